	.target	sm_80

	.elftype	@"ET_EXEC"


//--------------------- .note.nv.tkinfo           --------------------------
	.section	.note.nv.tkinfo,"",@"SHT_NOTE"
	.sectionflags	@"SHF_NOTE_NV_TKINFO"
	.tkinfo
        /*0018*/ 	.word	0x00000002
        /*0030*/ 	.string	""
        /*0030*/ 	.string	"ptxas"
        /*0030*/ 	.string	"Cuda compilation tools, release 13.0, V13.0.88"
        /*0030*/ 	.string	"Build cuda_13.0.r13.0/compiler.36424714_0"
        /*0030*/ 	.string	"-arch sm_80 -m 64 "



//--------------------- .note.nv.cuinfo           --------------------------
	.section	.note.nv.cuinfo,"",@"SHT_NOTE"
	.sectionflags	@"SHF_NOTE_NV_CUINFO"
        /*0018*/ 	.short	0x0002
        /*001a*/ 	.short	0x0050
        /*001c*/ 	.short	0x0082
	.zero		2


//--------------------- .nv.info                  --------------------------
	.section	.nv.info,"",@"SHT_CUDA_INFO"
	.align	4


	//----- nvinfo : EIATTR_REGCOUNT
	.align		4
        /*0000*/ 	.byte	0x04, 0x2f
        /*0002*/ 	.short	(.L_12 - .L_11)
	.align		4
.L_11:
        /*0004*/ 	.word	index@(_ZN7cutlass13device_kernelIN5flash19enable_sm80_to_sm89INS1_16FlashAttnFwdSm80INS1_25CollectiveMainloopFwdSm80ILi4ELi1ELb0EN4cute5tupleIJNS5_1CILi128EEENS7_ILi64EEES8_EEELi128ENS_6half_tEfNS_4arch4Sm80ELb1ELb0ELb0ELb1ELb0ELb1ELb1ELb0EEENS1_21CollectiveEpilogueFwdINS6_IJS8_S8_S9_EEENS6_IJNS7_ILi1EEESH_SH_EEESB_SD_Li128ELb1ELb1ELb0ELb0EEENS1_19SingleTileSchedulerILb1ELb0ELb1ELi128EEEEEEEEEvNT_6ParamsE)
        /*0008*/ 	.word	0x000000ff


	//----- nvinfo : EIATTR_FRAME_SIZE
	.align		4
.L_12:
        /*000c*/ 	.byte	0x04, 0x11
        /*000e*/ 	.short	(.L_14 - .L_13)
	.align		4
.L_13:
        /*0010*/ 	.word	index@(_ZN7cutlass13device_kernelIN5flash19enable_sm80_to_sm89INS1_16FlashAttnFwdSm80INS1_25CollectiveMainloopFwdSm80ILi4ELi1ELb0EN4cute5tupleIJNS5_1CILi128EEENS7_ILi64EEES8_EEELi128ENS_6half_tEfNS_4arch4Sm80ELb1ELb0ELb0ELb1ELb0ELb1ELb1ELb0EEENS1_21CollectiveEpilogueFwdINS6_IJS8_S8_S9_EEENS6_IJNS7_ILi1EEESH_SH_EEESB_SD_Li128ELb1ELb1ELb0ELb0EEENS1_19SingleTileSchedulerILb1ELb0ELb1ELi128EEEEEEEEEvNT_6ParamsE)
        /*0014*/ 	.word	0x000000a0


	//----- nvinfo : EIATTR_REGCOUNT
	.align		4
.L_14:
        /*0018*/ 	.byte	0x04, 0x2f
        /*001a*/ 	.short	(.L_16 - .L_15)
	.align		4
.L_15:
        /*001c*/ 	.word	index@(_ZN7cutlass13device_kernelIN5flash19enable_sm80_to_sm89INS1_16FlashAttnFwdSm80INS1_25CollectiveMainloopFwdSm80ILi4ELi1ELb0EN4cute5tupleIJNS5_1CILi128EEENS7_ILi64EEES8_EEELi128ENS_6half_tEfNS_4arch4Sm80ELb1ELb0ELb0ELb1ELb0ELb0ELb1ELb0EEENS1_21CollectiveEpilogueFwdINS6_IJS8_S8_S9_EEENS6_IJNS7_ILi1EEESH_SH_EEESB_SD_Li128ELb1ELb1ELb0ELb0EEENS1_19SingleTileSchedulerILb1ELb0ELb1ELi128EEEEEEEEEvNT_6ParamsE)
        /*0020*/ 	.word	0x000000ff


	//----- nvinfo : EIATTR_FRAME_SIZE
	.align		4
.L_16:
        /*0024*/ 	.byte	0x04, 0x11
        /*0026*/ 	.short	(.L_18 - .L_17)
	.align		4
.L_17:
        /*0028*/ 	.word	index@(_ZN7cutlass13device_kernelIN5flash19enable_sm80_to_sm89INS1_16FlashAttnFwdSm80INS1_25CollectiveMainloopFwdSm80ILi4ELi1ELb0EN4cute5tupleIJNS5_1CILi128EEENS7_ILi64EEES8_EEELi128ENS_6half_tEfNS_4arch4Sm80ELb1ELb0ELb0ELb1ELb0ELb0ELb1ELb0EEENS1_21CollectiveEpilogueFwdINS6_IJS8_S8_S9_EEENS6_IJNS7_ILi1EEESH_SH_EEESB_SD_Li128ELb1ELb1ELb0ELb0EEENS1_19SingleTileSchedulerILb1ELb0ELb1ELi128EEEEEEEEEvNT_6ParamsE)
        /*002c*/ 	.word	0x000000c8


	//----- nvinfo : EIATTR_REGCOUNT
	.align		4
.L_18:
        /*0030*/ 	.byte	0x04, 0x2f
        /*0032*/ 	.short	(.L_20 - .L_19)
	.align		4
.L_19:
        /*0034*/ 	.word	index@(_ZN7cutlass13device_kernelIN5flash19enable_sm80_to_sm89INS1_16FlashAttnFwdSm80INS1_25CollectiveMainloopFwdSm80ILi4ELi1ELb0EN4cute5tupleIJNS5_1CILi128EEENS7_ILi64EEES8_EEELi128ENS_6half_tEfNS_4arch4Sm80ELb1ELb0ELb0ELb0ELb0ELb0ELb1ELb0EEENS1_21CollectiveEpilogueFwdINS6_IJS8_S8_S9_EEENS6_IJNS7_ILi1EEESH_SH_EEESB_SD_Li128ELb0ELb1ELb0ELb0EEENS1_30DynamicPersistentTileSchedulerILi128ELi128ELb0ELb1ELb0EEEEEEEEEvNT_6ParamsE)
        /*0038*/ 	.word	0x000000ff


	//----- nvinfo : EIATTR_FRAME_SIZE
	.align		4
.L_20:
        /*003c*/ 	.byte	0x04, 0x11
        /*003e*/ 	.short	(.L_22 - .L_21)
	.align		4
.L_21:
        /*0040*/ 	.word	index@($__internal_9_$__cuda_sm70_shflsync_idx_p)
        /*0044*/ 	.word	0x00000000


	//----- nvinfo : EIATTR_FRAME_SIZE
	.align		4
.L_22:
        /*0048*/ 	.byte	0x04, 0x11
        /*004a*/ 	.short	(.L_24 - .L_23)
	.align		4
.L_23:
        /*004c*/ 	.word	index@($__internal_8_$__cuda_sm70_shflsync_bfly_p)
        /*0050*/ 	.word	0x00000000


	//----- nvinfo : EIATTR_FRAME_SIZE
	.align		4
.L_24:
        /*0054*/ 	.byte	0x04, 0x11
        /*0056*/ 	.short	(.L_26 - .L_25)
	.align		4
.L_25:
        /*0058*/ 	.word	index@(_ZN7cutlass13device_kernelIN5flash19enable_sm80_to_sm89INS1_16FlashAttnFwdSm80INS1_25CollectiveMainloopFwdSm80ILi4ELi1ELb0EN4cute5tupleIJNS5_1CILi128EEENS7_ILi64EEES8_EEELi128ENS_6half_tEfNS_4arch4Sm80ELb1ELb0ELb0ELb0ELb0ELb0ELb1ELb0EEENS1_21CollectiveEpilogueFwdINS6_IJS8_S8_S9_EEENS6_IJNS7_ILi1EEESH_SH_EEESB_SD_Li128ELb0ELb1ELb0ELb0EEENS1_30DynamicPersistentTileSchedulerILi128ELi128ELb0ELb1ELb0EEEEEEEEEvNT_6ParamsE)
        /*005c*/ 	.word	0x000000b0


	//----- nvinfo : EIATTR_REGCOUNT
	.align		4
.L_26:
        /*0060*/ 	.byte	0x04, 0x2f
        /*0062*/ 	.short	(.L_28 - .L_27)
	.align		4
.L_27:
        /*0064*/ 	.word	index@(_ZN7cutlass13device_kernelIN5flash19enable_sm80_to_sm89INS1_16FlashAttnFwdSm80INS1_25CollectiveMainloopFwdSm80ILi4ELi1ELb0EN4cute5tupleIJNS5_1CILi128EEENS7_ILi48EEES8_EEELi128ENS_6half_tEfNS_4arch4Sm80ELb0ELb1ELb0ELb1ELb0ELb1ELb1ELb0EEENS1_21CollectiveEpilogueFwdINS6_IJS8_S8_S9_EEENS6_IJNS7_ILi1EEESH_SH_EEESB_SD_Li128ELb1ELb1ELb0ELb0EEENS1_19SingleTileSchedulerILb1ELb0ELb1ELi128EEEEEEEEEvNT_6ParamsE)
        /*0068*/ 	.word	0x000000ff


	//----- nvinfo : EIATTR_FRAME_SIZE
	.align		4
.L_28:
        /*006c*/ 	.byte	0x04, 0x11
        /*006e*/ 	.short	(.L_30 - .L_29)
	.align		4
.L_29:
        /*0070*/ 	.word	index@(_ZN7cutlass13device_kernelIN5flash19enable_sm80_to_sm89INS1_16FlashAttnFwdSm80INS1_25CollectiveMainloopFwdSm80ILi4ELi1ELb0EN4cute5tupleIJNS5_1CILi128EEENS7_ILi48EEES8_EEELi128ENS_6half_tEfNS_4arch4Sm80ELb0ELb1ELb0ELb1ELb0ELb1ELb1ELb0EEENS1_21CollectiveEpilogueFwdINS6_IJS8_S8_S9_EEENS6_IJNS7_ILi1EEESH_SH_EEESB_SD_Li128ELb1ELb1ELb0ELb0EEENS1_19SingleTileSchedulerILb1ELb0ELb1ELi128EEEEEEEEEvNT_6ParamsE)
        /*0074*/ 	.word	0x000000a8


	//----- nvinfo : EIATTR_REGCOUNT
	.align		4
.L_30:
        /*0078*/ 	.byte	0x04, 0x2f
        /*007a*/ 	.short	(.L_32 - .L_31)
	.align		4
.L_31:
        /*007c*/ 	.word	index@(_ZN7cutlass13device_kernelIN5flash19enable_sm80_to_sm89INS1_16FlashAttnFwdSm80INS1_25CollectiveMainloopFwdSm80ILi4ELi1ELb0EN4cute5tupleIJNS5_1CILi128EEENS7_ILi48EEES8_EEELi128ENS_6half_tEfNS_4arch4Sm80ELb0ELb1ELb0ELb1ELb0ELb0ELb1ELb0EEENS1_21CollectiveEpilogueFwdINS6_IJS8_S8_S9_EEENS6_IJNS7_ILi1EEESH_SH_EEESB_SD_Li128ELb1ELb1ELb0ELb0EEENS1_19SingleTileSchedulerILb1ELb0ELb1ELi128EEEEEEEEEvNT_6ParamsE)
        /*0080*/ 	.word	0x000000ff


	//----- nvinfo : EIATTR_FRAME_SIZE
	.align		4
.L_32:
        /*0084*/ 	.byte	0x04, 0x11
        /*0086*/ 	.short	(.L_34 - .L_33)
	.align		4
.L_33:
        /*0088*/ 	.word	index@(_ZN7cutlass13device_kernelIN5flash19enable_sm80_to_sm89INS1_16FlashAttnFwdSm80INS1_25CollectiveMainloopFwdSm80ILi4ELi1ELb0EN4cute5tupleIJNS5_1CILi128EEENS7_ILi48EEES8_EEELi128ENS_6half_tEfNS_4arch4Sm80ELb0ELb1ELb0ELb1ELb0ELb0ELb1ELb0EEENS1_21CollectiveEpilogueFwdINS6_IJS8_S8_S9_EEENS6_IJNS7_ILi1EEESH_SH_EEESB_SD_Li128ELb1ELb1ELb0ELb0EEENS1_19SingleTileSchedulerILb1ELb0ELb1ELi128EEEEEEEEEvNT_6ParamsE)
        /*008c*/ 	.word	0x00000078


	//----- nvinfo : EIATTR_REGCOUNT
	.align		4
.L_34:
        /*0090*/ 	.byte	0x04, 0x2f
        /*0092*/ 	.short	(.L_36 - .L_35)
	.align		4
.L_35:
        /*0094*/ 	.word	index@(_ZN7cutlass13device_kernelIN5flash19enable_sm80_to_sm89INS1_16FlashAttnFwdSm80INS1_25CollectiveMainloopFwdSm80ILi4ELi1ELb0EN4cute5tupleIJNS5_1CILi128EEENS7_ILi48EEES8_EEELi128ENS_6half_tEfNS_4arch4Sm80ELb0ELb1ELb0ELb0ELb0ELb0ELb1ELb0EEENS1_21CollectiveEpilogueFwdINS6_IJS8_S8_S9_EEENS6_IJNS7_ILi1EEESH_SH_EEESB_SD_Li128ELb0ELb1ELb0ELb0EEENS1_19SingleTileSchedulerILb0ELb0ELb1ELi128EEEEEEEEEvNT_6ParamsE)
        /*0098*/ 	.word	0x000000ff


	//----- nvinfo : EIATTR_FRAME_SIZE
	.align		4
.L_36:
        /*009c*/ 	.byte	0x04, 0x11
        /*009e*/ 	.short	(.L_38 - .L_37)
	.align		4
.L_37:
        /*00a0*/ 	.word	index@(_ZN7cutlass13device_kernelIN5flash19enable_sm80_to_sm89INS1_16FlashAttnFwdSm80INS1_25CollectiveMainloopFwdSm80ILi4ELi1ELb0EN4cute5tupleIJNS5_1CILi128EEENS7_ILi48EEES8_EEELi128ENS_6half_tEfNS_4arch4Sm80ELb0ELb1ELb0ELb0ELb0ELb0ELb1ELb0EEENS1_21CollectiveEpilogueFwdINS6_IJS8_S8_S9_EEENS6_IJNS7_ILi1EEESH_SH_EEESB_SD_Li128ELb0ELb1ELb0ELb0EEENS1_19SingleTileSchedulerILb0ELb0ELb1ELi128EEEEEEEEEvNT_6ParamsE)
        /*00a4*/ 	.word	0x00000080


	//----- nvinfo : EIATTR_REGCOUNT
	.align		4
.L_38:
        /*00a8*/ 	.byte	0x04, 0x2f
        /*00aa*/ 	.short	(.L_40 - .L_39)
	.align		4
.L_39:
        /*00ac*/ 	.word	index@(_ZN7cutlass13device_kernelIN5flash19enable_sm80_to_sm89INS1_16FlashAttnFwdSm80INS1_25CollectiveMainloopFwdSm80ILi4ELi1ELb0EN4cute5tupleIJNS5_1CILi128EEENS7_ILi64EEES8_EEELi128ENS_6half_tEfNS_4arch4Sm80ELb0ELb0ELb0ELb1ELb0ELb1ELb1ELb0EEENS1_21CollectiveEpilogueFwdINS6_IJS8_S8_S9_EEENS6_IJNS7_ILi1EEESH_SH_EEESB_SD_Li128ELb1ELb1ELb0ELb0EEENS1_19SingleTileSchedulerILb1ELb0ELb1ELi128EEEEEEEEEvNT_6ParamsE)
        /*00b0*/ 	.word	0x000000ff


	//----- nvinfo : EIATTR_FRAME_SIZE
	.align		4
.L_40:
        /*00b4*/ 	.byte	0x04, 0x11
        /*00b6*/ 	.short	(.L_42 - .L_41)
	.align		4
.L_41:
        /*00b8*/ 	.word	index@(_ZN7cutlass13device_kernelIN5flash19enable_sm80_to_sm89INS1_16FlashAttnFwdSm80INS1_25CollectiveMainloopFwdSm80ILi4ELi1ELb0EN4cute5tupleIJNS5_1CILi128EEENS7_ILi64EEES8_EEELi128ENS_6half_tEfNS_4arch4Sm80ELb0ELb0ELb0ELb1ELb0ELb1ELb1ELb0EEENS1_21CollectiveEpilogueFwdINS6_IJS8_S8_S9_EEENS6_IJNS7_ILi1EEESH_SH_EEESB_SD_Li128ELb1ELb1ELb0ELb0EEENS1_19SingleTileSchedulerILb1ELb0ELb1ELi128EEEEEEEEEvNT_6ParamsE)
        /*00bc*/ 	.word	0x000000a8


	//----- nvinfo : EIATTR_REGCOUNT
	.align		4
.L_42:
        /*00c0*/ 	.byte	0x04, 0x2f
        /*00c2*/ 	.short	(.L_44 - .L_43)
	.align		4
.L_43:
        /*00c4*/ 	.word	index@(_ZN7cutlass13device_kernelIN5flash19enable_sm80_to_sm89INS1_16FlashAttnFwdSm80INS1_25CollectiveMainloopFwdSm80ILi4ELi1ELb0EN4cute5tupleIJNS5_1CILi128EEENS7_ILi64EEES8_EEELi128ENS_6half_tEfNS_4arch4Sm80ELb0ELb0ELb0ELb1ELb0ELb0ELb1ELb0EEENS1_21CollectiveEpilogueFwdINS6_IJS8_S8_S9_EEENS6_IJNS7_ILi1EEESH_SH_EEESB_SD_Li128ELb1ELb1ELb0ELb0EEENS1_19SingleTileSchedulerILb1ELb0ELb1ELi128EEEEEEEEEvNT_6ParamsE)
        /*00c8*/ 	.word	0x000000ff


	//----- nvinfo : EIATTR_FRAME_SIZE
	.align		4
.L_44:
        /*00cc*/ 	.byte	0x04, 0x11
        /*00ce*/ 	.short	(.L_46 - .L_45)
	.align		4
.L_45:
        /*00d0*/ 	.word	index@(_ZN7cutlass13device_kernelIN5flash19enable_sm80_to_sm89INS1_16FlashAttnFwdSm80INS1_25CollectiveMainloopFwdSm80ILi4ELi1ELb0EN4cute5tupleIJNS5_1CILi128EEENS7_ILi64EEES8_EEELi128ENS_6half_tEfNS_4arch4Sm80ELb0ELb0ELb0ELb1ELb0ELb0ELb1ELb0EEENS1_21CollectiveEpilogueFwdINS6_IJS8_S8_S9_EEENS6_IJNS7_ILi1EEESH_SH_EEESB_SD_Li128ELb1ELb1ELb0ELb0EEENS1_19SingleTileSchedulerILb1ELb0ELb1ELi128EEEEEEEEEvNT_6ParamsE)
        /*00d4*/ 	.word	0x00000090


	//----- nvinfo : EIATTR_REGCOUNT
	.align		4
.L_46:
        /*00d8*/ 	.byte	0x04, 0x2f
        /*00da*/ 	.short	(.L_48 - .L_47)
	.align		4
.L_47:
        /*00dc*/ 	.word	index@(_ZN7cutlass13device_kernelIN5flash19enable_sm80_to_sm89INS1_16FlashAttnFwdSm80INS1_25CollectiveMainloopFwdSm80ILi4ELi1ELb0EN4cute5tupleIJNS5_1CILi128EEENS7_ILi64EEES8_EEELi128ENS_6half_tEfNS_4arch4Sm80ELb0ELb0ELb0ELb0ELb0ELb0ELb1ELb0EEENS1_21CollectiveEpilogueFwdINS6_IJS8_S8_S9_EEENS6_IJNS7_ILi1EEESH_SH_EEESB_SD_Li128ELb0ELb1ELb0ELb0EEENS1_19SingleTileSchedulerILb0ELb0ELb1ELi128EEEEEEEEEvNT_6ParamsE)
        /*00e0*/ 	.word	0x000000ff


	//----- nvinfo : EIATTR_FRAME_SIZE
	.align		4
.L_48:
        /*00e4*/ 	.byte	0x04, 0x11
        /*00e6*/ 	.short	(.L_50 - .L_49)
	.align		4
.L_49:
        /*00e8*/ 	.word	index@(_ZN7cutlass13device_kernelIN5flash19enable_sm80_to_sm89INS1_16FlashAttnFwdSm80INS1_25CollectiveMainloopFwdSm80ILi4ELi1ELb0EN4cute5tupleIJNS5_1CILi128EEENS7_ILi64EEES8_EEELi128ENS_6half_tEfNS_4arch4Sm80ELb0ELb0ELb0ELb0ELb0ELb0ELb1ELb0EEENS1_21CollectiveEpilogueFwdINS6_IJS8_S8_S9_EEENS6_IJNS7_ILi1EEESH_SH_EEESB_SD_Li128ELb0ELb1ELb0ELb0EEENS1_19SingleTileSchedulerILb0ELb0ELb1ELi128EEEEEEEEEvNT_6ParamsE)
        /*00ec*/ 	.word	0x00000058


	//----- nvinfo : EIATTR_REGCOUNT
	.align		4
.L_50:
        /*00f0*/ 	.byte	0x04, 0x2f
        /*00f2*/ 	.short	(.L_52 - .L_51)
	.align		4
.L_51:
        /*00f4*/ 	.word	index@(_ZN7cutlass13device_kernelIN5flash19enable_sm80_to_sm89INS1_16FlashAttnFwdSm80INS1_25CollectiveMainloopFwdSm80ILi8ELi1ELb1EN4cute5tupleIJNS5_1CILi128EEES8_S8_EEELi128ENS_6half_tEfNS_4arch4Sm80ELb1ELb0ELb0ELb1ELb0ELb1ELb1ELb0EEENS1_21CollectiveEpilogueFwdIS9_NS6_IJNS7_ILi1EEESF_SF_EEESA_SC_Li256ELb1ELb1ELb0ELb0EEENS1_19SingleTileSchedulerILb1ELb0ELb1ELi128EEEEEEEEEvNT_6ParamsE)
        /*00f8*/ 	.word	0x000000ff


	//----- nvinfo : EIATTR_FRAME_SIZE
	.align		4
.L_52:
        /*00fc*/ 	.byte	0x04, 0x11
        /*00fe*/ 	.short	(.L_54 - .L_53)
	.align		4
.L_53:
        /*0100*/ 	.word	index@(_ZN7cutlass13device_kernelIN5flash19enable_sm80_to_sm89INS1_16FlashAttnFwdSm80INS1_25CollectiveMainloopFwdSm80ILi8ELi1ELb1EN4cute5tupleIJNS5_1CILi128EEES8_S8_EEELi128ENS_6half_tEfNS_4arch4Sm80ELb1ELb0ELb0ELb1ELb0ELb1ELb1ELb0EEENS1_21CollectiveEpilogueFwdIS9_NS6_IJNS7_ILi1EEESF_SF_EEESA_SC_Li256ELb1ELb1ELb0ELb0EEENS1_19SingleTileSchedulerILb1ELb0ELb1ELi128EEEEEEEEEvNT_6ParamsE)
        /*0104*/ 	.word	0x00000060


	//----- nvinfo : EIATTR_REGCOUNT
	.align		4
.L_54:
        /*0108*/ 	.byte	0x04, 0x2f
        /*010a*/ 	.short	(.L_56 - .L_55)
	.align		4
.L_55:
        /*010c*/ 	.word	index@(_ZN7cutlass13device_kernelIN5flash19enable_sm80_to_sm89INS1_16FlashAttnFwdSm80INS1_25CollectiveMainloopFwdSm80ILi8ELi1ELb1EN4cute5tupleIJNS5_1CILi128EEES8_S8_EEELi128ENS_6half_tEfNS_4arch4Sm80ELb1ELb0ELb0ELb1ELb0ELb0ELb1ELb0EEENS1_21CollectiveEpilogueFwdIS9_NS6_IJNS7_ILi1EEESF_SF_EEESA_SC_Li256ELb1ELb1ELb0ELb0EEENS1_19SingleTileSchedulerILb1ELb0ELb1ELi128EEEEEEEEEvNT_6ParamsE)
        /*0110*/ 	.word	0x000000ff


	//----- nvinfo : EIATTR_FRAME_SIZE
	.align		4
.L_56:
        /*0114*/ 	.byte	0x04, 0x11
        /*0116*/ 	.short	(.L_58 - .L_57)
	.align		4
.L_57:
        /*0118*/ 	.word	index@(_ZN7cutlass13device_kernelIN5flash19enable_sm80_to_sm89INS1_16FlashAttnFwdSm80INS1_25CollectiveMainloopFwdSm80ILi8ELi1ELb1EN4cute5tupleIJNS5_1CILi128EEES8_S8_EEELi128ENS_6half_tEfNS_4arch4Sm80ELb1ELb0ELb0ELb1ELb0ELb0ELb1ELb0EEENS1_21CollectiveEpilogueFwdIS9_NS6_IJNS7_ILi1EEESF_SF_EEESA_SC_Li256ELb1ELb1ELb0ELb0EEENS1_19SingleTileSchedulerILb1ELb0ELb1ELi128EEEEEEEEEvNT_6ParamsE)
        /*011c*/ 	.word	0x00000000


	//----- nvinfo : EIATTR_REGCOUNT
	.align		4
.L_58:
        /*0120*/ 	.byte	0x04, 0x2f
        /*0122*/ 	.short	(.L_60 - .L_59)
	.align		4
.L_59:
        /*0124*/ 	.word	index@(_ZN7cutlass13device_kernelIN5flash19enable_sm80_to_sm89INS1_16FlashAttnFwdSm80INS1_25CollectiveMainloopFwdSm80ILi8ELi1ELb1EN4cute5tupleIJNS5_1CILi128EEES8_S8_EEELi128ENS_6half_tEfNS_4arch4Sm80ELb1ELb0ELb0ELb0ELb0ELb0ELb1ELb0EEENS1_21CollectiveEpilogueFwdIS9_NS6_IJNS7_ILi1EEESF_SF_EEESA_SC_Li256ELb0ELb1ELb0ELb0EEENS1_30DynamicPersistentTileSchedulerILi256ELi256ELb0ELb1ELb0EEEEEEEEEvNT_6ParamsE)
        /*0128*/ 	.word	0x000000ff


	//----- nvinfo : EIATTR_FRAME_SIZE
	.align		4
.L_60:
        /*012c*/ 	.byte	0x04, 0x11
        /*012e*/ 	.short	(.L_62 - .L_61)
	.align		4
.L_61:
        /*0130*/ 	.word	index@($__internal_7_$__cuda_sm70_shflsync_idx_p)
        /*0134*/ 	.word	0x00000000


	//----- nvinfo : EIATTR_FRAME_SIZE
	.align		4
.L_62:
        /*0138*/ 	.byte	0x04, 0x11
        /*013a*/ 	.short	(.L_64 - .L_63)
	.align		4
.L_63:
        /*013c*/ 	.word	index@($__internal_6_$__cuda_sm70_shflsync_bfly_p)
        /*0140*/ 	.word	0x00000000


	//----- nvinfo : EIATTR_FRAME_SIZE
	.align		4
.L_64:
        /*0144*/ 	.byte	0x04, 0x11
        /*0146*/ 	.short	(.L_66 - .L_65)
	.align		4
.L_65:
        /*0148*/ 	.word	index@(_ZN7cutlass13device_kernelIN5flash19enable_sm80_to_sm89INS1_16FlashAttnFwdSm80INS1_25CollectiveMainloopFwdSm80ILi8ELi1ELb1EN4cute5tupleIJNS5_1CILi128EEES8_S8_EEELi128ENS_6half_tEfNS_4arch4Sm80ELb1ELb0ELb0ELb0ELb0ELb0ELb1ELb0EEENS1_21CollectiveEpilogueFwdIS9_NS6_IJNS7_ILi1EEESF_SF_EEESA_SC_Li256ELb0ELb1ELb0ELb0EEENS1_30DynamicPersistentTileSchedulerILi256ELi256ELb0ELb1ELb0EEEEEEEEEvNT_6ParamsE)
        /*014c*/ 	.word	0x00000080


	//----- nvinfo : EIATTR_REGCOUNT
	.align		4
.L_66:
        /*0150*/ 	.byte	0x04, 0x2f
        /*0152*/ 	.short	(.L_68 - .L_67)
	.align		4
.L_67:
        /*0154*/ 	.word	index@(_ZN7cutlass13device_kernelIN5flash19enable_sm80_to_sm89INS1_16FlashAttnFwdSm80INS1_25CollectiveMainloopFwdSm80ILi8ELi1ELb1EN4cute5tupleIJNS5_1CILi128EEENS7_ILi96EEES8_EEELi128ENS_6half_tEfNS_4arch4Sm80ELb0ELb1ELb0ELb1ELb0ELb1ELb1ELb0EEENS1_21CollectiveEpilogueFwdINS6_IJS8_S8_S9_EEENS6_IJNS7_ILi1EEESH_SH_EEESB_SD_Li256ELb1ELb1ELb0ELb0EEENS1_19SingleTileSchedulerILb1ELb0ELb1ELi128EEEEEEEEEvNT_6ParamsE)
        /*0158*/ 	.word	0x000000fe


	//----- nvinfo : EIATTR_FRAME_SIZE
	.align		4
.L_68:
        /*015c*/ 	.byte	0x04, 0x11
        /*015e*/ 	.short	(.L_70 - .L_69)
	.align		4
.L_69:
        /*0160*/ 	.word	index@(_ZN7cutlass13device_kernelIN5flash19enable_sm80_to_sm89INS1_16FlashAttnFwdSm80INS1_25CollectiveMainloopFwdSm80ILi8ELi1ELb1EN4cute5tupleIJNS5_1CILi128EEENS7_ILi96EEES8_EEELi128ENS_6half_tEfNS_4arch4Sm80ELb0ELb1ELb0ELb1ELb0ELb1ELb1ELb0EEENS1_21CollectiveEpilogueFwdINS6_IJS8_S8_S9_EEENS6_IJNS7_ILi1EEESH_SH_EEESB_SD_Li256ELb1ELb1ELb0ELb0EEENS1_19SingleTileSchedulerILb1ELb0ELb1ELi128EEEEEEEEEvNT_6ParamsE)
        /*0164*/ 	.word	0x00000000


	//----- nvinfo : EIATTR_REGCOUNT
	.align		4
.L_70:
        /*0168*/ 	.byte	0x04, 0x2f
        /*016a*/ 	.short	(.L_72 - .L_71)
	.align		4
.L_71:
        /*016c*/ 	.word	index@(_ZN7cutlass13device_kernelIN5flash19enable_sm80_to_sm89INS1_16FlashAttnFwdSm80INS1_25CollectiveMainloopFwdSm80ILi8ELi1ELb1EN4cute5tupleIJNS5_1CILi128EEENS7_ILi96EEES8_EEELi128ENS_6half_tEfNS_4arch4Sm80ELb0ELb1ELb0ELb1ELb0ELb0ELb1ELb0EEENS1_21CollectiveEpilogueFwdINS6_IJS8_S8_S9_EEENS6_IJNS7_ILi1EEESH_SH_EEESB_SD_Li256ELb1ELb1ELb0ELb0EEENS1_19SingleTileSchedulerILb1ELb0ELb1ELi128EEEEEEEEEvNT_6ParamsE)
        /*0170*/ 	.word	0x000000fc


	//----- nvinfo : EIATTR_FRAME_SIZE
	.align		4
.L_72:
        /*0174*/ 	.byte	0x04, 0x11
        /*0176*/ 	.short	(.L_74 - .L_73)
	.align		4
.L_73:
        /*0178*/ 	.word	index@(_ZN7cutlass13device_kernelIN5flash19enable_sm80_to_sm89INS1_16FlashAttnFwdSm80INS1_25CollectiveMainloopFwdSm80ILi8ELi1ELb1EN4cute5tupleIJNS5_1CILi128EEENS7_ILi96EEES8_EEELi128ENS_6half_tEfNS_4arch4Sm80ELb0ELb1ELb0ELb1ELb0ELb0ELb1ELb0EEENS1_21CollectiveEpilogueFwdINS6_IJS8_S8_S9_EEENS6_IJNS7_ILi1EEESH_SH_EEESB_SD_Li256ELb1ELb1ELb0ELb0EEENS1_19SingleTileSchedulerILb1ELb0ELb1ELi128EEEEEEEEEvNT_6ParamsE)
        /*017c*/ 	.word	0x00000000


	//----- nvinfo : EIATTR_REGCOUNT
	.align		4
.L_74:
        /*0180*/ 	.byte	0x04, 0x2f
        /*0182*/ 	.short	(.L_76 - .L_75)
	.align		4
.L_75:
        /*0184*/ 	.word	index@(_ZN7cutlass13device_kernelIN5flash19enable_sm80_to_sm89INS1_16FlashAttnFwdSm80INS1_25CollectiveMainloopFwdSm80ILi8ELi1ELb1EN4cute5tupleIJNS5_1CILi128EEENS7_ILi96EEES8_EEELi128ENS_6half_tEfNS_4arch4Sm80ELb0ELb1ELb0ELb0ELb0ELb0ELb1ELb0EEENS1_21CollectiveEpilogueFwdINS6_IJS8_S8_S9_EEENS6_IJNS7_ILi1EEESH_SH_EEESB_SD_Li256ELb0ELb1ELb0ELb0EEENS1_19SingleTileSchedulerILb0ELb0ELb1ELi128EEEEEEEEEvNT_6ParamsE)
        /*0188*/ 	.word	0x000000f8


	//----- nvinfo : EIATTR_FRAME_SIZE
	.align		4
.L_76:
        /*018c*/ 	.byte	0x04, 0x11
        /*018e*/ 	.short	(.L_78 - .L_77)
	.align		4
.L_77:
        /*0190*/ 	.word	index@(_ZN7cutlass13device_kernelIN5flash19enable_sm80_to_sm89INS1_16FlashAttnFwdSm80INS1_25CollectiveMainloopFwdSm80ILi8ELi1ELb1EN4cute5tupleIJNS5_1CILi128EEENS7_ILi96EEES8_EEELi128ENS_6half_tEfNS_4arch4Sm80ELb0ELb1ELb0ELb0ELb0ELb0ELb1ELb0EEENS1_21CollectiveEpilogueFwdINS6_IJS8_S8_S9_EEENS6_IJNS7_ILi1EEESH_SH_EEESB_SD_Li256ELb0ELb1ELb0ELb0EEENS1_19SingleTileSchedulerILb0ELb0ELb1ELi128EEEEEEEEEvNT_6ParamsE)
        /*0194*/ 	.word	0x00000000


	//----- nvinfo : EIATTR_REGCOUNT
	.align		4
.L_78:
        /*0198*/ 	.byte	0x04, 0x2f
        /*019a*/ 	.short	(.L_80 - .L_79)
	.align		4
.L_79:
        /*019c*/ 	.word	index@(_ZN7cutlass13device_kernelIN5flash19enable_sm80_to_sm89INS1_16FlashAttnFwdSm80INS1_25CollectiveMainloopFwdSm80ILi8ELi1ELb1EN4cute5tupleIJNS5_1CILi128EEES8_S8_EEELi128ENS_6half_tEfNS_4arch4Sm80ELb0ELb0ELb0ELb1ELb0ELb1ELb1ELb0EEENS1_21CollectiveEpilogueFwdIS9_NS6_IJNS7_ILi1EEESF_SF_EEESA_SC_Li256ELb1ELb1ELb0ELb0EEENS1_19SingleTileSchedulerILb1ELb0ELb1ELi128EEEEEEEEEvNT_6ParamsE)
        /*01a0*/ 	.word	0x000000ff


	//----- nvinfo : EIATTR_FRAME_SIZE
	.align		4
.L_80:
        /*01a4*/ 	.byte	0x04, 0x11
        /*01a6*/ 	.short	(.L_82 - .L_81)
	.align		4
.L_81:
        /*01a8*/ 	.word	index@(_ZN7cutlass13device_kernelIN5flash19enable_sm80_to_sm89INS1_16FlashAttnFwdSm80INS1_25CollectiveMainloopFwdSm80ILi8ELi1ELb1EN4cute5tupleIJNS5_1CILi128EEES8_S8_EEELi128ENS_6half_tEfNS_4arch4Sm80ELb0ELb0ELb0ELb1ELb0ELb1ELb1ELb0EEENS1_21CollectiveEpilogueFwdIS9_NS6_IJNS7_ILi1EEESF_SF_EEESA_SC_Li256ELb1ELb1ELb0ELb0EEENS1_19SingleTileSchedulerILb1ELb0ELb1ELi128EEEEEEEEEvNT_6ParamsE)
        /*01ac*/ 	.word	0x00000008


	//----- nvinfo : EIATTR_REGCOUNT
	.align		4
.L_82:
        /*01b0*/ 	.byte	0x04, 0x2f
        /*01b2*/ 	.short	(.L_84 - .L_83)
	.align		4
.L_83:
        /*01b4*/ 	.word	index@(_ZN7cutlass13device_kernelIN5flash19enable_sm80_to_sm89INS1_16FlashAttnFwdSm80INS1_25CollectiveMainloopFwdSm80ILi8ELi1ELb1EN4cute5tupleIJNS5_1CILi128EEES8_S8_EEELi128ENS_6half_tEfNS_4arch4Sm80ELb0ELb0ELb0ELb1ELb0ELb0ELb1ELb0EEENS1_21CollectiveEpilogueFwdIS9_NS6_IJNS7_ILi1EEESF_SF_EEESA_SC_Li256ELb1ELb1ELb0ELb0EEENS1_19SingleTileSchedulerILb1ELb0ELb1ELi128EEEEEEEEEvNT_6ParamsE)
        /*01b8*/ 	.word	0x000000ff


	//----- nvinfo : EIATTR_FRAME_SIZE
	.align		4
.L_84:
        /*01bc*/ 	.byte	0x04, 0x11
        /*01be*/ 	.short	(.L_86 - .L_85)
	.align		4
.L_85:
        /*01c0*/ 	.word	index@(_ZN7cutlass13device_kernelIN5flash19enable_sm80_to_sm89INS1_16FlashAttnFwdSm80INS1_25CollectiveMainloopFwdSm80ILi8ELi1ELb1EN4cute5tupleIJNS5_1CILi128EEES8_S8_EEELi128ENS_6half_tEfNS_4arch4Sm80ELb0ELb0ELb0ELb1ELb0ELb0ELb1ELb0EEENS1_21CollectiveEpilogueFwdIS9_NS6_IJNS7_ILi1EEESF_SF_EEESA_SC_Li256ELb1ELb1ELb0ELb0EEENS1_19SingleTileSchedulerILb1ELb0ELb1ELi128EEEEEEEEEvNT_6ParamsE)
        /*01c4*/ 	.word	0x00000000


	//----- nvinfo : EIATTR_REGCOUNT
	.align		4
.L_86:
        /*01c8*/ 	.byte	0x04, 0x2f
        /*01ca*/ 	.short	(.L_88 - .L_87)
	.align		4
.L_87:
        /*01cc*/ 	.word	index@(_ZN7cutlass13device_kernelIN5flash19enable_sm80_to_sm89INS1_16FlashAttnFwdSm80INS1_25CollectiveMainloopFwdSm80ILi8ELi1ELb1EN4cute5tupleIJNS5_1CILi128EEES8_S8_EEELi128ENS_6half_tEfNS_4arch4Sm80ELb0ELb0ELb0ELb0ELb0ELb0ELb1ELb0EEENS1_21CollectiveEpilogueFwdIS9_NS6_IJNS7_ILi1EEESF_SF_EEESA_SC_Li256ELb0ELb1ELb0ELb0EEENS1_19SingleTileSchedulerILb0ELb0ELb1ELi128EEEEEEEEEvNT_6ParamsE)
        /*01d0*/ 	.word	0x000000ff


	//----- nvinfo : EIATTR_FRAME_SIZE
	.align		4
.L_88:
        /*01d4*/ 	.byte	0x04, 0x11
        /*01d6*/ 	.short	(.L_90 - .L_89)
	.align		4
.L_89:
        /*01d8*/ 	.word	index@(_ZN7cutlass13device_kernelIN5flash19enable_sm80_to_sm89INS1_16FlashAttnFwdSm80INS1_25CollectiveMainloopFwdSm80ILi8ELi1ELb1EN4cute5tupleIJNS5_1CILi128EEES8_S8_EEELi128ENS_6half_tEfNS_4arch4Sm80ELb0ELb0ELb0ELb0ELb0ELb0ELb1ELb0EEENS1_21CollectiveEpilogueFwdIS9_NS6_IJNS7_ILi1EEESF_SF_EEESA_SC_Li256ELb0ELb1ELb0ELb0EEENS1_19SingleTileSchedulerILb0ELb0ELb1ELi128EEEEEEEEEvNT_6ParamsE)
        /*01dc*/ 	.word	0x00000010


	//----- nvinfo : EIATTR_REGCOUNT
	.align		4
.L_90:
        /*01e0*/ 	.byte	0x04, 0x2f
        /*01e2*/ 	.short	(.L_92 - .L_91)
	.align		4
.L_91:
        /*01e4*/ 	.word	index@(_ZN7cutlass13device_kernelIN5flash19enable_sm80_to_sm89INS1_16FlashAttnFwdSm80INS1_25CollectiveMainloopFwdSm80ILi4ELi1ELb0EN4cute5tupleIJNS5_1CILi128EEENS7_ILi64EEES8_EEELi128ENS_6half_tEfNS_4arch4Sm80ELb1ELb0ELb1ELb1ELb0ELb1ELb1ELb0EEENS1_21CollectiveEpilogueFwdINS6_IJS8_S8_S9_EEENS6_IJNS7_ILi1EEESH_SH_EEESB_SD_Li128ELb1ELb1ELb0ELb0EEENS1_19SingleTileSchedulerILb1ELb0ELb1ELi128EEEEEEEEEvNT_6ParamsE)
        /*01e8*/ 	.word	0x000000ff


	//----- nvinfo : EIATTR_FRAME_SIZE
	.align		4
.L_92:
        /*01ec*/ 	.byte	0x04, 0x11
        /*01ee*/ 	.short	(.L_94 - .L_93)
	.align		4
.L_93:
        /*01f0*/ 	.word	index@(_ZN7cutlass13device_kernelIN5flash19enable_sm80_to_sm89INS1_16FlashAttnFwdSm80INS1_25CollectiveMainloopFwdSm80ILi4ELi1ELb0EN4cute5tupleIJNS5_1CILi128EEENS7_ILi64EEES8_EEELi128ENS_6half_tEfNS_4arch4Sm80ELb1ELb0ELb1ELb1ELb0ELb1ELb1ELb0EEENS1_21CollectiveEpilogueFwdINS6_IJS8_S8_S9_EEENS6_IJNS7_ILi1EEESH_SH_EEESB_SD_Li128ELb1ELb1ELb0ELb0EEENS1_19SingleTileSchedulerILb1ELb0ELb1ELi128EEEEEEEEEvNT_6ParamsE)
        /*01f4*/ 	.word	0x000000a0


	//----- nvinfo : EIATTR_REGCOUNT
	.align		4
.L_94:
        /*01f8*/ 	.byte	0x04, 0x2f
        /*01fa*/ 	.short	(.L_96 - .L_95)
	.align		4
.L_95:
        /*01fc*/ 	.word	index@(_ZN7cutlass13device_kernelIN5flash19enable_sm80_to_sm89INS1_16FlashAttnFwdSm80INS1_25CollectiveMainloopFwdSm80ILi4ELi1ELb0EN4cute5tupleIJNS5_1CILi128EEENS7_ILi64EEES8_EEELi128ENS_6half_tEfNS_4arch4Sm80ELb1ELb0ELb1ELb1ELb0ELb0ELb1ELb0EEENS1_21CollectiveEpilogueFwdINS6_IJS8_S8_S9_EEENS6_IJNS7_ILi1EEESH_SH_EEESB_SD_Li128ELb1ELb1ELb0ELb0EEENS1_19SingleTileSchedulerILb1ELb0ELb1ELi128EEEEEEEEEvNT_6ParamsE)
        /*0200*/ 	.word	0x000000ff


	//----- nvinfo : EIATTR_FRAME_SIZE
	.align		4
.L_96:
        /*0204*/ 	.byte	0x04, 0x11
        /*0206*/ 	.short	(.L_98 - .L_97)
	.align		4
.L_97:
        /*0208*/ 	.word	index@(_ZN7cutlass13device_kernelIN5flash19enable_sm80_to_sm89INS1_16FlashAttnFwdSm80INS1_25CollectiveMainloopFwdSm80ILi4ELi1ELb0EN4cute5tupleIJNS5_1CILi128EEENS7_ILi64EEES8_EEELi128ENS_6half_tEfNS_4arch4Sm80ELb1ELb0ELb1ELb1ELb0ELb0ELb1ELb0EEENS1_21CollectiveEpilogueFwdINS6_IJS8_S8_S9_EEENS6_IJNS7_ILi1EEESH_SH_EEESB_SD_Li128ELb1ELb1ELb0ELb0EEENS1_19SingleTileSchedulerILb1ELb0ELb1ELi128EEEEEEEEEvNT_6ParamsE)
        /*020c*/ 	.word	0x000000b0


	//----- nvinfo : EIATTR_REGCOUNT
	.align		4
.L_98:
        /*0210*/ 	.byte	0x04, 0x2f
        /*0212*/ 	.short	(.L_100 - .L_99)
	.align		4
.L_99:
        /*0214*/ 	.word	index@(_ZN7cutlass13device_kernelIN5flash19enable_sm80_to_sm89INS1_16FlashAttnFwdSm80INS1_25CollectiveMainloopFwdSm80ILi4ELi1ELb0EN4cute5tupleIJNS5_1CILi128EEENS7_ILi64EEES8_EEELi128ENS_6half_tEfNS_4arch4Sm80ELb1ELb0ELb1ELb0ELb0ELb0ELb1ELb0EEENS1_21CollectiveEpilogueFwdINS6_IJS8_S8_S9_EEENS6_IJNS7_ILi1EEESH_SH_EEESB_SD_Li128ELb0ELb1ELb0ELb0EEENS1_30DynamicPersistentTileSchedulerILi128ELi128ELb0ELb1ELb0EEEEEEEEEvNT_6ParamsE)
        /*0218*/ 	.word	0x000000ff


	//----- nvinfo : EIATTR_FRAME_SIZE
	.align		4
.L_100:
        /*021c*/ 	.byte	0x04, 0x11
        /*021e*/ 	.short	(.L_102 - .L_101)
	.align		4
.L_101:
        /*0220*/ 	.word	index@($__internal_5_$__cuda_sm70_shflsync_idx_p)
        /*0224*/ 	.word	0x00000000


	//----- nvinfo : EIATTR_FRAME_SIZE
	.align		4
.L_102:
        /*0228*/ 	.byte	0x04, 0x11
        /*022a*/ 	.short	(.L_104 - .L_103)
	.align		4
.L_103:
        /*022c*/ 	.word	index@($__internal_4_$__cuda_sm70_shflsync_bfly_p)
        /*0230*/ 	.word	0x00000000


	//----- nvinfo : EIATTR_FRAME_SIZE
	.align		4
.L_104:
        /*0234*/ 	.byte	0x04, 0x11
        /*0236*/ 	.short	(.L_106 - .L_105)
	.align		4
.L_105:
        /*0238*/ 	.word	index@(_ZN7cutlass13device_kernelIN5flash19enable_sm80_to_sm89INS1_16FlashAttnFwdSm80INS1_25CollectiveMainloopFwdSm80ILi4ELi1ELb0EN4cute5tupleIJNS5_1CILi128EEENS7_ILi64EEES8_EEELi128ENS_6half_tEfNS_4arch4Sm80ELb1ELb0ELb1ELb0ELb0ELb0ELb1ELb0EEENS1_21CollectiveEpilogueFwdINS6_IJS8_S8_S9_EEENS6_IJNS7_ILi1EEESH_SH_EEESB_SD_Li128ELb0ELb1ELb0ELb0EEENS1_30DynamicPersistentTileSchedulerILi128ELi128ELb0ELb1ELb0EEEEEEEEEvNT_6ParamsE)
        /*023c*/ 	.word	0x000000d8


	//----- nvinfo : EIATTR_REGCOUNT
	.align		4
.L_106:
        /*0240*/ 	.byte	0x04, 0x2f
        /*0242*/ 	.short	(.L_108 - .L_107)
	.align		4
.L_107:
        /*0244*/ 	.word	index@(_ZN7cutlass13device_kernelIN5flash19enable_sm80_to_sm89INS1_16FlashAttnFwdSm80INS1_25CollectiveMainloopFwdSm80ILi4ELi1ELb0EN4cute5tupleIJNS5_1CILi128EEENS7_ILi48EEES8_EEELi128ENS_6half_tEfNS_4arch4Sm80ELb0ELb1ELb1ELb1ELb0ELb1ELb1ELb0EEENS1_21CollectiveEpilogueFwdINS6_IJS8_S8_S9_EEENS6_IJNS7_ILi1EEESH_SH_EEESB_SD_Li128ELb1ELb1ELb0ELb0EEENS1_19SingleTileSchedulerILb1ELb0ELb1ELi128EEEEEEEEEvNT_6ParamsE)
        /*0248*/ 	.word	0x000000ff


	//----- nvinfo : EIATTR_FRAME_SIZE
	.align		4
.L_108:
        /*024c*/ 	.byte	0x04, 0x11
        /*024e*/ 	.short	(.L_110 - .L_109)
	.align		4
.L_109:
        /*0250*/ 	.word	index@($__internal_3_$__cuda_sm70_shflsync_idx_p)
        /*0254*/ 	.word	0x00000000


	//----- nvinfo : EIATTR_FRAME_SIZE
	.align		4
.L_110:
        /*0258*/ 	.byte	0x04, 0x11
        /*025a*/ 	.short	(.L_112 - .L_111)
	.align		4
.L_111:
        /*025c*/ 	.word	index@($__internal_2_$__cuda_sm70_shflsync_bfly_p)
        /*0260*/ 	.word	0x00000000


	//----- nvinfo : EIATTR_FRAME_SIZE
	.align		4
.L_112:
        /*0264*/ 	.byte	0x04, 0x11
        /*0266*/ 	.short	(.L_114 - .L_113)
	.align		4
.L_113:
        /*0268*/ 	.word	index@($_ZN7cutlass13device_kernelIN5flash19enable_sm80_to_sm89INS1_16FlashAttnFwdSm80INS1_25CollectiveMainloopFwdSm80ILi4ELi1ELb0EN4cute5tupleIJNS5_1CILi128EEENS7_ILi48EEES8_EEELi128ENS_6half_tEfNS_4arch4Sm80ELb0ELb1ELb1ELb1ELb0ELb1ELb1ELb0EEENS1_21CollectiveEpilogueFwdINS6_IJS8_S8_S9_EEENS6_IJNS7_ILi1EEESH_SH_EEESB_SD_Li128ELb1ELb1ELb0ELb0EEENS1_19SingleTileSchedulerILb1ELb0ELb1ELi128EEEEEEEEEvNT_6ParamsE$_ZZN5flash25CollectiveMainloopFwdSm80ILi4ELi1ELb0EN4cute5tupleIJNS1_1CILi128EEENS3_ILi48EEES4_EEELi128EN7cutlass6half_tEfNS7_4arch4Sm80ELb0ELb1ELb1ELb1ELb0ELb1ELb1ELb0EE3mmaINS_16FlashAttnFwdSm80ISB_NS_21CollectiveEpilogueFwdINS2_IJS4_S4_S5_EEENS2_IJNS3_ILi1EEESG_SG_EEES8_SA_Li128ELb1ELb1ELb0ELb0EEENS_19SingleTileSchedulerILb1ELb0ELb1ELi128EEEE13SharedStorageENS1_6TensorINS1_11ArrayEngineIfLm128EEENS1_6LayoutINS2_IJNS2_IJNS3_ILi2EEESR_EEESR_NS3_ILi16EEEEEENS2_IJNS2_IJSG_SR_EEENS3_ILi4EEENS3_ILi8EEEEEEEEEENS_7SoftmaxILi4ELi0EEEEEbRKNSB_6ParamsERT0_RT1_iRKNS_16SeqlenInfoQKNewKILb1ELb1EEENS2_IJiiiiEEERT_ENKUlvE_clEv)
        /*026c*/ 	.word	0x00000000


	//----- nvinfo : EIATTR_FRAME_SIZE
	.align		4
.L_114:
        /*0270*/ 	.byte	0x04, 0x11
        /*0272*/ 	.short	(.L_116 - .L_115)
	.align		4
.L_115:
        /*0274*/ 	.word	index@(_ZN7cutlass13device_kernelIN5flash19enable_sm80_to_sm89INS1_16FlashAttnFwdSm80INS1_25CollectiveMainloopFwdSm80ILi4ELi1ELb0EN4cute5tupleIJNS5_1CILi128EEENS7_ILi48EEES8_EEELi128ENS_6half_tEfNS_4arch4Sm80ELb0ELb1ELb1ELb1ELb0ELb1ELb1ELb0EEENS1_21CollectiveEpilogueFwdINS6_IJS8_S8_S9_EEENS6_IJNS7_ILi1EEESH_SH_EEESB_SD_Li128ELb1ELb1ELb0ELb0EEENS1_19SingleTileSchedulerILb1ELb0ELb1ELi128EEEEEEEEEvNT_6ParamsE)
        /*0278*/ 	.word	0x00000100


	//----- nvinfo : EIATTR_REGCOUNT
	.align		4
.L_116:
        /*027c*/ 	.byte	0x04, 0x2f
        /*027e*/ 	.short	(.L_118 - .L_117)
	.align		4
.L_117:
        /*0280*/ 	.word	index@(_ZN7cutlass13device_kernelIN5flash19enable_sm80_to_sm89INS1_16FlashAttnFwdSm80INS1_25CollectiveMainloopFwdSm80ILi4ELi1ELb0EN4cute5tupleIJNS5_1CILi128EEENS7_ILi48EEES8_EEELi128ENS_6half_tEfNS_4arch4Sm80ELb0ELb1ELb1ELb1ELb0ELb0ELb1ELb0EEENS1_21CollectiveEpilogueFwdINS6_IJS8_S8_S9_EEENS6_IJNS7_ILi1EEESH_SH_EEESB_SD_Li128ELb1ELb1ELb0ELb0EEENS1_19SingleTileSchedulerILb1ELb0ELb1ELi128EEEEEEEEEvNT_6ParamsE)
        /*0284*/ 	.word	0x000000ff


	//----- nvinfo : EIATTR_FRAME_SIZE
	.align		4
.L_118:
        /*0288*/ 	.byte	0x04, 0x11
        /*028a*/ 	.short	(.L_120 - .L_119)
	.align		4
.L_119:
        /*028c*/ 	.word	index@(_ZN7cutlass13device_kernelIN5flash19enable_sm80_to_sm89INS1_16FlashAttnFwdSm80INS1_25CollectiveMainloopFwdSm80ILi4ELi1ELb0EN4cute5tupleIJNS5_1CILi128EEENS7_ILi48EEES8_EEELi128ENS_6half_tEfNS_4arch4Sm80ELb0ELb1ELb1ELb1ELb0ELb0ELb1ELb0EEENS1_21CollectiveEpilogueFwdINS6_IJS8_S8_S9_EEENS6_IJNS7_ILi1EEESH_SH_EEESB_SD_Li128ELb1ELb1ELb0ELb0EEENS1_19SingleTileSchedulerILb1ELb0ELb1ELi128EEEEEEEEEvNT_6ParamsE)
        /*0290*/ 	.word	0x00000070


	//----- nvinfo : EIATTR_REGCOUNT
	.align		4
.L_120:
        /*0294*/ 	.byte	0x04, 0x2f
        /*0296*/ 	.short	(.L_122 - .L_121)
	.align		4
.L_121:
        /*0298*/ 	.word	index@(_ZN7cutlass13device_kernelIN5flash19enable_sm80_to_sm89INS1_16FlashAttnFwdSm80INS1_25CollectiveMainloopFwdSm80ILi4ELi1ELb0EN4cute5tupleIJNS5_1CILi128EEENS7_ILi48EEES8_EEELi128ENS_6half_tEfNS_4arch4Sm80ELb0ELb1ELb1ELb0ELb0ELb0ELb1ELb0EEENS1_21CollectiveEpilogueFwdINS6_IJS8_S8_S9_EEENS6_IJNS7_ILi1EEESH_SH_EEESB_SD_Li128ELb0ELb1ELb0ELb0EEENS1_19SingleTileSchedulerILb0ELb0ELb1ELi128EEEEEEEEEvNT_6ParamsE)
        /*029c*/ 	.word	0x000000ff


	//----- nvinfo : EIATTR_FRAME_SIZE
	.align		4
.L_122:
        /*02a0*/ 	.byte	0x04, 0x11
        /*02a2*/ 	.short	(.L_124 - .L_123)
	.align		4
.L_123:
        /*02a4*/ 	.word	index@(_ZN7cutlass13device_kernelIN5flash19enable_sm80_to_sm89INS1_16FlashAttnFwdSm80INS1_25CollectiveMainloopFwdSm80ILi4ELi1ELb0EN4cute5tupleIJNS5_1CILi128EEENS7_ILi48EEES8_EEELi128ENS_6half_tEfNS_4arch4Sm80ELb0ELb1ELb1ELb0ELb0ELb0ELb1ELb0EEENS1_21CollectiveEpilogueFwdINS6_IJS8_S8_S9_EEENS6_IJNS7_ILi1EEESH_SH_EEESB_SD_Li128ELb0ELb1ELb0ELb0EEENS1_19SingleTileSchedulerILb0ELb0ELb1ELi128EEEEEEEEEvNT_6ParamsE)
        /*02a8*/ 	.word	0x00000068


	//----- nvinfo : EIATTR_REGCOUNT
	.align		4
.L_124:
        /*02ac*/ 	.byte	0x04, 0x2f
        /*02ae*/ 	.short	(.L_126 - .L_125)
	.align		4
.L_125:
        /*02b0*/ 	.word	index@(_ZN7cutlass13device_kernelIN5flash19enable_sm80_to_sm89INS1_16FlashAttnFwdSm80INS1_25CollectiveMainloopFwdSm80ILi4ELi1ELb0EN4cute5tupleIJNS5_1CILi128EEENS7_ILi64EEES8_EEELi128ENS_6half_tEfNS_4arch4Sm80ELb0ELb0ELb1ELb1ELb0ELb1ELb1ELb0EEENS1_21CollectiveEpilogueFwdINS6_IJS8_S8_S9_EEENS6_IJNS7_ILi1EEESH_SH_EEESB_SD_Li128ELb1ELb1ELb0ELb0EEENS1_19SingleTileSchedulerILb1ELb0ELb1ELi128EEEEEEEEEvNT_6ParamsE)
        /*02b4*/ 	.word	0x000000ff


	//----- nvinfo : EIATTR_FRAME_SIZE
	.align		4
.L_126:
        /*02b8*/ 	.byte	0x04, 0x11
        /*02ba*/ 	.short	(.L_128 - .L_127)
	.align		4
.L_127:
        /*02bc*/ 	.word	index@(_ZN7cutlass13device_kernelIN5flash19enable_sm80_to_sm89INS1_16FlashAttnFwdSm80INS1_25CollectiveMainloopFwdSm80ILi4ELi1ELb0EN4cute5tupleIJNS5_1CILi128EEENS7_ILi64EEES8_EEELi128ENS_6half_tEfNS_4arch4Sm80ELb0ELb0ELb1ELb1ELb0ELb1ELb1ELb0EEENS1_21CollectiveEpilogueFwdINS6_IJS8_S8_S9_EEENS6_IJNS7_ILi1EEESH_SH_EEESB_SD_Li128ELb1ELb1ELb0ELb0EEENS1_19SingleTileSchedulerILb1ELb0ELb1ELi128EEEEEEEEEvNT_6ParamsE)
        /*02c0*/ 	.word	0x00000098


	//----- nvinfo : EIATTR_REGCOUNT
	.align		4
.L_128:
        /*02c4*/ 	.byte	0x04, 0x2f
        /*02c6*/ 	.short	(.L_130 - .L_129)
	.align		4
.L_129:
        /*02c8*/ 	.word	index@(_ZN7cutlass13device_kernelIN5flash19enable_sm80_to_sm89INS1_16FlashAttnFwdSm80INS1_25CollectiveMainloopFwdSm80ILi4ELi1ELb0EN4cute5tupleIJNS5_1CILi128EEENS7_ILi64EEES8_EEELi128ENS_6half_tEfNS_4arch4Sm80ELb0ELb0ELb1ELb1ELb0ELb0ELb1ELb0EEENS1_21CollectiveEpilogueFwdINS6_IJS8_S8_S9_EEENS6_IJNS7_ILi1EEESH_SH_EEESB_SD_Li128ELb1ELb1ELb0ELb0EEENS1_19SingleTileSchedulerILb1ELb0ELb1ELi128EEEEEEEEEvNT_6ParamsE)
        /*02cc*/ 	.word	0x000000ff


	//----- nvinfo : EIATTR_FRAME_SIZE
	.align		4
.L_130:
        /*02d0*/ 	.byte	0x04, 0x11
        /*02d2*/ 	.short	(.L_132 - .L_131)
	.align		4
.L_131:
        /*02d4*/ 	.word	index@(_ZN7cutlass13device_kernelIN5flash19enable_sm80_to_sm89INS1_16FlashAttnFwdSm80INS1_25CollectiveMainloopFwdSm80ILi4ELi1ELb0EN4cute5tupleIJNS5_1CILi128EEENS7_ILi64EEES8_EEELi128ENS_6half_tEfNS_4arch4Sm80ELb0ELb0ELb1ELb1ELb0ELb0ELb1ELb0EEENS1_21CollectiveEpilogueFwdINS6_IJS8_S8_S9_EEENS6_IJNS7_ILi1EEESH_SH_EEESB_SD_Li128ELb1ELb1ELb0ELb0EEENS1_19SingleTileSchedulerILb1ELb0ELb1ELi128EEEEEEEEEvNT_6ParamsE)
        /*02d8*/ 	.word	0x00000098


	//----- nvinfo : EIATTR_REGCOUNT
	.align		4
.L_132:
        /*02dc*/ 	.byte	0x04, 0x2f
        /*02de*/ 	.short	(.L_134 - .L_133)
	.align		4
.L_133:
        /*02e0*/ 	.word	index@(_ZN7cutlass13device_kernelIN5flash19enable_sm80_to_sm89INS1_16FlashAttnFwdSm80INS1_25CollectiveMainloopFwdSm80ILi4ELi1ELb0EN4cute5tupleIJNS5_1CILi128EEENS7_ILi64EEES8_EEELi128ENS_6half_tEfNS_4arch4Sm80ELb0ELb0ELb1ELb0ELb0ELb0ELb1ELb0EEENS1_21CollectiveEpilogueFwdINS6_IJS8_S8_S9_EEENS6_IJNS7_ILi1EEESH_SH_EEESB_SD_Li128ELb0ELb1ELb0ELb0EEENS1_19SingleTileSchedulerILb0ELb0ELb1ELi128EEEEEEEEEvNT_6ParamsE)
        /*02e4*/ 	.word	0x000000ff


	//----- nvinfo : EIATTR_FRAME_SIZE
	.align		4
.L_134:
        /*02e8*/ 	.byte	0x04, 0x11
        /*02ea*/ 	.short	(.L_136 - .L_135)
	.align		4
.L_135:
        /*02ec*/ 	.word	index@(_ZN7cutlass13device_kernelIN5flash19enable_sm80_to_sm89INS1_16FlashAttnFwdSm80INS1_25CollectiveMainloopFwdSm80ILi4ELi1ELb0EN4cute5tupleIJNS5_1CILi128EEENS7_ILi64EEES8_EEELi128ENS_6half_tEfNS_4arch4Sm80ELb0ELb0ELb1ELb0ELb0ELb0ELb1ELb0EEENS1_21CollectiveEpilogueFwdINS6_IJS8_S8_S9_EEENS6_IJNS7_ILi1EEESH_SH_EEESB_SD_Li128ELb0ELb1ELb0ELb0EEENS1_19SingleTileSchedulerILb0ELb0ELb1ELi128EEEEEEEEEvNT_6ParamsE)
        /*02f0*/ 	.word	0x00000080


	//----- nvinfo : EIATTR_REGCOUNT
	.align		4
.L_136:
        /*02f4*/ 	.byte	0x04, 0x2f
        /*02f6*/ 	.short	(.L_138 - .L_137)
	.align		4
.L_137:
        /*02f8*/ 	.word	index@(_ZN7cutlass13device_kernelIN5flash19enable_sm80_to_sm89INS1_16FlashAttnFwdSm80INS1_25CollectiveMainloopFwdSm80ILi8ELi1ELb1EN4cute5tupleIJNS5_1CILi128EEES8_S8_EEELi128ENS_6half_tEfNS_4arch4Sm80ELb1ELb0ELb1ELb1ELb0ELb1ELb1ELb0EEENS1_21CollectiveEpilogueFwdIS9_NS6_IJNS7_ILi1EEESF_SF_EEESA_SC_Li256ELb1ELb1ELb0ELb0EEENS1_19SingleTileSchedulerILb1ELb0ELb1ELi128EEEEEEEEEvNT_6ParamsE)
        /*02fc*/ 	.word	0x000000ff


	//----- nvinfo : EIATTR_FRAME_SIZE
	.align		4
.L_138:
        /*0300*/ 	.byte	0x04, 0x11
        /*0302*/ 	.short	(.L_140 - .L_139)
	.align		4
.L_139:
        /*0304*/ 	.word	index@(_ZN7cutlass13device_kernelIN5flash19enable_sm80_to_sm89INS1_16FlashAttnFwdSm80INS1_25CollectiveMainloopFwdSm80ILi8ELi1ELb1EN4cute5tupleIJNS5_1CILi128EEES8_S8_EEELi128ENS_6half_tEfNS_4arch4Sm80ELb1ELb0ELb1ELb1ELb0ELb1ELb1ELb0EEENS1_21CollectiveEpilogueFwdIS9_NS6_IJNS7_ILi1EEESF_SF_EEESA_SC_Li256ELb1ELb1ELb0ELb0EEENS1_19SingleTileSchedulerILb1ELb0ELb1ELi128EEEEEEEEEvNT_6ParamsE)
        /*0308*/ 	.word	0x00000068


	//----- nvinfo : EIATTR_REGCOUNT
	.align		4
.L_140:
        /*030c*/ 	.byte	0x04, 0x2f
        /*030e*/ 	.short	(.L_142 - .L_141)
	.align		4
.L_141:
        /*0310*/ 	.word	index@(_ZN7cutlass13device_kernelIN5flash19enable_sm80_to_sm89INS1_16FlashAttnFwdSm80INS1_25CollectiveMainloopFwdSm80ILi8ELi1ELb1EN4cute5tupleIJNS5_1CILi128EEES8_S8_EEELi128ENS_6half_tEfNS_4arch4Sm80ELb1ELb0ELb1ELb1ELb0ELb0ELb1ELb0EEENS1_21CollectiveEpilogueFwdIS9_NS6_IJNS7_ILi1EEESF_SF_EEESA_SC_Li256ELb1ELb1ELb0ELb0EEENS1_19SingleTileSchedulerILb1ELb0ELb1ELi128EEEEEEEEEvNT_6ParamsE)
        /*0314*/ 	.word	0x000000ff


	//----- nvinfo : EIATTR_FRAME_SIZE
	.align		4
.L_142:
        /*0318*/ 	.byte	0x04, 0x11
        /*031a*/ 	.short	(.L_144 - .L_143)
	.align		4
.L_143:
        /*031c*/ 	.word	index@(_ZN7cutlass13device_kernelIN5flash19enable_sm80_to_sm89INS1_16FlashAttnFwdSm80INS1_25CollectiveMainloopFwdSm80ILi8ELi1ELb1EN4cute5tupleIJNS5_1CILi128EEES8_S8_EEELi128ENS_6half_tEfNS_4arch4Sm80ELb1ELb0ELb1ELb1ELb0ELb0ELb1ELb0EEENS1_21CollectiveEpilogueFwdIS9_NS6_IJNS7_ILi1EEESF_SF_EEESA_SC_Li256ELb1ELb1ELb0ELb0EEENS1_19SingleTileSchedulerILb1ELb0ELb1ELi128EEEEEEEEEvNT_6ParamsE)
        /*0320*/ 	.word	0x00000058


	//----- nvinfo : EIATTR_REGCOUNT
	.align		4
.L_144:
        /*0324*/ 	.byte	0x04, 0x2f
        /*0326*/ 	.short	(.L_146 - .L_145)
	.align		4
.L_145:
        /*0328*/ 	.word	index@(_ZN7cutlass13device_kernelIN5flash19enable_sm80_to_sm89INS1_16FlashAttnFwdSm80INS1_25CollectiveMainloopFwdSm80ILi8ELi1ELb1EN4cute5tupleIJNS5_1CILi128EEES8_S8_EEELi128ENS_6half_tEfNS_4arch4Sm80ELb1ELb0ELb1ELb0ELb0ELb0ELb1ELb0EEENS1_21CollectiveEpilogueFwdIS9_NS6_IJNS7_ILi1EEESF_SF_EEESA_SC_Li256ELb0ELb1ELb0ELb0EEENS1_30DynamicPersistentTileSchedulerILi256ELi256ELb0ELb1ELb0EEEEEEEEEvNT_6ParamsE)
        /*032c*/ 	.word	0x000000ff


	//----- nvinfo : EIATTR_FRAME_SIZE
	.align		4
.L_146:
        /*0330*/ 	.byte	0x04, 0x11
        /*0332*/ 	.short	(.L_148 - .L_147)
	.align		4
.L_147:
        /*0334*/ 	.word	index@($__internal_1_$__cuda_sm70_shflsync_idx_p)
        /*0338*/ 	.word	0x00000000


	//----- nvinfo : EIATTR_FRAME_SIZE
	.align		4
.L_148:
        /*033c*/ 	.byte	0x04, 0x11
        /*033e*/ 	.short	(.L_150 - .L_149)
	.align		4
.L_149:
        /*0340*/ 	.word	index@($__internal_0_$__cuda_sm70_shflsync_bfly_p)
        /*0344*/ 	.word	0x00000000


	//----- nvinfo : EIATTR_FRAME_SIZE
	.align		4
.L_150:
        /*0348*/ 	.byte	0x04, 0x11
        /*034a*/ 	.short	(.L_152 - .L_151)
	.align		4
.L_151:
        /*034c*/ 	.word	index@(_ZN7cutlass13device_kernelIN5flash19enable_sm80_to_sm89INS1_16FlashAttnFwdSm80INS1_25CollectiveMainloopFwdSm80ILi8ELi1ELb1EN4cute5tupleIJNS5_1CILi128EEES8_S8_EEELi128ENS_6half_tEfNS_4arch4Sm80ELb1ELb0ELb1ELb0ELb0ELb0ELb1ELb0EEENS1_21CollectiveEpilogueFwdIS9_NS6_IJNS7_ILi1EEESF_SF_EEESA_SC_Li256ELb0ELb1ELb0ELb0EEENS1_30DynamicPersistentTileSchedulerILi256ELi256ELb0ELb1ELb0EEEEEEEEEvNT_6ParamsE)
        /*0350*/ 	.word	0x00000078


	//----- nvinfo : EIATTR_REGCOUNT
	.align		4
.L_152:
        /*0354*/ 	.byte	0x04, 0x2f
        /*0356*/ 	.short	(.L_154 - .L_153)
	.align		4
.L_153:
        /*0358*/ 	.word	index@(_ZN7cutlass13device_kernelIN5flash19enable_sm80_to_sm89INS1_16FlashAttnFwdSm80INS1_25CollectiveMainloopFwdSm80ILi8ELi1ELb1EN4cute5tupleIJNS5_1CILi128EEENS7_ILi96EEES8_EEELi128ENS_6half_tEfNS_4arch4Sm80ELb0ELb1ELb1ELb1ELb0ELb1ELb1ELb0EEENS1_21CollectiveEpilogueFwdINS6_IJS8_S8_S9_EEENS6_IJNS7_ILi1EEESH_SH_EEESB_SD_Li256ELb1ELb1ELb0ELb0EEENS1_19SingleTileSchedulerILb1ELb0ELb1ELi128EEEEEEEEEvNT_6ParamsE)
        /*035c*/ 	.word	0x000000fe


	//----- nvinfo : EIATTR_FRAME_SIZE
	.align		4
.L_154:
        /*0360*/ 	.byte	0x04, 0x11
        /*0362*/ 	.short	(.L_156 - .L_155)
	.align		4
.L_155:
        /*0364*/ 	.word	index@(_ZN7cutlass13device_kernelIN5flash19enable_sm80_to_sm89INS1_16FlashAttnFwdSm80INS1_25CollectiveMainloopFwdSm80ILi8ELi1ELb1EN4cute5tupleIJNS5_1CILi128EEENS7_ILi96EEES8_EEELi128ENS_6half_tEfNS_4arch4Sm80ELb0ELb1ELb1ELb1ELb0ELb1ELb1ELb0EEENS1_21CollectiveEpilogueFwdINS6_IJS8_S8_S9_EEENS6_IJNS7_ILi1EEESH_SH_EEESB_SD_Li256ELb1ELb1ELb0ELb0EEENS1_19SingleTileSchedulerILb1ELb0ELb1ELi128EEEEEEEEEvNT_6ParamsE)
        /*0368*/ 	.word	0x00000000


	//----- nvinfo : EIATTR_REGCOUNT
	.align		4
.L_156:
        /*036c*/ 	.byte	0x04, 0x2f
        /*036e*/ 	.short	(.L_158 - .L_157)
	.align		4
.L_157:
        /*0370*/ 	.word	index@(_ZN7cutlass13device_kernelIN5flash19enable_sm80_to_sm89INS1_16FlashAttnFwdSm80INS1_25CollectiveMainloopFwdSm80ILi8ELi1ELb1EN4cute5tupleIJNS5_1CILi128EEENS7_ILi96EEES8_EEELi128ENS_6half_tEfNS_4arch4Sm80ELb0ELb1ELb1ELb1ELb0ELb0ELb1ELb0EEENS1_21CollectiveEpilogueFwdINS6_IJS8_S8_S9_EEENS6_IJNS7_ILi1EEESH_SH_EEESB_SD_Li256ELb1ELb1ELb0ELb0EEENS1_19SingleTileSchedulerILb1ELb0ELb1ELi128EEEEEEEEEvNT_6ParamsE)
        /*0374*/ 	.word	0x000000ff


	//----- nvinfo : EIATTR_FRAME_SIZE
	.align		4
.L_158:
        /*0378*/ 	.byte	0x04, 0x11
        /*037a*/ 	.short	(.L_160 - .L_159)
	.align		4
.L_159:
        /*037c*/ 	.word	index@(_ZN7cutlass13device_kernelIN5flash19enable_sm80_to_sm89INS1_16FlashAttnFwdSm80INS1_25CollectiveMainloopFwdSm80ILi8ELi1ELb1EN4cute5tupleIJNS5_1CILi128EEENS7_ILi96EEES8_EEELi128ENS_6half_tEfNS_4arch4Sm80ELb0ELb1ELb1ELb1ELb0ELb0ELb1ELb0EEENS1_21CollectiveEpilogueFwdINS6_IJS8_S8_S9_EEENS6_IJNS7_ILi1EEESH_SH_EEESB_SD_Li256ELb1ELb1ELb0ELb0EEENS1_19SingleTileSchedulerILb1ELb0ELb1ELi128EEEEEEEEEvNT_6ParamsE)
        /*0380*/ 	.word	0x00000000


	//----- nvinfo : EIATTR_REGCOUNT
	.align		4
.L_160:
        /*0384*/ 	.byte	0x04, 0x2f
        /*0386*/ 	.short	(.L_162 - .L_161)
	.align		4
.L_161:
        /*0388*/ 	.word	index@(_ZN7cutlass13device_kernelIN5flash19enable_sm80_to_sm89INS1_16FlashAttnFwdSm80INS1_25CollectiveMainloopFwdSm80ILi8ELi1ELb1EN4cute5tupleIJNS5_1CILi128EEENS7_ILi96EEES8_EEELi128ENS_6half_tEfNS_4arch4Sm80ELb0ELb1ELb1ELb0ELb0ELb0ELb1ELb0EEENS1_21CollectiveEpilogueFwdINS6_IJS8_S8_S9_EEENS6_IJNS7_ILi1EEESH_SH_EEESB_SD_Li256ELb0ELb1ELb0ELb0EEENS1_19SingleTileSchedulerILb0ELb0ELb1ELi128EEEEEEEEEvNT_6ParamsE)
        /*038c*/ 	.word	0x000000ff


	//----- nvinfo : EIATTR_FRAME_SIZE
	.align		4
.L_162:
        /*0390*/ 	.byte	0x04, 0x11
        /*0392*/ 	.short	(.L_164 - .L_163)
	.align		4
.L_163:
        /*0394*/ 	.word	index@(_ZN7cutlass13device_kernelIN5flash19enable_sm80_to_sm89INS1_16FlashAttnFwdSm80INS1_25CollectiveMainloopFwdSm80ILi8ELi1ELb1EN4cute5tupleIJNS5_1CILi128EEENS7_ILi96EEES8_EEELi128ENS_6half_tEfNS_4arch4Sm80ELb0ELb1ELb1ELb0ELb0ELb0ELb1ELb0EEENS1_21CollectiveEpilogueFwdINS6_IJS8_S8_S9_EEENS6_IJNS7_ILi1EEESH_SH_EEESB_SD_Li256ELb0ELb1ELb0ELb0EEENS1_19SingleTileSchedulerILb0ELb0ELb1ELi128EEEEEEEEEvNT_6ParamsE)
        /*0398*/ 	.word	0x00000000


	//----- nvinfo : EIATTR_REGCOUNT
	.align		4
.L_164:
        /*039c*/ 	.byte	0x04, 0x2f
        /*039e*/ 	.short	(.L_166 - .L_165)
	.align		4
.L_165:
        /*03a0*/ 	.word	index@(_ZN7cutlass13device_kernelIN5flash19enable_sm80_to_sm89INS1_16FlashAttnFwdSm80INS1_25CollectiveMainloopFwdSm80ILi8ELi1ELb1EN4cute5tupleIJNS5_1CILi128EEES8_S8_EEELi128ENS_6half_tEfNS_4arch4Sm80ELb0ELb0ELb1ELb1ELb0ELb1ELb1ELb0EEENS1_21CollectiveEpilogueFwdIS9_NS6_IJNS7_ILi1EEESF_SF_EEESA_SC_Li256ELb1ELb1ELb0ELb0EEENS1_19SingleTileSchedulerILb1ELb0ELb1ELi128EEEEEEEEEvNT_6ParamsE)
        /*03a4*/ 	.word	0x000000ff


	//----- nvinfo : EIATTR_FRAME_SIZE
	.align		4
.L_166:
        /*03a8*/ 	.byte	0x04, 0x11
        /*03aa*/ 	.short	(.L_168 - .L_167)
	.align		4
.L_167:
        /*03ac*/ 	.word	index@(_ZN7cutlass13device_kernelIN5flash19enable_sm80_to_sm89INS1_16FlashAttnFwdSm80INS1_25CollectiveMainloopFwdSm80ILi8ELi1ELb1EN4cute5tupleIJNS5_1CILi128EEES8_S8_EEELi128ENS_6half_tEfNS_4arch4Sm80ELb0ELb0ELb1ELb1ELb0ELb1ELb1ELb0EEENS1_21CollectiveEpilogueFwdIS9_NS6_IJNS7_ILi1EEESF_SF_EEESA_SC_Li256ELb1ELb1ELb0ELb0EEENS1_19SingleTileSchedulerILb1ELb0ELb1ELi128EEEEEEEEEvNT_6ParamsE)
        /*03b0*/ 	.word	0x00000050


	//----- nvinfo : EIATTR_REGCOUNT
	.align		4
.L_168:
        /*03b4*/ 	.byte	0x04, 0x2f
        /*03b6*/ 	.short	(.L_170 - .L_169)
	.align		4
.L_169:
        /*03b8*/ 	.word	index@(_ZN7cutlass13device_kernelIN5flash19enable_sm80_to_sm89INS1_16FlashAttnFwdSm80INS1_25CollectiveMainloopFwdSm80ILi8ELi1ELb1EN4cute5tupleIJNS5_1CILi128EEES8_S8_EEELi128ENS_6half_tEfNS_4arch4Sm80ELb0ELb0ELb1ELb1ELb0ELb0ELb1ELb0EEENS1_21CollectiveEpilogueFwdIS9_NS6_IJNS7_ILi1EEESF_SF_EEESA_SC_Li256ELb1ELb1ELb0ELb0EEENS1_19SingleTileSchedulerILb1ELb0ELb1ELi128EEEEEEEEEvNT_6ParamsE)
        /*03bc*/ 	.word	0x000000ff


	//----- nvinfo : EIATTR_FRAME_SIZE
	.align		4
.L_170:
        /*03c0*/ 	.byte	0x04, 0x11
        /*03c2*/ 	.short	(.L_172 - .L_171)
	.align		4
.L_171:
        /*03c4*/ 	.word	index@(_ZN7cutlass13device_kernelIN5flash19enable_sm80_to_sm89INS1_16FlashAttnFwdSm80INS1_25CollectiveMainloopFwdSm80ILi8ELi1ELb1EN4cute5tupleIJNS5_1CILi128EEES8_S8_EEELi128ENS_6half_tEfNS_4arch4Sm80ELb0ELb0ELb1ELb1ELb0ELb0ELb1ELb0EEENS1_21CollectiveEpilogueFwdIS9_NS6_IJNS7_ILi1EEESF_SF_EEESA_SC_Li256ELb1ELb1ELb0ELb0EEENS1_19SingleTileSchedulerILb1ELb0ELb1ELi128EEEEEEEEEvNT_6ParamsE)
        /*03c8*/ 	.word	0x00000018


	//----- nvinfo : EIATTR_REGCOUNT
	.align		4
.L_172:
        /*03cc*/ 	.byte	0x04, 0x2f
        /*03ce*/ 	.short	(.L_174 - .L_173)
	.align		4
.L_173:
        /*03d0*/ 	.word	index@(_ZN7cutlass13device_kernelIN5flash19enable_sm80_to_sm89INS1_16FlashAttnFwdSm80INS1_25CollectiveMainloopFwdSm80ILi8ELi1ELb1EN4cute5tupleIJNS5_1CILi128EEES8_S8_EEELi128ENS_6half_tEfNS_4arch4Sm80ELb0ELb0ELb1ELb0ELb0ELb0ELb1ELb0EEENS1_21CollectiveEpilogueFwdIS9_NS6_IJNS7_ILi1EEESF_SF_EEESA_SC_Li256ELb0ELb1ELb0ELb0EEENS1_19SingleTileSchedulerILb0ELb0ELb1ELi128EEEEEEEEEvNT_6ParamsE)
        /*03d4*/ 	.word	0x000000ff


	//----- nvinfo : EIATTR_FRAME_SIZE
	.align		4
.L_174:
        /*03d8*/ 	.byte	0x04, 0x11
        /*03da*/ 	.short	(.L_176 - .L_175)
	.align		4
.L_175:
        /*03dc*/ 	.word	index@(_ZN7cutlass13device_kernelIN5flash19enable_sm80_to_sm89INS1_16FlashAttnFwdSm80INS1_25CollectiveMainloopFwdSm80ILi8ELi1ELb1EN4cute5tupleIJNS5_1CILi128EEES8_S8_EEELi128ENS_6half_tEfNS_4arch4Sm80ELb0ELb0ELb1ELb0ELb0ELb0ELb1ELb0EEENS1_21CollectiveEpilogueFwdIS9_NS6_IJNS7_ILi1EEESF_SF_EEESA_SC_Li256ELb0ELb1ELb0ELb0EEENS1_19SingleTileSchedulerILb0ELb0ELb1ELi128EEEEEEEEEvNT_6ParamsE)
        /*03e0*/ 	.word	0x00000058


	//----- nvinfo : EIATTR_MIN_STACK_SIZE
	.align		4
.L_176:
        /*03e4*/ 	.byte	0x04, 0x12
        /*03e6*/ 	.short	(.L_178 - .L_177)
	.align		4
.L_177:
        /*03e8*/ 	.word	index@(_ZN7cutlass13device_kernelIN5flash19enable_sm80_to_sm89INS1_16FlashAttnFwdSm80INS1_25CollectiveMainloopFwdSm80ILi8ELi1ELb1EN4cute5tupleIJNS5_1CILi128EEES8_S8_EEELi128ENS_6half_tEfNS_4arch4Sm80ELb0ELb0ELb1ELb0ELb0ELb0ELb1ELb0EEENS1_21CollectiveEpilogueFwdIS9_NS6_IJNS7_ILi1EEESF_SF_EEESA_SC_Li256ELb0ELb1ELb0ELb0EEENS1_19SingleTileSchedulerILb0ELb0ELb1ELi128EEEEEEEEEvNT_6ParamsE)
        /*03ec*/ 	.word	0x00000058


	//----- nvinfo : EIATTR_MIN_STACK_SIZE
	.align		4
.L_178:
        /*03f0*/ 	.byte	0x04, 0x12
        /*03f2*/ 	.short	(.L_180 - .L_179)
	.align		4
.L_179:
        /*03f4*/ 	.word	index@(_ZN7cutlass13device_kernelIN5flash19enable_sm80_to_sm89INS1_16FlashAttnFwdSm80INS1_25CollectiveMainloopFwdSm80ILi8ELi1ELb1EN4cute5tupleIJNS5_1CILi128EEES8_S8_EEELi128ENS_6half_tEfNS_4arch4Sm80ELb0ELb0ELb1ELb1ELb0ELb0ELb1ELb0EEENS1_21CollectiveEpilogueFwdIS9_NS6_IJNS7_ILi1EEESF_SF_EEESA_SC_Li256ELb1ELb1ELb0ELb0EEENS1_19SingleTileSchedulerILb1ELb0ELb1ELi128EEEEEEEEEvNT_6ParamsE)
        /*03f8*/ 	.word	0x00000018


	//----- nvinfo : EIATTR_MIN_STACK_SIZE
	.align		4
.L_180:
        /*03fc*/ 	.byte	0x04, 0x12
        /*03fe*/ 	.short	(.L_182 - .L_181)
	.align		4
.L_181:
        /*0400*/ 	.word	index@(_ZN7cutlass13device_kernelIN5flash19enable_sm80_to_sm89INS1_16FlashAttnFwdSm80INS1_25CollectiveMainloopFwdSm80ILi8ELi1ELb1EN4cute5tupleIJNS5_1CILi128EEES8_S8_EEELi128ENS_6half_tEfNS_4arch4Sm80ELb0ELb0ELb1ELb1ELb0ELb1ELb1ELb0EEENS1_21CollectiveEpilogueFwdIS9_NS6_IJNS7_ILi1EEESF_SF_EEESA_SC_Li256ELb1ELb1ELb0ELb0EEENS1_19SingleTileSchedulerILb1ELb0ELb1ELi128EEEEEEEEEvNT_6ParamsE)
        /*0404*/ 	.word	0x00000050


	//----- nvinfo : EIATTR_MIN_STACK_SIZE
	.align		4
.L_182:
        /*0408*/ 	.byte	0x04, 0x12
        /*040a*/ 	.short	(.L_184 - .L_183)
	.align		4
.L_183:
        /*040c*/ 	.word	index@(_ZN7cutlass13device_kernelIN5flash19enable_sm80_to_sm89INS1_16FlashAttnFwdSm80INS1_25CollectiveMainloopFwdSm80ILi8ELi1ELb1EN4cute5tupleIJNS5_1CILi128EEENS7_ILi96EEES8_EEELi128ENS_6half_tEfNS_4arch4Sm80ELb0ELb1ELb1ELb0ELb0ELb0ELb1ELb0EEENS1_21CollectiveEpilogueFwdINS6_IJS8_S8_S9_EEENS6_IJNS7_ILi1EEESH_SH_EEESB_SD_Li256ELb0ELb1ELb0ELb0EEENS1_19SingleTileSchedulerILb0ELb0ELb1ELi128EEEEEEEEEvNT_6ParamsE)
        /*0410*/ 	.word	0x00000000


	//----- nvinfo : EIATTR_MIN_STACK_SIZE
	.align		4
.L_184:
        /*0414*/ 	.byte	0x04, 0x12
        /*0416*/ 	.short	(.L_186 - .L_185)
	.align		4
.L_185:
        /*0418*/ 	.word	index@(_ZN7cutlass13device_kernelIN5flash19enable_sm80_to_sm89INS1_16FlashAttnFwdSm80INS1_25CollectiveMainloopFwdSm80ILi8ELi1ELb1EN4cute5tupleIJNS5_1CILi128EEENS7_ILi96EEES8_EEELi128ENS_6half_tEfNS_4arch4Sm80ELb0ELb1ELb1ELb1ELb0ELb0ELb1ELb0EEENS1_21CollectiveEpilogueFwdINS6_IJS8_S8_S9_EEENS6_IJNS7_ILi1EEESH_SH_EEESB_SD_Li256ELb1ELb1ELb0ELb0EEENS1_19SingleTileSchedulerILb1ELb0ELb1ELi128EEEEEEEEEvNT_6ParamsE)
        /*041c*/ 	.word	0x00000000


	//----- nvinfo : EIATTR_MIN_STACK_SIZE
	.align		4
.L_186:
        /*0420*/ 	.byte	0x04, 0x12
        /*0422*/ 	.short	(.L_188 - .L_187)
	.align		4
.L_187:
        /*0424*/ 	.word	index@(_ZN7cutlass13device_kernelIN5flash19enable_sm80_to_sm89INS1_16FlashAttnFwdSm80INS1_25CollectiveMainloopFwdSm80ILi8ELi1ELb1EN4cute5tupleIJNS5_1CILi128EEENS7_ILi96EEES8_EEELi128ENS_6half_tEfNS_4arch4Sm80ELb0ELb1ELb1ELb1ELb0ELb1ELb1ELb0EEENS1_21CollectiveEpilogueFwdINS6_IJS8_S8_S9_EEENS6_IJNS7_ILi1EEESH_SH_EEESB_SD_Li256ELb1ELb1ELb0ELb0EEENS1_19SingleTileSchedulerILb1ELb0ELb1ELi128EEEEEEEEEvNT_6ParamsE)
        /*0428*/ 	.word	0x00000000


	//----- nvinfo : EIATTR_MIN_STACK_SIZE
	.align		4
.L_188:
        /*042c*/ 	.byte	0x04, 0x12
        /*042e*/ 	.short	(.L_190 - .L_189)
	.align		4
.L_189:
        /*0430*/ 	.word	index@(_ZN7cutlass13device_kernelIN5flash19enable_sm80_to_sm89INS1_16FlashAttnFwdSm80INS1_25CollectiveMainloopFwdSm80ILi8ELi1ELb1EN4cute5tupleIJNS5_1CILi128EEES8_S8_EEELi128ENS_6half_tEfNS_4arch4Sm80ELb1ELb0ELb1ELb0ELb0ELb0ELb1ELb0EEENS1_21CollectiveEpilogueFwdIS9_NS6_IJNS7_ILi1EEESF_SF_EEESA_SC_Li256ELb0ELb1ELb0ELb0EEENS1_30DynamicPersistentTileSchedulerILi256ELi256ELb0ELb1ELb0EEEEEEEEEvNT_6ParamsE)
        /*0434*/ 	.word	0x00000078


	//----- nvinfo : EIATTR_MIN_STACK_SIZE
	.align		4
.L_190:
        /*0438*/ 	.byte	0x04, 0x12
        /*043a*/ 	.short	(.L_192 - .L_191)
	.align		4
.L_191:
        /*043c*/ 	.word	index@(_ZN7cutlass13device_kernelIN5flash19enable_sm80_to_sm89INS1_16FlashAttnFwdSm80INS1_25CollectiveMainloopFwdSm80ILi8ELi1ELb1EN4cute5tupleIJNS5_1CILi128EEES8_S8_EEELi128ENS_6half_tEfNS_4arch4Sm80ELb1ELb0ELb1ELb1ELb0ELb0ELb1ELb0EEENS1_21CollectiveEpilogueFwdIS9_NS6_IJNS7_ILi1EEESF_SF_EEESA_SC_Li256ELb1ELb1ELb0ELb0EEENS1_19SingleTileSchedulerILb1ELb0ELb1ELi128EEEEEEEEEvNT_6ParamsE)
        /*0440*/ 	.word	0x00000058


	//----- nvinfo : EIATTR_MIN_STACK_SIZE
	.align		4
.L_192:
        /*0444*/ 	.byte	0x04, 0x12
        /*0446*/ 	.short	(.L_194 - .L_193)
	.align		4
.L_193:
        /*0448*/ 	.word	index@(_ZN7cutlass13device_kernelIN5flash19enable_sm80_to_sm89INS1_16FlashAttnFwdSm80INS1_25CollectiveMainloopFwdSm80ILi8ELi1ELb1EN4cute5tupleIJNS5_1CILi128EEES8_S8_EEELi128ENS_6half_tEfNS_4arch4Sm80ELb1ELb0ELb1ELb1ELb0ELb1ELb1ELb0EEENS1_21CollectiveEpilogueFwdIS9_NS6_IJNS7_ILi1EEESF_SF_EEESA_SC_Li256ELb1ELb1ELb0ELb0EEENS1_19SingleTileSchedulerILb1ELb0ELb1ELi128EEEEEEEEEvNT_6ParamsE)
        /*044c*/ 	.word	0x00000068


	//----- nvinfo : EIATTR_MIN_STACK_SIZE
	.align		4
.L_194:
        /*0450*/ 	.byte	0x04, 0x12
        /*0452*/ 	.short	(.L_196 - .L_195)
	.align		4
.L_195:
        /*0454*/ 	.word	index@(_ZN7cutlass13device_kernelIN5flash19enable_sm80_to_sm89INS1_16FlashAttnFwdSm80INS1_25CollectiveMainloopFwdSm80ILi4ELi1ELb0EN4cute5tupleIJNS5_1CILi128EEENS7_ILi64EEES8_EEELi128ENS_6half_tEfNS_4arch4Sm80ELb0ELb0ELb1ELb0ELb0ELb0ELb1ELb0EEENS1_21CollectiveEpilogueFwdINS6_IJS8_S8_S9_EEENS6_IJNS7_ILi1EEESH_SH_EEESB_SD_Li128ELb0ELb1ELb0ELb0EEENS1_19SingleTileSchedulerILb0ELb0ELb1ELi128EEEEEEEEEvNT_6ParamsE)
        /*0458*/ 	.word	0x00000080


	//----- nvinfo : EIATTR_MIN_STACK_SIZE
	.align		4
.L_196:
        /*045c*/ 	.byte	0x04, 0x12
        /*045e*/ 	.short	(.L_198 - .L_197)
	.align		4
.L_197:
        /*0460*/ 	.word	index@(_ZN7cutlass13device_kernelIN5flash19enable_sm80_to_sm89INS1_16FlashAttnFwdSm80INS1_25CollectiveMainloopFwdSm80ILi4ELi1ELb0EN4cute5tupleIJNS5_1CILi128EEENS7_ILi64EEES8_EEELi128ENS_6half_tEfNS_4arch4Sm80ELb0ELb0ELb1ELb1ELb0ELb0ELb1ELb0EEENS1_21CollectiveEpilogueFwdINS6_IJS8_S8_S9_EEENS6_IJNS7_ILi1EEESH_SH_EEESB_SD_Li128ELb1ELb1ELb0ELb0EEENS1_19SingleTileSchedulerILb1ELb0ELb1ELi128EEEEEEEEEvNT_6ParamsE)
        /*0464*/ 	.word	0x00000098


	//----- nvinfo : EIATTR_MIN_STACK_SIZE
	.align		4
.L_198:
        /*0468*/ 	.byte	0x04, 0x12
        /*046a*/ 	.short	(.L_200 - .L_199)
	.align		4
.L_199:
        /*046c*/ 	.word	index@(_ZN7cutlass13device_kernelIN5flash19enable_sm80_to_sm89INS1_16FlashAttnFwdSm80INS1_25CollectiveMainloopFwdSm80ILi4ELi1ELb0EN4cute5tupleIJNS5_1CILi128EEENS7_ILi64EEES8_EEELi128ENS_6half_tEfNS_4arch4Sm80ELb0ELb0ELb1ELb1ELb0ELb1ELb1ELb0EEENS1_21CollectiveEpilogueFwdINS6_IJS8_S8_S9_EEENS6_IJNS7_ILi1EEESH_SH_EEESB_SD_Li128ELb1ELb1ELb0ELb0EEENS1_19SingleTileSchedulerILb1ELb0ELb1ELi128EEEEEEEEEvNT_6ParamsE)
        /*0470*/ 	.word	0x00000098


	//----- nvinfo : EIATTR_MIN_STACK_SIZE
	.align		4
.L_200:
        /*0474*/ 	.byte	0x04, 0x12
        /*0476*/ 	.short	(.L_202 - .L_201)
	.align		4
.L_201:
        /*0478*/ 	.word	index@(_ZN7cutlass13device_kernelIN5flash19enable_sm80_to_sm89INS1_16FlashAttnFwdSm80INS1_25CollectiveMainloopFwdSm80ILi4ELi1ELb0EN4cute5tupleIJNS5_1CILi128EEENS7_ILi48EEES8_EEELi128ENS_6half_tEfNS_4arch4Sm80ELb0ELb1ELb1ELb0ELb0ELb0ELb1ELb0EEENS1_21CollectiveEpilogueFwdINS6_IJS8_S8_S9_EEENS6_IJNS7_ILi1EEESH_SH_EEESB_SD_Li128ELb0ELb1ELb0ELb0EEENS1_19SingleTileSchedulerILb0ELb0ELb1ELi128EEEEEEEEEvNT_6ParamsE)
        /*047c*/ 	.word	0x00000068


	//----- nvinfo : EIATTR_MIN_STACK_SIZE
	.align		4
.L_202:
        /*0480*/ 	.byte	0x04, 0x12
        /*0482*/ 	.short	(.L_204 - .L_203)
	.align		4
.L_203:
        /*0484*/ 	.word	index@(_ZN7cutlass13device_kernelIN5flash19enable_sm80_to_sm89INS1_16FlashAttnFwdSm80INS1_25CollectiveMainloopFwdSm80ILi4ELi1ELb0EN4cute5tupleIJNS5_1CILi128EEENS7_ILi48EEES8_EEELi128ENS_6half_tEfNS_4arch4Sm80ELb0ELb1ELb1ELb1ELb0ELb0ELb1ELb0EEENS1_21CollectiveEpilogueFwdINS6_IJS8_S8_S9_EEENS6_IJNS7_ILi1EEESH_SH_EEESB_SD_Li128ELb1ELb1ELb0ELb0EEENS1_19SingleTileSchedulerILb1ELb0ELb1ELi128EEEEEEEEEvNT_6ParamsE)
        /*0488*/ 	.word	0x00000070


	//----- nvinfo : EIATTR_MIN_STACK_SIZE
	.align		4
.L_204:
        /*048c*/ 	.byte	0x04, 0x12
        /*048e*/ 	.short	(.L_206 - .L_205)
	.align		4
.L_205:
        /*0490*/ 	.word	index@(_ZN7cutlass13device_kernelIN5flash19enable_sm80_to_sm89INS1_16FlashAttnFwdSm80INS1_25CollectiveMainloopFwdSm80ILi4ELi1ELb0EN4cute5tupleIJNS5_1CILi128EEENS7_ILi48EEES8_EEELi128ENS_6half_tEfNS_4arch4Sm80ELb0ELb1ELb1ELb1ELb0ELb1ELb1ELb0EEENS1_21CollectiveEpilogueFwdINS6_IJS8_S8_S9_EEENS6_IJNS7_ILi1EEESH_SH_EEESB_SD_Li128ELb1ELb1ELb0ELb0EEENS1_19SingleTileSchedulerILb1ELb0ELb1ELi128EEEEEEEEEvNT_6ParamsE)
        /*0494*/ 	.word	0x00000100


	//----- nvinfo : EIATTR_MIN_STACK_SIZE
	.align		4
.L_206:
        /*0498*/ 	.byte	0x04, 0x12
        /*049a*/ 	.short	(.L_208 - .L_207)
	.align		4
.L_207:
        /*049c*/ 	.word	index@(_ZN7cutlass13device_kernelIN5flash19enable_sm80_to_sm89INS1_16FlashAttnFwdSm80INS1_25CollectiveMainloopFwdSm80ILi4ELi1ELb0EN4cute5tupleIJNS5_1CILi128EEENS7_ILi64EEES8_EEELi128ENS_6half_tEfNS_4arch4Sm80ELb1ELb0ELb1ELb0ELb0ELb0ELb1ELb0EEENS1_21CollectiveEpilogueFwdINS6_IJS8_S8_S9_EEENS6_IJNS7_ILi1EEESH_SH_EEESB_SD_Li128ELb0ELb1ELb0ELb0EEENS1_30DynamicPersistentTileSchedulerILi128ELi128ELb0ELb1ELb0EEEEEEEEEvNT_6ParamsE)
        /*04a0*/ 	.word	0x000000d8


	//----- nvinfo : EIATTR_MIN_STACK_SIZE
	.align		4
.L_208:
        /*04a4*/ 	.byte	0x04, 0x12
        /*04a6*/ 	.short	(.L_210 - .L_209)
	.align		4
.L_209:
        /*04a8*/ 	.word	index@(_ZN7cutlass13device_kernelIN5flash19enable_sm80_to_sm89INS1_16FlashAttnFwdSm80INS1_25CollectiveMainloopFwdSm80ILi4ELi1ELb0EN4cute5tupleIJNS5_1CILi128EEENS7_ILi64EEES8_EEELi128ENS_6half_tEfNS_4arch4Sm80ELb1ELb0ELb1ELb1ELb0ELb0ELb1ELb0EEENS1_21CollectiveEpilogueFwdINS6_IJS8_S8_S9_EEENS6_IJNS7_ILi1EEESH_SH_EEESB_SD_Li128ELb1ELb1ELb0ELb0EEENS1_19SingleTileSchedulerILb1ELb0ELb1ELi128EEEEEEEEEvNT_6ParamsE)
        /*04ac*/ 	.word	0x000000b0


	//----- nvinfo : EIATTR_MIN_STACK_SIZE
	.align		4
.L_210:
        /*04b0*/ 	.byte	0x04, 0x12
        /*04b2*/ 	.short	(.L_212 - .L_211)
	.align		4
.L_211:
        /*04b4*/ 	.word	index@(_ZN7cutlass13device_kernelIN5flash19enable_sm80_to_sm89INS1_16FlashAttnFwdSm80INS1_25CollectiveMainloopFwdSm80ILi4ELi1ELb0EN4cute5tupleIJNS5_1CILi128EEENS7_ILi64EEES8_EEELi128ENS_6half_tEfNS_4arch4Sm80ELb1ELb0ELb1ELb1ELb0ELb1ELb1ELb0EEENS1_21CollectiveEpilogueFwdINS6_IJS8_S8_S9_EEENS6_IJNS7_ILi1EEESH_SH_EEESB_SD_Li128ELb1ELb1ELb0ELb0EEENS1_19SingleTileSchedulerILb1ELb0ELb1ELi128EEEEEEEEEvNT_6ParamsE)
        /*04b8*/ 	.word	0x000000a0


	//----- nvinfo : EIATTR_MIN_STACK_SIZE
	.align		4
.L_212:
        /*04bc*/ 	.byte	0x04, 0x12
        /*04be*/ 	.short	(.L_214 - .L_213)
	.align		4
.L_213:
        /*04c0*/ 	.word	index@(_ZN7cutlass13device_kernelIN5flash19enable_sm80_to_sm89INS1_16FlashAttnFwdSm80INS1_25CollectiveMainloopFwdSm80ILi8ELi1ELb1EN4cute5tupleIJNS5_1CILi128EEES8_S8_EEELi128ENS_6half_tEfNS_4arch4Sm80ELb0ELb0ELb0ELb0ELb0ELb0ELb1ELb0EEENS1_21CollectiveEpilogueFwdIS9_NS6_IJNS7_ILi1EEESF_SF_EEESA_SC_Li256ELb0ELb1ELb0ELb0EEENS1_19SingleTileSchedulerILb0ELb0ELb1ELi128EEEEEEEEEvNT_6ParamsE)
        /*04c4*/ 	.word	0x00000010


	//----- nvinfo : EIATTR_MIN_STACK_SIZE
	.align		4
.L_214:
        /*04c8*/ 	.byte	0x04, 0x12
        /*04ca*/ 	.short	(.L_216 - .L_215)
	.align		4
.L_215:
        /*04cc*/ 	.word	index@(_ZN7cutlass13device_kernelIN5flash19enable_sm80_to_sm89INS1_16FlashAttnFwdSm80INS1_25CollectiveMainloopFwdSm80ILi8ELi1ELb1EN4cute5tupleIJNS5_1CILi128EEES8_S8_EEELi128ENS_6half_tEfNS_4arch4Sm80ELb0ELb0ELb0ELb1ELb0ELb0ELb1ELb0EEENS1_21CollectiveEpilogueFwdIS9_NS6_IJNS7_ILi1EEESF_SF_EEESA_SC_Li256ELb1ELb1ELb0ELb0EEENS1_19SingleTileSchedulerILb1ELb0ELb1ELi128EEEEEEEEEvNT_6ParamsE)
        /*04d0*/ 	.word	0x00000000


	//----- nvinfo : EIATTR_MIN_STACK_SIZE
	.align		4
.L_216:
        /*04d4*/ 	.byte	0x04, 0x12
        /*04d6*/ 	.short	(.L_218 - .L_217)
	.align		4
.L_217:
        /*04d8*/ 	.word	index@(_ZN7cutlass13device_kernelIN5flash19enable_sm80_to_sm89INS1_16FlashAttnFwdSm80INS1_25CollectiveMainloopFwdSm80ILi8ELi1ELb1EN4cute5tupleIJNS5_1CILi128EEES8_S8_EEELi128ENS_6half_tEfNS_4arch4Sm80ELb0ELb0ELb0ELb1ELb0ELb1ELb1ELb0EEENS1_21CollectiveEpilogueFwdIS9_NS6_IJNS7_ILi1EEESF_SF_EEESA_SC_Li256ELb1ELb1ELb0ELb0EEENS1_19SingleTileSchedulerILb1ELb0ELb1ELi128EEEEEEEEEvNT_6ParamsE)
        /*04dc*/ 	.word	0x00000008


	//----- nvinfo : EIATTR_MIN_STACK_SIZE
	.align		4
.L_218:
        /*04e0*/ 	.byte	0x04, 0x12
        /*04e2*/ 	.short	(.L_220 - .L_219)
	.align		4
.L_219:
        /*04e4*/ 	.word	index@(_ZN7cutlass13device_kernelIN5flash19enable_sm80_to_sm89INS1_16FlashAttnFwdSm80INS1_25CollectiveMainloopFwdSm80ILi8ELi1ELb1EN4cute5tupleIJNS5_1CILi128EEENS7_ILi96EEES8_EEELi128ENS_6half_tEfNS_4arch4Sm80ELb0ELb1ELb0ELb0ELb0ELb0ELb1ELb0EEENS1_21CollectiveEpilogueFwdINS6_IJS8_S8_S9_EEENS6_IJNS7_ILi1EEESH_SH_EEESB_SD_Li256ELb0ELb1ELb0ELb0EEENS1_19SingleTileSchedulerILb0ELb0ELb1ELi128EEEEEEEEEvNT_6ParamsE)
        /*04e8*/ 	.word	0x00000000


	//----- nvinfo : EIATTR_MIN_STACK_SIZE
	.align		4
.L_220:
        /*04ec*/ 	.byte	0x04, 0x12
        /*04ee*/ 	.short	(.L_222 - .L_221)
	.align		4
.L_221:
        /*04f0*/ 	.word	index@(_ZN7cutlass13device_kernelIN5flash19enable_sm80_to_sm89INS1_16FlashAttnFwdSm80INS1_25CollectiveMainloopFwdSm80ILi8ELi1ELb1EN4cute5tupleIJNS5_1CILi128EEENS7_ILi96EEES8_EEELi128ENS_6half_tEfNS_4arch4Sm80ELb0ELb1ELb0ELb1ELb0ELb0ELb1ELb0EEENS1_21CollectiveEpilogueFwdINS6_IJS8_S8_S9_EEENS6_IJNS7_ILi1EEESH_SH_EEESB_SD_Li256ELb1ELb1ELb0ELb0EEENS1_19SingleTileSchedulerILb1ELb0ELb1ELi128EEEEEEEEEvNT_6ParamsE)
        /*04f4*/ 	.word	0x00000000


	//----- nvinfo : EIATTR_MIN_STACK_SIZE
	.align		4
.L_222:
        /*04f8*/ 	.byte	0x04, 0x12
        /*04fa*/ 	.short	(.L_224 - .L_223)
	.align		4
.L_223:
        /*04fc*/ 	.word	index@(_ZN7cutlass13device_kernelIN5flash19enable_sm80_to_sm89INS1_16FlashAttnFwdSm80INS1_25CollectiveMainloopFwdSm80ILi8ELi1ELb1EN4cute5tupleIJNS5_1CILi128EEENS7_ILi96EEES8_EEELi128ENS_6half_tEfNS_4arch4Sm80ELb0ELb1ELb0ELb1ELb0ELb1ELb1ELb0EEENS1_21CollectiveEpilogueFwdINS6_IJS8_S8_S9_EEENS6_IJNS7_ILi1EEESH_SH_EEESB_SD_Li256ELb1ELb1ELb0ELb0EEENS1_19SingleTileSchedulerILb1ELb0ELb1ELi128EEEEEEEEEvNT_6ParamsE)
        /*0500*/ 	.word	0x00000000


	//----- nvinfo : EIATTR_MIN_STACK_SIZE
	.align		4
.L_224:
        /*0504*/ 	.byte	0x04, 0x12
        /*0506*/ 	.short	(.L_226 - .L_225)
	.align		4
.L_225:
        /*0508*/ 	.word	index@(_ZN7cutlass13device_kernelIN5flash19enable_sm80_to_sm89INS1_16FlashAttnFwdSm80INS1_25CollectiveMainloopFwdSm80ILi8ELi1ELb1EN4cute5tupleIJNS5_1CILi128EEES8_S8_EEELi128ENS_6half_tEfNS_4arch4Sm80ELb1ELb0ELb0ELb0ELb0ELb0ELb1ELb0EEENS1_21CollectiveEpilogueFwdIS9_NS6_IJNS7_ILi1EEESF_SF_EEESA_SC_Li256ELb0ELb1ELb0ELb0EEENS1_30DynamicPersistentTileSchedulerILi256ELi256ELb0ELb1ELb0EEEEEEEEEvNT_6ParamsE)
        /*050c*/ 	.word	0x00000080


	//----- nvinfo : EIATTR_MIN_STACK_SIZE
	.align		4
.L_226:
        /*0510*/ 	.byte	0x04, 0x12
        /*0512*/ 	.short	(.L_228 - .L_227)
	.align		4
.L_227:
        /*0514*/ 	.word	index@(_ZN7cutlass13device_kernelIN5flash19enable_sm80_to_sm89INS1_16FlashAttnFwdSm80INS1_25CollectiveMainloopFwdSm80ILi8ELi1ELb1EN4cute5tupleIJNS5_1CILi128EEES8_S8_EEELi128ENS_6half_tEfNS_4arch4Sm80ELb1ELb0ELb0ELb1ELb0ELb0ELb1ELb0EEENS1_21CollectiveEpilogueFwdIS9_NS6_IJNS7_ILi1EEESF_SF_EEESA_SC_Li256ELb1ELb1ELb0ELb0EEENS1_19SingleTileSchedulerILb1ELb0ELb1ELi128EEEEEEEEEvNT_6ParamsE)
        /*0518*/ 	.word	0x00000000


	//----- nvinfo : EIATTR_MIN_STACK_SIZE
	.align		4
.L_228:
        /*051c*/ 	.byte	0x04, 0x12
        /*051e*/ 	.short	(.L_230 - .L_229)
	.align		4
.L_229:
        /*0520*/ 	.word	index@(_ZN7cutlass13device_kernelIN5flash19enable_sm80_to_sm89INS1_16FlashAttnFwdSm80INS1_25CollectiveMainloopFwdSm80ILi8ELi1ELb1EN4cute5tupleIJNS5_1CILi128EEES8_S8_EEELi128ENS_6half_tEfNS_4arch4Sm80ELb1ELb0ELb0ELb1ELb0ELb1ELb1ELb0EEENS1_21CollectiveEpilogueFwdIS9_NS6_IJNS7_ILi1EEESF_SF_EEESA_SC_Li256ELb1ELb1ELb0ELb0EEENS1_19SingleTileSchedulerILb1ELb0ELb1ELi128EEEEEEEEEvNT_6ParamsE)
        /*0524*/ 	.word	0x00000060


	//----- nvinfo : EIATTR_MIN_STACK_SIZE
	.align		4
.L_230:
        /*0528*/ 	.byte	0x04, 0x12
        /*052a*/ 	.short	(.L_232 - .L_231)
	.align		4
.L_231:
        /*052c*/ 	.word	index@(_ZN7cutlass13device_kernelIN5flash19enable_sm80_to_sm89INS1_16FlashAttnFwdSm80INS1_25CollectiveMainloopFwdSm80ILi4ELi1ELb0EN4cute5tupleIJNS5_1CILi128EEENS7_ILi64EEES8_EEELi128ENS_6half_tEfNS_4arch4Sm80ELb0ELb0ELb0ELb0ELb0ELb0ELb1ELb0EEENS1_21CollectiveEpilogueFwdINS6_IJS8_S8_S9_EEENS6_IJNS7_ILi1EEESH_SH_EEESB_SD_Li128ELb0ELb1ELb0ELb0EEENS1_19SingleTileSchedulerILb0ELb0ELb1ELi128EEEEEEEEEvNT_6ParamsE)
        /*0530*/ 	.word	0x00000058


	//----- nvinfo : EIATTR_MIN_STACK_SIZE
	.align		4
.L_232:
        /*0534*/ 	.byte	0x04, 0x12
        /*0536*/ 	.short	(.L_234 - .L_233)
	.align		4
.L_233:
        /*0538*/ 	.word	index@(_ZN7cutlass13device_kernelIN5flash19enable_sm80_to_sm89INS1_16FlashAttnFwdSm80INS1_25CollectiveMainloopFwdSm80ILi4ELi1ELb0EN4cute5tupleIJNS5_1CILi128EEENS7_ILi64EEES8_EEELi128ENS_6half_tEfNS_4arch4Sm80ELb0ELb0ELb0ELb1ELb0ELb0ELb1ELb0EEENS1_21CollectiveEpilogueFwdINS6_IJS8_S8_S9_EEENS6_IJNS7_ILi1EEESH_SH_EEESB_SD_Li128ELb1ELb1ELb0ELb0EEENS1_19SingleTileSchedulerILb1ELb0ELb1ELi128EEEEEEEEEvNT_6ParamsE)
        /*053c*/ 	.word	0x00000090


	//----- nvinfo : EIATTR_MIN_STACK_SIZE
	.align		4
.L_234:
        /*0540*/ 	.byte	0x04, 0x12
        /*0542*/ 	.short	(.L_236 - .L_235)
	.align		4
.L_235:
        /*0544*/ 	.word	index@(_ZN7cutlass13device_kernelIN5flash19enable_sm80_to_sm89INS1_16FlashAttnFwdSm80INS1_25CollectiveMainloopFwdSm80ILi4ELi1ELb0EN4cute5tupleIJNS5_1CILi128EEENS7_ILi64EEES8_EEELi128ENS_6half_tEfNS_4arch4Sm80ELb0ELb0ELb0ELb1ELb0ELb1ELb1ELb0EEENS1_21CollectiveEpilogueFwdINS6_IJS8_S8_S9_EEENS6_IJNS7_ILi1EEESH_SH_EEESB_SD_Li128ELb1ELb1ELb0ELb0EEENS1_19SingleTileSchedulerILb1ELb0ELb1ELi128EEEEEEEEEvNT_6ParamsE)
        /*0548*/ 	.word	0x000000a8


	//----- nvinfo : EIATTR_MIN_STACK_SIZE
	.align		4
.L_236:
        /*054c*/ 	.byte	0x04, 0x12
        /*054e*/ 	.short	(.L_238 - .L_237)
	.align		4
.L_237:
        /*0550*/ 	.word	index@(_ZN7cutlass13device_kernelIN5flash19enable_sm80_to_sm89INS1_16FlashAttnFwdSm80INS1_25CollectiveMainloopFwdSm80ILi4ELi1ELb0EN4cute5tupleIJNS5_1CILi128EEENS7_ILi48EEES8_EEELi128ENS_6half_tEfNS_4arch4Sm80ELb0ELb1ELb0ELb0ELb0ELb0ELb1ELb0EEENS1_21CollectiveEpilogueFwdINS6_IJS8_S8_S9_EEENS6_IJNS7_ILi1EEESH_SH_EEESB_SD_Li128ELb0ELb1ELb0ELb0EEENS1_19SingleTileSchedulerILb0ELb0ELb1ELi128EEEEEEEEEvNT_6ParamsE)
        /*0554*/ 	.word	0x00000080


	//----- nvinfo : EIATTR_MIN_STACK_SIZE
	.align		4
.L_238:
        /*0558*/ 	.byte	0x04, 0x12
        /*055a*/ 	.short	(.L_240 - .L_239)
	.align		4
.L_239:
        /*055c*/ 	.word	index@(_ZN7cutlass13device_kernelIN5flash19enable_sm80_to_sm89INS1_16FlashAttnFwdSm80INS1_25CollectiveMainloopFwdSm80ILi4ELi1ELb0EN4cute5tupleIJNS5_1CILi128EEENS7_ILi48EEES8_EEELi128ENS_6half_tEfNS_4arch4Sm80ELb0ELb1ELb0ELb1ELb0ELb0ELb1ELb0EEENS1_21CollectiveEpilogueFwdINS6_IJS8_S8_S9_EEENS6_IJNS7_ILi1EEESH_SH_EEESB_SD_Li128ELb1ELb1ELb0ELb0EEENS1_19SingleTileSchedulerILb1ELb0ELb1ELi128EEEEEEEEEvNT_6ParamsE)
        /*0560*/ 	.word	0x00000078


	//----- nvinfo : EIATTR_MIN_STACK_SIZE
	.align		4
.L_240:
        /*0564*/ 	.byte	0x04, 0x12
        /*0566*/ 	.short	(.L_242 - .L_241)
	.align		4
.L_241:
        /*0568*/ 	.word	index@(_ZN7cutlass13device_kernelIN5flash19enable_sm80_to_sm89INS1_16FlashAttnFwdSm80INS1_25CollectiveMainloopFwdSm80ILi4ELi1ELb0EN4cute5tupleIJNS5_1CILi128EEENS7_ILi48EEES8_EEELi128ENS_6half_tEfNS_4arch4Sm80ELb0ELb1ELb0ELb1ELb0ELb1ELb1ELb0EEENS1_21CollectiveEpilogueFwdINS6_IJS8_S8_S9_EEENS6_IJNS7_ILi1EEESH_SH_EEESB_SD_Li128ELb1ELb1ELb0ELb0EEENS1_19SingleTileSchedulerILb1ELb0ELb1ELi128EEEEEEEEEvNT_6ParamsE)
        /*056c*/ 	.word	0x000000a8


	//----- nvinfo : EIATTR_MIN_STACK_SIZE
	.align		4
.L_242:
        /*0570*/ 	.byte	0x04, 0x12
        /*0572*/ 	.short	(.L_244 - .L_243)
	.align		4
.L_243:
        /*0574*/ 	.word	index@(_ZN7cutlass13device_kernelIN5flash19enable_sm80_to_sm89INS1_16FlashAttnFwdSm80INS1_25CollectiveMainloopFwdSm80ILi4ELi1ELb0EN4cute5tupleIJNS5_1CILi128EEENS7_ILi64EEES8_EEELi128ENS_6half_tEfNS_4arch4Sm80ELb1ELb0ELb0ELb0ELb0ELb0ELb1ELb0EEENS1_21CollectiveEpilogueFwdINS6_IJS8_S8_S9_EEENS6_IJNS7_ILi1EEESH_SH_EEESB_SD_Li128ELb0ELb1ELb0ELb0EEENS1_30DynamicPersistentTileSchedulerILi128ELi128ELb0ELb1ELb0EEEEEEEEEvNT_6ParamsE)
        /*0578*/ 	.word	0x000000b0


	//----- nvinfo : EIATTR_MIN_STACK_SIZE
	.align		4
.L_244:
        /*057c*/ 	.byte	0x04, 0x12
        /*057e*/ 	.short	(.L_246 - .L_245)
	.align		4
.L_245:
        /*0580*/ 	.word	index@(_ZN7cutlass13device_kernelIN5flash19enable_sm80_to_sm89INS1_16FlashAttnFwdSm80INS1_25CollectiveMainloopFwdSm80ILi4ELi1ELb0EN4cute5tupleIJNS5_1CILi128EEENS7_ILi64EEES8_EEELi128ENS_6half_tEfNS_4arch4Sm80ELb1ELb0ELb0ELb1ELb0ELb0ELb1ELb0EEENS1_21CollectiveEpilogueFwdINS6_IJS8_S8_S9_EEENS6_IJNS7_ILi1EEESH_SH_EEESB_SD_Li128ELb1ELb1ELb0ELb0EEENS1_19SingleTileSchedulerILb1ELb0ELb1ELi128EEEEEEEEEvNT_6ParamsE)
        /*0584*/ 	.word	0x000000c8


	//----- nvinfo : EIATTR_MIN_STACK_SIZE
	.align		4
.L_246:
        /*0588*/ 	.byte	0x04, 0x12
        /*058a*/ 	.short	(.L_248 - .L_247)
	.align		4
.L_247:
        /*058c*/ 	.word	index@(_ZN7cutlass13device_kernelIN5flash19enable_sm80_to_sm89INS1_16FlashAttnFwdSm80INS1_25CollectiveMainloopFwdSm80ILi4ELi1ELb0EN4cute5tupleIJNS5_1CILi128EEENS7_ILi64EEES8_EEELi128ENS_6half_tEfNS_4arch4Sm80ELb1ELb0ELb0ELb1ELb0ELb1ELb1ELb0EEENS1_21CollectiveEpilogueFwdINS6_IJS8_S8_S9_EEENS6_IJNS7_ILi1EEESH_SH_EEESB_SD_Li128ELb1ELb1ELb0ELb0EEENS1_19SingleTileSchedulerILb1ELb0ELb1ELi128EEEEEEEEEvNT_6ParamsE)
        /*0590*/ 	.word	0x000000a0
.L_248:


//--------------------- .nv.info._ZN7cutlass13device_kernelIN5flash19enable_sm80_to_sm89INS1_16FlashAttnFwdSm80INS1_25CollectiveMainloopFwdSm80ILi8ELi1ELb1EN4cute5tupleIJNS5_1CILi128EEES8_S8_EEELi128ENS_6half_tEfNS_4arch4Sm80ELb0ELb0ELb1ELb0ELb0ELb0ELb1ELb0EEENS1_21CollectiveEpilogueFwdIS9_NS6_IJNS7_ILi1EEESF_SF_EEESA_SC_Li256ELb0ELb1ELb0ELb0EEENS1_19SingleTileSchedulerILb0ELb0ELb1ELi128EEEEEEEEEvNT_6ParamsE --------------------------
	.section	.nv.info._ZN7cutlass13device_kernelIN5flash19enable_sm80_to_sm89INS1_16FlashAttnFwdSm80INS1_25CollectiveMainloopFwdSm80ILi8ELi1ELb1EN4cute5tupleIJNS5_1CILi128EEES8_S8_EEELi128ENS_6half_tEfNS_4arch4Sm80ELb0ELb0ELb1ELb0ELb0ELb0ELb1ELb0EEENS1_21CollectiveEpilogueFwdIS9_NS6_IJNS7_ILi1EEESF_SF_EEESA_SC_Li256ELb0ELb1ELb0ELb0EEENS1_19SingleTileSchedulerILb0ELb0ELb1ELi128EEEEEEEEEvNT_6ParamsE,"",@"SHT_CUDA_INFO"
	.sectionflags	@""
	.align	4


	//----- nvinfo : EIATTR_CUDA_API_VERSION
	.align		4
        /*0000*/ 	.byte	0x04, 0x37
        /*0002*/ 	.short	(.L_250 - .L_249)
.L_249:
        /*0004*/ 	.word	0x00000082


	//----- nvinfo : EIATTR_SW2861232_WAR
	.align		4
.L_250:
        /*0008*/ 	.byte	0x01, 0x35
	.zero		2


	//----- nvinfo : EIATTR_PARAM_CBANK
	.align		4
        /*000c*/ 	.byte	0x04, 0x0a
        /*000e*/ 	.short	(.L_252 - .L_251)
	.align		4
.L_251:
        /*0010*/ 	.word	index@(.nv.constant0._ZN7cutlass13device_kernelIN5flash19enable_sm80_to_sm89INS1_16FlashAttnFwdSm80INS1_25CollectiveMainloopFwdSm80ILi8ELi1ELb1EN4cute5tupleIJNS5_1CILi128EEES8_S8_EEELi128ENS_6half_tEfNS_4arch4Sm80ELb0ELb0ELb1ELb0ELb0ELb0ELb1ELb0EEENS1_21CollectiveEpilogueFwdIS9_NS6_IJNS7_ILi1EEESF_SF_EEESA_SC_Li256ELb0ELb1ELb0ELb0EEENS1_19SingleTileSchedulerILb0ELb0ELb1ELi128EEEEEEEEEvNT_6ParamsE)
        /*0014*/ 	.short	0x0160
        /*0016*/ 	.short	0x0418


	//----- nvinfo : EIATTR_CBANK_PARAM_SIZE
	.align		4
.L_252:
        /*0018*/ 	.byte	0x03, 0x19
        /*001a*/ 	.short	0x0418


	//----- nvinfo : EIATTR_KPARAM_INFO
	.align		4
        /*001c*/ 	.byte	0x04, 0x17
        /*001e*/ 	.short	(.L_254 - .L_253)
.L_253:
        /*0020*/ 	.word	0x00000000
        /*0024*/ 	.short	0x0000
        /*0026*/ 	.short	0x0000
        /*0028*/ 	.byte	0x00, 0xf0, 0x61, 0x10


	//----- nvinfo : EIATTR_MAXREG_COUNT
	.align		4
.L_254:
        /*002c*/ 	.byte	0x03, 0x1b
        /*002e*/ 	.short	0x00ff


	//----- nvinfo : EIATTR_NUM_BARRIERS
	.align		4
        /*0030*/ 	.byte	0x02, 0x4c
        /*0032*/ 	.byte	0x02
	.zero		1


	//----- nvinfo : EIATTR_ANNOTATIONS
	.align		4
        /*0034*/ 	.byte	0x04, 0x55
        /*0036*/ 	.short	(.L_256 - .L_255)


	//   ....[0]....
.L_255:
        /*0038*/ 	.word	0x00000001
        /*003c*/ 	.byte	0x50, 0x03, 0x00, 0x00, 0x01, 0x00, 0x00, 0x00, 0x10, 0x04, 0x00, 0x00, 0x01, 0x00, 0x00, 0x00
        /* <DEDUP_REMOVED lines=19> */
        /*017c*/ 	.byte	0xb0, 0x9b, 0x00, 0x00


	//----- nvinfo : EIATTR_MERCURY_ISA_VERSION
	.align		4
.L_256:
        /*0180*/ 	.byte	0x03, 0x5f
        /*0182*/ 	.short	0x0000


	//----- nvinfo : EIATTR_INT_WARP_WIDE_INSTR_OFFSETS
	.align		4
        /*0184*/ 	.byte	0x04, 0x31
        /*0186*/ 	.short	(.L_258 - .L_257)


	//   ....[0]....
.L_257:
        /*0188*/ 	.word	0x00000b00


	//----- nvinfo : EIATTR_COOP_GROUP_MASK_REGIDS
	.align		4
.L_258:
        /*018c*/ 	.byte	0x04, 0x29
        /*018e*/ 	.short	(.L_260 - .L_259)


	//   ....[0]....
.L_259:
        /*0190*/ 	.word	0xffffffff


	//   ....[1]....
        /*0194*/ 	.word	0xffffffff


	//   ....[2]....
        /*0198*/ 	.word	0xffffffff


	//   ....[3]....
        /*019c*/ 	.word	0xffffffff


	//   ....[4]....
        /*01a0*/ 	.word	0xffffffff


	//   ....[5]....
        /*01a4*/ 	.word	0xffffffff


	//   ....[6]....
        /*01a8*/ 	.word	0xffffffff


	//   ....[7]....
        /*01ac*/ 	.word	0xffffffff


	//   ....[8]....
        /*01b0*/ 	.word	0xffffffff


	//   ....[9]....
        /*01b4*/ 	.word	0xffffffff


	//   ....[10]....
        /*01b8*/ 	.word	0xffffffff


	//   ....[11]....
        /*01bc*/ 	.word	0xffffffff


	//   ....[12]....
        /*01c0*/ 	.word	0xffffffff


	//   ....[13]....
        /*01c4*/ 	.word	0xffffffff


	//   ....[14]....
        /*01c8*/ 	.word	0xffffffff


	//   ....[15]....
        /*01cc*/ 	.word	0xffffffff


	//   ....[16]....
        /*01d0*/ 	.word	0xffffffff


	//   ....[17]....
        /*01d4*/ 	.word	0xffffffff


	//   ....[18]....
        /*01d8*/ 	.word	0xffffffff


	//   ....[19]....
        /*01dc*/ 	.word	0xffffffff


	//   ....[20]....
        /*01e0*/ 	.word	0xffffffff


	//   ....[21]....
        /*01e4*/ 	.word	0xffffffff


	//   ....[22]....
        /*01e8*/ 	.word	0xffffffff


	//   ....[23]....
        /*01ec*/ 	.word	0xffffffff


	//   ....[24]....
        /*01f0*/ 	.word	0xffffffff


	//   ....[25]....
        /*01f4*/ 	.word	0xffffffff


	//   ....[26]....
        /*01f8*/ 	.word	0xffffffff


	//   ....[27]....
        /*01fc*/ 	.word	0xffffffff


	//   ....[28]....
        /*0200*/ 	.word	0xffffffff


	//   ....[29]....
        /*0204*/ 	.word	0xffffffff


	//   ....[30]....
        /*0208*/ 	.word	0xffffffff


	//   ....[31]....
        /*020c*/ 	.word	0xffffffff


	//----- nvinfo : EIATTR_COOP_GROUP_INSTR_OFFSETS
	.align		4
.L_260:
        /*0210*/ 	.byte	0x04, 0x28
        /*0212*/ 	.short	(.L_262 - .L_261)


	//   ....[0]....
.L_261:
        /*0214*/ 	.word	0x00000600


	//   ....[1]....
        /*0218*/ 	.word	0x00000650


	//   ....[2]....
        /*021c*/ 	.word	0x00000690


	//   ....[3]....
        /*0220*/ 	.word	0x000006d0


	//   ....[4]....
        /*0224*/ 	.word	0x00000700


	//   ....[5]....
        /*0228*/ 	.word	0x00000750


	//   ....[6]....
        /*022c*/ 	.word	0x00000770


	//   ....[7]....
        /*0230*/ 	.word	0x00000820


	//   ....[8]....
        /*0234*/ 	.word	0x00003740


	//   ....[9]....
        /*0238*/ 	.word	0x00003810


	//   ....[10]....
        /*023c*/ 	.word	0x00003820


	//   ....[11]....
        /*0240*/ 	.word	0x00003850


	//   ....[12]....
        /*0244*/ 	.word	0x00007250


	//   ....[13]....
        /*0248*/ 	.word	0x000072b0


	//   ....[14]....
        /*024c*/ 	.word	0x000072d0


	//   ....[15]....
        /*0250*/ 	.word	0x000072f0


	//   ....[16]....
        /*0254*/ 	.word	0x000096b0


	//   ....[17]....
        /*0258*/ 	.word	0x000096c0


	//   ....[18]....
        /*025c*/ 	.word	0x00009700


	//   ....[19]....
        /*0260*/ 	.word	0x00009710


	//   ....[20]....
        /*0264*/ 	.word	0x0000a670


	//   ....[21]....
        /*0268*/ 	.word	0x0000a680


	//   ....[22]....
        /*026c*/ 	.word	0x0000a6a0


	//   ....[23]....
        /*0270*/ 	.word	0x0000a6b0


	//   ....[24]....
        /*0274*/ 	.word	0x0000a790


	//   ....[25]....
        /*0278*/ 	.word	0x0000a7b0


	//   ....[26]....
        /*027c*/ 	.word	0x0000a8a0


	//   ....[27]....
        /*0280*/ 	.word	0x0000a8d0


	//   ....[28]....
        /*0284*/ 	.word	0x0000a9a0


	//   ....[29]....
        /*0288*/ 	.word	0x0000a9d0


	//   ....[30]....
        /*028c*/ 	.word	0x0000aaa0


	//   ....[31]....
        /*0290*/ 	.word	0x0000aac0


	//----- nvinfo : EIATTR_EXIT_INSTR_OFFSETS
	.align		4
.L_262:
        /*0294*/ 	.byte	0x04, 0x1c
        /*0296*/ 	.short	(.L_264 - .L_263)


	//   ....[0]....
.L_263:
        /*0298*/ 	.word	0x00000040


	//   ....[1]....
        /*029c*/ 	.word	0x0000aad0


	//   ....[2]....
        /*02a0*/ 	.word	0x0000ab20


	//   ....[3]....
        /*02a4*/ 	.word	0x0000ab80


	//----- nvinfo : EIATTR_CTAIDZ_USED
	.align		4
.L_264:
        /*02a8*/ 	.byte	0x01, 0x04
	.zero		2


	//----- nvinfo : EIATTR_MAX_THREADS
	.align		4
        /*02ac*/ 	.byte	0x04, 0x05
        /*02ae*/ 	.short	(.L_266 - .L_265)
.L_265:
        /*02b0*/ 	.word	0x00000100
        /*02b4*/ 	.word	0x00000001
        /*02b8*/ 	.word	0x00000001


	//----- nvinfo : EIATTR_CRS_STACK_SIZE
	.align		4
.L_266:
        /*02bc*/ 	.byte	0x04, 0x1e
        /*02be*/ 	.short	(.L_268 - .L_267)
.L_267:
        /*02c0*/ 	.word	0x00000000
.L_268:


//--------------------- .nv.info._ZN7cutlass13device_kernelIN5flash19enable_sm80_to_sm89INS1_16FlashAttnFwdSm80INS1_25CollectiveMainloopFwdSm80ILi8ELi1ELb1EN4cute5tupleIJNS5_1CILi128EEES8_S8_EEELi128ENS_6half_tEfNS_4arch4Sm80ELb0ELb0ELb1ELb1ELb0ELb0ELb1ELb0EEENS1_21CollectiveEpilogueFwdIS9_NS6_IJNS7_ILi1EEESF_SF_EEESA_SC_Li256ELb1ELb1ELb0ELb0EEENS1_19SingleTileSchedulerILb1ELb0ELb1ELi128EEEEEEEEEvNT_6ParamsE --------------------------
	.section	.nv.info._ZN7cutlass13device_kernelIN5flash19enable_sm80_to_sm89INS1_16FlashAttnFwdSm80INS1_25CollectiveMainloopFwdSm80ILi8ELi1ELb1EN4cute5tupleIJNS5_1CILi128EEES8_S8_EEELi128ENS_6half_tEfNS_4arch4Sm80ELb0ELb0ELb1ELb1ELb0ELb0ELb1ELb0EEENS1_21CollectiveEpilogueFwdIS9_NS6_IJNS7_ILi1EEESF_SF_EEESA_SC_Li256ELb1ELb1ELb0ELb0EEENS1_19SingleTileSchedulerILb1ELb0ELb1ELi128EEEEEEEEEvNT_6ParamsE,"",@"SHT_CUDA_INFO"
	.sectionflags	@""
	.align	4


	//----- nvinfo : EIATTR_CUDA_API_VERSION
	.align		4
        /*0000*/ 	.byte	0x04, 0x37
        /*0002*/ 	.short	(.L_270 - .L_269)
.L_269:
        /*0004*/ 	.word	0x00000082


	//----- nvinfo : EIATTR_SW2861232_WAR
	.align		4
.L_270:
        /*0008*/ 	.byte	0x01, 0x35
	.zero		2


	//----- nvinfo : EIATTR_PARAM_CBANK
	.align		4
        /*000c*/ 	.byte	0x04, 0x0a
        /*000e*/ 	.short	(.L_272 - .L_271)
	.align		4
.L_271:
        /*0010*/ 	.word	index@(.nv.constant0._ZN7cutlass13device_kernelIN5flash19enable_sm80_to_sm89INS1_16FlashAttnFwdSm80INS1_25CollectiveMainloopFwdSm80ILi8ELi1ELb1EN4cute5tupleIJNS5_1CILi128EEES8_S8_EEELi128ENS_6half_tEfNS_4arch4Sm80ELb0ELb0ELb1ELb1ELb0ELb0ELb1ELb0EEENS1_21CollectiveEpilogueFwdIS9_NS6_IJNS7_ILi1EEESF_SF_EEESA_SC_Li256ELb1ELb1ELb0ELb0EEENS1_19SingleTileSchedulerILb1ELb0ELb1ELi128EEEEEEEEEvNT_6ParamsE)
        /*0014*/ 	.short	0x0160
        /*0016*/ 	.short	0x0418


	//----- nvinfo : EIATTR_CBANK_PARAM_SIZE
	.align		4
.L_272:
        /*0018*/ 	.byte	0x03, 0x19
        /*001a*/ 	.short	0x0418


	//----- nvinfo : EIATTR_KPARAM_INFO
	.align		4
        /*001c*/ 	.byte	0x04, 0x17
        /*001e*/ 	.short	(.L_274 - .L_273)
.L_273:
        /*0020*/ 	.word	0x00000000
        /*0024*/ 	.short	0x0000
        /*0026*/ 	.short	0x0000
        /*0028*/ 	.byte	0x00, 0xf0, 0x61, 0x10


	//----- nvinfo : EIATTR_MAXREG_COUNT
	.align		4
.L_274:
        /*002c*/ 	.byte	0x03, 0x1b
        /*002e*/ 	.short	0x00ff


	//----- nvinfo : EIATTR_NUM_BARRIERS
	.align		4
        /*0030*/ 	.byte	0x02, 0x4c
        /*0032*/ 	.byte	0x02
	.zero		1


	//----- nvinfo : EIATTR_ANNOTATIONS
	.align		4
        /*0034*/ 	.byte	0x04, 0x55
        /*0036*/ 	.short	(.L_276 - .L_275)


	//   ....[0]....
.L_275:
        /*0038*/ 	.word	0x00000001
        /*003c*/ 	.byte	0x00, 0x59, 0x00, 0x00, 0x01, 0x00, 0x00, 0x00, 0x20, 0x59, 0x00, 0x00, 0x01, 0x00, 0x00, 0x00
        /*004c*/ 	.byte	0xb0, 0x59, 0x00, 0x00, 0x01, 0x00, 0x00, 0x00, 0xf0, 0x59, 0x00, 0x00, 0x01, 0x00, 0x00, 0x00
        /*005c*/ 	.byte	0x20, 0x5a, 0x00, 0x00, 0x01, 0x00, 0x00, 0x00, 0x30, 0x5a, 0x00, 0x00, 0x01, 0x00, 0x00, 0x00
        /*006c*/ 	.byte	0x50, 0x5a, 0x00, 0x00, 0x01, 0x00, 0x00, 0x00, 0xf0, 0x6a, 0x00, 0x00, 0x01, 0x00, 0x00, 0x00
        /*007c*/ 	.byte	0xe0, 0x7e, 0x00, 0x00, 0x01, 0x00, 0x00, 0x00, 0xe0, 0x91, 0x00, 0x00, 0x01, 0x00, 0x00, 0x00
        /*008c*/ 	.byte	0x20, 0x98, 0x00, 0x00, 0x01, 0x00, 0x00, 0x00, 0x40, 0x98, 0x00, 0x00, 0x01, 0x00, 0x00, 0x00
        /*009c*/ 	.byte	0x70, 0x98, 0x00, 0x00, 0x01, 0x00, 0x00, 0x00, 0x80, 0x98, 0x00, 0x00


	//----- nvinfo : EIATTR_MERCURY_ISA_VERSION
	.align		4
.L_276:
        /*00a8*/ 	.byte	0x03, 0x5f
        /*00aa*/ 	.short	0x0000


	//----- nvinfo : EIATTR_INT_WARP_WIDE_INSTR_OFFSETS
	.align		4
        /*00ac*/ 	.byte	0x04, 0x31
        /*00ae*/ 	.short	(.L_278 - .L_277)


	//   ....[0]....
.L_277:
        /*00b0*/ 	.word	0x000013a0


	//----- nvinfo : EIATTR_COOP_GROUP_MASK_REGIDS
	.align		4
.L_278:
        /*00b4*/ 	.byte	0x04, 0x29
        /*00b6*/ 	.short	(.L_280 - .L_279)


	//   ....[0]....
.L_279:
        /*00b8*/ 	.word	0xffffffff


	//   ....[1]....
        /*00bc*/ 	.word	0xffffffff


	//   ....[2]....
        /*00c0*/ 	.word	0xffffffff


	//   ....[3]....
        /*00c4*/ 	.word	0xffffffff


	//   ....[4]....
        /*00c8*/ 	.word	0xffffffff


	//   ....[5]....
        /*00cc*/ 	.word	0xffffffff


	//   ....[6]....
        /*00d0*/ 	.word	0xffffffff


	//   ....[7]....
        /*00d4*/ 	.word	0xffffffff


	//   ....[8]....
        /*00d8*/ 	.word	0xffffffff


	//   ....[9]....
        /*00dc*/ 	.word	0xffffffff


	//   ....[10]....
        /*00e0*/ 	.word	0xffffffff


	//   ....[11]....
        /*00e4*/ 	.word	0xffffffff


	//   ....[12]....
        /*00e8*/ 	.word	0xffffffff


	//   ....[13]....
        /*00ec*/ 	.word	0xffffffff


	//   ....[14]....
        /*00f0*/ 	.word	0xffffffff


	//   ....[15]....
        /*00f4*/ 	.word	0xffffffff


	//   ....[16]....
        /*00f8*/ 	.word	0xffffffff


	//   ....[17]....
        /*00fc*/ 	.word	0xffffffff


	//   ....[18]....
        /*0100*/ 	.word	0xffffffff


	//   ....[19]....
        /*0104*/ 	.word	0xffffffff


	//   ....[20]....
        /*0108*/ 	.word	0xffffffff


	//   ....[21]....
        /*010c*/ 	.word	0xffffffff


	//   ....[22]....
        /*0110*/ 	.word	0xffffffff


	//   ....[23]....
        /*0114*/ 	.word	0xffffffff


	//   ....[24]....
        /*0118*/ 	.word	0xffffffff


	//   ....[25]....
        /*011c*/ 	.word	0xffffffff


	//   ....[26]....
        /*0120*/ 	.word	0xffffffff


	//   ....[27]....
        /*0124*/ 	.word	0xffffffff


	//   ....[28]....
        /*0128*/ 	.word	0xffffffff


	//   ....[29]....
        /*012c*/ 	.word	0xffffffff


	//   ....[30]....
        /*0130*/ 	.word	0xffffffff


	//   ....[31]....
        /*0134*/ 	.word	0xffffffff


	//   ....[32]....
        /*0138*/ 	.word	0xffffffff


	//   ....[33]....
        /*013c*/ 	.word	0xffffffff


	//   ....[34]....
        /*0140*/ 	.word	0xffffffff


	//   ....[35]....
        /*0144*/ 	.word	0xffffffff


	//   ....[36]....
        /*0148*/ 	.word	0xffffffff


	//   ....[37]....
        /*014c*/ 	.word	0xffffffff


	//   ....[38]....
        /*0150*/ 	.word	0xffffffff


	//   ....[39]....
        /*0154*/ 	.word	0xffffffff


	//   ....[40]....
        /*0158*/ 	.word	0xffffffff


	//----- nvinfo : EIATTR_COOP_GROUP_INSTR_OFFSETS
	.align		4
.L_280:
        /*015c*/ 	.byte	0x04, 0x28
        /*015e*/ 	.short	(.L_282 - .L_281)


	//   ....[0]....
.L_281:
        /*0160*/ 	.word	0x00000090


	//   ....[1]....
        /*0164*/ 	.word	0x00000d90


	//   ....[2]....
        /*0168*/ 	.word	0x00000dd0


	//   ....[3]....
        /*016c*/ 	.word	0x00000e10


	//   ....[4]....
        /*0170*/ 	.word	0x00000e60


	//   ....[5]....
        /*0174*/ 	.word	0x00000ea0


	//   ....[6]....
        /*0178*/ 	.word	0x00000ed0


	//   ....[7]....
        /*017c*/ 	.word	0x00000f00


	//   ....[8]....
        /*0180*/ 	.word	0x00000f20


	//   ....[9]....
        /*0184*/ 	.word	0x00003e60


	//   ....[10]....
        /*0188*/ 	.word	0x00003f10


	//   ....[11]....
        /*018c*/ 	.word	0x00003f20


	//   ....[12]....
        /*0190*/ 	.word	0x00003f50


	//   ....[13]....
        /*0194*/ 	.word	0x00007670


	//   ....[14]....
        /*0198*/ 	.word	0x00007690


	//   ....[15]....
        /*019c*/ 	.word	0x000076b0


	//   ....[16]....
        /*01a0*/ 	.word	0x000076d0


	//   ....[17]....
        /*01a4*/ 	.word	0x000098a0


	//   ....[18]....
        /*01a8*/ 	.word	0x000098b0


	//   ....[19]....
        /*01ac*/ 	.word	0x000098f0


	//   ....[20]....
        /*01b0*/ 	.word	0x00009910


	//   ....[21]....
        /*01b4*/ 	.word	0x0000aa70


	//   ....[22]....
        /*01b8*/ 	.word	0x0000aaa0


	//   ....[23]....
        /*01bc*/ 	.word	0x0000aae0


	//   ....[24]....
        /*01c0*/ 	.word	0x0000ab20


	//   ....[25]....
        /*01c4*/ 	.word	0x0000ace0


	//   ....[26]....
        /*01c8*/ 	.word	0x0000acf0


	//   ....[27]....
        /*01cc*/ 	.word	0x0000ade0


	//   ....[28]....
        /*01d0*/ 	.word	0x0000ae10


	//   ....[29]....
        /*01d4*/ 	.word	0x0000aee0


	//   ....[30]....
        /*01d8*/ 	.word	0x0000af10


	//   ....[31]....
        /*01dc*/ 	.word	0x0000afe0


	//   ....[32]....
        /*01e0*/ 	.word	0x0000b000


	//   ....[33]....
        /*01e4*/ 	.word	0x0000b780


	//   ....[34]....
        /*01e8*/ 	.word	0x0000b7a0


	//   ....[35]....
        /*01ec*/ 	.word	0x0000b870


	//   ....[36]....
        /*01f0*/ 	.word	0x0000b8a0


	//   ....[37]....
        /*01f4*/ 	.word	0x0000b970


	//   ....[38]....
        /*01f8*/ 	.word	0x0000b9a0


	//   ....[39]....
        /*01fc*/ 	.word	0x0000ba70


	//   ....[40]....
        /*0200*/ 	.word	0x0000ba90


	//----- nvinfo : EIATTR_EXIT_INSTR_OFFSETS
	.align		4
.L_282:
        /*0204*/ 	.byte	0x04, 0x1c
        /*0206*/ 	.short	(.L_284 - .L_283)


	//   ....[0]....
.L_283:
        /*0208*/ 	.word	0x00000320


	//   ....[1]....
        /*020c*/ 	.word	0x0000b010


	//   ....[2]....
        /*0210*/ 	.word	0x0000b060


	//   ....[3]....
        /*0214*/ 	.word	0x0000b0c0


	//   ....[4]....
        /*0218*/ 	.word	0x0000baa0


	//   ....[5]....
        /*021c*/ 	.word	0x0000baf0


	//   ....[6]....
        /*0220*/ 	.word	0x0000bb50


	//----- nvinfo : EIATTR_CTAIDZ_USED
	.align		4
.L_284:
        /*0224*/ 	.byte	0x01, 0x04
	.zero		2


	//----- nvinfo : EIATTR_MAX_THREADS
	.align		4
        /*0228*/ 	.byte	0x04, 0x05
        /*022a*/ 	.short	(.L_286 - .L_285)
.L_285:
        /*022c*/ 	.word	0x00000100
        /*0230*/ 	.word	0x00000001
        /*0234*/ 	.word	0x00000001


	//----- nvinfo : EIATTR_CRS_STACK_SIZE
	.align		4
.L_286:
        /*0238*/ 	.byte	0x04, 0x1e
        /*023a*/ 	.short	(.L_288 - .L_287)
.L_287:
        /*023c*/ 	.word	0x00000000
.L_288:


//--------------------- .nv.info._ZN7cutlass13device_kernelIN5flash19enable_sm80_to_sm89INS1_16FlashAttnFwdSm80INS1_25CollectiveMainloopFwdSm80ILi8ELi1ELb1EN4cute5tupleIJNS5_1CILi128EEES8_S8_EEELi128ENS_6half_tEfNS_4arch4Sm80ELb0ELb0ELb1ELb1ELb0ELb1ELb1ELb0EEENS1_21CollectiveEpilogueFwdIS9_NS6_IJNS7_ILi1EEESF_SF_EEESA_SC_Li256ELb1ELb1ELb0ELb0EEENS1_19SingleTileSchedulerILb1ELb0ELb1ELi128EEEEEEEEEvNT_6ParamsE --------------------------
	.section	.nv.info._ZN7cutlass13device_kernelIN5flash19enable_sm80_to_sm89INS1_16FlashAttnFwdSm80INS1_25CollectiveMainloopFwdSm80ILi8ELi1ELb1EN4cute5tupleIJNS5_1CILi128EEES8_S8_EEELi128ENS_6half_tEfNS_4arch4Sm80ELb0ELb0ELb1ELb1ELb0ELb1ELb1ELb0EEENS1_21CollectiveEpilogueFwdIS9_NS6_IJNS7_ILi1EEESF_SF_EEESA_SC_Li256ELb1ELb1ELb0ELb0EEENS1_19SingleTileSchedulerILb1ELb0ELb1ELi128EEEEEEEEEvNT_6ParamsE,"",@"SHT_CUDA_INFO"
	.sectionflags	@""
	.align	4


	//----- nvinfo : EIATTR_CUDA_API_VERSION
	.align		4
        /*0000*/ 	.byte	0x04, 0x37
        /*0002*/ 	.short	(.L_290 - .L_289)
.L_289:
        /*0004*/ 	.word	0x00000082


	//----- nvinfo : EIATTR_SW2861232_WAR
	.align		4
.L_290:
        /*0008*/ 	.byte	0x01, 0x35
	.zero		2


	//----- nvinfo : EIATTR_PARAM_CBANK
	.align		4
        /*000c*/ 	.byte	0x04, 0x0a
        /*000e*/ 	.short	(.L_292 - .L_291)
	.align		4
.L_291:
        /*0010*/ 	.word	index@(.nv.constant0._ZN7cutlass13device_kernelIN5flash19enable_sm80_to_sm89INS1_16FlashAttnFwdSm80INS1_25CollectiveMainloopFwdSm80ILi8ELi1ELb1EN4cute5tupleIJNS5_1CILi128EEES8_S8_EEELi128ENS_6half_tEfNS_4arch4Sm80ELb0ELb0ELb1ELb1ELb0ELb1ELb1ELb0EEENS1_21CollectiveEpilogueFwdIS9_NS6_IJNS7_ILi1EEESF_SF_EEESA_SC_Li256ELb1ELb1ELb0ELb0EEENS1_19SingleTileSchedulerILb1ELb0ELb1ELi128EEEEEEEEEvNT_6ParamsE)
        /*0014*/ 	.short	0x0160
        /*0016*/ 	.short	0x0418


	//----- nvinfo : EIATTR_CBANK_PARAM_SIZE
	.align		4
.L_292:
        /*0018*/ 	.byte	0x03, 0x19
        /*001a*/ 	.short	0x0418


	//----- nvinfo : EIATTR_KPARAM_INFO
	.align		4
        /*001c*/ 	.byte	0x04, 0x17
        /*001e*/ 	.short	(.L_294 - .L_293)
.L_293:
        /*0020*/ 	.word	0x00000000
        /*0024*/ 	.short	0x0000
        /*0026*/ 	.short	0x0000
        /*0028*/ 	.byte	0x00, 0xf0, 0x61, 0x10


	//----- nvinfo : EIATTR_MAXREG_COUNT
	.align		4
.L_294:
        /*002c*/ 	.byte	0x03, 0x1b
        /*002e*/ 	.short	0x00ff


	//----- nvinfo : EIATTR_NUM_BARRIERS
	.align		4
        /*0030*/ 	.byte	0x02, 0x4c
        /*0032*/ 	.byte	0x02
	.zero		1


	//----- nvinfo : EIATTR_ANNOTATIONS
	.align		4
        /*0034*/ 	.byte	0x04, 0x55
        /*0036*/ 	.short	(.L_296 - .L_295)


	//   ....[0]....
.L_295:
        /* <DEDUP_REMOVED lines=24> */


	//----- nvinfo : EIATTR_MERCURY_ISA_VERSION
	.align		4
.L_296:
        /*01a0*/ 	.byte	0x03, 0x5f
        /*01a2*/ 	.short	0x0000


	//----- nvinfo : EIATTR_COOP_GROUP_MASK_REGIDS
	.align		4
        /*01a4*/ 	.byte	0x04, 0x29
        /*01a6*/ 	.short	(.L_298 - .L_297)


	//   ....[0]....
.L_297:
        /*01a8*/ 	.word	0xffffffff


	//   ....[1]....
        /*01ac*/ 	.word	0xffffffff


	//   ....[2]....
        /*01b0*/ 	.word	0xffffffff


	//   ....[3]....
        /*01b4*/ 	.word	0xffffffff


	//   ....[4]....
        /*01b8*/ 	.word	0xffffffff


	//   ....[5]....
        /*01bc*/ 	.word	0xffffffff


	//   ....[6]....
        /*01c0*/ 	.word	0xffffffff


	//   ....[7]....
        /*01c4*/ 	.word	0xffffffff


	//   ....[8]....
        /*01c8*/ 	.word	0xffffffff


	//   ....[9]....
        /*01cc*/ 	.word	0xffffffff


	//   ....[10]....
        /*01d0*/ 	.word	0xffffffff


	//   ....[11]....
        /*01d4*/ 	.word	0xffffffff


	//   ....[12]....
        /*01d8*/ 	.word	0xffffffff


	//   ....[13]....
        /*01dc*/ 	.word	0xffffffff


	//   ....[14]....
        /*01e0*/ 	.word	0xffffffff


	//   ....[15]....
        /*01e4*/ 	.word	0xffffffff


	//   ....[16]....
        /*01e8*/ 	.word	0xffffffff


	//   ....[17]....
        /*01ec*/ 	.word	0xffffffff


	//   ....[18]....
        /*01f0*/ 	.word	0xffffffff


	//   ....[19]....
        /*01f4*/ 	.word	0xffffffff


	//   ....[20]....
        /*01f8*/ 	.word	0xffffffff


	//   ....[21]....
        /*01fc*/ 	.word	0xffffffff


	//   ....[22]....
        /*0200*/ 	.word	0xffffffff


	//   ....[23]....
        /*0204*/ 	.word	0xffffffff


	//   ....[24]....
        /*0208*/ 	.word	0xffffffff


	//   ....[25]....
        /*020c*/ 	.word	0xffffffff


	//   ....[26]....
        /*0210*/ 	.word	0xffffffff


	//   ....[27]....
        /*0214*/ 	.word	0xffffffff


	//   ....[28]....
        /*0218*/ 	.word	0xffffffff


	//   ....[29]....
        /*021c*/ 	.word	0xffffffff


	//   ....[30]....
        /*0220*/ 	.word	0xffffffff


	//   ....[31]....
        /*0224*/ 	.word	0xffffffff


	//   ....[32]....
        /*0228*/ 	.word	0xffffffff


	//   ....[33]....
        /*022c*/ 	.word	0xffffffff


	//   ....[34]....
        /*0230*/ 	.word	0xffffffff


	//   ....[35]....
        /*0234*/ 	.word	0xffffffff


	//   ....[36]....
        /*0238*/ 	.word	0xffffffff


	//   ....[37]....
        /*023c*/ 	.word	0xffffffff


	//   ....[38]....
        /*0240*/ 	.word	0xffffffff


	//   ....[39]....
        /*0244*/ 	.word	0xffffffff


	//   ....[40]....
        /*0248*/ 	.word	0xffffffff


	//----- nvinfo : EIATTR_COOP_GROUP_INSTR_OFFSETS
	.align		4
.L_298:
        /*024c*/ 	.byte	0x04, 0x28
        /*024e*/ 	.short	(.L_300 - .L_299)


	//   ....[0]....
.L_299:
        /*0250*/ 	.word	0x00000090


	//   ....[1]....
        /*0254*/ 	.word	0x00008140


	//   ....[2]....
        /*0258*/ 	.word	0x00008180


	//   ....[3]....
        /*025c*/ 	.word	0x00008230


	//   ....[4]....
        /*0260*/ 	.word	0x00008260


	//   ....[5]....
        /*0264*/ 	.word	0x000083d0


	//   ....[6]....
        /*0268*/ 	.word	0x00008410


	//   ....[7]....
        /*026c*/ 	.word	0x00008520


	//   ....[8]....
        /*0270*/ 	.word	0x00008560


	//   ....[9]....
        /*0274*/ 	.word	0x0000e980


	//   ....[10]....
        /*0278*/ 	.word	0x0000ea80


	//   ....[11]....
        /*027c*/ 	.word	0x0000ea90


	//   ....[12]....
        /*0280*/ 	.word	0x0000eac0


	//   ....[13]....
        /*0284*/ 	.word	0x000123a0


	//   ....[14]....
        /*0288*/ 	.word	0x000124f0


	//   ....[15]....
        /*028c*/ 	.word	0x00012660


	//   ....[16]....
        /*0290*/ 	.word	0x00012770


	//   ....[17]....
        /*0294*/ 	.word	0x00014940


	//   ....[18]....
        /*0298*/ 	.word	0x00014950


	//   ....[19]....
        /*029c*/ 	.word	0x00014980


	//   ....[20]....
        /*02a0*/ 	.word	0x000149a0


	//   ....[21]....
        /*02a4*/ 	.word	0x00015b50


	//   ....[22]....
        /*02a8*/ 	.word	0x00015b80


	//   ....[23]....
        /*02ac*/ 	.word	0x00015bb0


	//   ....[24]....
        /*02b0*/ 	.word	0x00015be0


	//   ....[25]....
        /*02b4*/ 	.word	0x00015da0


	//   ....[26]....
        /*02b8*/ 	.word	0x00015db0


	//   ....[27]....
        /*02bc*/ 	.word	0x00015ea0


	//   ....[28]....
        /*02c0*/ 	.word	0x00015ed0


	//   ....[29]....
        /*02c4*/ 	.word	0x00015fa0


	//   ....[30]....
        /*02c8*/ 	.word	0x00015fd0


	//   ....[31]....
        /*02cc*/ 	.word	0x000160a0


	//   ....[32]....
        /*02d0*/ 	.word	0x000160c0


	//   ....[33]....
        /*02d4*/ 	.word	0x00016800


	//   ....[34]....
        /*02d8*/ 	.word	0x00016820


	//   ....[35]....
        /*02dc*/ 	.word	0x00016900


	//   ....[36]....
        /*02e0*/ 	.word	0x00016930


	//   ....[37]....
        /*02e4*/ 	.word	0x00016a00


	//   ....[38]....
        /*02e8*/ 	.word	0x00016a30


	//   ....[39]....
        /*02ec*/ 	.word	0x00016b00


	//   ....[40]....
        /*02f0*/ 	.word	0x00016b20


	//----- nvinfo : EIATTR_EXIT_INSTR_OFFSETS
	.align		4
.L_300:
        /*02f4*/ 	.byte	0x04, 0x1c
        /*02f6*/ 	.short	(.L_302 - .L_301)


	//   ....[0]....
.L_301:
        /*02f8*/ 	.word	0x00000350


	//   ....[1]....
        /*02fc*/ 	.word	0x000160d0


	//   ....[2]....
        /*0300*/ 	.word	0x00016120


	//   ....[3]....
        /*0304*/ 	.word	0x00016180


	//   ....[4]....
        /*0308*/ 	.word	0x00016b30


	//   ....[5]....
        /*030c*/ 	.word	0x00016b80


	//   ....[6]....
        /*0310*/ 	.word	0x00016be0


	//----- nvinfo : EIATTR_CTAIDZ_USED
	.align		4
.L_302:
        /*0314*/ 	.byte	0x01, 0x04
	.zero		2


	//----- nvinfo : EIATTR_MAX_THREADS
	.align		4
        /*0318*/ 	.byte	0x04, 0x05
        /*031a*/ 	.short	(.L_304 - .L_303)
.L_303:
        /*031c*/ 	.word	0x00000100
        /*0320*/ 	.word	0x00000001
        /*0324*/ 	.word	0x00000001


	//----- nvinfo : EIATTR_CRS_STACK_SIZE
	.align		4
.L_304:
        /*0328*/ 	.byte	0x04, 0x1e
        /*032a*/ 	.short	(.L_306 - .L_305)
.L_305:
        /*032c*/ 	.word	0x00000000
.L_306:


//--------------------- .nv.info._ZN7cutlass13device_kernelIN5flash19enable_sm80_to_sm89INS1_16FlashAttnFwdSm80INS1_25CollectiveMainloopFwdSm80ILi8ELi1ELb1EN4cute5tupleIJNS5_1CILi128EEENS7_ILi96EEES8_EEELi128ENS_6half_tEfNS_4arch4Sm80ELb0ELb1ELb1ELb0ELb0ELb0ELb1ELb0EEENS1_21CollectiveEpilogueFwdINS6_IJS8_S8_S9_EEENS6_IJNS7_ILi1EEESH_SH_EEESB_SD_Li256ELb0ELb1ELb0ELb0EEENS1_19SingleTileSchedulerILb0ELb0ELb1ELi128EEEEEEEEEvNT_6ParamsE --------------------------
	.section	.nv.info._ZN7cutlass13device_kernelIN5flash19enable_sm80_to_sm89INS1_16FlashAttnFwdSm80INS1_25CollectiveMainloopFwdSm80ILi8ELi1ELb1EN4cute5tupleIJNS5_1CILi128EEENS7_ILi96EEES8_EEELi128ENS_6half_tEfNS_4arch4Sm80ELb0ELb1ELb1ELb0ELb0ELb0ELb1ELb0EEENS1_21CollectiveEpilogueFwdINS6_IJS8_S8_S9_EEENS6_IJNS7_ILi1EEESH_SH_EEESB_SD_Li256ELb0ELb1ELb0ELb0EEENS1_19SingleTileSchedulerILb0ELb0ELb1ELi128EEEEEEEEEvNT_6ParamsE,"",@"SHT_CUDA_INFO"
	.sectionflags	@""
	.align	4


	//----- nvinfo : EIATTR_CUDA_API_VERSION
	.align		4
        /*0000*/ 	.byte	0x04, 0x37
        /*0002*/ 	.short	(.L_308 - .L_307)
.L_307:
        /*0004*/ 	.word	0x00000082


	//----- nvinfo : EIATTR_SW2861232_WAR
	.align		4
.L_308:
        /*0008*/ 	.byte	0x01, 0x35
	.zero		2


	//----- nvinfo : EIATTR_PARAM_CBANK
	.align		4
        /*000c*/ 	.byte	0x04, 0x0a
        /*000e*/ 	.short	(.L_310 - .L_309)
	.align		4
.L_309:
        /*0010*/ 	.word	index@(.nv.constant0._ZN7cutlass13device_kernelIN5flash19enable_sm80_to_sm89INS1_16FlashAttnFwdSm80INS1_25CollectiveMainloopFwdSm80ILi8ELi1ELb1EN4cute5tupleIJNS5_1CILi128EEENS7_ILi96EEES8_EEELi128ENS_6half_tEfNS_4arch4Sm80ELb0ELb1ELb1ELb0ELb0ELb0ELb1ELb0EEENS1_21CollectiveEpilogueFwdINS6_IJS8_S8_S9_EEENS6_IJNS7_ILi1EEESH_SH_EEESB_SD_Li256ELb0ELb1ELb0ELb0EEENS1_19SingleTileSchedulerILb0ELb0ELb1ELi128EEEEEEEEEvNT_6ParamsE)
        /*0014*/ 	.short	0x0160
        /*0016*/ 	.short	0x0418


	//----- nvinfo : EIATTR_CBANK_PARAM_SIZE
	.align		4
.L_310:
        /*0018*/ 	.byte	0x03, 0x19
        /*001a*/ 	.short	0x0418


	//----- nvinfo : EIATTR_KPARAM_INFO
	.align		4
        /*001c*/ 	.byte	0x04, 0x17
        /*001e*/ 	.short	(.L_312 - .L_311)
.L_311:
        /*0020*/ 	.word	0x00000000
        /*0024*/ 	.short	0x0000
        /*0026*/ 	.short	0x0000
        /*0028*/ 	.byte	0x00, 0xf0, 0x61, 0x10


	//----- nvinfo : EIATTR_MAXREG_COUNT
	.align		4
.L_312:
        /*002c*/ 	.byte	0x03, 0x1b
        /*002e*/ 	.short	0x00ff


	//----- nvinfo : EIATTR_NUM_BARRIERS
	.align		4
        /*0030*/ 	.byte	0x02, 0x4c
        /*0032*/ 	.byte	0x02
	.zero		1


	//----- nvinfo : EIATTR_MERCURY_ISA_VERSION
	.align		4
        /*0034*/ 	.byte	0x03, 0x5f
        /*0036*/ 	.short	0x0000


	//----- nvinfo : EIATTR_COOP_GROUP_MASK_REGIDS
	.align		4
        /*0038*/ 	.byte	0x04, 0x29
        /*003a*/ 	.short	(.L_314 - .L_313)


	//   ....[0]....
.L_313:
        /*003c*/ 	.word	0xffffffff


	//   ....[1]....
        /*0040*/ 	.word	0xffffffff


	//   ....[2]....
        /*0044*/ 	.word	0xffffffff


	//   ....[3]....
        /*0048*/ 	.word	0xffffffff


	//   ....[4]....
        /*004c*/ 	.word	0xffffffff


	//   ....[5]....
        /*0050*/ 	.word	0xffffffff


	//   ....[6]....
        /*0054*/ 	.word	0xffffffff


	//   ....[7]....
        /*0058*/ 	.word	0xffffffff


	//   ....[8]....
        /*005c*/ 	.word	0xffffffff


	//   ....[9]....
        /*0060*/ 	.word	0xffffffff


	//   ....[10]....
        /*0064*/ 	.word	0xffffffff


	//   ....[11]....
        /*0068*/ 	.word	0xffffffff


	//   ....[12]....
        /*006c*/ 	.word	0xffffffff


	//   ....[13]....
        /*0070*/ 	.word	0xffffffff


	//   ....[14]....
        /*0074*/ 	.word	0xffffffff


	//   ....[15]....
        /*0078*/ 	.word	0xffffffff


	//   ....[16]....
        /*007c*/ 	.word	0xffffffff


	//   ....[17]....
        /*0080*/ 	.word	0xffffffff


	//   ....[18]....
        /*0084*/ 	.word	0xffffffff


	//   ....[19]....
        /*0088*/ 	.word	0xffffffff


	//   ....[20]....
        /*008c*/ 	.word	0xffffffff


	//   ....[21]....
        /*0090*/ 	.word	0xffffffff


	//   ....[22]....
        /*0094*/ 	.word	0xffffffff


	//   ....[23]....
        /*0098*/ 	.word	0xffffffff


	//   ....[24]....
        /*009c*/ 	.word	0xffffffff


	//   ....[25]....
        /*00a0*/ 	.word	0xffffffff


	//   ....[26]....
        /*00a4*/ 	.word	0xffffffff


	//   ....[27]....
        /*00a8*/ 	.word	0xffffffff


	//   ....[28]....
        /*00ac*/ 	.word	0xffffffff


	//   ....[29]....
        /*00b0*/ 	.word	0xffffffff


	//   ....[30]....
        /*00b4*/ 	.word	0xffffffff


	//   ....[31]....
        /*00b8*/ 	.word	0xffffffff


	//   ....[32]....
        /*00bc*/ 	.word	0xffffffff


	//   ....[33]....
        /*00c0*/ 	.word	0xffffffff


	//   ....[34]....
        /*00c4*/ 	.word	0xffffffff


	//   ....[35]....
        /*00c8*/ 	.word	0xffffffff


	//   ....[36]....
        /*00cc*/ 	.word	0xffffffff


	//   ....[37]....
        /*00d0*/ 	.word	0xffffffff


	//   ....[38]....
        /*00d4*/ 	.word	0xffffffff


	//   ....[39]....
        /*00d8*/ 	.word	0xffffffff


	//   ....[40]....
        /*00dc*/ 	.word	0xffffffff


	//   ....[41]....
        /*00e0*/ 	.word	0xffffffff


	//   ....[42]....
        /*00e4*/ 	.word	0xffffffff


	//   ....[43]....
        /*00e8*/ 	.word	0xffffffff


	//   ....[44]....
        /*00ec*/ 	.word	0xffffffff


	//   ....[45]....
        /*00f0*/ 	.word	0xffffffff


	//   ....[46]....
        /*00f4*/ 	.word	0xffffffff


	//   ....[47]....
        /*00f8*/ 	.word	0xffffffff


	//   ....[48]....
        /*00fc*/ 	.word	0xffffffff


	//   ....[49]....
        /*0100*/ 	.word	0xffffffff


	//   ....[50]....
        /*0104*/ 	.word	0xffffffff


	//   ....[51]....
        /*0108*/ 	.word	0xffffffff


	//   ....[52]....
        /*010c*/ 	.word	0xffffffff


	//   ....[53]....
        /*0110*/ 	.word	0xffffffff


	//----- nvinfo : EIATTR_COOP_GROUP_INSTR_OFFSETS
	.align		4
.L_314:
        /*0114*/ 	.byte	0x04, 0x28
        /*0116*/ 	.short	(.L_316 - .L_315)


	//   ....[0]....
.L_315:
        /*0118*/ 	.word	0x00000ae0


	//   ....[1]....
        /*011c*/ 	.word	0x00000b20


	//   ....[2]....
        /*0120*/ 	.word	0x00000b50


	//   ....[3]....
        /*0124*/ 	.word	0x00000b90


	//   ....[4]....
        /*0128*/ 	.word	0x00000bc0


	//   ....[5]....
        /*012c*/ 	.word	0x00000c60


	//   ....[6]....
        /*0130*/ 	.word	0x00000f40


	//   ....[7]....
        /*0134*/ 	.word	0x00000f70


	//   ....[8]....
        /*0138*/ 	.word	0x00002710


	//   ....[9]....
        /*013c*/ 	.word	0x00002a80


	//   ....[10]....
        /*0140*/ 	.word	0x00003fc0


	//   ....[11]....
        /*0144*/ 	.word	0x00004010


	//   ....[12]....
        /*0148*/ 	.word	0x00004020


	//   ....[13]....
        /*014c*/ 	.word	0x00004050


	//   ....[14]....
        /*0150*/ 	.word	0x00006830


	//   ....[15]....
        /*0154*/ 	.word	0x00006bb0


	//   ....[16]....
        /*0158*/ 	.word	0x00007c20


	//   ....[17]....
        /*015c*/ 	.word	0x00007d10


	//   ....[18]....
        /*0160*/ 	.word	0x00007f90


	//   ....[19]....
        /*0164*/ 	.word	0x00008080


	//   ....[20]....
        /*0168*/ 	.word	0x0000aef0


	//   ....[21]....
        /*016c*/ 	.word	0x0000af10


	//   ....[22]....
        /*0170*/ 	.word	0x0000af40


	//   ....[23]....
        /*0174*/ 	.word	0x0000af70


	//   ....[24]....
        /*0178*/ 	.word	0x0000dd10


	//   ....[25]....
        /*017c*/ 	.word	0x0000e340


	//   ....[26]....
        /*0180*/ 	.word	0x0000f0e0


	//   ....[27]....
        /*0184*/ 	.word	0x0000f3e0


	//   ....[28]....
        /*0188*/ 	.word	0x0000f430


	//   ....[29]....
        /*018c*/ 	.word	0x0000f4f0


	//   ....[30]....
        /*0190*/ 	.word	0x00010d00


	//   ....[31]....
        /*0194*/ 	.word	0x00010d30


	//   ....[32]....
        /*0198*/ 	.word	0x00010d70


	//   ....[33]....
        /*019c*/ 	.word	0x00010d80


	//   ....[34]....
        /*01a0*/ 	.word	0x00011ea0


	//   ....[35]....
        /*01a4*/ 	.word	0x00011eb0


	//   ....[36]....
        /*01a8*/ 	.word	0x00011ed0


	//   ....[37]....
        /*01ac*/ 	.word	0x00011ef0


	//   ....[38]....
        /*01b0*/ 	.word	0x00011f10


	//   ....[39]....
        /*01b4*/ 	.word	0x00011f30


	//   ....[40]....
        /*01b8*/ 	.word	0x000120b0


	//   ....[41]....
        /*01bc*/ 	.word	0x000120e0


	//   ....[42]....
        /*01c0*/ 	.word	0x000121b0


	//   ....[43]....
        /*01c4*/ 	.word	0x000121e0


	//   ....[44]....
        /*01c8*/ 	.word	0x000122b0


	//   ....[45]....
        /*01cc*/ 	.word	0x000122d0


	//   ....[46]....
        /*01d0*/ 	.word	0x000128d0


	//   ....[47]....
        /*01d4*/ 	.word	0x000128f0


	//   ....[48]....
        /*01d8*/ 	.word	0x000129c0


	//   ....[49]....
        /*01dc*/ 	.word	0x000129f0


	//   ....[50]....
        /*01e0*/ 	.word	0x00012ac0


	//   ....[51]....
        /*01e4*/ 	.word	0x00012af0


	//   ....[52]....
        /*01e8*/ 	.word	0x00012bc0


	//   ....[53]....
        /*01ec*/ 	.word	0x00012be0


	//----- nvinfo : EIATTR_EXIT_INSTR_OFFSETS
	.align		4
.L_316:
        /*01f0*/ 	.byte	0x04, 0x1c
        /*01f2*/ 	.short	(.L_318 - .L_317)


	//   ....[0]....
.L_317:
        /*01f4*/ 	.word	0x00000030


	//   ....[1]....
        /*01f8*/ 	.word	0x000122e0


	//   ....[2]....
        /*01fc*/ 	.word	0x00012330


	//   ....[3]....
        /*0200*/ 	.word	0x00012390


	//   ....[4]....
        /*0204*/ 	.word	0x00012bf0


	//   ....[5]....
        /*0208*/ 	.word	0x00012c40


	//   ....[6]....
        /*020c*/ 	.word	0x00012ca0


	//----- nvinfo : EIATTR_CTAIDZ_USED
	.align		4
.L_318:
        /*0210*/ 	.byte	0x01, 0x04
	.zero		2


	//----- nvinfo : EIATTR_MAX_THREADS
	.align		4
        /*0214*/ 	.byte	0x04, 0x05
        /*0216*/ 	.short	(.L_320 - .L_319)
.L_319:
        /*0218*/ 	.word	0x00000100
        /*021c*/ 	.word	0x00000001
        /*0220*/ 	.word	0x00000001


	//----- nvinfo : EIATTR_CRS_STACK_SIZE
	.align		4
.L_320:
        /*0224*/ 	.byte	0x04, 0x1e
        /*0226*/ 	.short	(.L_322 - .L_321)
.L_321:
        /*0228*/ 	.word	0x00000000
.L_322:


//--------------------- .nv.info._ZN7cutlass13device_kernelIN5flash19enable_sm80_to_sm89INS1_16FlashAttnFwdSm80INS1_25CollectiveMainloopFwdSm80ILi8ELi1ELb1EN4cute5tupleIJNS5_1CILi128EEENS7_ILi96EEES8_EEELi128ENS_6half_tEfNS_4arch4Sm80ELb0ELb1ELb1ELb1ELb0ELb0ELb1ELb0EEENS1_21CollectiveEpilogueFwdINS6_IJS8_S8_S9_EEENS6_IJNS7_ILi1EEESH_SH_EEESB_SD_Li256ELb1ELb1ELb0ELb0EEENS1_19SingleTileSchedulerILb1ELb0ELb1ELi128EEEEEEEEEvNT_6ParamsE --------------------------
	.section	.nv.info._ZN7cutlass13device_kernelIN5flash19enable_sm80_to_sm89INS1_16FlashAttnFwdSm80INS1_25CollectiveMainloopFwdSm80ILi8ELi1ELb1EN4cute5tupleIJNS5_1CILi128EEENS7_ILi96EEES8_EEELi128ENS_6half_tEfNS_4arch4Sm80ELb0ELb1ELb1ELb1ELb0ELb0ELb1ELb0EEENS1_21CollectiveEpilogueFwdINS6_IJS8_S8_S9_EEENS6_IJNS7_ILi1EEESH_SH_EEESB_SD_Li256ELb1ELb1ELb0ELb0EEENS1_19SingleTileSchedulerILb1ELb0ELb1ELi128EEEEEEEEEvNT_6ParamsE,"",@"SHT_CUDA_INFO"
	.sectionflags	@""
	.align	4


	//----- nvinfo : EIATTR_CUDA_API_VERSION
	.align		4
        /*0000*/ 	.byte	0x04, 0x37
        /*0002*/ 	.short	(.L_324 - .L_323)
.L_323:
        /*0004*/ 	.word	0x00000082


	//----- nvinfo : EIATTR_SW2861232_WAR
	.align		4
.L_324:
        /*0008*/ 	.byte	0x01, 0x35
	.zero		2


	//----- nvinfo : EIATTR_PARAM_CBANK
	.align		4
        /*000c*/ 	.byte	0x04, 0x0a
        /*000e*/ 	.short	(.L_326 - .L_325)
	.align		4
.L_325:
        /*0010*/ 	.word	index@(.nv.constant0._ZN7cutlass13device_kernelIN5flash19enable_sm80_to_sm89INS1_16FlashAttnFwdSm80INS1_25CollectiveMainloopFwdSm80ILi8ELi1ELb1EN4cute5tupleIJNS5_1CILi128EEENS7_ILi96EEES8_EEELi128ENS_6half_tEfNS_4arch4Sm80ELb0ELb1ELb1ELb1ELb0ELb0ELb1ELb0EEENS1_21CollectiveEpilogueFwdINS6_IJS8_S8_S9_EEENS6_IJNS7_ILi1EEESH_SH_EEESB_SD_Li256ELb1ELb1ELb0ELb0EEENS1_19SingleTileSchedulerILb1ELb0ELb1ELi128EEEEEEEEEvNT_6ParamsE)
        /*0014*/ 	.short	0x0160
        /*0016*/ 	.short	0x0418


	//----- nvinfo : EIATTR_CBANK_PARAM_SIZE
	.align		4
.L_326:
        /*0018*/ 	.byte	0x03, 0x19
        /*001a*/ 	.short	0x0418


	//----- nvinfo : EIATTR_KPARAM_INFO
	.align		4
        /*001c*/ 	.byte	0x04, 0x17
        /*001e*/ 	.short	(.L_328 - .L_327)
.L_327:
        /*0020*/ 	.word	0x00000000
        /*0024*/ 	.short	0x0000
        /*0026*/ 	.short	0x0000
        /*0028*/ 	.byte	0x00, 0xf0, 0x61, 0x10


	//----- nvinfo : EIATTR_MAXREG_COUNT
	.align		4
.L_328:
        /*002c*/ 	.byte	0x03, 0x1b
        /*002e*/ 	.short	0x00ff


	//----- nvinfo : EIATTR_NUM_BARRIERS
	.align		4
        /*0030*/ 	.byte	0x02, 0x4c
        /*0032*/ 	.byte	0x02
	.zero		1


	//----- nvinfo : EIATTR_MERCURY_ISA_VERSION
	.align		4
        /*0034*/ 	.byte	0x03, 0x5f
        /*0036*/ 	.short	0x0000


	//----- nvinfo : EIATTR_COOP_GROUP_MASK_REGIDS
	.align		4
        /*0038*/ 	.byte	0x04, 0x29
        /*003a*/ 	.short	(.L_330 - .L_329)


	//   ....[0]....
.L_329:
        /*003c*/ 	.word	0xffffffff


	//   ....[1]....
        /*0040*/ 	.word	0xffffffff


	//   ....[2]....
        /*0044*/ 	.word	0xffffffff


	//   ....[3]....
        /*0048*/ 	.word	0xffffffff


	//   ....[4]....
        /*004c*/ 	.word	0xffffffff


	//   ....[5]....
        /*0050*/ 	.word	0xffffffff


	//   ....[6]....
        /*0054*/ 	.word	0xffffffff


	//   ....[7]....
        /*0058*/ 	.word	0xffffffff


	//   ....[8]....
        /*005c*/ 	.word	0xffffffff


	//   ....[9]....
        /*0060*/ 	.word	0xffffffff


	//   ....[10]....
        /*0064*/ 	.word	0xffffffff


	//   ....[11]....
        /*0068*/ 	.word	0xffffffff


	//   ....[12]....
        /*006c*/ 	.word	0xffffffff


	//   ....[13]....
        /*0070*/ 	.word	0xffffffff


	//   ....[14]....
        /*0074*/ 	.word	0xffffffff


	//   ....[15]....
        /*0078*/ 	.word	0xffffffff


	//   ....[16]....
        /*007c*/ 	.word	0xffffffff


	//   ....[17]....
        /*0080*/ 	.word	0xffffffff


	//   ....[18]....
        /*0084*/ 	.word	0xffffffff


	//   ....[19]....
        /*0088*/ 	.word	0xffffffff


	//   ....[20]....
        /*008c*/ 	.word	0xffffffff


	//   ....[21]....
        /*0090*/ 	.word	0xffffffff


	//   ....[22]....
        /*0094*/ 	.word	0xffffffff


	//   ....[23]....
        /*0098*/ 	.word	0xffffffff


	//   ....[24]....
        /*009c*/ 	.word	0xffffffff


	//   ....[25]....
        /*00a0*/ 	.word	0xffffffff


	//   ....[26]....
        /*00a4*/ 	.word	0xffffffff


	//   ....[27]....
        /*00a8*/ 	.word	0xffffffff


	//   ....[28]....
        /*00ac*/ 	.word	0xffffffff


	//   ....[29]....
        /*00b0*/ 	.word	0xffffffff


	//   ....[30]....
        /*00b4*/ 	.word	0xffffffff


	//   ....[31]....
        /*00b8*/ 	.word	0xffffffff


	//   ....[32]....
        /*00bc*/ 	.word	0xffffffff


	//   ....[33]....
        /*00c0*/ 	.word	0xffffffff


	//   ....[34]....
        /*00c4*/ 	.word	0xffffffff


	//   ....[35]....
        /*00c8*/ 	.word	0xffffffff


	//   ....[36]....
        /*00cc*/ 	.word	0xffffffff


	//   ....[37]....
        /*00d0*/ 	.word	0xffffffff


	//   ....[38]....
        /*00d4*/ 	.word	0xffffffff


	//   ....[39]....
        /*00d8*/ 	.word	0xffffffff


	//   ....[40]....
        /*00dc*/ 	.word	0xffffffff


	//   ....[41]....
        /*00e0*/ 	.word	0xffffffff


	//   ....[42]....
        /*00e4*/ 	.word	0xffffffff


	//   ....[43]....
        /*00e8*/ 	.word	0xffffffff


	//   ....[44]....
        /*00ec*/ 	.word	0xffffffff


	//   ....[45]....
        /*00f0*/ 	.word	0xffffffff


	//   ....[46]....
        /*00f4*/ 	.word	0xffffffff


	//   ....[47]....
        /*00f8*/ 	.word	0xffffffff


	//   ....[48]....
        /*00fc*/ 	.word	0xffffffff


	//   ....[49]....
        /*0100*/ 	.word	0xffffffff


	//   ....[50]....
        /*0104*/ 	.word	0xffffffff


	//   ....[51]....
        /*0108*/ 	.word	0xffffffff


	//   ....[52]....
        /*010c*/ 	.word	0xffffffff


	//   ....[53]....
        /*0110*/ 	.word	0xffffffff


	//   ....[54]....
        /*0114*/ 	.word	0xffffffff


	//----- nvinfo : EIATTR_COOP_GROUP_INSTR_OFFSETS
	.align		4
.L_330:
        /*0118*/ 	.byte	0x04, 0x28
        /*011a*/ 	.short	(.L_332 - .L_331)


	//   ....[0]....
.L_331:
        /*011c*/ 	.word	0x00000080


	//   ....[1]....
        /*0120*/ 	.word	0x00001000


	//   ....[2]....
        /*0124*/ 	.word	0x00001050


	//   ....[3]....
        /*0128*/ 	.word	0x00001090


	//   ....[4]....
        /*012c*/ 	.word	0x000010f0


	//   ....[5]....
        /*0130*/ 	.word	0x00001290


	//   ....[6]....
        /*0134*/ 	.word	0x000012d0


	//   ....[7]....
        /*0138*/ 	.word	0x00001360


	//   ....[8]....
        /*013c*/ 	.word	0x000013a0


	//   ....[9]....
        /*0140*/ 	.word	0x00002ca0


	//   ....[10]....
        /*0144*/ 	.word	0x00002f90


	//   ....[11]....
        /*0148*/ 	.word	0x000044a0


	//   ....[12]....
        /*014c*/ 	.word	0x000044f0


	//   ....[13]....
        /*0150*/ 	.word	0x00004500


	//   ....[14]....
        /*0154*/ 	.word	0x00004530


	//   ....[15]....
        /*0158*/ 	.word	0x00006b80


	//   ....[16]....
        /*015c*/ 	.word	0x00007060


	//   ....[17]....
        /*0160*/ 	.word	0x000080c0


	//   ....[18]....
        /*0164*/ 	.word	0x000081b0


	//   ....[19]....
        /*0168*/ 	.word	0x00008430


	//   ....[20]....
        /*016c*/ 	.word	0x00008520


	//   ....[21]....
        /*0170*/ 	.word	0x0000b380


	//   ....[22]....
        /*0174*/ 	.word	0x0000b3a0


	//   ....[23]....
        /*0178*/ 	.word	0x0000b3d0


	//   ....[24]....
        /*017c*/ 	.word	0x0000b400


	//   ....[25]....
        /*0180*/ 	.word	0x0000e1c0


	//   ....[26]....
        /*0184*/ 	.word	0x0000e7b0


	//   ....[27]....
        /*0188*/ 	.word	0x0000f540


	//   ....[28]....
        /*018c*/ 	.word	0x0000f840


	//   ....[29]....
        /*0190*/ 	.word	0x0000f890


	//   ....[30]....
        /*0194*/ 	.word	0x0000f950


	//   ....[31]....
        /*0198*/ 	.word	0x00011160


	//   ....[32]....
        /*019c*/ 	.word	0x00011190


	//   ....[33]....
        /*01a0*/ 	.word	0x000111d0


	//   ....[34]....
        /*01a4*/ 	.word	0x000111e0


	//   ....[35]....
        /*01a8*/ 	.word	0x000122e0


	//   ....[36]....
        /*01ac*/ 	.word	0x00012320


	//   ....[37]....
        /*01b0*/ 	.word	0x00012360


	//   ....[38]....
        /*01b4*/ 	.word	0x000123a0


	//   ....[39]....
        /*01b8*/ 	.word	0x000125a0


	//   ....[40]....
        /*01bc*/ 	.word	0x000125b0


	//   ....[41]....
        /*01c0*/ 	.word	0x000126a0


	//   ....[42]....
        /*01c4*/ 	.word	0x000126d0


	//   ....[43]....
        /*01c8*/ 	.word	0x000127a0


	//   ....[44]....
        /*01cc*/ 	.word	0x000127d0


	//   ....[45]....
        /*01d0*/ 	.word	0x000128a0


	//   ....[46]....
        /*01d4*/ 	.word	0x000128c0


	//   ....[47]....
        /*01d8*/ 	.word	0x00013040


	//   ....[48]....
        /*01dc*/ 	.word	0x00013060


	//   ....[49]....
        /*01e0*/ 	.word	0x00013130


	//   ....[50]....
        /*01e4*/ 	.word	0x00013160


	//   ....[51]....
        /*01e8*/ 	.word	0x00013230


	//   ....[52]....
        /*01ec*/ 	.word	0x00013260


	//   ....[53]....
        /*01f0*/ 	.word	0x00013330


	//   ....[54]....
        /*01f4*/ 	.word	0x00013350


	//----- nvinfo : EIATTR_EXIT_INSTR_OFFSETS
	.align		4
.L_332:
        /*01f8*/ 	.byte	0x04, 0x1c
        /*01fa*/ 	.short	(.L_334 - .L_333)


	//   ....[0]....
.L_333:
        /*01fc*/ 	.word	0x00000330


	//   ....[1]....
        /*0200*/ 	.word	0x000128d0


	//   ....[2]....
        /*0204*/ 	.word	0x00012920


	//   ....[3]....
        /*0208*/ 	.word	0x00012980


	//   ....[4]....
        /*020c*/ 	.word	0x00013360


	//   ....[5]....
        /*0210*/ 	.word	0x000133b0


	//   ....[6]....
        /*0214*/ 	.word	0x00013410


	//----- nvinfo : EIATTR_CTAIDZ_USED
	.align		4
.L_334:
        /*0218*/ 	.byte	0x01, 0x04
	.zero		2


	//----- nvinfo : EIATTR_MAX_THREADS
	.align		4
        /*021c*/ 	.byte	0x04, 0x05
        /*021e*/ 	.short	(.L_336 - .L_335)
.L_335:
        /*0220*/ 	.word	0x00000100
        /*0224*/ 	.word	0x00000001
        /*0228*/ 	.word	0x00000001


	//----- nvinfo : EIATTR_CRS_STACK_SIZE
	.align		4
.L_336:
        /*022c*/ 	.byte	0x04, 0x1e
        /*022e*/ 	.short	(.L_338 - .L_337)
.L_337:
        /*0230*/ 	.word	0x00000000
.L_338:


//--------------------- .nv.info._ZN7cutlass13device_kernelIN5flash19enable_sm80_to_sm89INS1_16FlashAttnFwdSm80INS1_25CollectiveMainloopFwdSm80ILi8ELi1ELb1EN4cute5tupleIJNS5_1CILi128EEENS7_ILi96EEES8_EEELi128ENS_6half_tEfNS_4arch4Sm80ELb0ELb1ELb1ELb1ELb0ELb1ELb1ELb0EEENS1_21CollectiveEpilogueFwdINS6_IJS8_S8_S9_EEENS6_IJNS7_ILi1EEESH_SH_EEESB_SD_Li256ELb1ELb1ELb0ELb0EEENS1_19SingleTileSchedulerILb1ELb0ELb1ELi128EEEEEEEEEvNT_6ParamsE --------------------------
	.section	.nv.info._ZN7cutlass13device_kernelIN5flash19enable_sm80_to_sm89INS1_16FlashAttnFwdSm80INS1_25CollectiveMainloopFwdSm80ILi8ELi1ELb1EN4cute5tupleIJNS5_1CILi128EEENS7_ILi96EEES8_EEELi128ENS_6half_tEfNS_4arch4Sm80ELb0ELb1ELb1ELb1ELb0ELb1ELb1ELb0EEENS1_21CollectiveEpilogueFwdINS6_IJS8_S8_S9_EEENS6_IJNS7_ILi1EEESH_SH_EEESB_SD_Li256ELb1ELb1ELb0ELb0EEENS1_19SingleTileSchedulerILb1ELb0ELb1ELi128EEEEEEEEEvNT_6ParamsE,"",@"SHT_CUDA_INFO"
	.sectionflags	@""
	.align	4


	//----- nvinfo : EIATTR_CUDA_API_VERSION
	.align		4
        /*0000*/ 	.byte	0x04, 0x37
        /*0002*/ 	.short	(.L_340 - .L_339)
.L_339:
        /*0004*/ 	.word	0x00000082


	//----- nvinfo : EIATTR_SW2861232_WAR
	.align		4
.L_340:
        /*0008*/ 	.byte	0x01, 0x35
	.zero		2


	//----- nvinfo : EIATTR_PARAM_CBANK
	.align		4
        /*000c*/ 	.byte	0x04, 0x0a
        /*000e*/ 	.short	(.L_342 - .L_341)
	.align		4
.L_341:
        /*0010*/ 	.word	index@(.nv.constant0._ZN7cutlass13device_kernelIN5flash19enable_sm80_to_sm89INS1_16FlashAttnFwdSm80INS1_25CollectiveMainloopFwdSm80ILi8ELi1ELb1EN4cute5tupleIJNS5_1CILi128EEENS7_ILi96EEES8_EEELi128ENS_6half_tEfNS_4arch4Sm80ELb0ELb1ELb1ELb1ELb0ELb1ELb1ELb0EEENS1_21CollectiveEpilogueFwdINS6_IJS8_S8_S9_EEENS6_IJNS7_ILi1EEESH_SH_EEESB_SD_Li256ELb1ELb1ELb0ELb0EEENS1_19SingleTileSchedulerILb1ELb0ELb1ELi128EEEEEEEEEvNT_6ParamsE)
        /*0014*/ 	.short	0x0160
        /*0016*/ 	.short	0x0418


	//----- nvinfo : EIATTR_CBANK_PARAM_SIZE
	.align		4
.L_342:
        /*0018*/ 	.byte	0x03, 0x19
        /*001a*/ 	.short	0x0418


	//----- nvinfo : EIATTR_KPARAM_INFO
	.align		4
        /*001c*/ 	.byte	0x04, 0x17
        /*001e*/ 	.short	(.L_344 - .L_343)
.L_343:
        /*0020*/ 	.word	0x00000000
        /*0024*/ 	.short	0x0000
        /*0026*/ 	.short	0x0000
        /*0028*/ 	.byte	0x00, 0xf0, 0x61, 0x10


	//----- nvinfo : EIATTR_MAXREG_COUNT
	.align		4
.L_344:
        /*002c*/ 	.byte	0x03, 0x1b
        /*002e*/ 	.short	0x00ff


	//----- nvinfo : EIATTR_NUM_BARRIERS
	.align		4
        /*0030*/ 	.byte	0x02, 0x4c
        /*0032*/ 	.byte	0x02
	.zero		1


	//----- nvinfo : EIATTR_MERCURY_ISA_VERSION
	.align		4
        /*0034*/ 	.byte	0x03, 0x5f
        /*0036*/ 	.short	0x0000


	//----- nvinfo : EIATTR_COOP_GROUP_MASK_REGIDS
	.align		4
        /*0038*/ 	.byte	0x04, 0x29
        /*003a*/ 	.short	(.L_346 - .L_345)


	//   ....[0]....
.L_345:
        /*003c*/ 	.word	0xffffffff


	//   ....[1]....
        /*0040*/ 	.word	0xffffffff


	//   ....[2]....
        /*0044*/ 	.word	0xffffffff


	//   ....[3]....
        /*0048*/ 	.word	0xffffffff


	//   ....[4]....
        /*004c*/ 	.word	0xffffffff


	//   ....[5]....
        /*0050*/ 	.word	0xffffffff


	//   ....[6]....
        /*0054*/ 	.word	0xffffffff


	//   ....[7]....
        /*0058*/ 	.word	0xffffffff


	//   ....[8]....
        /*005c*/ 	.word	0xffffffff


	//   ....[9]....
        /*0060*/ 	.word	0xffffffff


	//   ....[10]....
        /*0064*/ 	.word	0xffffffff


	//   ....[11]....
        /*0068*/ 	.word	0xffffffff


	//   ....[12]....
        /*006c*/ 	.word	0xffffffff


	//   ....[13]....
        /*0070*/ 	.word	0xffffffff


	//   ....[14]....
        /*0074*/ 	.word	0xffffffff


	//   ....[15]....
        /*0078*/ 	.word	0xffffffff


	//   ....[16]....
        /*007c*/ 	.word	0xffffffff


	//   ....[17]....
        /*0080*/ 	.word	0xffffffff


	//   ....[18]....
        /*0084*/ 	.word	0xffffffff


	//   ....[19]....
        /*0088*/ 	.word	0xffffffff


	//   ....[20]....
        /*008c*/ 	.word	0xffffffff


	//   ....[21]....
        /*0090*/ 	.word	0xffffffff


	//   ....[22]....
        /*0094*/ 	.word	0xffffffff


	//   ....[23]....
        /*0098*/ 	.word	0xffffffff


	//   ....[24]....
        /*009c*/ 	.word	0xffffffff


	//   ....[25]....
        /*00a0*/ 	.word	0xffffffff


	//   ....[26]....
        /*00a4*/ 	.word	0xffffffff


	//   ....[27]....
        /*00a8*/ 	.word	0xffffffff


	//   ....[28]....
        /*00ac*/ 	.word	0xffffffff


	//   ....[29]....
        /*00b0*/ 	.word	0xffffffff


	//   ....[30]....
        /*00b4*/ 	.word	0xffffffff


	//   ....[31]....
        /*00b8*/ 	.word	0xffffffff


	//   ....[32]....
        /*00bc*/ 	.word	0xffffffff


	//   ....[33]....
        /*00c0*/ 	.word	0xffffffff


	//   ....[34]....
        /*00c4*/ 	.word	0xffffffff


	//   ....[35]....
        /*00c8*/ 	.word	0xffffffff


	//   ....[36]....
        /*00cc*/ 	.word	0xffffffff


	//   ....[37]....
        /*00d0*/ 	.word	0xffffffff


	//   ....[38]....
        /*00d4*/ 	.word	0xffffffff


	//   ....[39]....
        /*00d8*/ 	.word	0xffffffff


	//   ....[40]....
        /*00dc*/ 	.word	0xffffffff


	//   ....[41]....
        /*00e0*/ 	.word	0xffffffff


	//   ....[42]....
        /*00e4*/ 	.word	0xffffffff


	//   ....[43]....
        /*00e8*/ 	.word	0xffffffff


	//   ....[44]....
        /*00ec*/ 	.word	0xffffffff


	//   ....[45]....
        /*00f0*/ 	.word	0xffffffff


	//   ....[46]....
        /*00f4*/ 	.word	0xffffffff


	//   ....[47]....
        /*00f8*/ 	.word	0xffffffff


	//   ....[48]....
        /*00fc*/ 	.word	0xffffffff


	//   ....[49]....
        /*0100*/ 	.word	0xffffffff


	//   ....[50]....
        /*0104*/ 	.word	0xffffffff


	//   ....[51]....
        /*0108*/ 	.word	0xffffffff


	//   ....[52]....
        /*010c*/ 	.word	0xffffffff


	//   ....[53]....
        /*0110*/ 	.word	0xffffffff


	//   ....[54]....
        /*0114*/ 	.word	0xffffffff


	//   ....[55]....
        /*0118*/ 	.word	0xffffffff


	//   ....[56]....
        /*011c*/ 	.word	0xffffffff


	//   ....[57]....
        /*0120*/ 	.word	0xffffffff


	//   ....[58]....
        /*0124*/ 	.word	0xffffffff


	//   ....[59]....
        /*0128*/ 	.word	0xffffffff


	//   ....[60]....
        /*012c*/ 	.word	0xffffffff


	//   ....[61]....
        /*0130*/ 	.word	0xffffffff


	//   ....[62]....
        /*0134*/ 	.word	0xffffffff


	//   ....[63]....
        /*0138*/ 	.word	0xffffffff


	//   ....[64]....
        /*013c*/ 	.word	0xffffffff


	//   ....[65]....
        /*0140*/ 	.word	0xffffffff


	//   ....[66]....
        /*0144*/ 	.word	0xffffffff


	//   ....[67]....
        /*0148*/ 	.word	0xffffffff


	//   ....[68]....
        /*014c*/ 	.word	0xffffffff


	//   ....[69]....
        /*0150*/ 	.word	0xffffffff


	//   ....[70]....
        /*0154*/ 	.word	0xffffffff


	//   ....[71]....
        /*0158*/ 	.word	0xffffffff


	//   ....[72]....
        /*015c*/ 	.word	0xffffffff


	//   ....[73]....
        /*0160*/ 	.word	0xffffffff


	//   ....[74]....
        /*0164*/ 	.word	0xffffffff


	//   ....[75]....
        /*0168*/ 	.word	0xffffffff


	//   ....[76]....
        /*016c*/ 	.word	0xffffffff


	//   ....[77]....
        /*0170*/ 	.word	0xffffffff


	//   ....[78]....
        /*0174*/ 	.word	0xffffffff


	//   ....[79]....
        /*0178*/ 	.word	0xffffffff


	//   ....[80]....
        /*017c*/ 	.word	0xffffffff


	//   ....[81]....
        /*0180*/ 	.word	0xffffffff


	//   ....[82]....
        /*0184*/ 	.word	0xffffffff


	//   ....[83]....
        /*0188*/ 	.word	0xffffffff


	//   ....[84]....
        /*018c*/ 	.word	0xffffffff


	//   ....[85]....
        /*0190*/ 	.word	0xffffffff


	//   ....[86]....
        /*0194*/ 	.word	0xffffffff


	//----- nvinfo : EIATTR_COOP_GROUP_INSTR_OFFSETS
	.align		4
.L_346:
        /*0198*/ 	.byte	0x04, 0x28
        /*019a*/ 	.short	(.L_348 - .L_347)


	//   ....[0]....
.L_347:
        /*019c*/ 	.word	0x00000080


	//   ....[1]....
        /*01a0*/ 	.word	0x00006b30


	//   ....[2]....
        /*01a4*/ 	.word	0x00006ba0


	//   ....[3]....
        /*01a8*/ 	.word	0x00006c10


	//   ....[4]....
        /*01ac*/ 	.word	0x00006c40


	//   ....[5]....
        /*01b0*/ 	.word	0x00006c70


	//   ....[6]....
        /*01b4*/ 	.word	0x00006ca0


	//   ....[7]....
        /*01b8*/ 	.word	0x00006d40


	//   ....[8]....
        /*01bc*/ 	.word	0x00006d70


	//   ....[9]....
        /*01c0*/ 	.word	0x000077b0


	//   ....[10]....
        /*01c4*/ 	.word	0x00007820


	//   ....[11]....
        /*01c8*/ 	.word	0x00007840


	//   ....[12]....
        /*01cc*/ 	.word	0x00007860


	//   ....[13]....
        /*01d0*/ 	.word	0x000079e0


	//   ....[14]....
        /*01d4*/ 	.word	0x00007a70


	//   ....[15]....
        /*01d8*/ 	.word	0x00007ab0


	//   ....[16]....
        /*01dc*/ 	.word	0x00007ae0


	//   ....[17]....
        /*01e0*/ 	.word	0x00007c60


	//   ....[18]....
        /*01e4*/ 	.word	0x00007cf0


	//   ....[19]....
        /*01e8*/ 	.word	0x00007d30


	//   ....[20]....
        /*01ec*/ 	.word	0x00007d70


	//   ....[21]....
        /*01f0*/ 	.word	0x00007f00


	//   ....[22]....
        /*01f4*/ 	.word	0x00007f90


	//   ....[23]....
        /*01f8*/ 	.word	0x00007fc0


	//   ....[24]....
        /*01fc*/ 	.word	0x00007fe0


	//   ....[25]....
        /*0200*/ 	.word	0x00009b30


	//   ....[26]....
        /*0204*/ 	.word	0x00009b80


	//   ....[27]....
        /*0208*/ 	.word	0x00009bd0


	//   ....[28]....
        /*020c*/ 	.word	0x00009bf0


	//   ....[29]....
        /*0210*/ 	.word	0x00009d20


	//   ....[30]....
        /*0214*/ 	.word	0x00009d30


	//   ....[31]....
        /*0218*/ 	.word	0x00009d40


	//   ....[32]....
        /*021c*/ 	.word	0x00009d50


	//   ....[33]....
        /*0220*/ 	.word	0x00009ea0


	//   ....[34]....
        /*0224*/ 	.word	0x00009ee0


	//   ....[35]....
        /*0228*/ 	.word	0x00009f20


	//   ....[36]....
        /*022c*/ 	.word	0x00009f40


	//   ....[37]....
        /*0230*/ 	.word	0x0000a070


	//   ....[38]....
        /*0234*/ 	.word	0x0000a090


	//   ....[39]....
        /*0238*/ 	.word	0x0000a0b0


	//   ....[40]....
        /*023c*/ 	.word	0x0000a0d0


	//   ....[41]....
        /*0240*/ 	.word	0x0000d1e0


	//   ....[42]....
        /*0244*/ 	.word	0x0000d590


	//   ....[43]....
        /*0248*/ 	.word	0x0000ea70


	//   ....[44]....
        /*024c*/ 	.word	0x0000eab0


	//   ....[45]....
        /*0250*/ 	.word	0x0000ead0


	//   ....[46]....
        /*0254*/ 	.word	0x0000eaf0


	//   ....[47]....
        /*0258*/ 	.word	0x00011110


	//   ....[48]....
        /*025c*/ 	.word	0x00011660


	//   ....[49]....
        /*0260*/ 	.word	0x00012640


	//   ....[50]....
        /*0264*/ 	.word	0x00012700


	//   ....[51]....
        /*0268*/ 	.word	0x000129c0


	//   ....[52]....
        /*026c*/ 	.word	0x00012ac0


	//   ....[53]....
        /*0270*/ 	.word	0x00015920


	//   ....[54]....
        /*0274*/ 	.word	0x00015940


	//   ....[55]....
        /*0278*/ 	.word	0x00015970


	//   ....[56]....
        /*027c*/ 	.word	0x000159a0


	//   ....[57]....
        /*0280*/ 	.word	0x000187c0


	//   ....[58]....
        /*0284*/ 	.word	0x00018df0


	//   ....[59]....
        /*0288*/ 	.word	0x00019af0


	//   ....[60]....
        /*028c*/ 	.word	0x00019df0


	//   ....[61]....
        /*0290*/ 	.word	0x00019e00


	//   ....[62]....
        /*0294*/ 	.word	0x00019e60


	//   ....[63]....
        /*0298*/ 	.word	0x0001b6d0


	//   ....[64]....
        /*029c*/ 	.word	0x0001b700


	//   ....[65]....
        /*02a0*/ 	.word	0x0001b750


	//   ....[66]....
        /*02a4*/ 	.word	0x0001b760


	//   ....[67]....
        /*02a8*/ 	.word	0x0001c860


	//   ....[68]....
        /*02ac*/ 	.word	0x0001c890


	//   ....[69]....
        /*02b0*/ 	.word	0x0001c8d0


	//   ....[70]....
        /*02b4*/ 	.word	0x0001c910


	//   ....[71]....
        /*02b8*/ 	.word	0x0001caf0


	//   ....[72]....
        /*02bc*/ 	.word	0x0001cb00


	//   ....[73]....
        /*02c0*/ 	.word	0x0001cbf0


	//   ....[74]....
        /*02c4*/ 	.word	0x0001cc20


	//   ....[75]....
        /*02c8*/ 	.word	0x0001ccf0


	//   ....[76]....
        /*02cc*/ 	.word	0x0001cd20


	//   ....[77]....
        /*02d0*/ 	.word	0x0001cdf0


	//   ....[78]....
        /*02d4*/ 	.word	0x0001ce10


	//   ....[79]....
        /*02d8*/ 	.word	0x0001d550


	//   ....[80]....
        /*02dc*/ 	.word	0x0001d570


	//   ....[81]....
        /*02e0*/ 	.word	0x0001d640


	//   ....[82]....
        /*02e4*/ 	.word	0x0001d670


	//   ....[83]....
        /*02e8*/ 	.word	0x0001d740


	//   ....[84]....
        /*02ec*/ 	.word	0x0001d770


	//   ....[85]....
        /*02f0*/ 	.word	0x0001d840


	//   ....[86]....
        /*02f4*/ 	.word	0x0001d860


	//----- nvinfo : EIATTR_EXIT_INSTR_OFFSETS
	.align		4
.L_348:
        /*02f8*/ 	.byte	0x04, 0x1c
        /*02fa*/ 	.short	(.L_350 - .L_349)


	//   ....[0]....
.L_349:
        /*02fc*/ 	.word	0x00000330


	//   ....[1]....
        /*0300*/ 	.word	0x0001ce20


	//   ....[2]....
        /*0304*/ 	.word	0x0001ce70


	//   ....[3]....
        /*0308*/ 	.word	0x0001ced0


	//   ....[4]....
        /*030c*/ 	.word	0x0001d870


	//   ....[5]....
        /*0310*/ 	.word	0x0001d8c0


	//   ....[6]....
        /*0314*/ 	.word	0x0001d920


	//----- nvinfo : EIATTR_CTAIDZ_USED
	.align		4
.L_350:
        /*0318*/ 	.byte	0x01, 0x04
	.zero		2


	//----- nvinfo : EIATTR_MAX_THREADS
	.align		4
        /*031c*/ 	.byte	0x04, 0x05
        /*031e*/ 	.short	(.L_352 - .L_351)
.L_351:
        /*0320*/ 	.word	0x00000100
        /*0324*/ 	.word	0x00000001
        /*0328*/ 	.word	0x00000001


	//----- nvinfo : EIATTR_CRS_STACK_SIZE
	.align		4
.L_352:
        /*032c*/ 	.byte	0x04, 0x1e
        /*032e*/ 	.short	(.L_354 - .L_353)
.L_353:
        /*0330*/ 	.word	0x00000000
.L_354:


//--------------------- .nv.info._ZN7cutlass13device_kernelIN5flash19enable_sm80_to_sm89INS1_16FlashAttnFwdSm80INS1_25CollectiveMainloopFwdSm80ILi8ELi1ELb1EN4cute5tupleIJNS5_1CILi128EEES8_S8_EEELi128ENS_6half_tEfNS_4arch4Sm80ELb1ELb0ELb1ELb0ELb0ELb0ELb1ELb0EEENS1_21CollectiveEpilogueFwdIS9_NS6_IJNS7_ILi1EEESF_SF_EEESA_SC_Li256ELb0ELb1ELb0ELb0EEENS1_30DynamicPersistentTileSchedulerILi256ELi256ELb0ELb1ELb0EEEEEEEEEvNT_6ParamsE --------------------------
	.section	.nv.info._ZN7cutlass13device_kernelIN5flash19enable_sm80_to_sm89INS1_16FlashAttnFwdSm80INS1_25CollectiveMainloopFwdSm80ILi8ELi1ELb1EN4cute5tupleIJNS5_1CILi128EEES8_S8_EEELi128ENS_6half_tEfNS_4arch4Sm80ELb1ELb0ELb1ELb0ELb0ELb0ELb1ELb0EEENS1_21CollectiveEpilogueFwdIS9_NS6_IJNS7_ILi1EEESF_SF_EEESA_SC_Li256ELb0ELb1ELb0ELb0EEENS1_30DynamicPersistentTileSchedulerILi256ELi256ELb0ELb1ELb0EEEEEEEEEvNT_6ParamsE,"",@"SHT_CUDA_INFO"
	.sectionflags	@""
	.align	4


	//----- nvinfo : EIATTR_CUDA_API_VERSION
	.align		4
        /*0000*/ 	.byte	0x04, 0x37
        /*0002*/ 	.short	(.L_356 - .L_355)
.L_355:
        /*0004*/ 	.word	0x00000082


	//----- nvinfo : EIATTR_SW2861232_WAR
	.align		4
.L_356:
        /*0008*/ 	.byte	0x01, 0x35
	.zero		2


	//----- nvinfo : EIATTR_PARAM_CBANK
	.align		4
        /*000c*/ 	.byte	0x04, 0x0a
        /*000e*/ 	.short	(.L_358 - .L_357)
	.align		4
.L_357:
        /*0010*/ 	.word	index@(.nv.constant0._ZN7cutlass13device_kernelIN5flash19enable_sm80_to_sm89INS1_16FlashAttnFwdSm80INS1_25CollectiveMainloopFwdSm80ILi8ELi1ELb1EN4cute5tupleIJNS5_1CILi128EEES8_S8_EEELi128ENS_6half_tEfNS_4arch4Sm80ELb1ELb0ELb1ELb0ELb0ELb0ELb1ELb0EEENS1_21CollectiveEpilogueFwdIS9_NS6_IJNS7_ILi1EEESF_SF_EEESA_SC_Li256ELb0ELb1ELb0ELb0EEENS1_30DynamicPersistentTileSchedulerILi256ELi256ELb0ELb1ELb0EEEEEEEEEvNT_6ParamsE)
        /*0014*/ 	.short	0x0160
        /*0016*/ 	.short	0x0428


	//----- nvinfo : EIATTR_CBANK_PARAM_SIZE
	.align		4
.L_358:
        /*0018*/ 	.byte	0x03, 0x19
        /*001a*/ 	.short	0x0428


	//----- nvinfo : EIATTR_KPARAM_INFO
	.align		4
        /*001c*/ 	.byte	0x04, 0x17
        /*001e*/ 	.short	(.L_360 - .L_359)
.L_359:
        /*0020*/ 	.word	0x00000000
        /*0024*/ 	.short	0x0000
        /*0026*/ 	.short	0x0000
        /*0028*/ 	.byte	0x00, 0xf0, 0xa1, 0x10


	//----- nvinfo : EIATTR_MAXREG_COUNT
	.align		4
.L_360:
        /*002c*/ 	.byte	0x03, 0x1b
        /*002e*/ 	.short	0x00ff


	//----- nvinfo : EIATTR_NUM_BARRIERS
	.align		4
        /*0030*/ 	.byte	0x02, 0x4c
        /*0032*/ 	.byte	0x06
	.zero		1


	//----- nvinfo : EIATTR_ANNOTATIONS
	.align		4
        /*0034*/ 	.byte	0x04, 0x55
        /*0036*/ 	.short	(.L_362 - .L_361)


	//   ....[0]....
.L_361:
        /* <DEDUP_REMOVED lines=52> */


	//----- nvinfo : EIATTR_MERCURY_ISA_VERSION
	.align		4
.L_362:
        /*0360*/ 	.byte	0x03, 0x5f
        /*0362*/ 	.short	0x0000


	//----- nvinfo : EIATTR_INT_WARP_WIDE_INSTR_OFFSETS
	.align		4
        /*0364*/ 	.byte	0x04, 0x31
        /*0366*/ 	.short	(.L_364 - .L_363)


	//   ....[0]....
.L_363:
        /*0368*/ 	.word	0x0000ee00


	//   ....[1]....
        /*036c*/ 	.word	0x0000ee80


	//----- nvinfo : EIATTR_COOP_GROUP_MASK_REGIDS
	.align		4
.L_364:
        /*0370*/ 	.byte	0x04, 0x29
        /*0372*/ 	.short	(.L_366 - .L_365)


	//   ....[0]....
.L_365:
        /*0374*/ 	.word	0xffffffff


	//   ....[1]....
        /*0378*/ 	.word	0xffffffff


	//   ....[2]....
        /*037c*/ 	.word	0xffffffff


	//   ....[3]....
        /*0380*/ 	.word	0xffffffff


	//   ....[4]....
        /*0384*/ 	.word	0xffffffff


	//   ....[5]....
        /*0388*/ 	.word	0xffffffff


	//   ....[6]....
        /*038c*/ 	.word	0xffffffff


	//   ....[7]....
        /*0390*/ 	.word	0xffffffff


	//   ....[8]....
        /*0394*/ 	.word	0xffffffff


	//   ....[9]....
        /*0398*/ 	.word	0xffffffff


	//   ....[10]....
        /*039c*/ 	.word	0xffffffff


	//   ....[11]....
        /*03a0*/ 	.word	0xffffffff


	//   ....[12]....
        /*03a4*/ 	.word	0xffffffff


	//   ....[13]....
        /*03a8*/ 	.word	0xffffffff


	//   ....[14]....
        /*03ac*/ 	.word	0xffffffff


	//   ....[15]....
        /*03b0*/ 	.word	0xffffffff


	//   ....[16]....
        /*03b4*/ 	.word	0xffffffff


	//   ....[17]....
        /*03b8*/ 	.word	0xffffffff


	//   ....[18]....
        /*03bc*/ 	.word	0xffffffff


	//   ....[19]....
        /*03c0*/ 	.word	0xffffffff


	//   ....[20]....
        /*03c4*/ 	.word	0xffffffff


	//   ....[21]....
        /*03c8*/ 	.word	0xffffffff


	//   ....[22]....
        /*03cc*/ 	.word	0xffffffff


	//   ....[23]....
        /*03d0*/ 	.word	0xffffffff


	//   ....[24]....
        /*03d4*/ 	.word	0xffffffff


	//   ....[25]....
        /*03d8*/ 	.word	0xffffffff


	//   ....[26]....
        /*03dc*/ 	.word	0xffffffff


	//   ....[27]....
        /*03e0*/ 	.word	0xffffffff


	//   ....[28]....
        /*03e4*/ 	.word	0xffffffff


	//   ....[29]....
        /*03e8*/ 	.word	0xffffffff


	//   ....[30]....
        /*03ec*/ 	.word	0xffffffff


	//   ....[31]....
        /*03f0*/ 	.word	0xffffffff


	//   ....[32]....
        /*03f4*/ 	.word	0xffffffff


	//   ....[33]....
        /*03f8*/ 	.word	0xffffffff


	//   ....[34]....
        /*03fc*/ 	.word	0xffffffff


	//   ....[35]....
        /*0400*/ 	.word	0xffffffff


	//   ....[36]....
        /*0404*/ 	.word	0xffffffff


	//   ....[37]....
        /*0408*/ 	.word	0xffffffff


	//   ....[38]....
        /*040c*/ 	.word	0xffffffff


	//   ....[39]....
        /*0410*/ 	.word	0xffffffff


	//   ....[40]....
        /*0414*/ 	.word	0xffffffff


	//   ....[41]....
        /*0418*/ 	.word	0xffffffff


	//   ....[42]....
        /*041c*/ 	.word	0xffffffff


	//   ....[43]....
        /*0420*/ 	.word	0xffffffff


	//   ....[44]....
        /*0424*/ 	.word	0xffffffff


	//   ....[45]....
        /*0428*/ 	.word	0xffffffff


	//   ....[46]....
        /*042c*/ 	.word	0xffffffff


	//   ....[47]....
        /*0430*/ 	.word	0xffffffff


	//   ....[48]....
        /*0434*/ 	.word	0xffffffff


	//   ....[49]....
        /*0438*/ 	.word	0xffffffff


	//   ....[50]....
        /*043c*/ 	.word	0xffffffff


	//   ....[51]....
        /*0440*/ 	.word	0xffffffff


	//   ....[52]....
        /*0444*/ 	.word	0xffffffff


	//   ....[53]....
        /*0448*/ 	.word	0xffffffff


	//   ....[54]....
        /*044c*/ 	.word	0xffffffff


	//   ....[55]....
        /*0450*/ 	.word	0xffffffff


	//   ....[56]....
        /*0454*/ 	.word	0xffffffff


	//   ....[57]....
        /*0458*/ 	.word	0xffffffff


	//   ....[58]....
        /*045c*/ 	.word	0xffffffff


	//   ....[59]....
        /*0460*/ 	.word	0xffffffff


	//   ....[60]....
        /*0464*/ 	.word	0xffffffff


	//   ....[61]....
        /*0468*/ 	.word	0xffffffff


	//   ....[62]....
        /*046c*/ 	.word	0xffffffff


	//   ....[63]....
        /*0470*/ 	.word	0xffffffff


	//----- nvinfo : EIATTR_COOP_GROUP_INSTR_OFFSETS
	.align		4
.L_366:
        /*0474*/ 	.byte	0x04, 0x28
        /*0476*/ 	.short	(.L_368 - .L_367)


	//   ....[0]....
.L_367:
        /*0478*/ 	.word	0x00000050


	//   ....[1]....
        /*047c*/ 	.word	0x00001640


	//   ....[2]....
        /*0480*/ 	.word	0x00001660


	//   ....[3]....
        /*0484*/ 	.word	0x00001680


	//   ....[4]....
        /*0488*/ 	.word	0x000016a0


	//   ....[5]....
        /*048c*/ 	.word	0x000016c0


	//   ....[6]....
        /*0490*/ 	.word	0x000016e0


	//   ....[7]....
        /*0494*/ 	.word	0x00001720


	//   ....[8]....
        /*0498*/ 	.word	0x00001780


	//   ....[9]....
        /*049c*/ 	.word	0x000035f0


	//   ....[10]....
        /*04a0*/ 	.word	0x00003600


	//   ....[11]....
        /*04a4*/ 	.word	0x00004220


	//   ....[12]....
        /*04a8*/ 	.word	0x000042b0


	//   ....[13]....
        /*04ac*/ 	.word	0x000042d0


	//   ....[14]....
        /*04b0*/ 	.word	0x000042f0


	//   ....[15]....
        /*04b4*/ 	.word	0x000065f0


	//   ....[16]....
        /*04b8*/ 	.word	0x000071a0


	//   ....[17]....
        /*04bc*/ 	.word	0x00008170


	//   ....[18]....
        /*04c0*/ 	.word	0x00008380


	//   ....[19]....
        /*04c4*/ 	.word	0x000083d0


	//   ....[20]....
        /*04c8*/ 	.word	0x00008470


	//   ....[21]....
        /*04cc*/ 	.word	0x0000c350


	//   ....[22]....
        /*04d0*/ 	.word	0x0000c3c0


	//   ....[23]....
        /*04d4*/ 	.word	0x0000c3f0


	//   ....[24]....
        /*04d8*/ 	.word	0x0000c480


	//   ....[25]....
        /*04dc*/ 	.word	0x0000e7b0


	//   ....[26]....
        /*04e0*/ 	.word	0x0000e800


	//   ....[27]....
        /*04e4*/ 	.word	0x0000e820


	//   ....[28]....
        /*04e8*/ 	.word	0x0000e840


	//   ....[29]....
        /*04ec*/ 	.word	0x0000f460


	//   ....[30]....
        /*04f0*/ 	.word	0x0000f7e0


	//   ....[31]....
        /*04f4*/ 	.word	0x0000f810


	//   ....[32]....
        /*04f8*/ 	.word	0x0000f830


	//   ....[33]....
        /*04fc*/ 	.word	0x0000f850


	//   ....[34]....
        /*0500*/ 	.word	0x0000fa60


	//   ....[35]....
        /*0504*/ 	.word	0x0000fa70


	//   ....[36]....
        /*0508*/ 	.word	0x0000fb50


	//   ....[37]....
        /*050c*/ 	.word	0x0000fb80


	//   ....[38]....
        /*0510*/ 	.word	0x0000fc40


	//   ....[39]....
        /*0514*/ 	.word	0x0000fc70


	//   ....[40]....
        /*0518*/ 	.word	0x0000fd30


	//   ....[41]....
        /*051c*/ 	.word	0x0000fd50


	//   ....[42]....
        /*0520*/ 	.word	0x000102c0


	//   ....[43]....
        /*0524*/ 	.word	0x000102e0


	//   ....[44]....
        /*0528*/ 	.word	0x00010410


	//   ....[45]....
        /*052c*/ 	.word	0x00010420


	//   ....[46]....
        /*0530*/ 	.word	0x00010540


	//   ....[47]....
        /*0534*/ 	.word	0x00010560


	//   ....[48]....
        /*0538*/ 	.word	0x00010680


	//   ....[49]....
        /*053c*/ 	.word	0x00010690


	//   ....[50]....
        /*0540*/ 	.word	0x00010820


	//   ....[51]....
        /*0544*/ 	.word	0x00010900


	//   ....[52]....
        /*0548*/ 	.word	0x00010960


	//   ....[53]....
        /*054c*/ 	.word	0x000109b0


	//   ....[54]....
        /*0550*/ 	.word	0x00010a00


	//   ....[55]....
        /*0554*/ 	.word	0x00010a70


	//   ....[56]....
        /*0558*/ 	.word	0x00010ae0


	//   ....[57]....
        /*055c*/ 	.word	0x00010b40


	//   ....[58]....
        /*0560*/ 	.word	0x00010ba0


	//   ....[59]....
        /*0564*/ 	.word	0x00010c00


	//   ....[60]....
        /*0568*/ 	.word	0x00010c70


	//   ....[61]....
        /*056c*/ 	.word	0x00010cd0


	//   ....[62]....
        /*0570*/ 	.word	0x00010d30


	//   ....[63]....
        /*0574*/ 	.word	0x00010da0


	//----- nvinfo : EIATTR_EXIT_INSTR_OFFSETS
	.align		4
.L_368:
        /*0578*/ 	.byte	0x04, 0x1c
        /*057a*/ 	.short	(.L_370 - .L_369)


	//   ....[0]....
.L_369:
        /*057c*/ 	.word	0x000000a0


	//   ....[1]....
        /*0580*/ 	.word	0x000108c0


	//----- nvinfo : EIATTR_MAX_THREADS
	.align		4
.L_370:
        /*0584*/ 	.byte	0x04, 0x05
        /*0586*/ 	.short	(.L_372 - .L_371)
.L_371:
        /*0588*/ 	.word	0x00000100
        /*058c*/ 	.word	0x00000001
        /*0590*/ 	.word	0x00000001


	//----- nvinfo : EIATTR_CRS_STACK_SIZE
	.align		4
.L_372:
        /*0594*/ 	.byte	0x04, 0x1e
        /*0596*/ 	.short	(.L_374 - .L_373)
.L_373:
        /*0598*/ 	.word	0x00000000
.L_374:


//--------------------- .nv.info._ZN7cutlass13device_kernelIN5flash19enable_sm80_to_sm89INS1_16FlashAttnFwdSm80INS1_25CollectiveMainloopFwdSm80ILi8ELi1ELb1EN4cute5tupleIJNS5_1CILi128EEES8_S8_EEELi128ENS_6half_tEfNS_4arch4Sm80ELb1ELb0ELb1ELb1ELb0ELb0ELb1ELb0EEENS1_21CollectiveEpilogueFwdIS9_NS6_IJNS7_ILi1EEESF_SF_EEESA_SC_Li256ELb1ELb1ELb0ELb0EEENS1_19SingleTileSchedulerILb1ELb0ELb1ELi128EEEEEEEEEvNT_6ParamsE --------------------------
	.section	.nv.info._ZN7cutlass13device_kernelIN5flash19enable_sm80_to_sm89INS1_16FlashAttnFwdSm80INS1_25CollectiveMainloopFwdSm80ILi8ELi1ELb1EN4cute5tupleIJNS5_1CILi128EEES8_S8_EEELi128ENS_6half_tEfNS_4arch4Sm80ELb1ELb0ELb1ELb1ELb0ELb0ELb1ELb0EEENS1_21CollectiveEpilogueFwdIS9_NS6_IJNS7_ILi1EEESF_SF_EEESA_SC_Li256ELb1ELb1ELb0ELb0EEENS1_19SingleTileSchedulerILb1ELb0ELb1ELi128EEEEEEEEEvNT_6ParamsE,"",@"SHT_CUDA_INFO"
	.sectionflags	@""
	.align	4


	//----- nvinfo : EIATTR_CUDA_API_VERSION
	.align		4
        /*0000*/ 	.byte	0x04, 0x37
        /*0002*/ 	.short	(.L_376 - .L_375)
.L_375:
        /*0004*/ 	.word	0x00000082


	//----- nvinfo : EIATTR_SW2861232_WAR
	.align		4
.L_376:
        /*0008*/ 	.byte	0x01, 0x35
	.zero		2


	//----- nvinfo : EIATTR_PARAM_CBANK
	.align		4
        /*000c*/ 	.byte	0x04, 0x0a
        /*000e*/ 	.short	(.L_378 - .L_377)
	.align		4
.L_377:
        /*0010*/ 	.word	index@(.nv.constant0._ZN7cutlass13device_kernelIN5flash19enable_sm80_to_sm89INS1_16FlashAttnFwdSm80INS1_25CollectiveMainloopFwdSm80ILi8ELi1ELb1EN4cute5tupleIJNS5_1CILi128EEES8_S8_EEELi128ENS_6half_tEfNS_4arch4Sm80ELb1ELb0ELb1ELb1ELb0ELb0ELb1ELb0EEENS1_21CollectiveEpilogueFwdIS9_NS6_IJNS7_ILi1EEESF_SF_EEESA_SC_Li256ELb1ELb1ELb0ELb0EEENS1_19SingleTileSchedulerILb1ELb0ELb1ELi128EEEEEEEEEvNT_6ParamsE)
        /*0014*/ 	.short	0x0160
        /*0016*/ 	.short	0x0418


	//----- nvinfo : EIATTR_CBANK_PARAM_SIZE
	.align		4
.L_378:
        /*0018*/ 	.byte	0x03, 0x19
        /*001a*/ 	.short	0x0418


	//----- nvinfo : EIATTR_KPARAM_INFO
	.align		4
        /*001c*/ 	.byte	0x04, 0x17
        /*001e*/ 	.short	(.L_380 - .L_379)
.L_379:
        /*0020*/ 	.word	0x00000000
        /*0024*/ 	.short	0x0000
        /*0026*/ 	.short	0x0000
        /*0028*/ 	.byte	0x00, 0xf0, 0x61, 0x10


	//----- nvinfo : EIATTR_MAXREG_COUNT
	.align		4
.L_380:
        /*002c*/ 	.byte	0x03, 0x1b
        /*002e*/ 	.short	0x00ff


	//----- nvinfo : EIATTR_NUM_BARRIERS
	.align		4
        /*0030*/ 	.byte	0x02, 0x4c
        /*0032*/ 	.byte	0x02
	.zero		1


	//----- nvinfo : EIATTR_ANNOTATIONS
	.align		4
        /*0034*/ 	.byte	0x04, 0x55
        /*0036*/ 	.short	(.L_382 - .L_381)


	//   ....[0]....
.L_381:
        /* <DEDUP_REMOVED lines=32> */


	//----- nvinfo : EIATTR_MERCURY_ISA_VERSION
	.align		4
.L_382:
        /*0220*/ 	.byte	0x03, 0x5f
        /*0222*/ 	.short	0x0000


	//----- nvinfo : EIATTR_INT_WARP_WIDE_INSTR_OFFSETS
	.align		4
        /*0224*/ 	.byte	0x04, 0x31
        /*0226*/ 	.short	(.L_384 - .L_383)


	//   ....[0]....
.L_383:
        /*0228*/ 	.word	0x00001600


	//----- nvinfo : EIATTR_COOP_GROUP_MASK_REGIDS
	.align		4
.L_384:
        /*022c*/ 	.byte	0x04, 0x29
        /*022e*/ 	.short	(.L_386 - .L_385)


	//   ....[0]....
.L_385:
        /*0230*/ 	.word	0xffffffff


	//   ....[1]....
        /*0234*/ 	.word	0xffffffff


	//   ....[2]....
        /*0238*/ 	.word	0xffffffff


	//   ....[3]....
        /*023c*/ 	.word	0xffffffff


	//   ....[4]....
        /*0240*/ 	.word	0xffffffff


	//   ....[5]....
        /*0244*/ 	.word	0xffffffff


	//   ....[6]....
        /*0248*/ 	.word	0xffffffff


	//   ....[7]....
        /*024c*/ 	.word	0xffffffff


	//   ....[8]....
        /*0250*/ 	.word	0xffffffff


	//   ....[9]....
        /*0254*/ 	.word	0xffffffff


	//   ....[10]....
        /*0258*/ 	.word	0xffffffff


	//   ....[11]....
        /*025c*/ 	.word	0xffffffff


	//   ....[12]....
        /*0260*/ 	.word	0xffffffff


	//   ....[13]....
        /*0264*/ 	.word	0xffffffff


	//   ....[14]....
        /*0268*/ 	.word	0xffffffff


	//   ....[15]....
        /*026c*/ 	.word	0xffffffff


	//   ....[16]....
        /*0270*/ 	.word	0xffffffff


	//   ....[17]....
        /*0274*/ 	.word	0xffffffff


	//   ....[18]....
        /*0278*/ 	.word	0xffffffff


	//   ....[19]....
        /*027c*/ 	.word	0xffffffff


	//   ....[20]....
        /*0280*/ 	.word	0xffffffff


	//   ....[21]....
        /*0284*/ 	.word	0xffffffff


	//   ....[22]....
        /*0288*/ 	.word	0xffffffff


	//   ....[23]....
        /*028c*/ 	.word	0xffffffff


	//   ....[24]....
        /*0290*/ 	.word	0xffffffff


	//   ....[25]....
        /*0294*/ 	.word	0xffffffff


	//   ....[26]....
        /*0298*/ 	.word	0xffffffff


	//   ....[27]....
        /*029c*/ 	.word	0xffffffff


	//   ....[28]....
        /*02a0*/ 	.word	0xffffffff


	//   ....[29]....
        /*02a4*/ 	.word	0xffffffff


	//   ....[30]....
        /*02a8*/ 	.word	0xffffffff


	//   ....[31]....
        /*02ac*/ 	.word	0xffffffff


	//   ....[32]....
        /*02b0*/ 	.word	0xffffffff


	//   ....[33]....
        /*02b4*/ 	.word	0xffffffff


	//   ....[34]....
        /*02b8*/ 	.word	0xffffffff


	//   ....[35]....
        /*02bc*/ 	.word	0xffffffff


	//   ....[36]....
        /*02c0*/ 	.word	0xffffffff


	//   ....[37]....
        /*02c4*/ 	.word	0xffffffff


	//   ....[38]....
        /*02c8*/ 	.word	0xffffffff


	//   ....[39]....
        /*02cc*/ 	.word	0xffffffff


	//   ....[40]....
        /*02d0*/ 	.word	0xffffffff


	//   ....[41]....
        /*02d4*/ 	.word	0xffffffff


	//   ....[42]....
        /*02d8*/ 	.word	0xffffffff


	//   ....[43]....
        /*02dc*/ 	.word	0xffffffff


	//   ....[44]....
        /*02e0*/ 	.word	0xffffffff


	//   ....[45]....
        /*02e4*/ 	.word	0xffffffff


	//   ....[46]....
        /*02e8*/ 	.word	0xffffffff


	//   ....[47]....
        /*02ec*/ 	.word	0xffffffff


	//   ....[48]....
        /*02f0*/ 	.word	0xffffffff


	//----- nvinfo : EIATTR_COOP_GROUP_INSTR_OFFSETS
	.align		4
.L_386:
        /*02f4*/ 	.byte	0x04, 0x28
        /*02f6*/ 	.short	(.L_388 - .L_387)


	//   ....[0]....
.L_387:
        /*02f8*/ 	.word	0x00000090


	//   ....[1]....
        /*02fc*/ 	.word	0x00000fc0


	//   ....[2]....
        /*0300*/ 	.word	0x00001070


	//   ....[3]....
        /*0304*/ 	.word	0x00001120


	//   ....[4]....
        /*0308*/ 	.word	0x00001140


	//   ....[5]....
        /*030c*/ 	.word	0x00001200


	//   ....[6]....
        /*0310*/ 	.word	0x00001240


	//   ....[7]....
        /*0314*/ 	.word	0x000013d0


	//   ....[8]....
        /*0318*/ 	.word	0x000013e0


	//   ....[9]....
        /*031c*/ 	.word	0x00003760


	//   ....[10]....
        /*0320*/ 	.word	0x00003780


	//   ....[11]....
        /*0324*/ 	.word	0x000044d0


	//   ....[12]....
        /*0328*/ 	.word	0x00004560


	//   ....[13]....
        /*032c*/ 	.word	0x00004580


	//   ....[14]....
        /*0330*/ 	.word	0x000045a0


	//   ....[15]....
        /*0334*/ 	.word	0x00006d70


	//   ....[16]....
        /*0338*/ 	.word	0x00007710


	//   ....[17]....
        /*033c*/ 	.word	0x00008780


	//   ....[18]....
        /*0340*/ 	.word	0x000088f0


	//   ....[19]....
        /*0344*/ 	.word	0x00008940


	//   ....[20]....
        /*0348*/ 	.word	0x000089d0


	//   ....[21]....
        /*034c*/ 	.word	0x0000c9e0


	//   ....[22]....
        /*0350*/ 	.word	0x0000ca00


	//   ....[23]....
        /*0354*/ 	.word	0x0000ca30


	//   ....[24]....
        /*0358*/ 	.word	0x0000ca40


	//   ....[25]....
        /*035c*/ 	.word	0x0000ed40


	//   ....[26]....
        /*0360*/ 	.word	0x0000ed50


	//   ....[27]....
        /*0364*/ 	.word	0x0000ed80


	//   ....[28]....
        /*0368*/ 	.word	0x0000eda0


	//   ....[29]....
        /*036c*/ 	.word	0x0000ff40


	//   ....[30]....
        /*0370*/ 	.word	0x0000ff80


	//   ....[31]....
        /*0374*/ 	.word	0x0000ffb0


	//   ....[32]....
        /*0378*/ 	.word	0x0000ffd0


	//   ....[33]....
        /*037c*/ 	.word	0x00010190


	//   ....[34]....
        /*0380*/ 	.word	0x000101a0


	//   ....[35]....
        /*0384*/ 	.word	0x00010290


	//   ....[36]....
        /*0388*/ 	.word	0x000102c0


	//   ....[37]....
        /*038c*/ 	.word	0x00010390


	//   ....[38]....
        /*0390*/ 	.word	0x000103c0


	//   ....[39]....
        /*0394*/ 	.word	0x00010490


	//   ....[40]....
        /*0398*/ 	.word	0x000104b0


	//   ....[41]....
        /*039c*/ 	.word	0x00010c30


	//   ....[42]....
        /*03a0*/ 	.word	0x00010c50


	//   ....[43]....
        /*03a4*/ 	.word	0x00010d30


	//   ....[44]....
        /*03a8*/ 	.word	0x00010d60


	//   ....[45]....
        /*03ac*/ 	.word	0x00010e30


	//   ....[46]....
        /*03b0*/ 	.word	0x00010e60


	//   ....[47]....
        /*03b4*/ 	.word	0x00010f30


	//   ....[48]....
        /*03b8*/ 	.word	0x00010f50


	//----- nvinfo : EIATTR_EXIT_INSTR_OFFSETS
	.align		4
.L_388:
        /*03bc*/ 	.byte	0x04, 0x1c
        /*03be*/ 	.short	(.L_390 - .L_389)


	//   ....[0]....
.L_389:
        /*03c0*/ 	.word	0x00000390


	//   ....[1]....
        /*03c4*/ 	.word	0x000104c0


	//   ....[2]....
        /*03c8*/ 	.word	0x00010510


	//   ....[3]....
        /*03cc*/ 	.word	0x00010570


	//   ....[4]....
        /*03d0*/ 	.word	0x00010f60


	//   ....[5]....
        /*03d4*/ 	.word	0x00010fb0


	//   ....[6]....
        /*03d8*/ 	.word	0x00011010


	//----- nvinfo : EIATTR_CTAIDZ_USED
	.align		4
.L_390:
        /*03dc*/ 	.byte	0x01, 0x04
	.zero		2


	//----- nvinfo : EIATTR_MAX_THREADS
	.align		4
        /*03e0*/ 	.byte	0x04, 0x05
        /*03e2*/ 	.short	(.L_392 - .L_391)
.L_391:
        /*03e4*/ 	.word	0x00000100
        /*03e8*/ 	.word	0x00000001
        /*03ec*/ 	.word	0x00000001


	//----- nvinfo : EIATTR_CRS_STACK_SIZE
	.align		4
.L_392:
        /*03f0*/ 	.byte	0x04, 0x1e
        /*03f2*/ 	.short	(.L_394 - .L_393)
.L_393:
        /*03f4*/ 	.word	0x00000000
.L_394:


//--------------------- .nv.info._ZN7cutlass13device_kernelIN5flash19enable_sm80_to_sm89INS1_16FlashAttnFwdSm80INS1_25CollectiveMainloopFwdSm80ILi8ELi1ELb1EN4cute5tupleIJNS5_1CILi128EEES8_S8_EEELi128ENS_6half_tEfNS_4arch4Sm80ELb1ELb0ELb1ELb1ELb0ELb1ELb1ELb0EEENS1_21CollectiveEpilogueFwdIS9_NS6_IJNS7_ILi1EEESF_SF_EEESA_SC_Li256ELb1ELb1ELb0ELb0EEENS1_19SingleTileSchedulerILb1ELb0ELb1ELi128EEEEEEEEEvNT_6ParamsE --------------------------
	.section	.nv.info._ZN7cutlass13device_kernelIN5flash19enable_sm80_to_sm89INS1_16FlashAttnFwdSm80INS1_25CollectiveMainloopFwdSm80ILi8ELi1ELb1EN4cute5tupleIJNS5_1CILi128EEES8_S8_EEELi128ENS_6half_tEfNS_4arch4Sm80ELb1ELb0ELb1ELb1ELb0ELb1ELb1ELb0EEENS1_21CollectiveEpilogueFwdIS9_NS6_IJNS7_ILi1EEESF_SF_EEESA_SC_Li256ELb1ELb1ELb0ELb0EEENS1_19SingleTileSchedulerILb1ELb0ELb1ELi128EEEEEEEEEvNT_6ParamsE,"",@"SHT_CUDA_INFO"
	.sectionflags	@""
	.align	4


	//----- nvinfo : EIATTR_CUDA_API_VERSION
	.align		4
        /*0000*/ 	.byte	0x04, 0x37
        /*0002*/ 	.short	(.L_396 - .L_395)
.L_395:
        /*0004*/ 	.word	0x00000082


	//----- nvinfo : EIATTR_SW2861232_WAR
	.align		4
.L_396:
        /*0008*/ 	.byte	0x01, 0x35
	.zero		2


	//----- nvinfo : EIATTR_PARAM_CBANK
	.align		4
        /*000c*/ 	.byte	0x04, 0x0a
        /*000e*/ 	.short	(.L_398 - .L_397)
	.align		4
.L_397:
        /*0010*/ 	.word	index@(.nv.constant0._ZN7cutlass13device_kernelIN5flash19enable_sm80_to_sm89INS1_16FlashAttnFwdSm80INS1_25CollectiveMainloopFwdSm80ILi8ELi1ELb1EN4cute5tupleIJNS5_1CILi128EEES8_S8_EEELi128ENS_6half_tEfNS_4arch4Sm80ELb1ELb0ELb1ELb1ELb0ELb1ELb1ELb0EEENS1_21CollectiveEpilogueFwdIS9_NS6_IJNS7_ILi1EEESF_SF_EEESA_SC_Li256ELb1ELb1ELb0ELb0EEENS1_19SingleTileSchedulerILb1ELb0ELb1ELi128EEEEEEEEEvNT_6ParamsE)
        /*0014*/ 	.short	0x0160
        /*0016*/ 	.short	0x0418


	//----- nvinfo : EIATTR_CBANK_PARAM_SIZE
	.align		4
.L_398:
        /*0018*/ 	.byte	0x03, 0x19
        /*001a*/ 	.short	0x0418


	//----- nvinfo : EIATTR_KPARAM_INFO
	.align		4
        /*001c*/ 	.byte	0x04, 0x17
        /*001e*/ 	.short	(.L_400 - .L_399)
.L_399:
        /*0020*/ 	.word	0x00000000
        /*0024*/ 	.short	0x0000
        /*0026*/ 	.short	0x0000
        /*0028*/ 	.byte	0x00, 0xf0, 0x61, 0x10


	//----- nvinfo : EIATTR_MAXREG_COUNT
	.align		4
.L_400:
        /*002c*/ 	.byte	0x03, 0x1b
        /*002e*/ 	.short	0x00ff


	//----- nvinfo : EIATTR_NUM_BARRIERS
	.align		4
        /*0030*/ 	.byte	0x02, 0x4c
        /*0032*/ 	.byte	0x02
	.zero		1


	//----- nvinfo : EIATTR_ANNOTATIONS
	.align		4
        /*0034*/ 	.byte	0x04, 0x55
        /*0036*/ 	.short	(.L_402 - .L_401)


	//   ....[0]....
.L_401:
        /* <DEDUP_REMOVED lines=44> */


	//----- nvinfo : EIATTR_MERCURY_ISA_VERSION
	.align		4
.L_402:
        /*02e0*/ 	.byte	0x03, 0x5f
        /*02e2*/ 	.short	0x0000


	//----- nvinfo : EIATTR_COOP_GROUP_MASK_REGIDS
	.align		4
        /*02e4*/ 	.byte	0x04, 0x29
        /*02e6*/ 	.short	(.L_404 - .L_403)


	//   ....[0]....
.L_403:
        /*02e8*/ 	.word	0xffffffff


	//   ....[1]....
        /*02ec*/ 	.word	0xffffffff


	//   ....[2]....
        /*02f0*/ 	.word	0xffffffff


	//   ....[3]....
        /*02f4*/ 	.word	0xffffffff


	//   ....[4]....
        /*02f8*/ 	.word	0xffffffff


	//   ....[5]....
        /*02fc*/ 	.word	0xffffffff


	//   ....[6]....
        /*0300*/ 	.word	0xffffffff


	//   ....[7]....
        /*0304*/ 	.word	0xffffffff


	//   ....[8]....
        /*0308*/ 	.word	0xffffffff


	//   ....[9]....
        /*030c*/ 	.word	0xffffffff


	//   ....[10]....
        /*0310*/ 	.word	0xffffffff


	//   ....[11]....
        /*0314*/ 	.word	0xffffffff


	//   ....[12]....
        /*0318*/ 	.word	0xffffffff


	//   ....[13]....
        /*031c*/ 	.word	0xffffffff


	//   ....[14]....
        /*0320*/ 	.word	0xffffffff


	//   ....[15]....
        /*0324*/ 	.word	0xffffffff


	//   ....[16]....
        /*0328*/ 	.word	0xffffffff


	//   ....[17]....
        /*032c*/ 	.word	0xffffffff


	//   ....[18]....
        /*0330*/ 	.word	0xffffffff


	//   ....[19]....
        /*0334*/ 	.word	0xffffffff


	//   ....[20]....
        /*0338*/ 	.word	0xffffffff


	//   ....[21]....
        /*033c*/ 	.word	0xffffffff


	//   ....[22]....
        /*0340*/ 	.word	0xffffffff


	//   ....[23]....
        /*0344*/ 	.word	0xffffffff


	//   ....[24]....
        /*0348*/ 	.word	0xffffffff


	//   ....[25]....
        /*034c*/ 	.word	0xffffffff


	//   ....[26]....
        /*0350*/ 	.word	0xffffffff


	//   ....[27]....
        /*0354*/ 	.word	0xffffffff


	//   ....[28]....
        /*0358*/ 	.word	0xffffffff


	//   ....[29]....
        /*035c*/ 	.word	0xffffffff


	//   ....[30]....
        /*0360*/ 	.word	0xffffffff


	//   ....[31]....
        /*0364*/ 	.word	0xffffffff


	//   ....[32]....
        /*0368*/ 	.word	0xffffffff


	//   ....[33]....
        /*036c*/ 	.word	0xffffffff


	//   ....[34]....
        /*0370*/ 	.word	0xffffffff


	//   ....[35]....
        /*0374*/ 	.word	0xffffffff


	//   ....[36]....
        /*0378*/ 	.word	0xffffffff


	//   ....[37]....
        /*037c*/ 	.word	0xffffffff


	//   ....[38]....
        /*0380*/ 	.word	0xffffffff


	//   ....[39]....
        /*0384*/ 	.word	0xffffffff


	//   ....[40]....
        /*0388*/ 	.word	0xffffffff


	//   ....[41]....
        /*038c*/ 	.word	0xffffffff


	//   ....[42]....
        /*0390*/ 	.word	0xffffffff


	//   ....[43]....
        /*0394*/ 	.word	0xffffffff


	//   ....[44]....
        /*0398*/ 	.word	0xffffffff


	//   ....[45]....
        /*039c*/ 	.word	0xffffffff


	//   ....[46]....
        /*03a0*/ 	.word	0xffffffff


	//   ....[47]....
        /*03a4*/ 	.word	0xffffffff


	//   ....[48]....
        /*03a8*/ 	.word	0xffffffff


	//   ....[49]....
        /*03ac*/ 	.word	0xffffffff


	//   ....[50]....
        /*03b0*/ 	.word	0xffffffff


	//   ....[51]....
        /*03b4*/ 	.word	0xffffffff


	//   ....[52]....
        /*03b8*/ 	.word	0xffffffff


	//   ....[53]....
        /*03bc*/ 	.word	0xffffffff


	//   ....[54]....
        /*03c0*/ 	.word	0xffffffff


	//   ....[55]....
        /*03c4*/ 	.word	0xffffffff


	//   ....[56]....
        /*03c8*/ 	.word	0xffffffff


	//   ....[57]....
        /*03cc*/ 	.word	0xffffffff


	//   ....[58]....
        /*03d0*/ 	.word	0xffffffff


	//   ....[59]....
        /*03d4*/ 	.word	0xffffffff


	//   ....[60]....
        /*03d8*/ 	.word	0xffffffff


	//   ....[61]....
        /*03dc*/ 	.word	0xffffffff


	//   ....[62]....
        /*03e0*/ 	.word	0xffffffff


	//   ....[63]....
        /*03e4*/ 	.word	0xffffffff


	//   ....[64]....
        /*03e8*/ 	.word	0xffffffff


	//   ....[65]....
        /*03ec*/ 	.word	0xffffffff


	//   ....[66]....
        /*03f0*/ 	.word	0xffffffff


	//   ....[67]....
        /*03f4*/ 	.word	0xffffffff


	//   ....[68]....
        /*03f8*/ 	.word	0xffffffff


	//   ....[69]....
        /*03fc*/ 	.word	0xffffffff


	//   ....[70]....
        /*0400*/ 	.word	0xffffffff


	//   ....[71]....
        /*0404*/ 	.word	0xffffffff


	//   ....[72]....
        /*0408*/ 	.word	0xffffffff


	//   ....[73]....
        /*040c*/ 	.word	0xffffffff


	//   ....[74]....
        /*0410*/ 	.word	0xffffffff


	//   ....[75]....
        /*0414*/ 	.word	0xffffffff


	//   ....[76]....
        /*0418*/ 	.word	0xffffffff


	//   ....[77]....
        /*041c*/ 	.word	0xffffffff


	//   ....[78]....
        /*0420*/ 	.word	0xffffffff


	//   ....[79]....
        /*0424*/ 	.word	0xffffffff


	//   ....[80]....
        /*0428*/ 	.word	0xffffffff


	//----- nvinfo : EIATTR_COOP_GROUP_INSTR_OFFSETS
	.align		4
.L_404:
        /*042c*/ 	.byte	0x04, 0x28
        /*042e*/ 	.short	(.L_406 - .L_405)


	//   ....[0]....
.L_405:
        /*0430*/ 	.word	0x00000090


	//   ....[1]....
        /*0434*/ 	.word	0x00008440


	//   ....[2]....
        /*0438*/ 	.word	0x00008480


	//   ....[3]....
        /*043c*/ 	.word	0x00008490


	//   ....[4]....
        /*0440*/ 	.word	0x000084c0


	//   ....[5]....
        /*0444*/ 	.word	0x00008770


	//   ....[6]....
        /*0448*/ 	.word	0x000087a0


	//   ....[7]....
        /*044c*/ 	.word	0x000087d0


	//   ....[8]....
        /*0450*/ 	.word	0x00008800


	//   ....[9]....
        /*0454*/ 	.word	0x00009150


	//   ....[10]....
        /*0458*/ 	.word	0x00009170


	//   ....[11]....
        /*045c*/ 	.word	0x000091c0


	//   ....[12]....
        /*0460*/ 	.word	0x000091d0


	//   ....[13]....
        /*0464*/ 	.word	0x00009330


	//   ....[14]....
        /*0468*/ 	.word	0x000093f0


	//   ....[15]....
        /*046c*/ 	.word	0x00009430


	//   ....[16]....
        /*0470*/ 	.word	0x00009470


	//   ....[17]....
        /*0474*/ 	.word	0x000095f0


	//   ....[18]....
        /*0478*/ 	.word	0x000096b0


	//   ....[19]....
        /*047c*/ 	.word	0x000096f0


	//   ....[20]....
        /*0480*/ 	.word	0x00009730


	//   ....[21]....
        /*0484*/ 	.word	0x000098e0


	//   ....[22]....
        /*0488*/ 	.word	0x000099a0


	//   ....[23]....
        /*048c*/ 	.word	0x000099e0


	//   ....[24]....
        /*0490*/ 	.word	0x00009a20


	//   ....[25]....
        /*0494*/ 	.word	0x0000b570


	//   ....[26]....
        /*0498*/ 	.word	0x0000b5c0


	//   ....[27]....
        /*049c*/ 	.word	0x0000b5e0


	//   ....[28]....
        /*04a0*/ 	.word	0x0000b650


	//   ....[29]....
        /*04a4*/ 	.word	0x0000b6d0


	//   ....[30]....
        /*04a8*/ 	.word	0x0000b6f0


	//   ....[31]....
        /*04ac*/ 	.word	0x0000b710


	//   ....[32]....
        /*04b0*/ 	.word	0x0000b750


	//   ....[33]....
        /*04b4*/ 	.word	0x0000b920


	//   ....[34]....
        /*04b8*/ 	.word	0x0000b960


	//   ....[35]....
        /*04bc*/ 	.word	0x0000b980


	//   ....[36]....
        /*04c0*/ 	.word	0x0000b990


	//   ....[37]....
        /*04c4*/ 	.word	0x0000ba70


	//   ....[38]....
        /*04c8*/ 	.word	0x0000bad0


	//   ....[39]....
        /*04cc*/ 	.word	0x0000bb30


	//   ....[40]....
        /*04d0*/ 	.word	0x0000bb40


	//   ....[41]....
        /*04d4*/ 	.word	0x0000f800


	//   ....[42]....
        /*04d8*/ 	.word	0x0000f820


	//   ....[43]....
        /*04dc*/ 	.word	0x00010530


	//   ....[44]....
        /*04e0*/ 	.word	0x00010550


	//   ....[45]....
        /*04e4*/ 	.word	0x00010570


	//   ....[46]....
        /*04e8*/ 	.word	0x00010590


	//   ....[47]....
        /*04ec*/ 	.word	0x00013130


	//   ....[48]....
        /*04f0*/ 	.word	0x000139d0


	//   ....[49]....
        /*04f4*/ 	.word	0x000149d0


	//   ....[50]....
        /*04f8*/ 	.word	0x00014b40


	//   ....[51]....
        /*04fc*/ 	.word	0x00014be0


	//   ....[52]....
        /*0500*/ 	.word	0x00014cc0


	//   ....[53]....
        /*0504*/ 	.word	0x00018d70


	//   ....[54]....
        /*0508*/ 	.word	0x00018d90


	//   ....[55]....
        /*050c*/ 	.word	0x00018dc0


	//   ....[56]....
        /*0510*/ 	.word	0x00018dd0


	//   ....[57]....
        /*0514*/ 	.word	0x0001b0e0


	//   ....[58]....
        /*0518*/ 	.word	0x0001b0f0


	//   ....[59]....
        /*051c*/ 	.word	0x0001b120


	//   ....[60]....
        /*0520*/ 	.word	0x0001b140


	//   ....[61]....
        /*0524*/ 	.word	0x0001c2e0


	//   ....[62]....
        /*0528*/ 	.word	0x0001c310


	//   ....[63]....
        /*052c*/ 	.word	0x0001c340


	//   ....[64]....
        /*0530*/ 	.word	0x0001c370


	//   ....[65]....
        /*0534*/ 	.word	0x0001c530


	//   ....[66]....
        /*0538*/ 	.word	0x0001c540


	//   ....[67]....
        /*053c*/ 	.word	0x0001c630


	//   ....[68]....
        /*0540*/ 	.word	0x0001c660


	//   ....[69]....
        /*0544*/ 	.word	0x0001c730


	//   ....[70]....
        /*0548*/ 	.word	0x0001c760


	//   ....[71]....
        /*054c*/ 	.word	0x0001c830


	//   ....[72]....
        /*0550*/ 	.word	0x0001c850


	//   ....[73]....
        /*0554*/ 	.word	0x0001cf90


	//   ....[74]....
        /*0558*/ 	.word	0x0001cfb0


	//   ....[75]....
        /*055c*/ 	.word	0x0001d090


	//   ....[76]....
        /*0560*/ 	.word	0x0001d0c0


	//   ....[77]....
        /*0564*/ 	.word	0x0001d190


	//   ....[78]....
        /*0568*/ 	.word	0x0001d1c0


	//   ....[79]....
        /*056c*/ 	.word	0x0001d290


	//   ....[80]....
        /*0570*/ 	.word	0x0001d2b0


	//----- nvinfo : EIATTR_EXIT_INSTR_OFFSETS
	.align		4
.L_406:
        /*0574*/ 	.byte	0x04, 0x1c
        /*0576*/ 	.short	(.L_408 - .L_407)


	//   ....[0]....
.L_407:
        /*0578*/ 	.word	0x00000370


	//   ....[1]....
        /*057c*/ 	.word	0x0001c860


	//   ....[2]....
        /*0580*/ 	.word	0x0001c8b0


	//   ....[3]....
        /*0584*/ 	.word	0x0001c910


	//   ....[4]....
        /*0588*/ 	.word	0x0001d2c0


	//   ....[5]....
        /*058c*/ 	.word	0x0001d310


	//   ....[6]....
        /*0590*/ 	.word	0x0001d370


	//----- nvinfo : EIATTR_CTAIDZ_USED
	.align		4
.L_408:
        /*0594*/ 	.byte	0x01, 0x04
	.zero		2


	//----- nvinfo : EIATTR_MAX_THREADS
	.align		4
        /*0598*/ 	.byte	0x04, 0x05
        /*059a*/ 	.short	(.L_410 - .L_409)
.L_409:
        /*059c*/ 	.word	0x00000100
        /*05a0*/ 	.word	0x00000001
        /*05a4*/ 	.word	0x00000001


	//----- nvinfo : EIATTR_CRS_STACK_SIZE
	.align		4
.L_410:
        /*05a8*/ 	.byte	0x04, 0x1e
        /*05aa*/ 	.short	(.L_412 - .L_411)
.L_411:
        /*05ac*/ 	.word	0x00000000
.L_412:


//--------------------- .nv.info._ZN7cutlass13device_kernelIN5flash19enable_sm80_to_sm89INS1_16FlashAttnFwdSm80INS1_25CollectiveMainloopFwdSm80ILi4ELi1ELb0EN4cute5tupleIJNS5_1CILi128EEENS7_ILi64EEES8_EEELi128ENS_6half_tEfNS_4arch4Sm80ELb0ELb0ELb1ELb0ELb0ELb0ELb1ELb0EEENS1_21CollectiveEpilogueFwdINS6_IJS8_S8_S9_EEENS6_IJNS7_ILi1EEESH_SH_EEESB_SD_Li128ELb0ELb1ELb0ELb0EEENS1_19SingleTileSchedulerILb0ELb0ELb1ELi128EEEEEEEEEvNT_6ParamsE --------------------------
	.section	.nv.info._ZN7cutlass13device_kernelIN5flash19enable_sm80_to_sm89INS1_16FlashAttnFwdSm80INS1_25CollectiveMainloopFwdSm80ILi4ELi1ELb0EN4cute5tupleIJNS5_1CILi128EEENS7_ILi64EEES8_EEELi128ENS_6half_tEfNS_4arch4Sm80ELb0ELb0ELb1ELb0ELb0ELb0ELb1ELb0EEENS1_21CollectiveEpilogueFwdINS6_IJS8_S8_S9_EEENS6_IJNS7_ILi1EEESH_SH_EEESB_SD_Li128ELb0ELb1ELb0ELb0EEENS1_19SingleTileSchedulerILb0ELb0ELb1ELi128EEEEEEEEEvNT_6ParamsE,"",@"SHT_CUDA_INFO"
	.sectionflags	@""
	.align	4


	//----- nvinfo : EIATTR_CUDA_API_VERSION
	.align		4
        /*0000*/ 	.byte	0x04, 0x37
        /*0002*/ 	.short	(.L_414 - .L_413)
.L_413:
        /*0004*/ 	.word	0x00000082


	//----- nvinfo : EIATTR_SW2861232_WAR
	.align		4
.L_414:
        /*0008*/ 	.byte	0x01, 0x35
	.zero		2


	//----- nvinfo : EIATTR_PARAM_CBANK
	.align		4
        /*000c*/ 	.byte	0x04, 0x0a
        /*000e*/ 	.short	(.L_416 - .L_415)
	.align		4
.L_415:
        /*0010*/ 	.word	index@(.nv.constant0._ZN7cutlass13device_kernelIN5flash19enable_sm80_to_sm89INS1_16FlashAttnFwdSm80INS1_25CollectiveMainloopFwdSm80ILi4ELi1ELb0EN4cute5tupleIJNS5_1CILi128EEENS7_ILi64EEES8_EEELi128ENS_6half_tEfNS_4arch4Sm80ELb0ELb0ELb1ELb0ELb0ELb0ELb1ELb0EEENS1_21CollectiveEpilogueFwdINS6_IJS8_S8_S9_EEENS6_IJNS7_ILi1EEESH_SH_EEESB_SD_Li128ELb0ELb1ELb0ELb0EEENS1_19SingleTileSchedulerILb0ELb0ELb1ELi128EEEEEEEEEvNT_6ParamsE)
        /*0014*/ 	.short	0x0160
        /*0016*/ 	.short	0x0418


	//----- nvinfo : EIATTR_CBANK_PARAM_SIZE
	.align		4
.L_416:
        /*0018*/ 	.byte	0x03, 0x19
        /*001a*/ 	.short	0x0418


	//----- nvinfo : EIATTR_KPARAM_INFO
	.align		4
        /*001c*/ 	.byte	0x04, 0x17
        /*001e*/ 	.short	(.L_418 - .L_417)
.L_417:
        /*0020*/ 	.word	0x00000000
        /*0024*/ 	.short	0x0000
        /*0026*/ 	.short	0x0000
        /*0028*/ 	.byte	0x00, 0xf0, 0x61, 0x10


	//----- nvinfo : EIATTR_MAXREG_COUNT
	.align		4
.L_418:
        /*002c*/ 	.byte	0x03, 0x1b
        /*002e*/ 	.short	0x00ff


	//----- nvinfo : EIATTR_NUM_BARRIERS
	.align		4
        /*0030*/ 	.byte	0x02, 0x4c
        /*0032*/ 	.byte	0x02
	.zero		1


	//----- nvinfo : EIATTR_ANNOTATIONS
	.align		4
        /*0034*/ 	.byte	0x04, 0x55
        /*0036*/ 	.short	(.L_420 - .L_419)


	//   ....[0]....
.L_419:
        /* <DEDUP_REMOVED lines=42> */


	//----- nvinfo : EIATTR_MERCURY_ISA_VERSION
	.align		4
.L_420:
        /*02c0*/ 	.byte	0x03, 0x5f
        /*02c2*/ 	.short	0x0000


	//----- nvinfo : EIATTR_INT_WARP_WIDE_INSTR_OFFSETS
	.align		4
        /*02c4*/ 	.byte	0x04, 0x31
        /*02c6*/ 	.short	(.L_422 - .L_421)


	//   ....[0]....
.L_421:
        /*02c8*/ 	.word	0x00000db0


	//----- nvinfo : EIATTR_COOP_GROUP_MASK_REGIDS
	.align		4
.L_422:
        /*02cc*/ 	.byte	0x04, 0x29
        /*02ce*/ 	.short	(.L_424 - .L_423)


	//   ....[0]....
.L_423:
        /*02d0*/ 	.word	0xffffffff


	//   ....[1]....
        /*02d4*/ 	.word	0xffffffff


	//   ....[2]....
        /*02d8*/ 	.word	0xffffffff


	//   ....[3]....
        /*02dc*/ 	.word	0xffffffff


	//   ....[4]....
        /*02e0*/ 	.word	0xffffffff


	//   ....[5]....
        /*02e4*/ 	.word	0xffffffff


	//   ....[6]....
        /*02e8*/ 	.word	0xffffffff


	//   ....[7]....
        /*02ec*/ 	.word	0xffffffff


	//   ....[8]....
        /*02f0*/ 	.word	0xffffffff


	//   ....[9]....
        /*02f4*/ 	.word	0xffffffff


	//   ....[10]....
        /*02f8*/ 	.word	0xffffffff


	//   ....[11]....
        /*02fc*/ 	.word	0xffffffff


	//   ....[12]....
        /*0300*/ 	.word	0xffffffff


	//   ....[13]....
        /*0304*/ 	.word	0xffffffff


	//   ....[14]....
        /*0308*/ 	.word	0xffffffff


	//   ....[15]....
        /*030c*/ 	.word	0xffffffff


	//   ....[16]....
        /*0310*/ 	.word	0xffffffff


	//   ....[17]....
        /*0314*/ 	.word	0xffffffff


	//   ....[18]....
        /*0318*/ 	.word	0xffffffff


	//   ....[19]....
        /*031c*/ 	.word	0xffffffff


	//   ....[20]....
        /*0320*/ 	.word	0xffffffff


	//   ....[21]....
        /*0324*/ 	.word	0xffffffff


	//   ....[22]....
        /*0328*/ 	.word	0xffffffff


	//   ....[23]....
        /*032c*/ 	.word	0xffffffff


	//   ....[24]....
        /*0330*/ 	.word	0xffffffff


	//   ....[25]....
        /*0334*/ 	.word	0xffffffff


	//   ....[26]....
        /*0338*/ 	.word	0xffffffff


	//   ....[27]....
        /*033c*/ 	.word	0xffffffff


	//   ....[28]....
        /*0340*/ 	.word	0xffffffff


	//   ....[29]....
        /*0344*/ 	.word	0xffffffff


	//   ....[30]....
        /*0348*/ 	.word	0xffffffff


	//   ....[31]....
        /*034c*/ 	.word	0xffffffff


	//   ....[32]....
        /*0350*/ 	.word	0xffffffff


	//   ....[33]....
        /*0354*/ 	.word	0xffffffff


	//   ....[34]....
        /*0358*/ 	.word	0xffffffff


	//   ....[35]....
        /*035c*/ 	.word	0xffffffff


	//   ....[36]....
        /*0360*/ 	.word	0xffffffff


	//   ....[37]....
        /*0364*/ 	.word	0xffffffff


	//   ....[38]....
        /*0368*/ 	.word	0xffffffff


	//   ....[39]....
        /*036c*/ 	.word	0xffffffff


	//   ....[40]....
        /*0370*/ 	.word	0xffffffff


	//   ....[41]....
        /*0374*/ 	.word	0xffffffff


	//   ....[42]....
        /*0378*/ 	.word	0xffffffff


	//   ....[43]....
        /*037c*/ 	.word	0xffffffff


	//   ....[44]....
        /*0380*/ 	.word	0xffffffff


	//   ....[45]....
        /*0384*/ 	.word	0xffffffff


	//   ....[46]....
        /*0388*/ 	.word	0xffffffff


	//   ....[47]....
        /*038c*/ 	.word	0xffffffff


	//   ....[48]....
        /*0390*/ 	.word	0xffffffff


	//   ....[49]....
        /*0394*/ 	.word	0xffffffff


	//   ....[50]....
        /*0398*/ 	.word	0xffffffff


	//   ....[51]....
        /*039c*/ 	.word	0xffffffff


	//   ....[52]....
        /*03a0*/ 	.word	0xffffffff


	//   ....[53]....
        /*03a4*/ 	.word	0xffffffff


	//   ....[54]....
        /*03a8*/ 	.word	0xffffffff


	//   ....[55]....
        /*03ac*/ 	.word	0xffffffff


	//   ....[56]....
        /*03b0*/ 	.word	0xffffffff


	//   ....[57]....
        /*03b4*/ 	.word	0xffffffff


	//   ....[58]....
        /*03b8*/ 	.word	0xffffffff


	//   ....[59]....
        /*03bc*/ 	.word	0xffffffff


	//   ....[60]....
        /*03c0*/ 	.word	0xffffffff


	//   ....[61]....
        /*03c4*/ 	.word	0xffffffff


	//   ....[62]....
        /*03c8*/ 	.word	0xffffffff


	//   ....[63]....
        /*03cc*/ 	.word	0xffffffff


	//----- nvinfo : EIATTR_COOP_GROUP_INSTR_OFFSETS
	.align		4
.L_424:
        /*03d0*/ 	.byte	0x04, 0x28
        /*03d2*/ 	.short	(.L_426 - .L_425)


	//   ....[0]....
.L_425:
        /*03d4*/ 	.word	0x00000500


	//   ....[1]....
        /*03d8*/ 	.word	0x00000540


	//   ....[2]....
        /*03dc*/ 	.word	0x00000570


	//   ....[3]....
        /*03e0*/ 	.word	0x000005a0


	//   ....[4]....
        /*03e4*/ 	.word	0x00000620


	//   ....[5]....
        /*03e8*/ 	.word	0x00000650


	//   ....[6]....
        /*03ec*/ 	.word	0x00000780


	//   ....[7]....
        /*03f0*/ 	.word	0x000007c0


	//   ....[8]....
        /*03f4*/ 	.word	0x00000890


	//   ....[9]....
        /*03f8*/ 	.word	0x000008b0


	//   ....[10]....
        /*03fc*/ 	.word	0x000008e0


	//   ....[11]....
        /*0400*/ 	.word	0x000009a0


	//   ....[12]....
        /*0404*/ 	.word	0x000009e0


	//   ....[13]....
        /*0408*/ 	.word	0x00000a50


	//   ....[14]....
        /*040c*/ 	.word	0x00000b40


	//   ....[15]....
        /*0410*/ 	.word	0x00000b70


	//   ....[16]....
        /*0414*/ 	.word	0x00003560


	//   ....[17]....
        /*0418*/ 	.word	0x00003680


	//   ....[18]....
        /*041c*/ 	.word	0x00003930


	//   ....[19]....
        /*0420*/ 	.word	0x00003940


	//   ....[20]....
        /*0424*/ 	.word	0x00003970


	//   ....[21]....
        /*0428*/ 	.word	0x00003a10


	//   ....[22]....
        /*042c*/ 	.word	0x00003b40


	//   ....[23]....
        /*0430*/ 	.word	0x00003ba0


	//   ....[24]....
        /*0434*/ 	.word	0x00007a90


	//   ....[25]....
        /*0438*/ 	.word	0x00007b00


	//   ....[26]....
        /*043c*/ 	.word	0x00007b30


	//   ....[27]....
        /*0440*/ 	.word	0x00007b50


	//   ....[28]....
        /*0444*/ 	.word	0x00007b80


	//   ....[29]....
        /*0448*/ 	.word	0x00007bc0


	//   ....[30]....
        /*044c*/ 	.word	0x00007c10


	//   ....[31]....
        /*0450*/ 	.word	0x00007c50


	//   ....[32]....
        /*0454*/ 	.word	0x0000adf0


	//   ....[33]....
        /*0458*/ 	.word	0x0000ae00


	//   ....[34]....
        /*045c*/ 	.word	0x0000ae10


	//   ....[35]....
        /*0460*/ 	.word	0x0000ae20


	//   ....[36]....
        /*0464*/ 	.word	0x0000ae70


	//   ....[37]....
        /*0468*/ 	.word	0x0000ae90


	//   ....[38]....
        /*046c*/ 	.word	0x0000aea0


	//   ....[39]....
        /*0470*/ 	.word	0x0000aeb0


	//   ....[40]....
        /*0474*/ 	.word	0x0000c820


	//   ....[41]....
        /*0478*/ 	.word	0x0000c830


	//   ....[42]....
        /*047c*/ 	.word	0x0000c850


	//   ....[43]....
        /*0480*/ 	.word	0x0000c860


	//   ....[44]....
        /*0484*/ 	.word	0x0000c870


	//   ....[45]....
        /*0488*/ 	.word	0x0000c880


	//   ....[46]....
        /*048c*/ 	.word	0x0000c890


	//   ....[47]....
        /*0490*/ 	.word	0x0000c8a0


	//   ....[48]....
        /*0494*/ 	.word	0x0000ca20


	//   ....[49]....
        /*0498*/ 	.word	0x0000ca40


	//   ....[50]....
        /*049c*/ 	.word	0x0000cb30


	//   ....[51]....
        /*04a0*/ 	.word	0x0000cb60


	//   ....[52]....
        /*04a4*/ 	.word	0x0000cc30


	//   ....[53]....
        /*04a8*/ 	.word	0x0000cc60


	//   ....[54]....
        /*04ac*/ 	.word	0x0000cd30


	//   ....[55]....
        /*04b0*/ 	.word	0x0000cd60


	//   ....[56]....
        /*04b4*/ 	.word	0x0000ce30


	//   ....[57]....
        /*04b8*/ 	.word	0x0000ce60


	//   ....[58]....
        /*04bc*/ 	.word	0x0000cf30


	//   ....[59]....
        /*04c0*/ 	.word	0x0000cf60


	//   ....[60]....
        /*04c4*/ 	.word	0x0000d030


	//   ....[61]....
        /*04c8*/ 	.word	0x0000d060


	//   ....[62]....
        /*04cc*/ 	.word	0x0000d130


	//   ....[63]....
        /*04d0*/ 	.word	0x0000d150


	//----- nvinfo : EIATTR_EXIT_INSTR_OFFSETS
	.align		4
.L_426:
        /*04d4*/ 	.byte	0x04, 0x1c
        /*04d6*/ 	.short	(.L_428 - .L_427)


	//   ....[0]....
.L_427:
        /*04d8*/ 	.word	0x00000040


	//   ....[1]....
        /*04dc*/ 	.word	0x0000d160


	//   ....[2]....
        /*04e0*/ 	.word	0x0000d1b0


	//   ....[3]....
        /*04e4*/ 	.word	0x0000d210


	//----- nvinfo : EIATTR_CTAIDZ_USED
	.align		4
.L_428:
        /*04e8*/ 	.byte	0x01, 0x04
	.zero		2


	//----- nvinfo : EIATTR_MAX_THREADS
	.align		4
        /*04ec*/ 	.byte	0x04, 0x05
        /*04ee*/ 	.short	(.L_430 - .L_429)
.L_429:
        /*04f0*/ 	.word	0x00000080
        /*04f4*/ 	.word	0x00000001
        /*04f8*/ 	.word	0x00000001


	//----- nvinfo : EIATTR_CRS_STACK_SIZE
	.align		4
.L_430:
        /*04fc*/ 	.byte	0x04, 0x1e
        /*04fe*/ 	.short	(.L_432 - .L_431)
.L_431:
        /*0500*/ 	.word	0x00000000
.L_432:


//--------------------- .nv.info._ZN7cutlass13device_kernelIN5flash19enable_sm80_to_sm89INS1_16FlashAttnFwdSm80INS1_25CollectiveMainloopFwdSm80ILi4ELi1ELb0EN4cute5tupleIJNS5_1CILi128EEENS7_ILi64EEES8_EEELi128ENS_6half_tEfNS_4arch4Sm80ELb0ELb0ELb1ELb1ELb0ELb0ELb1ELb0EEENS1_21CollectiveEpilogueFwdINS6_IJS8_S8_S9_EEENS6_IJNS7_ILi1EEESH_SH_EEESB_SD_Li128ELb1ELb1ELb0ELb0EEENS1_19SingleTileSchedulerILb1ELb0ELb1ELi128EEEEEEEEEvNT_6ParamsE --------------------------
	.section	.nv.info._ZN7cutlass13device_kernelIN5flash19enable_sm80_to_sm89INS1_16FlashAttnFwdSm80INS1_25CollectiveMainloopFwdSm80ILi4ELi1ELb0EN4cute5tupleIJNS5_1CILi128EEENS7_ILi64EEES8_EEELi128ENS_6half_tEfNS_4arch4Sm80ELb0ELb0ELb1ELb1ELb0ELb0ELb1ELb0EEENS1_21CollectiveEpilogueFwdINS6_IJS8_S8_S9_EEENS6_IJNS7_ILi1EEESH_SH_EEESB_SD_Li128ELb1ELb1ELb0ELb0EEENS1_19SingleTileSchedulerILb1ELb0ELb1ELi128EEEEEEEEEvNT_6ParamsE,"",@"SHT_CUDA_INFO"
	.sectionflags	@""
	.align	4


	//----- nvinfo : EIATTR_CUDA_API_VERSION
	.align		4
        /*0000*/ 	.byte	0x04, 0x37
        /*0002*/ 	.short	(.L_434 - .L_433)
.L_433:
        /*0004*/ 	.word	0x00000082


	//----- nvinfo : EIATTR_SW2861232_WAR
	.align		4
.L_434:
        /*0008*/ 	.byte	0x01, 0x35
	.zero		2


	//----- nvinfo : EIATTR_PARAM_CBANK
	.align		4
        /*000c*/ 	.byte	0x04, 0x0a
        /*000e*/ 	.short	(.L_436 - .L_435)
	.align		4
.L_435:
        /*0010*/ 	.word	index@(.nv.constant0._ZN7cutlass13device_kernelIN5flash19enable_sm80_to_sm89INS1_16FlashAttnFwdSm80INS1_25CollectiveMainloopFwdSm80ILi4ELi1ELb0EN4cute5tupleIJNS5_1CILi128EEENS7_ILi64EEES8_EEELi128ENS_6half_tEfNS_4arch4Sm80ELb0ELb0ELb1ELb1ELb0ELb0ELb1ELb0EEENS1_21CollectiveEpilogueFwdINS6_IJS8_S8_S9_EEENS6_IJNS7_ILi1EEESH_SH_EEESB_SD_Li128ELb1ELb1ELb0ELb0EEENS1_19SingleTileSchedulerILb1ELb0ELb1ELi128EEEEEEEEEvNT_6ParamsE)
        /*0014*/ 	.short	0x0160
        /*0016*/ 	.short	0x0418


	//----- nvinfo : EIATTR_CBANK_PARAM_SIZE
	.align		4
.L_436:
        /*0018*/ 	.byte	0x03, 0x19
        /*001a*/ 	.short	0x0418


	//----- nvinfo : EIATTR_KPARAM_INFO
	.align		4
        /*001c*/ 	.byte	0x04, 0x17
        /*001e*/ 	.short	(.L_438 - .L_437)
.L_437:
        /*0020*/ 	.word	0x00000000
        /*0024*/ 	.short	0x0000
        /*0026*/ 	.short	0x0000
        /*0028*/ 	.byte	0x00, 0xf0, 0x61, 0x10


	//----- nvinfo : EIATTR_MAXREG_COUNT
	.align		4
.L_438:
        /*002c*/ 	.byte	0x03, 0x1b
        /*002e*/ 	.short	0x00ff


	//----- nvinfo : EIATTR_NUM_BARRIERS
	.align		4
        /*0030*/ 	.byte	0x02, 0x4c
        /*0032*/ 	.byte	0x02
	.zero		1


	//----- nvinfo : EIATTR_ANNOTATIONS
	.align		4
        /*0034*/ 	.byte	0x04, 0x55
        /*0036*/ 	.short	(.L_440 - .L_439)


	//   ....[0]....
.L_439:
        /* <DEDUP_REMOVED lines=54> */
        /*038c*/ 	.byte	0x20, 0xcb, 0x00, 0x00, 0x01, 0x00, 0x00, 0x00, 0x80, 0xe7, 0x00, 0x00


	//----- nvinfo : EIATTR_MERCURY_ISA_VERSION
	.align		4
.L_440:
        /*0398*/ 	.byte	0x03, 0x5f
        /*039a*/ 	.short	0x0000


	//----- nvinfo : EIATTR_INT_WARP_WIDE_INSTR_OFFSETS
	.align		4
        /*039c*/ 	.byte	0x04, 0x31
        /*039e*/ 	.short	(.L_442 - .L_441)


	//   ....[0]....
.L_441:
        /*03a0*/ 	.word	0x00001d70


	//----- nvinfo : EIATTR_COOP_GROUP_MASK_REGIDS
	.align		4
.L_442:
        /*03a4*/ 	.byte	0x04, 0x29
        /*03a6*/ 	.short	(.L_444 - .L_443)


	//   ....[0]....
.L_443:
        /*03a8*/ 	.word	0xffffffff


	//   ....[1]....
        /*03ac*/ 	.word	0xffffffff


	//   ....[2]....
        /*03b0*/ 	.word	0xffffffff


	//   ....[3]....
        /*03b4*/ 	.word	0xffffffff


	//   ....[4]....
        /*03b8*/ 	.word	0xffffffff


	//   ....[5]....
        /*03bc*/ 	.word	0xffffffff


	//   ....[6]....
        /*03c0*/ 	.word	0xffffffff


	//   ....[7]....
        /*03c4*/ 	.word	0xffffffff


	//   ....[8]....
        /*03c8*/ 	.word	0xffffffff


	//   ....[9]....
        /*03cc*/ 	.word	0xffffffff


	//   ....[10]....
        /*03d0*/ 	.word	0xffffffff


	//   ....[11]....
        /*03d4*/ 	.word	0xffffffff


	//   ....[12]....
        /*03d8*/ 	.word	0xffffffff


	//   ....[13]....
        /*03dc*/ 	.word	0xffffffff


	//   ....[14]....
        /*03e0*/ 	.word	0xffffffff


	//   ....[15]....
        /*03e4*/ 	.word	0xffffffff


	//   ....[16]....
        /*03e8*/ 	.word	0xffffffff


	//   ....[17]....
        /*03ec*/ 	.word	0xffffffff


	//   ....[18]....
        /*03f0*/ 	.word	0xffffffff


	//   ....[19]....
        /*03f4*/ 	.word	0xffffffff


	//   ....[20]....
        /*03f8*/ 	.word	0xffffffff


	//   ....[21]....
        /*03fc*/ 	.word	0xffffffff


	//   ....[22]....
        /*0400*/ 	.word	0xffffffff


	//   ....[23]....
        /*0404*/ 	.word	0xffffffff


	//   ....[24]....
        /*0408*/ 	.word	0xffffffff


	//   ....[25]....
        /*040c*/ 	.word	0xffffffff


	//   ....[26]....
        /*0410*/ 	.word	0xffffffff


	//   ....[27]....
        /*0414*/ 	.word	0xffffffff


	//   ....[28]....
        /*0418*/ 	.word	0xffffffff


	//   ....[29]....
        /*041c*/ 	.word	0xffffffff


	//   ....[30]....
        /*0420*/ 	.word	0xffffffff


	//   ....[31]....
        /*0424*/ 	.word	0xffffffff


	//   ....[32]....
        /*0428*/ 	.word	0xffffffff


	//   ....[33]....
        /*042c*/ 	.word	0xffffffff


	//   ....[34]....
        /*0430*/ 	.word	0xffffffff


	//   ....[35]....
        /*0434*/ 	.word	0xffffffff


	//   ....[36]....
        /*0438*/ 	.word	0xffffffff


	//   ....[37]....
        /*043c*/ 	.word	0xffffffff


	//   ....[38]....
        /*0440*/ 	.word	0xffffffff


	//   ....[39]....
        /*0444*/ 	.word	0xffffffff


	//   ....[40]....
        /*0448*/ 	.word	0xffffffff


	//   ....[41]....
        /*044c*/ 	.word	0xffffffff


	//   ....[42]....
        /*0450*/ 	.word	0xffffffff


	//   ....[43]....
        /*0454*/ 	.word	0xffffffff


	//   ....[44]....
        /*0458*/ 	.word	0xffffffff


	//   ....[45]....
        /*045c*/ 	.word	0xffffffff


	//   ....[46]....
        /*0460*/ 	.word	0xffffffff


	//   ....[47]....
        /*0464*/ 	.word	0xffffffff


	//   ....[48]....
        /*0468*/ 	.word	0xffffffff


	//   ....[49]....
        /*046c*/ 	.word	0xffffffff


	//   ....[50]....
        /*0470*/ 	.word	0xffffffff


	//   ....[51]....
        /*0474*/ 	.word	0xffffffff


	//   ....[52]....
        /*0478*/ 	.word	0xffffffff


	//   ....[53]....
        /*047c*/ 	.word	0xffffffff


	//   ....[54]....
        /*0480*/ 	.word	0xffffffff


	//   ....[55]....
        /*0484*/ 	.word	0xffffffff


	//   ....[56]....
        /*0488*/ 	.word	0xffffffff


	//   ....[57]....
        /*048c*/ 	.word	0xffffffff


	//   ....[58]....
        /*0490*/ 	.word	0xffffffff


	//   ....[59]....
        /*0494*/ 	.word	0xffffffff


	//   ....[60]....
        /*0498*/ 	.word	0xffffffff


	//   ....[61]....
        /*049c*/ 	.word	0xffffffff


	//   ....[62]....
        /*04a0*/ 	.word	0xffffffff


	//   ....[63]....
        /*04a4*/ 	.word	0xffffffff


	//   ....[64]....
        /*04a8*/ 	.word	0xffffffff


	//   ....[65]....
        /*04ac*/ 	.word	0xffffffff


	//   ....[66]....
        /*04b0*/ 	.word	0xffffffff


	//   ....[67]....
        /*04b4*/ 	.word	0xffffffff


	//   ....[68]....
        /*04b8*/ 	.word	0xffffffff


	//   ....[69]....
        /*04bc*/ 	.word	0xffffffff


	//   ....[70]....
        /*04c0*/ 	.word	0xffffffff


	//   ....[71]....
        /*04c4*/ 	.word	0xffffffff


	//   ....[72]....
        /*04c8*/ 	.word	0xffffffff


	//   ....[73]....
        /*04cc*/ 	.word	0xffffffff


	//   ....[74]....
        /*04d0*/ 	.word	0xffffffff


	//   ....[75]....
        /*04d4*/ 	.word	0xffffffff


	//   ....[76]....
        /*04d8*/ 	.word	0xffffffff


	//   ....[77]....
        /*04dc*/ 	.word	0xffffffff


	//   ....[78]....
        /*04e0*/ 	.word	0xffffffff


	//   ....[79]....
        /*04e4*/ 	.word	0xffffffff


	//   ....[80]....
        /*04e8*/ 	.word	0xffffffff


	//----- nvinfo : EIATTR_COOP_GROUP_INSTR_OFFSETS
	.align		4
.L_444:
        /*04ec*/ 	.byte	0x04, 0x28
        /*04ee*/ 	.short	(.L_446 - .L_445)


	//   ....[0]....
.L_445:
        /*04f0*/ 	.word	0x00000090


	//   ....[1]....
        /*04f4*/ 	.word	0x00001190


	//   ....[2]....
        /*04f8*/ 	.word	0x000011c0


	//   ....[3]....
        /*04fc*/ 	.word	0x00001450


	//   ....[4]....
        /*0500*/ 	.word	0x00001480


	//   ....[5]....
        /*0504*/ 	.word	0x00001560


	//   ....[6]....
        /*0508*/ 	.word	0x00001590


	//   ....[7]....
        /*050c*/ 	.word	0x00001670


	//   ....[8]....
        /*0510*/ 	.word	0x000016a0


	//   ....[9]....
        /*0514*/ 	.word	0x00001780


	//   ....[10]....
        /*0518*/ 	.word	0x000017b0


	//   ....[11]....
        /*051c*/ 	.word	0x00001890


	//   ....[12]....
        /*0520*/ 	.word	0x000018c0


	//   ....[13]....
        /*0524*/ 	.word	0x000019a0


	//   ....[14]....
        /*0528*/ 	.word	0x000019d0


	//   ....[15]....
        /*052c*/ 	.word	0x00001aa0


	//   ....[16]....
        /*0530*/ 	.word	0x00001ae0


	//   ....[17]....
        /*0534*/ 	.word	0x00004380


	//   ....[18]....
        /*0538*/ 	.word	0x00004480


	//   ....[19]....
        /*053c*/ 	.word	0x00004660


	//   ....[20]....
        /*0540*/ 	.word	0x00004680


	//   ....[21]....
        /*0544*/ 	.word	0x00004820


	//   ....[22]....
        /*0548*/ 	.word	0x000048b0


	//   ....[23]....
        /*054c*/ 	.word	0x00004b70


	//   ....[24]....
        /*0550*/ 	.word	0x00004c70


	//   ....[25]....
        /*0554*/ 	.word	0x00008e40


	//   ....[26]....
        /*0558*/ 	.word	0x00008e90


	//   ....[27]....
        /*055c*/ 	.word	0x00008f60


	//   ....[28]....
        /*0560*/ 	.word	0x00008fc0


	//   ....[29]....
        /*0564*/ 	.word	0x000090a0


	//   ....[30]....
        /*0568*/ 	.word	0x000090d0


	//   ....[31]....
        /*056c*/ 	.word	0x00009260


	//   ....[32]....
        /*0570*/ 	.word	0x00009720


	//   ....[33]....
        /*0574*/ 	.word	0x0000c010


	//   ....[34]....
        /*0578*/ 	.word	0x0000c020


	//   ....[35]....
        /*057c*/ 	.word	0x0000c030


	//   ....[36]....
        /*0580*/ 	.word	0x0000c040


	//   ....[37]....
        /*0584*/ 	.word	0x0000c070


	//   ....[38]....
        /*0588*/ 	.word	0x0000c090


	//   ....[39]....
        /*058c*/ 	.word	0x0000c0b0


	//   ....[40]....
        /*0590*/ 	.word	0x0000c0c0


	//   ....[41]....
        /*0594*/ 	.word	0x0000dc00


	//   ....[42]....
        /*0598*/ 	.word	0x0000dc20


	//   ....[43]....
        /*059c*/ 	.word	0x0000dc50


	//   ....[44]....
        /*05a0*/ 	.word	0x0000dc70


	//   ....[45]....
        /*05a4*/ 	.word	0x0000dc90


	//   ....[46]....
        /*05a8*/ 	.word	0x0000dcb0


	//   ....[47]....
        /*05ac*/ 	.word	0x0000dcc0


	//   ....[48]....
        /*05b0*/ 	.word	0x0000dcd0


	//   ....[49]....
        /*05b4*/ 	.word	0x0000df10


	//   ....[50]....
        /*05b8*/ 	.word	0x0000df20


	//   ....[51]....
        /*05bc*/ 	.word	0x0000e020


	//   ....[52]....
        /*05c0*/ 	.word	0x0000e050


	//   ....[53]....
        /*05c4*/ 	.word	0x0000e130


	//   ....[54]....
        /*05c8*/ 	.word	0x0000e160


	//   ....[55]....
        /*05cc*/ 	.word	0x0000e240


	//   ....[56]....
        /*05d0*/ 	.word	0x0000e270


	//   ....[57]....
        /*05d4*/ 	.word	0x0000e350


	//   ....[58]....
        /*05d8*/ 	.word	0x0000e380


	//   ....[59]....
        /*05dc*/ 	.word	0x0000e460


	//   ....[60]....
        /*05e0*/ 	.word	0x0000e490


	//   ....[61]....
        /*05e4*/ 	.word	0x0000e570


	//   ....[62]....
        /*05e8*/ 	.word	0x0000e5a0


	//   ....[63]....
        /*05ec*/ 	.word	0x0000e680


	//   ....[64]....
        /*05f0*/ 	.word	0x0000e6a0


	//   ....[65]....
        /*05f4*/ 	.word	0x0000ee50


	//   ....[66]....
        /*05f8*/ 	.word	0x0000ee60


	//   ....[67]....
        /*05fc*/ 	.word	0x0000ef30


	//   ....[68]....
        /*0600*/ 	.word	0x0000ef60


	//   ....[69]....
        /*0604*/ 	.word	0x0000f030


	//   ....[70]....
        /*0608*/ 	.word	0x0000f060


	//   ....[71]....
        /*060c*/ 	.word	0x0000f130


	//   ....[72]....
        /*0610*/ 	.word	0x0000f160


	//   ....[73]....
        /*0614*/ 	.word	0x0000f230


	//   ....[74]....
        /*0618*/ 	.word	0x0000f260


	//   ....[75]....
        /*061c*/ 	.word	0x0000f330


	//   ....[76]....
        /*0620*/ 	.word	0x0000f360


	//   ....[77]....
        /*0624*/ 	.word	0x0000f430


	//   ....[78]....
        /*0628*/ 	.word	0x0000f460


	//   ....[79]....
        /*062c*/ 	.word	0x0000f530


	//   ....[80]....
        /*0630*/ 	.word	0x0000f550


	//----- nvinfo : EIATTR_EXIT_INSTR_OFFSETS
	.align		4
.L_446:
        /*0634*/ 	.byte	0x04, 0x1c
        /*0636*/ 	.short	(.L_448 - .L_447)


	//   ....[0]....
.L_447:
        /*0638*/ 	.word	0x00000350


	//   ....[1]....
        /*063c*/ 	.word	0x0000e6b0


	//   ....[2]....
        /*0640*/ 	.word	0x0000e710


	//   ....[3]....
        /*0644*/ 	.word	0x0000e770


	//   ....[4]....
        /*0648*/ 	.word	0x0000f560


	//   ....[5]....
        /*064c*/ 	.word	0x0000f5b0


	//   ....[6]....
        /*0650*/ 	.word	0x0000f610


	//----- nvinfo : EIATTR_CTAIDZ_USED
	.align		4
.L_448:
        /*0654*/ 	.byte	0x01, 0x04
	.zero		2


	//----- nvinfo : EIATTR_MAX_THREADS
	.align		4
        /*0658*/ 	.byte	0x04, 0x05
        /*065a*/ 	.short	(.L_450 - .L_449)
.L_449:
        /*065c*/ 	.word	0x00000080
        /*0660*/ 	.word	0x00000001
        /*0664*/ 	.word	0x00000001


	//----- nvinfo : EIATTR_CRS_STACK_SIZE
	.align		4
.L_450:
        /*0668*/ 	.byte	0x04, 0x1e
        /*066a*/ 	.short	(.L_452 - .L_451)
.L_451:
        /*066c*/ 	.word	0x00000000
.L_452:


//--------------------- .nv.info._ZN7cutlass13device_kernelIN5flash19enable_sm80_to_sm89INS1_16FlashAttnFwdSm80INS1_25CollectiveMainloopFwdSm80ILi4ELi1ELb0EN4cute5tupleIJNS5_1CILi128EEENS7_ILi64EEES8_EEELi128ENS_6half_tEfNS_4arch4Sm80ELb0ELb0ELb1ELb1ELb0ELb1ELb1ELb0EEENS1_21CollectiveEpilogueFwdINS6_IJS8_S8_S9_EEENS6_IJNS7_ILi1EEESH_SH_EEESB_SD_Li128ELb1ELb1ELb0ELb0EEENS1_19SingleTileSchedulerILb1ELb0ELb1ELi128EEEEEEEEEvNT_6ParamsE --------------------------
	.section	.nv.info._ZN7cutlass13device_kernelIN5flash19enable_sm80_to_sm89INS1_16FlashAttnFwdSm80INS1_25CollectiveMainloopFwdSm80ILi4ELi1ELb0EN4cute5tupleIJNS5_1CILi128EEENS7_ILi64EEES8_EEELi128ENS_6half_tEfNS_4arch4Sm80ELb0ELb0ELb1ELb1ELb0ELb1ELb1ELb0EEENS1_21CollectiveEpilogueFwdINS6_IJS8_S8_S9_EEENS6_IJNS7_ILi1EEESH_SH_EEESB_SD_Li128ELb1ELb1ELb0ELb0EEENS1_19SingleTileSchedulerILb1ELb0ELb1ELi128EEEEEEEEEvNT_6ParamsE,"",@"SHT_CUDA_INFO"
	.sectionflags	@""
	.align	4


	//----- nvinfo : EIATTR_CUDA_API_VERSION
	.align		4
        /*0000*/ 	.byte	0x04, 0x37
        /*0002*/ 	.short	(.L_454 - .L_453)
.L_453:
        /*0004*/ 	.word	0x00000082


	//----- nvinfo : EIATTR_SW2861232_WAR
	.align		4
.L_454:
        /*0008*/ 	.byte	0x01, 0x35
	.zero		2


	//----- nvinfo : EIATTR_PARAM_CBANK
	.align		4
        /*000c*/ 	.byte	0x04, 0x0a
        /*000e*/ 	.short	(.L_456 - .L_455)
	.align		4
.L_455:
        /*0010*/ 	.word	index@(.nv.constant0._ZN7cutlass13device_kernelIN5flash19enable_sm80_to_sm89INS1_16FlashAttnFwdSm80INS1_25CollectiveMainloopFwdSm80ILi4ELi1ELb0EN4cute5tupleIJNS5_1CILi128EEENS7_ILi64EEES8_EEELi128ENS_6half_tEfNS_4arch4Sm80ELb0ELb0ELb1ELb1ELb0ELb1ELb1ELb0EEENS1_21CollectiveEpilogueFwdINS6_IJS8_S8_S9_EEENS6_IJNS7_ILi1EEESH_SH_EEESB_SD_Li128ELb1ELb1ELb0ELb0EEENS1_19SingleTileSchedulerILb1ELb0ELb1ELi128EEEEEEEEEvNT_6ParamsE)
        /*0014*/ 	.short	0x0160
        /*0016*/ 	.short	0x0418


	//----- nvinfo : EIATTR_CBANK_PARAM_SIZE
	.align		4
.L_456:
        /*0018*/ 	.byte	0x03, 0x19
        /*001a*/ 	.short	0x0418


	//----- nvinfo : EIATTR_KPARAM_INFO
	.align		4
        /*001c*/ 	.byte	0x04, 0x17
        /*001e*/ 	.short	(.L_458 - .L_457)
.L_457:
        /*0020*/ 	.word	0x00000000
        /*0024*/ 	.short	0x0000
        /*0026*/ 	.short	0x0000
        /*0028*/ 	.byte	0x00, 0xf0, 0x61, 0x10


	//----- nvinfo : EIATTR_MAXREG_COUNT
	.align		4
.L_458:
        /*002c*/ 	.byte	0x03, 0x1b
        /*002e*/ 	.short	0x00ff


	//----- nvinfo : EIATTR_NUM_BARRIERS
	.align		4
        /*0030*/ 	.byte	0x02, 0x4c
        /*0032*/ 	.byte	0x02
	.zero		1


	//----- nvinfo : EIATTR_ANNOTATIONS
	.align		4
        /*0034*/ 	.byte	0x04, 0x55
        /*0036*/ 	.short	(.L_460 - .L_459)


	//   ....[0]....
.L_459:
        /* <DEDUP_REMOVED lines=54> */


	//----- nvinfo : EIATTR_MERCURY_ISA_VERSION
	.align		4
.L_460:
        /*0388*/ 	.byte	0x03, 0x5f
        /*038a*/ 	.short	0x0000


	//----- nvinfo : EIATTR_COOP_GROUP_MASK_REGIDS
	.align		4
        /*038c*/ 	.byte	0x04, 0x29
        /*038e*/ 	.short	(.L_462 - .L_461)


	//   ....[0]....
.L_461:
        /*0390*/ 	.word	0xffffffff


	//   ....[1]....
        /*0394*/ 	.word	0xffffffff


	//   ....[2]....
        /*0398*/ 	.word	0xffffffff


	//   ....[3]....
        /*039c*/ 	.word	0xffffffff


	//   ....[4]....
        /*03a0*/ 	.word	0xffffffff


	//   ....[5]....
        /*03a4*/ 	.word	0xffffffff


	//   ....[6]....
        /*03a8*/ 	.word	0xffffffff


	//   ....[7]....
        /*03ac*/ 	.word	0xffffffff


	//   ....[8]....
        /*03b0*/ 	.word	0xffffffff


	//   ....[9]....
        /*03b4*/ 	.word	0xffffffff


	//   ....[10]....
        /*03b8*/ 	.word	0xffffffff


	//   ....[11]....
        /*03bc*/ 	.word	0xffffffff


	//   ....[12]....
        /*03c0*/ 	.word	0xffffffff


	//   ....[13]....
        /*03c4*/ 	.word	0xffffffff


	//   ....[14]....
        /*03c8*/ 	.word	0xffffffff


	//   ....[15]....
        /*03cc*/ 	.word	0xffffffff


	//   ....[16]....
        /*03d0*/ 	.word	0xffffffff


	//   ....[17]....
        /*03d4*/ 	.word	0xffffffff


	//   ....[18]....
        /*03d8*/ 	.word	0xffffffff


	//   ....[19]....
        /*03dc*/ 	.word	0xffffffff


	//   ....[20]....
        /*03e0*/ 	.word	0xffffffff


	//   ....[21]....
        /*03e4*/ 	.word	0xffffffff


	//   ....[22]....
        /*03e8*/ 	.word	0xffffffff


	//   ....[23]....
        /*03ec*/ 	.word	0xffffffff


	//   ....[24]....
        /*03f0*/ 	.word	0xffffffff


	//   ....[25]....
        /*03f4*/ 	.word	0xffffffff


	//   ....[26]....
        /*03f8*/ 	.word	0xffffffff


	//   ....[27]....
        /*03fc*/ 	.word	0xffffffff


	//   ....[28]....
        /*0400*/ 	.word	0xffffffff


	//   ....[29]....
        /*0404*/ 	.word	0xffffffff


	//   ....[30]....
        /*0408*/ 	.word	0xffffffff


	//   ....[31]....
        /*040c*/ 	.word	0xffffffff


	//   ....[32]....
        /*0410*/ 	.word	0xffffffff


	//   ....[33]....
        /*0414*/ 	.word	0xffffffff


	//   ....[34]....
        /*0418*/ 	.word	0xffffffff


	//   ....[35]....
        /*041c*/ 	.word	0xffffffff


	//   ....[36]....
        /*0420*/ 	.word	0xffffffff


	//   ....[37]....
        /*0424*/ 	.word	0xffffffff


	//   ....[38]....
        /*0428*/ 	.word	0xffffffff


	//   ....[39]....
        /*042c*/ 	.word	0xffffffff


	//   ....[40]....
        /*0430*/ 	.word	0xffffffff


	//   ....[41]....
        /*0434*/ 	.word	0xffffffff


	//   ....[42]....
        /*0438*/ 	.word	0xffffffff


	//   ....[43]....
        /*043c*/ 	.word	0xffffffff


	//   ....[44]....
        /*0440*/ 	.word	0xffffffff


	//   ....[45]....
        /*0444*/ 	.word	0xffffffff


	//   ....[46]....
        /*0448*/ 	.word	0xffffffff


	//   ....[47]....
        /*044c*/ 	.word	0xffffffff


	//   ....[48]....
        /*0450*/ 	.word	0xffffffff


	//   ....[49]....
        /*0454*/ 	.word	0xffffffff


	//   ....[50]....
        /*0458*/ 	.word	0xffffffff


	//   ....[51]....
        /*045c*/ 	.word	0xffffffff


	//   ....[52]....
        /*0460*/ 	.word	0xffffffff


	//   ....[53]....
        /*0464*/ 	.word	0xffffffff


	//   ....[54]....
        /*0468*/ 	.word	0xffffffff


	//   ....[55]....
        /*046c*/ 	.word	0xffffffff


	//   ....[56]....
        /*0470*/ 	.word	0xffffffff


	//   ....[57]....
        /*0474*/ 	.word	0xffffffff


	//   ....[58]....
        /*0478*/ 	.word	0xffffffff


	//   ....[59]....
        /*047c*/ 	.word	0xffffffff


	//   ....[60]....
        /*0480*/ 	.word	0xffffffff


	//   ....[61]....
        /*0484*/ 	.word	0xffffffff


	//   ....[62]....
        /*0488*/ 	.word	0xffffffff


	//   ....[63]....
        /*048c*/ 	.word	0xffffffff


	//   ....[64]....
        /*0490*/ 	.word	0xffffffff


	//   ....[65]....
        /*0494*/ 	.word	0xffffffff


	//   ....[66]....
        /*0498*/ 	.word	0xffffffff


	//   ....[67]....
        /*049c*/ 	.word	0xffffffff


	//   ....[68]....
        /*04a0*/ 	.word	0xffffffff


	//   ....[69]....
        /*04a4*/ 	.word	0xffffffff


	//   ....[70]....
        /*04a8*/ 	.word	0xffffffff


	//   ....[71]....
        /*04ac*/ 	.word	0xffffffff


	//   ....[72]....
        /*04b0*/ 	.word	0xffffffff


	//   ....[73]....
        /*04b4*/ 	.word	0xffffffff


	//   ....[74]....
        /*04b8*/ 	.word	0xffffffff


	//   ....[75]....
        /*04bc*/ 	.word	0xffffffff


	//   ....[76]....
        /*04c0*/ 	.word	0xffffffff


	//   ....[77]....
        /*04c4*/ 	.word	0xffffffff


	//   ....[78]....
        /*04c8*/ 	.word	0xffffffff


	//   ....[79]....
        /*04cc*/ 	.word	0xffffffff


	//   ....[80]....
        /*04d0*/ 	.word	0xffffffff


	//----- nvinfo : EIATTR_COOP_GROUP_INSTR_OFFSETS
	.align		4
.L_462:
        /*04d4*/ 	.byte	0x04, 0x28
        /*04d6*/ 	.short	(.L_464 - .L_463)


	//   ....[0]....
.L_463:
        /*04d8*/ 	.word	0x00000090


	//   ....[1]....
        /*04dc*/ 	.word	0x000084a0


	//   ....[2]....
        /*04e0*/ 	.word	0x000084e0


	//   ....[3]....
        /*04e4*/ 	.word	0x00008510


	//   ....[4]....
        /*04e8*/ 	.word	0x00008550


	//   ....[5]....
        /*04ec*/ 	.word	0x00008580


	//   ....[6]....
        /*04f0*/ 	.word	0x000085f0


	//   ....[7]....
        /*04f4*/ 	.word	0x00008650


	//   ....[8]....
        /*04f8*/ 	.word	0x00008710


	//   ....[9]....
        /*04fc*/ 	.word	0x000087c0


	//   ....[10]....
        /*0500*/ 	.word	0x000087e0


	//   ....[11]....
        /*0504*/ 	.word	0x00008850


	//   ....[12]....
        /*0508*/ 	.word	0x000088e0


	//   ....[13]....
        /*050c*/ 	.word	0x000089c0


	//   ....[14]....
        /*0510*/ 	.word	0x000089e0


	//   ....[15]....
        /*0514*/ 	.word	0x00008bb0


	//   ....[16]....
        /*0518*/ 	.word	0x00008bf0


	//   ....[17]....
        /*051c*/ 	.word	0x00011a90


	//   ....[18]....
        /*0520*/ 	.word	0x00011bb0


	//   ....[19]....
        /*0524*/ 	.word	0x00011e40


	//   ....[20]....
        /*0528*/ 	.word	0x00011e60


	//   ....[21]....
        /*052c*/ 	.word	0x00011ea0


	//   ....[22]....
        /*0530*/ 	.word	0x00011f30


	//   ....[23]....
        /*0534*/ 	.word	0x000120a0


	//   ....[24]....
        /*0538*/ 	.word	0x00012120


	//   ....[25]....
        /*053c*/ 	.word	0x00016140


	//   ....[26]....
        /*0540*/ 	.word	0x00016170


	//   ....[27]....
        /*0544*/ 	.word	0x000161b0


	//   ....[28]....
        /*0548*/ 	.word	0x000161e0


	//   ....[29]....
        /*054c*/ 	.word	0x00016270


	//   ....[30]....
        /*0550*/ 	.word	0x000162d0


	//   ....[31]....
        /*0554*/ 	.word	0x00016710


	//   ....[32]....
        /*0558*/ 	.word	0x00016860


	//   ....[33]....
        /*055c*/ 	.word	0x00019330


	//   ....[34]....
        /*0560*/ 	.word	0x00019340


	//   ....[35]....
        /*0564*/ 	.word	0x00019350


	//   ....[36]....
        /*0568*/ 	.word	0x00019360


	//   ....[37]....
        /*056c*/ 	.word	0x00019390


	//   ....[38]....
        /*0570*/ 	.word	0x000193b0


	//   ....[39]....
        /*0574*/ 	.word	0x000193d0


	//   ....[40]....
        /*0578*/ 	.word	0x000193e0


	//   ....[41]....
        /*057c*/ 	.word	0x0001aef0


	//   ....[42]....
        /*0580*/ 	.word	0x0001af30


	//   ....[43]....
        /*0584*/ 	.word	0x0001af60


	//   ....[44]....
        /*0588*/ 	.word	0x0001af80


	//   ....[45]....
        /*058c*/ 	.word	0x0001afa0


	//   ....[46]....
        /*0590*/ 	.word	0x0001afc0


	//   ....[47]....
        /*0594*/ 	.word	0x0001afd0


	//   ....[48]....
        /*0598*/ 	.word	0x0001afe0


	//   ....[49]....
        /*059c*/ 	.word	0x0001b220


	//   ....[50]....
        /*05a0*/ 	.word	0x0001b230


	//   ....[51]....
        /*05a4*/ 	.word	0x0001b330


	//   ....[52]....
        /*05a8*/ 	.word	0x0001b360


	//   ....[53]....
        /*05ac*/ 	.word	0x0001b440


	//   ....[54]....
        /*05b0*/ 	.word	0x0001b470


	//   ....[55]....
        /*05b4*/ 	.word	0x0001b550


	//   ....[56]....
        /*05b8*/ 	.word	0x0001b580


	//   ....[57]....
        /*05bc*/ 	.word	0x0001b660


	//   ....[58]....
        /*05c0*/ 	.word	0x0001b690


	//   ....[59]....
        /*05c4*/ 	.word	0x0001b770


	//   ....[60]....
        /*05c8*/ 	.word	0x0001b7a0


	//   ....[61]....
        /*05cc*/ 	.word	0x0001b880


	//   ....[62]....
        /*05d0*/ 	.word	0x0001b8b0


	//   ....[63]....
        /*05d4*/ 	.word	0x0001b990


	//   ....[64]....
        /*05d8*/ 	.word	0x0001b9b0


	//   ....[65]....
        /*05dc*/ 	.word	0x0001c120


	//   ....[66]....
        /*05e0*/ 	.word	0x0001c130


	//   ....[67]....
        /*05e4*/ 	.word	0x0001c200


	//   ....[68]....
        /*05e8*/ 	.word	0x0001c230


	//   ....[69]....
        /*05ec*/ 	.word	0x0001c300


	//   ....[70]....
        /*05f0*/ 	.word	0x0001c330


	//   ....[71]....
        /*05f4*/ 	.word	0x0001c400


	//   ....[72]....
        /*05f8*/ 	.word	0x0001c430


	//   ....[73]....
        /*05fc*/ 	.word	0x0001c500


	//   ....[74]....
        /*0600*/ 	.word	0x0001c530


	//   ....[75]....
        /*0604*/ 	.word	0x0001c600


	//   ....[76]....
        /*0608*/ 	.word	0x0001c630


	//   ....[77]....
        /*060c*/ 	.word	0x0001c700


	//   ....[78]....
        /*0610*/ 	.word	0x0001c730


	//   ....[79]....
        /*0614*/ 	.word	0x0001c800


	//   ....[80]....
        /*0618*/ 	.word	0x0001c820


	//----- nvinfo : EIATTR_EXIT_INSTR_OFFSETS
	.align		4
.L_464:
        /*061c*/ 	.byte	0x04, 0x1c
        /*061e*/ 	.short	(.L_466 - .L_465)


	//   ....[0]....
.L_465:
        /*0620*/ 	.word	0x00000350


	//   ....[1]....
        /*0624*/ 	.word	0x0001b9c0


	//   ....[2]....
        /*0628*/ 	.word	0x0001ba20


	//   ....[3]....
        /*062c*/ 	.word	0x0001ba80


	//   ....[4]....
        /*0630*/ 	.word	0x0001c830


	//   ....[5]....
        /*0634*/ 	.word	0x0001c880


	//   ....[6]....
        /*0638*/ 	.word	0x0001c8e0


	//----- nvinfo : EIATTR_CTAIDZ_USED
	.align		4
.L_466:
        /*063c*/ 	.byte	0x01, 0x04
	.zero		2


	//----- nvinfo : EIATTR_MAX_THREADS
	.align		4
        /*0640*/ 	.byte	0x04, 0x05
        /*0642*/ 	.short	(.L_468 - .L_467)
.L_467:
        /*0644*/ 	.word	0x00000080
        /*0648*/ 	.word	0x00000001
        /*064c*/ 	.word	0x00000001


	//----- nvinfo : EIATTR_CRS_STACK_SIZE
	.align		4
.L_468:
        /*0650*/ 	.byte	0x04, 0x1e
        /*0652*/ 	.short	(.L_470 - .L_469)
.L_469:
        /*0654*/ 	.word	0x00000000
.L_470:


//--------------------- .nv.info._ZN7cutlass13device_kernelIN5flash19enable_sm80_to_sm89INS1_16FlashAttnFwdSm80INS1_25CollectiveMainloopFwdSm80ILi4ELi1ELb0EN4cute5tupleIJNS5_1CILi128EEENS7_ILi48EEES8_EEELi128ENS_6half_tEfNS_4arch4Sm80ELb0ELb1ELb1ELb0ELb0ELb0ELb1ELb0EEENS1_21CollectiveEpilogueFwdINS6_IJS8_S8_S9_EEENS6_IJNS7_ILi1EEESH_SH_EEESB_SD_Li128ELb0ELb1ELb0ELb0EEENS1_19SingleTileSchedulerILb0ELb0ELb1ELi128EEEEEEEEEvNT_6ParamsE --------------------------
	.section	.nv.info._ZN7cutlass13device_kernelIN5flash19enable_sm80_to_sm89INS1_16FlashAttnFwdSm80INS1_25CollectiveMainloopFwdSm80ILi4ELi1ELb0EN4cute5tupleIJNS5_1CILi128EEENS7_ILi48EEES8_EEELi128ENS_6half_tEfNS_4arch4Sm80ELb0ELb1ELb1ELb0ELb0ELb0ELb1ELb0EEENS1_21CollectiveEpilogueFwdINS6_IJS8_S8_S9_EEENS6_IJNS7_ILi1EEESH_SH_EEESB_SD_Li128ELb0ELb1ELb0ELb0EEENS1_19SingleTileSchedulerILb0ELb0ELb1ELi128EEEEEEEEEvNT_6ParamsE,"",@"SHT_CUDA_INFO"
	.sectionflags	@""
	.align	4


	//----- nvinfo : EIATTR_CUDA_API_VERSION
	.align		4
        /*0000*/ 	.byte	0x04, 0x37
        /*0002*/ 	.short	(.L_472 - .L_471)
.L_471:
        /*0004*/ 	.word	0x00000082


	//----- nvinfo : EIATTR_SW2861232_WAR
	.align		4
.L_472:
        /*0008*/ 	.byte	0x01, 0x35
	.zero		2


	//----- nvinfo : EIATTR_PARAM_CBANK
	.align		4
        /*000c*/ 	.byte	0x04, 0x0a
        /*000e*/ 	.short	(.L_474 - .L_473)
	.align		4
.L_473:
        /*0010*/ 	.word	index@(.nv.constant0._ZN7cutlass13device_kernelIN5flash19enable_sm80_to_sm89INS1_16FlashAttnFwdSm80INS1_25CollectiveMainloopFwdSm80ILi4ELi1ELb0EN4cute5tupleIJNS5_1CILi128EEENS7_ILi48EEES8_EEELi128ENS_6half_tEfNS_4arch4Sm80ELb0ELb1ELb1ELb0ELb0ELb0ELb1ELb0EEENS1_21CollectiveEpilogueFwdINS6_IJS8_S8_S9_EEENS6_IJNS7_ILi1EEESH_SH_EEESB_SD_Li128ELb0ELb1ELb0ELb0EEENS1_19SingleTileSchedulerILb0ELb0ELb1ELi128EEEEEEEEEvNT_6ParamsE)
        /*0014*/ 	.short	0x0160
        /*0016*/ 	.short	0x0418


	//----- nvinfo : EIATTR_CBANK_PARAM_SIZE
	.align		4
.L_474:
        /*0018*/ 	.byte	0x03, 0x19
        /*001a*/ 	.short	0x0418


	//----- nvinfo : EIATTR_KPARAM_INFO
	.align		4
        /*001c*/ 	.byte	0x04, 0x17
        /*001e*/ 	.short	(.L_476 - .L_475)
.L_475:
        /*0020*/ 	.word	0x00000000
        /*0024*/ 	.short	0x0000
        /*0026*/ 	.short	0x0000
        /*0028*/ 	.byte	0x00, 0xf0, 0x61, 0x10


	//----- nvinfo : EIATTR_MAXREG_COUNT
	.align		4
.L_476:
        /*002c*/ 	.byte	0x03, 0x1b
        /*002e*/ 	.short	0x00ff


	//----- nvinfo : EIATTR_NUM_BARRIERS
	.align		4
        /*0030*/ 	.byte	0x02, 0x4c
        /*0032*/ 	.byte	0x02
	.zero		1


	//----- nvinfo : EIATTR_ANNOTATIONS
	.align		4
        /*0034*/ 	.byte	0x04, 0x55
        /*0036*/ 	.short	(.L_478 - .L_477)


	//   ....[0]....
.L_477:
        /* <DEDUP_REMOVED lines=39> */


	//----- nvinfo : EIATTR_MERCURY_ISA_VERSION
	.align		4
.L_478:
        /*0290*/ 	.byte	0x03, 0x5f
        /*0292*/ 	.short	0x0000


	//----- nvinfo : EIATTR_COOP_GROUP_MASK_REGIDS
	.align		4
        /*0294*/ 	.byte	0x04, 0x29
        /*0296*/ 	.short	(.L_480 - .L_479)


	//   ....[0]....
.L_479:
        /*0298*/ 	.word	0xffffffff


	//   ....[1]....
        /*029c*/ 	.word	0xffffffff


	//   ....[2]....
        /*02a0*/ 	.word	0xffffffff


	//   ....[3]....
        /*02a4*/ 	.word	0xffffffff


	//   ....[4]....
        /*02a8*/ 	.word	0xffffffff


	//   ....[5]....
        /*02ac*/ 	.word	0xffffffff


	//   ....[6]....
        /*02b0*/ 	.word	0xffffffff


	//   ....[7]....
        /*02b4*/ 	.word	0xffffffff


	//   ....[8]....
        /*02b8*/ 	.word	0xffffffff


	//   ....[9]....
        /*02bc*/ 	.word	0xffffffff


	//   ....[10]....
        /*02c0*/ 	.word	0xffffffff


	//   ....[11]....
        /*02c4*/ 	.word	0xffffffff


	//   ....[12]....
        /*02c8*/ 	.word	0xffffffff


	//   ....[13]....
        /*02cc*/ 	.word	0xffffffff


	//   ....[14]....
        /*02d0*/ 	.word	0xffffffff


	//   ....[15]....
        /*02d4*/ 	.word	0xffffffff


	//   ....[16]....
        /*02d8*/ 	.word	0xffffffff


	//   ....[17]....
        /*02dc*/ 	.word	0xffffffff


	//   ....[18]....
        /*02e0*/ 	.word	0xffffffff


	//   ....[19]....
        /*02e4*/ 	.word	0xffffffff


	//   ....[20]....
        /*02e8*/ 	.word	0xffffffff


	//   ....[21]....
        /*02ec*/ 	.word	0xffffffff


	//   ....[22]....
        /*02f0*/ 	.word	0xffffffff


	//   ....[23]....
        /*02f4*/ 	.word	0xffffffff


	//   ....[24]....
        /*02f8*/ 	.word	0xffffffff


	//   ....[25]....
        /*02fc*/ 	.word	0xffffffff


	//   ....[26]....
        /*0300*/ 	.word	0xffffffff


	//   ....[27]....
        /*0304*/ 	.word	0xffffffff


	//   ....[28]....
        /*0308*/ 	.word	0xffffffff


	//   ....[29]....
        /*030c*/ 	.word	0xffffffff


	//   ....[30]....
        /*0310*/ 	.word	0xffffffff


	//   ....[31]....
        /*0314*/ 	.word	0xffffffff


	//   ....[32]....
        /*0318*/ 	.word	0xffffffff


	//   ....[33]....
        /*031c*/ 	.word	0xffffffff


	//   ....[34]....
        /*0320*/ 	.word	0xffffffff


	//   ....[35]....
        /*0324*/ 	.word	0xffffffff


	//   ....[36]....
        /*0328*/ 	.word	0xffffffff


	//   ....[37]....
        /*032c*/ 	.word	0xffffffff


	//   ....[38]....
        /*0330*/ 	.word	0xffffffff


	//   ....[39]....
        /*0334*/ 	.word	0xffffffff


	//   ....[40]....
        /*0338*/ 	.word	0xffffffff


	//   ....[41]....
        /*033c*/ 	.word	0xffffffff


	//   ....[42]....
        /*0340*/ 	.word	0xffffffff


	//   ....[43]....
        /*0344*/ 	.word	0xffffffff


	//   ....[44]....
        /*0348*/ 	.word	0xffffffff


	//   ....[45]....
        /*034c*/ 	.word	0xffffffff


	//   ....[46]....
        /*0350*/ 	.word	0xffffffff


	//   ....[47]....
        /*0354*/ 	.word	0xffffffff


	//   ....[48]....
        /*0358*/ 	.word	0xffffffff


	//   ....[49]....
        /*035c*/ 	.word	0xffffffff


	//   ....[50]....
        /*0360*/ 	.word	0xffffffff


	//   ....[51]....
        /*0364*/ 	.word	0xffffffff


	//   ....[52]....
        /*0368*/ 	.word	0xffffffff


	//   ....[53]....
        /*036c*/ 	.word	0xffffffff


	//   ....[54]....
        /*0370*/ 	.word	0xffffffff


	//   ....[55]....
        /*0374*/ 	.word	0xffffffff


	//   ....[56]....
        /*0378*/ 	.word	0xffffffff


	//   ....[57]....
        /*037c*/ 	.word	0xffffffff


	//   ....[58]....
        /*0380*/ 	.word	0xffffffff


	//   ....[59]....
        /*0384*/ 	.word	0xffffffff


	//   ....[60]....
        /*0388*/ 	.word	0xffffffff


	//   ....[61]....
        /*038c*/ 	.word	0xffffffff


	//   ....[62]....
        /*0390*/ 	.word	0xffffffff


	//   ....[63]....
        /*0394*/ 	.word	0xffffffff


	//   ....[64]....
        /*0398*/ 	.word	0xffffffff


	//   ....[65]....
        /*039c*/ 	.word	0xffffffff


	//   ....[66]....
        /*03a0*/ 	.word	0xffffffff


	//   ....[67]....
        /*03a4*/ 	.word	0xffffffff


	//   ....[68]....
        /*03a8*/ 	.word	0xffffffff


	//   ....[69]....
        /*03ac*/ 	.word	0xffffffff


	//   ....[70]....
        /*03b0*/ 	.word	0xffffffff


	//   ....[71]....
        /*03b4*/ 	.word	0xffffffff


	//   ....[72]....
        /*03b8*/ 	.word	0xffffffff


	//   ....[73]....
        /*03bc*/ 	.word	0xffffffff


	//   ....[74]....
        /*03c0*/ 	.word	0xffffffff


	//   ....[75]....
        /*03c4*/ 	.word	0xffffffff


	//   ....[76]....
        /*03c8*/ 	.word	0xffffffff


	//   ....[77]....
        /*03cc*/ 	.word	0xffffffff


	//   ....[78]....
        /*03d0*/ 	.word	0xffffffff


	//   ....[79]....
        /*03d4*/ 	.word	0xffffffff


	//   ....[80]....
        /*03d8*/ 	.word	0xffffffff


	//   ....[81]....
        /*03dc*/ 	.word	0xffffffff


	//   ....[82]....
        /*03e0*/ 	.word	0xffffffff


	//   ....[83]....
        /*03e4*/ 	.word	0xffffffff


	//   ....[84]....
        /*03e8*/ 	.word	0xffffffff


	//   ....[85]....
        /*03ec*/ 	.word	0xffffffff


	//   ....[86]....
        /*03f0*/ 	.word	0xffffffff


	//   ....[87]....
        /*03f4*/ 	.word	0xffffffff


	//   ....[88]....
        /*03f8*/ 	.word	0xffffffff


	//   ....[89]....
        /*03fc*/ 	.word	0xffffffff


	//   ....[90]....
        /*0400*/ 	.word	0xffffffff


	//   ....[91]....
        /*0404*/ 	.word	0xffffffff


	//   ....[92]....
        /*0408*/ 	.word	0xffffffff


	//   ....[93]....
        /*040c*/ 	.word	0xffffffff


	//   ....[94]....
        /*0410*/ 	.word	0xffffffff


	//   ....[95]....
        /*0414*/ 	.word	0xffffffff


	//   ....[96]....
        /*0418*/ 	.word	0xffffffff


	//   ....[97]....
        /*041c*/ 	.word	0xffffffff


	//   ....[98]....
        /*0420*/ 	.word	0xffffffff


	//   ....[99]....
        /*0424*/ 	.word	0xffffffff


	//   ....[100]....
        /*0428*/ 	.word	0xffffffff


	//   ....[101]....
        /*042c*/ 	.word	0xffffffff


	//   ....[102]....
        /*0430*/ 	.word	0xffffffff


	//   ....[103]....
        /*0434*/ 	.word	0xffffffff


	//   ....[104]....
        /*0438*/ 	.word	0xffffffff


	//   ....[105]....
        /*043c*/ 	.word	0xffffffff


	//   ....[106]....
        /*0440*/ 	.word	0xffffffff


	//   ....[107]....
        /*0444*/ 	.word	0xffffffff


	//----- nvinfo : EIATTR_COOP_GROUP_INSTR_OFFSETS
	.align		4
.L_480:
        /*0448*/ 	.byte	0x04, 0x28
        /*044a*/ 	.short	(.L_482 - .L_481)


	//   ....[0]....
.L_481:
        /*044c*/ 	.word	0x00000ed0


	//   ....[1]....
        /*0450*/ 	.word	0x00000f10


	//   ....[2]....
        /*0454*/ 	.word	0x00000f40


	//   ....[3]....
        /*0458*/ 	.word	0x00000f70


	//   ....[4]....
        /*045c*/ 	.word	0x00001020


	//   ....[5]....
        /*0460*/ 	.word	0x00001080


	//   ....[6]....
        /*0464*/ 	.word	0x00001100


	//   ....[7]....
        /*0468*/ 	.word	0x00001140


	//   ....[8]....
        /*046c*/ 	.word	0x00001200


	//   ....[9]....
        /*0470*/ 	.word	0x00001260


	//   ....[10]....
        /*0474*/ 	.word	0x000012d0


	//   ....[11]....
        /*0478*/ 	.word	0x000013b0


	//   ....[12]....
        /*047c*/ 	.word	0x000013e0


	//   ....[13]....
        /*0480*/ 	.word	0x00001410


	//   ....[14]....
        /*0484*/ 	.word	0x00001450


	//   ....[15]....
        /*0488*/ 	.word	0x00001470


	//   ....[16]....
        /*048c*/ 	.word	0x00002d00


	//   ....[17]....
        /*0490*/ 	.word	0x00002fb0


	//   ....[18]....
        /*0494*/ 	.word	0x00003660


	//   ....[19]....
        /*0498*/ 	.word	0x00004040


	//   ....[20]....
        /*049c*/ 	.word	0x000044a0


	//   ....[21]....
        /*04a0*/ 	.word	0x000045d0


	//   ....[22]....
        /*04a4*/ 	.word	0x000046b0


	//   ....[23]....
        /*04a8*/ 	.word	0x000047d0


	//   ....[24]....
        /*04ac*/ 	.word	0x00004c10


	//   ....[25]....
        /*04b0*/ 	.word	0x00004c60


	//   ....[26]....
        /*04b4*/ 	.word	0x00004d20


	//   ....[27]....
        /*04b8*/ 	.word	0x00004ea0


	//   ....[28]....
        /*04bc*/ 	.word	0x00007e80


	//   ....[29]....
        /*04c0*/ 	.word	0x000080b0


	//   ....[30]....
        /*04c4*/ 	.word	0x00008620


	//   ....[31]....
        /*04c8*/ 	.word	0x00008ad0


	//   ....[32]....
        /*04cc*/ 	.word	0x00009150


	//   ....[33]....
        /*04d0*/ 	.word	0x00009250


	//   ....[34]....
        /*04d4*/ 	.word	0x00009360


	//   ....[35]....
        /*04d8*/ 	.word	0x000093b0


	//   ....[36]....
        /*04dc*/ 	.word	0x000094a0


	//   ....[37]....
        /*04e0*/ 	.word	0x000095c0


	//   ....[38]....
        /*04e4*/ 	.word	0x00009690


	//   ....[39]....
        /*04e8*/ 	.word	0x000097c0


	//   ....[40]....
        /*04ec*/ 	.word	0x0000cae0


	//   ....[41]....
        /*04f0*/ 	.word	0x0000cb80


	//   ....[42]....
        /*04f4*/ 	.word	0x0000cbf0


	//   ....[43]....
        /*04f8*/ 	.word	0x0000cd20


	//   ....[44]....
        /*04fc*/ 	.word	0x0000cdb0


	//   ....[45]....
        /*0500*/ 	.word	0x0000cde0


	//   ....[46]....
        /*0504*/ 	.word	0x0000cf70


	//   ....[47]....
        /*0508*/ 	.word	0x0000d450


	//   ....[48]....
        /*050c*/ 	.word	0x00010280


	//   ....[49]....
        /*0510*/ 	.word	0x000109b0


	//   ....[50]....
        /*0514*/ 	.word	0x00010bc0


	//   ....[51]....
        /*0518*/ 	.word	0x00011060


	//   ....[52]....
        /*051c*/ 	.word	0x00011740


	//   ....[53]....
        /*0520*/ 	.word	0x00011850


	//   ....[54]....
        /*0524*/ 	.word	0x000118a0


	//   ....[55]....
        /*0528*/ 	.word	0x00011960


	//   ....[56]....
        /*052c*/ 	.word	0x00011a50


	//   ....[57]....
        /*0530*/ 	.word	0x00011b60


	//   ....[58]....
        /*0534*/ 	.word	0x00011c10


	//   ....[59]....
        /*0538*/ 	.word	0x00011d20


	//   ....[60]....
        /*053c*/ 	.word	0x00013c30


	//   ....[61]....
        /*0540*/ 	.word	0x00013c40


	//   ....[62]....
        /*0544*/ 	.word	0x00013c50


	//   ....[63]....
        /*0548*/ 	.word	0x00013c60


	//   ....[64]....
        /*054c*/ 	.word	0x00013c90


	//   ....[65]....
        /*0550*/ 	.word	0x00013cb0


	//   ....[66]....
        /*0554*/ 	.word	0x00013cd0


	//   ....[67]....
        /*0558*/ 	.word	0x00013ce0


	//   ....[68]....
        /*055c*/ 	.word	0x00015190


	//   ....[69]....
        /*0560*/ 	.word	0x000157e0


	//   ....[70]....
        /*0564*/ 	.word	0x00015800


	//   ....[71]....
        /*0568*/ 	.word	0x00015810


	//   ....[72]....
        /*056c*/ 	.word	0x00015820


	//   ....[73]....
        /*0570*/ 	.word	0x00015830


	//   ....[74]....
        /*0574*/ 	.word	0x00015840


	//   ....[75]....
        /*0578*/ 	.word	0x00015850


	//   ....[76]....
        /*057c*/ 	.word	0x000159b0


	//   ....[77]....
        /*0580*/ 	.word	0x000159c0


	//   ....[78]....
        /*0584*/ 	.word	0x00015ac0


	//   ....[79]....
        /*0588*/ 	.word	0x00015af0


	//   ....[80]....
        /*058c*/ 	.word	0x00015bd0


	//   ....[81]....
        /*0590*/ 	.word	0x00015c00


	//   ....[82]....
        /*0594*/ 	.word	0x00015ce0


	//   ....[83]....
        /*0598*/ 	.word	0x00015d10


	//   ....[84]....
        /*059c*/ 	.word	0x00015df0


	//   ....[85]....
        /*05a0*/ 	.word	0x00015e20


	//   ....[86]....
        /*05a4*/ 	.word	0x00015f00


	//   ....[87]....
        /*05a8*/ 	.word	0x00015f30


	//   ....[88]....
        /*05ac*/ 	.word	0x00016010


	//   ....[89]....
        /*05b0*/ 	.word	0x00016040


	//   ....[90]....
        /*05b4*/ 	.word	0x00016120


	//   ....[91]....
        /*05b8*/ 	.word	0x00016140


	//   ....[92]....
        /*05bc*/ 	.word	0x00016770


	//   ....[93]....
        /*05c0*/ 	.word	0x00016780


	//   ....[94]....
        /*05c4*/ 	.word	0x00016850


	//   ....[95]....
        /*05c8*/ 	.word	0x00016880


	//   ....[96]....
        /*05cc*/ 	.word	0x00016950


	//   ....[97]....
        /*05d0*/ 	.word	0x00016980


	//   ....[98]....
        /*05d4*/ 	.word	0x00016a50


	//   ....[99]....
        /*05d8*/ 	.word	0x00016a80


	//   ....[100]....
        /*05dc*/ 	.word	0x00016b50


	//   ....[101]....
        /*05e0*/ 	.word	0x00016b80


	//   ....[102]....
        /*05e4*/ 	.word	0x00016c50


	//   ....[103]....
        /*05e8*/ 	.word	0x00016c80


	//   ....[104]....
        /*05ec*/ 	.word	0x00016d50


	//   ....[105]....
        /*05f0*/ 	.word	0x00016d80


	//   ....[106]....
        /*05f4*/ 	.word	0x00016e50


	//   ....[107]....
        /*05f8*/ 	.word	0x00016e70


	//----- nvinfo : EIATTR_EXIT_INSTR_OFFSETS
	.align		4
.L_482:
        /*05fc*/ 	.byte	0x04, 0x1c
        /*05fe*/ 	.short	(.L_484 - .L_483)


	//   ....[0]....
.L_483:
        /*0600*/ 	.word	0x00000040


	//   ....[1]....
        /*0604*/ 	.word	0x00016150


	//   ....[2]....
        /*0608*/ 	.word	0x000161b0


	//   ....[3]....
        /*060c*/ 	.word	0x00016210


	//   ....[4]....
        /*0610*/ 	.word	0x00016e80


	//   ....[5]....
        /*0614*/ 	.word	0x00016ed0


	//   ....[6]....
        /*0618*/ 	.word	0x00016f30


	//----- nvinfo : EIATTR_CTAIDZ_USED
	.align		4
.L_484:
        /*061c*/ 	.byte	0x01, 0x04
	.zero		2


	//----- nvinfo : EIATTR_MAX_THREADS
	.align		4
        /*0620*/ 	.byte	0x04, 0x05
        /*0622*/ 	.short	(.L_486 - .L_485)
.L_485:
        /*0624*/ 	.word	0x00000080
        /*0628*/ 	.word	0x00000001
        /*062c*/ 	.word	0x00000001


	//----- nvinfo : EIATTR_CRS_STACK_SIZE
	.align		4
.L_486:
        /*0630*/ 	.byte	0x04, 0x1e
        /*0632*/ 	.short	(.L_488 - .L_487)
.L_487:
        /*0634*/ 	.word	0x00000000
.L_488:


//--------------------- .nv.info._ZN7cutlass13device_kernelIN5flash19enable_sm80_to_sm89INS1_16FlashAttnFwdSm80INS1_25CollectiveMainloopFwdSm80ILi4ELi1ELb0EN4cute5tupleIJNS5_1CILi128EEENS7_ILi48EEES8_EEELi128ENS_6half_tEfNS_4arch4Sm80ELb0ELb1ELb1ELb1ELb0ELb0ELb1ELb0EEENS1_21CollectiveEpilogueFwdINS6_IJS8_S8_S9_EEENS6_IJNS7_ILi1EEESH_SH_EEESB_SD_Li128ELb1ELb1ELb0ELb0EEENS1_19SingleTileSchedulerILb1ELb0ELb1ELi128EEEEEEEEEvNT_6ParamsE --------------------------
	.section	.nv.info._ZN7cutlass13device_kernelIN5flash19enable_sm80_to_sm89INS1_16FlashAttnFwdSm80INS1_25CollectiveMainloopFwdSm80ILi4ELi1ELb0EN4cute5tupleIJNS5_1CILi128EEENS7_ILi48EEES8_EEELi128ENS_6half_tEfNS_4arch4Sm80ELb0ELb1ELb1ELb1ELb0ELb0ELb1ELb0EEENS1_21CollectiveEpilogueFwdINS6_IJS8_S8_S9_EEENS6_IJNS7_ILi1EEESH_SH_EEESB_SD_Li128ELb1ELb1ELb0ELb0EEENS1_19SingleTileSchedulerILb1ELb0ELb1ELi128EEEEEEEEEvNT_6ParamsE,"",@"SHT_CUDA_INFO"
	.sectionflags	@""
	.align	4


	//----- nvinfo : EIATTR_CUDA_API_VERSION
	.align		4
        /*0000*/ 	.byte	0x04, 0x37
        /*0002*/ 	.short	(.L_490 - .L_489)
.L_489:
        /*0004*/ 	.word	0x00000082


	//----- nvinfo : EIATTR_SW2861232_WAR
	.align		4
.L_490:
        /*0008*/ 	.byte	0x01, 0x35
	.zero		2


	//----- nvinfo : EIATTR_PARAM_CBANK
	.align		4
        /*000c*/ 	.byte	0x04, 0x0a
        /*000e*/ 	.short	(.L_492 - .L_491)
	.align		4
.L_491:
        /*0010*/ 	.word	index@(.nv.constant0._ZN7cutlass13device_kernelIN5flash19enable_sm80_to_sm89INS1_16FlashAttnFwdSm80INS1_25CollectiveMainloopFwdSm80ILi4ELi1ELb0EN4cute5tupleIJNS5_1CILi128EEENS7_ILi48EEES8_EEELi128ENS_6half_tEfNS_4arch4Sm80ELb0ELb1ELb1ELb1ELb0ELb0ELb1ELb0EEENS1_21CollectiveEpilogueFwdINS6_IJS8_S8_S9_EEENS6_IJNS7_ILi1EEESH_SH_EEESB_SD_Li128ELb1ELb1ELb0ELb0EEENS1_19SingleTileSchedulerILb1ELb0ELb1ELi128EEEEEEEEEvNT_6ParamsE)
        /*0014*/ 	.short	0x0160
        /*0016*/ 	.short	0x0418


	//----- nvinfo : EIATTR_CBANK_PARAM_SIZE
	.align		4
.L_492:
        /*0018*/ 	.byte	0x03, 0x19
        /*001a*/ 	.short	0x0418


	//----- nvinfo : EIATTR_KPARAM_INFO
	.align		4
        /*001c*/ 	.byte	0x04, 0x17
        /*001e*/ 	.short	(.L_494 - .L_493)
.L_493:
        /*0020*/ 	.word	0x00000000
        /*0024*/ 	.short	0x0000
        /*0026*/ 	.short	0x0000
        /*0028*/ 	.byte	0x00, 0xf0, 0x61, 0x10


	//----- nvinfo : EIATTR_MAXREG_COUNT
	.align		4
.L_494:
        /*002c*/ 	.byte	0x03, 0x1b
        /*002e*/ 	.short	0x00ff


	//----- nvinfo : EIATTR_NUM_BARRIERS
	.align		4
        /*0030*/ 	.byte	0x02, 0x4c
        /*0032*/ 	.byte	0x02
	.zero		1


	//----- nvinfo : EIATTR_ANNOTATIONS
	.align		4
        /*0034*/ 	.byte	0x04, 0x55
        /*0036*/ 	.short	(.L_496 - .L_495)


	//   ....[0]....
.L_495:
        /* <DEDUP_REMOVED lines=45> */


	//----- nvinfo : EIATTR_MERCURY_ISA_VERSION
	.align		4
.L_496:
        /*02f8*/ 	.byte	0x03, 0x5f
        /*02fa*/ 	.short	0x0000


	//----- nvinfo : EIATTR_COOP_GROUP_MASK_REGIDS
	.align		4
        /*02fc*/ 	.byte	0x04, 0x29
        /*02fe*/ 	.short	(.L_498 - .L_497)


	//   ....[0]....
.L_497:
        /*0300*/ 	.word	0xffffffff


	//   ....[1]....
        /*0304*/ 	.word	0xffffffff


	//   ....[2]....
        /*0308*/ 	.word	0xffffffff


	//   ....[3]....
        /*030c*/ 	.word	0xffffffff


	//   ....[4]....
        /*0310*/ 	.word	0xffffffff


	//   ....[5]....
        /*0314*/ 	.word	0xffffffff


	//   ....[6]....
        /*0318*/ 	.word	0xffffffff


	//   ....[7]....
        /*031c*/ 	.word	0xffffffff


	//   ....[8]....
        /*0320*/ 	.word	0xffffffff


	//   ....[9]....
        /*0324*/ 	.word	0xffffffff


	//   ....[10]....
        /*0328*/ 	.word	0xffffffff


	//   ....[11]....
        /*032c*/ 	.word	0xffffffff


	//   ....[12]....
        /*0330*/ 	.word	0xffffffff


	//   ....[13]....
        /*0334*/ 	.word	0xffffffff


	//   ....[14]....
        /*0338*/ 	.word	0xffffffff


	//   ....[15]....
        /*033c*/ 	.word	0xffffffff


	//   ....[16]....
        /*0340*/ 	.word	0xffffffff


	//   ....[17]....
        /*0344*/ 	.word	0xffffffff


	//   ....[18]....
        /*0348*/ 	.word	0xffffffff


	//   ....[19]....
        /*034c*/ 	.word	0xffffffff


	//   ....[20]....
        /*0350*/ 	.word	0xffffffff


	//   ....[21]....
        /*0354*/ 	.word	0xffffffff


	//   ....[22]....
        /*0358*/ 	.word	0xffffffff


	//   ....[23]....
        /*035c*/ 	.word	0xffffffff


	//   ....[24]....
        /*0360*/ 	.word	0xffffffff


	//   ....[25]....
        /*0364*/ 	.word	0xffffffff


	//   ....[26]....
        /*0368*/ 	.word	0xffffffff


	//   ....[27]....
        /*036c*/ 	.word	0xffffffff


	//   ....[28]....
        /*0370*/ 	.word	0xffffffff


	//   ....[29]....
        /*0374*/ 	.word	0xffffffff


	//   ....[30]....
        /*0378*/ 	.word	0xffffffff


	//   ....[31]....
        /*037c*/ 	.word	0xffffffff


	//   ....[32]....
        /*0380*/ 	.word	0xffffffff


	//   ....[33]....
        /*0384*/ 	.word	0xffffffff


	//   ....[34]....
        /*0388*/ 	.word	0xffffffff


	//   ....[35]....
        /*038c*/ 	.word	0xffffffff


	//   ....[36]....
        /*0390*/ 	.word	0xffffffff


	//   ....[37]....
        /*0394*/ 	.word	0xffffffff


	//   ....[38]....
        /*0398*/ 	.word	0xffffffff


	//   ....[39]....
        /*039c*/ 	.word	0xffffffff


	//   ....[40]....
        /*03a0*/ 	.word	0xffffffff


	//   ....[41]....
        /*03a4*/ 	.word	0xffffffff


	//   ....[42]....
        /*03a8*/ 	.word	0xffffffff


	//   ....[43]....
        /*03ac*/ 	.word	0xffffffff


	//   ....[44]....
        /*03b0*/ 	.word	0xffffffff


	//   ....[45]....
        /*03b4*/ 	.word	0xffffffff


	//   ....[46]....
        /*03b8*/ 	.word	0xffffffff


	//   ....[47]....
        /*03bc*/ 	.word	0xffffffff


	//   ....[48]....
        /*03c0*/ 	.word	0xffffffff


	//   ....[49]....
        /*03c4*/ 	.word	0xffffffff


	//   ....[50]....
        /*03c8*/ 	.word	0xffffffff


	//   ....[51]....
        /*03cc*/ 	.word	0xffffffff


	//   ....[52]....
        /*03d0*/ 	.word	0xffffffff


	//   ....[53]....
        /*03d4*/ 	.word	0xffffffff


	//   ....[54]....
        /*03d8*/ 	.word	0xffffffff


	//   ....[55]....
        /*03dc*/ 	.word	0xffffffff


	//   ....[56]....
        /*03e0*/ 	.word	0xffffffff


	//   ....[57]....
        /*03e4*/ 	.word	0xffffffff


	//   ....[58]....
        /*03e8*/ 	.word	0xffffffff


	//   ....[59]....
        /*03ec*/ 	.word	0xffffffff


	//   ....[60]....
        /*03f0*/ 	.word	0xffffffff


	//   ....[61]....
        /*03f4*/ 	.word	0xffffffff


	//   ....[62]....
        /*03f8*/ 	.word	0xffffffff


	//   ....[63]....
        /*03fc*/ 	.word	0xffffffff


	//   ....[64]....
        /*0400*/ 	.word	0xffffffff


	//   ....[65]....
        /*0404*/ 	.word	0xffffffff


	//   ....[66]....
        /*0408*/ 	.word	0xffffffff


	//   ....[67]....
        /*040c*/ 	.word	0xffffffff


	//   ....[68]....
        /*0410*/ 	.word	0xffffffff


	//   ....[69]....
        /*0414*/ 	.word	0xffffffff


	//   ....[70]....
        /*0418*/ 	.word	0xffffffff


	//   ....[71]....
        /*041c*/ 	.word	0xffffffff


	//   ....[72]....
        /*0420*/ 	.word	0xffffffff


	//   ....[73]....
        /*0424*/ 	.word	0xffffffff


	//   ....[74]....
        /*0428*/ 	.word	0xffffffff


	//   ....[75]....
        /*042c*/ 	.word	0xffffffff


	//   ....[76]....
        /*0430*/ 	.word	0xffffffff


	//   ....[77]....
        /*0434*/ 	.word	0xffffffff


	//   ....[78]....
        /*0438*/ 	.word	0xffffffff


	//   ....[79]....
        /*043c*/ 	.word	0xffffffff


	//   ....[80]....
        /*0440*/ 	.word	0xffffffff


	//   ....[81]....
        /*0444*/ 	.word	0xffffffff


	//   ....[82]....
        /*0448*/ 	.word	0xffffffff


	//   ....[83]....
        /*044c*/ 	.word	0xffffffff


	//   ....[84]....
        /*0450*/ 	.word	0xffffffff


	//   ....[85]....
        /*0454*/ 	.word	0xffffffff


	//   ....[86]....
        /*0458*/ 	.word	0xffffffff


	//   ....[87]....
        /*045c*/ 	.word	0xffffffff


	//   ....[88]....
        /*0460*/ 	.word	0xffffffff


	//   ....[89]....
        /*0464*/ 	.word	0xffffffff


	//   ....[90]....
        /*0468*/ 	.word	0xffffffff


	//   ....[91]....
        /*046c*/ 	.word	0xffffffff


	//   ....[92]....
        /*0470*/ 	.word	0xffffffff


	//   ....[93]....
        /*0474*/ 	.word	0xffffffff


	//   ....[94]....
        /*0478*/ 	.word	0xffffffff


	//   ....[95]....
        /*047c*/ 	.word	0xffffffff


	//   ....[96]....
        /*0480*/ 	.word	0xffffffff


	//   ....[97]....
        /*0484*/ 	.word	0xffffffff


	//   ....[98]....
        /*0488*/ 	.word	0xffffffff


	//   ....[99]....
        /*048c*/ 	.word	0xffffffff


	//   ....[100]....
        /*0490*/ 	.word	0xffffffff


	//   ....[101]....
        /*0494*/ 	.word	0xffffffff


	//   ....[102]....
        /*0498*/ 	.word	0xffffffff


	//   ....[103]....
        /*049c*/ 	.word	0xffffffff


	//   ....[104]....
        /*04a0*/ 	.word	0xffffffff


	//   ....[105]....
        /*04a4*/ 	.word	0xffffffff


	//   ....[106]....
        /*04a8*/ 	.word	0xffffffff


	//   ....[107]....
        /*04ac*/ 	.word	0xffffffff


	//   ....[108]....
        /*04b0*/ 	.word	0xffffffff


	//----- nvinfo : EIATTR_COOP_GROUP_INSTR_OFFSETS
	.align		4
.L_498:
        /*04b4*/ 	.byte	0x04, 0x28
        /*04b6*/ 	.short	(.L_500 - .L_499)


	//   ....[0]....
.L_499:
        /*04b8*/ 	.word	0x00000090


	//   ....[1]....
        /*04bc*/ 	.word	0x00001650


	//   ....[2]....
        /*04c0*/ 	.word	0x00001680


	//   ....[3]....
        /*04c4*/ 	.word	0x00001900


	//   ....[4]....
        /*04c8*/ 	.word	0x00001930


	//   ....[5]....
        /*04cc*/ 	.word	0x00001a10


	//   ....[6]....
        /*04d0*/ 	.word	0x00001a40


	//   ....[7]....
        /*04d4*/ 	.word	0x00001b20


	//   ....[8]....
        /*04d8*/ 	.word	0x00001b50


	//   ....[9]....
        /*04dc*/ 	.word	0x00001c30


	//   ....[10]....
        /*04e0*/ 	.word	0x00001c60


	//   ....[11]....
        /*04e4*/ 	.word	0x00001d40


	//   ....[12]....
        /*04e8*/ 	.word	0x00001d70


	//   ....[13]....
        /*04ec*/ 	.word	0x00001e50


	//   ....[14]....
        /*04f0*/ 	.word	0x00001e80


	//   ....[15]....
        /*04f4*/ 	.word	0x00001f60


	//   ....[16]....
        /*04f8*/ 	.word	0x00001fa0


	//   ....[17]....
        /*04fc*/ 	.word	0x000036a0


	//   ....[18]....
        /*0500*/ 	.word	0x00003ef0


	//   ....[19]....
        /*0504*/ 	.word	0x00004640


	//   ....[20]....
        /*0508*/ 	.word	0x00004d90


	//   ....[21]....
        /*050c*/ 	.word	0x000051e0


	//   ....[22]....
        /*0510*/ 	.word	0x00005220


	//   ....[23]....
        /*0514*/ 	.word	0x00005390


	//   ....[24]....
        /*0518*/ 	.word	0x000053d0


	//   ....[25]....
        /*051c*/ 	.word	0x000059a0


	//   ....[26]....
        /*0520*/ 	.word	0x00005a70


	//   ....[27]....
        /*0524*/ 	.word	0x00005ac0


	//   ....[28]....
        /*0528*/ 	.word	0x00005cf0


	//   ....[29]....
        /*052c*/ 	.word	0x00008a40


	//   ....[30]....
        /*0530*/ 	.word	0x00008d10


	//   ....[31]....
        /*0534*/ 	.word	0x00009330


	//   ....[32]....
        /*0538*/ 	.word	0x00009930


	//   ....[33]....
        /*053c*/ 	.word	0x0000a160


	//   ....[34]....
        /*0540*/ 	.word	0x0000a1d0


	//   ....[35]....
        /*0544*/ 	.word	0x0000a300


	//   ....[36]....
        /*0548*/ 	.word	0x0000a350


	//   ....[37]....
        /*054c*/ 	.word	0x0000a750


	//   ....[38]....
        /*0550*/ 	.word	0x0000a790


	//   ....[39]....
        /*0554*/ 	.word	0x0000a810


	//   ....[40]....
        /*0558*/ 	.word	0x0000a8d0


	//   ....[41]....
        /*055c*/ 	.word	0x0000db50


	//   ....[42]....
        /*0560*/ 	.word	0x0000dbe0


	//   ....[43]....
        /*0564*/ 	.word	0x0000dc60


	//   ....[44]....
        /*0568*/ 	.word	0x0000dda0


	//   ....[45]....
        /*056c*/ 	.word	0x0000de30


	//   ....[46]....
        /*0570*/ 	.word	0x0000de60


	//   ....[47]....
        /*0574*/ 	.word	0x0000dff0


	//   ....[48]....
        /*0578*/ 	.word	0x0000e4c0


	//   ....[49]....
        /*057c*/ 	.word	0x00011440


	//   ....[50]....
        /*0580*/ 	.word	0x00011810


	//   ....[51]....
        /*0584*/ 	.word	0x00011e20


	//   ....[52]....
        /*0588*/ 	.word	0x00012410


	//   ....[53]....
        /*058c*/ 	.word	0x00012c30


	//   ....[54]....
        /*0590*/ 	.word	0x00012ca0


	//   ....[55]....
        /*0594*/ 	.word	0x00012dd0


	//   ....[56]....
        /*0598*/ 	.word	0x00012e20


	//   ....[57]....
        /*059c*/ 	.word	0x00013220


	//   ....[58]....
        /*05a0*/ 	.word	0x00013260


	//   ....[59]....
        /*05a4*/ 	.word	0x000132e0


	//   ....[60]....
        /*05a8*/ 	.word	0x000133a0


	//   ....[61]....
        /*05ac*/ 	.word	0x00015160


	//   ....[62]....
        /*05b0*/ 	.word	0x00015170


	//   ....[63]....
        /*05b4*/ 	.word	0x00015180


	//   ....[64]....
        /*05b8*/ 	.word	0x00015190


	//   ....[65]....
        /*05bc*/ 	.word	0x000151c0


	//   ....[66]....
        /*05c0*/ 	.word	0x000151e0


	//   ....[67]....
        /*05c4*/ 	.word	0x00015200


	//   ....[68]....
        /*05c8*/ 	.word	0x00015210


	//   ....[69]....
        /*05cc*/ 	.word	0x00016d90


	//   ....[70]....
        /*05d0*/ 	.word	0x00016db0


	//   ....[71]....
        /*05d4*/ 	.word	0x00016de0


	//   ....[72]....
        /*05d8*/ 	.word	0x00016e00


	//   ....[73]....
        /*05dc*/ 	.word	0x00016e20


	//   ....[74]....
        /*05e0*/ 	.word	0x00016e40


	//   ....[75]....
        /*05e4*/ 	.word	0x00016e50


	//   ....[76]....
        /*05e8*/ 	.word	0x00016e60


	//   ....[77]....
        /*05ec*/ 	.word	0x000170a0


	//   ....[78]....
        /*05f0*/ 	.word	0x000170b0


	//   ....[79]....
        /*05f4*/ 	.word	0x000171b0


	//   ....[80]....
        /*05f8*/ 	.word	0x000171e0


	//   ....[81]....
        /*05fc*/ 	.word	0x000172c0


	//   ....[82]....
        /*0600*/ 	.word	0x000172f0


	//   ....[83]....
        /*0604*/ 	.word	0x000173d0


	//   ....[84]....
        /*0608*/ 	.word	0x00017400


	//   ....[85]....
        /*060c*/ 	.word	0x000174e0


	//   ....[86]....
        /*0610*/ 	.word	0x00017510


	//   ....[87]....
        /*0614*/ 	.word	0x000175f0


	//   ....[88]....
        /*0618*/ 	.word	0x00017620


	//   ....[89]....
        /*061c*/ 	.word	0x00017700


	//   ....[90]....
        /*0620*/ 	.word	0x00017730


	//   ....[91]....
        /*0624*/ 	.word	0x00017810


	//   ....[92]....
        /*0628*/ 	.word	0x00017830


	//   ....[93]....
        /*062c*/ 	.word	0x00017fe0


	//   ....[94]....
        /*0630*/ 	.word	0x00017ff0


	//   ....[95]....
        /*0634*/ 	.word	0x000180c0


	//   ....[96]....
        /*0638*/ 	.word	0x000180f0


	//   ....[97]....
        /*063c*/ 	.word	0x000181c0


	//   ....[98]....
        /*0640*/ 	.word	0x000181f0


	//   ....[99]....
        /*0644*/ 	.word	0x000182c0


	//   ....[100]....
        /*0648*/ 	.word	0x000182f0


	//   ....[101]....
        /*064c*/ 	.word	0x000183c0


	//   ....[102]....
        /*0650*/ 	.word	0x000183f0


	//   ....[103]....
        /*0654*/ 	.word	0x000184c0


	//   ....[104]....
        /*0658*/ 	.word	0x000184f0


	//   ....[105]....
        /*065c*/ 	.word	0x000185c0


	//   ....[106]....
        /*0660*/ 	.word	0x000185f0


	//   ....[107]....
        /*0664*/ 	.word	0x000186c0


	//   ....[108]....
        /*0668*/ 	.word	0x000186e0


	//----- nvinfo : EIATTR_EXIT_INSTR_OFFSETS
	.align		4
.L_500:
        /*066c*/ 	.byte	0x04, 0x1c
        /*066e*/ 	.short	(.L_502 - .L_501)


	//   ....[0]....
.L_501:
        /*0670*/ 	.word	0x00000350


	//   ....[1]....
        /*0674*/ 	.word	0x00017840


	//   ....[2]....
        /*0678*/ 	.word	0x000178a0


	//   ....[3]....
        /*067c*/ 	.word	0x00017900


	//   ....[4]....
        /*0680*/ 	.word	0x000186f0


	//   ....[5]....
        /*0684*/ 	.word	0x00018740


	//   ....[6]....
        /*0688*/ 	.word	0x000187a0


	//----- nvinfo : EIATTR_CTAIDZ_USED
	.align		4
.L_502:
        /*068c*/ 	.byte	0x01, 0x04
	.zero		2


	//----- nvinfo : EIATTR_MAX_THREADS
	.align		4
        /*0690*/ 	.byte	0x04, 0x05
        /*0692*/ 	.short	(.L_504 - .L_503)
.L_503:
        /*0694*/ 	.word	0x00000080
        /*0698*/ 	.word	0x00000001
        /*069c*/ 	.word	0x00000001


	//----- nvinfo : EIATTR_CRS_STACK_SIZE
	.align		4
.L_504:
        /*06a0*/ 	.byte	0x04, 0x1e
        /*06a2*/ 	.short	(.L_506 - .L_505)
.L_505:
        /*06a4*/ 	.word	0x00000000
.L_506:


//--------------------- .nv.info._ZN7cutlass13device_kernelIN5flash19enable_sm80_to_sm89INS1_16FlashAttnFwdSm80INS1_25CollectiveMainloopFwdSm80ILi4ELi1ELb0EN4cute5tupleIJNS5_1CILi128EEENS7_ILi48EEES8_EEELi128ENS_6half_tEfNS_4arch4Sm80ELb0ELb1ELb1ELb1ELb0ELb1ELb1ELb0EEENS1_21CollectiveEpilogueFwdINS6_IJS8_S8_S9_EEENS6_IJNS7_ILi1EEESH_SH_EEESB_SD_Li128ELb1ELb1ELb0ELb0EEENS1_19SingleTileSchedulerILb1ELb0ELb1ELi128EEEEEEEEEvNT_6ParamsE --------------------------
	.section	.nv.info._ZN7cutlass13device_kernelIN5flash19enable_sm80_to_sm89INS1_16FlashAttnFwdSm80INS1_25CollectiveMainloopFwdSm80ILi4ELi1ELb0EN4cute5tupleIJNS5_1CILi128EEENS7_ILi48EEES8_EEELi128ENS_6half_tEfNS_4arch4Sm80ELb0ELb1ELb1ELb1ELb0ELb1ELb1ELb0EEENS1_21CollectiveEpilogueFwdINS6_IJS8_S8_S9_EEENS6_IJNS7_ILi1EEESH_SH_EEESB_SD_Li128ELb1ELb1ELb0ELb0EEENS1_19SingleTileSchedulerILb1ELb0ELb1ELi128EEEEEEEEEvNT_6ParamsE,"",@"SHT_CUDA_INFO"
	.sectionflags	@""
	.align	4


	//----- nvinfo : EIATTR_CUDA_API_VERSION
	.align		4
        /*0000*/ 	.byte	0x04, 0x37
        /*0002*/ 	.short	(.L_508 - .L_507)
.L_507:
        /*0004*/ 	.word	0x00000082


	//----- nvinfo : EIATTR_SW2861232_WAR
	.align		4
.L_508:
        /*0008*/ 	.byte	0x01, 0x35
	.zero		2


	//----- nvinfo : EIATTR_PARAM_CBANK
	.align		4
        /*000c*/ 	.byte	0x04, 0x0a
        /*000e*/ 	.short	(.L_510 - .L_509)
	.align		4
.L_509:
        /*0010*/ 	.word	index@(.nv.constant0._ZN7cutlass13device_kernelIN5flash19enable_sm80_to_sm89INS1_16FlashAttnFwdSm80INS1_25CollectiveMainloopFwdSm80ILi4ELi1ELb0EN4cute5tupleIJNS5_1CILi128EEENS7_ILi48EEES8_EEELi128ENS_6half_tEfNS_4arch4Sm80ELb0ELb1ELb1ELb1ELb0ELb1ELb1ELb0EEENS1_21CollectiveEpilogueFwdINS6_IJS8_S8_S9_EEENS6_IJNS7_ILi1EEESH_SH_EEESB_SD_Li128ELb1ELb1ELb0ELb0EEENS1_19SingleTileSchedulerILb1ELb0ELb1ELi128EEEEEEEEEvNT_6ParamsE)
        /*0014*/ 	.short	0x0160
        /*0016*/ 	.short	0x0418


	//----- nvinfo : EIATTR_CBANK_PARAM_SIZE
	.align		4
.L_510:
        /*0018*/ 	.byte	0x03, 0x19
        /*001a*/ 	.short	0x0418


	//----- nvinfo : EIATTR_KPARAM_INFO
	.align		4
        /*001c*/ 	.byte	0x04, 0x17
        /*001e*/ 	.short	(.L_512 - .L_511)
.L_511:
        /*0020*/ 	.word	0x00000000
        /*0024*/ 	.short	0x0000
        /*0026*/ 	.short	0x0000
        /*0028*/ 	.byte	0x00, 0xf0, 0x61, 0x10


	//----- nvinfo : EIATTR_MAXREG_COUNT
	.align		4
.L_512:
        /*002c*/ 	.byte	0x03, 0x1b
        /*002e*/ 	.short	0x00ff


	//----- nvinfo : EIATTR_NUM_BARRIERS
	.align		4
        /*0030*/ 	.byte	0x02, 0x4c
        /*0032*/ 	.byte	0x02
	.zero		1


	//----- nvinfo : EIATTR_ANNOTATIONS
	.align		4
        /*0034*/ 	.byte	0x04, 0x55
        /*0036*/ 	.short	(.L_514 - .L_513)


	//   ....[0]....
.L_513:
        /* <DEDUP_REMOVED lines=69> */


	//----- nvinfo : EIATTR_MERCURY_ISA_VERSION
	.align		4
.L_514:
        /*0470*/ 	.byte	0x03, 0x5f
        /*0472*/ 	.short	0x0000


	//----- nvinfo : EIATTR_COOP_GROUP_MASK_REGIDS
	.align		4
        /*0474*/ 	.byte	0x04, 0x29
        /*0476*/ 	.short	(.L_516 - .L_515)


	//   ....[0]....
.L_515:
        /*0478*/ 	.word	0xffffffff


	//   ....[1]....
        /*047c*/ 	.word	0xffffffff


	//   ....[2]....
        /*0480*/ 	.word	0xffffffff


	//   ....[3]....
        /*0484*/ 	.word	0xffffffff


	//   ....[4]....
        /*0488*/ 	.word	0xffffffff


	//   ....[5]....
        /*048c*/ 	.word	0xffffffff


	//   ....[6]....
        /*0490*/ 	.word	0xffffffff


	//   ....[7]....
        /*0494*/ 	.word	0xffffffff


	//   ....[8]....
        /*0498*/ 	.word	0xffffffff


	//   ....[9]....
        /*049c*/ 	.word	0xffffffff


	//   ....[10]....
        /*04a0*/ 	.word	0xffffffff


	//   ....[11]....
        /*04a4*/ 	.word	0xffffffff


	//   ....[12]....
        /*04a8*/ 	.word	0xffffffff


	//   ....[13]....
        /*04ac*/ 	.word	0xffffffff


	//   ....[14]....
        /*04b0*/ 	.word	0xffffffff


	//   ....[15]....
        /*04b4*/ 	.word	0xffffffff


	//   ....[16]....
        /*04b8*/ 	.word	0xffffffff


	//   ....[17]....
        /*04bc*/ 	.word	0xffffffff


	//   ....[18]....
        /*04c0*/ 	.word	0xffffffff


	//   ....[19]....
        /*04c4*/ 	.word	0xffffffff


	//   ....[20]....
        /*04c8*/ 	.word	0xffffffff


	//   ....[21]....
        /*04cc*/ 	.word	0xffffffff


	//   ....[22]....
        /*04d0*/ 	.word	0xffffffff


	//   ....[23]....
        /*04d4*/ 	.word	0xffffffff


	//   ....[24]....
        /*04d8*/ 	.word	0xffffffff


	//   ....[25]....
        /*04dc*/ 	.word	0xffffffff


	//   ....[26]....
        /*04e0*/ 	.word	0xffffffff


	//   ....[27]....
        /*04e4*/ 	.word	0xffffffff


	//   ....[28]....
        /*04e8*/ 	.word	0xffffffff


	//   ....[29]....
        /*04ec*/ 	.word	0xffffffff


	//   ....[30]....
        /*04f0*/ 	.word	0xffffffff


	//   ....[31]....
        /*04f4*/ 	.word	0xffffffff


	//   ....[32]....
        /*04f8*/ 	.word	0xffffffff


	//   ....[33]....
        /*04fc*/ 	.word	0xffffffff


	//   ....[34]....
        /*0500*/ 	.word	0xffffffff


	//   ....[35]....
        /*0504*/ 	.word	0xffffffff


	//   ....[36]....
        /*0508*/ 	.word	0xffffffff


	//   ....[37]....
        /*050c*/ 	.word	0xffffffff


	//   ....[38]....
        /*0510*/ 	.word	0xffffffff


	//   ....[39]....
        /*0514*/ 	.word	0xffffffff


	//   ....[40]....
        /*0518*/ 	.word	0xffffffff


	//   ....[41]....
        /*051c*/ 	.word	0xffffffff


	//   ....[42]....
        /*0520*/ 	.word	0xffffffff


	//   ....[43]....
        /*0524*/ 	.word	0xffffffff


	//   ....[44]....
        /*0528*/ 	.word	0xffffffff


	//   ....[45]....
        /*052c*/ 	.word	0xffffffff


	//   ....[46]....
        /*0530*/ 	.word	0xffffffff


	//   ....[47]....
        /*0534*/ 	.word	0xffffffff


	//   ....[48]....
        /*0538*/ 	.word	0xffffffff


	//   ....[49]....
        /*053c*/ 	.word	0xffffffff


	//   ....[50]....
        /*0540*/ 	.word	0xffffffff


	//   ....[51]....
        /*0544*/ 	.word	0xffffffff


	//   ....[52]....
        /*0548*/ 	.word	0xffffffff


	//   ....[53]....
        /*054c*/ 	.word	0xffffffff


	//   ....[54]....
        /*0550*/ 	.word	0xffffffff


	//   ....[55]....
        /*0554*/ 	.word	0xffffffff


	//   ....[56]....
        /*0558*/ 	.word	0xffffffff


	//   ....[57]....
        /*055c*/ 	.word	0xffffffff


	//   ....[58]....
        /*0560*/ 	.word	0xffffffff


	//   ....[59]....
        /*0564*/ 	.word	0xffffffff


	//   ....[60]....
        /*0568*/ 	.word	0xffffffff


	//   ....[61]....
        /*056c*/ 	.word	0xffffffff


	//   ....[62]....
        /*0570*/ 	.word	0xffffffff


	//   ....[63]....
        /*0574*/ 	.word	0xffffffff


	//   ....[64]....
        /*0578*/ 	.word	0xffffffff


	//   ....[65]....
        /*057c*/ 	.word	0xffffffff


	//   ....[66]....
        /*0580*/ 	.word	0xffffffff


	//   ....[67]....
        /*0584*/ 	.word	0xffffffff


	//   ....[68]....
        /*0588*/ 	.word	0xffffffff


	//   ....[69]....
        /*058c*/ 	.word	0xffffffff


	//   ....[70]....
        /*0590*/ 	.word	0xffffffff


	//   ....[71]....
        /*0594*/ 	.word	0xffffffff


	//   ....[72]....
        /*0598*/ 	.word	0xffffffff


	//   ....[73]....
        /*059c*/ 	.word	0xffffffff


	//   ....[74]....
        /*05a0*/ 	.word	0xffffffff


	//   ....[75]....
        /*05a4*/ 	.word	0xffffffff


	//   ....[76]....
        /*05a8*/ 	.word	0xffffffff


	//   ....[77]....
        /*05ac*/ 	.word	0xffffffff


	//   ....[78]....
        /*05b0*/ 	.word	0xffffffff


	//   ....[79]....
        /*05b4*/ 	.word	0xffffffff


	//   ....[80]....
        /*05b8*/ 	.word	0xffffffff


	//   ....[81]....
        /*05bc*/ 	.word	0xffffffff


	//   ....[82]....
        /*05c0*/ 	.word	0xffffffff


	//   ....[83]....
        /*05c4*/ 	.word	0xffffffff


	//   ....[84]....
        /*05c8*/ 	.word	0xffffffff


	//   ....[85]....
        /*05cc*/ 	.word	0xffffffff


	//   ....[86]....
        /*05d0*/ 	.word	0xffffffff


	//   ....[87]....
        /*05d4*/ 	.word	0xffffffff


	//   ....[88]....
        /*05d8*/ 	.word	0xffffffff


	//   ....[89]....
        /*05dc*/ 	.word	0xffffffff


	//   ....[90]....
        /*05e0*/ 	.word	0xffffffff


	//   ....[91]....
        /*05e4*/ 	.word	0xffffffff


	//   ....[92]....
        /*05e8*/ 	.word	0xffffffff


	//   ....[93]....
        /*05ec*/ 	.word	0xffffffff


	//   ....[94]....
        /*05f0*/ 	.word	0xffffffff


	//   ....[95]....
        /*05f4*/ 	.word	0xffffffff


	//   ....[96]....
        /*05f8*/ 	.word	0xffffffff


	//   ....[97]....
        /*05fc*/ 	.word	0xffffffff


	//   ....[98]....
        /*0600*/ 	.word	0xffffffff


	//   ....[99]....
        /*0604*/ 	.word	0xffffffff


	//   ....[100]....
        /*0608*/ 	.word	0xffffffff


	//   ....[101]....
        /*060c*/ 	.word	0xffffffff


	//   ....[102]....
        /*0610*/ 	.word	0xffffffff


	//   ....[103]....
        /*0614*/ 	.word	0xffffffff


	//   ....[104]....
        /*0618*/ 	.word	0xffffffff


	//   ....[105]....
        /*061c*/ 	.word	0xffffffff


	//   ....[106]....
        /*0620*/ 	.word	0xffffffff


	//   ....[107]....
        /*0624*/ 	.word	0xffffffff


	//   ....[108]....
        /*0628*/ 	.word	0xffffffff


	//   ....[109]....
        /*062c*/ 	.word	0xffffffff


	//   ....[110]....
        /*0630*/ 	.word	0xffffffff


	//   ....[111]....
        /*0634*/ 	.word	0xffffffff


	//   ....[112]....
        /*0638*/ 	.word	0xffffffff


	//   ....[113]....
        /*063c*/ 	.word	0xffffffff


	//   ....[114]....
        /*0640*/ 	.word	0xffffffff


	//   ....[115]....
        /*0644*/ 	.word	0xffffffff


	//   ....[116]....
        /*0648*/ 	.word	0xffffffff


	//   ....[117]....
        /*064c*/ 	.word	0xffffffff


	//   ....[118]....
        /*0650*/ 	.word	0xffffffff


	//   ....[119]....
        /*0654*/ 	.word	0xffffffff


	//   ....[120]....
        /*0658*/ 	.word	0xffffffff


	//   ....[121]....
        /*065c*/ 	.word	0xffffffff


	//   ....[122]....
        /*0660*/ 	.word	0xffffffff


	//   ....[123]....
        /*0664*/ 	.word	0xffffffff


	//   ....[124]....
        /*0668*/ 	.word	0xffffffff


	//   ....[125]....
        /*066c*/ 	.word	0xffffffff


	//   ....[126]....
        /*0670*/ 	.word	0xffffffff


	//   ....[127]....
        /*0674*/ 	.word	0xffffffff


	//   ....[128]....
        /*0678*/ 	.word	0xffffffff


	//   ....[129]....
        /*067c*/ 	.word	0xffffffff


	//   ....[130]....
        /*0680*/ 	.word	0xffffffff


	//   ....[131]....
        /*0684*/ 	.word	0xffffffff


	//   ....[132]....
        /*0688*/ 	.word	0xffffffff


	//   ....[133]....
        /*068c*/ 	.word	0xffffffff


	//   ....[134]....
        /*0690*/ 	.word	0xffffffff


	//   ....[135]....
        /*0694*/ 	.word	0xffffffff


	//   ....[136]....
        /*0698*/ 	.word	0xffffffff


	//   ....[137]....
        /*069c*/ 	.word	0xffffffff


	//   ....[138]....
        /*06a0*/ 	.word	0xffffffff


	//   ....[139]....
        /*06a4*/ 	.word	0xffffffff


	//   ....[140]....
        /*06a8*/ 	.word	0xffffffff


	//   ....[141]....
        /*06ac*/ 	.word	0xffffffff


	//   ....[142]....
        /*06b0*/ 	.word	0xffffffff


	//   ....[143]....
        /*06b4*/ 	.word	0xffffffff


	//   ....[144]....
        /*06b8*/ 	.word	0xffffffff


	//   ....[145]....
        /*06bc*/ 	.word	0xffffffff


	//   ....[146]....
        /*06c0*/ 	.word	0xffffffff


	//   ....[147]....
        /*06c4*/ 	.word	0xffffffff


	//   ....[148]....
        /*06c8*/ 	.word	0xffffffff


	//   ....[149]....
        /*06cc*/ 	.word	0xffffffff


	//   ....[150]....
        /*06d0*/ 	.word	0xffffffff


	//   ....[151]....
        /*06d4*/ 	.word	0xffffffff


	//   ....[152]....
        /*06d8*/ 	.word	0xffffffff


	//   ....[153]....
        /*06dc*/ 	.word	0xffffffff


	//   ....[154]....
        /*06e0*/ 	.word	0xffffffff


	//   ....[155]....
        /*06e4*/ 	.word	0xffffffff


	//   ....[156]....
        /*06e8*/ 	.word	0xffffffff


	//   ....[157]....
        /*06ec*/ 	.word	0xffffffff


	//   ....[158]....
        /*06f0*/ 	.word	0xffffffff


	//   ....[159]....
        /*06f4*/ 	.word	0xffffffff


	//   ....[160]....
        /*06f8*/ 	.word	0xffffffff


	//   ....[161]....
        /*06fc*/ 	.word	0xffffffff


	//   ....[162]....
        /*0700*/ 	.word	0xffffffff


	//   ....[163]....
        /*0704*/ 	.word	0xffffffff


	//   ....[164]....
        /*0708*/ 	.word	0xffffffff


	//   ....[165]....
        /*070c*/ 	.word	0xffffffff


	//   ....[166]....
        /*0710*/ 	.word	0xffffffff


	//   ....[167]....
        /*0714*/ 	.word	0xffffffff


	//   ....[168]....
        /*0718*/ 	.word	0xffffffff


	//   ....[169]....
        /*071c*/ 	.word	0xffffffff


	//   ....[170]....
        /*0720*/ 	.word	0xffffffff


	//   ....[171]....
        /*0724*/ 	.word	0xffffffff


	//   ....[172]....
        /*0728*/ 	.word	0xffffffff


	//   ....[173]....
        /*072c*/ 	.word	0xffffffff


	//   ....[174]....
        /*0730*/ 	.word	0xffffffff


	//   ....[175]....
        /*0734*/ 	.word	0xffffffff


	//   ....[176]....
        /*0738*/ 	.word	0xffffffff


	//   ....[177]....
        /*073c*/ 	.word	0xffffffff


	//   ....[178]....
        /*0740*/ 	.word	0xffffffff


	//   ....[179]....
        /*0744*/ 	.word	0xffffffff


	//   ....[180]....
        /*0748*/ 	.word	0xffffffff


	//   ....[181]....
        /*074c*/ 	.word	0xffffffff


	//   ....[182]....
        /*0750*/ 	.word	0xffffffff


	//   ....[183]....
        /*0754*/ 	.word	0xffffffff


	//   ....[184]....
        /*0758*/ 	.word	0xffffffff


	//   ....[185]....
        /*075c*/ 	.word	0xffffffff


	//   ....[186]....
        /*0760*/ 	.word	0xffffffff


	//   ....[187]....
        /*0764*/ 	.word	0xffffffff


	//   ....[188]....
        /*0768*/ 	.word	0xffffffff


	//   ....[189]....
        /*076c*/ 	.word	0xffffffff


	//   ....[190]....
        /*0770*/ 	.word	0xffffffff


	//   ....[191]....
        /*0774*/ 	.word	0xffffffff


	//   ....[192]....
        /*0778*/ 	.word	0xffffffff


	//   ....[193]....
        /*077c*/ 	.word	0xffffffff


	//   ....[194]....
        /*0780*/ 	.word	0xffffffff


	//   ....[195]....
        /*0784*/ 	.word	0xffffffff


	//   ....[196]....
        /*0788*/ 	.word	0xffffffff


	//   ....[197]....
        /*078c*/ 	.word	0xffffffff


	//   ....[198]....
        /*0790*/ 	.word	0xffffffff


	//   ....[199]....
        /*0794*/ 	.word	0xffffffff


	//   ....[200]....
        /*0798*/ 	.word	0xffffffff


	//   ....[201]....
        /*079c*/ 	.word	0xffffffff


	//   ....[202]....
        /*07a0*/ 	.word	0xffffffff


	//   ....[203]....
        /*07a4*/ 	.word	0xffffffff


	//   ....[204]....
        /*07a8*/ 	.word	0xffffffff


	//   ....[205]....
        /*07ac*/ 	.word	0xffffffff


	//   ....[206]....
        /*07b0*/ 	.word	0xffffffff


	//   ....[207]....
        /*07b4*/ 	.word	0xffffffff


	//   ....[208]....
        /*07b8*/ 	.word	0xffffffff


	//   ....[209]....
        /*07bc*/ 	.word	0xffffffff


	//   ....[210]....
        /*07c0*/ 	.word	0xffffffff


	//   ....[211]....
        /*07c4*/ 	.word	0xffffffff


	//   ....[212]....
        /*07c8*/ 	.word	0xffffffff


	//   ....[213]....
        /*07cc*/ 	.word	0xffffffff


	//   ....[214]....
        /*07d0*/ 	.word	0xffffffff


	//   ....[215]....
        /*07d4*/ 	.word	0xffffffff


	//   ....[216]....
        /*07d8*/ 	.word	0xffffffff


	//   ....[217]....
        /*07dc*/ 	.word	0xffffffff


	//   ....[218]....
        /*07e0*/ 	.word	0xffffffff


	//   ....[219]....
        /*07e4*/ 	.word	0xffffffff


	//   ....[220]....
        /*07e8*/ 	.word	0xffffffff


	//   ....[221]....
        /*07ec*/ 	.word	0xffffffff


	//   ....[222]....
        /*07f0*/ 	.word	0xffffffff


	//   ....[223]....
        /*07f4*/ 	.word	0xffffffff


	//   ....[224]....
        /*07f8*/ 	.word	0xffffffff


	//   ....[225]....
        /*07fc*/ 	.word	0xffffffff


	//   ....[226]....
        /*0800*/ 	.word	0xffffffff


	//   ....[227]....
        /*0804*/ 	.word	0xffffffff


	//   ....[228]....
        /*0808*/ 	.word	0xffffffff


	//   ....[229]....
        /*080c*/ 	.word	0xffffffff


	//   ....[230]....
        /*0810*/ 	.word	0xffffffff


	//   ....[231]....
        /*0814*/ 	.word	0xffffffff


	//   ....[232]....
        /*0818*/ 	.word	0xffffffff


	//   ....[233]....
        /*081c*/ 	.word	0xffffffff


	//   ....[234]....
        /*0820*/ 	.word	0xffffffff


	//   ....[235]....
        /*0824*/ 	.word	0xffffffff


	//   ....[236]....
        /*0828*/ 	.word	0xffffffff


	//   ....[237]....
        /*082c*/ 	.word	0xffffffff


	//   ....[238]....
        /*0830*/ 	.word	0xffffffff


	//   ....[239]....
        /*0834*/ 	.word	0xffffffff


	//   ....[240]....
        /*0838*/ 	.word	0xffffffff


	//   ....[241]....
        /*083c*/ 	.word	0xffffffff


	//   ....[242]....
        /*0840*/ 	.word	0xffffffff


	//   ....[243]....
        /*0844*/ 	.word	0xffffffff


	//   ....[244]....
        /*0848*/ 	.word	0xffffffff


	//   ....[245]....
        /*084c*/ 	.word	0xffffffff


	//   ....[246]....
        /*0850*/ 	.word	0xffffffff


	//   ....[247]....
        /*0854*/ 	.word	0xffffffff


	//   ....[248]....
        /*0858*/ 	.word	0xffffffff


	//   ....[249]....
        /*085c*/ 	.word	0xffffffff


	//   ....[250]....
        /*0860*/ 	.word	0xffffffff


	//   ....[251]....
        /*0864*/ 	.word	0xffffffff


	//   ....[252]....
        /*0868*/ 	.word	0xffffffff


	//   ....[253]....
        /*086c*/ 	.word	0xffffffff


	//   ....[254]....
        /*0870*/ 	.word	0xffffffff


	//   ....[255]....
        /*0874*/ 	.word	0xffffffff


	//   ....[0]....
        /*0878*/ 	.word	0xffffffff


	//   ....[1]....
        /*087c*/ 	.word	0xffffffff


	//   ....[2]....
        /*0880*/ 	.word	0xffffffff


	//   ....[3]....
        /*0884*/ 	.word	0xffffffff


	//   ....[4]....
        /*0888*/ 	.word	0xffffffff


	//   ....[5]....
        /*088c*/ 	.word	0xffffffff


	//   ....[6]....
        /*0890*/ 	.word	0xffffffff


	//   ....[7]....
        /*0894*/ 	.word	0xffffffff


	//   ....[8]....
        /*0898*/ 	.word	0xffffffff


	//   ....[9]....
        /*089c*/ 	.word	0xffffffff


	//   ....[10]....
        /*08a0*/ 	.word	0xffffffff


	//   ....[11]....
        /*08a4*/ 	.word	0xffffffff


	//   ....[12]....
        /*08a8*/ 	.word	0xffffffff


	//   ....[13]....
        /*08ac*/ 	.word	0xffffffff


	//   ....[14]....
        /*08b0*/ 	.word	0xffffffff


	//   ....[15]....
        /*08b4*/ 	.word	0xffffffff


	//   ....[16]....
        /*08b8*/ 	.word	0xffffffff


	//   ....[17]....
        /*08bc*/ 	.word	0xffffffff


	//   ....[18]....
        /*08c0*/ 	.word	0xffffffff


	//   ....[19]....
        /*08c4*/ 	.word	0xffffffff


	//   ....[20]....
        /*08c8*/ 	.word	0xffffffff


	//----- nvinfo : EIATTR_COOP_GROUP_INSTR_OFFSETS
	.align		4
.L_516:
        /*08cc*/ 	.byte	0x04, 0x28
        /*08ce*/ 	.short	(.L_518 - .L_517)


	//   ....[0]....
.L_517:
        /*08d0*/ 	.word	0x00000090


	//   ....[1]....
        /*08d4*/ 	.word	0x00007550


	//   ....[2]....
        /*08d8*/ 	.word	0x00007570


	//   ....[3]....
        /*08dc*/ 	.word	0x00007700


	//   ....[4]....
        /*08e0*/ 	.word	0x00007710


	//   ....[5]....
        /*08e4*/ 	.word	0x00007890


	//   ....[6]....
        /*08e8*/ 	.word	0x000078b0


	//   ....[7]....
        /*08ec*/ 	.word	0x00007a30


	//   ....[8]....
        /*08f0*/ 	.word	0x00007a40


	//   ....[9]....
        /*08f4*/ 	.word	0x00007bc0


	//   ....[10]....
        /*08f8*/ 	.word	0x00007be0


	//   ....[11]....
        /*08fc*/ 	.word	0x00007d60


	//   ....[12]....
        /*0900*/ 	.word	0x00007d70


	//   ....[13]....
        /*0904*/ 	.word	0x00007ef0


	//   ....[14]....
        /*0908*/ 	.word	0x00007f10


	//   ....[15]....
        /*090c*/ 	.word	0x00008090


	//   ....[16]....
        /*0910*/ 	.word	0x000080a0


	//   ....[17]....
        /*0914*/ 	.word	0x00009c10


	//   ....[18]....
        /*0918*/ 	.word	0x00009e80


	//   ....[19]....
        /*091c*/ 	.word	0x0000a4e0


	//   ....[20]....
        /*0920*/ 	.word	0x0000aa80


	//   ....[21]....
        /*0924*/ 	.word	0x0000b230


	//   ....[22]....
        /*0928*/ 	.word	0x0000b330


	//   ....[23]....
        /*092c*/ 	.word	0x0000b420


	//   ....[24]....
        /*0930*/ 	.word	0x0000b580


	//   ....[25]....
        /*0934*/ 	.word	0x0000b650


	//   ....[26]....
        /*0938*/ 	.word	0x0000b780


	//   ....[27]....
        /*093c*/ 	.word	0x0000b960


	//   ....[28]....
        /*0940*/ 	.word	0x0000bb00


	//   ....[29]....
        /*0944*/ 	.word	0x0000dea0


	//   ....[30]....
        /*0948*/ 	.word	0x0000eab0


	//   ....[31]....
        /*094c*/ 	.word	0x0000eff0


	//   ....[32]....
        /*0950*/ 	.word	0x0000f6e0


	//   ....[33]....
        /*0954*/ 	.word	0x0000fa70


	//   ....[34]....
        /*0958*/ 	.word	0x0000fba0


	//   ....[35]....
        /*095c*/ 	.word	0x0000fbf0


	//   ....[36]....
        /*0960*/ 	.word	0x0000fce0


	//   ....[37]....
        /*0964*/ 	.word	0x0000fd60


	//   ....[38]....
        /*0968*/ 	.word	0x0000fe70


	//   ....[39]....
        /*096c*/ 	.word	0x0000ffe0


	//   ....[40]....
        /*0970*/ 	.word	0x00010110


	//   ....[41]....
        /*0974*/ 	.word	0x000134e0


	//   ....[42]....
        /*0978*/ 	.word	0x00013570


	//   ....[43]....
        /*097c*/ 	.word	0x000135c0


	//   ....[44]....
        /*0980*/ 	.word	0x00013730


	//   ....[45]....
        /*0984*/ 	.word	0x000137c0


	//   ....[46]....
        /*0988*/ 	.word	0x000137f0


	//   ....[47]....
        /*098c*/ 	.word	0x000139b0


	//   ....[48]....
        /*0990*/ 	.word	0x00013dc0


	//   ....[49]....
        /*0994*/ 	.word	0x00016ed0


	//   ....[50]....
        /*0998*/ 	.word	0x00017700


	//   ....[51]....
        /*099c*/ 	.word	0x000178e0


	//   ....[52]....
        /*09a0*/ 	.word	0x00017d50


	//   ....[53]....
        /*09a4*/ 	.word	0x00018340


	//   ....[54]....
        /*09a8*/ 	.word	0x00018420


	//   ....[55]....
        /*09ac*/ 	.word	0x00018470


	//   ....[56]....
        /*09b0*/ 	.word	0x00018530


	//   ....[57]....
        /*09b4*/ 	.word	0x000187e0


	//   ....[58]....
        /*09b8*/ 	.word	0x00018830


	//   ....[59]....
        /*09bc*/ 	.word	0x00018910


	//   ....[60]....
        /*09c0*/ 	.word	0x00018a40


	//   ....[61]....
        /*09c4*/ 	.word	0x0001a7a0


	//   ....[62]....
        /*09c8*/ 	.word	0x0001a810


	//   ....[63]....
        /*09cc*/ 	.word	0x0001a820


	//   ....[64]....
        /*09d0*/ 	.word	0x0001a830


	//   ....[65]....
        /*09d4*/ 	.word	0x0001a860


	//   ....[66]....
        /*09d8*/ 	.word	0x0001a880


	//   ....[67]....
        /*09dc*/ 	.word	0x0001a890


	//   ....[68]....
        /*09e0*/ 	.word	0x0001a8a0


	//   ....[69]....
        /*09e4*/ 	.word	0x0001c400


	//   ....[70]....
        /*09e8*/ 	.word	0x0001c440


	//   ....[71]....
        /*09ec*/ 	.word	0x0001c470


	//   ....[72]....
        /*09f0*/ 	.word	0x0001c490


	//   ....[73]....
        /*09f4*/ 	.word	0x0001c4b0


	//   ....[74]....
        /*09f8*/ 	.word	0x0001c4d0


	//   ....[75]....
        /*09fc*/ 	.word	0x0001c4e0


	//   ....[76]....
        /*0a00*/ 	.word	0x0001c4f0


	//   ....[77]....
        /*0a04*/ 	.word	0x0001c730


	//   ....[78]....
        /*0a08*/ 	.word	0x0001c740


	//   ....[79]....
        /*0a0c*/ 	.word	0x0001c840


	//   ....[80]....
        /*0a10*/ 	.word	0x0001c870


	//   ....[81]....
        /*0a14*/ 	.word	0x0001c950


	//   ....[82]....
        /*0a18*/ 	.word	0x0001c980


	//   ....[83]....
        /*0a1c*/ 	.word	0x0001ca60


	//   ....[84]....
        /*0a20*/ 	.word	0x0001ca90


	//   ....[85]....
        /*0a24*/ 	.word	0x0001cb70


	//   ....[86]....
        /*0a28*/ 	.word	0x0001cba0


	//   ....[87]....
        /*0a2c*/ 	.word	0x0001cc80


	//   ....[88]....
        /*0a30*/ 	.word	0x0001ccb0


	//   ....[89]....
        /*0a34*/ 	.word	0x0001cd90


	//   ....[90]....
        /*0a38*/ 	.word	0x0001cdc0


	//   ....[91]....
        /*0a3c*/ 	.word	0x0001cea0


	//   ....[92]....
        /*0a40*/ 	.word	0x0001cec0


	//   ....[93]....
        /*0a44*/ 	.word	0x0001d640


	//   ....[94]....
        /*0a48*/ 	.word	0x0001d660


	//   ....[95]....
        /*0a4c*/ 	.word	0x0001d770


	//   ....[96]....
        /*0a50*/ 	.word	0x0001d780


	//   ....[97]....
        /*0a54*/ 	.word	0x0001d890


	//   ....[98]....
        /*0a58*/ 	.word	0x0001d8b0


	//   ....[99]....
        /*0a5c*/ 	.word	0x0001d9c0


	//   ....[100]....
        /*0a60*/ 	.word	0x0001d9d0


	//   ....[101]....
        /*0a64*/ 	.word	0x0001dae0


	//   ....[102]....
        /*0a68*/ 	.word	0x0001db00


	//   ....[103]....
        /*0a6c*/ 	.word	0x0001dc10


	//   ....[104]....
        /*0a70*/ 	.word	0x0001dc20


	//   ....[105]....
        /*0a74*/ 	.word	0x0001dd30


	//   ....[106]....
        /*0a78*/ 	.word	0x0001dd50


	//   ....[107]....
        /*0a7c*/ 	.word	0x0001de60


	//   ....[108]....
        /*0a80*/ 	.word	0x0001de70


	//   ....[109]....
        /*0a84*/ 	.word	0x0001dfc0


	//   ....[110]....
        /*0a88*/ 	.word	0x0001e040


	//   ....[111]....
        /*0a8c*/ 	.word	0x0001e0c0


	//   ....[112]....
        /*0a90*/ 	.word	0x0001e130


	//   ....[113]....
        /*0a94*/ 	.word	0x0001e1b0


	//   ....[114]....
        /*0a98*/ 	.word	0x0001e230


	//   ....[115]....
        /*0a9c*/ 	.word	0x0001e2b0


	//   ....[116]....
        /*0aa0*/ 	.word	0x0001e320


	//   ....[117]....
        /*0aa4*/ 	.word	0x0001e3a0


	//   ....[118]....
        /*0aa8*/ 	.word	0x0001e420


	//   ....[119]....
        /*0aac*/ 	.word	0x0001e4a0


	//   ....[120]....
        /*0ab0*/ 	.word	0x0001e510


	//   ....[121]....
        /*0ab4*/ 	.word	0x0001e590


	//   ....[122]....
        /*0ab8*/ 	.word	0x0001e610


	//   ....[123]....
        /*0abc*/ 	.word	0x0001e690


	//   ....[124]....
        /*0ac0*/ 	.word	0x0001e700


	//   ....[125]....
        /*0ac4*/ 	.word	0x0001e760


	//   ....[126]....
        /*0ac8*/ 	.word	0x0001e7c0


	//   ....[127]....
        /*0acc*/ 	.word	0x0001e810


	//   ....[128]....
        /*0ad0*/ 	.word	0x0001e870


	//   ....[129]....
        /*0ad4*/ 	.word	0x0001e8c0


	//   ....[130]....
        /*0ad8*/ 	.word	0x0001e920


	//   ....[131]....
        /*0adc*/ 	.word	0x0001e970


	//   ....[132]....
        /*0ae0*/ 	.word	0x0001e9d0


	//   ....[133]....
        /*0ae4*/ 	.word	0x0001ea40


	//   ....[134]....
        /*0ae8*/ 	.word	0x0001eac0


	//   ....[135]....
        /*0aec*/ 	.word	0x0001eb40


	//   ....[136]....
        /*0af0*/ 	.word	0x0001ebb0


	//   ....[137]....
        /*0af4*/ 	.word	0x0001ec30


	//   ....[138]....
        /*0af8*/ 	.word	0x0001ecb0


	//   ....[139]....
        /*0afc*/ 	.word	0x0001ed30


	//   ....[140]....
        /*0b00*/ 	.word	0x0001eda0


	//   ....[141]....
        /*0b04*/ 	.word	0x0001ee20


	//   ....[142]....
        /*0b08*/ 	.word	0x0001eea0


	//   ....[143]....
        /*0b0c*/ 	.word	0x0001ef20


	//   ....[144]....
        /*0b10*/ 	.word	0x0001ef90


	//   ....[145]....
        /*0b14*/ 	.word	0x0001f010


	//   ....[146]....
        /*0b18*/ 	.word	0x0001f090


	//   ....[147]....
        /*0b1c*/ 	.word	0x0001f110


	//   ....[148]....
        /*0b20*/ 	.word	0x0001f180


	//   ....[149]....
        /*0b24*/ 	.word	0x0001f650


	//   ....[150]....
        /*0b28*/ 	.word	0x0001f670


	//   ....[151]....
        /*0b2c*/ 	.word	0x0001f690


	//   ....[152]....
        /*0b30*/ 	.word	0x0001f6a0


	//   ....[153]....
        /*0b34*/ 	.word	0x0001f990


	//   ....[154]....
        /*0b38*/ 	.word	0x0001f9a0


	//   ....[155]....
        /*0b3c*/ 	.word	0x0001f9b0


	//   ....[156]....
        /*0b40*/ 	.word	0x0001f9c0


	//   ....[157]....
        /*0b44*/ 	.word	0x0001fc90


	//   ....[158]....
        /*0b48*/ 	.word	0x0001fcb0


	//   ....[159]....
        /*0b4c*/ 	.word	0x0001fcd0


	//   ....[160]....
        /*0b50*/ 	.word	0x0001fce0


	//   ....[161]....
        /*0b54*/ 	.word	0x0001ffd0


	//   ....[162]....
        /*0b58*/ 	.word	0x0001ffe0


	//   ....[163]....
        /*0b5c*/ 	.word	0x0001fff0


	//   ....[164]....
        /*0b60*/ 	.word	0x00020000


	//   ....[165]....
        /*0b64*/ 	.word	0x000202d0


	//   ....[166]....
        /*0b68*/ 	.word	0x000202f0


	//   ....[167]....
        /*0b6c*/ 	.word	0x00020310


	//   ....[168]....
        /*0b70*/ 	.word	0x00020320


	//   ....[169]....
        /*0b74*/ 	.word	0x00020620


	//   ....[170]....
        /*0b78*/ 	.word	0x00020640


	//   ....[171]....
        /*0b7c*/ 	.word	0x00020660


	//   ....[172]....
        /*0b80*/ 	.word	0x00020670


	//   ....[173]....
        /*0b84*/ 	.word	0x00020950


	//   ....[174]....
        /*0b88*/ 	.word	0x000209b0


	//   ....[175]....
        /*0b8c*/ 	.word	0x000209c0


	//   ....[176]....
        /*0b90*/ 	.word	0x000209d0


	//   ....[177]....
        /*0b94*/ 	.word	0x00020cd0


	//   ....[178]....
        /*0b98*/ 	.word	0x00020d30


	//   ....[179]....
        /*0b9c*/ 	.word	0x00020d40


	//   ....[180]....
        /*0ba0*/ 	.word	0x00020d50


	//   ....[181]....
        /*0ba4*/ 	.word	0x00024380


	//   ....[182]....
        /*0ba8*/ 	.word	0x000243a0


	//   ....[183]....
        /*0bac*/ 	.word	0x000243c0


	//   ....[184]....
        /*0bb0*/ 	.word	0x000243d0


	//   ....[185]....
        /*0bb4*/ 	.word	0x00024600


	//   ....[186]....
        /*0bb8*/ 	.word	0x00024610


	//   ....[187]....
        /*0bbc*/ 	.word	0x00024620


	//   ....[188]....
        /*0bc0*/ 	.word	0x00024630


	//   ....[189]....
        /*0bc4*/ 	.word	0x000248a0


	//   ....[190]....
        /*0bc8*/ 	.word	0x000248c0


	//   ....[191]....
        /*0bcc*/ 	.word	0x000248e0


	//   ....[192]....
        /*0bd0*/ 	.word	0x000248f0


	//   ....[193]....
        /*0bd4*/ 	.word	0x00024b10


	//   ....[194]....
        /*0bd8*/ 	.word	0x00024b20


	//   ....[195]....
        /*0bdc*/ 	.word	0x00024b30


	//   ....[196]....
        /*0be0*/ 	.word	0x00024b40


	//   ....[197]....
        /*0be4*/ 	.word	0x00024db0


	//   ....[198]....
        /*0be8*/ 	.word	0x00024dd0


	//   ....[199]....
        /*0bec*/ 	.word	0x00024df0


	//   ....[200]....
        /*0bf0*/ 	.word	0x00024e00


	//   ....[201]....
        /*0bf4*/ 	.word	0x00025020


	//   ....[202]....
        /*0bf8*/ 	.word	0x00025030


	//   ....[203]....
        /*0bfc*/ 	.word	0x00025040


	//   ....[204]....
        /*0c00*/ 	.word	0x00025050


	//   ....[205]....
        /*0c04*/ 	.word	0x000252c0


	//   ....[206]....
        /*0c08*/ 	.word	0x000252e0


	//   ....[207]....
        /*0c0c*/ 	.word	0x00025300


	//   ....[208]....
        /*0c10*/ 	.word	0x00025310


	//   ....[209]....
        /*0c14*/ 	.word	0x00025590


	//   ....[210]....
        /*0c18*/ 	.word	0x000255a0


	//   ....[211]....
        /*0c1c*/ 	.word	0x000255b0


	//   ....[212]....
        /*0c20*/ 	.word	0x000255c0


	//   ....[213]....
        /*0c24*/ 	.word	0x00028fb0


	//   ....[214]....
        /*0c28*/ 	.word	0x00029030


	//   ....[215]....
        /*0c2c*/ 	.word	0x000290b0


	//   ....[216]....
        /*0c30*/ 	.word	0x00029120


	//   ....[217]....
        /*0c34*/ 	.word	0x000291a0


	//   ....[218]....
        /*0c38*/ 	.word	0x00029210


	//   ....[219]....
        /*0c3c*/ 	.word	0x00029290


	//   ....[220]....
        /*0c40*/ 	.word	0x00029300


	//   ....[221]....
        /*0c44*/ 	.word	0x00029380


	//   ....[222]....
        /*0c48*/ 	.word	0x00029400


	//   ....[223]....
        /*0c4c*/ 	.word	0x00029480


	//   ....[224]....
        /*0c50*/ 	.word	0x000294f0


	//   ....[225]....
        /*0c54*/ 	.word	0x00029570


	//   ....[226]....
        /*0c58*/ 	.word	0x000295e0


	//   ....[227]....
        /*0c5c*/ 	.word	0x00029660


	//   ....[228]....
        /*0c60*/ 	.word	0x000296d0


	//   ....[229]....
        /*0c64*/ 	.word	0x00029750


	//   ....[230]....
        /*0c68*/ 	.word	0x000297d0


	//   ....[231]....
        /*0c6c*/ 	.word	0x00029850


	//   ....[232]....
        /*0c70*/ 	.word	0x000298c0


	//   ....[233]....
        /*0c74*/ 	.word	0x00029940


	//   ....[234]....
        /*0c78*/ 	.word	0x000299c0


	//   ....[235]....
        /*0c7c*/ 	.word	0x00029a40


	//   ....[236]....
        /*0c80*/ 	.word	0x00029ab0


	//   ....[237]....
        /*0c84*/ 	.word	0x00029b30


	//   ....[238]....
        /*0c88*/ 	.word	0x00029bb0


	//   ....[239]....
        /*0c8c*/ 	.word	0x00029c20


	//   ....[240]....
        /*0c90*/ 	.word	0x00029c90


	//   ....[241]....
        /*0c94*/ 	.word	0x00029d10


	//   ....[242]....
        /*0c98*/ 	.word	0x00029d90


	//   ....[243]....
        /*0c9c*/ 	.word	0x00029e00


	//   ....[244]....
        /*0ca0*/ 	.word	0x00029e70


	//   ....[245]....
        /*0ca4*/ 	.word	0x00029ef0


	//   ....[246]....
        /*0ca8*/ 	.word	0x00029f70


	//   ....[247]....
        /*0cac*/ 	.word	0x00029ff0


	//   ....[248]....
        /*0cb0*/ 	.word	0x0002a060


	//   ....[249]....
        /*0cb4*/ 	.word	0x0002a0e0


	//   ....[250]....
        /*0cb8*/ 	.word	0x0002a150


	//   ....[251]....
        /*0cbc*/ 	.word	0x0002a1d0


	//   ....[252]....
        /*0cc0*/ 	.word	0x0002a240


	//   ....[253]....
        /*0cc4*/ 	.word	0x0002a2c0


	//   ....[254]....
        /*0cc8*/ 	.word	0x0002a340


	//   ....[255]....
        /*0ccc*/ 	.word	0x0002a3c0


	//   ....[0]....
        /*0cd0*/ 	.word	0x0002a430


	//   ....[1]....
        /*0cd4*/ 	.word	0x0002a4b0


	//   ....[2]....
        /*0cd8*/ 	.word	0x0002a520


	//   ....[3]....
        /*0cdc*/ 	.word	0x0002a5a0


	//   ....[4]....
        /*0ce0*/ 	.word	0x0002a610


	//   ....[5]....
        /*0ce4*/ 	.word	0x0002a690


	//   ....[6]....
        /*0ce8*/ 	.word	0x0002a710


	//   ....[7]....
        /*0cec*/ 	.word	0x0002a790


	//   ....[8]....
        /*0cf0*/ 	.word	0x0002a800


	//   ....[9]....
        /*0cf4*/ 	.word	0x0002a880


	//   ....[10]....
        /*0cf8*/ 	.word	0x0002a8f0


	//   ....[11]....
        /*0cfc*/ 	.word	0x0002a970


	//   ....[12]....
        /*0d00*/ 	.word	0x0002a9e0


	//   ....[13]....
        /*0d04*/ 	.word	0x0002aa60


	//   ....[14]....
        /*0d08*/ 	.word	0x0002aae0


	//   ....[15]....
        /*0d0c*/ 	.word	0x0002ab60


	//   ....[16]....
        /*0d10*/ 	.word	0x0002abd0


	//   ....[17]....
        /*0d14*/ 	.word	0x0002ac50


	//   ....[18]....
        /*0d18*/ 	.word	0x0002acc0


	//   ....[19]....
        /*0d1c*/ 	.word	0x0002ad30


	//   ....[20]....
        /*0d20*/ 	.word	0x0002ada0


	//----- nvinfo : EIATTR_EXIT_INSTR_OFFSETS
	.align		4
.L_518:
        /*0d24*/ 	.byte	0x04, 0x1c
        /*0d26*/ 	.short	(.L_520 - .L_519)


	//   ....[0]....
.L_519:
        /*0d28*/ 	.word	0x00000350


	//   ....[1]....
        /*0d2c*/ 	.word	0x0001ced0


	//   ....[2]....
        /*0d30*/ 	.word	0x0001cf30


	//   ....[3]....
        /*0d34*/ 	.word	0x0001cf90


	//   ....[4]....
        /*0d38*/ 	.word	0x0001deb0


	//   ....[5]....
        /*0d3c*/ 	.word	0x0001df00


	//   ....[6]....
        /*0d40*/ 	.word	0x0001df60


	//----- nvinfo : EIATTR_CTAIDZ_USED
	.align		4
.L_520:
        /*0d44*/ 	.byte	0x01, 0x04
	.zero		2


	//----- nvinfo : EIATTR_MAX_THREADS
	.align		4
        /*0d48*/ 	.byte	0x04, 0x05
        /*0d4a*/ 	.short	(.L_522 - .L_521)
.L_521:
        /*0d4c*/ 	.word	0x00000080
        /*0d50*/ 	.word	0x00000001
        /*0d54*/ 	.word	0x00000001


	//----- nvinfo : EIATTR_CRS_STACK_SIZE
	.align		4
.L_522:
        /*0d58*/ 	.byte	0x04, 0x1e
        /*0d5a*/ 	.short	(.L_524 - .L_523)
.L_523:
        /*0d5c*/ 	.word	0x00000000
.L_524:


//--------------------- .nv.info._ZN7cutlass13device_kernelIN5flash19enable_sm80_to_sm89INS1_16FlashAttnFwdSm80INS1_25CollectiveMainloopFwdSm80ILi4ELi1ELb0EN4cute5tupleIJNS5_1CILi128EEENS7_ILi64EEES8_EEELi128ENS_6half_tEfNS_4arch4Sm80ELb1ELb0ELb1ELb0ELb0ELb0ELb1ELb0EEENS1_21CollectiveEpilogueFwdINS6_IJS8_S8_S9_EEENS6_IJNS7_ILi1EEESH_SH_EEESB_SD_Li128ELb0ELb1ELb0ELb0EEENS1_30DynamicPersistentTileSchedulerILi128ELi128ELb0ELb1ELb0EEEEEEEEEvNT_6ParamsE --------------------------
	.section	.nv.info._ZN7cutlass13device_kernelIN5flash19enable_sm80_to_sm89INS1_16FlashAttnFwdSm80INS1_25CollectiveMainloopFwdSm80ILi4ELi1ELb0EN4cute5tupleIJNS5_1CILi128EEENS7_ILi64EEES8_EEELi128ENS_6half_tEfNS_4arch4Sm80ELb1ELb0ELb1ELb0ELb0ELb0ELb1ELb0EEENS1_21CollectiveEpilogueFwdINS6_IJS8_S8_S9_EEENS6_IJNS7_ILi1EEESH_SH_EEESB_SD_Li128ELb0ELb1ELb0ELb0EEENS1_30DynamicPersistentTileSchedulerILi128ELi128ELb0ELb1ELb0EEEEEEEEEvNT_6ParamsE,"",@"SHT_CUDA_INFO"
	.sectionflags	@""
	.align	4


	//----- nvinfo : EIATTR_CUDA_API_VERSION
	.align		4
        /*0000*/ 	.byte	0x04, 0x37
        /*0002*/ 	.short	(.L_526 - .L_525)
.L_525:
        /*0004*/ 	.word	0x00000082


	//----- nvinfo : EIATTR_SW2861232_WAR
	.align		4
.L_526:
        /*0008*/ 	.byte	0x01, 0x35
	.zero		2


	//----- nvinfo : EIATTR_PARAM_CBANK
	.align		4
        /*000c*/ 	.byte	0x04, 0x0a
        /*000e*/ 	.short	(.L_528 - .L_527)
	.align		4
.L_527:
        /*0010*/ 	.word	index@(.nv.constant0._ZN7cutlass13device_kernelIN5flash19enable_sm80_to_sm89INS1_16FlashAttnFwdSm80INS1_25CollectiveMainloopFwdSm80ILi4ELi1ELb0EN4cute5tupleIJNS5_1CILi128EEENS7_ILi64EEES8_EEELi128ENS_6half_tEfNS_4arch4Sm80ELb1ELb0ELb1ELb0ELb0ELb0ELb1ELb0EEENS1_21CollectiveEpilogueFwdINS6_IJS8_S8_S9_EEENS6_IJNS7_ILi1EEESH_SH_EEESB_SD_Li128ELb0ELb1ELb0ELb0EEENS1_30DynamicPersistentTileSchedulerILi128ELi128ELb0ELb1ELb0EEEEEEEEEvNT_6ParamsE)
        /*0014*/ 	.short	0x0160
        /*0016*/ 	.short	0x0428


	//----- nvinfo : EIATTR_CBANK_PARAM_SIZE
	.align		4
.L_528:
        /*0018*/ 	.byte	0x03, 0x19
        /*001a*/ 	.short	0x0428


	//----- nvinfo : EIATTR_KPARAM_INFO
	.align		4
        /*001c*/ 	.byte	0x04, 0x17
        /*001e*/ 	.short	(.L_530 - .L_529)
.L_529:
        /*0020*/ 	.word	0x00000000
        /*0024*/ 	.short	0x0000
        /*0026*/ 	.short	0x0000
        /*0028*/ 	.byte	0x00, 0xf0, 0xa1, 0x10


	//----- nvinfo : EIATTR_MAXREG_COUNT
	.align		4
.L_530:
        /*002c*/ 	.byte	0x03, 0x1b
        /*002e*/ 	.short	0x00ff


	//----- nvinfo : EIATTR_NUM_BARRIERS
	.align		4
        /*0030*/ 	.byte	0x02, 0x4c
        /*0032*/ 	.byte	0x06
	.zero		1


	//----- nvinfo : EIATTR_ANNOTATIONS
	.align		4
        /*0034*/ 	.byte	0x04, 0x55
        /*0036*/ 	.short	(.L_532 - .L_531)


	//   ....[0]....
.L_531:
        /* <DEDUP_REMOVED lines=108> */


	//----- nvinfo : EIATTR_MERCURY_ISA_VERSION
	.align		4
.L_532:
        /*06e8*/ 	.byte	0x03, 0x5f
        /*06ea*/ 	.short	0x0000


	//----- nvinfo : EIATTR_INT_WARP_WIDE_INSTR_OFFSETS
	.align		4
        /*06ec*/ 	.byte	0x04, 0x31
        /*06ee*/ 	.short	(.L_534 - .L_533)


	//   ....[0]....
.L_533:
        /*06f0*/ 	.word	0x00011a90


	//   ....[1]....
        /*06f4*/ 	.word	0x00011b10


	//----- nvinfo : EIATTR_COOP_GROUP_MASK_REGIDS
	.align		4
.L_534:
        /*06f8*/ 	.byte	0x04, 0x29
        /*06fa*/ 	.short	(.L_536 - .L_535)


	//   ....[0]....
.L_535:
        /*06fc*/ 	.word	0xffffffff


	//   ....[1]....
        /*0700*/ 	.word	0xffffffff


	//   ....[2]....
        /*0704*/ 	.word	0xffffffff


	//   ....[3]....
        /*0708*/ 	.word	0xffffffff


	//   ....[4]....
        /*070c*/ 	.word	0xffffffff


	//   ....[5]....
        /*0710*/ 	.word	0xffffffff


	//   ....[6]....
        /*0714*/ 	.word	0xffffffff


	//   ....[7]....
        /*0718*/ 	.word	0xffffffff


	//   ....[8]....
        /*071c*/ 	.word	0xffffffff


	//   ....[9]....
        /*0720*/ 	.word	0xffffffff


	//   ....[10]....
        /*0724*/ 	.word	0xffffffff


	//   ....[11]....
        /*0728*/ 	.word	0xffffffff


	//   ....[12]....
        /*072c*/ 	.word	0xffffffff


	//   ....[13]....
        /*0730*/ 	.word	0xffffffff


	//   ....[14]....
        /*0734*/ 	.word	0xffffffff


	//   ....[15]....
        /*0738*/ 	.word	0xffffffff


	//   ....[16]....
        /*073c*/ 	.word	0xffffffff


	//   ....[17]....
        /*0740*/ 	.word	0xffffffff


	//   ....[18]....
        /*0744*/ 	.word	0xffffffff


	//   ....[19]....
        /*0748*/ 	.word	0xffffffff


	//   ....[20]....
        /*074c*/ 	.word	0xffffffff


	//   ....[21]....
        /*0750*/ 	.word	0xffffffff


	//   ....[22]....
        /*0754*/ 	.word	0xffffffff


	//   ....[23]....
        /*0758*/ 	.word	0xffffffff


	//   ....[24]....
        /*075c*/ 	.word	0xffffffff


	//   ....[25]....
        /*0760*/ 	.word	0xffffffff


	//   ....[26]....
        /*0764*/ 	.word	0xffffffff


	//   ....[27]....
        /*0768*/ 	.word	0xffffffff


	//   ....[28]....
        /*076c*/ 	.word	0xffffffff


	//   ....[29]....
        /*0770*/ 	.word	0xffffffff


	//   ....[30]....
        /*0774*/ 	.word	0xffffffff


	//   ....[31]....
        /*0778*/ 	.word	0xffffffff


	//   ....[32]....
        /*077c*/ 	.word	0xffffffff


	//   ....[33]....
        /*0780*/ 	.word	0xffffffff


	//   ....[34]....
        /*0784*/ 	.word	0xffffffff


	//   ....[35]....
        /*0788*/ 	.word	0xffffffff


	//   ....[36]....
        /*078c*/ 	.word	0xffffffff


	//   ....[37]....
        /*0790*/ 	.word	0xffffffff


	//   ....[38]....
        /*0794*/ 	.word	0xffffffff


	//   ....[39]....
        /*0798*/ 	.word	0xffffffff


	//   ....[40]....
        /*079c*/ 	.word	0xffffffff


	//   ....[41]....
        /*07a0*/ 	.word	0xffffffff


	//   ....[42]....
        /*07a4*/ 	.word	0xffffffff


	//   ....[43]....
        /*07a8*/ 	.word	0xffffffff


	//   ....[44]....
        /*07ac*/ 	.word	0xffffffff


	//   ....[45]....
        /*07b0*/ 	.word	0xffffffff


	//   ....[46]....
        /*07b4*/ 	.word	0xffffffff


	//   ....[47]....
        /*07b8*/ 	.word	0xffffffff


	//   ....[48]....
        /*07bc*/ 	.word	0xffffffff


	//   ....[49]....
        /*07c0*/ 	.word	0xffffffff


	//   ....[50]....
        /*07c4*/ 	.word	0xffffffff


	//   ....[51]....
        /*07c8*/ 	.word	0xffffffff


	//   ....[52]....
        /*07cc*/ 	.word	0xffffffff


	//   ....[53]....
        /*07d0*/ 	.word	0xffffffff


	//   ....[54]....
        /*07d4*/ 	.word	0xffffffff


	//   ....[55]....
        /*07d8*/ 	.word	0xffffffff


	//   ....[56]....
        /*07dc*/ 	.word	0xffffffff


	//   ....[57]....
        /*07e0*/ 	.word	0xffffffff


	//   ....[58]....
        /*07e4*/ 	.word	0xffffffff


	//   ....[59]....
        /*07e8*/ 	.word	0xffffffff


	//   ....[60]....
        /*07ec*/ 	.word	0xffffffff


	//   ....[61]....
        /*07f0*/ 	.word	0xffffffff


	//   ....[62]....
        /*07f4*/ 	.word	0xffffffff


	//   ....[63]....
        /*07f8*/ 	.word	0xffffffff


	//   ....[64]....
        /*07fc*/ 	.word	0xffffffff


	//   ....[65]....
        /*0800*/ 	.word	0xffffffff


	//   ....[66]....
        /*0804*/ 	.word	0xffffffff


	//   ....[67]....
        /*0808*/ 	.word	0xffffffff


	//   ....[68]....
        /*080c*/ 	.word	0xffffffff


	//   ....[69]....
        /*0810*/ 	.word	0xffffffff


	//   ....[70]....
        /*0814*/ 	.word	0xffffffff


	//   ....[71]....
        /*0818*/ 	.word	0xffffffff


	//   ....[72]....
        /*081c*/ 	.word	0xffffffff


	//   ....[73]....
        /*0820*/ 	.word	0xffffffff


	//   ....[74]....
        /*0824*/ 	.word	0xffffffff


	//   ....[75]....
        /*0828*/ 	.word	0xffffffff


	//   ....[76]....
        /*082c*/ 	.word	0xffffffff


	//   ....[77]....
        /*0830*/ 	.word	0xffffffff


	//   ....[78]....
        /*0834*/ 	.word	0xffffffff


	//   ....[79]....
        /*0838*/ 	.word	0xffffffff


	//   ....[80]....
        /*083c*/ 	.word	0xffffffff


	//   ....[81]....
        /*0840*/ 	.word	0xffffffff


	//   ....[82]....
        /*0844*/ 	.word	0xffffffff


	//   ....[83]....
        /*0848*/ 	.word	0xffffffff


	//   ....[84]....
        /*084c*/ 	.word	0xffffffff


	//   ....[85]....
        /*0850*/ 	.word	0xffffffff


	//   ....[86]....
        /*0854*/ 	.word	0xffffffff


	//   ....[87]....
        /*0858*/ 	.word	0xffffffff


	//   ....[88]....
        /*085c*/ 	.word	0xffffffff


	//   ....[89]....
        /*0860*/ 	.word	0xffffffff


	//   ....[90]....
        /*0864*/ 	.word	0xffffffff


	//   ....[91]....
        /*0868*/ 	.word	0xffffffff


	//   ....[92]....
        /*086c*/ 	.word	0xffffffff


	//   ....[93]....
        /*0870*/ 	.word	0xffffffff


	//   ....[94]....
        /*0874*/ 	.word	0xffffffff


	//   ....[95]....
        /*0878*/ 	.word	0xffffffff


	//   ....[96]....
        /*087c*/ 	.word	0xffffffff


	//   ....[97]....
        /*0880*/ 	.word	0xffffffff


	//   ....[98]....
        /*0884*/ 	.word	0xffffffff


	//   ....[99]....
        /*0888*/ 	.word	0xffffffff


	//   ....[100]....
        /*088c*/ 	.word	0xffffffff


	//   ....[101]....
        /*0890*/ 	.word	0xffffffff


	//   ....[102]....
        /*0894*/ 	.word	0xffffffff


	//   ....[103]....
        /*0898*/ 	.word	0xffffffff


	//   ....[104]....
        /*089c*/ 	.word	0xffffffff


	//   ....[105]....
        /*08a0*/ 	.word	0xffffffff


	//   ....[106]....
        /*08a4*/ 	.word	0xffffffff


	//   ....[107]....
        /*08a8*/ 	.word	0xffffffff


	//   ....[108]....
        /*08ac*/ 	.word	0xffffffff


	//   ....[109]....
        /*08b0*/ 	.word	0xffffffff


	//   ....[110]....
        /*08b4*/ 	.word	0xffffffff


	//   ....[111]....
        /*08b8*/ 	.word	0xffffffff


	//   ....[112]....
        /*08bc*/ 	.word	0xffffffff


	//   ....[113]....
        /*08c0*/ 	.word	0xffffffff


	//   ....[114]....
        /*08c4*/ 	.word	0xffffffff


	//   ....[115]....
        /*08c8*/ 	.word	0xffffffff


	//   ....[116]....
        /*08cc*/ 	.word	0xffffffff


	//   ....[117]....
        /*08d0*/ 	.word	0xffffffff


	//   ....[118]....
        /*08d4*/ 	.word	0xffffffff


	//   ....[119]....
        /*08d8*/ 	.word	0xffffffff


	//   ....[120]....
        /*08dc*/ 	.word	0xffffffff


	//   ....[121]....
        /*08e0*/ 	.word	0xffffffff


	//   ....[122]....
        /*08e4*/ 	.word	0xffffffff


	//   ....[123]....
        /*08e8*/ 	.word	0xffffffff


	//   ....[124]....
        /*08ec*/ 	.word	0xffffffff


	//   ....[125]....
        /*08f0*/ 	.word	0xffffffff


	//   ....[126]....
        /*08f4*/ 	.word	0xffffffff


	//   ....[127]....
        /*08f8*/ 	.word	0xffffffff


	//   ....[128]....
        /*08fc*/ 	.word	0xffffffff


	//   ....[129]....
        /*0900*/ 	.word	0xffffffff


	//   ....[130]....
        /*0904*/ 	.word	0xffffffff


	//   ....[131]....
        /*0908*/ 	.word	0xffffffff


	//   ....[132]....
        /*090c*/ 	.word	0xffffffff


	//   ....[133]....
        /*0910*/ 	.word	0xffffffff


	//   ....[134]....
        /*0914*/ 	.word	0xffffffff


	//   ....[135]....
        /*0918*/ 	.word	0xffffffff


	//   ....[136]....
        /*091c*/ 	.word	0xffffffff


	//   ....[137]....
        /*0920*/ 	.word	0xffffffff


	//   ....[138]....
        /*0924*/ 	.word	0xffffffff


	//   ....[139]....
        /*0928*/ 	.word	0xffffffff


	//----- nvinfo : EIATTR_COOP_GROUP_INSTR_OFFSETS
	.align		4
.L_536:
        /*092c*/ 	.byte	0x04, 0x28
        /*092e*/ 	.short	(.L_538 - .L_537)


	//   ....[0]....
.L_537:
        /*0930*/ 	.word	0x00000050


	//   ....[1]....
        /*0934*/ 	.word	0x00001840


	//   ....[2]....
        /*0938*/ 	.word	0x00001860


	//   ....[3]....
        /*093c*/ 	.word	0x000019a0


	//   ....[4]....
        /*0940*/ 	.word	0x000019b0


	//   ....[5]....
        /*0944*/ 	.word	0x00001ae0


	//   ....[6]....
        /*0948*/ 	.word	0x00001b00


	//   ....[7]....
        /*094c*/ 	.word	0x00001c30


	//   ....[8]....
        /*0950*/ 	.word	0x00001c40


	//   ....[9]....
        /*0954*/ 	.word	0x00001d70


	//   ....[10]....
        /*0958*/ 	.word	0x00001d90


	//   ....[11]....
        /*095c*/ 	.word	0x00001ec0


	//   ....[12]....
        /*0960*/ 	.word	0x00001ed0


	//   ....[13]....
        /*0964*/ 	.word	0x00002000


	//   ....[14]....
        /*0968*/ 	.word	0x00002020


	//   ....[15]....
        /*096c*/ 	.word	0x00002150


	//   ....[16]....
        /*0970*/ 	.word	0x00002160


	//   ....[17]....
        /*0974*/ 	.word	0x00003f30


	//   ....[18]....
        /*0978*/ 	.word	0x00003f50


	//   ....[19]....
        /*097c*/ 	.word	0x00004540


	//   ....[20]....
        /*0980*/ 	.word	0x00004570


	//   ....[21]....
        /*0984*/ 	.word	0x000045a0


	//   ....[22]....
        /*0988*/ 	.word	0x000045f0


	//   ....[23]....
        /*098c*/ 	.word	0x00004660


	//   ....[24]....
        /*0990*/ 	.word	0x000047d0


	//   ....[25]....
        /*0994*/ 	.word	0x00004c20


	//   ....[26]....
        /*0998*/ 	.word	0x00004e50


	//   ....[27]....
        /*099c*/ 	.word	0x00004e70


	//   ....[28]....
        /*09a0*/ 	.word	0x00004f30


	//   ....[29]....
        /*09a4*/ 	.word	0x00007450


	//   ....[30]....
        /*09a8*/ 	.word	0x00007460


	//   ....[31]....
        /*09ac*/ 	.word	0x00008100


	//   ....[32]....
        /*09b0*/ 	.word	0x00008130


	//   ....[33]....
        /*09b4*/ 	.word	0x000090c0


	//   ....[34]....
        /*09b8*/ 	.word	0x00009130


	//   ....[35]....
        /*09bc*/ 	.word	0x00009190


	//   ....[36]....
        /*09c0*/ 	.word	0x000091b0


	//   ....[37]....
        /*09c4*/ 	.word	0x000091f0


	//   ....[38]....
        /*09c8*/ 	.word	0x00009210


	//   ....[39]....
        /*09cc*/ 	.word	0x00009250


	//   ....[40]....
        /*09d0*/ 	.word	0x00009290


	//   ....[41]....
        /*09d4*/ 	.word	0x0000da90


	//   ....[42]....
        /*09d8*/ 	.word	0x0000dac0


	//   ....[43]....
        /*09dc*/ 	.word	0x0000db10


	//   ....[44]....
        /*09e0*/ 	.word	0x0000db90


	//   ....[45]....
        /*09e4*/ 	.word	0x0000dc10


	//   ....[46]....
        /*09e8*/ 	.word	0x0000dc40


	//   ....[47]....
        /*09ec*/ 	.word	0x0000e160


	//   ....[48]....
        /*09f0*/ 	.word	0x0000e390


	//   ....[49]....
        /*09f4*/ 	.word	0x00010e90


	//   ....[50]....
        /*09f8*/ 	.word	0x00010f00


	//   ....[51]....
        /*09fc*/ 	.word	0x00010f10


	//   ....[52]....
        /*0a00*/ 	.word	0x00010f20


	//   ....[53]....
        /*0a04*/ 	.word	0x00010f50


	//   ....[54]....
        /*0a08*/ 	.word	0x00010f70


	//   ....[55]....
        /*0a0c*/ 	.word	0x00010f80


	//   ....[56]....
        /*0a10*/ 	.word	0x00010f90


	//   ....[57]....
        /*0a14*/ 	.word	0x000124e0


	//   ....[58]....
        /*0a18*/ 	.word	0x00012900


	//   ....[59]....
        /*0a1c*/ 	.word	0x00012920


	//   ....[60]....
        /*0a20*/ 	.word	0x00012940


	//   ....[61]....
        /*0a24*/ 	.word	0x00012950


	//   ....[62]....
        /*0a28*/ 	.word	0x00012960


	//   ....[63]....
        /*0a2c*/ 	.word	0x00012970


	//   ....[64]....
        /*0a30*/ 	.word	0x00012980


	//   ....[65]....
        /*0a34*/ 	.word	0x00012990


	//   ....[66]....
        /*0a38*/ 	.word	0x00012c20


	//   ....[67]....
        /*0a3c*/ 	.word	0x00012c30


	//   ....[68]....
        /*0a40*/ 	.word	0x00012d10


	//   ....[69]....
        /*0a44*/ 	.word	0x00012d40


	//   ....[70]....
        /*0a48*/ 	.word	0x00012e00


	//   ....[71]....
        /*0a4c*/ 	.word	0x00012e30


	//   ....[72]....
        /*0a50*/ 	.word	0x00012ef0


	//   ....[73]....
        /*0a54*/ 	.word	0x00012f20


	//   ....[74]....
        /*0a58*/ 	.word	0x00012fe0


	//   ....[75]....
        /*0a5c*/ 	.word	0x00013010


	//   ....[76]....
        /*0a60*/ 	.word	0x000130d0


	//   ....[77]....
        /*0a64*/ 	.word	0x00013100


	//   ....[78]....
        /*0a68*/ 	.word	0x000131c0


	//   ....[79]....
        /*0a6c*/ 	.word	0x000131f0


	//   ....[80]....
        /*0a70*/ 	.word	0x000132b0


	//   ....[81]....
        /*0a74*/ 	.word	0x000132d0


	//   ....[82]....
        /*0a78*/ 	.word	0x00013840


	//   ....[83]....
        /*0a7c*/ 	.word	0x00013860


	//   ....[84]....
        /*0a80*/ 	.word	0x00013990


	//   ....[85]....
        /*0a84*/ 	.word	0x000139a0


	//   ....[86]....
        /*0a88*/ 	.word	0x00013ac0


	//   ....[87]....
        /*0a8c*/ 	.word	0x00013ae0


	//   ....[88]....
        /*0a90*/ 	.word	0x00013c00


	//   ....[89]....
        /*0a94*/ 	.word	0x00013c10


	//   ....[90]....
        /*0a98*/ 	.word	0x00013d30


	//   ....[91]....
        /*0a9c*/ 	.word	0x00013d50


	//   ....[92]....
        /*0aa0*/ 	.word	0x00013e70


	//   ....[93]....
        /*0aa4*/ 	.word	0x00013e80


	//   ....[94]....
        /*0aa8*/ 	.word	0x00013fa0


	//   ....[95]....
        /*0aac*/ 	.word	0x00013fc0


	//   ....[96]....
        /*0ab0*/ 	.word	0x000140e0


	//   ....[97]....
        /*0ab4*/ 	.word	0x000140f0


	//   ....[98]....
        /*0ab8*/ 	.word	0x00014280


	//   ....[99]....
        /*0abc*/ 	.word	0x00014370


	//   ....[100]....
        /*0ac0*/ 	.word	0x000143e0


	//   ....[101]....
        /*0ac4*/ 	.word	0x00014440


	//   ....[102]....
        /*0ac8*/ 	.word	0x000144a0


	//   ....[103]....
        /*0acc*/ 	.word	0x00014500


	//   ....[104]....
        /*0ad0*/ 	.word	0x00014570


	//   ....[105]....
        /*0ad4*/ 	.word	0x000145d0


	//   ....[106]....
        /*0ad8*/ 	.word	0x00014630


	//   ....[107]....
        /*0adc*/ 	.word	0x00014690


	//   ....[108]....
        /*0ae0*/ 	.word	0x00014700


	//   ....[109]....
        /*0ae4*/ 	.word	0x00014760


	//   ....[110]....
        /*0ae8*/ 	.word	0x000147c0


	//   ....[111]....
        /*0aec*/ 	.word	0x00014820


	//   ....[112]....
        /*0af0*/ 	.word	0x00014890


	//   ....[113]....
        /*0af4*/ 	.word	0x000148f0


	//   ....[114]....
        /*0af8*/ 	.word	0x00014950


	//   ....[115]....
        /*0afc*/ 	.word	0x000149b0


	//   ....[116]....
        /*0b00*/ 	.word	0x00014a10


	//   ....[117]....
        /*0b04*/ 	.word	0x00014a60


	//   ....[118]....
        /*0b08*/ 	.word	0x00014ac0


	//   ....[119]....
        /*0b0c*/ 	.word	0x00014b10


	//   ....[120]....
        /*0b10*/ 	.word	0x00014b70


	//   ....[121]....
        /*0b14*/ 	.word	0x00014bc0


	//   ....[122]....
        /*0b18*/ 	.word	0x00014c20


	//   ....[123]....
        /*0b1c*/ 	.word	0x00014c80


	//   ....[124]....
        /*0b20*/ 	.word	0x00014cf0


	//   ....[125]....
        /*0b24*/ 	.word	0x00014d50


	//   ....[126]....
        /*0b28*/ 	.word	0x00014db0


	//   ....[127]....
        /*0b2c*/ 	.word	0x00014e10


	//   ....[128]....
        /*0b30*/ 	.word	0x00014e80


	//   ....[129]....
        /*0b34*/ 	.word	0x00014ee0


	//   ....[130]....
        /*0b38*/ 	.word	0x00014f40


	//   ....[131]....
        /*0b3c*/ 	.word	0x00014fa0


	//   ....[132]....
        /*0b40*/ 	.word	0x00015010


	//   ....[133]....
        /*0b44*/ 	.word	0x00015070


	//   ....[134]....
        /*0b48*/ 	.word	0x000150d0


	//   ....[135]....
        /*0b4c*/ 	.word	0x00015130


	//   ....[136]....
        /*0b50*/ 	.word	0x000151a0


	//   ....[137]....
        /*0b54*/ 	.word	0x00015200


	//   ....[138]....
        /*0b58*/ 	.word	0x00015260


	//   ....[139]....
        /*0b5c*/ 	.word	0x000152d0


	//----- nvinfo : EIATTR_EXIT_INSTR_OFFSETS
	.align		4
.L_538:
        /*0b60*/ 	.byte	0x04, 0x1c
        /*0b62*/ 	.short	(.L_540 - .L_539)


	//   ....[0]....
.L_539:
        /*0b64*/ 	.word	0x000000a0


	//   ....[1]....
        /*0b68*/ 	.word	0x00014320


	//----- nvinfo : EIATTR_MAX_THREADS
	.align		4
.L_540:
        /*0b6c*/ 	.byte	0x04, 0x05
        /*0b6e*/ 	.short	(.L_542 - .L_541)
.L_541:
        /*0b70*/ 	.word	0x00000080
        /*0b74*/ 	.word	0x00000001
        /*0b78*/ 	.word	0x00000001


	//----- nvinfo : EIATTR_CRS_STACK_SIZE
	.align		4
.L_542:
        /*0b7c*/ 	.byte	0x04, 0x1e
        /*0b7e*/ 	.short	(.L_544 - .L_543)
.L_543:
        /*0b80*/ 	.word	0x00000000
.L_544:


//--------------------- .nv.info._ZN7cutlass13device_kernelIN5flash19enable_sm80_to_sm89INS1_16FlashAttnFwdSm80INS1_25CollectiveMainloopFwdSm80ILi4ELi1ELb0EN4cute5tupleIJNS5_1CILi128EEENS7_ILi64EEES8_EEELi128ENS_6half_tEfNS_4arch4Sm80ELb1ELb0ELb1ELb1ELb0ELb0ELb1ELb0EEENS1_21CollectiveEpilogueFwdINS6_IJS8_S8_S9_EEENS6_IJNS7_ILi1EEESH_SH_EEESB_SD_Li128ELb1ELb1ELb0ELb0EEENS1_19SingleTileSchedulerILb1ELb0ELb1ELi128EEEEEEEEEvNT_6ParamsE --------------------------
	.section	.nv.info._ZN7cutlass13device_kernelIN5flash19enable_sm80_to_sm89INS1_16FlashAttnFwdSm80INS1_25CollectiveMainloopFwdSm80ILi4ELi1ELb0EN4cute5tupleIJNS5_1CILi128EEENS7_ILi64EEES8_EEELi128ENS_6half_tEfNS_4arch4Sm80ELb1ELb0ELb1ELb1ELb0ELb0ELb1ELb0EEENS1_21CollectiveEpilogueFwdINS6_IJS8_S8_S9_EEENS6_IJNS7_ILi1EEESH_SH_EEESB_SD_Li128ELb1ELb1ELb0ELb0EEENS1_19SingleTileSchedulerILb1ELb0ELb1ELi128EEEEEEEEEvNT_6ParamsE,"",@"SHT_CUDA_INFO"
	.sectionflags	@""
	.align	4


	//----- nvinfo : EIATTR_CUDA_API_VERSION
	.align		4
        /*0000*/ 	.byte	0x04, 0x37
        /*0002*/ 	.short	(.L_546 - .L_545)
.L_545:
        /*0004*/ 	.word	0x00000082


	//----- nvinfo : EIATTR_SW2861232_WAR
	.align		4
.L_546:
        /*0008*/ 	.byte	0x01, 0x35
	.zero		2


	//----- nvinfo : EIATTR_PARAM_CBANK
	.align		4
        /*000c*/ 	.byte	0x04, 0x0a
        /*000e*/ 	.short	(.L_548 - .L_547)
	.align		4
.L_547:
        /*0010*/ 	.word	index@(.nv.constant0._ZN7cutlass13device_kernelIN5flash19enable_sm80_to_sm89INS1_16FlashAttnFwdSm80INS1_25CollectiveMainloopFwdSm80ILi4ELi1ELb0EN4cute5tupleIJNS5_1CILi128EEENS7_ILi64EEES8_EEELi128ENS_6half_tEfNS_4arch4Sm80ELb1ELb0ELb1ELb1ELb0ELb0ELb1ELb0EEENS1_21CollectiveEpilogueFwdINS6_IJS8_S8_S9_EEENS6_IJNS7_ILi1EEESH_SH_EEESB_SD_Li128ELb1ELb1ELb0ELb0EEENS1_19SingleTileSchedulerILb1ELb0ELb1ELi128EEEEEEEEEvNT_6ParamsE)
        /*0014*/ 	.short	0x0160
        /*0016*/ 	.short	0x0418


	//----- nvinfo : EIATTR_CBANK_PARAM_SIZE
	.align		4
.L_548:
        /*0018*/ 	.byte	0x03, 0x19
        /*001a*/ 	.short	0x0418


	//----- nvinfo : EIATTR_KPARAM_INFO
	.align		4
        /*001c*/ 	.byte	0x04, 0x17
        /*001e*/ 	.short	(.L_550 - .L_549)
.L_549:
        /*0020*/ 	.word	0x00000000
        /*0024*/ 	.short	0x0000
        /*0026*/ 	.short	0x0000
        /*0028*/ 	.byte	0x00, 0xf0, 0x61, 0x10


	//----- nvinfo : EIATTR_MAXREG_COUNT
	.align		4
.L_550:
        /*002c*/ 	.byte	0x03, 0x1b
        /*002e*/ 	.short	0x00ff


	//----- nvinfo : EIATTR_NUM_BARRIERS
	.align		4
        /*0030*/ 	.byte	0x02, 0x4c
        /*0032*/ 	.byte	0x02
	.zero		1


	//----- nvinfo : EIATTR_ANNOTATIONS
	.align		4
        /*0034*/ 	.byte	0x04, 0x55
        /*0036*/ 	.short	(.L_552 - .L_551)


	//   ....[0]....
.L_551:
        /* <DEDUP_REMOVED lines=81> */


	//----- nvinfo : EIATTR_MERCURY_ISA_VERSION
	.align		4
.L_552:
        /*0530*/ 	.byte	0x03, 0x5f
        /*0532*/ 	.short	0x0000


	//----- nvinfo : EIATTR_INT_WARP_WIDE_INSTR_OFFSETS
	.align		4
        /*0534*/ 	.byte	0x04, 0x31
        /*0536*/ 	.short	(.L_554 - .L_553)


	//   ....[0]....
.L_553:
        /*0538*/ 	.word	0x00001e80


	//----- nvinfo : EIATTR_COOP_GROUP_MASK_REGIDS
	.align		4
.L_554:
        /*053c*/ 	.byte	0x04, 0x29
        /*053e*/ 	.short	(.L_556 - .L_555)


	//   ....[0]....
.L_555:
        /*0540*/ 	.word	0xffffffff


	//   ....[1]....
        /*0544*/ 	.word	0xffffffff


	//   ....[2]....
        /*0548*/ 	.word	0xffffffff


	//   ....[3]....
        /*054c*/ 	.word	0xffffffff


	//   ....[4]....
        /*0550*/ 	.word	0xffffffff


	//   ....[5]....
        /*0554*/ 	.word	0xffffffff


	//   ....[6]....
        /*0558*/ 	.word	0xffffffff


	//   ....[7]....
        /*055c*/ 	.word	0xffffffff


	//   ....[8]....
        /*0560*/ 	.word	0xffffffff


	//   ....[9]....
        /*0564*/ 	.word	0xffffffff


	//   ....[10]....
        /*0568*/ 	.word	0xffffffff


	//   ....[11]....
        /*056c*/ 	.word	0xffffffff


	//   ....[12]....
        /*0570*/ 	.word	0xffffffff


	//   ....[13]....
        /*0574*/ 	.word	0xffffffff


	//   ....[14]....
        /*0578*/ 	.word	0xffffffff


	//   ....[15]....
        /*057c*/ 	.word	0xffffffff


	//   ....[16]....
        /*0580*/ 	.word	0xffffffff


	//   ....[17]....
        /*0584*/ 	.word	0xffffffff


	//   ....[18]....
        /*0588*/ 	.word	0xffffffff


	//   ....[19]....
        /*058c*/ 	.word	0xffffffff


	//   ....[20]....
        /*0590*/ 	.word	0xffffffff


	//   ....[21]....
        /*0594*/ 	.word	0xffffffff


	//   ....[22]....
        /*0598*/ 	.word	0xffffffff


	//   ....[23]....
        /*059c*/ 	.word	0xffffffff


	//   ....[24]....
        /*05a0*/ 	.word	0xffffffff


	//   ....[25]....
        /*05a4*/ 	.word	0xffffffff


	//   ....[26]....
        /*05a8*/ 	.word	0xffffffff


	//   ....[27]....
        /*05ac*/ 	.word	0xffffffff


	//   ....[28]....
        /*05b0*/ 	.word	0xffffffff


	//   ....[29]....
        /*05b4*/ 	.word	0xffffffff


	//   ....[30]....
        /*05b8*/ 	.word	0xffffffff


	//   ....[31]....
        /*05bc*/ 	.word	0xffffffff


	//   ....[32]....
        /*05c0*/ 	.word	0xffffffff


	//   ....[33]....
        /*05c4*/ 	.word	0xffffffff


	//   ....[34]....
        /*05c8*/ 	.word	0xffffffff


	//   ....[35]....
        /*05cc*/ 	.word	0xffffffff


	//   ....[36]....
        /*05d0*/ 	.word	0xffffffff


	//   ....[37]....
        /*05d4*/ 	.word	0xffffffff


	//   ....[38]....
        /*05d8*/ 	.word	0xffffffff


	//   ....[39]....
        /*05dc*/ 	.word	0xffffffff


	//   ....[40]....
        /*05e0*/ 	.word	0xffffffff


	//   ....[41]....
        /*05e4*/ 	.word	0xffffffff


	//   ....[42]....
        /*05e8*/ 	.word	0xffffffff


	//   ....[43]....
        /*05ec*/ 	.word	0xffffffff


	//   ....[44]....
        /*05f0*/ 	.word	0xffffffff


	//   ....[45]....
        /*05f4*/ 	.word	0xffffffff


	//   ....[46]....
        /*05f8*/ 	.word	0xffffffff


	//   ....[47]....
        /*05fc*/ 	.word	0xffffffff


	//   ....[48]....
        /*0600*/ 	.word	0xffffffff


	//   ....[49]....
        /*0604*/ 	.word	0xffffffff


	//   ....[50]....
        /*0608*/ 	.word	0xffffffff


	//   ....[51]....
        /*060c*/ 	.word	0xffffffff


	//   ....[52]....
        /*0610*/ 	.word	0xffffffff


	//   ....[53]....
        /*0614*/ 	.word	0xffffffff


	//   ....[54]....
        /*0618*/ 	.word	0xffffffff


	//   ....[55]....
        /*061c*/ 	.word	0xffffffff


	//   ....[56]....
        /*0620*/ 	.word	0xffffffff


	//   ....[57]....
        /*0624*/ 	.word	0xffffffff


	//   ....[58]....
        /*0628*/ 	.word	0xffffffff


	//   ....[59]....
        /*062c*/ 	.word	0xffffffff


	//   ....[60]....
        /*0630*/ 	.word	0xffffffff


	//   ....[61]....
        /*0634*/ 	.word	0xffffffff


	//   ....[62]....
        /*0638*/ 	.word	0xffffffff


	//   ....[63]....
        /*063c*/ 	.word	0xffffffff


	//   ....[64]....
        /*0640*/ 	.word	0xffffffff


	//   ....[65]....
        /*0644*/ 	.word	0xffffffff


	//   ....[66]....
        /*0648*/ 	.word	0xffffffff


	//   ....[67]....
        /*064c*/ 	.word	0xffffffff


	//   ....[68]....
        /*0650*/ 	.word	0xffffffff


	//   ....[69]....
        /*0654*/ 	.word	0xffffffff


	//   ....[70]....
        /*0658*/ 	.word	0xffffffff


	//   ....[71]....
        /*065c*/ 	.word	0xffffffff


	//   ....[72]....
        /*0660*/ 	.word	0xffffffff


	//   ....[73]....
        /*0664*/ 	.word	0xffffffff


	//   ....[74]....
        /*0668*/ 	.word	0xffffffff


	//   ....[75]....
        /*066c*/ 	.word	0xffffffff


	//   ....[76]....
        /*0670*/ 	.word	0xffffffff


	//   ....[77]....
        /*0674*/ 	.word	0xffffffff


	//   ....[78]....
        /*0678*/ 	.word	0xffffffff


	//   ....[79]....
        /*067c*/ 	.word	0xffffffff


	//   ....[80]....
        /*0680*/ 	.word	0xffffffff


	//   ....[81]....
        /*0684*/ 	.word	0xffffffff


	//   ....[82]....
        /*0688*/ 	.word	0xffffffff


	//   ....[83]....
        /*068c*/ 	.word	0xffffffff


	//   ....[84]....
        /*0690*/ 	.word	0xffffffff


	//   ....[85]....
        /*0694*/ 	.word	0xffffffff


	//   ....[86]....
        /*0698*/ 	.word	0xffffffff


	//   ....[87]....
        /*069c*/ 	.word	0xffffffff


	//   ....[88]....
        /*06a0*/ 	.word	0xffffffff


	//   ....[89]....
        /*06a4*/ 	.word	0xffffffff


	//   ....[90]....
        /*06a8*/ 	.word	0xffffffff


	//   ....[91]....
        /*06ac*/ 	.word	0xffffffff


	//   ....[92]....
        /*06b0*/ 	.word	0xffffffff


	//   ....[93]....
        /*06b4*/ 	.word	0xffffffff


	//   ....[94]....
        /*06b8*/ 	.word	0xffffffff


	//   ....[95]....
        /*06bc*/ 	.word	0xffffffff


	//   ....[96]....
        /*06c0*/ 	.word	0xffffffff


	//----- nvinfo : EIATTR_COOP_GROUP_INSTR_OFFSETS
	.align		4
.L_556:
        /*06c4*/ 	.byte	0x04, 0x28
        /*06c6*/ 	.short	(.L_558 - .L_557)


	//   ....[0]....
.L_557:
        /*06c8*/ 	.word	0x00000090


	//   ....[1]....
        /*06cc*/ 	.word	0x000012c0


	//   ....[2]....
        /*06d0*/ 	.word	0x000012f0


	//   ....[3]....
        /*06d4*/ 	.word	0x00001580


	//   ....[4]....
        /*06d8*/ 	.word	0x000015b0


	//   ....[5]....
        /*06dc*/ 	.word	0x00001690


	//   ....[6]....
        /*06e0*/ 	.word	0x000016c0


	//   ....[7]....
        /*06e4*/ 	.word	0x000017a0


	//   ....[8]....
        /*06e8*/ 	.word	0x000017d0


	//   ....[9]....
        /*06ec*/ 	.word	0x000018b0


	//   ....[10]....
        /*06f0*/ 	.word	0x000018e0


	//   ....[11]....
        /*06f4*/ 	.word	0x000019c0


	//   ....[12]....
        /*06f8*/ 	.word	0x000019f0


	//   ....[13]....
        /*06fc*/ 	.word	0x00001ad0


	//   ....[14]....
        /*0700*/ 	.word	0x00001b00


	//   ....[15]....
        /*0704*/ 	.word	0x00001be0


	//   ....[16]....
        /*0708*/ 	.word	0x00001c30


	//   ....[17]....
        /*070c*/ 	.word	0x00003d90


	//   ....[18]....
        /*0710*/ 	.word	0x00003dd0


	//   ....[19]....
        /*0714*/ 	.word	0x00004510


	//   ....[20]....
        /*0718*/ 	.word	0x00004620


	//   ....[21]....
        /*071c*/ 	.word	0x00004630


	//   ....[22]....
        /*0720*/ 	.word	0x00004670


	//   ....[23]....
        /*0724*/ 	.word	0x000046a0


	//   ....[24]....
        /*0728*/ 	.word	0x000046d0


	//   ....[25]....
        /*072c*/ 	.word	0x00004e80


	//   ....[26]....
        /*0730*/ 	.word	0x00004fe0


	//   ....[27]....
        /*0734*/ 	.word	0x000050b0


	//   ....[28]....
        /*0738*/ 	.word	0x00005310


	//   ....[29]....
        /*073c*/ 	.word	0x00008000


	//   ....[30]....
        /*0740*/ 	.word	0x00008020


	//   ....[31]....
        /*0744*/ 	.word	0x00008940


	//   ....[32]....
        /*0748*/ 	.word	0x00008a30


	//   ....[33]....
        /*074c*/ 	.word	0x000097b0


	//   ....[34]....
        /*0750*/ 	.word	0x000098a0


	//   ....[35]....
        /*0754*/ 	.word	0x00009910


	//   ....[36]....
        /*0758*/ 	.word	0x00009ae0


	//   ....[37]....
        /*075c*/ 	.word	0x00009b60


	//   ....[38]....
        /*0760*/ 	.word	0x00009e60


	//   ....[39]....
        /*0764*/ 	.word	0x00009f70


	//   ....[40]....
        /*0768*/ 	.word	0x0000a170


	//   ....[41]....
        /*076c*/ 	.word	0x0000e340


	//   ....[42]....
        /*0770*/ 	.word	0x0000e5f0


	//   ....[43]....
        /*0774*/ 	.word	0x0000e6d0


	//   ....[44]....
        /*0778*/ 	.word	0x0000e7a0


	//   ....[45]....
        /*077c*/ 	.word	0x0000e850


	//   ....[46]....
        /*0780*/ 	.word	0x0000e880


	//   ....[47]....
        /*0784*/ 	.word	0x0000ea10


	//   ....[48]....
        /*0788*/ 	.word	0x0000eea0


	//   ....[49]....
        /*078c*/ 	.word	0x000115d0


	//   ....[50]....
        /*0790*/ 	.word	0x000115e0


	//   ....[51]....
        /*0794*/ 	.word	0x000115f0


	//   ....[52]....
        /*0798*/ 	.word	0x00011600


	//   ....[53]....
        /*079c*/ 	.word	0x00011630


	//   ....[54]....
        /*07a0*/ 	.word	0x00011650


	//   ....[55]....
        /*07a4*/ 	.word	0x00011670


	//   ....[56]....
        /*07a8*/ 	.word	0x00011680


	//   ....[57]....
        /*07ac*/ 	.word	0x000131c0


	//   ....[58]....
        /*07b0*/ 	.word	0x000131e0


	//   ....[59]....
        /*07b4*/ 	.word	0x00013210


	//   ....[60]....
        /*07b8*/ 	.word	0x00013230


	//   ....[61]....
        /*07bc*/ 	.word	0x00013250


	//   ....[62]....
        /*07c0*/ 	.word	0x00013270


	//   ....[63]....
        /*07c4*/ 	.word	0x00013280


	//   ....[64]....
        /*07c8*/ 	.word	0x00013290


	//   ....[65]....
        /*07cc*/ 	.word	0x000134d0


	//   ....[66]....
        /*07d0*/ 	.word	0x000134e0


	//   ....[67]....
        /*07d4*/ 	.word	0x000135e0


	//   ....[68]....
        /*07d8*/ 	.word	0x00013610


	//   ....[69]....
        /*07dc*/ 	.word	0x000136f0


	//   ....[70]....
        /*07e0*/ 	.word	0x00013720


	//   ....[71]....
        /*07e4*/ 	.word	0x00013800


	//   ....[72]....
        /*07e8*/ 	.word	0x00013830


	//   ....[73]....
        /*07ec*/ 	.word	0x00013910


	//   ....[74]....
        /*07f0*/ 	.word	0x00013940


	//   ....[75]....
        /*07f4*/ 	.word	0x00013a20


	//   ....[76]....
        /*07f8*/ 	.word	0x00013a50


	//   ....[77]....
        /*07fc*/ 	.word	0x00013b30


	//   ....[78]....
        /*0800*/ 	.word	0x00013b60


	//   ....[79]....
        /*0804*/ 	.word	0x00013c40


	//   ....[80]....
        /*0808*/ 	.word	0x00013c60


	//   ....[81]....
        /*080c*/ 	.word	0x00014410


	//   ....[82]....
        /*0810*/ 	.word	0x00014420


	//   ....[83]....
        /*0814*/ 	.word	0x000144f0


	//   ....[84]....
        /*0818*/ 	.word	0x00014520


	//   ....[85]....
        /*081c*/ 	.word	0x000145f0


	//   ....[86]....
        /*0820*/ 	.word	0x00014620


	//   ....[87]....
        /*0824*/ 	.word	0x000146f0


	//   ....[88]....
        /*0828*/ 	.word	0x00014720


	//   ....[89]....
        /*082c*/ 	.word	0x000147f0


	//   ....[90]....
        /*0830*/ 	.word	0x00014820


	//   ....[91]....
        /*0834*/ 	.word	0x000148f0


	//   ....[92]....
        /*0838*/ 	.word	0x00014920


	//   ....[93]....
        /*083c*/ 	.word	0x000149f0


	//   ....[94]....
        /*0840*/ 	.word	0x00014a20


	//   ....[95]....
        /*0844*/ 	.word	0x00014af0


	//   ....[96]....
        /*0848*/ 	.word	0x00014b10


	//----- nvinfo : EIATTR_EXIT_INSTR_OFFSETS
	.align		4
.L_558:
        /*084c*/ 	.byte	0x04, 0x1c
        /*084e*/ 	.short	(.L_560 - .L_559)


	//   ....[0]....
.L_559:
        /*0850*/ 	.word	0x00000350


	//   ....[1]....
        /*0854*/ 	.word	0x00013c70


	//   ....[2]....
        /*0858*/ 	.word	0x00013cd0


	//   ....[3]....
        /*085c*/ 	.word	0x00013d30


	//   ....[4]....
        /*0860*/ 	.word	0x00014b20


	//   ....[5]....
        /*0864*/ 	.word	0x00014b70


	//   ....[6]....
        /*0868*/ 	.word	0x00014bd0


	//----- nvinfo : EIATTR_CTAIDZ_USED
	.align		4
.L_560:
        /*086c*/ 	.byte	0x01, 0x04
	.zero		2


	//----- nvinfo : EIATTR_MAX_THREADS
	.align		4
        /*0870*/ 	.byte	0x04, 0x05
        /*0872*/ 	.short	(.L_562 - .L_561)
.L_561:
        /*0874*/ 	.word	0x00000080
        /*0878*/ 	.word	0x00000001
        /*087c*/ 	.word	0x00000001


	//----- nvinfo : EIATTR_CRS_STACK_SIZE
	.align		4
.L_562:
        /*0880*/ 	.byte	0x04, 0x1e
        /*0882*/ 	.short	(.L_564 - .L_563)
.L_563:
        /*0884*/ 	.word	0x00000000
.L_564:


//--------------------- .nv.info._ZN7cutlass13device_kernelIN5flash19enable_sm80_to_sm89INS1_16FlashAttnFwdSm80INS1_25CollectiveMainloopFwdSm80ILi4ELi1ELb0EN4cute5tupleIJNS5_1CILi128EEENS7_ILi64EEES8_EEELi128ENS_6half_tEfNS_4arch4Sm80ELb1ELb0ELb1ELb1ELb0ELb1ELb1ELb0EEENS1_21CollectiveEpilogueFwdINS6_IJS8_S8_S9_EEENS6_IJNS7_ILi1EEESH_SH_EEESB_SD_Li128ELb1ELb1ELb0ELb0EEENS1_19SingleTileSchedulerILb1ELb0ELb1ELi128EEEEEEEEEvNT_6ParamsE --------------------------
	.section	.nv.info._ZN7cutlass13device_kernelIN5flash19enable_sm80_to_sm89INS1_16FlashAttnFwdSm80INS1_25CollectiveMainloopFwdSm80ILi4ELi1ELb0EN4cute5tupleIJNS5_1CILi128EEENS7_ILi64EEES8_EEELi128ENS_6half_tEfNS_4arch4Sm80ELb1ELb0ELb1ELb1ELb0ELb1ELb1ELb0EEENS1_21CollectiveEpilogueFwdINS6_IJS8_S8_S9_EEENS6_IJNS7_ILi1EEESH_SH_EEESB_SD_Li128ELb1ELb1ELb0ELb0EEENS1_19SingleTileSchedulerILb1ELb0ELb1ELi128EEEEEEEEEvNT_6ParamsE,"",@"SHT_CUDA_INFO"
	.sectionflags	@""
	.align	4


	//----- nvinfo : EIATTR_CUDA_API_VERSION
	.align		4
        /*0000*/ 	.byte	0x04, 0x37
        /*0002*/ 	.short	(.L_566 - .L_565)
.L_565:
        /*0004*/ 	.word	0x00000082


	//----- nvinfo : EIATTR_SW2861232_WAR
	.align		4
.L_566:
        /*0008*/ 	.byte	0x01, 0x35
	.zero		2


	//----- nvinfo : EIATTR_PARAM_CBANK
	.align		4
        /*000c*/ 	.byte	0x04, 0x0a
        /*000e*/ 	.short	(.L_568 - .L_567)
	.align		4
.L_567:
        /*0010*/ 	.word	index@(.nv.constant0._ZN7cutlass13device_kernelIN5flash19enable_sm80_to_sm89INS1_16FlashAttnFwdSm80INS1_25CollectiveMainloopFwdSm80ILi4ELi1ELb0EN4cute5tupleIJNS5_1CILi128EEENS7_ILi64EEES8_EEELi128ENS_6half_tEfNS_4arch4Sm80ELb1ELb0ELb1ELb1ELb0ELb1ELb1ELb0EEENS1_21CollectiveEpilogueFwdINS6_IJS8_S8_S9_EEENS6_IJNS7_ILi1EEESH_SH_EEESB_SD_Li128ELb1ELb1ELb0ELb0EEENS1_19SingleTileSchedulerILb1ELb0ELb1ELi128EEEEEEEEEvNT_6ParamsE)
        /*0014*/ 	.short	0x0160
        /*0016*/ 	.short	0x0418


	//----- nvinfo : EIATTR_CBANK_PARAM_SIZE
	.align		4
.L_568:
        /*0018*/ 	.byte	0x03, 0x19
        /*001a*/ 	.short	0x0418


	//----- nvinfo : EIATTR_KPARAM_INFO
	.align		4
        /*001c*/ 	.byte	0x04, 0x17
        /*001e*/ 	.short	(.L_570 - .L_569)
.L_569:
        /*0020*/ 	.word	0x00000000
        /*0024*/ 	.short	0x0000
        /*0026*/ 	.short	0x0000
        /*0028*/ 	.byte	0x00, 0xf0, 0x61, 0x10


	//----- nvinfo : EIATTR_MAXREG_COUNT
	.align		4
.L_570:
        /*002c*/ 	.byte	0x03, 0x1b
        /*002e*/ 	.short	0x00ff


	//----- nvinfo : EIATTR_NUM_BARRIERS
	.align		4
        /*0030*/ 	.byte	0x02, 0x4c
        /*0032*/ 	.byte	0x02
	.zero		1


	//----- nvinfo : EIATTR_ANNOTATIONS
	.align		4
        /*0034*/ 	.byte	0x04, 0x55
        /*0036*/ 	.short	(.L_572 - .L_571)


	//   ....[0]....
.L_571:
        /* <DEDUP_REMOVED lines=74> */


	//----- nvinfo : EIATTR_MERCURY_ISA_VERSION
	.align		4
.L_572:
        /*04c0*/ 	.byte	0x03, 0x5f
        /*04c2*/ 	.short	0x0000


	//----- nvinfo : EIATTR_INT_WARP_WIDE_INSTR_OFFSETS
	.align		4
        /*04c4*/ 	.byte	0x04, 0x31
        /*04c6*/ 	.short	(.L_574 - .L_573)


	//   ....[0]....
.L_573:
        /*04c8*/ 	.word	0x00009ee0


	//----- nvinfo : EIATTR_COOP_GROUP_MASK_REGIDS
	.align		4
.L_574:
        /*04cc*/ 	.byte	0x04, 0x29
        /*04ce*/ 	.short	(.L_576 - .L_575)


	//   ....[0]....
.L_575:
        /*04d0*/ 	.word	0xffffffff


	//   ....[1]....
        /*04d4*/ 	.word	0xffffffff


	//   ....[2]....
        /*04d8*/ 	.word	0xffffffff


	//   ....[3]....
        /*04dc*/ 	.word	0xffffffff


	//   ....[4]....
        /*04e0*/ 	.word	0xffffffff


	//   ....[5]....
        /*04e4*/ 	.word	0xffffffff


	//   ....[6]....
        /*04e8*/ 	.word	0xffffffff


	//   ....[7]....
        /*04ec*/ 	.word	0xffffffff


	//   ....[8]....
        /*04f0*/ 	.word	0xffffffff


	//   ....[9]....
        /*04f4*/ 	.word	0xffffffff


	//   ....[10]....
        /*04f8*/ 	.word	0xffffffff


	//   ....[11]....
        /*04fc*/ 	.word	0xffffffff


	//   ....[12]....
        /*0500*/ 	.word	0xffffffff


	//   ....[13]....
        /*0504*/ 	.word	0xffffffff


	//   ....[14]....
        /*0508*/ 	.word	0xffffffff


	//   ....[15]....
        /*050c*/ 	.word	0xffffffff


	//   ....[16]....
        /*0510*/ 	.word	0xffffffff


	//   ....[17]....
        /*0514*/ 	.word	0xffffffff


	//   ....[18]....
        /*0518*/ 	.word	0xffffffff


	//   ....[19]....
        /*051c*/ 	.word	0xffffffff


	//   ....[20]....
        /*0520*/ 	.word	0xffffffff


	//   ....[21]....
        /*0524*/ 	.word	0xffffffff


	//   ....[22]....
        /*0528*/ 	.word	0xffffffff


	//   ....[23]....
        /*052c*/ 	.word	0xffffffff


	//   ....[24]....
        /*0530*/ 	.word	0xffffffff


	//   ....[25]....
        /*0534*/ 	.word	0xffffffff


	//   ....[26]....
        /*0538*/ 	.word	0xffffffff


	//   ....[27]....
        /*053c*/ 	.word	0xffffffff


	//   ....[28]....
        /*0540*/ 	.word	0xffffffff


	//   ....[29]....
        /*0544*/ 	.word	0xffffffff


	//   ....[30]....
        /*0548*/ 	.word	0xffffffff


	//   ....[31]....
        /*054c*/ 	.word	0xffffffff


	//   ....[32]....
        /*0550*/ 	.word	0xffffffff


	//   ....[33]....
        /*0554*/ 	.word	0xffffffff


	//   ....[34]....
        /*0558*/ 	.word	0xffffffff


	//   ....[35]....
        /*055c*/ 	.word	0xffffffff


	//   ....[36]....
        /*0560*/ 	.word	0xffffffff


	//   ....[37]....
        /*0564*/ 	.word	0xffffffff


	//   ....[38]....
        /*0568*/ 	.word	0xffffffff


	//   ....[39]....
        /*056c*/ 	.word	0xffffffff


	//   ....[40]....
        /*0570*/ 	.word	0xffffffff


	//   ....[41]....
        /*0574*/ 	.word	0xffffffff


	//   ....[42]....
        /*0578*/ 	.word	0xffffffff


	//   ....[43]....
        /*057c*/ 	.word	0xffffffff


	//   ....[44]....
        /*0580*/ 	.word	0xffffffff


	//   ....[45]....
        /*0584*/ 	.word	0xffffffff


	//   ....[46]....
        /*0588*/ 	.word	0xffffffff


	//   ....[47]....
        /*058c*/ 	.word	0xffffffff


	//   ....[48]....
        /*0590*/ 	.word	0xffffffff


	//   ....[49]....
        /*0594*/ 	.word	0xffffffff


	//   ....[50]....
        /*0598*/ 	.word	0xffffffff


	//   ....[51]....
        /*059c*/ 	.word	0xffffffff


	//   ....[52]....
        /*05a0*/ 	.word	0xffffffff


	//   ....[53]....
        /*05a4*/ 	.word	0xffffffff


	//   ....[54]....
        /*05a8*/ 	.word	0xffffffff


	//   ....[55]....
        /*05ac*/ 	.word	0xffffffff


	//   ....[56]....
        /*05b0*/ 	.word	0xffffffff


	//   ....[57]....
        /*05b4*/ 	.word	0xffffffff


	//   ....[58]....
        /*05b8*/ 	.word	0xffffffff


	//   ....[59]....
        /*05bc*/ 	.word	0xffffffff


	//   ....[60]....
        /*05c0*/ 	.word	0xffffffff


	//   ....[61]....
        /*05c4*/ 	.word	0xffffffff


	//   ....[62]....
        /*05c8*/ 	.word	0xffffffff


	//   ....[63]....
        /*05cc*/ 	.word	0xffffffff


	//   ....[64]....
        /*05d0*/ 	.word	0xffffffff


	//   ....[65]....
        /*05d4*/ 	.word	0xffffffff


	//   ....[66]....
        /*05d8*/ 	.word	0xffffffff


	//   ....[67]....
        /*05dc*/ 	.word	0xffffffff


	//   ....[68]....
        /*05e0*/ 	.word	0xffffffff


	//   ....[69]....
        /*05e4*/ 	.word	0xffffffff


	//   ....[70]....
        /*05e8*/ 	.word	0xffffffff


	//   ....[71]....
        /*05ec*/ 	.word	0xffffffff


	//   ....[72]....
        /*05f0*/ 	.word	0xffffffff


	//   ....[73]....
        /*05f4*/ 	.word	0xffffffff


	//   ....[74]....
        /*05f8*/ 	.word	0xffffffff


	//   ....[75]....
        /*05fc*/ 	.word	0xffffffff


	//   ....[76]....
        /*0600*/ 	.word	0xffffffff


	//   ....[77]....
        /*0604*/ 	.word	0xffffffff


	//   ....[78]....
        /*0608*/ 	.word	0xffffffff


	//   ....[79]....
        /*060c*/ 	.word	0xffffffff


	//   ....[80]....
        /*0610*/ 	.word	0xffffffff


	//   ....[81]....
        /*0614*/ 	.word	0xffffffff


	//   ....[82]....
        /*0618*/ 	.word	0xffffffff


	//   ....[83]....
        /*061c*/ 	.word	0xffffffff


	//   ....[84]....
        /*0620*/ 	.word	0xffffffff


	//   ....[85]....
        /*0624*/ 	.word	0xffffffff


	//   ....[86]....
        /*0628*/ 	.word	0xffffffff


	//   ....[87]....
        /*062c*/ 	.word	0xffffffff


	//   ....[88]....
        /*0630*/ 	.word	0xffffffff


	//   ....[89]....
        /*0634*/ 	.word	0xffffffff


	//   ....[90]....
        /*0638*/ 	.word	0xffffffff


	//   ....[91]....
        /*063c*/ 	.word	0xffffffff


	//   ....[92]....
        /*0640*/ 	.word	0xffffffff


	//   ....[93]....
        /*0644*/ 	.word	0xffffffff


	//   ....[94]....
        /*0648*/ 	.word	0xffffffff


	//   ....[95]....
        /*064c*/ 	.word	0xffffffff


	//   ....[96]....
        /*0650*/ 	.word	0xffffffff


	//   ....[97]....
        /*0654*/ 	.word	0xffffffff


	//   ....[98]....
        /*0658*/ 	.word	0xffffffff


	//   ....[99]....
        /*065c*/ 	.word	0xffffffff


	//   ....[100]....
        /*0660*/ 	.word	0xffffffff


	//   ....[101]....
        /*0664*/ 	.word	0xffffffff


	//   ....[102]....
        /*0668*/ 	.word	0xffffffff


	//   ....[103]....
        /*066c*/ 	.word	0xffffffff


	//   ....[104]....
        /*0670*/ 	.word	0xffffffff


	//   ....[105]....
        /*0674*/ 	.word	0xffffffff


	//   ....[106]....
        /*0678*/ 	.word	0xffffffff


	//   ....[107]....
        /*067c*/ 	.word	0xffffffff


	//   ....[108]....
        /*0680*/ 	.word	0xffffffff


	//   ....[109]....
        /*0684*/ 	.word	0xffffffff


	//   ....[110]....
        /*0688*/ 	.word	0xffffffff


	//   ....[111]....
        /*068c*/ 	.word	0xffffffff


	//   ....[112]....
        /*0690*/ 	.word	0xffffffff


	//   ....[113]....
        /*0694*/ 	.word	0xffffffff


	//   ....[114]....
        /*0698*/ 	.word	0xffffffff


	//   ....[115]....
        /*069c*/ 	.word	0xffffffff


	//   ....[116]....
        /*06a0*/ 	.word	0xffffffff


	//   ....[117]....
        /*06a4*/ 	.word	0xffffffff


	//   ....[118]....
        /*06a8*/ 	.word	0xffffffff


	//   ....[119]....
        /*06ac*/ 	.word	0xffffffff


	//   ....[120]....
        /*06b0*/ 	.word	0xffffffff


	//   ....[121]....
        /*06b4*/ 	.word	0xffffffff


	//   ....[122]....
        /*06b8*/ 	.word	0xffffffff


	//   ....[123]....
        /*06bc*/ 	.word	0xffffffff


	//   ....[124]....
        /*06c0*/ 	.word	0xffffffff


	//   ....[125]....
        /*06c4*/ 	.word	0xffffffff


	//   ....[126]....
        /*06c8*/ 	.word	0xffffffff


	//   ....[127]....
        /*06cc*/ 	.word	0xffffffff


	//   ....[128]....
        /*06d0*/ 	.word	0xffffffff


	//   ....[129]....
        /*06d4*/ 	.word	0xffffffff


	//   ....[130]....
        /*06d8*/ 	.word	0xffffffff


	//   ....[131]....
        /*06dc*/ 	.word	0xffffffff


	//   ....[132]....
        /*06e0*/ 	.word	0xffffffff


	//   ....[133]....
        /*06e4*/ 	.word	0xffffffff


	//   ....[134]....
        /*06e8*/ 	.word	0xffffffff


	//   ....[135]....
        /*06ec*/ 	.word	0xffffffff


	//   ....[136]....
        /*06f0*/ 	.word	0xffffffff


	//   ....[137]....
        /*06f4*/ 	.word	0xffffffff


	//   ....[138]....
        /*06f8*/ 	.word	0xffffffff


	//   ....[139]....
        /*06fc*/ 	.word	0xffffffff


	//   ....[140]....
        /*0700*/ 	.word	0xffffffff


	//   ....[141]....
        /*0704*/ 	.word	0xffffffff


	//   ....[142]....
        /*0708*/ 	.word	0xffffffff


	//   ....[143]....
        /*070c*/ 	.word	0xffffffff


	//   ....[144]....
        /*0710*/ 	.word	0xffffffff


	//   ....[145]....
        /*0714*/ 	.word	0xffffffff


	//   ....[146]....
        /*0718*/ 	.word	0xffffffff


	//   ....[147]....
        /*071c*/ 	.word	0xffffffff


	//   ....[148]....
        /*0720*/ 	.word	0xffffffff


	//   ....[149]....
        /*0724*/ 	.word	0xffffffff


	//   ....[150]....
        /*0728*/ 	.word	0xffffffff


	//   ....[151]....
        /*072c*/ 	.word	0xffffffff


	//   ....[152]....
        /*0730*/ 	.word	0xffffffff


	//   ....[153]....
        /*0734*/ 	.word	0xffffffff


	//   ....[154]....
        /*0738*/ 	.word	0xffffffff


	//   ....[155]....
        /*073c*/ 	.word	0xffffffff


	//   ....[156]....
        /*0740*/ 	.word	0xffffffff


	//   ....[157]....
        /*0744*/ 	.word	0xffffffff


	//   ....[158]....
        /*0748*/ 	.word	0xffffffff


	//   ....[159]....
        /*074c*/ 	.word	0xffffffff


	//   ....[160]....
        /*0750*/ 	.word	0xffffffff


	//----- nvinfo : EIATTR_COOP_GROUP_INSTR_OFFSETS
	.align		4
.L_576:
        /*0754*/ 	.byte	0x04, 0x28
        /*0756*/ 	.short	(.L_578 - .L_577)


	//   ....[0]....
.L_577:
        /*0758*/ 	.word	0x000000a0


	//   ....[1]....
        /*075c*/ 	.word	0x00009240


	//   ....[2]....
        /*0760*/ 	.word	0x00009350


	//   ....[3]....
        /*0764*/ 	.word	0x000094a0


	//   ....[4]....
        /*0768*/ 	.word	0x000094d0


	//   ....[5]....
        /*076c*/ 	.word	0x000095c0


	//   ....[6]....
        /*0770*/ 	.word	0x000095f0


	//   ....[7]....
        /*0774*/ 	.word	0x000096e0


	//   ....[8]....
        /*0778*/ 	.word	0x00009710


	//   ....[9]....
        /*077c*/ 	.word	0x00009800


	//   ....[10]....
        /*0780*/ 	.word	0x00009830


	//   ....[11]....
        /*0784*/ 	.word	0x00009920


	//   ....[12]....
        /*0788*/ 	.word	0x00009950


	//   ....[13]....
        /*078c*/ 	.word	0x00009a40


	//   ....[14]....
        /*0790*/ 	.word	0x00009a70


	//   ....[15]....
        /*0794*/ 	.word	0x00009b50


	//   ....[16]....
        /*0798*/ 	.word	0x00009b90


	//   ....[17]....
        /*079c*/ 	.word	0x0000a3a0


	//   ....[18]....
        /*07a0*/ 	.word	0x0000a3e0


	//   ....[19]....
        /*07a4*/ 	.word	0x0000a420


	//   ....[20]....
        /*07a8*/ 	.word	0x0000a440


	//   ....[21]....
        /*07ac*/ 	.word	0x0000a5d0


	//   ....[22]....
        /*07b0*/ 	.word	0x0000a690


	//   ....[23]....
        /*07b4*/ 	.word	0x0000a6d0


	//   ....[24]....
        /*07b8*/ 	.word	0x0000a710


	//   ....[25]....
        /*07bc*/ 	.word	0x0000a8a0


	//   ....[26]....
        /*07c0*/ 	.word	0x0000a960


	//   ....[27]....
        /*07c4*/ 	.word	0x0000a9a0


	//   ....[28]....
        /*07c8*/ 	.word	0x0000a9e0


	//   ....[29]....
        /*07cc*/ 	.word	0x0000ab90


	//   ....[30]....
        /*07d0*/ 	.word	0x0000ac50


	//   ....[31]....
        /*07d4*/ 	.word	0x0000ac90


	//   ....[32]....
        /*07d8*/ 	.word	0x0000acd0


	//   ....[33]....
        /*07dc*/ 	.word	0x0000ae60


	//   ....[34]....
        /*07e0*/ 	.word	0x0000af20


	//   ....[35]....
        /*07e4*/ 	.word	0x0000af60


	//   ....[36]....
        /*07e8*/ 	.word	0x0000afa0


	//   ....[37]....
        /*07ec*/ 	.word	0x0000b150


	//   ....[38]....
        /*07f0*/ 	.word	0x0000b210


	//   ....[39]....
        /*07f4*/ 	.word	0x0000b250


	//   ....[40]....
        /*07f8*/ 	.word	0x0000b290


	//   ....[41]....
        /*07fc*/ 	.word	0x0000b420


	//   ....[42]....
        /*0800*/ 	.word	0x0000b4e0


	//   ....[43]....
        /*0804*/ 	.word	0x0000b520


	//   ....[44]....
        /*0808*/ 	.word	0x0000b560


	//   ....[45]....
        /*080c*/ 	.word	0x0000b700


	//   ....[46]....
        /*0810*/ 	.word	0x0000b7c0


	//   ....[47]....
        /*0814*/ 	.word	0x0000b800


	//   ....[48]....
        /*0818*/ 	.word	0x0000b840


	//   ....[49]....
        /*081c*/ 	.word	0x0000ebd0


	//   ....[50]....
        /*0820*/ 	.word	0x0000ec20


	//   ....[51]....
        /*0824*/ 	.word	0x0000ec50


	//   ....[52]....
        /*0828*/ 	.word	0x0000eca0


	//   ....[53]....
        /*082c*/ 	.word	0x0000ed20


	//   ....[54]....
        /*0830*/ 	.word	0x0000ed40


	//   ....[55]....
        /*0834*/ 	.word	0x0000ed60


	//   ....[56]....
        /*0838*/ 	.word	0x0000ed80


	//   ....[57]....
        /*083c*/ 	.word	0x0000ef90


	//   ....[58]....
        /*0840*/ 	.word	0x0000efd0


	//   ....[59]....
        /*0844*/ 	.word	0x0000f000


	//   ....[60]....
        /*0848*/ 	.word	0x0000f050


	//   ....[61]....
        /*084c*/ 	.word	0x0000f1c0


	//   ....[62]....
        /*0850*/ 	.word	0x0000f1e0


	//   ....[63]....
        /*0854*/ 	.word	0x0000f200


	//   ....[64]....
        /*0858*/ 	.word	0x0000f220


	//   ....[65]....
        /*085c*/ 	.word	0x0000f430


	//   ....[66]....
        /*0860*/ 	.word	0x0000f470


	//   ....[67]....
        /*0864*/ 	.word	0x0000f4a0


	//   ....[68]....
        /*0868*/ 	.word	0x0000f4f0


	//   ....[69]....
        /*086c*/ 	.word	0x0000f660


	//   ....[70]....
        /*0870*/ 	.word	0x0000f680


	//   ....[71]....
        /*0874*/ 	.word	0x0000f6a0


	//   ....[72]....
        /*0878*/ 	.word	0x0000f6c0


	//   ....[73]....
        /*087c*/ 	.word	0x0000f8d0


	//   ....[74]....
        /*0880*/ 	.word	0x0000f910


	//   ....[75]....
        /*0884*/ 	.word	0x0000f930


	//   ....[76]....
        /*0888*/ 	.word	0x0000f940


	//   ....[77]....
        /*088c*/ 	.word	0x0000fa20


	//   ....[78]....
        /*0890*/ 	.word	0x0000fa60


	//   ....[79]....
        /*0894*/ 	.word	0x0000faa0


	//   ....[80]....
        /*0898*/ 	.word	0x0000fac0


	//   ....[81]....
        /*089c*/ 	.word	0x00015250


	//   ....[82]....
        /*08a0*/ 	.word	0x000152f0


	//   ....[83]....
        /*08a4*/ 	.word	0x00015990


	//   ....[84]....
        /*08a8*/ 	.word	0x00015a60


	//   ....[85]....
        /*08ac*/ 	.word	0x00015ab0


	//   ....[86]....
        /*08b0*/ 	.word	0x00015af0


	//   ....[87]....
        /*08b4*/ 	.word	0x00015b40


	//   ....[88]....
        /*08b8*/ 	.word	0x00015b50


	//   ....[89]....
        /*08bc*/ 	.word	0x00016390


	//   ....[90]....
        /*08c0*/ 	.word	0x00016520


	//   ....[91]....
        /*08c4*/ 	.word	0x00016590


	//   ....[92]....
        /*08c8*/ 	.word	0x00016760


	//   ....[93]....
        /*08cc*/ 	.word	0x000195e0


	//   ....[94]....
        /*08d0*/ 	.word	0x00019600


	//   ....[95]....
        /*08d4*/ 	.word	0x00019e00


	//   ....[96]....
        /*08d8*/ 	.word	0x00019e30


	//   ....[97]....
        /*08dc*/ 	.word	0x0001a980


	//   ....[98]....
        /*08e0*/ 	.word	0x0001ab00


	//   ....[99]....
        /*08e4*/ 	.word	0x0001af20


	//   ....[100]....
        /*08e8*/ 	.word	0x0001b0a0


	//   ....[101]....
        /*08ec*/ 	.word	0x0001b220


	//   ....[102]....
        /*08f0*/ 	.word	0x0001b3a0


	//   ....[103]....
        /*08f4*/ 	.word	0x0001b540


	//   ....[104]....
        /*08f8*/ 	.word	0x0001b580


	//   ....[105]....
        /*08fc*/ 	.word	0x0001fc00


	//   ....[106]....
        /*0900*/ 	.word	0x0001fcb0


	//   ....[107]....
        /*0904*/ 	.word	0x0001fcf0


	//   ....[108]....
        /*0908*/ 	.word	0x0001fd70


	//   ....[109]....
        /*090c*/ 	.word	0x0001fec0


	//   ....[110]....
        /*0910*/ 	.word	0x0001ff80


	//   ....[111]....
        /*0914*/ 	.word	0x00020340


	//   ....[112]....
        /*0918*/ 	.word	0x00020490


	//   ....[113]....
        /*091c*/ 	.word	0x00022d10


	//   ....[114]....
        /*0920*/ 	.word	0x00022d20


	//   ....[115]....
        /*0924*/ 	.word	0x00022d30


	//   ....[116]....
        /*0928*/ 	.word	0x00022d40


	//   ....[117]....
        /*092c*/ 	.word	0x00022d70


	//   ....[118]....
        /*0930*/ 	.word	0x00022d90


	//   ....[119]....
        /*0934*/ 	.word	0x00022db0


	//   ....[120]....
        /*0938*/ 	.word	0x00022dc0


	//   ....[121]....
        /*093c*/ 	.word	0x00024a70


	//   ....[122]....
        /*0940*/ 	.word	0x00024ab0


	//   ....[123]....
        /*0944*/ 	.word	0x00024ae0


	//   ....[124]....
        /*0948*/ 	.word	0x00024b10


	//   ....[125]....
        /*094c*/ 	.word	0x00024b50


	//   ....[126]....
        /*0950*/ 	.word	0x00024b90


	//   ....[127]....
        /*0954*/ 	.word	0x00024bb0


	//   ....[128]....
        /*0958*/ 	.word	0x00024bc0


	//   ....[129]....
        /*095c*/ 	.word	0x00024d80


	//   ....[130]....
        /*0960*/ 	.word	0x00024d90


	//   ....[131]....
        /*0964*/ 	.word	0x00024e90


	//   ....[132]....
        /*0968*/ 	.word	0x00024ec0


	//   ....[133]....
        /*096c*/ 	.word	0x00024fa0


	//   ....[134]....
        /*0970*/ 	.word	0x00024fd0


	//   ....[135]....
        /*0974*/ 	.word	0x000250b0


	//   ....[136]....
        /*0978*/ 	.word	0x000250e0


	//   ....[137]....
        /*097c*/ 	.word	0x000251c0


	//   ....[138]....
        /*0980*/ 	.word	0x000251f0


	//   ....[139]....
        /*0984*/ 	.word	0x000252d0


	//   ....[140]....
        /*0988*/ 	.word	0x00025300


	//   ....[141]....
        /*098c*/ 	.word	0x000253e0


	//   ....[142]....
        /*0990*/ 	.word	0x00025410


	//   ....[143]....
        /*0994*/ 	.word	0x000254f0


	//   ....[144]....
        /*0998*/ 	.word	0x00025510


	//   ....[145]....
        /*099c*/ 	.word	0x00025e30


	//   ....[146]....
        /*09a0*/ 	.word	0x00025e40


	//   ....[147]....
        /*09a4*/ 	.word	0x00025f10


	//   ....[148]....
        /*09a8*/ 	.word	0x00025f40


	//   ....[149]....
        /*09ac*/ 	.word	0x00026010


	//   ....[150]....
        /*09b0*/ 	.word	0x00026040


	//   ....[151]....
        /*09b4*/ 	.word	0x00026110


	//   ....[152]....
        /*09b8*/ 	.word	0x00026140


	//   ....[153]....
        /*09bc*/ 	.word	0x00026210


	//   ....[154]....
        /*09c0*/ 	.word	0x00026240


	//   ....[155]....
        /*09c4*/ 	.word	0x00026310


	//   ....[156]....
        /*09c8*/ 	.word	0x00026340


	//   ....[157]....
        /*09cc*/ 	.word	0x00026410


	//   ....[158]....
        /*09d0*/ 	.word	0x00026440


	//   ....[159]....
        /*09d4*/ 	.word	0x00026510


	//   ....[160]....
        /*09d8*/ 	.word	0x00026530


	//----- nvinfo : EIATTR_EXIT_INSTR_OFFSETS
	.align		4
.L_578:
        /*09dc*/ 	.byte	0x04, 0x1c
        /*09de*/ 	.short	(.L_580 - .L_579)


	//   ....[0]....
.L_579:
        /*09e0*/ 	.word	0x000003b0


	//   ....[1]....
        /*09e4*/ 	.word	0x00025520


	//   ....[2]....
        /*09e8*/ 	.word	0x00025580


	//   ....[3]....
        /*09ec*/ 	.word	0x000255e0


	//   ....[4]....
        /*09f0*/ 	.word	0x00026540


	//   ....[5]....
        /*09f4*/ 	.word	0x00026590


	//   ....[6]....
        /*09f8*/ 	.word	0x000265f0


	//----- nvinfo : EIATTR_CTAIDZ_USED
	.align		4
.L_580:
        /*09fc*/ 	.byte	0x01, 0x04
	.zero		2


	//----- nvinfo : EIATTR_MAX_THREADS
	.align		4
        /*0a00*/ 	.byte	0x04, 0x05
        /*0a02*/ 	.short	(.L_582 - .L_581)
.L_581:
        /*0a04*/ 	.word	0x00000080
        /*0a08*/ 	.word	0x00000001
        /*0a0c*/ 	.word	0x00000001


	//----- nvinfo : EIATTR_CRS_STACK_SIZE
	.align		4
.L_582:
        /*0a10*/ 	.byte	0x04, 0x1e
        /*0a12*/ 	.short	(.L_584 - .L_583)
.L_583:
        /*0a14*/ 	.word	0x00000000
.L_584:


//--------------------- .nv.info._ZN7cutlass13device_kernelIN5flash19enable_sm80_to_sm89INS1_16FlashAttnFwdSm80INS1_25CollectiveMainloopFwdSm80ILi8ELi1ELb1EN4cute5tupleIJNS5_1CILi128EEES8_S8_EEELi128ENS_6half_tEfNS_4arch4Sm80ELb0ELb0ELb0ELb0ELb0ELb0ELb1ELb0EEENS1_21CollectiveEpilogueFwdIS9_NS6_IJNS7_ILi1EEESF_SF_EEESA_SC_Li256ELb0ELb1ELb0ELb0EEENS1_19SingleTileSchedulerILb0ELb0ELb1ELi128EEEEEEEEEvNT_6ParamsE --------------------------
	.section	.nv.info._ZN7cutlass13device_kernelIN5flash19enable_sm80_to_sm89INS1_16FlashAttnFwdSm80INS1_25CollectiveMainloopFwdSm80ILi8ELi1ELb1EN4cute5tupleIJNS5_1CILi128EEES8_S8_EEELi128ENS_6half_tEfNS_4arch4Sm80ELb0ELb0ELb0ELb0ELb0ELb0ELb1ELb0EEENS1_21CollectiveEpilogueFwdIS9_NS6_IJNS7_ILi1EEESF_SF_EEESA_SC_Li256ELb0ELb1ELb0ELb0EEENS1_19SingleTileSchedulerILb0ELb0ELb1ELi128EEEEEEEEEvNT_6ParamsE,"",@"SHT_CUDA_INFO"
	.sectionflags	@""
	.align	4


	//----- nvinfo : EIATTR_CUDA_API_VERSION
	.align		4
        /*0000*/ 	.byte	0x04, 0x37
        /*0002*/ 	.short	(.L_586 - .L_585)
.L_585:
        /*0004*/ 	.word	0x00000082


	//----- nvinfo : EIATTR_SW2861232_WAR
	.align		4
.L_586:
        /*0008*/ 	.byte	0x01, 0x35
	.zero		2


	//----- nvinfo : EIATTR_PARAM_CBANK
	.align		4
        /*000c*/ 	.byte	0x04, 0x0a
        /*000e*/ 	.short	(.L_588 - .L_587)
	.align		4
.L_587:
        /*0010*/ 	.word	index@(.nv.constant0._ZN7cutlass13device_kernelIN5flash19enable_sm80_to_sm89INS1_16FlashAttnFwdSm80INS1_25CollectiveMainloopFwdSm80ILi8ELi1ELb1EN4cute5tupleIJNS5_1CILi128EEES8_S8_EEELi128ENS_6half_tEfNS_4arch4Sm80ELb0ELb0ELb0ELb0ELb0ELb0ELb1ELb0EEENS1_21CollectiveEpilogueFwdIS9_NS6_IJNS7_ILi1EEESF_SF_EEESA_SC_Li256ELb0ELb1ELb0ELb0EEENS1_19SingleTileSchedulerILb0ELb0ELb1ELi128EEEEEEEEEvNT_6ParamsE)
        /*0014*/ 	.short	0x0160
        /*0016*/ 	.short	0x0418


	//----- nvinfo : EIATTR_CBANK_PARAM_SIZE
	.align		4
.L_588:
        /*0018*/ 	.byte	0x03, 0x19
        /*001a*/ 	.short	0x0418


	//----- nvinfo : EIATTR_KPARAM_INFO
	.align		4
        /*001c*/ 	.byte	0x04, 0x17
        /*001e*/ 	.short	(.L_590 - .L_589)
.L_589:
        /*0020*/ 	.word	0x00000000
        /*0024*/ 	.short	0x0000
        /*0026*/ 	.short	0x0000
        /*0028*/ 	.byte	0x00, 0xf0, 0x61, 0x10


	//----- nvinfo : EIATTR_MAXREG_COUNT
	.align		4
.L_590:
        /*002c*/ 	.byte	0x03, 0x1b
        /*002e*/ 	.short	0x00ff


	//----- nvinfo : EIATTR_NUM_BARRIERS
	.align		4
        /*0030*/ 	.byte	0x02, 0x4c
        /*0032*/ 	.byte	0x02
	.zero		1


	//----- nvinfo : EIATTR_ANNOTATIONS
	.align		4
        /*0034*/ 	.byte	0x04, 0x55
        /*0036*/ 	.short	(.L_592 - .L_591)


	//   ....[0]....
.L_591:
        /*0038*/ 	.word	0x00000001
        /*003c*/ 	.byte	0x50, 0x03, 0x00, 0x00, 0x01, 0x00, 0x00, 0x00, 0x10, 0x04, 0x00, 0x00, 0x01, 0x00, 0x00, 0x00
        /*004c*/ 	.byte	0xd0, 0x24, 0x00, 0x00, 0x01, 0x00, 0x00, 0x00, 0xe0, 0x84, 0x00, 0x00, 0x01, 0x00, 0x00, 0x00
        /*005c*/ 	.byte	0x00, 0x85, 0x00, 0x00, 0x01, 0x00, 0x00, 0x00, 0x90, 0x8a, 0x00, 0x00


	//----- nvinfo : EIATTR_MERCURY_ISA_VERSION
	.align		4
.L_592:
        /*0068*/ 	.byte	0x03, 0x5f
        /*006a*/ 	.short	0x0000


	//----- nvinfo : EIATTR_INT_WARP_WIDE_INSTR_OFFSETS
	.align		4
        /*006c*/ 	.byte	0x04, 0x31
        /*006e*/ 	.short	(.L_594 - .L_593)


	//   ....[0]....
.L_593:
        /*0070*/ 	.word	0x00000ac0


	//----- nvinfo : EIATTR_COOP_GROUP_MASK_REGIDS
	.align		4
.L_594:
        /*0074*/ 	.byte	0x04, 0x29
        /*0076*/ 	.short	(.L_596 - .L_595)


	//   ....[0]....
.L_595:
        /*0078*/ 	.word	0xffffffff


	//   ....[1]....
        /*007c*/ 	.word	0xffffffff


	//   ....[2]....
        /*0080*/ 	.word	0xffffffff


	//   ....[3]....
        /*0084*/ 	.word	0xffffffff


	//   ....[4]....
        /*0088*/ 	.word	0xffffffff


	//   ....[5]....
        /*008c*/ 	.word	0xffffffff


	//   ....[6]....
        /*0090*/ 	.word	0xffffffff


	//   ....[7]....
        /*0094*/ 	.word	0xffffffff


	//   ....[8]....
        /*0098*/ 	.word	0xffffffff


	//   ....[9]....
        /*009c*/ 	.word	0xffffffff


	//   ....[10]....
        /*00a0*/ 	.word	0xffffffff


	//   ....[11]....
        /*00a4*/ 	.word	0xffffffff


	//   ....[12]....
        /*00a8*/ 	.word	0xffffffff


	//   ....[13]....
        /*00ac*/ 	.word	0xffffffff


	//   ....[14]....
        /*00b0*/ 	.word	0xffffffff


	//   ....[15]....
        /*00b4*/ 	.word	0xffffffff


	//   ....[16]....
        /*00b8*/ 	.word	0xffffffff


	//   ....[17]....
        /*00bc*/ 	.word	0xffffffff


	//   ....[18]....
        /*00c0*/ 	.word	0xffffffff


	//   ....[19]....
        /*00c4*/ 	.word	0xffffffff


	//   ....[20]....
        /*00c8*/ 	.word	0xffffffff


	//   ....[21]....
        /*00cc*/ 	.word	0xffffffff


	//   ....[22]....
        /*00d0*/ 	.word	0xffffffff


	//   ....[23]....
        /*00d4*/ 	.word	0xffffffff


	//   ....[24]....
        /*00d8*/ 	.word	0xffffffff


	//   ....[25]....
        /*00dc*/ 	.word	0xffffffff


	//   ....[26]....
        /*00e0*/ 	.word	0xffffffff


	//   ....[27]....
        /*00e4*/ 	.word	0xffffffff


	//   ....[28]....
        /*00e8*/ 	.word	0xffffffff


	//   ....[29]....
        /*00ec*/ 	.word	0xffffffff


	//   ....[30]....
        /*00f0*/ 	.word	0xffffffff


	//   ....[31]....
        /*00f4*/ 	.word	0xffffffff


	//----- nvinfo : EIATTR_COOP_GROUP_INSTR_OFFSETS
	.align		4
.L_596:
        /*00f8*/ 	.byte	0x04, 0x28
        /*00fa*/ 	.short	(.L_598 - .L_597)


	//   ....[0]....
.L_597:
        /*00fc*/ 	.word	0x000005f0


	//   ....[1]....
        /*0100*/ 	.word	0x00000640


	//   ....[2]....
        /*0104*/ 	.word	0x00000680


	//   ....[3]....
        /*0108*/ 	.word	0x000006c0


	//   ....[4]....
        /*010c*/ 	.word	0x000006f0


	//   ....[5]....
        /*0110*/ 	.word	0x00000740


	//   ....[6]....
        /*0114*/ 	.word	0x00000760


	//   ....[7]....
        /*0118*/ 	.word	0x000007f0


	//   ....[8]....
        /*011c*/ 	.word	0x00002ee0


	//   ....[9]....
        /*0120*/ 	.word	0x00002f90


	//   ....[10]....
        /*0124*/ 	.word	0x00002fa0


	//   ....[11]....
        /*0128*/ 	.word	0x00002fd0


	//   ....[12]....
        /*012c*/ 	.word	0x000063d0


	//   ....[13]....
        /*0130*/ 	.word	0x000063f0


	//   ....[14]....
        /*0134*/ 	.word	0x00006410


	//   ....[15]....
        /*0138*/ 	.word	0x00006430


	//   ....[16]....
        /*013c*/ 	.word	0x00008520


	//   ....[17]....
        /*0140*/ 	.word	0x00008530


	//   ....[18]....
        /*0144*/ 	.word	0x00008580


	//   ....[19]....
        /*0148*/ 	.word	0x000085a0


	//   ....[20]....
        /*014c*/ 	.word	0x00009570


	//   ....[21]....
        /*0150*/ 	.word	0x00009580


	//   ....[22]....
        /*0154*/ 	.word	0x000095a0


	//   ....[23]....
        /*0158*/ 	.word	0x000095b0


	//   ....[24]....
        /*015c*/ 	.word	0x00009690


	//   ....[25]....
        /*0160*/ 	.word	0x000096b0


	//   ....[26]....
        /*0164*/ 	.word	0x000097a0


	//   ....[27]....
        /*0168*/ 	.word	0x000097d0


	//   ....[28]....
        /*016c*/ 	.word	0x000098a0


	//   ....[29]....
        /*0170*/ 	.word	0x000098d0


	//   ....[30]....
        /*0174*/ 	.word	0x000099a0


	//   ....[31]....
        /*0178*/ 	.word	0x000099c0


	//----- nvinfo : EIATTR_EXIT_INSTR_OFFSETS
	.align		4
.L_598:
        /*017c*/ 	.byte	0x04, 0x1c
        /*017e*/ 	.short	(.L_600 - .L_599)


	//   ....[0]....
.L_599:
        /*0180*/ 	.word	0x00000040


	//   ....[1]....
        /*0184*/ 	.word	0x000099d0


	//   ....[2]....
        /*0188*/ 	.word	0x00009a20


	//   ....[3]....
        /*018c*/ 	.word	0x00009a80


	//----- nvinfo : EIATTR_CTAIDZ_USED
	.align		4
.L_600:
        /*0190*/ 	.byte	0x01, 0x04
	.zero		2


	//----- nvinfo : EIATTR_MAX_THREADS
	.align		4
        /*0194*/ 	.byte	0x04, 0x05
        /*0196*/ 	.short	(.L_602 - .L_601)
.L_601:
        /*0198*/ 	.word	0x00000100
        /*019c*/ 	.word	0x00000001
        /*01a0*/ 	.word	0x00000001


	//----- nvinfo : EIATTR_CRS_STACK_SIZE
	.align		4
.L_602:
        /*01a4*/ 	.byte	0x04, 0x1e
        /*01a6*/ 	.short	(.L_604 - .L_603)
.L_603:
        /*01a8*/ 	.word	0x00000000
.L_604:


//--------------------- .nv.info._ZN7cutlass13device_kernelIN5flash19enable_sm80_to_sm89INS1_16FlashAttnFwdSm80INS1_25CollectiveMainloopFwdSm80ILi8ELi1ELb1EN4cute5tupleIJNS5_1CILi128EEES8_S8_EEELi128ENS_6half_tEfNS_4arch4Sm80ELb0ELb0ELb0ELb1ELb0ELb0ELb1ELb0EEENS1_21CollectiveEpilogueFwdIS9_NS6_IJNS7_ILi1EEESF_SF_EEESA_SC_Li256ELb1ELb1ELb0ELb0EEENS1_19SingleTileSchedulerILb1ELb0ELb1ELi128EEEEEEEEEvNT_6ParamsE --------------------------
	.section	.nv.info._ZN7cutlass13device_kernelIN5flash19enable_sm80_to_sm89INS1_16FlashAttnFwdSm80INS1_25CollectiveMainloopFwdSm80ILi8ELi1ELb1EN4cute5tupleIJNS5_1CILi128EEES8_S8_EEELi128ENS_6half_tEfNS_4arch4Sm80ELb0ELb0ELb0ELb1ELb0ELb0ELb1ELb0EEENS1_21CollectiveEpilogueFwdIS9_NS6_IJNS7_ILi1EEESF_SF_EEESA_SC_Li256ELb1ELb1ELb0ELb0EEENS1_19SingleTileSchedulerILb1ELb0ELb1ELi128EEEEEEEEEvNT_6ParamsE,"",@"SHT_CUDA_INFO"
	.sectionflags	@""
	.align	4


	//----- nvinfo : EIATTR_CUDA_API_VERSION
	.align		4
        /*0000*/ 	.byte	0x04, 0x37
        /*0002*/ 	.short	(.L_606 - .L_605)
.L_605:
        /*0004*/ 	.word	0x00000082


	//----- nvinfo : EIATTR_SW2861232_WAR
	.align		4
.L_606:
        /*0008*/ 	.byte	0x01, 0x35
	.zero		2


	//----- nvinfo : EIATTR_PARAM_CBANK
	.align		4
        /*000c*/ 	.byte	0x04, 0x0a
        /*000e*/ 	.short	(.L_608 - .L_607)
	.align		4
.L_607:
        /*0010*/ 	.word	index@(.nv.constant0._ZN7cutlass13device_kernelIN5flash19enable_sm80_to_sm89INS1_16FlashAttnFwdSm80INS1_25CollectiveMainloopFwdSm80ILi8ELi1ELb1EN4cute5tupleIJNS5_1CILi128EEES8_S8_EEELi128ENS_6half_tEfNS_4arch4Sm80ELb0ELb0ELb0ELb1ELb0ELb0ELb1ELb0EEENS1_21CollectiveEpilogueFwdIS9_NS6_IJNS7_ILi1EEESF_SF_EEESA_SC_Li256ELb1ELb1ELb0ELb0EEENS1_19SingleTileSchedulerILb1ELb0ELb1ELi128EEEEEEEEEvNT_6ParamsE)
        /*0014*/ 	.short	0x0160
        /*0016*/ 	.short	0x0418


	//----- nvinfo : EIATTR_CBANK_PARAM_SIZE
	.align		4
.L_608:
        /*0018*/ 	.byte	0x03, 0x19
        /*001a*/ 	.short	0x0418


	//----- nvinfo : EIATTR_KPARAM_INFO
	.align		4
        /*001c*/ 	.byte	0x04, 0x17
        /*001e*/ 	.short	(.L_610 - .L_609)
.L_609:
        /*0020*/ 	.word	0x00000000
        /*0024*/ 	.short	0x0000
        /*0026*/ 	.short	0x0000
        /*0028*/ 	.byte	0x00, 0xf0, 0x61, 0x10


	//----- nvinfo : EIATTR_MAXREG_COUNT
	.align		4
.L_610:
        /*002c*/ 	.byte	0x03, 0x1b
        /*002e*/ 	.short	0x00ff


	//----- nvinfo : EIATTR_NUM_BARRIERS
	.align		4
        /*0030*/ 	.byte	0x02, 0x4c
        /*0032*/ 	.byte	0x02
	.zero		1


	//----- nvinfo : EIATTR_MERCURY_ISA_VERSION
	.align		4
        /*0034*/ 	.byte	0x03, 0x5f
        /*0036*/ 	.short	0x0000


	//----- nvinfo : EIATTR_INT_WARP_WIDE_INSTR_OFFSETS
	.align		4
        /*0038*/ 	.byte	0x04, 0x31
        /*003a*/ 	.short	(.L_612 - .L_611)


	//   ....[0]....
.L_611:
        /*003c*/ 	.word	0x00001390


	//----- nvinfo : EIATTR_COOP_GROUP_MASK_REGIDS
	.align		4
.L_612:
        /*0040*/ 	.byte	0x04, 0x29
        /*0042*/ 	.short	(.L_614 - .L_613)


	//   ....[0]....
.L_613:
        /*0044*/ 	.word	0xffffffff


	//   ....[1]....
        /*0048*/ 	.word	0xffffffff


	//   ....[2]....
        /*004c*/ 	.word	0xffffffff


	//   ....[3]....
        /*0050*/ 	.word	0xffffffff


	//   ....[4]....
        /*0054*/ 	.word	0xffffffff


	//   ....[5]....
        /*0058*/ 	.word	0xffffffff


	//   ....[6]....
        /*005c*/ 	.word	0xffffffff


	//   ....[7]....
        /*0060*/ 	.word	0xffffffff


	//   ....[8]....
        /*0064*/ 	.word	0xffffffff


	//   ....[9]....
        /*0068*/ 	.word	0xffffffff


	//   ....[10]....
        /*006c*/ 	.word	0xffffffff


	//   ....[11]....
        /*0070*/ 	.word	0xffffffff


	//   ....[12]....
        /*0074*/ 	.word	0xffffffff


	//   ....[13]....
        /*0078*/ 	.word	0xffffffff


	//   ....[14]....
        /*007c*/ 	.word	0xffffffff


	//   ....[15]....
        /*0080*/ 	.word	0xffffffff


	//   ....[16]....
        /*0084*/ 	.word	0xffffffff


	//   ....[17]....
        /*0088*/ 	.word	0xffffffff


	//   ....[18]....
        /*008c*/ 	.word	0xffffffff


	//   ....[19]....
        /*0090*/ 	.word	0xffffffff


	//   ....[20]....
        /*0094*/ 	.word	0xffffffff


	//   ....[21]....
        /*0098*/ 	.word	0xffffffff


	//   ....[22]....
        /*009c*/ 	.word	0xffffffff


	//   ....[23]....
        /*00a0*/ 	.word	0xffffffff


	//   ....[24]....
        /*00a4*/ 	.word	0xffffffff


	//   ....[25]....
        /*00a8*/ 	.word	0xffffffff


	//   ....[26]....
        /*00ac*/ 	.word	0xffffffff


	//   ....[27]....
        /*00b0*/ 	.word	0xffffffff


	//   ....[28]....
        /*00b4*/ 	.word	0xffffffff


	//   ....[29]....
        /*00b8*/ 	.word	0xffffffff


	//   ....[30]....
        /*00bc*/ 	.word	0xffffffff


	//   ....[31]....
        /*00c0*/ 	.word	0xffffffff


	//   ....[32]....
        /*00c4*/ 	.word	0xffffffff


	//   ....[33]....
        /*00c8*/ 	.word	0xffffffff


	//   ....[34]....
        /*00cc*/ 	.word	0xffffffff


	//   ....[35]....
        /*00d0*/ 	.word	0xffffffff


	//   ....[36]....
        /*00d4*/ 	.word	0xffffffff


	//   ....[37]....
        /*00d8*/ 	.word	0xffffffff


	//   ....[38]....
        /*00dc*/ 	.word	0xffffffff


	//   ....[39]....
        /*00e0*/ 	.word	0xffffffff


	//   ....[40]....
        /*00e4*/ 	.word	0xffffffff


	//----- nvinfo : EIATTR_COOP_GROUP_INSTR_OFFSETS
	.align		4
.L_614:
        /*00e8*/ 	.byte	0x04, 0x28
        /*00ea*/ 	.short	(.L_616 - .L_615)


	//   ....[0]....
.L_615:
        /*00ec*/ 	.word	0x00000080


	//   ....[1]....
        /*00f0*/ 	.word	0x00000d80


	//   ....[2]....
        /*00f4*/ 	.word	0x00000dc0


	//   ....[3]....
        /*00f8*/ 	.word	0x00000e00


	//   ....[4]....
        /*00fc*/ 	.word	0x00000e30


	//   ....[5]....
        /*0100*/ 	.word	0x00000e70


	//   ....[6]....
        /*0104*/ 	.word	0x00000ea0


	//   ....[7]....
        /*0108*/ 	.word	0x00000ed0


	//   ....[8]....
        /*010c*/ 	.word	0x00000f00


	//   ....[9]....
        /*0110*/ 	.word	0x00003650


	//   ....[10]....
        /*0114*/ 	.word	0x00003710


	//   ....[11]....
        /*0118*/ 	.word	0x00003720


	//   ....[12]....
        /*011c*/ 	.word	0x00003750


	//   ....[13]....
        /*0120*/ 	.word	0x00006510


	//   ....[14]....
        /*0124*/ 	.word	0x00006530


	//   ....[15]....
        /*0128*/ 	.word	0x00006550


	//   ....[16]....
        /*012c*/ 	.word	0x00006580


	//   ....[17]....
        /*0130*/ 	.word	0x00008610


	//   ....[18]....
        /*0134*/ 	.word	0x00008640


	//   ....[19]....
        /*0138*/ 	.word	0x00008680


	//   ....[20]....
        /*013c*/ 	.word	0x00008690


	//   ....[21]....
        /*0140*/ 	.word	0x000097f0


	//   ....[22]....
        /*0144*/ 	.word	0x00009820


	//   ....[23]....
        /*0148*/ 	.word	0x00009860


	//   ....[24]....
        /*014c*/ 	.word	0x000098a0


	//   ....[25]....
        /*0150*/ 	.word	0x00009a60


	//   ....[26]....
        /*0154*/ 	.word	0x00009a70


	//   ....[27]....
        /*0158*/ 	.word	0x00009b60


	//   ....[28]....
        /*015c*/ 	.word	0x00009b90


	//   ....[29]....
        /*0160*/ 	.word	0x00009c60


	//   ....[30]....
        /*0164*/ 	.word	0x00009c90


	//   ....[31]....
        /*0168*/ 	.word	0x00009d60


	//   ....[32]....
        /*016c*/ 	.word	0x00009d80


	//   ....[33]....
        /*0170*/ 	.word	0x0000a500


	//   ....[34]....
        /*0174*/ 	.word	0x0000a520


	//   ....[35]....
        /*0178*/ 	.word	0x0000a5f0


	//   ....[36]....
        /*017c*/ 	.word	0x0000a620


	//   ....[37]....
        /*0180*/ 	.word	0x0000a6f0


	//   ....[38]....
        /*0184*/ 	.word	0x0000a720


	//   ....[39]....
        /*0188*/ 	.word	0x0000a7f0


	//   ....[40]....
        /*018c*/ 	.word	0x0000a810


	//----- nvinfo : EIATTR_EXIT_INSTR_OFFSETS
	.align		4
.L_616:
        /*0190*/ 	.byte	0x04, 0x1c
        /*0192*/ 	.short	(.L_618 - .L_617)


	//   ....[0]....
.L_617:
        /*0194*/ 	.word	0x00000310


	//   ....[1]....
        /*0198*/ 	.word	0x00009d90


	//   ....[2]....
        /*019c*/ 	.word	0x00009de0


	//   ....[3]....
        /*01a0*/ 	.word	0x00009e40


	//   ....[4]....
        /*01a4*/ 	.word	0x0000a820


	//   ....[5]....
        /*01a8*/ 	.word	0x0000a870


	//   ....[6]....
        /*01ac*/ 	.word	0x0000a8d0


	//----- nvinfo : EIATTR_CTAIDZ_USED
	.align		4
.L_618:
        /*01b0*/ 	.byte	0x01, 0x04
	.zero		2


	//----- nvinfo : EIATTR_MAX_THREADS
	.align		4
        /*01b4*/ 	.byte	0x04, 0x05
        /*01b6*/ 	.short	(.L_620 - .L_619)
.L_619:
        /*01b8*/ 	.word	0x00000100
        /*01bc*/ 	.word	0x00000001
        /*01c0*/ 	.word	0x00000001


	//----- nvinfo : EIATTR_CRS_STACK_SIZE
	.align		4
.L_620:
        /*01c4*/ 	.byte	0x04, 0x1e
        /*01c6*/ 	.short	(.L_622 - .L_621)
.L_621:
        /*01c8*/ 	.word	0x00000000
.L_622:


//--------------------- .nv.info._ZN7cutlass13device_kernelIN5flash19enable_sm80_to_sm89INS1_16FlashAttnFwdSm80INS1_25CollectiveMainloopFwdSm80ILi8ELi1ELb1EN4cute5tupleIJNS5_1CILi128EEES8_S8_EEELi128ENS_6half_tEfNS_4arch4Sm80ELb0ELb0ELb0ELb1ELb0ELb1ELb1ELb0EEENS1_21CollectiveEpilogueFwdIS9_NS6_IJNS7_ILi1EEESF_SF_EEESA_SC_Li256ELb1ELb1ELb0ELb0EEENS1_19SingleTileSchedulerILb1ELb0ELb1ELi128EEEEEEEEEvNT_6ParamsE --------------------------
	.section	.nv.info._ZN7cutlass13device_kernelIN5flash19enable_sm80_to_sm89INS1_16FlashAttnFwdSm80INS1_25CollectiveMainloopFwdSm80ILi8ELi1ELb1EN4cute5tupleIJNS5_1CILi128EEES8_S8_EEELi128ENS_6half_tEfNS_4arch4Sm80ELb0ELb0ELb0ELb1ELb0ELb1ELb1ELb0EEENS1_21CollectiveEpilogueFwdIS9_NS6_IJNS7_ILi1EEESF_SF_EEESA_SC_Li256ELb1ELb1ELb0ELb0EEENS1_19SingleTileSchedulerILb1ELb0ELb1ELi128EEEEEEEEEvNT_6ParamsE,"",@"SHT_CUDA_INFO"
	.sectionflags	@""
	.align	4


	//----- nvinfo : EIATTR_CUDA_API_VERSION
	.align		4
        /*0000*/ 	.byte	0x04, 0x37
        /*0002*/ 	.short	(.L_624 - .L_623)
.L_623:
        /*0004*/ 	.word	0x00000082


	//----- nvinfo : EIATTR_SW2861232_WAR
	.align		4
.L_624:
        /*0008*/ 	.byte	0x01, 0x35
	.zero		2


	//----- nvinfo : EIATTR_PARAM_CBANK
	.align		4
        /*000c*/ 	.byte	0x04, 0x0a
        /*000e*/ 	.short	(.L_626 - .L_625)
	.align		4
.L_625:
        /*0010*/ 	.word	index@(.nv.constant0._ZN7cutlass13device_kernelIN5flash19enable_sm80_to_sm89INS1_16FlashAttnFwdSm80INS1_25CollectiveMainloopFwdSm80ILi8ELi1ELb1EN4cute5tupleIJNS5_1CILi128EEES8_S8_EEELi128ENS_6half_tEfNS_4arch4Sm80ELb0ELb0ELb0ELb1ELb0ELb1ELb1ELb0EEENS1_21CollectiveEpilogueFwdIS9_NS6_IJNS7_ILi1EEESF_SF_EEESA_SC_Li256ELb1ELb1ELb0ELb0EEENS1_19SingleTileSchedulerILb1ELb0ELb1ELi128EEEEEEEEEvNT_6ParamsE)
        /*0014*/ 	.short	0x0160
        /*0016*/ 	.short	0x0418


	//----- nvinfo : EIATTR_CBANK_PARAM_SIZE
	.align		4
.L_626:
        /*0018*/ 	.byte	0x03, 0x19
        /*001a*/ 	.short	0x0418


	//----- nvinfo : EIATTR_KPARAM_INFO
	.align		4
        /*001c*/ 	.byte	0x04, 0x17
        /*001e*/ 	.short	(.L_628 - .L_627)
.L_627:
        /*0020*/ 	.word	0x00000000
        /*0024*/ 	.short	0x0000
        /*0026*/ 	.short	0x0000
        /*0028*/ 	.byte	0x00, 0xf0, 0x61, 0x10


	//----- nvinfo : EIATTR_MAXREG_COUNT
	.align		4
.L_628:
        /*002c*/ 	.byte	0x03, 0x1b
        /*002e*/ 	.short	0x00ff


	//----- nvinfo : EIATTR_NUM_BARRIERS
	.align		4
        /*0030*/ 	.byte	0x02, 0x4c
        /*0032*/ 	.byte	0x02
	.zero		1


	//----- nvinfo : EIATTR_ANNOTATIONS
	.align		4
        /*0034*/ 	.byte	0x04, 0x55
        /*0036*/ 	.short	(.L_630 - .L_629)


	//   ....[0]....
.L_629:
        /*0038*/ 	.word	0x00000001
        /*003c*/ 	.byte	0xe0, 0x06, 0x00, 0x00, 0x01, 0x00, 0x00, 0x00, 0x50, 0x7d, 0x00, 0x00, 0x01, 0x00, 0x00, 0x00
        /*004c*/ 	.byte	0xf0, 0xc7, 0x00, 0x00, 0x01, 0x00, 0x00, 0x00, 0xf0, 0x00, 0x01, 0x00, 0x01, 0x00, 0x00, 0x00
        /*005c*/ 	.byte	0x00, 0x01, 0x01, 0x00


	//----- nvinfo : EIATTR_MERCURY_ISA_VERSION
	.align		4
.L_630:
        /*0060*/ 	.byte	0x03, 0x5f
        /*0062*/ 	.short	0x0000


	//----- nvinfo : EIATTR_COOP_GROUP_MASK_REGIDS
	.align		4
        /*0064*/ 	.byte	0x04, 0x29
        /*0066*/ 	.short	(.L_632 - .L_631)


	//   ....[0]....
.L_631:
        /*0068*/ 	.word	0xffffffff


	//   ....[1]....
        /*006c*/ 	.word	0xffffffff


	//   ....[2]....
        /*0070*/ 	.word	0xffffffff


	//   ....[3]....
        /*0074*/ 	.word	0xffffffff


	//   ....[4]....
        /*0078*/ 	.word	0xffffffff


	//   ....[5]....
        /*007c*/ 	.word	0xffffffff


	//   ....[6]....
        /*0080*/ 	.word	0xffffffff


	//   ....[7]....
        /*0084*/ 	.word	0xffffffff


	//   ....[8]....
        /*0088*/ 	.word	0xffffffff


	//   ....[9]....
        /*008c*/ 	.word	0xffffffff


	//   ....[10]....
        /*0090*/ 	.word	0xffffffff


	//   ....[11]....
        /*0094*/ 	.word	0xffffffff


	//   ....[12]....
        /*0098*/ 	.word	0xffffffff


	//   ....[13]....
        /*009c*/ 	.word	0xffffffff


	//   ....[14]....
        /*00a0*/ 	.word	0xffffffff


	//   ....[15]....
        /*00a4*/ 	.word	0xffffffff


	//   ....[16]....
        /*00a8*/ 	.word	0xffffffff


	//   ....[17]....
        /*00ac*/ 	.word	0xffffffff


	//   ....[18]....
        /*00b0*/ 	.word	0xffffffff


	//   ....[19]....
        /*00b4*/ 	.word	0xffffffff


	//   ....[20]....
        /*00b8*/ 	.word	0xffffffff


	//   ....[21]....
        /*00bc*/ 	.word	0xffffffff


	//   ....[22]....
        /*00c0*/ 	.word	0xffffffff


	//   ....[23]....
        /*00c4*/ 	.word	0xffffffff


	//   ....[24]....
        /*00c8*/ 	.word	0xffffffff


	//   ....[25]....
        /*00cc*/ 	.word	0xffffffff


	//   ....[26]....
        /*00d0*/ 	.word	0xffffffff


	//   ....[27]....
        /*00d4*/ 	.word	0xffffffff


	//   ....[28]....
        /*00d8*/ 	.word	0xffffffff


	//   ....[29]....
        /*00dc*/ 	.word	0xffffffff


	//   ....[30]....
        /*00e0*/ 	.word	0xffffffff


	//   ....[31]....
        /*00e4*/ 	.word	0xffffffff


	//   ....[32]....
        /*00e8*/ 	.word	0xffffffff


	//   ....[33]....
        /*00ec*/ 	.word	0xffffffff


	//   ....[34]....
        /*00f0*/ 	.word	0xffffffff


	//   ....[35]....
        /*00f4*/ 	.word	0xffffffff


	//   ....[36]....
        /*00f8*/ 	.word	0xffffffff


	//   ....[37]....
        /*00fc*/ 	.word	0xffffffff


	//   ....[38]....
        /*0100*/ 	.word	0xffffffff


	//   ....[39]....
        /*0104*/ 	.word	0xffffffff


	//   ....[40]....
        /*0108*/ 	.word	0xffffffff


	//----- nvinfo : EIATTR_COOP_GROUP_INSTR_OFFSETS
	.align		4
.L_632:
        /*010c*/ 	.byte	0x04, 0x28
        /*010e*/ 	.short	(.L_634 - .L_633)


	//   ....[0]....
.L_633:
        /*0110*/ 	.word	0x00000090


	//   ....[1]....
        /*0114*/ 	.word	0x00008140


	//   ....[2]....
        /*0118*/ 	.word	0x00008180


	//   ....[3]....
        /*011c*/ 	.word	0x00008230


	//   ....[4]....
        /*0120*/ 	.word	0x00008260


	//   ....[5]....
        /*0124*/ 	.word	0x00008390


	//   ....[6]....
        /*0128*/ 	.word	0x000083d0


	//   ....[7]....
        /*012c*/ 	.word	0x00008500


	//   ....[8]....
        /*0130*/ 	.word	0x00008540


	//   ....[9]....
        /*0134*/ 	.word	0x0000e140


	//   ....[10]....
        /*0138*/ 	.word	0x0000e1f0


	//   ....[11]....
        /*013c*/ 	.word	0x0000e200


	//   ....[12]....
        /*0140*/ 	.word	0x0000e230


	//   ....[13]....
        /*0144*/ 	.word	0x000114d0


	//   ....[14]....
        /*0148*/ 	.word	0x00011510


	//   ....[15]....
        /*014c*/ 	.word	0x00011530


	//   ....[16]....
        /*0150*/ 	.word	0x00011550


	//   ....[17]....
        /*0154*/ 	.word	0x00013670


	//   ....[18]....
        /*0158*/ 	.word	0x000136a0


	//   ....[19]....
        /*015c*/ 	.word	0x000136f0


	//   ....[20]....
        /*0160*/ 	.word	0x00013700


	//   ....[21]....
        /*0164*/ 	.word	0x000148a0


	//   ....[22]....
        /*0168*/ 	.word	0x000148d0


	//   ....[23]....
        /*016c*/ 	.word	0x00014900


	//   ....[24]....
        /*0170*/ 	.word	0x00014930


	//   ....[25]....
        /*0174*/ 	.word	0x00014af0


	//   ....[26]....
        /*0178*/ 	.word	0x00014b00


	//   ....[27]....
        /*017c*/ 	.word	0x00014bf0


	//   ....[28]....
        /*0180*/ 	.word	0x00014c20


	//   ....[29]....
        /*0184*/ 	.word	0x00014cf0


	//   ....[30]....
        /*0188*/ 	.word	0x00014d20


	//   ....[31]....
        /*018c*/ 	.word	0x00014df0


	//   ....[32]....
        /*0190*/ 	.word	0x00014e10


	//   ....[33]....
        /*0194*/ 	.word	0x00015540


	//   ....[34]....
        /*0198*/ 	.word	0x00015560


	//   ....[35]....
        /*019c*/ 	.word	0x00015640


	//   ....[36]....
        /*01a0*/ 	.word	0x00015670


	//   ....[37]....
        /*01a4*/ 	.word	0x00015740


	//   ....[38]....
        /*01a8*/ 	.word	0x00015770


	//   ....[39]....
        /*01ac*/ 	.word	0x00015840


	//   ....[40]....
        /*01b0*/ 	.word	0x00015860


	//----- nvinfo : EIATTR_EXIT_INSTR_OFFSETS
	.align		4
.L_634:
        /*01b4*/ 	.byte	0x04, 0x1c
        /*01b6*/ 	.short	(.L_636 - .L_635)


	//   ....[0]....
.L_635:
        /*01b8*/ 	.word	0x00000320


	//   ....[1]....
        /*01bc*/ 	.word	0x00014e20


	//   ....[2]....
        /*01c0*/ 	.word	0x00014e70


	//   ....[3]....
        /*01c4*/ 	.word	0x00014ed0


	//   ....[4]....
        /*01c8*/ 	.word	0x00015870


	//   ....[5]....
        /*01cc*/ 	.word	0x000158c0


	//   ....[6]....
        /*01d0*/ 	.word	0x00015920


	//----- nvinfo : EIATTR_CTAIDZ_USED
	.align		4
.L_636:
        /*01d4*/ 	.byte	0x01, 0x04
	.zero		2


	//----- nvinfo : EIATTR_MAX_THREADS
	.align		4
        /*01d8*/ 	.byte	0x04, 0x05
        /*01da*/ 	.short	(.L_638 - .L_637)
.L_637:
        /*01dc*/ 	.word	0x00000100
        /*01e0*/ 	.word	0x00000001
        /*01e4*/ 	.word	0x00000001


	//----- nvinfo : EIATTR_CRS_STACK_SIZE
	.align		4
.L_638:
        /*01e8*/ 	.byte	0x04, 0x1e
        /*01ea*/ 	.short	(.L_640 - .L_639)
.L_639:
        /*01ec*/ 	.word	0x00000000
.L_640:


//--------------------- .nv.info._ZN7cutlass13device_kernelIN5flash19enable_sm80_to_sm89INS1_16FlashAttnFwdSm80INS1_25CollectiveMainloopFwdSm80ILi8ELi1ELb1EN4cute5tupleIJNS5_1CILi128EEENS7_ILi96EEES8_EEELi128ENS_6half_tEfNS_4arch4Sm80ELb0ELb1ELb0ELb0ELb0ELb0ELb1ELb0EEENS1_21CollectiveEpilogueFwdINS6_IJS8_S8_S9_EEENS6_IJNS7_ILi1EEESH_SH_EEESB_SD_Li256ELb0ELb1ELb0ELb0EEENS1_19SingleTileSchedulerILb0ELb0ELb1ELi128EEEEEEEEEvNT_6ParamsE --------------------------
	.section	.nv.info._ZN7cutlass13device_kernelIN5flash19enable_sm80_to_sm89INS1_16FlashAttnFwdSm80INS1_25CollectiveMainloopFwdSm80ILi8ELi1ELb1EN4cute5tupleIJNS5_1CILi128EEENS7_ILi96EEES8_EEELi128ENS_6half_tEfNS_4arch4Sm80ELb0ELb1ELb0ELb0ELb0ELb0ELb1ELb0EEENS1_21CollectiveEpilogueFwdINS6_IJS8_S8_S9_EEENS6_IJNS7_ILi1EEESH_SH_EEESB_SD_Li256ELb0ELb1ELb0ELb0EEENS1_19SingleTileSchedulerILb0ELb0ELb1ELi128EEEEEEEEEvNT_6ParamsE,"",@"SHT_CUDA_INFO"
	.sectionflags	@""
	.align	4


	//----- nvinfo : EIATTR_CUDA_API_VERSION
	.align		4
        /*0000*/ 	.byte	0x04, 0x37
        /*0002*/ 	.short	(.L_642 - .L_641)
.L_641:
        /*0004*/ 	.word	0x00000082


	//----- nvinfo : EIATTR_SW2861232_WAR
	.align		4
.L_642:
        /*0008*/ 	.byte	0x01, 0x35
	.zero		2


	//----- nvinfo : EIATTR_PARAM_CBANK
	.align		4
        /*000c*/ 	.byte	0x04, 0x0a
        /*000e*/ 	.short	(.L_644 - .L_643)
	.align		4
.L_643:
        /*0010*/ 	.word	index@(.nv.constant0._ZN7cutlass13device_kernelIN5flash19enable_sm80_to_sm89INS1_16FlashAttnFwdSm80INS1_25CollectiveMainloopFwdSm80ILi8ELi1ELb1EN4cute5tupleIJNS5_1CILi128EEENS7_ILi96EEES8_EEELi128ENS_6half_tEfNS_4arch4Sm80ELb0ELb1ELb0ELb0ELb0ELb0ELb1ELb0EEENS1_21CollectiveEpilogueFwdINS6_IJS8_S8_S9_EEENS6_IJNS7_ILi1EEESH_SH_EEESB_SD_Li256ELb0ELb1ELb0ELb0EEENS1_19SingleTileSchedulerILb0ELb0ELb1ELi128EEEEEEEEEvNT_6ParamsE)
        /*0014*/ 	.short	0x0160
        /*0016*/ 	.short	0x0418


	//----- nvinfo : EIATTR_CBANK_PARAM_SIZE
	.align		4
.L_644:
        /*0018*/ 	.byte	0x03, 0x19
        /*001a*/ 	.short	0x0418


	//----- nvinfo : EIATTR_KPARAM_INFO
	.align		4
        /*001c*/ 	.byte	0x04, 0x17
        /*001e*/ 	.short	(.L_646 - .L_645)
.L_645:
        /*0020*/ 	.word	0x00000000
        /*0024*/ 	.short	0x0000
        /*0026*/ 	.short	0x0000
        /*0028*/ 	.byte	0x00, 0xf0, 0x61, 0x10


	//----- nvinfo : EIATTR_MAXREG_COUNT
	.align		4
.L_646:
        /*002c*/ 	.byte	0x03, 0x1b
        /*002e*/ 	.short	0x00ff


	//----- nvinfo : EIATTR_NUM_BARRIERS
	.align		4
        /*0030*/ 	.byte	0x02, 0x4c
        /*0032*/ 	.byte	0x02
	.zero		1


	//----- nvinfo : EIATTR_MERCURY_ISA_VERSION
	.align		4
        /*0034*/ 	.byte	0x03, 0x5f
        /*0036*/ 	.short	0x0000


	//----- nvinfo : EIATTR_COOP_GROUP_MASK_REGIDS
	.align		4
        /*0038*/ 	.byte	0x04, 0x29
        /*003a*/ 	.short	(.L_648 - .L_647)


	//   ....[0]....
.L_647:
        /*003c*/ 	.word	0xffffffff


	//   ....[1]....
        /*0040*/ 	.word	0xffffffff


	//   ....[2]....
        /*0044*/ 	.word	0xffffffff


	//   ....[3]....
        /*0048*/ 	.word	0xffffffff


	//   ....[4]....
        /*004c*/ 	.word	0xffffffff


	//   ....[5]....
        /*0050*/ 	.word	0xffffffff


	//   ....[6]....
        /*0054*/ 	.word	0xffffffff


	//   ....[7]....
        /*0058*/ 	.word	0xffffffff


	//   ....[8]....
        /*005c*/ 	.word	0xffffffff


	//   ....[9]....
        /*0060*/ 	.word	0xffffffff


	//   ....[10]....
        /*0064*/ 	.word	0xffffffff


	//   ....[11]....
        /*0068*/ 	.word	0xffffffff


	//   ....[12]....
        /*006c*/ 	.word	0xffffffff


	//   ....[13]....
        /*0070*/ 	.word	0xffffffff


	//   ....[14]....
        /*0074*/ 	.word	0xffffffff


	//   ....[15]....
        /*0078*/ 	.word	0xffffffff


	//   ....[16]....
        /*007c*/ 	.word	0xffffffff


	//   ....[17]....
        /*0080*/ 	.word	0xffffffff


	//   ....[18]....
        /*0084*/ 	.word	0xffffffff


	//   ....[19]....
        /*0088*/ 	.word	0xffffffff


	//   ....[20]....
        /*008c*/ 	.word	0xffffffff


	//   ....[21]....
        /*0090*/ 	.word	0xffffffff


	//   ....[22]....
        /*0094*/ 	.word	0xffffffff


	//   ....[23]....
        /*0098*/ 	.word	0xffffffff


	//   ....[24]....
        /*009c*/ 	.word	0xffffffff


	//   ....[25]....
        /*00a0*/ 	.word	0xffffffff


	//   ....[26]....
        /*00a4*/ 	.word	0xffffffff


	//   ....[27]....
        /*00a8*/ 	.word	0xffffffff


	//   ....[28]....
        /*00ac*/ 	.word	0xffffffff


	//   ....[29]....
        /*00b0*/ 	.word	0xffffffff


	//   ....[30]....
        /*00b4*/ 	.word	0xffffffff


	//   ....[31]....
        /*00b8*/ 	.word	0xffffffff


	//   ....[32]....
        /*00bc*/ 	.word	0xffffffff


	//   ....[33]....
        /*00c0*/ 	.word	0xffffffff


	//   ....[34]....
        /*00c4*/ 	.word	0xffffffff


	//   ....[35]....
        /*00c8*/ 	.word	0xffffffff


	//   ....[36]....
        /*00cc*/ 	.word	0xffffffff


	//   ....[37]....
        /*00d0*/ 	.word	0xffffffff


	//   ....[38]....
        /*00d4*/ 	.word	0xffffffff


	//   ....[39]....
        /*00d8*/ 	.word	0xffffffff


	//   ....[40]....
        /*00dc*/ 	.word	0xffffffff


	//   ....[41]....
        /*00e0*/ 	.word	0xffffffff


	//   ....[42]....
        /*00e4*/ 	.word	0xffffffff


	//   ....[43]....
        /*00e8*/ 	.word	0xffffffff


	//   ....[44]....
        /*00ec*/ 	.word	0xffffffff


	//   ....[45]....
        /*00f0*/ 	.word	0xffffffff


	//   ....[46]....
        /*00f4*/ 	.word	0xffffffff


	//   ....[47]....
        /*00f8*/ 	.word	0xffffffff


	//   ....[48]....
        /*00fc*/ 	.word	0xffffffff


	//   ....[49]....
        /*0100*/ 	.word	0xffffffff


	//   ....[50]....
        /*0104*/ 	.word	0xffffffff


	//   ....[51]....
        /*0108*/ 	.word	0xffffffff


	//   ....[52]....
        /*010c*/ 	.word	0xffffffff


	//   ....[53]....
        /*0110*/ 	.word	0xffffffff


	//----- nvinfo : EIATTR_COOP_GROUP_INSTR_OFFSETS
	.align		4
.L_648:
        /*0114*/ 	.byte	0x04, 0x28
        /*0116*/ 	.short	(.L_650 - .L_649)


	//   ....[0]....
.L_649:
        /*0118*/ 	.word	0x00000ae0


	//   ....[1]....
        /*011c*/ 	.word	0x00000b20


	//   ....[2]....
        /*0120*/ 	.word	0x00000b50


	//   ....[3]....
        /*0124*/ 	.word	0x00000b90


	//   ....[4]....
        /*0128*/ 	.word	0x00000bc0


	//   ....[5]....
        /*012c*/ 	.word	0x00000c60


	//   ....[6]....
        /*0130*/ 	.word	0x00000f40


	//   ....[7]....
        /*0134*/ 	.word	0x00000f70


	//   ....[8]....
        /*0138*/ 	.word	0x00002580


	//   ....[9]....
        /*013c*/ 	.word	0x00002ed0


	//   ....[10]....
        /*0140*/ 	.word	0x000039a0


	//   ....[11]....
        /*0144*/ 	.word	0x00003a00


	//   ....[12]....
        /*0148*/ 	.word	0x00003a20


	//   ....[13]....
        /*014c*/ 	.word	0x00003a40


	//   ....[14]....
        /*0150*/ 	.word	0x00005cc0


	//   ....[15]....
        /*0154*/ 	.word	0x00005fb0


	//   ....[16]....
        /*0158*/ 	.word	0x000071b0


	//   ....[17]....
        /*015c*/ 	.word	0x00007320


	//   ....[18]....
        /*0160*/ 	.word	0x00007380


	//   ....[19]....
        /*0164*/ 	.word	0x00007450


	//   ....[20]....
        /*0168*/ 	.word	0x00009d00


	//   ....[21]....
        /*016c*/ 	.word	0x00009d20


	//   ....[22]....
        /*0170*/ 	.word	0x00009d60


	//   ....[23]....
        /*0174*/ 	.word	0x00009d90


	//   ....[24]....
        /*0178*/ 	.word	0x0000c650


	//   ....[25]....
        /*017c*/ 	.word	0x0000c890


	//   ....[26]....
        /*0180*/ 	.word	0x0000d940


	//   ....[27]....
        /*0184*/ 	.word	0x0000dac0


	//   ....[28]....
        /*0188*/ 	.word	0x0000dc40


	//   ....[29]....
        /*018c*/ 	.word	0x0000dd40


	//   ....[30]....
        /*0190*/ 	.word	0x0000f520


	//   ....[31]....
        /*0194*/ 	.word	0x0000f550


	//   ....[32]....
        /*0198*/ 	.word	0x0000f590


	//   ....[33]....
        /*019c*/ 	.word	0x0000f5a0


	//   ....[34]....
        /*01a0*/ 	.word	0x000106c0


	//   ....[35]....
        /*01a4*/ 	.word	0x000106d0


	//   ....[36]....
        /*01a8*/ 	.word	0x000106f0


	//   ....[37]....
        /*01ac*/ 	.word	0x00010710


	//   ....[38]....
        /*01b0*/ 	.word	0x00010730


	//   ....[39]....
        /*01b4*/ 	.word	0x00010750


	//   ....[40]....
        /*01b8*/ 	.word	0x000108d0


	//   ....[41]....
        /*01bc*/ 	.word	0x00010900


	//   ....[42]....
        /*01c0*/ 	.word	0x000109d0


	//   ....[43]....
        /*01c4*/ 	.word	0x00010a00


	//   ....[44]....
        /*01c8*/ 	.word	0x00010ad0


	//   ....[45]....
        /*01cc*/ 	.word	0x00010af0


	//   ....[46]....
        /*01d0*/ 	.word	0x000110f0


	//   ....[47]....
        /*01d4*/ 	.word	0x00011110


	//   ....[48]....
        /*01d8*/ 	.word	0x000111e0


	//   ....[49]....
        /*01dc*/ 	.word	0x00011210


	//   ....[50]....
        /*01e0*/ 	.word	0x000112e0


	//   ....[51]....
        /*01e4*/ 	.word	0x00011310


	//   ....[52]....
        /*01e8*/ 	.word	0x000113e0


	//   ....[53]....
        /*01ec*/ 	.word	0x00011400


	//----- nvinfo : EIATTR_EXIT_INSTR_OFFSETS
	.align		4
.L_650:
        /*01f0*/ 	.byte	0x04, 0x1c
        /*01f2*/ 	.short	(.L_652 - .L_651)


	//   ....[0]....
.L_651:
        /*01f4*/ 	.word	0x00000030


	//   ....[1]....
        /*01f8*/ 	.word	0x00010b00


	//   ....[2]....
        /*01fc*/ 	.word	0x00010b50


	//   ....[3]....
        /*0200*/ 	.word	0x00010bb0


	//   ....[4]....
        /*0204*/ 	.word	0x00011410


	//   ....[5]....
        /*0208*/ 	.word	0x00011460


	//   ....[6]....
        /*020c*/ 	.word	0x000114c0


	//----- nvinfo : EIATTR_CTAIDZ_USED
	.align		4
.L_652:
        /*0210*/ 	.byte	0x01, 0x04
	.zero		2


	//----- nvinfo : EIATTR_MAX_THREADS
	.align		4
        /*0214*/ 	.byte	0x04, 0x05
        /*0216*/ 	.short	(.L_654 - .L_653)
.L_653:
        /*0218*/ 	.word	0x00000100
        /*021c*/ 	.word	0x00000001
        /*0220*/ 	.word	0x00000001


	//----- nvinfo : EIATTR_CRS_STACK_SIZE
	.align		4
.L_654:
        /*0224*/ 	.byte	0x04, 0x1e
        /*0226*/ 	.short	(.L_656 - .L_655)
.L_655:
        /*0228*/ 	.word	0x00000000
.L_656:


//--------------------- .nv.info._ZN7cutlass13device_kernelIN5flash19enable_sm80_to_sm89INS1_16FlashAttnFwdSm80INS1_25CollectiveMainloopFwdSm80ILi8ELi1ELb1EN4cute5tupleIJNS5_1CILi128EEENS7_ILi96EEES8_EEELi128ENS_6half_tEfNS_4arch4Sm80ELb0ELb1ELb0ELb1ELb0ELb0ELb1ELb0EEENS1_21CollectiveEpilogueFwdINS6_IJS8_S8_S9_EEENS6_IJNS7_ILi1EEESH_SH_EEESB_SD_Li256ELb1ELb1ELb0ELb0EEENS1_19SingleTileSchedulerILb1ELb0ELb1ELi128EEEEEEEEEvNT_6ParamsE --------------------------
	.section	.nv.info._ZN7cutlass13device_kernelIN5flash19enable_sm80_to_sm89INS1_16FlashAttnFwdSm80INS1_25CollectiveMainloopFwdSm80ILi8ELi1ELb1EN4cute5tupleIJNS5_1CILi128EEENS7_ILi96EEES8_EEELi128ENS_6half_tEfNS_4arch4Sm80ELb0ELb1ELb0ELb1ELb0ELb0ELb1ELb0EEENS1_21CollectiveEpilogueFwdINS6_IJS8_S8_S9_EEENS6_IJNS7_ILi1EEESH_SH_EEESB_SD_Li256ELb1ELb1ELb0ELb0EEENS1_19SingleTileSchedulerILb1ELb0ELb1ELi128EEEEEEEEEvNT_6ParamsE,"",@"SHT_CUDA_INFO"
	.sectionflags	@""
	.align	4


	//----- nvinfo : EIATTR_CUDA_API_VERSION
	.align		4
        /*0000*/ 	.byte	0x04, 0x37
        /*0002*/ 	.short	(.L_658 - .L_657)
.L_657:
        /*0004*/ 	.word	0x00000082


	//----- nvinfo : EIATTR_SW2861232_WAR
	.align		4
.L_658:
        /*0008*/ 	.byte	0x01, 0x35
	.zero		2


	//----- nvinfo : EIATTR_PARAM_CBANK
	.align		4
        /*000c*/ 	.byte	0x04, 0x0a
        /*000e*/ 	.short	(.L_660 - .L_659)
	.align		4
.L_659:
        /*0010*/ 	.word	index@(.nv.constant0._ZN7cutlass13device_kernelIN5flash19enable_sm80_to_sm89INS1_16FlashAttnFwdSm80INS1_25CollectiveMainloopFwdSm80ILi8ELi1ELb1EN4cute5tupleIJNS5_1CILi128EEENS7_ILi96EEES8_EEELi128ENS_6half_tEfNS_4arch4Sm80ELb0ELb1ELb0ELb1ELb0ELb0ELb1ELb0EEENS1_21CollectiveEpilogueFwdINS6_IJS8_S8_S9_EEENS6_IJNS7_ILi1EEESH_SH_EEESB_SD_Li256ELb1ELb1ELb0ELb0EEENS1_19SingleTileSchedulerILb1ELb0ELb1ELi128EEEEEEEEEvNT_6ParamsE)
        /*0014*/ 	.short	0x0160
        /*0016*/ 	.short	0x0418


	//----- nvinfo : EIATTR_CBANK_PARAM_SIZE
	.align		4
.L_660:
        /*0018*/ 	.byte	0x03, 0x19
        /*001a*/ 	.short	0x0418


	//----- nvinfo : EIATTR_KPARAM_INFO
	.align		4
        /*001c*/ 	.byte	0x04, 0x17
        /*001e*/ 	.short	(.L_662 - .L_661)
.L_661:
        /*0020*/ 	.word	0x00000000
        /*0024*/ 	.short	0x0000
        /*0026*/ 	.short	0x0000
        /*0028*/ 	.byte	0x00, 0xf0, 0x61, 0x10


	//----- nvinfo : EIATTR_MAXREG_COUNT
	.align		4
.L_662:
        /*002c*/ 	.byte	0x03, 0x1b
        /*002e*/ 	.short	0x00ff


	//----- nvinfo : EIATTR_NUM_BARRIERS
	.align		4
        /*0030*/ 	.byte	0x02, 0x4c
        /*0032*/ 	.byte	0x02
	.zero		1


	//----- nvinfo : EIATTR_MERCURY_ISA_VERSION
	.align		4
        /*0034*/ 	.byte	0x03, 0x5f
        /*0036*/ 	.short	0x0000


	//----- nvinfo : EIATTR_COOP_GROUP_MASK_REGIDS
	.align		4
        /*0038*/ 	.byte	0x04, 0x29
        /*003a*/ 	.short	(.L_664 - .L_663)


	//   ....[0]....
.L_663:
        /*003c*/ 	.word	0xffffffff


	//   ....[1]....
        /*0040*/ 	.word	0xffffffff


	//   ....[2]....
        /*0044*/ 	.word	0xffffffff


	//   ....[3]....
        /*0048*/ 	.word	0xffffffff


	//   ....[4]....
        /*004c*/ 	.word	0xffffffff


	//   ....[5]....
        /*0050*/ 	.word	0xffffffff


	//   ....[6]....
        /*0054*/ 	.word	0xffffffff


	//   ....[7]....
        /*0058*/ 	.word	0xffffffff


	//   ....[8]....
        /*005c*/ 	.word	0xffffffff


	//   ....[9]....
        /*0060*/ 	.word	0xffffffff


	//   ....[10]....
        /*0064*/ 	.word	0xffffffff


	//   ....[11]....
        /*0068*/ 	.word	0xffffffff


	//   ....[12]....
        /*006c*/ 	.word	0xffffffff


	//   ....[13]....
        /*0070*/ 	.word	0xffffffff


	//   ....[14]....
        /*0074*/ 	.word	0xffffffff


	//   ....[15]....
        /*0078*/ 	.word	0xffffffff


	//   ....[16]....
        /*007c*/ 	.word	0xffffffff


	//   ....[17]....
        /*0080*/ 	.word	0xffffffff


	//   ....[18]....
        /*0084*/ 	.word	0xffffffff


	//   ....[19]....
        /*0088*/ 	.word	0xffffffff


	//   ....[20]....
        /*008c*/ 	.word	0xffffffff


	//   ....[21]....
        /*0090*/ 	.word	0xffffffff


	//   ....[22]....
        /*0094*/ 	.word	0xffffffff


	//   ....[23]....
        /*0098*/ 	.word	0xffffffff


	//   ....[24]....
        /*009c*/ 	.word	0xffffffff


	//   ....[25]....
        /*00a0*/ 	.word	0xffffffff


	//   ....[26]....
        /*00a4*/ 	.word	0xffffffff


	//   ....[27]....
        /*00a8*/ 	.word	0xffffffff


	//   ....[28]....
        /*00ac*/ 	.word	0xffffffff


	//   ....[29]....
        /*00b0*/ 	.word	0xffffffff


	//   ....[30]....
        /*00b4*/ 	.word	0xffffffff


	//   ....[31]....
        /*00b8*/ 	.word	0xffffffff


	//   ....[32]....
        /*00bc*/ 	.word	0xffffffff


	//   ....[33]....
        /*00c0*/ 	.word	0xffffffff


	//   ....[34]....
        /*00c4*/ 	.word	0xffffffff


	//   ....[35]....
        /*00c8*/ 	.word	0xffffffff


	//   ....[36]....
        /*00cc*/ 	.word	0xffffffff


	//   ....[37]....
        /*00d0*/ 	.word	0xffffffff


	//   ....[38]....
        /*00d4*/ 	.word	0xffffffff


	//   ....[39]....
        /*00d8*/ 	.word	0xffffffff


	//   ....[40]....
        /*00dc*/ 	.word	0xffffffff


	//   ....[41]....
        /*00e0*/ 	.word	0xffffffff


	//   ....[42]....
        /*00e4*/ 	.word	0xffffffff


	//   ....[43]....
        /*00e8*/ 	.word	0xffffffff


	//   ....[44]....
        /*00ec*/ 	.word	0xffffffff


	//   ....[45]....
        /*00f0*/ 	.word	0xffffffff


	//   ....[46]....
        /*00f4*/ 	.word	0xffffffff


	//   ....[47]....
        /*00f8*/ 	.word	0xffffffff


	//   ....[48]....
        /*00fc*/ 	.word	0xffffffff


	//   ....[49]....
        /*0100*/ 	.word	0xffffffff


	//   ....[50]....
        /*0104*/ 	.word	0xffffffff


	//   ....[51]....
        /*0108*/ 	.word	0xffffffff


	//   ....[52]....
        /*010c*/ 	.word	0xffffffff


	//   ....[53]....
        /*0110*/ 	.word	0xffffffff


	//   ....[54]....
        /*0114*/ 	.word	0xffffffff


	//----- nvinfo : EIATTR_COOP_GROUP_INSTR_OFFSETS
	.align		4
.L_664:
        /*0118*/ 	.byte	0x04, 0x28
        /*011a*/ 	.short	(.L_666 - .L_665)


	//   ....[0]....
.L_665:
        /*011c*/ 	.word	0x00000080


	//   ....[1]....
        /*0120*/ 	.word	0x00000ff0


	//   ....[2]....
        /*0124*/ 	.word	0x00001030


	//   ....[3]....
        /*0128*/ 	.word	0x00001060


	//   ....[4]....
        /*012c*/ 	.word	0x000010a0


	//   ....[5]....
        /*0130*/ 	.word	0x00001260


	//   ....[6]....
        /*0134*/ 	.word	0x000012c0


	//   ....[7]....
        /*0138*/ 	.word	0x00001320


	//   ....[8]....
        /*013c*/ 	.word	0x00001400


	//   ....[9]....
        /*0140*/ 	.word	0x00002b00


	//   ....[10]....
        /*0144*/ 	.word	0x000033d0


	//   ....[11]....
        /*0148*/ 	.word	0x00003e80


	//   ....[12]....
        /*014c*/ 	.word	0x00003ee0


	//   ....[13]....
        /*0150*/ 	.word	0x00003f00


	//   ....[14]....
        /*0154*/ 	.word	0x00003f20


	//   ....[15]....
        /*0158*/ 	.word	0x00005b80


	//   ....[16]....
        /*015c*/ 	.word	0x00006460


	//   ....[17]....
        /*0160*/ 	.word	0x00007650


	//   ....[18]....
        /*0164*/ 	.word	0x000077c0


	//   ....[19]....
        /*0168*/ 	.word	0x00007820


	//   ....[20]....
        /*016c*/ 	.word	0x000078f0


	//   ....[21]....
        /*0170*/ 	.word	0x0000a190


	//   ....[22]....
        /*0174*/ 	.word	0x0000a1b0


	//   ....[23]....
        /*0178*/ 	.word	0x0000a1f0


	//   ....[24]....
        /*017c*/ 	.word	0x0000a220


	//   ....[25]....
        /*0180*/ 	.word	0x0000ca50


	//   ....[26]....
        /*0184*/ 	.word	0x0000cd00


	//   ....[27]....
        /*0188*/ 	.word	0x0000dda0


	//   ....[28]....
        /*018c*/ 	.word	0x0000df20


	//   ....[29]....
        /*0190*/ 	.word	0x0000e0a0


	//   ....[30]....
        /*0194*/ 	.word	0x0000e1a0


	//   ....[31]....
        /*0198*/ 	.word	0x0000f980


	//   ....[32]....
        /*019c*/ 	.word	0x0000f9b0


	//   ....[33]....
        /*01a0*/ 	.word	0x0000f9f0


	//   ....[34]....
        /*01a4*/ 	.word	0x0000fa00


	//   ....[35]....
        /*01a8*/ 	.word	0x00010b00


	//   ....[36]....
        /*01ac*/ 	.word	0x00010b40


	//   ....[37]....
        /*01b0*/ 	.word	0x00010b80


	//   ....[38]....
        /*01b4*/ 	.word	0x00010bc0


	//   ....[39]....
        /*01b8*/ 	.word	0x00010dc0


	//   ....[40]....
        /*01bc*/ 	.word	0x00010dd0


	//   ....[41]....
        /*01c0*/ 	.word	0x00010ec0


	//   ....[42]....
        /*01c4*/ 	.word	0x00010ef0


	//   ....[43]....
        /*01c8*/ 	.word	0x00010fc0


	//   ....[44]....
        /*01cc*/ 	.word	0x00010ff0


	//   ....[45]....
        /*01d0*/ 	.word	0x000110c0


	//   ....[46]....
        /*01d4*/ 	.word	0x000110e0


	//   ....[47]....
        /*01d8*/ 	.word	0x00011860


	//   ....[48]....
        /*01dc*/ 	.word	0x00011880


	//   ....[49]....
        /*01e0*/ 	.word	0x00011950


	//   ....[50]....
        /*01e4*/ 	.word	0x00011980


	//   ....[51]....
        /*01e8*/ 	.word	0x00011a50


	//   ....[52]....
        /*01ec*/ 	.word	0x00011a80


	//   ....[53]....
        /*01f0*/ 	.word	0x00011b50


	//   ....[54]....
        /*01f4*/ 	.word	0x00011b70


	//----- nvinfo : EIATTR_EXIT_INSTR_OFFSETS
	.align		4
.L_666:
        /*01f8*/ 	.byte	0x04, 0x1c
        /*01fa*/ 	.short	(.L_668 - .L_667)


	//   ....[0]....
.L_667:
        /*01fc*/ 	.word	0x00000330


	//   ....[1]....
        /*0200*/ 	.word	0x000110f0


	//   ....[2]....
        /*0204*/ 	.word	0x00011140


	//   ....[3]....
        /*0208*/ 	.word	0x000111a0


	//   ....[4]....
        /*020c*/ 	.word	0x00011b80


	//   ....[5]....
        /*0210*/ 	.word	0x00011bd0


	//   ....[6]....
        /*0214*/ 	.word	0x00011c30


	//----- nvinfo : EIATTR_CTAIDZ_USED
	.align		4
.L_668:
        /*0218*/ 	.byte	0x01, 0x04
	.zero		2


	//----- nvinfo : EIATTR_MAX_THREADS
	.align		4
        /*021c*/ 	.byte	0x04, 0x05
        /*021e*/ 	.short	(.L_670 - .L_669)
.L_669:
        /*0220*/ 	.word	0x00000100
        /*0224*/ 	.word	0x00000001
        /*0228*/ 	.word	0x00000001


	//----- nvinfo : EIATTR_CRS_STACK_SIZE
	.align		4
.L_670:
        /*022c*/ 	.byte	0x04, 0x1e
        /*022e*/ 	.short	(.L_672 - .L_671)
.L_671:
        /*0230*/ 	.word	0x00000000
.L_672:


//--------------------- .nv.info._ZN7cutlass13device_kernelIN5flash19enable_sm80_to_sm89INS1_16FlashAttnFwdSm80INS1_25CollectiveMainloopFwdSm80ILi8ELi1ELb1EN4cute5tupleIJNS5_1CILi128EEENS7_ILi96EEES8_EEELi128ENS_6half_tEfNS_4arch4Sm80ELb0ELb1ELb0ELb1ELb0ELb1ELb1ELb0EEENS1_21CollectiveEpilogueFwdINS6_IJS8_S8_S9_EEENS6_IJNS7_ILi1EEESH_SH_EEESB_SD_Li256ELb1ELb1ELb0ELb0EEENS1_19SingleTileSchedulerILb1ELb0ELb1ELi128EEEEEEEEEvNT_6ParamsE --------------------------
	.section	.nv.info._ZN7cutlass13device_kernelIN5flash19enable_sm80_to_sm89INS1_16FlashAttnFwdSm80INS1_25CollectiveMainloopFwdSm80ILi8ELi1ELb1EN4cute5tupleIJNS5_1CILi128EEENS7_ILi96EEES8_EEELi128ENS_6half_tEfNS_4arch4Sm80ELb0ELb1ELb0ELb1ELb0ELb1ELb1ELb0EEENS1_21CollectiveEpilogueFwdINS6_IJS8_S8_S9_EEENS6_IJNS7_ILi1EEESH_SH_EEESB_SD_Li256ELb1ELb1ELb0ELb0EEENS1_19SingleTileSchedulerILb1ELb0ELb1ELi128EEEEEEEEEvNT_6ParamsE,"",@"SHT_CUDA_INFO"
	.sectionflags	@""
	.align	4


	//----- nvinfo : EIATTR_CUDA_API_VERSION
	.align		4
        /*0000*/ 	.byte	0x04, 0x37
        /*0002*/ 	.short	(.L_674 - .L_673)
.L_673:
        /*0004*/ 	.word	0x00000082


	//----- nvinfo : EIATTR_SW2861232_WAR
	.align		4
.L_674:
        /*0008*/ 	.byte	0x01, 0x35
	.zero		2


	//----- nvinfo : EIATTR_PARAM_CBANK
	.align		4
        /*000c*/ 	.byte	0x04, 0x0a
        /*000e*/ 	.short	(.L_676 - .L_675)
	.align		4
.L_675:
        /*0010*/ 	.word	index@(.nv.constant0._ZN7cutlass13device_kernelIN5flash19enable_sm80_to_sm89INS1_16FlashAttnFwdSm80INS1_25CollectiveMainloopFwdSm80ILi8ELi1ELb1EN4cute5tupleIJNS5_1CILi128EEENS7_ILi96EEES8_EEELi128ENS_6half_tEfNS_4arch4Sm80ELb0ELb1ELb0ELb1ELb0ELb1ELb1ELb0EEENS1_21CollectiveEpilogueFwdINS6_IJS8_S8_S9_EEENS6_IJNS7_ILi1EEESH_SH_EEESB_SD_Li256ELb1ELb1ELb0ELb0EEENS1_19SingleTileSchedulerILb1ELb0ELb1ELi128EEEEEEEEEvNT_6ParamsE)
        /*0014*/ 	.short	0x0160
        /*0016*/ 	.short	0x0418


	//----- nvinfo : EIATTR_CBANK_PARAM_SIZE
	.align		4
.L_676:
        /*0018*/ 	.byte	0x03, 0x19
        /*001a*/ 	.short	0x0418


	//----- nvinfo : EIATTR_KPARAM_INFO
	.align		4
        /*001c*/ 	.byte	0x04, 0x17
        /*001e*/ 	.short	(.L_678 - .L_677)
.L_677:
        /*0020*/ 	.word	0x00000000
        /*0024*/ 	.short	0x0000
        /*0026*/ 	.short	0x0000
        /*0028*/ 	.byte	0x00, 0xf0, 0x61, 0x10


	//----- nvinfo : EIATTR_MAXREG_COUNT
	.align		4
.L_678:
        /*002c*/ 	.byte	0x03, 0x1b
        /*002e*/ 	.short	0x00ff


	//----- nvinfo : EIATTR_NUM_BARRIERS
	.align		4
        /*0030*/ 	.byte	0x02, 0x4c
        /*0032*/ 	.byte	0x02
	.zero		1


	//----- nvinfo : EIATTR_MERCURY_ISA_VERSION
	.align		4
        /*0034*/ 	.byte	0x03, 0x5f
        /*0036*/ 	.short	0x0000


	//----- nvinfo : EIATTR_COOP_GROUP_MASK_REGIDS
	.align		4
        /*0038*/ 	.byte	0x04, 0x29
        /*003a*/ 	.short	(.L_680 - .L_679)


	//   ....[0]....
.L_679:
        /*003c*/ 	.word	0xffffffff


	//   ....[1]....
        /*0040*/ 	.word	0xffffffff


	//   ....[2]....
        /*0044*/ 	.word	0xffffffff


	//   ....[3]....
        /*0048*/ 	.word	0xffffffff


	//   ....[4]....
        /*004c*/ 	.word	0xffffffff


	//   ....[5]....
        /*0050*/ 	.word	0xffffffff


	//   ....[6]....
        /*0054*/ 	.word	0xffffffff


	//   ....[7]....
        /*0058*/ 	.word	0xffffffff


	//   ....[8]....
        /*005c*/ 	.word	0xffffffff


	//   ....[9]....
        /*0060*/ 	.word	0xffffffff


	//   ....[10]....
        /*0064*/ 	.word	0xffffffff


	//   ....[11]....
        /*0068*/ 	.word	0xffffffff


	//   ....[12]....
        /*006c*/ 	.word	0xffffffff


	//   ....[13]....
        /*0070*/ 	.word	0xffffffff


	//   ....[14]....
        /*0074*/ 	.word	0xffffffff


	//   ....[15]....
        /*0078*/ 	.word	0xffffffff


	//   ....[16]....
        /*007c*/ 	.word	0xffffffff


	//   ....[17]....
        /*0080*/ 	.word	0xffffffff


	//   ....[18]....
        /*0084*/ 	.word	0xffffffff


	//   ....[19]....
        /*0088*/ 	.word	0xffffffff


	//   ....[20]....
        /*008c*/ 	.word	0xffffffff


	//   ....[21]....
        /*0090*/ 	.word	0xffffffff


	//   ....[22]....
        /*0094*/ 	.word	0xffffffff


	//   ....[23]....
        /*0098*/ 	.word	0xffffffff


	//   ....[24]....
        /*009c*/ 	.word	0xffffffff


	//   ....[25]....
        /*00a0*/ 	.word	0xffffffff


	//   ....[26]....
        /*00a4*/ 	.word	0xffffffff


	//   ....[27]....
        /*00a8*/ 	.word	0xffffffff


	//   ....[28]....
        /*00ac*/ 	.word	0xffffffff


	//   ....[29]....
        /*00b0*/ 	.word	0xffffffff


	//   ....[30]....
        /*00b4*/ 	.word	0xffffffff


	//   ....[31]....
        /*00b8*/ 	.word	0xffffffff


	//   ....[32]....
        /*00bc*/ 	.word	0xffffffff


	//   ....[33]....
        /*00c0*/ 	.word	0xffffffff


	//   ....[34]....
        /*00c4*/ 	.word	0xffffffff


	//   ....[35]....
        /*00c8*/ 	.word	0xffffffff


	//   ....[36]....
        /*00cc*/ 	.word	0xffffffff


	//   ....[37]....
        /*00d0*/ 	.word	0xffffffff


	//   ....[38]....
        /*00d4*/ 	.word	0xffffffff


	//   ....[39]....
        /*00d8*/ 	.word	0xffffffff


	//   ....[40]....
        /*00dc*/ 	.word	0xffffffff


	//   ....[41]....
        /*00e0*/ 	.word	0xffffffff


	//   ....[42]....
        /*00e4*/ 	.word	0xffffffff


	//   ....[43]....
        /*00e8*/ 	.word	0xffffffff


	//   ....[44]....
        /*00ec*/ 	.word	0xffffffff


	//   ....[45]....
        /*00f0*/ 	.word	0xffffffff


	//   ....[46]....
        /*00f4*/ 	.word	0xffffffff


	//   ....[47]....
        /*00f8*/ 	.word	0xffffffff


	//   ....[48]....
        /*00fc*/ 	.word	0xffffffff


	//   ....[49]....
        /*0100*/ 	.word	0xffffffff


	//   ....[50]....
        /*0104*/ 	.word	0xffffffff


	//   ....[51]....
        /*0108*/ 	.word	0xffffffff


	//   ....[52]....
        /*010c*/ 	.word	0xffffffff


	//   ....[53]....
        /*0110*/ 	.word	0xffffffff


	//   ....[54]....
        /*0114*/ 	.word	0xffffffff


	//   ....[55]....
        /*0118*/ 	.word	0xffffffff


	//   ....[56]....
        /*011c*/ 	.word	0xffffffff


	//   ....[57]....
        /*0120*/ 	.word	0xffffffff


	//   ....[58]....
        /*0124*/ 	.word	0xffffffff


	//   ....[59]....
        /*0128*/ 	.word	0xffffffff


	//   ....[60]....
        /*012c*/ 	.word	0xffffffff


	//   ....[61]....
        /*0130*/ 	.word	0xffffffff


	//   ....[62]....
        /*0134*/ 	.word	0xffffffff


	//   ....[63]....
        /*0138*/ 	.word	0xffffffff


	//   ....[64]....
        /*013c*/ 	.word	0xffffffff


	//   ....[65]....
        /*0140*/ 	.word	0xffffffff


	//   ....[66]....
        /*0144*/ 	.word	0xffffffff


	//   ....[67]....
        /*0148*/ 	.word	0xffffffff


	//   ....[68]....
        /*014c*/ 	.word	0xffffffff


	//   ....[69]....
        /*0150*/ 	.word	0xffffffff


	//   ....[70]....
        /*0154*/ 	.word	0xffffffff


	//   ....[71]....
        /*0158*/ 	.word	0xffffffff


	//   ....[72]....
        /*015c*/ 	.word	0xffffffff


	//   ....[73]....
        /*0160*/ 	.word	0xffffffff


	//   ....[74]....
        /*0164*/ 	.word	0xffffffff


	//   ....[75]....
        /*0168*/ 	.word	0xffffffff


	//   ....[76]....
        /*016c*/ 	.word	0xffffffff


	//   ....[77]....
        /*0170*/ 	.word	0xffffffff


	//   ....[78]....
        /*0174*/ 	.word	0xffffffff


	//   ....[79]....
        /*0178*/ 	.word	0xffffffff


	//   ....[80]....
        /*017c*/ 	.word	0xffffffff


	//   ....[81]....
        /*0180*/ 	.word	0xffffffff


	//   ....[82]....
        /*0184*/ 	.word	0xffffffff


	//   ....[83]....
        /*0188*/ 	.word	0xffffffff


	//   ....[84]....
        /*018c*/ 	.word	0xffffffff


	//   ....[85]....
        /*0190*/ 	.word	0xffffffff


	//   ....[86]....
        /*0194*/ 	.word	0xffffffff


	//----- nvinfo : EIATTR_COOP_GROUP_INSTR_OFFSETS
	.align		4
.L_680:
        /*0198*/ 	.byte	0x04, 0x28
        /*019a*/ 	.short	(.L_682 - .L_681)


	//   ....[0]....
.L_681:
        /*019c*/ 	.word	0x00000080


	//   ....[1]....
        /*01a0*/ 	.word	0x00006b30


	//   ....[2]....
        /*01a4*/ 	.word	0x00006b80


	//   ....[3]....
        /*01a8*/ 	.word	0x00006bb0


	//   ....[4]....
        /*01ac*/ 	.word	0x00006bf0


	//   ....[5]....
        /*01b0*/ 	.word	0x00006c70


	//   ....[6]....
        /*01b4*/ 	.word	0x00006ca0


	//   ....[7]....
        /*01b8*/ 	.word	0x00006df0


	//   ....[8]....
        /*01bc*/ 	.word	0x00006eb0


	//   ....[9]....
        /*01c0*/ 	.word	0x00007820


	//   ....[10]....
        /*01c4*/ 	.word	0x00007840


	//   ....[11]....
        /*01c8*/ 	.word	0x00007850


	//   ....[12]....
        /*01cc*/ 	.word	0x00007860


	//   ....[13]....
        /*01d0*/ 	.word	0x000079e0


	//   ....[14]....
        /*01d4*/ 	.word	0x00007a70


	//   ....[15]....
        /*01d8*/ 	.word	0x00007ab0


	//   ....[16]....
        /*01dc*/ 	.word	0x00007ae0


	//   ....[17]....
        /*01e0*/ 	.word	0x00007c60


	//   ....[18]....
        /*01e4*/ 	.word	0x00007cf0


	//   ....[19]....
        /*01e8*/ 	.word	0x00007d30


	//   ....[20]....
        /*01ec*/ 	.word	0x00007d70


	//   ....[21]....
        /*01f0*/ 	.word	0x00007f00


	//   ....[22]....
        /*01f4*/ 	.word	0x00007f90


	//   ....[23]....
        /*01f8*/ 	.word	0x00007fc0


	//   ....[24]....
        /*01fc*/ 	.word	0x00007fe0


	//   ....[25]....
        /*0200*/ 	.word	0x00009b10


	//   ....[26]....
        /*0204*/ 	.word	0x00009b80


	//   ....[27]....
        /*0208*/ 	.word	0x00009bd0


	//   ....[28]....
        /*020c*/ 	.word	0x00009bf0


	//   ....[29]....
        /*0210*/ 	.word	0x00009d20


	//   ....[30]....
        /*0214*/ 	.word	0x00009d30


	//   ....[31]....
        /*0218*/ 	.word	0x00009d40


	//   ....[32]....
        /*021c*/ 	.word	0x00009d50


	//   ....[33]....
        /*0220*/ 	.word	0x00009ea0


	//   ....[34]....
        /*0224*/ 	.word	0x00009ee0


	//   ....[35]....
        /*0228*/ 	.word	0x00009f20


	//   ....[36]....
        /*022c*/ 	.word	0x00009f40


	//   ....[37]....
        /*0230*/ 	.word	0x0000a070


	//   ....[38]....
        /*0234*/ 	.word	0x0000a090


	//   ....[39]....
        /*0238*/ 	.word	0x0000a0b0


	//   ....[40]....
        /*023c*/ 	.word	0x0000a0d0


	//   ....[41]....
        /*0240*/ 	.word	0x0000d0c0


	//   ....[42]....
        /*0244*/ 	.word	0x0000d960


	//   ....[43]....
        /*0248*/ 	.word	0x0000e470


	//   ....[44]....
        /*024c*/ 	.word	0x0000e4b0


	//   ....[45]....
        /*0250*/ 	.word	0x0000e4d0


	//   ....[46]....
        /*0254*/ 	.word	0x0000e4f0


	//   ....[47]....
        /*0258*/ 	.word	0x00010870


	//   ....[48]....
        /*025c*/ 	.word	0x00010a70


	//   ....[49]....
        /*0260*/ 	.word	0x00011a80


	//   ....[50]....
        /*0264*/ 	.word	0x00011d80


	//   ....[51]....
        /*0268*/ 	.word	0x00011da0


	//   ....[52]....
        /*026c*/ 	.word	0x00011dc0


	//   ....[53]....
        /*0270*/ 	.word	0x00014740


	//   ....[54]....
        /*0274*/ 	.word	0x00014760


	//   ....[55]....
        /*0278*/ 	.word	0x000147a0


	//   ....[56]....
        /*027c*/ 	.word	0x000147d0


	//   ....[57]....
        /*0280*/ 	.word	0x00017060


	//   ....[58]....
        /*0284*/ 	.word	0x00017310


	//   ....[59]....
        /*0288*/ 	.word	0x00018370


	//   ....[60]....
        /*028c*/ 	.word	0x00018470


	//   ....[61]....
        /*0290*/ 	.word	0x00018620


	//   ....[62]....
        /*0294*/ 	.word	0x00018720


	//   ....[63]....
        /*0298*/ 	.word	0x00019f00


	//   ....[64]....
        /*029c*/ 	.word	0x00019f30


	//   ....[65]....
        /*02a0*/ 	.word	0x00019f70


	//   ....[66]....
        /*02a4*/ 	.word	0x00019f80


	//   ....[67]....
        /*02a8*/ 	.word	0x0001b040


	//   ....[68]....
        /*02ac*/ 	.word	0x0001b080


	//   ....[69]....
        /*02b0*/ 	.word	0x0001b0c0


	//   ....[70]....
        /*02b4*/ 	.word	0x0001b100


	//   ....[71]....
        /*02b8*/ 	.word	0x0001b310


	//   ....[72]....
        /*02bc*/ 	.word	0x0001b320


	//   ....[73]....
        /*02c0*/ 	.word	0x0001b410


	//   ....[74]....
        /*02c4*/ 	.word	0x0001b440


	//   ....[75]....
        /*02c8*/ 	.word	0x0001b510


	//   ....[76]....
        /*02cc*/ 	.word	0x0001b540


	//   ....[77]....
        /*02d0*/ 	.word	0x0001b610


	//   ....[78]....
        /*02d4*/ 	.word	0x0001b630


	//   ....[79]....
        /*02d8*/ 	.word	0x0001bd70


	//   ....[80]....
        /*02dc*/ 	.word	0x0001bd90


	//   ....[81]....
        /*02e0*/ 	.word	0x0001be60


	//   ....[82]....
        /*02e4*/ 	.word	0x0001be90


	//   ....[83]....
        /*02e8*/ 	.word	0x0001bf60


	//   ....[84]....
        /*02ec*/ 	.word	0x0001bf90


	//   ....[85]....
        /*02f0*/ 	.word	0x0001c060


	//   ....[86]....
        /*02f4*/ 	.word	0x0001c080


	//----- nvinfo : EIATTR_EXIT_INSTR_OFFSETS
	.align		4
.L_682:
        /*02f8*/ 	.byte	0x04, 0x1c
        /*02fa*/ 	.short	(.L_684 - .L_683)


	//   ....[0]....
.L_683:
        /*02fc*/ 	.word	0x00000330


	//   ....[1]....
        /*0300*/ 	.word	0x0001b640


	//   ....[2]....
        /*0304*/ 	.word	0x0001b690


	//   ....[3]....
        /*0308*/ 	.word	0x0001b6f0


	//   ....[4]....
        /*030c*/ 	.word	0x0001c090


	//   ....[5]....
        /*0310*/ 	.word	0x0001c0e0


	//   ....[6]....
        /*0314*/ 	.word	0x0001c140


	//----- nvinfo : EIATTR_CTAIDZ_USED
	.align		4
.L_684:
        /*0318*/ 	.byte	0x01, 0x04
	.zero		2


	//----- nvinfo : EIATTR_MAX_THREADS
	.align		4
        /*031c*/ 	.byte	0x04, 0x05
        /*031e*/ 	.short	(.L_686 - .L_685)
.L_685:
        /*0320*/ 	.word	0x00000100
        /*0324*/ 	.word	0x00000001
        /*0328*/ 	.word	0x00000001


	//----- nvinfo : EIATTR_CRS_STACK_SIZE
	.align		4
.L_686:
        /*032c*/ 	.byte	0x04, 0x1e
        /*032e*/ 	.short	(.L_688 - .L_687)
.L_687:
        /*0330*/ 	.word	0x00000000
.L_688:


//--------------------- .nv.info._ZN7cutlass13device_kernelIN5flash19enable_sm80_to_sm89INS1_16FlashAttnFwdSm80INS1_25CollectiveMainloopFwdSm80ILi8ELi1ELb1EN4cute5tupleIJNS5_1CILi128EEES8_S8_EEELi128ENS_6half_tEfNS_4arch4Sm80ELb1ELb0ELb0ELb0ELb0ELb0ELb1ELb0EEENS1_21CollectiveEpilogueFwdIS9_NS6_IJNS7_ILi1EEESF_SF_EEESA_SC_Li256ELb0ELb1ELb0ELb0EEENS1_30DynamicPersistentTileSchedulerILi256ELi256ELb0ELb1ELb0EEEEEEEEEvNT_6ParamsE --------------------------
	.section	.nv.info._ZN7cutlass13device_kernelIN5flash19enable_sm80_to_sm89INS1_16FlashAttnFwdSm80INS1_25CollectiveMainloopFwdSm80ILi8ELi1ELb1EN4cute5tupleIJNS5_1CILi128EEES8_S8_EEELi128ENS_6half_tEfNS_4arch4Sm80ELb1ELb0ELb0ELb0ELb0ELb0ELb1ELb0EEENS1_21CollectiveEpilogueFwdIS9_NS6_IJNS7_ILi1EEESF_SF_EEESA_SC_Li256ELb0ELb1ELb0ELb0EEENS1_30DynamicPersistentTileSchedulerILi256ELi256ELb0ELb1ELb0EEEEEEEEEvNT_6ParamsE,"",@"SHT_CUDA_INFO"
	.sectionflags	@""
	.align	4


	//----- nvinfo : EIATTR_CUDA_API_VERSION
	.align		4
        /*0000*/ 	.byte	0x04, 0x37
        /*0002*/ 	.short	(.L_690 - .L_689)
.L_689:
        /*0004*/ 	.word	0x00000082


	//----- nvinfo : EIATTR_SW2861232_WAR
	.align		4
.L_690:
        /*0008*/ 	.byte	0x01, 0x35
	.zero		2


	//----- nvinfo : EIATTR_PARAM_CBANK
	.align		4
        /*000c*/ 	.byte	0x04, 0x0a
        /*000e*/ 	.short	(.L_692 - .L_691)
	.align		4
.L_691:
        /*0010*/ 	.word	index@(.nv.constant0._ZN7cutlass13device_kernelIN5flash19enable_sm80_to_sm89INS1_16FlashAttnFwdSm80INS1_25CollectiveMainloopFwdSm80ILi8ELi1ELb1EN4cute5tupleIJNS5_1CILi128EEES8_S8_EEELi128ENS_6half_tEfNS_4arch4Sm80ELb1ELb0ELb0ELb0ELb0ELb0ELb1ELb0EEENS1_21CollectiveEpilogueFwdIS9_NS6_IJNS7_ILi1EEESF_SF_EEESA_SC_Li256ELb0ELb1ELb0ELb0EEENS1_30DynamicPersistentTileSchedulerILi256ELi256ELb0ELb1ELb0EEEEEEEEEvNT_6ParamsE)
        /*0014*/ 	.short	0x0160
        /*0016*/ 	.short	0x0428


	//----- nvinfo : EIATTR_CBANK_PARAM_SIZE
	.align		4
.L_692:
        /*0018*/ 	.byte	0x03, 0x19
        /*001a*/ 	.short	0x0428


	//----- nvinfo : EIATTR_KPARAM_INFO
	.align		4
        /*001c*/ 	.byte	0x04, 0x17
        /*001e*/ 	.short	(.L_694 - .L_693)
.L_693:
        /*0020*/ 	.word	0x00000000
        /*0024*/ 	.short	0x0000
        /*0026*/ 	.short	0x0000
        /*0028*/ 	.byte	0x00, 0xf0, 0xa1, 0x10


	//----- nvinfo : EIATTR_MAXREG_COUNT
	.align		4
.L_694:
        /*002c*/ 	.byte	0x03, 0x1b
        /*002e*/ 	.short	0x00ff


	//----- nvinfo : EIATTR_NUM_BARRIERS
	.align		4
        /*0030*/ 	.byte	0x02, 0x4c
        /*0032*/ 	.byte	0x06
	.zero		1


	//----- nvinfo : EIATTR_ANNOTATIONS
	.align		4
        /*0034*/ 	.byte	0x04, 0x55
        /*0036*/ 	.short	(.L_696 - .L_695)


	//   ....[0]....
.L_695:
        /* <DEDUP_REMOVED lines=52> */


	//----- nvinfo : EIATTR_MERCURY_ISA_VERSION
	.align		4
.L_696:
        /*0360*/ 	.byte	0x03, 0x5f
        /*0362*/ 	.short	0x0000


	//----- nvinfo : EIATTR_INT_WARP_WIDE_INSTR_OFFSETS
	.align		4
        /*0364*/ 	.byte	0x04, 0x31
        /*0366*/ 	.short	(.L_698 - .L_697)


	//   ....[0]....
.L_697:
        /*0368*/ 	.word	0x0000d540


	//   ....[1]....
        /*036c*/ 	.word	0x0000d5c0


	//----- nvinfo : EIATTR_COOP_GROUP_MASK_REGIDS
	.align		4
.L_698:
        /*0370*/ 	.byte	0x04, 0x29
        /*0372*/ 	.short	(.L_700 - .L_699)


	//   ....[0]....
.L_699:
        /*0374*/ 	.word	0xffffffff


	//   ....[1]....
        /*0378*/ 	.word	0xffffffff


	//   ....[2]....
        /*037c*/ 	.word	0xffffffff


	//   ....[3]....
        /*0380*/ 	.word	0xffffffff


	//   ....[4]....
        /*0384*/ 	.word	0xffffffff


	//   ....[5]....
        /*0388*/ 	.word	0xffffffff


	//   ....[6]....
        /*038c*/ 	.word	0xffffffff


	//   ....[7]....
        /*0390*/ 	.word	0xffffffff


	//   ....[8]....
        /*0394*/ 	.word	0xffffffff


	//   ....[9]....
        /*0398*/ 	.word	0xffffffff


	//   ....[10]....
        /*039c*/ 	.word	0xffffffff


	//   ....[11]....
        /*03a0*/ 	.word	0xffffffff


	//   ....[12]....
        /*03a4*/ 	.word	0xffffffff


	//   ....[13]....
        /*03a8*/ 	.word	0xffffffff


	//   ....[14]....
        /*03ac*/ 	.word	0xffffffff


	//   ....[15]....
        /*03b0*/ 	.word	0xffffffff


	//   ....[16]....
        /*03b4*/ 	.word	0xffffffff


	//   ....[17]....
        /*03b8*/ 	.word	0xffffffff


	//   ....[18]....
        /*03bc*/ 	.word	0xffffffff


	//   ....[19]....
        /*03c0*/ 	.word	0xffffffff


	//   ....[20]....
        /*03c4*/ 	.word	0xffffffff


	//   ....[21]....
        /*03c8*/ 	.word	0xffffffff


	//   ....[22]....
        /*03cc*/ 	.word	0xffffffff


	//   ....[23]....
        /*03d0*/ 	.word	0xffffffff


	//   ....[24]....
        /*03d4*/ 	.word	0xffffffff


	//   ....[25]....
        /*03d8*/ 	.word	0xffffffff


	//   ....[26]....
        /*03dc*/ 	.word	0xffffffff


	//   ....[27]....
        /*03e0*/ 	.word	0xffffffff


	//   ....[28]....
        /*03e4*/ 	.word	0xffffffff


	//   ....[29]....
        /*03e8*/ 	.word	0xffffffff


	//   ....[30]....
        /*03ec*/ 	.word	0xffffffff


	//   ....[31]....
        /*03f0*/ 	.word	0xffffffff


	//   ....[32]....
        /*03f4*/ 	.word	0xffffffff


	//   ....[33]....
        /*03f8*/ 	.word	0xffffffff


	//   ....[34]....
        /*03fc*/ 	.word	0xffffffff


	//   ....[35]....
        /*0400*/ 	.word	0xffffffff


	//   ....[36]....
        /*0404*/ 	.word	0xffffffff


	//   ....[37]....
        /*0408*/ 	.word	0xffffffff


	//   ....[38]....
        /*040c*/ 	.word	0xffffffff


	//   ....[39]....
        /*0410*/ 	.word	0xffffffff


	//   ....[40]....
        /*0414*/ 	.word	0xffffffff


	//   ....[41]....
        /*0418*/ 	.word	0xffffffff


	//   ....[42]....
        /*041c*/ 	.word	0xffffffff


	//   ....[43]....
        /*0420*/ 	.word	0xffffffff


	//   ....[44]....
        /*0424*/ 	.word	0xffffffff


	//   ....[45]....
        /*0428*/ 	.word	0xffffffff


	//   ....[46]....
        /*042c*/ 	.word	0xffffffff


	//   ....[47]....
        /*0430*/ 	.word	0xffffffff


	//   ....[48]....
        /*0434*/ 	.word	0xffffffff


	//   ....[49]....
        /*0438*/ 	.word	0xffffffff


	//   ....[50]....
        /*043c*/ 	.word	0xffffffff


	//   ....[51]....
        /*0440*/ 	.word	0xffffffff


	//   ....[52]....
        /*0444*/ 	.word	0xffffffff


	//   ....[53]....
        /*0448*/ 	.word	0xffffffff


	//   ....[54]....
        /*044c*/ 	.word	0xffffffff


	//   ....[55]....
        /*0450*/ 	.word	0xffffffff


	//   ....[56]....
        /*0454*/ 	.word	0xffffffff


	//   ....[57]....
        /*0458*/ 	.word	0xffffffff


	//   ....[58]....
        /*045c*/ 	.word	0xffffffff


	//   ....[59]....
        /*0460*/ 	.word	0xffffffff


	//   ....[60]....
        /*0464*/ 	.word	0xffffffff


	//   ....[61]....
        /*0468*/ 	.word	0xffffffff


	//   ....[62]....
        /*046c*/ 	.word	0xffffffff


	//   ....[63]....
        /*0470*/ 	.word	0xffffffff


	//----- nvinfo : EIATTR_COOP_GROUP_INSTR_OFFSETS
	.align		4
.L_700:
        /*0474*/ 	.byte	0x04, 0x28
        /*0476*/ 	.short	(.L_702 - .L_701)


	//   ....[0]....
.L_701:
        /*0478*/ 	.word	0x00000050


	//   ....[1]....
        /*047c*/ 	.word	0x00001620


	//   ....[2]....
        /*0480*/ 	.word	0x00001640


	//   ....[3]....
        /*0484*/ 	.word	0x00001660


	//   ....[4]....
        /*0488*/ 	.word	0x00001680


	//   ....[5]....
        /*048c*/ 	.word	0x000016b0


	//   ....[6]....
        /*0490*/ 	.word	0x000016d0


	//   ....[7]....
        /*0494*/ 	.word	0x00001730


	//   ....[8]....
        /*0498*/ 	.word	0x00001780


	//   ....[9]....
        /*049c*/ 	.word	0x00002e30


	//   ....[10]....
        /*04a0*/ 	.word	0x00002e40


	//   ....[11]....
        /*04a4*/ 	.word	0x00003a50


	//   ....[12]....
        /*04a8*/ 	.word	0x00003ad0


	//   ....[13]....
        /*04ac*/ 	.word	0x00003af0


	//   ....[14]....
        /*04b0*/ 	.word	0x00003b10


	//   ....[15]....
        /*04b4*/ 	.word	0x00005f70


	//   ....[16]....
        /*04b8*/ 	.word	0x00005f90


	//   ....[17]....
        /*04bc*/ 	.word	0x000072f0


	//   ....[18]....
        /*04c0*/ 	.word	0x00007420


	//   ....[19]....
        /*04c4*/ 	.word	0x00007580


	//   ....[20]....
        /*04c8*/ 	.word	0x00007630


	//   ....[21]....
        /*04cc*/ 	.word	0x0000ad00


	//   ....[22]....
        /*04d0*/ 	.word	0x0000ad30


	//   ....[23]....
        /*04d4*/ 	.word	0x0000ad50


	//   ....[24]....
        /*04d8*/ 	.word	0x0000ad70


	//   ....[25]....
        /*04dc*/ 	.word	0x0000cef0


	//   ....[26]....
        /*04e0*/ 	.word	0x0000cf40


	//   ....[27]....
        /*04e4*/ 	.word	0x0000cf60


	//   ....[28]....
        /*04e8*/ 	.word	0x0000cf80


	//   ....[29]....
        /*04ec*/ 	.word	0x0000dba0


	//   ....[30]....
        /*04f0*/ 	.word	0x0000df20


	//   ....[31]....
        /*04f4*/ 	.word	0x0000df50


	//   ....[32]....
        /*04f8*/ 	.word	0x0000df70


	//   ....[33]....
        /*04fc*/ 	.word	0x0000df90


	//   ....[34]....
        /*0500*/ 	.word	0x0000e1a0


	//   ....[35]....
        /*0504*/ 	.word	0x0000e1b0


	//   ....[36]....
        /*0508*/ 	.word	0x0000e290


	//   ....[37]....
        /*050c*/ 	.word	0x0000e2c0


	//   ....[38]....
        /*0510*/ 	.word	0x0000e380


	//   ....[39]....
        /*0514*/ 	.word	0x0000e3b0


	//   ....[40]....
        /*0518*/ 	.word	0x0000e470


	//   ....[41]....
        /*051c*/ 	.word	0x0000e490


	//   ....[42]....
        /*0520*/ 	.word	0x0000ea00


	//   ....[43]....
        /*0524*/ 	.word	0x0000ea20


	//   ....[44]....
        /*0528*/ 	.word	0x0000eb50


	//   ....[45]....
        /*052c*/ 	.word	0x0000eb60


	//   ....[46]....
        /*0530*/ 	.word	0x0000ec80


	//   ....[47]....
        /*0534*/ 	.word	0x0000eca0


	//   ....[48]....
        /*0538*/ 	.word	0x0000edc0


	//   ....[49]....
        /*053c*/ 	.word	0x0000edd0


	//   ....[50]....
        /*0540*/ 	.word	0x0000ef60


	//   ....[51]....
        /*0544*/ 	.word	0x0000f040


	//   ....[52]....
        /*0548*/ 	.word	0x0000f0a0


	//   ....[53]....
        /*054c*/ 	.word	0x0000f0f0


	//   ....[54]....
        /*0550*/ 	.word	0x0000f140


	//   ....[55]....
        /*0554*/ 	.word	0x0000f1b0


	//   ....[56]....
        /*0558*/ 	.word	0x0000f220


	//   ....[57]....
        /*055c*/ 	.word	0x0000f280


	//   ....[58]....
        /*0560*/ 	.word	0x0000f2e0


	//   ....[59]....
        /*0564*/ 	.word	0x0000f340


	//   ....[60]....
        /*0568*/ 	.word	0x0000f3b0


	//   ....[61]....
        /*056c*/ 	.word	0x0000f410


	//   ....[62]....
        /*0570*/ 	.word	0x0000f470


	//   ....[63]....
        /*0574*/ 	.word	0x0000f4e0


	//----- nvinfo : EIATTR_EXIT_INSTR_OFFSETS
	.align		4
.L_702:
        /*0578*/ 	.byte	0x04, 0x1c
        /*057a*/ 	.short	(.L_704 - .L_703)


	//   ....[0]....
.L_703:
        /*057c*/ 	.word	0x000000a0


	//   ....[1]....
        /*0580*/ 	.word	0x0000f000


	//----- nvinfo : EIATTR_MAX_THREADS
	.align		4
.L_704:
        /*0584*/ 	.byte	0x04, 0x05
        /*0586*/ 	.short	(.L_706 - .L_705)
.L_705:
        /*0588*/ 	.word	0x00000100
        /*058c*/ 	.word	0x00000001
        /*0590*/ 	.word	0x00000001


	//----- nvinfo : EIATTR_CRS_STACK_SIZE
	.align		4
.L_706:
        /*0594*/ 	.byte	0x04, 0x1e
        /*0596*/ 	.short	(.L_708 - .L_707)
.L_707:
        /*0598*/ 	.word	0x00000000
.L_708:


//--------------------- .nv.info._ZN7cutlass13device_kernelIN5flash19enable_sm80_to_sm89INS1_16FlashAttnFwdSm80INS1_25CollectiveMainloopFwdSm80ILi8ELi1ELb1EN4cute5tupleIJNS5_1CILi128EEES8_S8_EEELi128ENS_6half_tEfNS_4arch4Sm80ELb1ELb0ELb0ELb1ELb0ELb0ELb1ELb0EEENS1_21CollectiveEpilogueFwdIS9_NS6_IJNS7_ILi1EEESF_SF_EEESA_SC_Li256ELb1ELb1ELb0ELb0EEENS1_19SingleTileSchedulerILb1ELb0ELb1ELi128EEEEEEEEEvNT_6ParamsE --------------------------
	.section	.nv.info._ZN7cutlass13device_kernelIN5flash19enable_sm80_to_sm89INS1_16FlashAttnFwdSm80INS1_25CollectiveMainloopFwdSm80ILi8ELi1ELb1EN4cute5tupleIJNS5_1CILi128EEES8_S8_EEELi128ENS_6half_tEfNS_4arch4Sm80ELb1ELb0ELb0ELb1ELb0ELb0ELb1ELb0EEENS1_21CollectiveEpilogueFwdIS9_NS6_IJNS7_ILi1EEESF_SF_EEESA_SC_Li256ELb1ELb1ELb0ELb0EEENS1_19SingleTileSchedulerILb1ELb0ELb1ELi128EEEEEEEEEvNT_6ParamsE,"",@"SHT_CUDA_INFO"
	.sectionflags	@""
	.align	4


	//----- nvinfo : EIATTR_CUDA_API_VERSION
	.align		4
        /*0000*/ 	.byte	0x04, 0x37
        /*0002*/ 	.short	(.L_710 - .L_709)
.L_709:
        /*0004*/ 	.word	0x00000082


	//----- nvinfo : EIATTR_SW2861232_WAR
	.align		4
.L_710:
        /*0008*/ 	.byte	0x01, 0x35
	.zero		2


	//----- nvinfo : EIATTR_PARAM_CBANK
	.align		4
        /*000c*/ 	.byte	0x04, 0x0a
        /*000e*/ 	.short	(.L_712 - .L_711)
	.align		4
.L_711:
        /*0010*/ 	.word	index@(.nv.constant0._ZN7cutlass13device_kernelIN5flash19enable_sm80_to_sm89INS1_16FlashAttnFwdSm80INS1_25CollectiveMainloopFwdSm80ILi8ELi1ELb1EN4cute5tupleIJNS5_1CILi128EEES8_S8_EEELi128ENS_6half_tEfNS_4arch4Sm80ELb1ELb0ELb0ELb1ELb0ELb0ELb1ELb0EEENS1_21CollectiveEpilogueFwdIS9_NS6_IJNS7_ILi1EEESF_SF_EEESA_SC_Li256ELb1ELb1ELb0ELb0EEENS1_19SingleTileSchedulerILb1ELb0ELb1ELi128EEEEEEEEEvNT_6ParamsE)
        /*0014*/ 	.short	0x0160
        /*0016*/ 	.short	0x0418


	//----- nvinfo : EIATTR_CBANK_PARAM_SIZE
	.align		4
.L_712:
        /*0018*/ 	.byte	0x03, 0x19
        /*001a*/ 	.short	0x0418


	//----- nvinfo : EIATTR_KPARAM_INFO
	.align		4
        /*001c*/ 	.byte	0x04, 0x17
        /*001e*/ 	.short	(.L_714 - .L_713)
.L_713:
        /*0020*/ 	.word	0x00000000
        /*0024*/ 	.short	0x0000
        /*0026*/ 	.short	0x0000
        /*0028*/ 	.byte	0x00, 0xf0, 0x61, 0x10


	//----- nvinfo : EIATTR_MAXREG_COUNT
	.align		4
.L_714:
        /*002c*/ 	.byte	0x03, 0x1b
        /*002e*/ 	.short	0x00ff


	//----- nvinfo : EIATTR_NUM_BARRIERS
	.align		4
        /*0030*/ 	.byte	0x02, 0x4c
        /*0032*/ 	.byte	0x02
	.zero		1


	//----- nvinfo : EIATTR_MERCURY_ISA_VERSION
	.align		4
        /*0034*/ 	.byte	0x03, 0x5f
        /*0036*/ 	.short	0x0000


	//----- nvinfo : EIATTR_INT_WARP_WIDE_INSTR_OFFSETS
	.align		4
        /*0038*/ 	.byte	0x04, 0x31
        /*003a*/ 	.short	(.L_716 - .L_715)


	//   ....[0]....
.L_715:
        /*003c*/ 	.word	0x00001520


	//----- nvinfo : EIATTR_COOP_GROUP_MASK_REGIDS
	.align		4
.L_716:
        /*0040*/ 	.byte	0x04, 0x29
        /*0042*/ 	.short	(.L_718 - .L_717)


	//   ....[0]....
.L_717:
        /*0044*/ 	.word	0xffffffff


	//   ....[1]....
        /*0048*/ 	.word	0xffffffff


	//   ....[2]....
        /*004c*/ 	.word	0xffffffff


	//   ....[3]....
        /*0050*/ 	.word	0xffffffff


	//   ....[4]....
        /*0054*/ 	.word	0xffffffff


	//   ....[5]....
        /*0058*/ 	.word	0xffffffff


	//   ....[6]....
        /*005c*/ 	.word	0xffffffff


	//   ....[7]....
        /*0060*/ 	.word	0xffffffff


	//   ....[8]....
        /*0064*/ 	.word	0xffffffff


	//   ....[9]....
        /*0068*/ 	.word	0xffffffff


	//   ....[10]....
        /*006c*/ 	.word	0xffffffff


	//   ....[11]....
        /*0070*/ 	.word	0xffffffff


	//   ....[12]....
        /*0074*/ 	.word	0xffffffff


	//   ....[13]....
        /*0078*/ 	.word	0xffffffff


	//   ....[14]....
        /*007c*/ 	.word	0xffffffff


	//   ....[15]....
        /*0080*/ 	.word	0xffffffff


	//   ....[16]....
        /*0084*/ 	.word	0xffffffff


	//   ....[17]....
        /*0088*/ 	.word	0xffffffff


	//   ....[18]....
        /*008c*/ 	.word	0xffffffff


	//   ....[19]....
        /*0090*/ 	.word	0xffffffff


	//   ....[20]....
        /*0094*/ 	.word	0xffffffff


	//   ....[21]....
        /*0098*/ 	.word	0xffffffff


	//   ....[22]....
        /*009c*/ 	.word	0xffffffff


	//   ....[23]....
        /*00a0*/ 	.word	0xffffffff


	//   ....[24]....
        /*00a4*/ 	.word	0xffffffff


	//   ....[25]....
        /*00a8*/ 	.word	0xffffffff


	//   ....[26]....
        /*00ac*/ 	.word	0xffffffff


	//   ....[27]....
        /*00b0*/ 	.word	0xffffffff


	//   ....[28]....
        /*00b4*/ 	.word	0xffffffff


	//   ....[29]....
        /*00b8*/ 	.word	0xffffffff


	//   ....[30]....
        /*00bc*/ 	.word	0xffffffff


	//   ....[31]....
        /*00c0*/ 	.word	0xffffffff


	//   ....[32]....
        /*00c4*/ 	.word	0xffffffff


	//   ....[33]....
        /*00c8*/ 	.word	0xffffffff


	//   ....[34]....
        /*00cc*/ 	.word	0xffffffff


	//   ....[35]....
        /*00d0*/ 	.word	0xffffffff


	//   ....[36]....
        /*00d4*/ 	.word	0xffffffff


	//   ....[37]....
        /*00d8*/ 	.word	0xffffffff


	//   ....[38]....
        /*00dc*/ 	.word	0xffffffff


	//   ....[39]....
        /*00e0*/ 	.word	0xffffffff


	//   ....[40]....
        /*00e4*/ 	.word	0xffffffff


	//   ....[41]....
        /*00e8*/ 	.word	0xffffffff


	//   ....[42]....
        /*00ec*/ 	.word	0xffffffff


	//   ....[43]....
        /*00f0*/ 	.word	0xffffffff


	//   ....[44]....
        /*00f4*/ 	.word	0xffffffff


	//   ....[45]....
        /*00f8*/ 	.word	0xffffffff


	//   ....[46]....
        /*00fc*/ 	.word	0xffffffff


	//   ....[47]....
        /*0100*/ 	.word	0xffffffff


	//   ....[48]....
        /*0104*/ 	.word	0xffffffff


	//----- nvinfo : EIATTR_COOP_GROUP_INSTR_OFFSETS
	.align		4
.L_718:
        /*0108*/ 	.byte	0x04, 0x28
        /*010a*/ 	.short	(.L_720 - .L_719)


	//   ....[0]....
.L_719:
        /*010c*/ 	.word	0x00000080


	//   ....[1]....
        /*0110*/ 	.word	0x00000f60


	//   ....[2]....
        /*0114*/ 	.word	0x00000fa0


	//   ....[3]....
        /*0118*/ 	.word	0x00000ff0


	//   ....[4]....
        /*011c*/ 	.word	0x00001030


	//   ....[5]....
        /*0120*/ 	.word	0x00001080


	//   ....[6]....
        /*0124*/ 	.word	0x000010c0


	//   ....[7]....
        /*0128*/ 	.word	0x00001180


	//   ....[8]....
        /*012c*/ 	.word	0x000011c0


	//   ....[9]....
        /*0130*/ 	.word	0x00002f30


	//   ....[10]....
        /*0134*/ 	.word	0x00002f50


	//   ....[11]....
        /*0138*/ 	.word	0x00003b00


	//   ....[12]....
        /*013c*/ 	.word	0x00003c20


	//   ....[13]....
        /*0140*/ 	.word	0x00003c30


	//   ....[14]....
        /*0144*/ 	.word	0x00003c60


	//   ....[15]....
        /*0148*/ 	.word	0x00006560


	//   ....[16]....
        /*014c*/ 	.word	0x00006580


	//   ....[17]....
        /*0150*/ 	.word	0x000073f0


	//   ....[18]....
        /*0154*/ 	.word	0x000075a0


	//   ....[19]....
        /*0158*/ 	.word	0x000075b0


	//   ....[20]....
        /*015c*/ 	.word	0x000076d0


	//   ....[21]....
        /*0160*/ 	.word	0x0000ae40


	//   ....[22]....
        /*0164*/ 	.word	0x0000ae80


	//   ....[23]....
        /*0168*/ 	.word	0x0000aea0


	//   ....[24]....
        /*016c*/ 	.word	0x0000aec0


	//   ....[25]....
        /*0170*/ 	.word	0x0000cf30


	//   ....[26]....
        /*0174*/ 	.word	0x0000cf60


	//   ....[27]....
        /*0178*/ 	.word	0x0000cfa0


	//   ....[28]....
        /*017c*/ 	.word	0x0000cfb0


	//   ....[29]....
        /*0180*/ 	.word	0x0000e100


	//   ....[30]....
        /*0184*/ 	.word	0x0000e140


	//   ....[31]....
        /*0188*/ 	.word	0x0000e180


	//   ....[32]....
        /*018c*/ 	.word	0x0000e1b0


	//   ....[33]....
        /*0190*/ 	.word	0x0000e380


	//   ....[34]....
        /*0194*/ 	.word	0x0000e390


	//   ....[35]....
        /*0198*/ 	.word	0x0000e480


	//   ....[36]....
        /*019c*/ 	.word	0x0000e4b0


	//   ....[37]....
        /*01a0*/ 	.word	0x0000e580


	//   ....[38]....
        /*01a4*/ 	.word	0x0000e5b0


	//   ....[39]....
        /*01a8*/ 	.word	0x0000e680


	//   ....[40]....
        /*01ac*/ 	.word	0x0000e6a0


	//   ....[41]....
        /*01b0*/ 	.word	0x0000ee20


	//   ....[42]....
        /*01b4*/ 	.word	0x0000ee40


	//   ....[43]....
        /*01b8*/ 	.word	0x0000ef10


	//   ....[44]....
        /*01bc*/ 	.word	0x0000ef40


	//   ....[45]....
        /*01c0*/ 	.word	0x0000f010


	//   ....[46]....
        /*01c4*/ 	.word	0x0000f040


	//   ....[47]....
        /*01c8*/ 	.word	0x0000f110


	//   ....[48]....
        /*01cc*/ 	.word	0x0000f130


	//----- nvinfo : EIATTR_EXIT_INSTR_OFFSETS
	.align		4
.L_720:
        /*01d0*/ 	.byte	0x04, 0x1c
        /*01d2*/ 	.short	(.L_722 - .L_721)


	//   ....[0]....
.L_721:
        /*01d4*/ 	.word	0x00000330


	//   ....[1]....
        /*01d8*/ 	.word	0x0000e6b0


	//   ....[2]....
        /*01dc*/ 	.word	0x0000e700


	//   ....[3]....
        /*01e0*/ 	.word	0x0000e760


	//   ....[4]....
        /*01e4*/ 	.word	0x0000f140


	//   ....[5]....
        /*01e8*/ 	.word	0x0000f190


	//   ....[6]....
        /*01ec*/ 	.word	0x0000f1f0


	//----- nvinfo : EIATTR_CTAIDZ_USED
	.align		4
.L_722:
        /*01f0*/ 	.byte	0x01, 0x04
	.zero		2


	//----- nvinfo : EIATTR_MAX_THREADS
	.align		4
        /*01f4*/ 	.byte	0x04, 0x05
        /*01f6*/ 	.short	(.L_724 - .L_723)
.L_723:
        /*01f8*/ 	.word	0x00000100
        /*01fc*/ 	.word	0x00000001
        /*0200*/ 	.word	0x00000001


	//----- nvinfo : EIATTR_CRS_STACK_SIZE
	.align		4
.L_724:
        /*0204*/ 	.byte	0x04, 0x1e
        /*0206*/ 	.short	(.L_726 - .L_725)
.L_725:
        /*0208*/ 	.word	0x00000000
.L_726:


//--------------------- .nv.info._ZN7cutlass13device_kernelIN5flash19enable_sm80_to_sm89INS1_16FlashAttnFwdSm80INS1_25CollectiveMainloopFwdSm80ILi8ELi1ELb1EN4cute5tupleIJNS5_1CILi128EEES8_S8_EEELi128ENS_6half_tEfNS_4arch4Sm80ELb1ELb0ELb0ELb1ELb0ELb1ELb1ELb0EEENS1_21CollectiveEpilogueFwdIS9_NS6_IJNS7_ILi1EEESF_SF_EEESA_SC_Li256ELb1ELb1ELb0ELb0EEENS1_19SingleTileSchedulerILb1ELb0ELb1ELi128EEEEEEEEEvNT_6ParamsE --------------------------
	.section	.nv.info._ZN7cutlass13device_kernelIN5flash19enable_sm80_to_sm89INS1_16FlashAttnFwdSm80INS1_25CollectiveMainloopFwdSm80ILi8ELi1ELb1EN4cute5tupleIJNS5_1CILi128EEES8_S8_EEELi128ENS_6half_tEfNS_4arch4Sm80ELb1ELb0ELb0ELb1ELb0ELb1ELb1ELb0EEENS1_21CollectiveEpilogueFwdIS9_NS6_IJNS7_ILi1EEESF_SF_EEESA_SC_Li256ELb1ELb1ELb0ELb0EEENS1_19SingleTileSchedulerILb1ELb0ELb1ELi128EEEEEEEEEvNT_6ParamsE,"",@"SHT_CUDA_INFO"
	.sectionflags	@""
	.align	4


	//----- nvinfo : EIATTR_CUDA_API_VERSION
	.align		4
        /*0000*/ 	.byte	0x04, 0x37
        /*0002*/ 	.short	(.L_728 - .L_727)
.L_727:
        /*0004*/ 	.word	0x00000082


	//----- nvinfo : EIATTR_SW2861232_WAR
	.align		4
.L_728:
        /*0008*/ 	.byte	0x01, 0x35
	.zero		2


	//----- nvinfo : EIATTR_PARAM_CBANK
	.align		4
        /*000c*/ 	.byte	0x04, 0x0a
        /*000e*/ 	.short	(.L_730 - .L_729)
	.align		4
.L_729:
        /*0010*/ 	.word	index@(.nv.constant0._ZN7cutlass13device_kernelIN5flash19enable_sm80_to_sm89INS1_16FlashAttnFwdSm80INS1_25CollectiveMainloopFwdSm80ILi8ELi1ELb1EN4cute5tupleIJNS5_1CILi128EEES8_S8_EEELi128ENS_6half_tEfNS_4arch4Sm80ELb1ELb0ELb0ELb1ELb0ELb1ELb1ELb0EEENS1_21CollectiveEpilogueFwdIS9_NS6_IJNS7_ILi1EEESF_SF_EEESA_SC_Li256ELb1ELb1ELb0ELb0EEENS1_19SingleTileSchedulerILb1ELb0ELb1ELi128EEEEEEEEEvNT_6ParamsE)
        /*0014*/ 	.short	0x0160
        /*0016*/ 	.short	0x0418


	//----- nvinfo : EIATTR_CBANK_PARAM_SIZE
	.align		4
.L_730:
        /*0018*/ 	.byte	0x03, 0x19
        /*001a*/ 	.short	0x0418


	//----- nvinfo : EIATTR_KPARAM_INFO
	.align		4
        /*001c*/ 	.byte	0x04, 0x17
        /*001e*/ 	.short	(.L_732 - .L_731)
.L_731:
        /*0020*/ 	.word	0x00000000
        /*0024*/ 	.short	0x0000
        /*0026*/ 	.short	0x0000
        /*0028*/ 	.byte	0x00, 0xf0, 0x61, 0x10


	//----- nvinfo : EIATTR_MAXREG_COUNT
	.align		4
.L_732:
        /*002c*/ 	.byte	0x03, 0x1b
        /*002e*/ 	.short	0x00ff


	//----- nvinfo : EIATTR_NUM_BARRIERS
	.align		4
        /*0030*/ 	.byte	0x02, 0x4c
        /*0032*/ 	.byte	0x02
	.zero		1


	//----- nvinfo : EIATTR_ANNOTATIONS
	.align		4
        /*0034*/ 	.byte	0x04, 0x55
        /*0036*/ 	.short	(.L_734 - .L_733)


	//   ....[0]....
.L_733:
        /* <DEDUP_REMOVED lines=39> */


	//----- nvinfo : EIATTR_MERCURY_ISA_VERSION
	.align		4
.L_734:
        /*0290*/ 	.byte	0x03, 0x5f
        /*0292*/ 	.short	0x0000


	//----- nvinfo : EIATTR_COOP_GROUP_MASK_REGIDS
	.align		4
        /*0294*/ 	.byte	0x04, 0x29
        /*0296*/ 	.short	(.L_736 - .L_735)


	//   ....[0]....
.L_735:
        /*0298*/ 	.word	0xffffffff


	//   ....[1]....
        /*029c*/ 	.word	0xffffffff


	//   ....[2]....
        /*02a0*/ 	.word	0xffffffff


	//   ....[3]....
        /*02a4*/ 	.word	0xffffffff


	//   ....[4]....
        /*02a8*/ 	.word	0xffffffff


	//   ....[5]....
        /*02ac*/ 	.word	0xffffffff


	//   ....[6]....
        /*02b0*/ 	.word	0xffffffff


	//   ....[7]....
        /*02b4*/ 	.word	0xffffffff


	//   ....[8]....
        /*02b8*/ 	.word	0xffffffff


	//   ....[9]....
        /*02bc*/ 	.word	0xffffffff


	//   ....[10]....
        /*02c0*/ 	.word	0xffffffff


	//   ....[11]....
        /*02c4*/ 	.word	0xffffffff


	//   ....[12]....
        /*02c8*/ 	.word	0xffffffff


	//   ....[13]....
        /*02cc*/ 	.word	0xffffffff


	//   ....[14]....
        /*02d0*/ 	.word	0xffffffff


	//   ....[15]....
        /*02d4*/ 	.word	0xffffffff


	//   ....[16]....
        /*02d8*/ 	.word	0xffffffff


	//   ....[17]....
        /*02dc*/ 	.word	0xffffffff


	//   ....[18]....
        /*02e0*/ 	.word	0xffffffff


	//   ....[19]....
        /*02e4*/ 	.word	0xffffffff


	//   ....[20]....
        /*02e8*/ 	.word	0xffffffff


	//   ....[21]....
        /*02ec*/ 	.word	0xffffffff


	//   ....[22]....
        /*02f0*/ 	.word	0xffffffff


	//   ....[23]....
        /*02f4*/ 	.word	0xffffffff


	//   ....[24]....
        /*02f8*/ 	.word	0xffffffff


	//   ....[25]....
        /*02fc*/ 	.word	0xffffffff


	//   ....[26]....
        /*0300*/ 	.word	0xffffffff


	//   ....[27]....
        /*0304*/ 	.word	0xffffffff


	//   ....[28]....
        /*0308*/ 	.word	0xffffffff


	//   ....[29]....
        /*030c*/ 	.word	0xffffffff


	//   ....[30]....
        /*0310*/ 	.word	0xffffffff


	//   ....[31]....
        /*0314*/ 	.word	0xffffffff


	//   ....[32]....
        /*0318*/ 	.word	0xffffffff


	//   ....[33]....
        /*031c*/ 	.word	0xffffffff


	//   ....[34]....
        /*0320*/ 	.word	0xffffffff


	//   ....[35]....
        /*0324*/ 	.word	0xffffffff


	//   ....[36]....
        /*0328*/ 	.word	0xffffffff


	//   ....[37]....
        /*032c*/ 	.word	0xffffffff


	//   ....[38]....
        /*0330*/ 	.word	0xffffffff


	//   ....[39]....
        /*0334*/ 	.word	0xffffffff


	//   ....[40]....
        /*0338*/ 	.word	0xffffffff


	//   ....[41]....
        /*033c*/ 	.word	0xffffffff


	//   ....[42]....
        /*0340*/ 	.word	0xffffffff


	//   ....[43]....
        /*0344*/ 	.word	0xffffffff


	//   ....[44]....
        /*0348*/ 	.word	0xffffffff


	//   ....[45]....
        /*034c*/ 	.word	0xffffffff


	//   ....[46]....
        /*0350*/ 	.word	0xffffffff


	//   ....[47]....
        /*0354*/ 	.word	0xffffffff


	//   ....[48]....
        /*0358*/ 	.word	0xffffffff


	//   ....[49]....
        /*035c*/ 	.word	0xffffffff


	//   ....[50]....
        /*0360*/ 	.word	0xffffffff


	//   ....[51]....
        /*0364*/ 	.word	0xffffffff


	//   ....[52]....
        /*0368*/ 	.word	0xffffffff


	//   ....[53]....
        /*036c*/ 	.word	0xffffffff


	//   ....[54]....
        /*0370*/ 	.word	0xffffffff


	//   ....[55]....
        /*0374*/ 	.word	0xffffffff


	//   ....[56]....
        /*0378*/ 	.word	0xffffffff


	//   ....[57]....
        /*037c*/ 	.word	0xffffffff


	//   ....[58]....
        /*0380*/ 	.word	0xffffffff


	//   ....[59]....
        /*0384*/ 	.word	0xffffffff


	//   ....[60]....
        /*0388*/ 	.word	0xffffffff


	//   ....[61]....
        /*038c*/ 	.word	0xffffffff


	//   ....[62]....
        /*0390*/ 	.word	0xffffffff


	//   ....[63]....
        /*0394*/ 	.word	0xffffffff


	//   ....[64]....
        /*0398*/ 	.word	0xffffffff


	//   ....[65]....
        /*039c*/ 	.word	0xffffffff


	//   ....[66]....
        /*03a0*/ 	.word	0xffffffff


	//   ....[67]....
        /*03a4*/ 	.word	0xffffffff


	//   ....[68]....
        /*03a8*/ 	.word	0xffffffff


	//   ....[69]....
        /*03ac*/ 	.word	0xffffffff


	//   ....[70]....
        /*03b0*/ 	.word	0xffffffff


	//   ....[71]....
        /*03b4*/ 	.word	0xffffffff


	//   ....[72]....
        /*03b8*/ 	.word	0xffffffff


	//   ....[73]....
        /*03bc*/ 	.word	0xffffffff


	//   ....[74]....
        /*03c0*/ 	.word	0xffffffff


	//   ....[75]....
        /*03c4*/ 	.word	0xffffffff


	//   ....[76]....
        /*03c8*/ 	.word	0xffffffff


	//   ....[77]....
        /*03cc*/ 	.word	0xffffffff


	//   ....[78]....
        /*03d0*/ 	.word	0xffffffff


	//   ....[79]....
        /*03d4*/ 	.word	0xffffffff


	//   ....[80]....
        /*03d8*/ 	.word	0xffffffff


	//----- nvinfo : EIATTR_COOP_GROUP_INSTR_OFFSETS
	.align		4
.L_736:
        /*03dc*/ 	.byte	0x04, 0x28
        /*03de*/ 	.short	(.L_738 - .L_737)


	//   ....[0]....
.L_737:
        /*03e0*/ 	.word	0x00000090


	//   ....[1]....
        /*03e4*/ 	.word	0x000084b0


	//   ....[2]....
        /*03e8*/ 	.word	0x000084f0


	//   ....[3]....
        /*03ec*/ 	.word	0x00008500


	//   ....[4]....
        /*03f0*/ 	.word	0x00008510


	//   ....[5]....
        /*03f4*/ 	.word	0x000087d0


	//   ....[6]....
        /*03f8*/ 	.word	0x00008800


	//   ....[7]....
        /*03fc*/ 	.word	0x00008830


	//   ....[8]....
        /*0400*/ 	.word	0x00008860


	//   ....[9]....
        /*0404*/ 	.word	0x00009180


	//   ....[10]....
        /*0408*/ 	.word	0x000091a0


	//   ....[11]....
        /*040c*/ 	.word	0x000091f0


	//   ....[12]....
        /*0410*/ 	.word	0x00009200


	//   ....[13]....
        /*0414*/ 	.word	0x00009360


	//   ....[14]....
        /*0418*/ 	.word	0x00009420


	//   ....[15]....
        /*041c*/ 	.word	0x00009460


	//   ....[16]....
        /*0420*/ 	.word	0x000094a0


	//   ....[17]....
        /*0424*/ 	.word	0x00009620


	//   ....[18]....
        /*0428*/ 	.word	0x000096e0


	//   ....[19]....
        /*042c*/ 	.word	0x00009720


	//   ....[20]....
        /*0430*/ 	.word	0x00009760


	//   ....[21]....
        /*0434*/ 	.word	0x00009900


	//   ....[22]....
        /*0438*/ 	.word	0x000099c0


	//   ....[23]....
        /*043c*/ 	.word	0x00009a00


	//   ....[24]....
        /*0440*/ 	.word	0x00009a40


	//   ....[25]....
        /*0444*/ 	.word	0x0000b590


	//   ....[26]....
        /*0448*/ 	.word	0x0000b5e0


	//   ....[27]....
        /*044c*/ 	.word	0x0000b600


	//   ....[28]....
        /*0450*/ 	.word	0x0000b670


	//   ....[29]....
        /*0454*/ 	.word	0x0000b6f0


	//   ....[30]....
        /*0458*/ 	.word	0x0000b710


	//   ....[31]....
        /*045c*/ 	.word	0x0000b730


	//   ....[32]....
        /*0460*/ 	.word	0x0000b770


	//   ....[33]....
        /*0464*/ 	.word	0x0000b940


	//   ....[34]....
        /*0468*/ 	.word	0x0000b980


	//   ....[35]....
        /*046c*/ 	.word	0x0000b990


	//   ....[36]....
        /*0470*/ 	.word	0x0000b9a0


	//   ....[37]....
        /*0474*/ 	.word	0x0000ba80


	//   ....[38]....
        /*0478*/ 	.word	0x0000bae0


	//   ....[39]....
        /*047c*/ 	.word	0x0000bb40


	//   ....[40]....
        /*0480*/ 	.word	0x0000bb50


	//   ....[41]....
        /*0484*/ 	.word	0x0000f080


	//   ....[42]....
        /*0488*/ 	.word	0x0000f090


	//   ....[43]....
        /*048c*/ 	.word	0x0000fda0


	//   ....[44]....
        /*0490*/ 	.word	0x0000fdc0


	//   ....[45]....
        /*0494*/ 	.word	0x0000fde0


	//   ....[46]....
        /*0498*/ 	.word	0x0000fe00


	//   ....[47]....
        /*049c*/ 	.word	0x00012790


	//   ....[48]....
        /*04a0*/ 	.word	0x000127d0


	//   ....[49]....
        /*04a4*/ 	.word	0x00013960


	//   ....[50]....
        /*04a8*/ 	.word	0x00013a50


	//   ....[51]....
        /*04ac*/ 	.word	0x00013a70


	//   ....[52]....
        /*04b0*/ 	.word	0x00013ab0


	//   ....[53]....
        /*04b4*/ 	.word	0x000174e0


	//   ....[54]....
        /*04b8*/ 	.word	0x00017510


	//   ....[55]....
        /*04bc*/ 	.word	0x00017530


	//   ....[56]....
        /*04c0*/ 	.word	0x00017550


	//   ....[57]....
        /*04c4*/ 	.word	0x000196e0


	//   ....[58]....
        /*04c8*/ 	.word	0x000196f0


	//   ....[59]....
        /*04cc*/ 	.word	0x00019720


	//   ....[60]....
        /*04d0*/ 	.word	0x00019740


	//   ....[61]....
        /*04d4*/ 	.word	0x0001a8e0


	//   ....[62]....
        /*04d8*/ 	.word	0x0001a910


	//   ....[63]....
        /*04dc*/ 	.word	0x0001a940


	//   ....[64]....
        /*04e0*/ 	.word	0x0001a970


	//   ....[65]....
        /*04e4*/ 	.word	0x0001ab30


	//   ....[66]....
        /*04e8*/ 	.word	0x0001ab40


	//   ....[67]....
        /*04ec*/ 	.word	0x0001ac30


	//   ....[68]....
        /*04f0*/ 	.word	0x0001ac60


	//   ....[69]....
        /*04f4*/ 	.word	0x0001ad30


	//   ....[70]....
        /*04f8*/ 	.word	0x0001ad60


	//   ....[71]....
        /*04fc*/ 	.word	0x0001ae30


	//   ....[72]....
        /*0500*/ 	.word	0x0001ae50


	//   ....[73]....
        /*0504*/ 	.word	0x0001b590


	//   ....[74]....
        /*0508*/ 	.word	0x0001b5b0


	//   ....[75]....
        /*050c*/ 	.word	0x0001b690


	//   ....[76]....
        /*0510*/ 	.word	0x0001b6c0


	//   ....[77]....
        /*0514*/ 	.word	0x0001b790


	//   ....[78]....
        /*0518*/ 	.word	0x0001b7c0


	//   ....[79]....
        /*051c*/ 	.word	0x0001b890


	//   ....[80]....
        /*0520*/ 	.word	0x0001b8b0


	//----- nvinfo : EIATTR_EXIT_INSTR_OFFSETS
	.align		4
.L_738:
        /*0524*/ 	.byte	0x04, 0x1c
        /*0526*/ 	.short	(.L_740 - .L_739)


	//   ....[0]....
.L_739:
        /*0528*/ 	.word	0x00000370


	//   ....[1]....
        /*052c*/ 	.word	0x0001ae60


	//   ....[2]....
        /*0530*/ 	.word	0x0001aeb0


	//   ....[3]....
        /*0534*/ 	.word	0x0001af10


	//   ....[4]....
        /*0538*/ 	.word	0x0001b8c0


	//   ....[5]....
        /*053c*/ 	.word	0x0001b910


	//   ....[6]....
        /*0540*/ 	.word	0x0001b970


	//----- nvinfo : EIATTR_CTAIDZ_USED
	.align		4
.L_740:
        /*0544*/ 	.byte	0x01, 0x04
	.zero		2


	//----- nvinfo : EIATTR_MAX_THREADS
	.align		4
        /*0548*/ 	.byte	0x04, 0x05
        /*054a*/ 	.short	(.L_742 - .L_741)
.L_741:
        /*054c*/ 	.word	0x00000100
        /*0550*/ 	.word	0x00000001
        /*0554*/ 	.word	0x00000001


	//----- nvinfo : EIATTR_CRS_STACK_SIZE
	.align		4
.L_742:
        /*0558*/ 	.byte	0x04, 0x1e
        /*055a*/ 	.short	(.L_744 - .L_743)
.L_743:
        /*055c*/ 	.word	0x00000000
.L_744:


//--------------------- .nv.info._ZN7cutlass13device_kernelIN5flash19enable_sm80_to_sm89INS1_16FlashAttnFwdSm80INS1_25CollectiveMainloopFwdSm80ILi4ELi1ELb0EN4cute5tupleIJNS5_1CILi128EEENS7_ILi64EEES8_EEELi128ENS_6half_tEfNS_4arch4Sm80ELb0ELb0ELb0ELb0ELb0ELb0ELb1ELb0EEENS1_21CollectiveEpilogueFwdINS6_IJS8_S8_S9_EEENS6_IJNS7_ILi1EEESH_SH_EEESB_SD_Li128ELb0ELb1ELb0ELb0EEENS1_19SingleTileSchedulerILb0ELb0ELb1ELi128EEEEEEEEEvNT_6ParamsE --------------------------
	.section	.nv.info._ZN7cutlass13device_kernelIN5flash19enable_sm80_to_sm89INS1_16FlashAttnFwdSm80INS1_25CollectiveMainloopFwdSm80ILi4ELi1ELb0EN4cute5tupleIJNS5_1CILi128EEENS7_ILi64EEES8_EEELi128ENS_6half_tEfNS_4arch4Sm80ELb0ELb0ELb0ELb0ELb0ELb0ELb1ELb0EEENS1_21CollectiveEpilogueFwdINS6_IJS8_S8_S9_EEENS6_IJNS7_ILi1EEESH_SH_EEESB_SD_Li128ELb0ELb1ELb0ELb0EEENS1_19SingleTileSchedulerILb0ELb0ELb1ELi128EEEEEEEEEvNT_6ParamsE,"",@"SHT_CUDA_INFO"
	.sectionflags	@""
	.align	4


	//----- nvinfo : EIATTR_CUDA_API_VERSION
	.align		4
        /*0000*/ 	.byte	0x04, 0x37
        /*0002*/ 	.short	(.L_746 - .L_745)
.L_745:
        /*0004*/ 	.word	0x00000082


	//----- nvinfo : EIATTR_SW2861232_WAR
	.align		4
.L_746:
        /*0008*/ 	.byte	0x01, 0x35
	.zero		2


	//----- nvinfo : EIATTR_PARAM_CBANK
	.align		4
        /*000c*/ 	.byte	0x04, 0x0a
        /*000e*/ 	.short	(.L_748 - .L_747)
	.align		4
.L_747:
        /*0010*/ 	.word	index@(.nv.constant0._ZN7cutlass13device_kernelIN5flash19enable_sm80_to_sm89INS1_16FlashAttnFwdSm80INS1_25CollectiveMainloopFwdSm80ILi4ELi1ELb0EN4cute5tupleIJNS5_1CILi128EEENS7_ILi64EEES8_EEELi128ENS_6half_tEfNS_4arch4Sm80ELb0ELb0ELb0ELb0ELb0ELb0ELb1ELb0EEENS1_21CollectiveEpilogueFwdINS6_IJS8_S8_S9_EEENS6_IJNS7_ILi1EEESH_SH_EEESB_SD_Li128ELb0ELb1ELb0ELb0EEENS1_19SingleTileSchedulerILb0ELb0ELb1ELi128EEEEEEEEEvNT_6ParamsE)
        /*0014*/ 	.short	0x0160
        /*0016*/ 	.short	0x0418


	//----- nvinfo : EIATTR_CBANK_PARAM_SIZE
	.align		4
.L_748:
        /*0018*/ 	.byte	0x03, 0x19
        /*001a*/ 	.short	0x0418


	//----- nvinfo : EIATTR_KPARAM_INFO
	.align		4
        /*001c*/ 	.byte	0x04, 0x17
        /*001e*/ 	.short	(.L_750 - .L_749)
.L_749:
        /*0020*/ 	.word	0x00000000
        /*0024*/ 	.short	0x0000
        /*0026*/ 	.short	0x0000
        /*0028*/ 	.byte	0x00, 0xf0, 0x61, 0x10


	//----- nvinfo : EIATTR_MAXREG_COUNT
	.align		4
.L_750:
        /*002c*/ 	.byte	0x03, 0x1b
        /*002e*/ 	.short	0x00ff


	//----- nvinfo : EIATTR_NUM_BARRIERS
	.align		4
        /*0030*/ 	.byte	0x02, 0x4c
        /*0032*/ 	.byte	0x02
	.zero		1


	//----- nvinfo : EIATTR_ANNOTATIONS
	.align		4
        /*0034*/ 	.byte	0x04, 0x55
        /*0036*/ 	.short	(.L_752 - .L_751)


	//   ....[0]....
.L_751:
        /* <DEDUP_REMOVED lines=26> */


	//----- nvinfo : EIATTR_MERCURY_ISA_VERSION
	.align		4
.L_752:
        /*01c0*/ 	.byte	0x03, 0x5f
        /*01c2*/ 	.short	0x0000


	//----- nvinfo : EIATTR_INT_WARP_WIDE_INSTR_OFFSETS
	.align		4
        /*01c4*/ 	.byte	0x04, 0x31
        /*01c6*/ 	.short	(.L_754 - .L_753)


	//   ....[0]....
.L_753:
        /*01c8*/ 	.word	0x00000ca0


	//----- nvinfo : EIATTR_COOP_GROUP_MASK_REGIDS
	.align		4
.L_754:
        /*01cc*/ 	.byte	0x04, 0x29
        /*01ce*/ 	.short	(.L_756 - .L_755)


	//   ....[0]....
.L_755:
        /*01d0*/ 	.word	0xffffffff


	//   ....[1]....
        /*01d4*/ 	.word	0xffffffff


	//   ....[2]....
        /*01d8*/ 	.word	0xffffffff


	//   ....[3]....
        /*01dc*/ 	.word	0xffffffff


	//   ....[4]....
        /*01e0*/ 	.word	0xffffffff


	//   ....[5]....
        /*01e4*/ 	.word	0xffffffff


	//   ....[6]....
        /*01e8*/ 	.word	0xffffffff


	//   ....[7]....
        /*01ec*/ 	.word	0xffffffff


	//   ....[8]....
        /*01f0*/ 	.word	0xffffffff


	//   ....[9]....
        /*01f4*/ 	.word	0xffffffff


	//   ....[10]....
        /*01f8*/ 	.word	0xffffffff


	//   ....[11]....
        /*01fc*/ 	.word	0xffffffff


	//   ....[12]....
        /*0200*/ 	.word	0xffffffff


	//   ....[13]....
        /*0204*/ 	.word	0xffffffff


	//   ....[14]....
        /*0208*/ 	.word	0xffffffff


	//   ....[15]....
        /*020c*/ 	.word	0xffffffff


	//   ....[16]....
        /*0210*/ 	.word	0xffffffff


	//   ....[17]....
        /*0214*/ 	.word	0xffffffff


	//   ....[18]....
        /*0218*/ 	.word	0xffffffff


	//   ....[19]....
        /*021c*/ 	.word	0xffffffff


	//   ....[20]....
        /*0220*/ 	.word	0xffffffff


	//   ....[21]....
        /*0224*/ 	.word	0xffffffff


	//   ....[22]....
        /*0228*/ 	.word	0xffffffff


	//   ....[23]....
        /*022c*/ 	.word	0xffffffff


	//   ....[24]....
        /*0230*/ 	.word	0xffffffff


	//   ....[25]....
        /*0234*/ 	.word	0xffffffff


	//   ....[26]....
        /*0238*/ 	.word	0xffffffff


	//   ....[27]....
        /*023c*/ 	.word	0xffffffff


	//   ....[28]....
        /*0240*/ 	.word	0xffffffff


	//   ....[29]....
        /*0244*/ 	.word	0xffffffff


	//   ....[30]....
        /*0248*/ 	.word	0xffffffff


	//   ....[31]....
        /*024c*/ 	.word	0xffffffff


	//   ....[32]....
        /*0250*/ 	.word	0xffffffff


	//   ....[33]....
        /*0254*/ 	.word	0xffffffff


	//   ....[34]....
        /*0258*/ 	.word	0xffffffff


	//   ....[35]....
        /*025c*/ 	.word	0xffffffff


	//   ....[36]....
        /*0260*/ 	.word	0xffffffff


	//   ....[37]....
        /*0264*/ 	.word	0xffffffff


	//   ....[38]....
        /*0268*/ 	.word	0xffffffff


	//   ....[39]....
        /*026c*/ 	.word	0xffffffff


	//   ....[40]....
        /*0270*/ 	.word	0xffffffff


	//   ....[41]....
        /*0274*/ 	.word	0xffffffff


	//   ....[42]....
        /*0278*/ 	.word	0xffffffff


	//   ....[43]....
        /*027c*/ 	.word	0xffffffff


	//   ....[44]....
        /*0280*/ 	.word	0xffffffff


	//   ....[45]....
        /*0284*/ 	.word	0xffffffff


	//   ....[46]....
        /*0288*/ 	.word	0xffffffff


	//   ....[47]....
        /*028c*/ 	.word	0xffffffff


	//   ....[48]....
        /*0290*/ 	.word	0xffffffff


	//   ....[49]....
        /*0294*/ 	.word	0xffffffff


	//   ....[50]....
        /*0298*/ 	.word	0xffffffff


	//   ....[51]....
        /*029c*/ 	.word	0xffffffff


	//   ....[52]....
        /*02a0*/ 	.word	0xffffffff


	//   ....[53]....
        /*02a4*/ 	.word	0xffffffff


	//   ....[54]....
        /*02a8*/ 	.word	0xffffffff


	//   ....[55]....
        /*02ac*/ 	.word	0xffffffff


	//   ....[56]....
        /*02b0*/ 	.word	0xffffffff


	//   ....[57]....
        /*02b4*/ 	.word	0xffffffff


	//   ....[58]....
        /*02b8*/ 	.word	0xffffffff


	//   ....[59]....
        /*02bc*/ 	.word	0xffffffff


	//   ....[60]....
        /*02c0*/ 	.word	0xffffffff


	//   ....[61]....
        /*02c4*/ 	.word	0xffffffff


	//   ....[62]....
        /*02c8*/ 	.word	0xffffffff


	//   ....[63]....
        /*02cc*/ 	.word	0xffffffff


	//----- nvinfo : EIATTR_COOP_GROUP_INSTR_OFFSETS
	.align		4
.L_756:
        /*02d0*/ 	.byte	0x04, 0x28
        /*02d2*/ 	.short	(.L_758 - .L_757)


	//   ....[0]....
.L_757:
        /*02d4*/ 	.word	0x000004f0


	//   ....[1]....
        /*02d8*/ 	.word	0x00000520


	//   ....[2]....
        /*02dc*/ 	.word	0x00000550


	//   ....[3]....
        /*02e0*/ 	.word	0x00000580


	//   ....[4]....
        /*02e4*/ 	.word	0x000005c0


	//   ....[5]....
        /*02e8*/ 	.word	0x000005f0


	//   ....[6]....
        /*02ec*/ 	.word	0x00000620


	//   ....[7]....
        /*02f0*/ 	.word	0x000006a0


	//   ....[8]....
        /*02f4*/ 	.word	0x000006f0


	//   ....[9]....
        /*02f8*/ 	.word	0x00000860


	//   ....[10]....
        /*02fc*/ 	.word	0x00000880


	//   ....[11]....
        /*0300*/ 	.word	0x00000960


	//   ....[12]....
        /*0304*/ 	.word	0x00000980


	//   ....[13]....
        /*0308*/ 	.word	0x00000a30


	//   ....[14]....
        /*030c*/ 	.word	0x00000aa0


	//   ....[15]....
        /*0310*/ 	.word	0x00000ac0


	//   ....[16]....
        /*0314*/ 	.word	0x00002c90


	//   ....[17]....
        /*0318*/ 	.word	0x00002d90


	//   ....[18]....
        /*031c*/ 	.word	0x00003100


	//   ....[19]....
        /*0320*/ 	.word	0x000031f0


	//   ....[20]....
        /*0324*/ 	.word	0x00003250


	//   ....[21]....
        /*0328*/ 	.word	0x00003270


	//   ....[22]....
        /*032c*/ 	.word	0x000032c0


	//   ....[23]....
        /*0330*/ 	.word	0x00003390


	//   ....[24]....
        /*0334*/ 	.word	0x00005e50


	//   ....[25]....
        /*0338*/ 	.word	0x00005ed0


	//   ....[26]....
        /*033c*/ 	.word	0x00005f20


	//   ....[27]....
        /*0340*/ 	.word	0x00005f50


	//   ....[28]....
        /*0344*/ 	.word	0x00005f70


	//   ....[29]....
        /*0348*/ 	.word	0x00005f80


	//   ....[30]....
        /*034c*/ 	.word	0x00005fb0


	//   ....[31]....
        /*0350*/ 	.word	0x00005fd0


	//   ....[32]....
        /*0354*/ 	.word	0x00008490


	//   ....[33]....
        /*0358*/ 	.word	0x000084a0


	//   ....[34]....
        /*035c*/ 	.word	0x000084b0


	//   ....[35]....
        /*0360*/ 	.word	0x000084c0


	//   ....[36]....
        /*0364*/ 	.word	0x000084f0


	//   ....[37]....
        /*0368*/ 	.word	0x00008510


	//   ....[38]....
        /*036c*/ 	.word	0x00008530


	//   ....[39]....
        /*0370*/ 	.word	0x00008540


	//   ....[40]....
        /*0374*/ 	.word	0x00009e80


	//   ....[41]....
        /*0378*/ 	.word	0x00009e90


	//   ....[42]....
        /*037c*/ 	.word	0x00009eb0


	//   ....[43]....
        /*0380*/ 	.word	0x00009ec0


	//   ....[44]....
        /*0384*/ 	.word	0x00009ed0


	//   ....[45]....
        /*0388*/ 	.word	0x00009ee0


	//   ....[46]....
        /*038c*/ 	.word	0x00009ef0


	//   ....[47]....
        /*0390*/ 	.word	0x00009f00


	//   ....[48]....
        /*0394*/ 	.word	0x0000a080


	//   ....[49]....
        /*0398*/ 	.word	0x0000a0a0


	//   ....[50]....
        /*039c*/ 	.word	0x0000a190


	//   ....[51]....
        /*03a0*/ 	.word	0x0000a1c0


	//   ....[52]....
        /*03a4*/ 	.word	0x0000a290


	//   ....[53]....
        /*03a8*/ 	.word	0x0000a2c0


	//   ....[54]....
        /*03ac*/ 	.word	0x0000a390


	//   ....[55]....
        /*03b0*/ 	.word	0x0000a3c0


	//   ....[56]....
        /*03b4*/ 	.word	0x0000a490


	//   ....[57]....
        /*03b8*/ 	.word	0x0000a4c0


	//   ....[58]....
        /*03bc*/ 	.word	0x0000a590


	//   ....[59]....
        /*03c0*/ 	.word	0x0000a5c0


	//   ....[60]....
        /*03c4*/ 	.word	0x0000a690


	//   ....[61]....
        /*03c8*/ 	.word	0x0000a6c0


	//   ....[62]....
        /*03cc*/ 	.word	0x0000a790


	//   ....[63]....
        /*03d0*/ 	.word	0x0000a7b0


	//----- nvinfo : EIATTR_EXIT_INSTR_OFFSETS
	.align		4
.L_758:
        /*03d4*/ 	.byte	0x04, 0x1c
        /*03d6*/ 	.short	(.L_760 - .L_759)


	//   ....[0]....
.L_759:
        /*03d8*/ 	.word	0x00000040


	//   ....[1]....
        /*03dc*/ 	.word	0x0000a7c0


	//   ....[2]....
        /*03e0*/ 	.word	0x0000a810


	//   ....[3]....
        /*03e4*/ 	.word	0x0000a870


	//----- nvinfo : EIATTR_CTAIDZ_USED
	.align		4
.L_760:
        /*03e8*/ 	.byte	0x01, 0x04
	.zero		2


	//----- nvinfo : EIATTR_MAX_THREADS
	.align		4
        /*03ec*/ 	.byte	0x04, 0x05
        /*03ee*/ 	.short	(.L_762 - .L_761)
.L_761:
        /*03f0*/ 	.word	0x00000080
        /*03f4*/ 	.word	0x00000001
        /*03f8*/ 	.word	0x00000001


	//----- nvinfo : EIATTR_CRS_STACK_SIZE
	.align		4
.L_762:
        /*03fc*/ 	.byte	0x04, 0x1e
        /*03fe*/ 	.short	(.L_764 - .L_763)
.L_763:
        /*0400*/ 	.word	0x00000000
.L_764:


//--------------------- .nv.info._ZN7cutlass13device_kernelIN5flash19enable_sm80_to_sm89INS1_16FlashAttnFwdSm80INS1_25CollectiveMainloopFwdSm80ILi4ELi1ELb0EN4cute5tupleIJNS5_1CILi128EEENS7_ILi64EEES8_EEELi128ENS_6half_tEfNS_4arch4Sm80ELb0ELb0ELb0ELb1ELb0ELb0ELb1ELb0EEENS1_21CollectiveEpilogueFwdINS6_IJS8_S8_S9_EEENS6_IJNS7_ILi1EEESH_SH_EEESB_SD_Li128ELb1ELb1ELb0ELb0EEENS1_19SingleTileSchedulerILb1ELb0ELb1ELi128EEEEEEEEEvNT_6ParamsE --------------------------
	.section	.nv.info._ZN7cutlass13device_kernelIN5flash19enable_sm80_to_sm89INS1_16FlashAttnFwdSm80INS1_25CollectiveMainloopFwdSm80ILi4ELi1ELb0EN4cute5tupleIJNS5_1CILi128EEENS7_ILi64EEES8_EEELi128ENS_6half_tEfNS_4arch4Sm80ELb0ELb0ELb0ELb1ELb0ELb0ELb1ELb0EEENS1_21CollectiveEpilogueFwdINS6_IJS8_S8_S9_EEENS6_IJNS7_ILi1EEESH_SH_EEESB_SD_Li128ELb1ELb1ELb0ELb0EEENS1_19SingleTileSchedulerILb1ELb0ELb1ELi128EEEEEEEEEvNT_6ParamsE,"",@"SHT_CUDA_INFO"
	.sectionflags	@""
	.align	4


	//----- nvinfo : EIATTR_CUDA_API_VERSION
	.align		4
        /*0000*/ 	.byte	0x04, 0x37
        /*0002*/ 	.short	(.L_766 - .L_765)
.L_765:
        /*0004*/ 	.word	0x00000082


	//----- nvinfo : EIATTR_SW2861232_WAR
	.align		4
.L_766:
        /*0008*/ 	.byte	0x01, 0x35
	.zero		2


	//----- nvinfo : EIATTR_PARAM_CBANK
	.align		4
        /*000c*/ 	.byte	0x04, 0x0a
        /*000e*/ 	.short	(.L_768 - .L_767)
	.align		4
.L_767:
        /*0010*/ 	.word	index@(.nv.constant0._ZN7cutlass13device_kernelIN5flash19enable_sm80_to_sm89INS1_16FlashAttnFwdSm80INS1_25CollectiveMainloopFwdSm80ILi4ELi1ELb0EN4cute5tupleIJNS5_1CILi128EEENS7_ILi64EEES8_EEELi128ENS_6half_tEfNS_4arch4Sm80ELb0ELb0ELb0ELb1ELb0ELb0ELb1ELb0EEENS1_21CollectiveEpilogueFwdINS6_IJS8_S8_S9_EEENS6_IJNS7_ILi1EEESH_SH_EEESB_SD_Li128ELb1ELb1ELb0ELb0EEENS1_19SingleTileSchedulerILb1ELb0ELb1ELi128EEEEEEEEEvNT_6ParamsE)
        /*0014*/ 	.short	0x0160
        /*0016*/ 	.short	0x0418


	//----- nvinfo : EIATTR_CBANK_PARAM_SIZE
	.align		4
.L_768:
        /*0018*/ 	.byte	0x03, 0x19
        /*001a*/ 	.short	0x0418


	//----- nvinfo : EIATTR_KPARAM_INFO
	.align		4
        /*001c*/ 	.byte	0x04, 0x17
        /*001e*/ 	.short	(.L_770 - .L_769)
.L_769:
        /*0020*/ 	.word	0x00000000
        /*0024*/ 	.short	0x0000
        /*0026*/ 	.short	0x0000
        /*0028*/ 	.byte	0x00, 0xf0, 0x61, 0x10


	//----- nvinfo : EIATTR_MAXREG_COUNT
	.align		4
.L_770:
        /*002c*/ 	.byte	0x03, 0x1b
        /*002e*/ 	.short	0x00ff


	//----- nvinfo : EIATTR_NUM_BARRIERS
	.align		4
        /*0030*/ 	.byte	0x02, 0x4c
        /*0032*/ 	.byte	0x02
	.zero		1


	//----- nvinfo : EIATTR_ANNOTATIONS
	.align		4
        /*0034*/ 	.byte	0x04, 0x55
        /*0036*/ 	.short	(.L_772 - .L_771)


	//   ....[0]....
.L_771:
        /* <DEDUP_REMOVED lines=41> */


	//----- nvinfo : EIATTR_MERCURY_ISA_VERSION
	.align		4
.L_772:
        /*02b8*/ 	.byte	0x03, 0x5f
        /*02ba*/ 	.short	0x0000


	//----- nvinfo : EIATTR_INT_WARP_WIDE_INSTR_OFFSETS
	.align		4
        /*02bc*/ 	.byte	0x04, 0x31
        /*02be*/ 	.short	(.L_774 - .L_773)


	//   ....[0]....
.L_773:
        /*02c0*/ 	.word	0x00001d70


	//----- nvinfo : EIATTR_COOP_GROUP_MASK_REGIDS
	.align		4
.L_774:
        /*02c4*/ 	.byte	0x04, 0x29
        /*02c6*/ 	.short	(.L_776 - .L_775)


	//   ....[0]....
.L_775:
        /*02c8*/ 	.word	0xffffffff


	//   ....[1]....
        /*02cc*/ 	.word	0xffffffff


	//   ....[2]....
        /*02d0*/ 	.word	0xffffffff


	//   ....[3]....
        /*02d4*/ 	.word	0xffffffff


	//   ....[4]....
        /*02d8*/ 	.word	0xffffffff


	//   ....[5]....
        /*02dc*/ 	.word	0xffffffff


	//   ....[6]....
        /*02e0*/ 	.word	0xffffffff


	//   ....[7]....
        /*02e4*/ 	.word	0xffffffff


	//   ....[8]....
        /*02e8*/ 	.word	0xffffffff


	//   ....[9]....
        /*02ec*/ 	.word	0xffffffff


	//   ....[10]....
        /*02f0*/ 	.word	0xffffffff


	//   ....[11]....
        /*02f4*/ 	.word	0xffffffff


	//   ....[12]....
        /*02f8*/ 	.word	0xffffffff


	//   ....[13]....
        /*02fc*/ 	.word	0xffffffff


	//   ....[14]....
        /*0300*/ 	.word	0xffffffff


	//   ....[15]....
        /*0304*/ 	.word	0xffffffff


	//   ....[16]....
        /*0308*/ 	.word	0xffffffff


	//   ....[17]....
        /*030c*/ 	.word	0xffffffff


	//   ....[18]....
        /*0310*/ 	.word	0xffffffff


	//   ....[19]....
        /*0314*/ 	.word	0xffffffff


	//   ....[20]....
        /*0318*/ 	.word	0xffffffff


	//   ....[21]....
        /*031c*/ 	.word	0xffffffff


	//   ....[22]....
        /*0320*/ 	.word	0xffffffff


	//   ....[23]....
        /*0324*/ 	.word	0xffffffff


	//   ....[24]....
        /*0328*/ 	.word	0xffffffff


	//   ....[25]....
        /*032c*/ 	.word	0xffffffff


	//   ....[26]....
        /*0330*/ 	.word	0xffffffff


	//   ....[27]....
        /*0334*/ 	.word	0xffffffff


	//   ....[28]....
        /*0338*/ 	.word	0xffffffff


	//   ....[29]....
        /*033c*/ 	.word	0xffffffff


	//   ....[30]....
        /*0340*/ 	.word	0xffffffff


	//   ....[31]....
        /*0344*/ 	.word	0xffffffff


	//   ....[32]....
        /*0348*/ 	.word	0xffffffff


	//   ....[33]....
        /*034c*/ 	.word	0xffffffff


	//   ....[34]....
        /*0350*/ 	.word	0xffffffff


	//   ....[35]....
        /*0354*/ 	.word	0xffffffff


	//   ....[36]....
        /*0358*/ 	.word	0xffffffff


	//   ....[37]....
        /*035c*/ 	.word	0xffffffff


	//   ....[38]....
        /*0360*/ 	.word	0xffffffff


	//   ....[39]....
        /*0364*/ 	.word	0xffffffff


	//   ....[40]....
        /*0368*/ 	.word	0xffffffff


	//   ....[41]....
        /*036c*/ 	.word	0xffffffff


	//   ....[42]....
        /*0370*/ 	.word	0xffffffff


	//   ....[43]....
        /*0374*/ 	.word	0xffffffff


	//   ....[44]....
        /*0378*/ 	.word	0xffffffff


	//   ....[45]....
        /*037c*/ 	.word	0xffffffff


	//   ....[46]....
        /*0380*/ 	.word	0xffffffff


	//   ....[47]....
        /*0384*/ 	.word	0xffffffff


	//   ....[48]....
        /*0388*/ 	.word	0xffffffff


	//   ....[49]....
        /*038c*/ 	.word	0xffffffff


	//   ....[50]....
        /*0390*/ 	.word	0xffffffff


	//   ....[51]....
        /*0394*/ 	.word	0xffffffff


	//   ....[52]....
        /*0398*/ 	.word	0xffffffff


	//   ....[53]....
        /*039c*/ 	.word	0xffffffff


	//   ....[54]....
        /*03a0*/ 	.word	0xffffffff


	//   ....[55]....
        /*03a4*/ 	.word	0xffffffff


	//   ....[56]....
        /*03a8*/ 	.word	0xffffffff


	//   ....[57]....
        /*03ac*/ 	.word	0xffffffff


	//   ....[58]....
        /*03b0*/ 	.word	0xffffffff


	//   ....[59]....
        /*03b4*/ 	.word	0xffffffff


	//   ....[60]....
        /*03b8*/ 	.word	0xffffffff


	//   ....[61]....
        /*03bc*/ 	.word	0xffffffff


	//   ....[62]....
        /*03c0*/ 	.word	0xffffffff


	//   ....[63]....
        /*03c4*/ 	.word	0xffffffff


	//   ....[64]....
        /*03c8*/ 	.word	0xffffffff


	//   ....[65]....
        /*03cc*/ 	.word	0xffffffff


	//   ....[66]....
        /*03d0*/ 	.word	0xffffffff


	//   ....[67]....
        /*03d4*/ 	.word	0xffffffff


	//   ....[68]....
        /*03d8*/ 	.word	0xffffffff


	//   ....[69]....
        /*03dc*/ 	.word	0xffffffff


	//   ....[70]....
        /*03e0*/ 	.word	0xffffffff


	//   ....[71]....
        /*03e4*/ 	.word	0xffffffff


	//   ....[72]....
        /*03e8*/ 	.word	0xffffffff


	//   ....[73]....
        /*03ec*/ 	.word	0xffffffff


	//   ....[74]....
        /*03f0*/ 	.word	0xffffffff


	//   ....[75]....
        /*03f4*/ 	.word	0xffffffff


	//   ....[76]....
        /*03f8*/ 	.word	0xffffffff


	//   ....[77]....
        /*03fc*/ 	.word	0xffffffff


	//   ....[78]....
        /*0400*/ 	.word	0xffffffff


	//   ....[79]....
        /*0404*/ 	.word	0xffffffff


	//   ....[80]....
        /*0408*/ 	.word	0xffffffff


	//----- nvinfo : EIATTR_COOP_GROUP_INSTR_OFFSETS
	.align		4
.L_776:
        /*040c*/ 	.byte	0x04, 0x28
        /*040e*/ 	.short	(.L_778 - .L_777)


	//   ....[0]....
.L_777:
        /*0410*/ 	.word	0x00000090


	//   ....[1]....
        /*0414*/ 	.word	0x00001190


	//   ....[2]....
        /*0418*/ 	.word	0x000011c0


	//   ....[3]....
        /*041c*/ 	.word	0x00001450


	//   ....[4]....
        /*0420*/ 	.word	0x00001480


	//   ....[5]....
        /*0424*/ 	.word	0x00001560


	//   ....[6]....
        /*0428*/ 	.word	0x00001590


	//   ....[7]....
        /*042c*/ 	.word	0x00001670


	//   ....[8]....
        /*0430*/ 	.word	0x000016a0


	//   ....[9]....
        /*0434*/ 	.word	0x00001780


	//   ....[10]....
        /*0438*/ 	.word	0x000017b0


	//   ....[11]....
        /*043c*/ 	.word	0x00001890


	//   ....[12]....
        /*0440*/ 	.word	0x000018c0


	//   ....[13]....
        /*0444*/ 	.word	0x000019a0


	//   ....[14]....
        /*0448*/ 	.word	0x000019d0


	//   ....[15]....
        /*044c*/ 	.word	0x00001aa0


	//   ....[16]....
        /*0450*/ 	.word	0x00001ae0


	//   ....[17]....
        /*0454*/ 	.word	0x00003ab0


	//   ....[18]....
        /*0458*/ 	.word	0x00003bc0


	//   ....[19]....
        /*045c*/ 	.word	0x00003dc0


	//   ....[20]....
        /*0460*/ 	.word	0x00003de0


	//   ....[21]....
        /*0464*/ 	.word	0x00003fb0


	//   ....[22]....
        /*0468*/ 	.word	0x00004040


	//   ....[23]....
        /*046c*/ 	.word	0x000042f0


	//   ....[24]....
        /*0470*/ 	.word	0x000043c0


	//   ....[25]....
        /*0474*/ 	.word	0x00007c20


	//   ....[26]....
        /*0478*/ 	.word	0x00007c80


	//   ....[27]....
        /*047c*/ 	.word	0x00007d30


	//   ....[28]....
        /*0480*/ 	.word	0x00007d90


	//   ....[29]....
        /*0484*/ 	.word	0x00007de0


	//   ....[30]....
        /*0488*/ 	.word	0x00007ef0


	//   ....[31]....
        /*048c*/ 	.word	0x00008020


	//   ....[32]....
        /*0490*/ 	.word	0x000084c0


	//   ....[33]....
        /*0494*/ 	.word	0x0000a4c0


	//   ....[34]....
        /*0498*/ 	.word	0x0000a4d0


	//   ....[35]....
        /*049c*/ 	.word	0x0000a4e0


	//   ....[36]....
        /*04a0*/ 	.word	0x0000a500


	//   ....[37]....
        /*04a4*/ 	.word	0x0000a520


	//   ....[38]....
        /*04a8*/ 	.word	0x0000a540


	//   ....[39]....
        /*04ac*/ 	.word	0x0000a550


	//   ....[40]....
        /*04b0*/ 	.word	0x0000a580


	//   ....[41]....
        /*04b4*/ 	.word	0x0000c0b0


	//   ....[42]....
        /*04b8*/ 	.word	0x0000c0d0


	//   ....[43]....
        /*04bc*/ 	.word	0x0000c100


	//   ....[44]....
        /*04c0*/ 	.word	0x0000c120


	//   ....[45]....
        /*04c4*/ 	.word	0x0000c140


	//   ....[46]....
        /*04c8*/ 	.word	0x0000c160


	//   ....[47]....
        /*04cc*/ 	.word	0x0000c170


	//   ....[48]....
        /*04d0*/ 	.word	0x0000c180


	//   ....[49]....
        /*04d4*/ 	.word	0x0000c3c0


	//   ....[50]....
        /*04d8*/ 	.word	0x0000c3d0


	//   ....[51]....
        /*04dc*/ 	.word	0x0000c4d0


	//   ....[52]....
        /*04e0*/ 	.word	0x0000c500


	//   ....[53]....
        /*04e4*/ 	.word	0x0000c5e0


	//   ....[54]....
        /*04e8*/ 	.word	0x0000c610


	//   ....[55]....
        /*04ec*/ 	.word	0x0000c6f0


	//   ....[56]....
        /*04f0*/ 	.word	0x0000c720


	//   ....[57]....
        /*04f4*/ 	.word	0x0000c800


	//   ....[58]....
        /*04f8*/ 	.word	0x0000c830


	//   ....[59]....
        /*04fc*/ 	.word	0x0000c910


	//   ....[60]....
        /*0500*/ 	.word	0x0000c940


	//   ....[61]....
        /*0504*/ 	.word	0x0000ca20


	//   ....[62]....
        /*0508*/ 	.word	0x0000ca50


	//   ....[63]....
        /*050c*/ 	.word	0x0000cb30


	//   ....[64]....
        /*0510*/ 	.word	0x0000cb50


	//   ....[65]....
        /*0514*/ 	.word	0x0000d300


	//   ....[66]....
        /*0518*/ 	.word	0x0000d310


	//   ....[67]....
        /*051c*/ 	.word	0x0000d3e0


	//   ....[68]....
        /*0520*/ 	.word	0x0000d410


	//   ....[69]....
        /*0524*/ 	.word	0x0000d4e0


	//   ....[70]....
        /*0528*/ 	.word	0x0000d510


	//   ....[71]....
        /*052c*/ 	.word	0x0000d5e0


	//   ....[72]....
        /*0530*/ 	.word	0x0000d610


	//   ....[73]....
        /*0534*/ 	.word	0x0000d6e0


	//   ....[74]....
        /*0538*/ 	.word	0x0000d710


	//   ....[75]....
        /*053c*/ 	.word	0x0000d7e0


	//   ....[76]....
        /*0540*/ 	.word	0x0000d810


	//   ....[77]....
        /*0544*/ 	.word	0x0000d8e0


	//   ....[78]....
        /*0548*/ 	.word	0x0000d910


	//   ....[79]....
        /*054c*/ 	.word	0x0000d9e0


	//   ....[80]....
        /*0550*/ 	.word	0x0000da00


	//----- nvinfo : EIATTR_EXIT_INSTR_OFFSETS
	.align		4
.L_778:
        /*0554*/ 	.byte	0x04, 0x1c
        /*0556*/ 	.short	(.L_780 - .L_779)


	//   ....[0]....
.L_779:
        /*0558*/ 	.word	0x00000350


	//   ....[1]....
        /*055c*/ 	.word	0x0000cb60


	//   ....[2]....
        /*0560*/ 	.word	0x0000cbc0


	//   ....[3]....
        /*0564*/ 	.word	0x0000cc20


	//   ....[4]....
        /*0568*/ 	.word	0x0000da10


	//   ....[5]....
        /*056c*/ 	.word	0x0000da60


	//   ....[6]....
        /*0570*/ 	.word	0x0000dac0


	//----- nvinfo : EIATTR_CTAIDZ_USED
	.align		4
.L_780:
        /*0574*/ 	.byte	0x01, 0x04
	.zero		2


	//----- nvinfo : EIATTR_MAX_THREADS
	.align		4
        /*0578*/ 	.byte	0x04, 0x05
        /*057a*/ 	.short	(.L_782 - .L_781)
.L_781:
        /*057c*/ 	.word	0x00000080
        /*0580*/ 	.word	0x00000001
        /*0584*/ 	.word	0x00000001


	//----- nvinfo : EIATTR_CRS_STACK_SIZE
	.align		4
.L_782:
        /*0588*/ 	.byte	0x04, 0x1e
        /*058a*/ 	.short	(.L_784 - .L_783)
.L_783:
        /*058c*/ 	.word	0x00000000
.L_784:


//--------------------- .nv.info._ZN7cutlass13device_kernelIN5flash19enable_sm80_to_sm89INS1_16FlashAttnFwdSm80INS1_25CollectiveMainloopFwdSm80ILi4ELi1ELb0EN4cute5tupleIJNS5_1CILi128EEENS7_ILi64EEES8_EEELi128ENS_6half_tEfNS_4arch4Sm80ELb0ELb0ELb0ELb1ELb0ELb1ELb1ELb0EEENS1_21CollectiveEpilogueFwdINS6_IJS8_S8_S9_EEENS6_IJNS7_ILi1EEESH_SH_EEESB_SD_Li128ELb1ELb1ELb0ELb0EEENS1_19SingleTileSchedulerILb1ELb0ELb1ELi128EEEEEEEEEvNT_6ParamsE --------------------------
	.section	.nv.info._ZN7cutlass13device_kernelIN5flash19enable_sm80_to_sm89INS1_16FlashAttnFwdSm80INS1_25CollectiveMainloopFwdSm80ILi4ELi1ELb0EN4cute5tupleIJNS5_1CILi128EEENS7_ILi64EEES8_EEELi128ENS_6half_tEfNS_4arch4Sm80ELb0ELb0ELb0ELb1ELb0ELb1ELb1ELb0EEENS1_21CollectiveEpilogueFwdINS6_IJS8_S8_S9_EEENS6_IJNS7_ILi1EEESH_SH_EEESB_SD_Li128ELb1ELb1ELb0ELb0EEENS1_19SingleTileSchedulerILb1ELb0ELb1ELi128EEEEEEEEEvNT_6ParamsE,"",@"SHT_CUDA_INFO"
	.sectionflags	@""
	.align	4


	//----- nvinfo : EIATTR_CUDA_API_VERSION
	.align		4
        /*0000*/ 	.byte	0x04, 0x37
        /*0002*/ 	.short	(.L_786 - .L_785)
.L_785:
        /*0004*/ 	.word	0x00000082


	//----- nvinfo : EIATTR_SW2861232_WAR
	.align		4
.L_786:
        /*0008*/ 	.byte	0x01, 0x35
	.zero		2


	//----- nvinfo : EIATTR_PARAM_CBANK
	.align		4
        /*000c*/ 	.byte	0x04, 0x0a
        /*000e*/ 	.short	(.L_788 - .L_787)
	.align		4
.L_787:
        /*0010*/ 	.word	index@(.nv.constant0._ZN7cutlass13device_kernelIN5flash19enable_sm80_to_sm89INS1_16FlashAttnFwdSm80INS1_25CollectiveMainloopFwdSm80ILi4ELi1ELb0EN4cute5tupleIJNS5_1CILi128EEENS7_ILi64EEES8_EEELi128ENS_6half_tEfNS_4arch4Sm80ELb0ELb0ELb0ELb1ELb0ELb1ELb1ELb0EEENS1_21CollectiveEpilogueFwdINS6_IJS8_S8_S9_EEENS6_IJNS7_ILi1EEESH_SH_EEESB_SD_Li128ELb1ELb1ELb0ELb0EEENS1_19SingleTileSchedulerILb1ELb0ELb1ELi128EEEEEEEEEvNT_6ParamsE)
        /*0014*/ 	.short	0x0160
        /*0016*/ 	.short	0x0418


	//----- nvinfo : EIATTR_CBANK_PARAM_SIZE
	.align		4
.L_788:
        /*0018*/ 	.byte	0x03, 0x19
        /*001a*/ 	.short	0x0418


	//----- nvinfo : EIATTR_KPARAM_INFO
	.align		4
        /*001c*/ 	.byte	0x04, 0x17
        /*001e*/ 	.short	(.L_790 - .L_789)
.L_789:
        /*0020*/ 	.word	0x00000000
        /*0024*/ 	.short	0x0000
        /*0026*/ 	.short	0x0000
        /*0028*/ 	.byte	0x00, 0xf0, 0x61, 0x10


	//----- nvinfo : EIATTR_MAXREG_COUNT
	.align		4
.L_790:
        /*002c*/ 	.byte	0x03, 0x1b
        /*002e*/ 	.short	0x00ff


	//----- nvinfo : EIATTR_NUM_BARRIERS
	.align		4
        /*0030*/ 	.byte	0x02, 0x4c
        /*0032*/ 	.byte	0x02
	.zero		1


	//----- nvinfo : EIATTR_ANNOTATIONS
	.align		4
        /*0034*/ 	.byte	0x04, 0x55
        /*0036*/ 	.short	(.L_792 - .L_791)


	//   ....[0]....
.L_791:
        /* <DEDUP_REMOVED lines=57> */


	//----- nvinfo : EIATTR_MERCURY_ISA_VERSION
	.align		4
.L_792:
        /*03b0*/ 	.byte	0x03, 0x5f
        /*03b2*/ 	.short	0x0000


	//----- nvinfo : EIATTR_COOP_GROUP_MASK_REGIDS
	.align		4
        /*03b4*/ 	.byte	0x04, 0x29
        /*03b6*/ 	.short	(.L_794 - .L_793)


	//   ....[0]....
.L_793:
        /*03b8*/ 	.word	0xffffffff


	//   ....[1]....
        /*03bc*/ 	.word	0xffffffff


	//   ....[2]....
        /*03c0*/ 	.word	0xffffffff


	//   ....[3]....
        /*03c4*/ 	.word	0xffffffff


	//   ....[4]....
        /*03c8*/ 	.word	0xffffffff


	//   ....[5]....
        /*03cc*/ 	.word	0xffffffff


	//   ....[6]....
        /*03d0*/ 	.word	0xffffffff


	//   ....[7]....
        /*03d4*/ 	.word	0xffffffff


	//   ....[8]....
        /*03d8*/ 	.word	0xffffffff


	//   ....[9]....
        /*03dc*/ 	.word	0xffffffff


	//   ....[10]....
        /*03e0*/ 	.word	0xffffffff


	//   ....[11]....
        /*03e4*/ 	.word	0xffffffff


	//   ....[12]....
        /*03e8*/ 	.word	0xffffffff


	//   ....[13]....
        /*03ec*/ 	.word	0xffffffff


	//   ....[14]....
        /*03f0*/ 	.word	0xffffffff


	//   ....[15]....
        /*03f4*/ 	.word	0xffffffff


	//   ....[16]....
        /*03f8*/ 	.word	0xffffffff


	//   ....[17]....
        /*03fc*/ 	.word	0xffffffff


	//   ....[18]....
        /*0400*/ 	.word	0xffffffff


	//   ....[19]....
        /*0404*/ 	.word	0xffffffff


	//   ....[20]....
        /*0408*/ 	.word	0xffffffff


	//   ....[21]....
        /*040c*/ 	.word	0xffffffff


	//   ....[22]....
        /*0410*/ 	.word	0xffffffff


	//   ....[23]....
        /*0414*/ 	.word	0xffffffff


	//   ....[24]....
        /*0418*/ 	.word	0xffffffff


	//   ....[25]....
        /*041c*/ 	.word	0xffffffff


	//   ....[26]....
        /*0420*/ 	.word	0xffffffff


	//   ....[27]....
        /*0424*/ 	.word	0xffffffff


	//   ....[28]....
        /*0428*/ 	.word	0xffffffff


	//   ....[29]....
        /*042c*/ 	.word	0xffffffff


	//   ....[30]....
        /*0430*/ 	.word	0xffffffff


	//   ....[31]....
        /*0434*/ 	.word	0xffffffff


	//   ....[32]....
        /*0438*/ 	.word	0xffffffff


	//   ....[33]....
        /*043c*/ 	.word	0xffffffff


	//   ....[34]....
        /*0440*/ 	.word	0xffffffff


	//   ....[35]....
        /*0444*/ 	.word	0xffffffff


	//   ....[36]....
        /*0448*/ 	.word	0xffffffff


	//   ....[37]....
        /*044c*/ 	.word	0xffffffff


	//   ....[38]....
        /*0450*/ 	.word	0xffffffff


	//   ....[39]....
        /*0454*/ 	.word	0xffffffff


	//   ....[40]....
        /*0458*/ 	.word	0xffffffff


	//   ....[41]....
        /*045c*/ 	.word	0xffffffff


	//   ....[42]....
        /*0460*/ 	.word	0xffffffff


	//   ....[43]....
        /*0464*/ 	.word	0xffffffff


	//   ....[44]....
        /*0468*/ 	.word	0xffffffff


	//   ....[45]....
        /*046c*/ 	.word	0xffffffff


	//   ....[46]....
        /*0470*/ 	.word	0xffffffff


	//   ....[47]....
        /*0474*/ 	.word	0xffffffff


	//   ....[48]....
        /*0478*/ 	.word	0xffffffff


	//   ....[49]....
        /*047c*/ 	.word	0xffffffff


	//   ....[50]....
        /*0480*/ 	.word	0xffffffff


	//   ....[51]....
        /*0484*/ 	.word	0xffffffff


	//   ....[52]....
        /*0488*/ 	.word	0xffffffff


	//   ....[53]....
        /*048c*/ 	.word	0xffffffff


	//   ....[54]....
        /*0490*/ 	.word	0xffffffff


	//   ....[55]....
        /*0494*/ 	.word	0xffffffff


	//   ....[56]....
        /*0498*/ 	.word	0xffffffff


	//   ....[57]....
        /*049c*/ 	.word	0xffffffff


	//   ....[58]....
        /*04a0*/ 	.word	0xffffffff


	//   ....[59]....
        /*04a4*/ 	.word	0xffffffff


	//   ....[60]....
        /*04a8*/ 	.word	0xffffffff


	//   ....[61]....
        /*04ac*/ 	.word	0xffffffff


	//   ....[62]....
        /*04b0*/ 	.word	0xffffffff


	//   ....[63]....
        /*04b4*/ 	.word	0xffffffff


	//   ....[64]....
        /*04b8*/ 	.word	0xffffffff


	//   ....[65]....
        /*04bc*/ 	.word	0xffffffff


	//   ....[66]....
        /*04c0*/ 	.word	0xffffffff


	//   ....[67]....
        /*04c4*/ 	.word	0xffffffff


	//   ....[68]....
        /*04c8*/ 	.word	0xffffffff


	//   ....[69]....
        /*04cc*/ 	.word	0xffffffff


	//   ....[70]....
        /*04d0*/ 	.word	0xffffffff


	//   ....[71]....
        /*04d4*/ 	.word	0xffffffff


	//   ....[72]....
        /*04d8*/ 	.word	0xffffffff


	//   ....[73]....
        /*04dc*/ 	.word	0xffffffff


	//   ....[74]....
        /*04e0*/ 	.word	0xffffffff


	//   ....[75]....
        /*04e4*/ 	.word	0xffffffff


	//   ....[76]....
        /*04e8*/ 	.word	0xffffffff


	//   ....[77]....
        /*04ec*/ 	.word	0xffffffff


	//   ....[78]....
        /*04f0*/ 	.word	0xffffffff


	//   ....[79]....
        /*04f4*/ 	.word	0xffffffff


	//   ....[80]....
        /*04f8*/ 	.word	0xffffffff


	//----- nvinfo : EIATTR_COOP_GROUP_INSTR_OFFSETS
	.align		4
.L_794:
        /*04fc*/ 	.byte	0x04, 0x28
        /*04fe*/ 	.short	(.L_796 - .L_795)


	//   ....[0]....
.L_795:
        /*0500*/ 	.word	0x00000090


	//   ....[1]....
        /*0504*/ 	.word	0x00008490


	//   ....[2]....
        /*0508*/ 	.word	0x000084d0


	//   ....[3]....
        /*050c*/ 	.word	0x00008500


	//   ....[4]....
        /*0510*/ 	.word	0x00008540


	//   ....[5]....
        /*0514*/ 	.word	0x00008570


	//   ....[6]....
        /*0518*/ 	.word	0x000085e0


	//   ....[7]....
        /*051c*/ 	.word	0x00008640


	//   ....[8]....
        /*0520*/ 	.word	0x00008700


	//   ....[9]....
        /*0524*/ 	.word	0x000087b0


	//   ....[10]....
        /*0528*/ 	.word	0x000087d0


	//   ....[11]....
        /*052c*/ 	.word	0x00008840


	//   ....[12]....
        /*0530*/ 	.word	0x000088d0


	//   ....[13]....
        /*0534*/ 	.word	0x000089b0


	//   ....[14]....
        /*0538*/ 	.word	0x000089d0


	//   ....[15]....
        /*053c*/ 	.word	0x00008bb0


	//   ....[16]....
        /*0540*/ 	.word	0x00008bf0


	//   ....[17]....
        /*0544*/ 	.word	0x000112a0


	//   ....[18]....
        /*0548*/ 	.word	0x000113c0


	//   ....[19]....
        /*054c*/ 	.word	0x00011640


	//   ....[20]....
        /*0550*/ 	.word	0x00011690


	//   ....[21]....
        /*0554*/ 	.word	0x000117c0


	//   ....[22]....
        /*0558*/ 	.word	0x000118a0


	//   ....[23]....
        /*055c*/ 	.word	0x000118d0


	//   ....[24]....
        /*0560*/ 	.word	0x00011920


	//   ....[25]....
        /*0564*/ 	.word	0x00015610


	//   ....[26]....
        /*0568*/ 	.word	0x00015670


	//   ....[27]....
        /*056c*/ 	.word	0x00015720


	//   ....[28]....
        /*0570*/ 	.word	0x00015790


	//   ....[29]....
        /*0574*/ 	.word	0x000157c0


	//   ....[30]....
        /*0578*/ 	.word	0x000158d0


	//   ....[31]....
        /*057c*/ 	.word	0x00015f20


	//   ....[32]....
        /*0580*/ 	.word	0x000160c0


	//   ....[33]....
        /*0584*/ 	.word	0x00018020


	//   ....[34]....
        /*0588*/ 	.word	0x00018030


	//   ....[35]....
        /*058c*/ 	.word	0x00018040


	//   ....[36]....
        /*0590*/ 	.word	0x00018060


	//   ....[37]....
        /*0594*/ 	.word	0x00018080


	//   ....[38]....
        /*0598*/ 	.word	0x000180a0


	//   ....[39]....
        /*059c*/ 	.word	0x000180b0


	//   ....[40]....
        /*05a0*/ 	.word	0x000180e0


	//   ....[41]....
        /*05a4*/ 	.word	0x00019be0


	//   ....[42]....
        /*05a8*/ 	.word	0x00019c20


	//   ....[43]....
        /*05ac*/ 	.word	0x00019c50


	//   ....[44]....
        /*05b0*/ 	.word	0x00019c70


	//   ....[45]....
        /*05b4*/ 	.word	0x00019c90


	//   ....[46]....
        /*05b8*/ 	.word	0x00019cb0


	//   ....[47]....
        /*05bc*/ 	.word	0x00019cc0


	//   ....[48]....
        /*05c0*/ 	.word	0x00019cd0


	//   ....[49]....
        /*05c4*/ 	.word	0x00019f10


	//   ....[50]....
        /*05c8*/ 	.word	0x00019f20


	//   ....[51]....
        /*05cc*/ 	.word	0x0001a020


	//   ....[52]....
        /*05d0*/ 	.word	0x0001a050


	//   ....[53]....
        /*05d4*/ 	.word	0x0001a130


	//   ....[54]....
        /*05d8*/ 	.word	0x0001a160


	//   ....[55]....
        /*05dc*/ 	.word	0x0001a240


	//   ....[56]....
        /*05e0*/ 	.word	0x0001a270


	//   ....[57]....
        /*05e4*/ 	.word	0x0001a350


	//   ....[58]....
        /*05e8*/ 	.word	0x0001a380


	//   ....[59]....
        /*05ec*/ 	.word	0x0001a460


	//   ....[60]....
        /*05f0*/ 	.word	0x0001a490


	//   ....[61]....
        /*05f4*/ 	.word	0x0001a570


	//   ....[62]....
        /*05f8*/ 	.word	0x0001a5a0


	//   ....[63]....
        /*05fc*/ 	.word	0x0001a680


	//   ....[64]....
        /*0600*/ 	.word	0x0001a6a0


	//   ....[65]....
        /*0604*/ 	.word	0x0001ae10


	//   ....[66]....
        /*0608*/ 	.word	0x0001ae20


	//   ....[67]....
        /*060c*/ 	.word	0x0001aef0


	//   ....[68]....
        /*0610*/ 	.word	0x0001af20


	//   ....[69]....
        /*0614*/ 	.word	0x0001aff0


	//   ....[70]....
        /*0618*/ 	.word	0x0001b020


	//   ....[71]....
        /*061c*/ 	.word	0x0001b0f0


	//   ....[72]....
        /*0620*/ 	.word	0x0001b120


	//   ....[73]....
        /*0624*/ 	.word	0x0001b1f0


	//   ....[74]....
        /*0628*/ 	.word	0x0001b220


	//   ....[75]....
        /*062c*/ 	.word	0x0001b2f0


	//   ....[76]....
        /*0630*/ 	.word	0x0001b320


	//   ....[77]....
        /*0634*/ 	.word	0x0001b3f0


	//   ....[78]....
        /*0638*/ 	.word	0x0001b420


	//   ....[79]....
        /*063c*/ 	.word	0x0001b4f0


	//   ....[80]....
        /*0640*/ 	.word	0x0001b510


	//----- nvinfo : EIATTR_EXIT_INSTR_OFFSETS
	.align		4
.L_796:
        /*0644*/ 	.byte	0x04, 0x1c
        /*0646*/ 	.short	(.L_798 - .L_797)


	//   ....[0]....
.L_797:
        /*0648*/ 	.word	0x00000350


	//   ....[1]....
        /*064c*/ 	.word	0x0001a6b0


	//   ....[2]....
        /*0650*/ 	.word	0x0001a710


	//   ....[3]....
        /*0654*/ 	.word	0x0001a770


	//   ....[4]....
        /*0658*/ 	.word	0x0001b520


	//   ....[5]....
        /*065c*/ 	.word	0x0001b570


	//   ....[6]....
        /*0660*/ 	.word	0x0001b5d0


	//----- nvinfo : EIATTR_CTAIDZ_USED
	.align		4
.L_798:
        /*0664*/ 	.byte	0x01, 0x04
	.zero		2


	//----- nvinfo : EIATTR_MAX_THREADS
	.align		4
        /*0668*/ 	.byte	0x04, 0x05
        /*066a*/ 	.short	(.L_800 - .L_799)
.L_799:
        /*066c*/ 	.word	0x00000080
        /*0670*/ 	.word	0x00000001
        /*0674*/ 	.word	0x00000001


	//----- nvinfo : EIATTR_CRS_STACK_SIZE
	.align		4
.L_800:
        /*0678*/ 	.byte	0x04, 0x1e
        /*067a*/ 	.short	(.L_802 - .L_801)
.L_801:
        /*067c*/ 	.word	0x00000000
.L_802:


//--------------------- .nv.info._ZN7cutlass13device_kernelIN5flash19enable_sm80_to_sm89INS1_16FlashAttnFwdSm80INS1_25CollectiveMainloopFwdSm80ILi4ELi1ELb0EN4cute5tupleIJNS5_1CILi128EEENS7_ILi48EEES8_EEELi128ENS_6half_tEfNS_4arch4Sm80ELb0ELb1ELb0ELb0ELb0ELb0ELb1ELb0EEENS1_21CollectiveEpilogueFwdINS6_IJS8_S8_S9_EEENS6_IJNS7_ILi1EEESH_SH_EEESB_SD_Li128ELb0ELb1ELb0ELb0EEENS1_19SingleTileSchedulerILb0ELb0ELb1ELi128EEEEEEEEEvNT_6ParamsE --------------------------
	.section	.nv.info._ZN7cutlass13device_kernelIN5flash19enable_sm80_to_sm89INS1_16FlashAttnFwdSm80INS1_25CollectiveMainloopFwdSm80ILi4ELi1ELb0EN4cute5tupleIJNS5_1CILi128EEENS7_ILi48EEES8_EEELi128ENS_6half_tEfNS_4arch4Sm80ELb0ELb1ELb0ELb0ELb0ELb0ELb1ELb0EEENS1_21CollectiveEpilogueFwdINS6_IJS8_S8_S9_EEENS6_IJNS7_ILi1EEESH_SH_EEESB_SD_Li128ELb0ELb1ELb0ELb0EEENS1_19SingleTileSchedulerILb0ELb0ELb1ELi128EEEEEEEEEvNT_6ParamsE,"",@"SHT_CUDA_INFO"
	.sectionflags	@""
	.align	4


	//----- nvinfo : EIATTR_CUDA_API_VERSION
	.align		4
        /*0000*/ 	.byte	0x04, 0x37
        /*0002*/ 	.short	(.L_804 - .L_803)
.L_803:
        /*0004*/ 	.word	0x00000082


	//----- nvinfo : EIATTR_SW2861232_WAR
	.align		4
.L_804:
        /*0008*/ 	.byte	0x01, 0x35
	.zero		2


	//----- nvinfo : EIATTR_PARAM_CBANK
	.align		4
        /*000c*/ 	.byte	0x04, 0x0a
        /*000e*/ 	.short	(.L_806 - .L_805)
	.align		4
.L_805:
        /*0010*/ 	.word	index@(.nv.constant0._ZN7cutlass13device_kernelIN5flash19enable_sm80_to_sm89INS1_16FlashAttnFwdSm80INS1_25CollectiveMainloopFwdSm80ILi4ELi1ELb0EN4cute5tupleIJNS5_1CILi128EEENS7_ILi48EEES8_EEELi128ENS_6half_tEfNS_4arch4Sm80ELb0ELb1ELb0ELb0ELb0ELb0ELb1ELb0EEENS1_21CollectiveEpilogueFwdINS6_IJS8_S8_S9_EEENS6_IJNS7_ILi1EEESH_SH_EEESB_SD_Li128ELb0ELb1ELb0ELb0EEENS1_19SingleTileSchedulerILb0ELb0ELb1ELi128EEEEEEEEEvNT_6ParamsE)
        /*0014*/ 	.short	0x0160
        /*0016*/ 	.short	0x0418


	//----- nvinfo : EIATTR_CBANK_PARAM_SIZE
	.align		4
.L_806:
        /*0018*/ 	.byte	0x03, 0x19
        /*001a*/ 	.short	0x0418


	//----- nvinfo : EIATTR_KPARAM_INFO
	.align		4
        /*001c*/ 	.byte	0x04, 0x17
        /*001e*/ 	.short	(.L_808 - .L_807)
.L_807:
        /*0020*/ 	.word	0x00000000
        /*0024*/ 	.short	0x0000
        /*0026*/ 	.short	0x0000
        /*0028*/ 	.byte	0x00, 0xf0, 0x61, 0x10


	//----- nvinfo : EIATTR_MAXREG_COUNT
	.align		4
.L_808:
        /*002c*/ 	.byte	0x03, 0x1b
        /*002e*/ 	.short	0x00ff


	//----- nvinfo : EIATTR_NUM_BARRIERS
	.align		4
        /*0030*/ 	.byte	0x02, 0x4c
        /*0032*/ 	.byte	0x02
	.zero		1


	//----- nvinfo : EIATTR_ANNOTATIONS
	.align		4
        /*0034*/ 	.byte	0x04, 0x55
        /*0036*/ 	.short	(.L_810 - .L_809)


	//   ....[0]....
.L_809:
        /* <DEDUP_REMOVED lines=43> */


	//----- nvinfo : EIATTR_MERCURY_ISA_VERSION
	.align		4
.L_810:
        /*02d0*/ 	.byte	0x03, 0x5f
        /*02d2*/ 	.short	0x0000


	//----- nvinfo : EIATTR_COOP_GROUP_MASK_REGIDS
	.align		4
        /*02d4*/ 	.byte	0x04, 0x29
        /*02d6*/ 	.short	(.L_812 - .L_811)


	//   ....[0]....
.L_811:
        /*02d8*/ 	.word	0xffffffff


	//   ....[1]....
        /*02dc*/ 	.word	0xffffffff


	//   ....[2]....
        /*02e0*/ 	.word	0xffffffff


	//   ....[3]....
        /*02e4*/ 	.word	0xffffffff


	//   ....[4]....
        /*02e8*/ 	.word	0xffffffff


	//   ....[5]....
        /*02ec*/ 	.word	0xffffffff


	//   ....[6]....
        /*02f0*/ 	.word	0xffffffff


	//   ....[7]....
        /*02f4*/ 	.word	0xffffffff


	//   ....[8]....
        /*02f8*/ 	.word	0xffffffff


	//   ....[9]....
        /*02fc*/ 	.word	0xffffffff


	//   ....[10]....
        /*0300*/ 	.word	0xffffffff


	//   ....[11]....
        /*0304*/ 	.word	0xffffffff


	//   ....[12]....
        /*0308*/ 	.word	0xffffffff


	//   ....[13]....
        /*030c*/ 	.word	0xffffffff


	//   ....[14]....
        /*0310*/ 	.word	0xffffffff


	//   ....[15]....
        /*0314*/ 	.word	0xffffffff


	//   ....[16]....
        /*0318*/ 	.word	0xffffffff


	//   ....[17]....
        /*031c*/ 	.word	0xffffffff


	//   ....[18]....
        /*0320*/ 	.word	0xffffffff


	//   ....[19]....
        /*0324*/ 	.word	0xffffffff


	//   ....[20]....
        /*0328*/ 	.word	0xffffffff


	//   ....[21]....
        /*032c*/ 	.word	0xffffffff


	//   ....[22]....
        /*0330*/ 	.word	0xffffffff


	//   ....[23]....
        /*0334*/ 	.word	0xffffffff


	//   ....[24]....
        /*0338*/ 	.word	0xffffffff


	//   ....[25]....
        /*033c*/ 	.word	0xffffffff


	//   ....[26]....
        /*0340*/ 	.word	0xffffffff


	//   ....[27]....
        /*0344*/ 	.word	0xffffffff


	//   ....[28]....
        /*0348*/ 	.word	0xffffffff


	//   ....[29]....
        /*034c*/ 	.word	0xffffffff


	//   ....[30]....
        /*0350*/ 	.word	0xffffffff


	//   ....[31]....
        /*0354*/ 	.word	0xffffffff


	//   ....[32]....
        /*0358*/ 	.word	0xffffffff


	//   ....[33]....
        /*035c*/ 	.word	0xffffffff


	//   ....[34]....
        /*0360*/ 	.word	0xffffffff


	//   ....[35]....
        /*0364*/ 	.word	0xffffffff


	//   ....[36]....
        /*0368*/ 	.word	0xffffffff


	//   ....[37]....
        /*036c*/ 	.word	0xffffffff


	//   ....[38]....
        /*0370*/ 	.word	0xffffffff


	//   ....[39]....
        /*0374*/ 	.word	0xffffffff


	//   ....[40]....
        /*0378*/ 	.word	0xffffffff


	//   ....[41]....
        /*037c*/ 	.word	0xffffffff


	//   ....[42]....
        /*0380*/ 	.word	0xffffffff


	//   ....[43]....
        /*0384*/ 	.word	0xffffffff


	//   ....[44]....
        /*0388*/ 	.word	0xffffffff


	//   ....[45]....
        /*038c*/ 	.word	0xffffffff


	//   ....[46]....
        /*0390*/ 	.word	0xffffffff


	//   ....[47]....
        /*0394*/ 	.word	0xffffffff


	//   ....[48]....
        /*0398*/ 	.word	0xffffffff


	//   ....[49]....
        /*039c*/ 	.word	0xffffffff


	//   ....[50]....
        /*03a0*/ 	.word	0xffffffff


	//   ....[51]....
        /*03a4*/ 	.word	0xffffffff


	//   ....[52]....
        /*03a8*/ 	.word	0xffffffff


	//   ....[53]....
        /*03ac*/ 	.word	0xffffffff


	//   ....[54]....
        /*03b0*/ 	.word	0xffffffff


	//   ....[55]....
        /*03b4*/ 	.word	0xffffffff


	//   ....[56]....
        /*03b8*/ 	.word	0xffffffff


	//   ....[57]....
        /*03bc*/ 	.word	0xffffffff


	//   ....[58]....
        /*03c0*/ 	.word	0xffffffff


	//   ....[59]....
        /*03c4*/ 	.word	0xffffffff


	//   ....[60]....
        /*03c8*/ 	.word	0xffffffff


	//   ....[61]....
        /*03cc*/ 	.word	0xffffffff


	//   ....[62]....
        /*03d0*/ 	.word	0xffffffff


	//   ....[63]....
        /*03d4*/ 	.word	0xffffffff


	//   ....[64]....
        /*03d8*/ 	.word	0xffffffff


	//   ....[65]....
        /*03dc*/ 	.word	0xffffffff


	//   ....[66]....
        /*03e0*/ 	.word	0xffffffff


	//   ....[67]....
        /*03e4*/ 	.word	0xffffffff


	//   ....[68]....
        /*03e8*/ 	.word	0xffffffff


	//   ....[69]....
        /*03ec*/ 	.word	0xffffffff


	//   ....[70]....
        /*03f0*/ 	.word	0xffffffff


	//   ....[71]....
        /*03f4*/ 	.word	0xffffffff


	//   ....[72]....
        /*03f8*/ 	.word	0xffffffff


	//   ....[73]....
        /*03fc*/ 	.word	0xffffffff


	//   ....[74]....
        /*0400*/ 	.word	0xffffffff


	//   ....[75]....
        /*0404*/ 	.word	0xffffffff


	//   ....[76]....
        /*0408*/ 	.word	0xffffffff


	//   ....[77]....
        /*040c*/ 	.word	0xffffffff


	//   ....[78]....
        /*0410*/ 	.word	0xffffffff


	//   ....[79]....
        /*0414*/ 	.word	0xffffffff


	//   ....[80]....
        /*0418*/ 	.word	0xffffffff


	//   ....[81]....
        /*041c*/ 	.word	0xffffffff


	//   ....[82]....
        /*0420*/ 	.word	0xffffffff


	//   ....[83]....
        /*0424*/ 	.word	0xffffffff


	//   ....[84]....
        /*0428*/ 	.word	0xffffffff


	//   ....[85]....
        /*042c*/ 	.word	0xffffffff


	//   ....[86]....
        /*0430*/ 	.word	0xffffffff


	//   ....[87]....
        /*0434*/ 	.word	0xffffffff


	//   ....[88]....
        /*0438*/ 	.word	0xffffffff


	//   ....[89]....
        /*043c*/ 	.word	0xffffffff


	//   ....[90]....
        /*0440*/ 	.word	0xffffffff


	//   ....[91]....
        /*0444*/ 	.word	0xffffffff


	//   ....[92]....
        /*0448*/ 	.word	0xffffffff


	//   ....[93]....
        /*044c*/ 	.word	0xffffffff


	//   ....[94]....
        /*0450*/ 	.word	0xffffffff


	//   ....[95]....
        /*0454*/ 	.word	0xffffffff


	//   ....[96]....
        /*0458*/ 	.word	0xffffffff


	//   ....[97]....
        /*045c*/ 	.word	0xffffffff


	//   ....[98]....
        /*0460*/ 	.word	0xffffffff


	//   ....[99]....
        /*0464*/ 	.word	0xffffffff


	//   ....[100]....
        /*0468*/ 	.word	0xffffffff


	//   ....[101]....
        /*046c*/ 	.word	0xffffffff


	//   ....[102]....
        /*0470*/ 	.word	0xffffffff


	//   ....[103]....
        /*0474*/ 	.word	0xffffffff


	//   ....[104]....
        /*0478*/ 	.word	0xffffffff


	//   ....[105]....
        /*047c*/ 	.word	0xffffffff


	//   ....[106]....
        /*0480*/ 	.word	0xffffffff


	//   ....[107]....
        /*0484*/ 	.word	0xffffffff


	//----- nvinfo : EIATTR_COOP_GROUP_INSTR_OFFSETS
	.align		4
.L_812:
        /*0488*/ 	.byte	0x04, 0x28
        /*048a*/ 	.short	(.L_814 - .L_813)


	//   ....[0]....
.L_813:
        /*048c*/ 	.word	0x00000ed0


	//   ....[1]....
        /*0490*/ 	.word	0x00000f10


	//   ....[2]....
        /*0494*/ 	.word	0x00000f40


	//   ....[3]....
        /*0498*/ 	.word	0x00000f70


	//   ....[4]....
        /*049c*/ 	.word	0x00001020


	//   ....[5]....
        /*04a0*/ 	.word	0x00001080


	//   ....[6]....
        /*04a4*/ 	.word	0x00001100


	//   ....[7]....
        /*04a8*/ 	.word	0x00001140


	//   ....[8]....
        /*04ac*/ 	.word	0x00001200


	//   ....[9]....
        /*04b0*/ 	.word	0x00001260


	//   ....[10]....
        /*04b4*/ 	.word	0x000012d0


	//   ....[11]....
        /*04b8*/ 	.word	0x000013b0


	//   ....[12]....
        /*04bc*/ 	.word	0x000013e0


	//   ....[13]....
        /*04c0*/ 	.word	0x00001410


	//   ....[14]....
        /*04c4*/ 	.word	0x00001450


	//   ....[15]....
        /*04c8*/ 	.word	0x00001470


	//   ....[16]....
        /*04cc*/ 	.word	0x00002be0


	//   ....[17]....
        /*04d0*/ 	.word	0x00002e20


	//   ....[18]....
        /*04d4*/ 	.word	0x00002fe0


	//   ....[19]....
        /*04d8*/ 	.word	0x00003a90


	//   ....[20]....
        /*04dc*/ 	.word	0x00003ec0


	//   ....[21]....
        /*04e0*/ 	.word	0x00004040


	//   ....[22]....
        /*04e4*/ 	.word	0x00004140


	//   ....[23]....
        /*04e8*/ 	.word	0x00004260


	//   ....[24]....
        /*04ec*/ 	.word	0x000046b0


	//   ....[25]....
        /*04f0*/ 	.word	0x000046f0


	//   ....[26]....
        /*04f4*/ 	.word	0x000047a0


	//   ....[27]....
        /*04f8*/ 	.word	0x00004920


	//   ....[28]....
        /*04fc*/ 	.word	0x00007510


	//   ....[29]....
        /*0500*/ 	.word	0x000077a0


	//   ....[30]....
        /*0504*/ 	.word	0x00007980


	//   ....[31]....
        /*0508*/ 	.word	0x00007ff0


	//   ....[32]....
        /*050c*/ 	.word	0x00008790


	//   ....[33]....
        /*0510*/ 	.word	0x000088b0


	//   ....[34]....
        /*0514*/ 	.word	0x000089f0


	//   ....[35]....
        /*0518*/ 	.word	0x00008b40


	//   ....[36]....
        /*051c*/ 	.word	0x00008be0


	//   ....[37]....
        /*0520*/ 	.word	0x00008d00


	//   ....[38]....
        /*0524*/ 	.word	0x00008ec0


	//   ....[39]....
        /*0528*/ 	.word	0x00008f10


	//   ....[40]....
        /*052c*/ 	.word	0x0000bd10


	//   ....[41]....
        /*0530*/ 	.word	0x0000bd70


	//   ....[42]....
        /*0534*/ 	.word	0x0000bda0


	//   ....[43]....
        /*0538*/ 	.word	0x0000bdd0


	//   ....[44]....
        /*053c*/ 	.word	0x0000be20


	//   ....[45]....
        /*0540*/ 	.word	0x0000be60


	//   ....[46]....
        /*0544*/ 	.word	0x0000c120


	//   ....[47]....
        /*0548*/ 	.word	0x0000c2a0


	//   ....[48]....
        /*054c*/ 	.word	0x0000ebb0


	//   ....[49]....
        /*0550*/ 	.word	0x0000ee20


	//   ....[50]....
        /*0554*/ 	.word	0x0000f330


	//   ....[51]....
        /*0558*/ 	.word	0x0000f800


	//   ....[52]....
        /*055c*/ 	.word	0x0000ffb0


	//   ....[53]....
        /*0560*/ 	.word	0x00010020


	//   ....[54]....
        /*0564*/ 	.word	0x000101e0


	//   ....[55]....
        /*0568*/ 	.word	0x00010210


	//   ....[56]....
        /*056c*/ 	.word	0x00010230


	//   ....[57]....
        /*0570*/ 	.word	0x00010310


	//   ....[58]....
        /*0574*/ 	.word	0x00010600


	//   ....[59]....
        /*0578*/ 	.word	0x00010670


	//   ....[60]....
        /*057c*/ 	.word	0x00012170


	//   ....[61]....
        /*0580*/ 	.word	0x00012180


	//   ....[62]....
        /*0584*/ 	.word	0x00012190


	//   ....[63]....
        /*0588*/ 	.word	0x000121a0


	//   ....[64]....
        /*058c*/ 	.word	0x000121d0


	//   ....[65]....
        /*0590*/ 	.word	0x000121f0


	//   ....[66]....
        /*0594*/ 	.word	0x00012210


	//   ....[67]....
        /*0598*/ 	.word	0x00012220


	//   ....[68]....
        /*059c*/ 	.word	0x000136d0


	//   ....[69]....
        /*05a0*/ 	.word	0x00013d20


	//   ....[70]....
        /*05a4*/ 	.word	0x00013d40


	//   ....[71]....
        /*05a8*/ 	.word	0x00013d50


	//   ....[72]....
        /*05ac*/ 	.word	0x00013d60


	//   ....[73]....
        /*05b0*/ 	.word	0x00013d70


	//   ....[74]....
        /*05b4*/ 	.word	0x00013d80


	//   ....[75]....
        /*05b8*/ 	.word	0x00013d90


	//   ....[76]....
        /*05bc*/ 	.word	0x00013ef0


	//   ....[77]....
        /*05c0*/ 	.word	0x00013f00


	//   ....[78]....
        /*05c4*/ 	.word	0x00014000


	//   ....[79]....
        /*05c8*/ 	.word	0x00014030


	//   ....[80]....
        /*05cc*/ 	.word	0x00014110


	//   ....[81]....
        /*05d0*/ 	.word	0x00014140


	//   ....[82]....
        /*05d4*/ 	.word	0x00014220


	//   ....[83]....
        /*05d8*/ 	.word	0x00014250


	//   ....[84]....
        /*05dc*/ 	.word	0x00014330


	//   ....[85]....
        /*05e0*/ 	.word	0x00014360


	//   ....[86]....
        /*05e4*/ 	.word	0x00014440


	//   ....[87]....
        /*05e8*/ 	.word	0x00014470


	//   ....[88]....
        /*05ec*/ 	.word	0x00014550


	//   ....[89]....
        /*05f0*/ 	.word	0x00014580


	//   ....[90]....
        /*05f4*/ 	.word	0x00014660


	//   ....[91]....
        /*05f8*/ 	.word	0x00014680


	//   ....[92]....
        /*05fc*/ 	.word	0x00014cb0


	//   ....[93]....
        /*0600*/ 	.word	0x00014cc0


	//   ....[94]....
        /*0604*/ 	.word	0x00014d90


	//   ....[95]....
        /*0608*/ 	.word	0x00014dc0


	//   ....[96]....
        /*060c*/ 	.word	0x00014e90


	//   ....[97]....
        /*0610*/ 	.word	0x00014ec0


	//   ....[98]....
        /*0614*/ 	.word	0x00014f90


	//   ....[99]....
        /*0618*/ 	.word	0x00014fc0


	//   ....[100]....
        /*061c*/ 	.word	0x00015090


	//   ....[101]....
        /*0620*/ 	.word	0x000150c0


	//   ....[102]....
        /*0624*/ 	.word	0x00015190


	//   ....[103]....
        /*0628*/ 	.word	0x000151c0


	//   ....[104]....
        /*062c*/ 	.word	0x00015290


	//   ....[105]....
        /*0630*/ 	.word	0x000152c0


	//   ....[106]....
        /*0634*/ 	.word	0x00015390


	//   ....[107]....
        /*0638*/ 	.word	0x000153b0


	//----- nvinfo : EIATTR_EXIT_INSTR_OFFSETS
	.align		4
.L_814:
        /*063c*/ 	.byte	0x04, 0x1c
        /*063e*/ 	.short	(.L_816 - .L_815)


	//   ....[0]....
.L_815:
        /*0640*/ 	.word	0x00000040


	//   ....[1]....
        /*0644*/ 	.word	0x00014690


	//   ....[2]....
        /*0648*/ 	.word	0x000146f0


	//   ....[3]....
        /*064c*/ 	.word	0x00014750


	//   ....[4]....
        /*0650*/ 	.word	0x000153c0


	//   ....[5]....
        /*0654*/ 	.word	0x00015410


	//   ....[6]....
        /*0658*/ 	.word	0x00015470


	//----- nvinfo : EIATTR_CTAIDZ_USED
	.align		4
.L_816:
        /*065c*/ 	.byte	0x01, 0x04
	.zero		2


	//----- nvinfo : EIATTR_MAX_THREADS
	.align		4
        /*0660*/ 	.byte	0x04, 0x05
        /*0662*/ 	.short	(.L_818 - .L_817)
.L_817:
        /*0664*/ 	.word	0x00000080
        /*0668*/ 	.word	0x00000001
        /*066c*/ 	.word	0x00000001


	//----- nvinfo : EIATTR_CRS_STACK_SIZE
	.align		4
.L_818:
        /*0670*/ 	.byte	0x04, 0x1e
        /*0672*/ 	.short	(.L_820 - .L_819)
.L_819:
        /*0674*/ 	.word	0x00000000
.L_820:


//--------------------- .nv.info._ZN7cutlass13device_kernelIN5flash19enable_sm80_to_sm89INS1_16FlashAttnFwdSm80INS1_25CollectiveMainloopFwdSm80ILi4ELi1ELb0EN4cute5tupleIJNS5_1CILi128EEENS7_ILi48EEES8_EEELi128ENS_6half_tEfNS_4arch4Sm80ELb0ELb1ELb0ELb1ELb0ELb0ELb1ELb0EEENS1_21CollectiveEpilogueFwdINS6_IJS8_S8_S9_EEENS6_IJNS7_ILi1EEESH_SH_EEESB_SD_Li128ELb1ELb1ELb0ELb0EEENS1_19SingleTileSchedulerILb1ELb0ELb1ELi128EEEEEEEEEvNT_6ParamsE --------------------------
	.section	.nv.info._ZN7cutlass13device_kernelIN5flash19enable_sm80_to_sm89INS1_16FlashAttnFwdSm80INS1_25CollectiveMainloopFwdSm80ILi4ELi1ELb0EN4cute5tupleIJNS5_1CILi128EEENS7_ILi48EEES8_EEELi128ENS_6half_tEfNS_4arch4Sm80ELb0ELb1ELb0ELb1ELb0ELb0ELb1ELb0EEENS1_21CollectiveEpilogueFwdINS6_IJS8_S8_S9_EEENS6_IJNS7_ILi1EEESH_SH_EEESB_SD_Li128ELb1ELb1ELb0ELb0EEENS1_19SingleTileSchedulerILb1ELb0ELb1ELi128EEEEEEEEEvNT_6ParamsE,"",@"SHT_CUDA_INFO"
	.sectionflags	@""
	.align	4


	//----- nvinfo : EIATTR_CUDA_API_VERSION
	.align		4
        /*0000*/ 	.byte	0x04, 0x37
        /*0002*/ 	.short	(.L_822 - .L_821)
.L_821:
        /*0004*/ 	.word	0x00000082


	//----- nvinfo : EIATTR_SW2861232_WAR
	.align		4
.L_822:
        /*0008*/ 	.byte	0x01, 0x35
	.zero		2


	//----- nvinfo : EIATTR_PARAM_CBANK
	.align		4
        /*000c*/ 	.byte	0x04, 0x0a
        /*000e*/ 	.short	(.L_824 - .L_823)
	.align		4
.L_823:
        /*0010*/ 	.word	index@(.nv.constant0._ZN7cutlass13device_kernelIN5flash19enable_sm80_to_sm89INS1_16FlashAttnFwdSm80INS1_25CollectiveMainloopFwdSm80ILi4ELi1ELb0EN4cute5tupleIJNS5_1CILi128EEENS7_ILi48EEES8_EEELi128ENS_6half_tEfNS_4arch4Sm80ELb0ELb1ELb0ELb1ELb0ELb0ELb1ELb0EEENS1_21CollectiveEpilogueFwdINS6_IJS8_S8_S9_EEENS6_IJNS7_ILi1EEESH_SH_EEESB_SD_Li128ELb1ELb1ELb0ELb0EEENS1_19SingleTileSchedulerILb1ELb0ELb1ELi128EEEEEEEEEvNT_6ParamsE)
        /*0014*/ 	.short	0x0160
        /*0016*/ 	.short	0x0418


	//----- nvinfo : EIATTR_CBANK_PARAM_SIZE
	.align		4
.L_824:
        /*0018*/ 	.byte	0x03, 0x19
        /*001a*/ 	.short	0x0418


	//----- nvinfo : EIATTR_KPARAM_INFO
	.align		4
        /*001c*/ 	.byte	0x04, 0x17
        /*001e*/ 	.short	(.L_826 - .L_825)
.L_825:
        /*0020*/ 	.word	0x00000000
        /*0024*/ 	.short	0x0000
        /*0026*/ 	.short	0x0000
        /*0028*/ 	.byte	0x00, 0xf0, 0x61, 0x10


	//----- nvinfo : EIATTR_MAXREG_COUNT
	.align		4
.L_826:
        /*002c*/ 	.byte	0x03, 0x1b
        /*002e*/ 	.short	0x00ff


	//----- nvinfo : EIATTR_NUM_BARRIERS
	.align		4
        /*0030*/ 	.byte	0x02, 0x4c
        /*0032*/ 	.byte	0x02
	.zero		1


	//----- nvinfo : EIATTR_ANNOTATIONS
	.align		4
        /*0034*/ 	.byte	0x04, 0x55
        /*0036*/ 	.short	(.L_828 - .L_827)


	//   ....[0]....
.L_827:
        /* <DEDUP_REMOVED lines=44> */


	//----- nvinfo : EIATTR_MERCURY_ISA_VERSION
	.align		4
.L_828:
        /*02e8*/ 	.byte	0x03, 0x5f
        /*02ea*/ 	.short	0x0000


	//----- nvinfo : EIATTR_COOP_GROUP_MASK_REGIDS
	.align		4
        /*02ec*/ 	.byte	0x04, 0x29
        /*02ee*/ 	.short	(.L_830 - .L_829)


	//   ....[0]....
.L_829:
        /*02f0*/ 	.word	0xffffffff


	//   ....[1]....
        /*02f4*/ 	.word	0xffffffff


	//   ....[2]....
        /*02f8*/ 	.word	0xffffffff


	//   ....[3]....
        /*02fc*/ 	.word	0xffffffff


	//   ....[4]....
        /*0300*/ 	.word	0xffffffff


	//   ....[5]....
        /*0304*/ 	.word	0xffffffff


	//   ....[6]....
        /*0308*/ 	.word	0xffffffff


	//   ....[7]....
        /*030c*/ 	.word	0xffffffff


	//   ....[8]....
        /*0310*/ 	.word	0xffffffff


	//   ....[9]....
        /*0314*/ 	.word	0xffffffff


	//   ....[10]....
        /*0318*/ 	.word	0xffffffff


	//   ....[11]....
        /*031c*/ 	.word	0xffffffff


	//   ....[12]....
        /*0320*/ 	.word	0xffffffff


	//   ....[13]....
        /*0324*/ 	.word	0xffffffff


	//   ....[14]....
        /*0328*/ 	.word	0xffffffff


	//   ....[15]....
        /*032c*/ 	.word	0xffffffff


	//   ....[16]....
        /*0330*/ 	.word	0xffffffff


	//   ....[17]....
        /*0334*/ 	.word	0xffffffff


	//   ....[18]....
        /*0338*/ 	.word	0xffffffff


	//   ....[19]....
        /*033c*/ 	.word	0xffffffff


	//   ....[20]....
        /*0340*/ 	.word	0xffffffff


	//   ....[21]....
        /*0344*/ 	.word	0xffffffff


	//   ....[22]....
        /*0348*/ 	.word	0xffffffff


	//   ....[23]....
        /*034c*/ 	.word	0xffffffff


	//   ....[24]....
        /*0350*/ 	.word	0xffffffff


	//   ....[25]....
        /*0354*/ 	.word	0xffffffff


	//   ....[26]....
        /*0358*/ 	.word	0xffffffff


	//   ....[27]....
        /*035c*/ 	.word	0xffffffff


	//   ....[28]....
        /*0360*/ 	.word	0xffffffff


	//   ....[29]....
        /*0364*/ 	.word	0xffffffff


	//   ....[30]....
        /*0368*/ 	.word	0xffffffff


	//   ....[31]....
        /*036c*/ 	.word	0xffffffff


	//   ....[32]....
        /*0370*/ 	.word	0xffffffff


	//   ....[33]....
        /*0374*/ 	.word	0xffffffff


	//   ....[34]....
        /*0378*/ 	.word	0xffffffff


	//   ....[35]....
        /*037c*/ 	.word	0xffffffff


	//   ....[36]....
        /*0380*/ 	.word	0xffffffff


	//   ....[37]....
        /*0384*/ 	.word	0xffffffff


	//   ....[38]....
        /*0388*/ 	.word	0xffffffff


	//   ....[39]....
        /*038c*/ 	.word	0xffffffff


	//   ....[40]....
        /*0390*/ 	.word	0xffffffff


	//   ....[41]....
        /*0394*/ 	.word	0xffffffff


	//   ....[42]....
        /*0398*/ 	.word	0xffffffff


	//   ....[43]....
        /*039c*/ 	.word	0xffffffff


	//   ....[44]....
        /*03a0*/ 	.word	0xffffffff


	//   ....[45]....
        /*03a4*/ 	.word	0xffffffff


	//   ....[46]....
        /*03a8*/ 	.word	0xffffffff


	//   ....[47]....
        /*03ac*/ 	.word	0xffffffff


	//   ....[48]....
        /*03b0*/ 	.word	0xffffffff


	//   ....[49]....
        /*03b4*/ 	.word	0xffffffff


	//   ....[50]....
        /*03b8*/ 	.word	0xffffffff


	//   ....[51]....
        /*03bc*/ 	.word	0xffffffff


	//   ....[52]....
        /*03c0*/ 	.word	0xffffffff


	//   ....[53]....
        /*03c4*/ 	.word	0xffffffff


	//   ....[54]....
        /*03c8*/ 	.word	0xffffffff


	//   ....[55]....
        /*03cc*/ 	.word	0xffffffff


	//   ....[56]....
        /*03d0*/ 	.word	0xffffffff


	//   ....[57]....
        /*03d4*/ 	.word	0xffffffff


	//   ....[58]....
        /*03d8*/ 	.word	0xffffffff


	//   ....[59]....
        /*03dc*/ 	.word	0xffffffff


	//   ....[60]....
        /*03e0*/ 	.word	0xffffffff


	//   ....[61]....
        /*03e4*/ 	.word	0xffffffff


	//   ....[62]....
        /*03e8*/ 	.word	0xffffffff


	//   ....[63]....
        /*03ec*/ 	.word	0xffffffff


	//   ....[64]....
        /*03f0*/ 	.word	0xffffffff


	//   ....[65]....
        /*03f4*/ 	.word	0xffffffff


	//   ....[66]....
        /*03f8*/ 	.word	0xffffffff


	//   ....[67]....
        /*03fc*/ 	.word	0xffffffff


	//   ....[68]....
        /*0400*/ 	.word	0xffffffff


	//   ....[69]....
        /*0404*/ 	.word	0xffffffff


	//   ....[70]....
        /*0408*/ 	.word	0xffffffff


	//   ....[71]....
        /*040c*/ 	.word	0xffffffff


	//   ....[72]....
        /*0410*/ 	.word	0xffffffff


	//   ....[73]....
        /*0414*/ 	.word	0xffffffff


	//   ....[74]....
        /*0418*/ 	.word	0xffffffff


	//   ....[75]....
        /*041c*/ 	.word	0xffffffff


	//   ....[76]....
        /*0420*/ 	.word	0xffffffff


	//   ....[77]....
        /*0424*/ 	.word	0xffffffff


	//   ....[78]....
        /*0428*/ 	.word	0xffffffff


	//   ....[79]....
        /*042c*/ 	.word	0xffffffff


	//   ....[80]....
        /*0430*/ 	.word	0xffffffff


	//   ....[81]....
        /*0434*/ 	.word	0xffffffff


	//   ....[82]....
        /*0438*/ 	.word	0xffffffff


	//   ....[83]....
        /*043c*/ 	.word	0xffffffff


	//   ....[84]....
        /*0440*/ 	.word	0xffffffff


	//   ....[85]....
        /*0444*/ 	.word	0xffffffff


	//   ....[86]....
        /*0448*/ 	.word	0xffffffff


	//   ....[87]....
        /*044c*/ 	.word	0xffffffff


	//   ....[88]....
        /*0450*/ 	.word	0xffffffff


	//   ....[89]....
        /*0454*/ 	.word	0xffffffff


	//   ....[90]....
        /*0458*/ 	.word	0xffffffff


	//   ....[91]....
        /*045c*/ 	.word	0xffffffff


	//   ....[92]....
        /*0460*/ 	.word	0xffffffff


	//   ....[93]....
        /*0464*/ 	.word	0xffffffff


	//   ....[94]....
        /*0468*/ 	.word	0xffffffff


	//   ....[95]....
        /*046c*/ 	.word	0xffffffff


	//   ....[96]....
        /*0470*/ 	.word	0xffffffff


	//   ....[97]....
        /*0474*/ 	.word	0xffffffff


	//   ....[98]....
        /*0478*/ 	.word	0xffffffff


	//   ....[99]....
        /*047c*/ 	.word	0xffffffff


	//   ....[100]....
        /*0480*/ 	.word	0xffffffff


	//   ....[101]....
        /*0484*/ 	.word	0xffffffff


	//   ....[102]....
        /*0488*/ 	.word	0xffffffff


	//   ....[103]....
        /*048c*/ 	.word	0xffffffff


	//   ....[104]....
        /*0490*/ 	.word	0xffffffff


	//   ....[105]....
        /*0494*/ 	.word	0xffffffff


	//   ....[106]....
        /*0498*/ 	.word	0xffffffff


	//   ....[107]....
        /*049c*/ 	.word	0xffffffff


	//   ....[108]....
        /*04a0*/ 	.word	0xffffffff


	//----- nvinfo : EIATTR_COOP_GROUP_INSTR_OFFSETS
	.align		4
.L_830:
        /*04a4*/ 	.byte	0x04, 0x28
        /*04a6*/ 	.short	(.L_832 - .L_831)


	//   ....[0]....
.L_831:
        /*04a8*/ 	.word	0x00000090


	//   ....[1]....
        /*04ac*/ 	.word	0x00001650


	//   ....[2]....
        /*04b0*/ 	.word	0x00001680


	//   ....[3]....
        /*04b4*/ 	.word	0x00001900


	//   ....[4]....
        /*04b8*/ 	.word	0x00001930


	//   ....[5]....
        /*04bc*/ 	.word	0x00001a10


	//   ....[6]....
        /*04c0*/ 	.word	0x00001a40


	//   ....[7]....
        /*04c4*/ 	.word	0x00001b20


	//   ....[8]....
        /*04c8*/ 	.word	0x00001b50


	//   ....[9]....
        /*04cc*/ 	.word	0x00001c30


	//   ....[10]....
        /*04d0*/ 	.word	0x00001c60


	//   ....[11]....
        /*04d4*/ 	.word	0x00001d40


	//   ....[12]....
        /*04d8*/ 	.word	0x00001d70


	//   ....[13]....
        /*04dc*/ 	.word	0x00001e50


	//   ....[14]....
        /*04e0*/ 	.word	0x00001e80


	//   ....[15]....
        /*04e4*/ 	.word	0x00001f60


	//   ....[16]....
        /*04e8*/ 	.word	0x00001fa0


	//   ....[17]....
        /*04ec*/ 	.word	0x00003570


	//   ....[18]....
        /*04f0*/ 	.word	0x000037b0


	//   ....[19]....
        /*04f4*/ 	.word	0x00003980


	//   ....[20]....
        /*04f8*/ 	.word	0x00004430


	//   ....[21]....
        /*04fc*/ 	.word	0x00004bb0


	//   ....[22]....
        /*0500*/ 	.word	0x00004bf0


	//   ....[23]....
        /*0504*/ 	.word	0x00004d70


	//   ....[24]....
        /*0508*/ 	.word	0x00004da0


	//   ....[25]....
        /*050c*/ 	.word	0x000053c0


	//   ....[26]....
        /*0510*/ 	.word	0x00005480


	//   ....[27]....
        /*0514*/ 	.word	0x000054e0


	//   ....[28]....
        /*0518*/ 	.word	0x000056e0


	//   ....[29]....
        /*051c*/ 	.word	0x00008230


	//   ....[30]....
        /*0520*/ 	.word	0x000084a0


	//   ....[31]....
        /*0524*/ 	.word	0x00008690


	//   ....[32]....
        /*0528*/ 	.word	0x00008f90


	//   ....[33]....
        /*052c*/ 	.word	0x000097d0


	//   ....[34]....
        /*0530*/ 	.word	0x000098f0


	//   ....[35]....
        /*0534*/ 	.word	0x000099a0


	//   ....[36]....
        /*0538*/ 	.word	0x00009ad0


	//   ....[37]....
        /*053c*/ 	.word	0x00009b20


	//   ....[38]....
        /*0540*/ 	.word	0x00009c00


	//   ....[39]....
        /*0544*/ 	.word	0x00009f70


	//   ....[40]....
        /*0548*/ 	.word	0x00009ff0


	//   ....[41]....
        /*054c*/ 	.word	0x0000ce00


	//   ....[42]....
        /*0550*/ 	.word	0x0000ce60


	//   ....[43]....
        /*0554*/ 	.word	0x0000ce90


	//   ....[44]....
        /*0558*/ 	.word	0x0000cec0


	//   ....[45]....
        /*055c*/ 	.word	0x0000cf10


	//   ....[46]....
        /*0560*/ 	.word	0x0000cf50


	//   ....[47]....
        /*0564*/ 	.word	0x0000d220


	//   ....[48]....
        /*0568*/ 	.word	0x0000d3a0


	//   ....[49]....
        /*056c*/ 	.word	0x0000fd30


	//   ....[50]....
        /*0570*/ 	.word	0x0000ff50


	//   ....[51]....
        /*0574*/ 	.word	0x00010140


	//   ....[52]....
        /*0578*/ 	.word	0x00010c10


	//   ....[53]....
        /*057c*/ 	.word	0x00011360


	//   ....[54]....
        /*0580*/ 	.word	0x00011470


	//   ....[55]....
        /*0584*/ 	.word	0x000114e0


	//   ....[56]....
        /*0588*/ 	.word	0x00011610


	//   ....[57]....
        /*058c*/ 	.word	0x00011690


	//   ....[58]....
        /*0590*/ 	.word	0x000117e0


	//   ....[59]....
        /*0594*/ 	.word	0x00011bb0


	//   ....[60]....
        /*0598*/ 	.word	0x00011c70


	//   ....[61]....
        /*059c*/ 	.word	0x000136f0


	//   ....[62]....
        /*05a0*/ 	.word	0x00013700


	//   ....[63]....
        /*05a4*/ 	.word	0x00013710


	//   ....[64]....
        /*05a8*/ 	.word	0x00013720


	//   ....[65]....
        /*05ac*/ 	.word	0x00013750


	//   ....[66]....
        /*05b0*/ 	.word	0x00013770


	//   ....[67]....
        /*05b4*/ 	.word	0x00013790


	//   ....[68]....
        /*05b8*/ 	.word	0x000137a0


	//   ....[69]....
        /*05bc*/ 	.word	0x00015320


	//   ....[70]....
        /*05c0*/ 	.word	0x00015340


	//   ....[71]....
        /*05c4*/ 	.word	0x00015370


	//   ....[72]....
        /*05c8*/ 	.word	0x00015390


	//   ....[73]....
        /*05cc*/ 	.word	0x000153b0


	//   ....[74]....
        /*05d0*/ 	.word	0x000153d0


	//   ....[75]....
        /*05d4*/ 	.word	0x000153e0


	//   ....[76]....
        /*05d8*/ 	.word	0x000153f0


	//   ....[77]....
        /*05dc*/ 	.word	0x00015630


	//   ....[78]....
        /*05e0*/ 	.word	0x00015640


	//   ....[79]....
        /*05e4*/ 	.word	0x00015740


	//   ....[80]....
        /*05e8*/ 	.word	0x00015770


	//   ....[81]....
        /*05ec*/ 	.word	0x00015850


	//   ....[82]....
        /*05f0*/ 	.word	0x00015880


	//   ....[83]....
        /*05f4*/ 	.word	0x00015960


	//   ....[84]....
        /*05f8*/ 	.word	0x00015990


	//   ....[85]....
        /*05fc*/ 	.word	0x00015a70


	//   ....[86]....
        /*0600*/ 	.word	0x00015aa0


	//   ....[87]....
        /*0604*/ 	.word	0x00015b80


	//   ....[88]....
        /*0608*/ 	.word	0x00015bb0


	//   ....[89]....
        /*060c*/ 	.word	0x00015c90


	//   ....[90]....
        /*0610*/ 	.word	0x00015cc0


	//   ....[91]....
        /*0614*/ 	.word	0x00015da0


	//   ....[92]....
        /*0618*/ 	.word	0x00015dc0


	//   ....[93]....
        /*061c*/ 	.word	0x00016570


	//   ....[94]....
        /*0620*/ 	.word	0x00016580


	//   ....[95]....
        /*0624*/ 	.word	0x00016650


	//   ....[96]....
        /*0628*/ 	.word	0x00016680


	//   ....[97]....
        /*062c*/ 	.word	0x00016750


	//   ....[98]....
        /*0630*/ 	.word	0x00016780


	//   ....[99]....
        /*0634*/ 	.word	0x00016850


	//   ....[100]....
        /*0638*/ 	.word	0x00016880


	//   ....[101]....
        /*063c*/ 	.word	0x00016950


	//   ....[102]....
        /*0640*/ 	.word	0x00016980


	//   ....[103]....
        /*0644*/ 	.word	0x00016a50


	//   ....[104]....
        /*0648*/ 	.word	0x00016a80


	//   ....[105]....
        /*064c*/ 	.word	0x00016b50


	//   ....[106]....
        /*0650*/ 	.word	0x00016b80


	//   ....[107]....
        /*0654*/ 	.word	0x00016c50


	//   ....[108]....
        /*0658*/ 	.word	0x00016c70


	//----- nvinfo : EIATTR_EXIT_INSTR_OFFSETS
	.align		4
.L_832:
        /*065c*/ 	.byte	0x04, 0x1c
        /*065e*/ 	.short	(.L_834 - .L_833)


	//   ....[0]....
.L_833:
        /*0660*/ 	.word	0x00000350


	//   ....[1]....
        /*0664*/ 	.word	0x00015dd0


	//   ....[2]....
        /*0668*/ 	.word	0x00015e30


	//   ....[3]....
        /*066c*/ 	.word	0x00015e90


	//   ....[4]....
        /*0670*/ 	.word	0x00016c80


	//   ....[5]....
        /*0674*/ 	.word	0x00016cd0


	//   ....[6]....
        /*0678*/ 	.word	0x00016d30


	//----- nvinfo : EIATTR_CTAIDZ_USED
	.align		4
.L_834:
        /*067c*/ 	.byte	0x01, 0x04
	.zero		2


	//----- nvinfo : EIATTR_MAX_THREADS
	.align		4
        /*0680*/ 	.byte	0x04, 0x05
        /*0682*/ 	.short	(.L_836 - .L_835)
.L_835:
        /*0684*/ 	.word	0x00000080
        /*0688*/ 	.word	0x00000001
        /*068c*/ 	.word	0x00000001


	//----- nvinfo : EIATTR_CRS_STACK_SIZE
	.align		4
.L_836:
        /*0690*/ 	.byte	0x04, 0x1e
        /*0692*/ 	.short	(.L_838 - .L_837)
.L_837:
        /*0694*/ 	.word	0x00000000
.L_838:


//--------------------- .nv.info._ZN7cutlass13device_kernelIN5flash19enable_sm80_to_sm89INS1_16FlashAttnFwdSm80INS1_25CollectiveMainloopFwdSm80ILi4ELi1ELb0EN4cute5tupleIJNS5_1CILi128EEENS7_ILi48EEES8_EEELi128ENS_6half_tEfNS_4arch4Sm80ELb0ELb1ELb0ELb1ELb0ELb1ELb1ELb0EEENS1_21CollectiveEpilogueFwdINS6_IJS8_S8_S9_EEENS6_IJNS7_ILi1EEESH_SH_EEESB_SD_Li128ELb1ELb1ELb0ELb0EEENS1_19SingleTileSchedulerILb1ELb0ELb1ELi128EEEEEEEEEvNT_6ParamsE --------------------------
	.section	.nv.info._ZN7cutlass13device_kernelIN5flash19enable_sm80_to_sm89INS1_16FlashAttnFwdSm80INS1_25CollectiveMainloopFwdSm80ILi4ELi1ELb0EN4cute5tupleIJNS5_1CILi128EEENS7_ILi48EEES8_EEELi128ENS_6half_tEfNS_4arch4Sm80ELb0ELb1ELb0ELb1ELb0ELb1ELb1ELb0EEENS1_21CollectiveEpilogueFwdINS6_IJS8_S8_S9_EEENS6_IJNS7_ILi1EEESH_SH_EEESB_SD_Li128ELb1ELb1ELb0ELb0EEENS1_19SingleTileSchedulerILb1ELb0ELb1ELi128EEEEEEEEEvNT_6ParamsE,"",@"SHT_CUDA_INFO"
	.sectionflags	@""
	.align	4


	//----- nvinfo : EIATTR_CUDA_API_VERSION
	.align		4
        /*0000*/ 	.byte	0x04, 0x37
        /*0002*/ 	.short	(.L_840 - .L_839)
.L_839:
        /*0004*/ 	.word	0x00000082


	//----- nvinfo : EIATTR_SW2861232_WAR
	.align		4
.L_840:
        /*0008*/ 	.byte	0x01, 0x35
	.zero		2


	//----- nvinfo : EIATTR_PARAM_CBANK
	.align		4
        /*000c*/ 	.byte	0x04, 0x0a
        /*000e*/ 	.short	(.L_842 - .L_841)
	.align		4
.L_841:
        /*0010*/ 	.word	index@(.nv.constant0._ZN7cutlass13device_kernelIN5flash19enable_sm80_to_sm89INS1_16FlashAttnFwdSm80INS1_25CollectiveMainloopFwdSm80ILi4ELi1ELb0EN4cute5tupleIJNS5_1CILi128EEENS7_ILi48EEES8_EEELi128ENS_6half_tEfNS_4arch4Sm80ELb0ELb1ELb0ELb1ELb0ELb1ELb1ELb0EEENS1_21CollectiveEpilogueFwdINS6_IJS8_S8_S9_EEENS6_IJNS7_ILi1EEESH_SH_EEESB_SD_Li128ELb1ELb1ELb0ELb0EEENS1_19SingleTileSchedulerILb1ELb0ELb1ELi128EEEEEEEEEvNT_6ParamsE)
        /*0014*/ 	.short	0x0160
        /*0016*/ 	.short	0x0418


	//----- nvinfo : EIATTR_CBANK_PARAM_SIZE
	.align		4
.L_842:
        /*0018*/ 	.byte	0x03, 0x19
        /*001a*/ 	.short	0x0418


	//----- nvinfo : EIATTR_KPARAM_INFO
	.align		4
        /*001c*/ 	.byte	0x04, 0x17
        /*001e*/ 	.short	(.L_844 - .L_843)
.L_843:
        /*0020*/ 	.word	0x00000000
        /*0024*/ 	.short	0x0000
        /*0026*/ 	.short	0x0000
        /*0028*/ 	.byte	0x00, 0xf0, 0x61, 0x10


	//----- nvinfo : EIATTR_MAXREG_COUNT
	.align		4
.L_844:
        /*002c*/ 	.byte	0x03, 0x1b
        /*002e*/ 	.short	0x00ff


	//----- nvinfo : EIATTR_NUM_BARRIERS
	.align		4
        /*0030*/ 	.byte	0x02, 0x4c
        /*0032*/ 	.byte	0x02
	.zero		1


	//----- nvinfo : EIATTR_ANNOTATIONS
	.align		4
        /*0034*/ 	.byte	0x04, 0x55
        /*0036*/ 	.short	(.L_846 - .L_845)


	//   ....[0]....
.L_845:
        /* <DEDUP_REMOVED lines=62> */


	//----- nvinfo : EIATTR_MERCURY_ISA_VERSION
	.align		4
.L_846:
        /*0408*/ 	.byte	0x03, 0x5f
        /*040a*/ 	.short	0x0000


	//----- nvinfo : EIATTR_COOP_GROUP_MASK_REGIDS
	.align		4
        /*040c*/ 	.byte	0x04, 0x29
        /*040e*/ 	.short	(.L_848 - .L_847)


	//   ....[0]....
.L_847:
        /*0410*/ 	.word	0xffffffff


	//   ....[1]....
        /*0414*/ 	.word	0xffffffff


	//   ....[2]....
        /*0418*/ 	.word	0xffffffff


	//   ....[3]....
        /*041c*/ 	.word	0xffffffff


	//   ....[4]....
        /*0420*/ 	.word	0xffffffff


	//   ....[5]....
        /*0424*/ 	.word	0xffffffff


	//   ....[6]....
        /*0428*/ 	.word	0xffffffff


	//   ....[7]....
        /*042c*/ 	.word	0xffffffff


	//   ....[8]....
        /*0430*/ 	.word	0xffffffff


	//   ....[9]....
        /*0434*/ 	.word	0xffffffff


	//   ....[10]....
        /*0438*/ 	.word	0xffffffff


	//   ....[11]....
        /*043c*/ 	.word	0xffffffff


	//   ....[12]....
        /*0440*/ 	.word	0xffffffff


	//   ....[13]....
        /*0444*/ 	.word	0xffffffff


	//   ....[14]....
        /*0448*/ 	.word	0xffffffff


	//   ....[15]....
        /*044c*/ 	.word	0xffffffff


	//   ....[16]....
        /*0450*/ 	.word	0xffffffff


	//   ....[17]....
        /*0454*/ 	.word	0xffffffff


	//   ....[18]....
        /*0458*/ 	.word	0xffffffff


	//   ....[19]....
        /*045c*/ 	.word	0xffffffff


	//   ....[20]....
        /*0460*/ 	.word	0xffffffff


	//   ....[21]....
        /*0464*/ 	.word	0xffffffff


	//   ....[22]....
        /*0468*/ 	.word	0xffffffff


	//   ....[23]....
        /*046c*/ 	.word	0xffffffff


	//   ....[24]....
        /*0470*/ 	.word	0xffffffff


	//   ....[25]....
        /*0474*/ 	.word	0xffffffff


	//   ....[26]....
        /*0478*/ 	.word	0xffffffff


	//   ....[27]....
        /*047c*/ 	.word	0xffffffff


	//   ....[28]....
        /*0480*/ 	.word	0xffffffff


	//   ....[29]....
        /*0484*/ 	.word	0xffffffff


	//   ....[30]....
        /*0488*/ 	.word	0xffffffff


	//   ....[31]....
        /*048c*/ 	.word	0xffffffff


	//   ....[32]....
        /*0490*/ 	.word	0xffffffff


	//   ....[33]....
        /*0494*/ 	.word	0xffffffff


	//   ....[34]....
        /*0498*/ 	.word	0xffffffff


	//   ....[35]....
        /*049c*/ 	.word	0xffffffff


	//   ....[36]....
        /*04a0*/ 	.word	0xffffffff


	//   ....[37]....
        /*04a4*/ 	.word	0xffffffff


	//   ....[38]....
        /*04a8*/ 	.word	0xffffffff


	//   ....[39]....
        /*04ac*/ 	.word	0xffffffff


	//   ....[40]....
        /*04b0*/ 	.word	0xffffffff


	//   ....[41]....
        /*04b4*/ 	.word	0xffffffff


	//   ....[42]....
        /*04b8*/ 	.word	0xffffffff


	//   ....[43]....
        /*04bc*/ 	.word	0xffffffff


	//   ....[44]....
        /*04c0*/ 	.word	0xffffffff


	//   ....[45]....
        /*04c4*/ 	.word	0xffffffff


	//   ....[46]....
        /*04c8*/ 	.word	0xffffffff


	//   ....[47]....
        /*04cc*/ 	.word	0xffffffff


	//   ....[48]....
        /*04d0*/ 	.word	0xffffffff


	//   ....[49]....
        /*04d4*/ 	.word	0xffffffff


	//   ....[50]....
        /*04d8*/ 	.word	0xffffffff


	//   ....[51]....
        /*04dc*/ 	.word	0xffffffff


	//   ....[52]....
        /*04e0*/ 	.word	0xffffffff


	//   ....[53]....
        /*04e4*/ 	.word	0xffffffff


	//   ....[54]....
        /*04e8*/ 	.word	0xffffffff


	//   ....[55]....
        /*04ec*/ 	.word	0xffffffff


	//   ....[56]....
        /*04f0*/ 	.word	0xffffffff


	//   ....[57]....
        /*04f4*/ 	.word	0xffffffff


	//   ....[58]....
        /*04f8*/ 	.word	0xffffffff


	//   ....[59]....
        /*04fc*/ 	.word	0xffffffff


	//   ....[60]....
        /*0500*/ 	.word	0xffffffff


	//   ....[61]....
        /*0504*/ 	.word	0xffffffff


	//   ....[62]....
        /*0508*/ 	.word	0xffffffff


	//   ....[63]....
        /*050c*/ 	.word	0xffffffff


	//   ....[64]....
        /*0510*/ 	.word	0xffffffff


	//   ....[65]....
        /*0514*/ 	.word	0xffffffff


	//   ....[66]....
        /*0518*/ 	.word	0xffffffff


	//   ....[67]....
        /*051c*/ 	.word	0xffffffff


	//   ....[68]....
        /*0520*/ 	.word	0xffffffff


	//   ....[69]....
        /*0524*/ 	.word	0xffffffff


	//   ....[70]....
        /*0528*/ 	.word	0xffffffff


	//   ....[71]....
        /*052c*/ 	.word	0xffffffff


	//   ....[72]....
        /*0530*/ 	.word	0xffffffff


	//   ....[73]....
        /*0534*/ 	.word	0xffffffff


	//   ....[74]....
        /*0538*/ 	.word	0xffffffff


	//   ....[75]....
        /*053c*/ 	.word	0xffffffff


	//   ....[76]....
        /*0540*/ 	.word	0xffffffff


	//   ....[77]....
        /*0544*/ 	.word	0xffffffff


	//   ....[78]....
        /*0548*/ 	.word	0xffffffff


	//   ....[79]....
        /*054c*/ 	.word	0xffffffff


	//   ....[80]....
        /*0550*/ 	.word	0xffffffff


	//   ....[81]....
        /*0554*/ 	.word	0xffffffff


	//   ....[82]....
        /*0558*/ 	.word	0xffffffff


	//   ....[83]....
        /*055c*/ 	.word	0xffffffff


	//   ....[84]....
        /*0560*/ 	.word	0xffffffff


	//   ....[85]....
        /*0564*/ 	.word	0xffffffff


	//   ....[86]....
        /*0568*/ 	.word	0xffffffff


	//   ....[87]....
        /*056c*/ 	.word	0xffffffff


	//   ....[88]....
        /*0570*/ 	.word	0xffffffff


	//   ....[89]....
        /*0574*/ 	.word	0xffffffff


	//   ....[90]....
        /*0578*/ 	.word	0xffffffff


	//   ....[91]....
        /*057c*/ 	.word	0xffffffff


	//   ....[92]....
        /*0580*/ 	.word	0xffffffff


	//   ....[93]....
        /*0584*/ 	.word	0xffffffff


	//   ....[94]....
        /*0588*/ 	.word	0xffffffff


	//   ....[95]....
        /*058c*/ 	.word	0xffffffff


	//   ....[96]....
        /*0590*/ 	.word	0xffffffff


	//   ....[97]....
        /*0594*/ 	.word	0xffffffff


	//   ....[98]....
        /*0598*/ 	.word	0xffffffff


	//   ....[99]....
        /*059c*/ 	.word	0xffffffff


	//   ....[100]....
        /*05a0*/ 	.word	0xffffffff


	//   ....[101]....
        /*05a4*/ 	.word	0xffffffff


	//   ....[102]....
        /*05a8*/ 	.word	0xffffffff


	//   ....[103]....
        /*05ac*/ 	.word	0xffffffff


	//   ....[104]....
        /*05b0*/ 	.word	0xffffffff


	//   ....[105]....
        /*05b4*/ 	.word	0xffffffff


	//   ....[106]....
        /*05b8*/ 	.word	0xffffffff


	//   ....[107]....
        /*05bc*/ 	.word	0xffffffff


	//   ....[108]....
        /*05c0*/ 	.word	0xffffffff


	//   ....[109]....
        /*05c4*/ 	.word	0xffffffff


	//   ....[110]....
        /*05c8*/ 	.word	0xffffffff


	//   ....[111]....
        /*05cc*/ 	.word	0xffffffff


	//   ....[112]....
        /*05d0*/ 	.word	0xffffffff


	//   ....[113]....
        /*05d4*/ 	.word	0xffffffff


	//   ....[114]....
        /*05d8*/ 	.word	0xffffffff


	//   ....[115]....
        /*05dc*/ 	.word	0xffffffff


	//   ....[116]....
        /*05e0*/ 	.word	0xffffffff


	//   ....[117]....
        /*05e4*/ 	.word	0xffffffff


	//   ....[118]....
        /*05e8*/ 	.word	0xffffffff


	//   ....[119]....
        /*05ec*/ 	.word	0xffffffff


	//   ....[120]....
        /*05f0*/ 	.word	0xffffffff


	//   ....[121]....
        /*05f4*/ 	.word	0xffffffff


	//   ....[122]....
        /*05f8*/ 	.word	0xffffffff


	//   ....[123]....
        /*05fc*/ 	.word	0xffffffff


	//   ....[124]....
        /*0600*/ 	.word	0xffffffff


	//   ....[125]....
        /*0604*/ 	.word	0xffffffff


	//   ....[126]....
        /*0608*/ 	.word	0xffffffff


	//   ....[127]....
        /*060c*/ 	.word	0xffffffff


	//   ....[128]....
        /*0610*/ 	.word	0xffffffff


	//   ....[129]....
        /*0614*/ 	.word	0xffffffff


	//   ....[130]....
        /*0618*/ 	.word	0xffffffff


	//   ....[131]....
        /*061c*/ 	.word	0xffffffff


	//   ....[132]....
        /*0620*/ 	.word	0xffffffff


	//   ....[133]....
        /*0624*/ 	.word	0xffffffff


	//   ....[134]....
        /*0628*/ 	.word	0xffffffff


	//   ....[135]....
        /*062c*/ 	.word	0xffffffff


	//   ....[136]....
        /*0630*/ 	.word	0xffffffff


	//   ....[137]....
        /*0634*/ 	.word	0xffffffff


	//   ....[138]....
        /*0638*/ 	.word	0xffffffff


	//   ....[139]....
        /*063c*/ 	.word	0xffffffff


	//   ....[140]....
        /*0640*/ 	.word	0xffffffff


	//   ....[141]....
        /*0644*/ 	.word	0xffffffff


	//   ....[142]....
        /*0648*/ 	.word	0xffffffff


	//   ....[143]....
        /*064c*/ 	.word	0xffffffff


	//   ....[144]....
        /*0650*/ 	.word	0xffffffff


	//   ....[145]....
        /*0654*/ 	.word	0xffffffff


	//   ....[146]....
        /*0658*/ 	.word	0xffffffff


	//   ....[147]....
        /*065c*/ 	.word	0xffffffff


	//   ....[148]....
        /*0660*/ 	.word	0xffffffff


	//   ....[149]....
        /*0664*/ 	.word	0xffffffff


	//   ....[150]....
        /*0668*/ 	.word	0xffffffff


	//   ....[151]....
        /*066c*/ 	.word	0xffffffff


	//   ....[152]....
        /*0670*/ 	.word	0xffffffff


	//   ....[153]....
        /*0674*/ 	.word	0xffffffff


	//   ....[154]....
        /*0678*/ 	.word	0xffffffff


	//   ....[155]....
        /*067c*/ 	.word	0xffffffff


	//   ....[156]....
        /*0680*/ 	.word	0xffffffff


	//   ....[157]....
        /*0684*/ 	.word	0xffffffff


	//   ....[158]....
        /*0688*/ 	.word	0xffffffff


	//   ....[159]....
        /*068c*/ 	.word	0xffffffff


	//   ....[160]....
        /*0690*/ 	.word	0xffffffff


	//   ....[161]....
        /*0694*/ 	.word	0xffffffff


	//   ....[162]....
        /*0698*/ 	.word	0xffffffff


	//   ....[163]....
        /*069c*/ 	.word	0xffffffff


	//   ....[164]....
        /*06a0*/ 	.word	0xffffffff


	//   ....[165]....
        /*06a4*/ 	.word	0xffffffff


	//   ....[166]....
        /*06a8*/ 	.word	0xffffffff


	//   ....[167]....
        /*06ac*/ 	.word	0xffffffff


	//   ....[168]....
        /*06b0*/ 	.word	0xffffffff


	//   ....[169]....
        /*06b4*/ 	.word	0xffffffff


	//   ....[170]....
        /*06b8*/ 	.word	0xffffffff


	//   ....[171]....
        /*06bc*/ 	.word	0xffffffff


	//   ....[172]....
        /*06c0*/ 	.word	0xffffffff


	//----- nvinfo : EIATTR_COOP_GROUP_INSTR_OFFSETS
	.align		4
.L_848:
        /*06c4*/ 	.byte	0x04, 0x28
        /*06c6*/ 	.short	(.L_850 - .L_849)


	//   ....[0]....
.L_849:
        /*06c8*/ 	.word	0x00000090


	//   ....[1]....
        /*06cc*/ 	.word	0x00007160


	//   ....[2]....
        /*06d0*/ 	.word	0x000072f0


	//   ....[3]....
        /*06d4*/ 	.word	0x00007490


	//   ....[4]....
        /*06d8*/ 	.word	0x000074c0


	//   ....[5]....
        /*06dc*/ 	.word	0x000075a0


	//   ....[6]....
        /*06e0*/ 	.word	0x000075d0


	//   ....[7]....
        /*06e4*/ 	.word	0x000076c0


	//   ....[8]....
        /*06e8*/ 	.word	0x000076f0


	//   ....[9]....
        /*06ec*/ 	.word	0x000077e0


	//   ....[10]....
        /*06f0*/ 	.word	0x00007810


	//   ....[11]....
        /*06f4*/ 	.word	0x00007900


	//   ....[12]....
        /*06f8*/ 	.word	0x00007930


	//   ....[13]....
        /*06fc*/ 	.word	0x00007a20


	//   ....[14]....
        /*0700*/ 	.word	0x00007a50


	//   ....[15]....
        /*0704*/ 	.word	0x00007b60


	//   ....[16]....
        /*0708*/ 	.word	0x00007b90


	//   ....[17]....
        /*070c*/ 	.word	0x00008250


	//   ....[18]....
        /*0710*/ 	.word	0x00008290


	//   ....[19]....
        /*0714*/ 	.word	0x000082d0


	//   ....[20]....
        /*0718*/ 	.word	0x000082f0


	//   ....[21]....
        /*071c*/ 	.word	0x00008470


	//   ....[22]....
        /*0720*/ 	.word	0x00008530


	//   ....[23]....
        /*0724*/ 	.word	0x00008570


	//   ....[24]....
        /*0728*/ 	.word	0x000085b0


	//   ....[25]....
        /*072c*/ 	.word	0x00008740


	//   ....[26]....
        /*0730*/ 	.word	0x00008800


	//   ....[27]....
        /*0734*/ 	.word	0x00008840


	//   ....[28]....
        /*0738*/ 	.word	0x00008880


	//   ....[29]....
        /*073c*/ 	.word	0x00008a30


	//   ....[30]....
        /*0740*/ 	.word	0x00008af0


	//   ....[31]....
        /*0744*/ 	.word	0x00008b30


	//   ....[32]....
        /*0748*/ 	.word	0x00008b70


	//   ....[33]....
        /*074c*/ 	.word	0x00008d00


	//   ....[34]....
        /*0750*/ 	.word	0x00008dc0


	//   ....[35]....
        /*0754*/ 	.word	0x00008e00


	//   ....[36]....
        /*0758*/ 	.word	0x00008e40


	//   ....[37]....
        /*075c*/ 	.word	0x00008ff0


	//   ....[38]....
        /*0760*/ 	.word	0x000090b0


	//   ....[39]....
        /*0764*/ 	.word	0x000090f0


	//   ....[40]....
        /*0768*/ 	.word	0x00009130


	//   ....[41]....
        /*076c*/ 	.word	0x000092c0


	//   ....[42]....
        /*0770*/ 	.word	0x00009380


	//   ....[43]....
        /*0774*/ 	.word	0x000093c0


	//   ....[44]....
        /*0778*/ 	.word	0x00009400


	//   ....[45]....
        /*077c*/ 	.word	0x000095a0


	//   ....[46]....
        /*0780*/ 	.word	0x00009660


	//   ....[47]....
        /*0784*/ 	.word	0x000096a0


	//   ....[48]....
        /*0788*/ 	.word	0x000096e0


	//   ....[49]....
        /*078c*/ 	.word	0x0000c9c0


	//   ....[50]....
        /*0790*/ 	.word	0x0000ca10


	//   ....[51]....
        /*0794*/ 	.word	0x0000ca40


	//   ....[52]....
        /*0798*/ 	.word	0x0000ca90


	//   ....[53]....
        /*079c*/ 	.word	0x0000cb10


	//   ....[54]....
        /*07a0*/ 	.word	0x0000cb30


	//   ....[55]....
        /*07a4*/ 	.word	0x0000cb50


	//   ....[56]....
        /*07a8*/ 	.word	0x0000cb70


	//   ....[57]....
        /*07ac*/ 	.word	0x0000cd80


	//   ....[58]....
        /*07b0*/ 	.word	0x0000cdc0


	//   ....[59]....
        /*07b4*/ 	.word	0x0000cdf0


	//   ....[60]....
        /*07b8*/ 	.word	0x0000ce40


	//   ....[61]....
        /*07bc*/ 	.word	0x0000cfb0


	//   ....[62]....
        /*07c0*/ 	.word	0x0000cfd0


	//   ....[63]....
        /*07c4*/ 	.word	0x0000cff0


	//   ....[64]....
        /*07c8*/ 	.word	0x0000d010


	//   ....[65]....
        /*07cc*/ 	.word	0x0000d220


	//   ....[66]....
        /*07d0*/ 	.word	0x0000d260


	//   ....[67]....
        /*07d4*/ 	.word	0x0000d290


	//   ....[68]....
        /*07d8*/ 	.word	0x0000d2e0


	//   ....[69]....
        /*07dc*/ 	.word	0x0000d450


	//   ....[70]....
        /*07e0*/ 	.word	0x0000d470


	//   ....[71]....
        /*07e4*/ 	.word	0x0000d490


	//   ....[72]....
        /*07e8*/ 	.word	0x0000d4b0


	//   ....[73]....
        /*07ec*/ 	.word	0x0000d6c0


	//   ....[74]....
        /*07f0*/ 	.word	0x0000d700


	//   ....[75]....
        /*07f4*/ 	.word	0x0000d720


	//   ....[76]....
        /*07f8*/ 	.word	0x0000d770


	//   ....[77]....
        /*07fc*/ 	.word	0x0000d8e0


	//   ....[78]....
        /*0800*/ 	.word	0x0000d900


	//   ....[79]....
        /*0804*/ 	.word	0x0000d920


	//   ....[80]....
        /*0808*/ 	.word	0x0000d940


	//   ....[81]....
        /*080c*/ 	.word	0x00012450


	//   ....[82]....
        /*0810*/ 	.word	0x00012680


	//   ....[83]....
        /*0814*/ 	.word	0x00012820


	//   ....[84]....
        /*0818*/ 	.word	0x00012fa0


	//   ....[85]....
        /*081c*/ 	.word	0x00013650


	//   ....[86]....
        /*0820*/ 	.word	0x000137d0


	//   ....[87]....
        /*0824*/ 	.word	0x00013870


	//   ....[88]....
        /*0828*/ 	.word	0x00013960


	//   ....[89]....
        /*082c*/ 	.word	0x00013c20


	//   ....[90]....
        /*0830*/ 	.word	0x00013d20


	//   ....[91]....
        /*0834*/ 	.word	0x00013d50


	//   ....[92]....
        /*0838*/ 	.word	0x00013db0


	//   ....[93]....
        /*083c*/ 	.word	0x00016eb0


	//   ....[94]....
        /*0840*/ 	.word	0x00017070


	//   ....[95]....
        /*0844*/ 	.word	0x00017230


	//   ....[96]....
        /*0848*/ 	.word	0x00017850


	//   ....[97]....
        /*084c*/ 	.word	0x00017fb0


	//   ....[98]....
        /*0850*/ 	.word	0x000180b0


	//   ....[99]....
        /*0854*/ 	.word	0x000181d0


	//   ....[100]....
        /*0858*/ 	.word	0x00018320


	//   ....[101]....
        /*085c*/ 	.word	0x000183c0


	//   ....[102]....
        /*0860*/ 	.word	0x00018560


	//   ....[103]....
        /*0864*/ 	.word	0x000186c0


	//   ....[104]....
        /*0868*/ 	.word	0x00018720


	//   ....[105]....
        /*086c*/ 	.word	0x0001b560


	//   ....[106]....
        /*0870*/ 	.word	0x0001b5c0


	//   ....[107]....
        /*0874*/ 	.word	0x0001b5f0


	//   ....[108]....
        /*0878*/ 	.word	0x0001b620


	//   ....[109]....
        /*087c*/ 	.word	0x0001b670


	//   ....[110]....
        /*0880*/ 	.word	0x0001b6b0


	//   ....[111]....
        /*0884*/ 	.word	0x0001b970


	//   ....[112]....
        /*0888*/ 	.word	0x0001baf0


	//   ....[113]....
        /*088c*/ 	.word	0x0001e480


	//   ....[114]....
        /*0890*/ 	.word	0x0001e790


	//   ....[115]....
        /*0894*/ 	.word	0x0001ec60


	//   ....[116]....
        /*0898*/ 	.word	0x0001f0e0


	//   ....[117]....
        /*089c*/ 	.word	0x0001f850


	//   ....[118]....
        /*08a0*/ 	.word	0x0001f8a0


	//   ....[119]....
        /*08a4*/ 	.word	0x0001f9d0


	//   ....[120]....
        /*08a8*/ 	.word	0x0001fa20


	//   ....[121]....
        /*08ac*/ 	.word	0x0001fa50


	//   ....[122]....
        /*08b0*/ 	.word	0x0001fb90


	//   ....[123]....
        /*08b4*/ 	.word	0x0001fd90


	//   ....[124]....
        /*08b8*/ 	.word	0x0001ff30


	//   ....[125]....
        /*08bc*/ 	.word	0x000219c0


	//   ....[126]....
        /*08c0*/ 	.word	0x000219d0


	//   ....[127]....
        /*08c4*/ 	.word	0x000219e0


	//   ....[128]....
        /*08c8*/ 	.word	0x000219f0


	//   ....[129]....
        /*08cc*/ 	.word	0x00021a20


	//   ....[130]....
        /*08d0*/ 	.word	0x00021a40


	//   ....[131]....
        /*08d4*/ 	.word	0x00021a60


	//   ....[132]....
        /*08d8*/ 	.word	0x00021a70


	//   ....[133]....
        /*08dc*/ 	.word	0x000235b0


	//   ....[134]....
        /*08e0*/ 	.word	0x000235f0


	//   ....[135]....
        /*08e4*/ 	.word	0x00023620


	//   ....[136]....
        /*08e8*/ 	.word	0x00023640


	//   ....[137]....
        /*08ec*/ 	.word	0x00023660


	//   ....[138]....
        /*08f0*/ 	.word	0x00023680


	//   ....[139]....
        /*08f4*/ 	.word	0x00023690


	//   ....[140]....
        /*08f8*/ 	.word	0x000236a0


	//   ....[141]....
        /*08fc*/ 	.word	0x000238e0


	//   ....[142]....
        /*0900*/ 	.word	0x000238f0


	//   ....[143]....
        /*0904*/ 	.word	0x000239f0


	//   ....[144]....
        /*0908*/ 	.word	0x00023a20


	//   ....[145]....
        /*090c*/ 	.word	0x00023b00


	//   ....[146]....
        /*0910*/ 	.word	0x00023b30


	//   ....[147]....
        /*0914*/ 	.word	0x00023c10


	//   ....[148]....
        /*0918*/ 	.word	0x00023c40


	//   ....[149]....
        /*091c*/ 	.word	0x00023d20


	//   ....[150]....
        /*0920*/ 	.word	0x00023d50


	//   ....[151]....
        /*0924*/ 	.word	0x00023e30


	//   ....[152]....
        /*0928*/ 	.word	0x00023e60


	//   ....[153]....
        /*092c*/ 	.word	0x00023f40


	//   ....[154]....
        /*0930*/ 	.word	0x00023f70


	//   ....[155]....
        /*0934*/ 	.word	0x00024050


	//   ....[156]....
        /*0938*/ 	.word	0x00024070


	//   ....[157]....
        /*093c*/ 	.word	0x000247e0


	//   ....[158]....
        /*0940*/ 	.word	0x000247f0


	//   ....[159]....
        /*0944*/ 	.word	0x000248c0


	//   ....[160]....
        /*0948*/ 	.word	0x000248f0


	//   ....[161]....
        /*094c*/ 	.word	0x000249c0


	//   ....[162]....
        /*0950*/ 	.word	0x000249f0


	//   ....[163]....
        /*0954*/ 	.word	0x00024ac0


	//   ....[164]....
        /*0958*/ 	.word	0x00024af0


	//   ....[165]....
        /*095c*/ 	.word	0x00024bc0


	//   ....[166]....
        /*0960*/ 	.word	0x00024bf0


	//   ....[167]....
        /*0964*/ 	.word	0x00024cc0


	//   ....[168]....
        /*0968*/ 	.word	0x00024cf0


	//   ....[169]....
        /*096c*/ 	.word	0x00024dc0


	//   ....[170]....
        /*0970*/ 	.word	0x00024df0


	//   ....[171]....
        /*0974*/ 	.word	0x00024ec0


	//   ....[172]....
        /*0978*/ 	.word	0x00024ee0


	//----- nvinfo : EIATTR_EXIT_INSTR_OFFSETS
	.align		4
.L_850:
        /*097c*/ 	.byte	0x04, 0x1c
        /*097e*/ 	.short	(.L_852 - .L_851)


	//   ....[0]....
.L_851:
        /*0980*/ 	.word	0x00000370


	//   ....[1]....
        /*0984*/ 	.word	0x00024080


	//   ....[2]....
        /*0988*/ 	.word	0x000240e0


	//   ....[3]....
        /*098c*/ 	.word	0x00024140


	//   ....[4]....
        /*0990*/ 	.word	0x00024ef0


	//   ....[5]....
        /*0994*/ 	.word	0x00024f40


	//   ....[6]....
        /*0998*/ 	.word	0x00024fa0


	//----- nvinfo : EIATTR_CTAIDZ_USED
	.align		4
.L_852:
        /*099c*/ 	.byte	0x01, 0x04
	.zero		2


	//----- nvinfo : EIATTR_MAX_THREADS
	.align		4
        /*09a0*/ 	.byte	0x04, 0x05
        /*09a2*/ 	.short	(.L_854 - .L_853)
.L_853:
        /*09a4*/ 	.word	0x00000080
        /*09a8*/ 	.word	0x00000001
        /*09ac*/ 	.word	0x00000001


	//----- nvinfo : EIATTR_CRS_STACK_SIZE
	.align		4
.L_854:
        /*09b0*/ 	.byte	0x04, 0x1e
        /*09b2*/ 	.short	(.L_856 - .L_855)
.L_855:
        /*09b4*/ 	.word	0x00000000
.L_856:


//--------------------- .nv.info._ZN7cutlass13device_kernelIN5flash19enable_sm80_to_sm89INS1_16FlashAttnFwdSm80INS1_25CollectiveMainloopFwdSm80ILi4ELi1ELb0EN4cute5tupleIJNS5_1CILi128EEENS7_ILi64EEES8_EEELi128ENS_6half_tEfNS_4arch4Sm80ELb1ELb0ELb0ELb0ELb0ELb0ELb1ELb0EEENS1_21CollectiveEpilogueFwdINS6_IJS8_S8_S9_EEENS6_IJNS7_ILi1EEESH_SH_EEESB_SD_Li128ELb0ELb1ELb0ELb0EEENS1_30DynamicPersistentTileSchedulerILi128ELi128ELb0ELb1ELb0EEEEEEEEEvNT_6ParamsE --------------------------
	.section	.nv.info._ZN7cutlass13device_kernelIN5flash19enable_sm80_to_sm89INS1_16FlashAttnFwdSm80INS1_25CollectiveMainloopFwdSm80ILi4ELi1ELb0EN4cute5tupleIJNS5_1CILi128EEENS7_ILi64EEES8_EEELi128ENS_6half_tEfNS_4arch4Sm80ELb1ELb0ELb0ELb0ELb0ELb0ELb1ELb0EEENS1_21CollectiveEpilogueFwdINS6_IJS8_S8_S9_EEENS6_IJNS7_ILi1EEESH_SH_EEESB_SD_Li128ELb0ELb1ELb0ELb0EEENS1_30DynamicPersistentTileSchedulerILi128ELi128ELb0ELb1ELb0EEEEEEEEEvNT_6ParamsE,"",@"SHT_CUDA_INFO"
	.sectionflags	@""
	.align	4


	//----- nvinfo : EIATTR_CUDA_API_VERSION
	.align		4
        /*0000*/ 	.byte	0x04, 0x37
        /*0002*/ 	.short	(.L_858 - .L_857)
.L_857:
        /*0004*/ 	.word	0x00000082


	//----- nvinfo : EIATTR_SW2861232_WAR
	.align		4
.L_858:
        /*0008*/ 	.byte	0x01, 0x35
	.zero		2


	//----- nvinfo : EIATTR_PARAM_CBANK
	.align		4
        /*000c*/ 	.byte	0x04, 0x0a
        /*000e*/ 	.short	(.L_860 - .L_859)
	.align		4
.L_859:
        /*0010*/ 	.word	index@(.nv.constant0._ZN7cutlass13device_kernelIN5flash19enable_sm80_to_sm89INS1_16FlashAttnFwdSm80INS1_25CollectiveMainloopFwdSm80ILi4ELi1ELb0EN4cute5tupleIJNS5_1CILi128EEENS7_ILi64EEES8_EEELi128ENS_6half_tEfNS_4arch4Sm80ELb1ELb0ELb0ELb0ELb0ELb0ELb1ELb0EEENS1_21CollectiveEpilogueFwdINS6_IJS8_S8_S9_EEENS6_IJNS7_ILi1EEESH_SH_EEESB_SD_Li128ELb0ELb1ELb0ELb0EEENS1_30DynamicPersistentTileSchedulerILi128ELi128ELb0ELb1ELb0EEEEEEEEEvNT_6ParamsE)
        /*0014*/ 	.short	0x0160
        /*0016*/ 	.short	0x0428


	//----- nvinfo : EIATTR_CBANK_PARAM_SIZE
	.align		4
.L_860:
        /*0018*/ 	.byte	0x03, 0x19
        /*001a*/ 	.short	0x0428


	//----- nvinfo : EIATTR_KPARAM_INFO
	.align		4
        /*001c*/ 	.byte	0x04, 0x17
        /*001e*/ 	.short	(.L_862 - .L_861)
.L_861:
        /*0020*/ 	.word	0x00000000
        /*0024*/ 	.short	0x0000
        /*0026*/ 	.short	0x0000
        /*0028*/ 	.byte	0x00, 0xf0, 0xa1, 0x10


	//----- nvinfo : EIATTR_MAXREG_COUNT
	.align		4
.L_862:
        /*002c*/ 	.byte	0x03, 0x1b
        /*002e*/ 	.short	0x00ff


	//----- nvinfo : EIATTR_NUM_BARRIERS
	.align		4
        /*0030*/ 	.byte	0x02, 0x4c
        /*0032*/ 	.byte	0x06
	.zero		1


	//----- nvinfo : EIATTR_ANNOTATIONS
	.align		4
        /*0034*/ 	.byte	0x04, 0x55
        /*0036*/ 	.short	(.L_864 - .L_863)


	//   ....[0]....
.L_863:
        /* <DEDUP_REMOVED lines=101> */


	//----- nvinfo : EIATTR_MERCURY_ISA_VERSION
	.align		4
.L_864:
        /*0678*/ 	.byte	0x03, 0x5f
        /*067a*/ 	.short	0x0000


	//----- nvinfo : EIATTR_INT_WARP_WIDE_INSTR_OFFSETS
	.align		4
        /*067c*/ 	.byte	0x04, 0x31
        /*067e*/ 	.short	(.L_866 - .L_865)


	//   ....[0]....
.L_865:
        /*0680*/ 	.word	0x0000f9f0


	//   ....[1]....
        /*0684*/ 	.word	0x0000fa70


	//----- nvinfo : EIATTR_COOP_GROUP_MASK_REGIDS
	.align		4
.L_866:
        /*0688*/ 	.byte	0x04, 0x29
        /*068a*/ 	.short	(.L_868 - .L_867)


	//   ....[0]....
.L_867:
        /*068c*/ 	.word	0xffffffff


	//   ....[1]....
        /*0690*/ 	.word	0xffffffff


	//   ....[2]....
        /*0694*/ 	.word	0xffffffff


	//   ....[3]....
        /*0698*/ 	.word	0xffffffff


	//   ....[4]....
        /*069c*/ 	.word	0xffffffff


	//   ....[5]....
        /*06a0*/ 	.word	0xffffffff


	//   ....[6]....
        /*06a4*/ 	.word	0xffffffff


	//   ....[7]....
        /*06a8*/ 	.word	0xffffffff


	//   ....[8]....
        /*06ac*/ 	.word	0xffffffff


	//   ....[9]....
        /*06b0*/ 	.word	0xffffffff


	//   ....[10]....
        /*06b4*/ 	.word	0xffffffff


	//   ....[11]....
        /*06b8*/ 	.word	0xffffffff


	//   ....[12]....
        /*06bc*/ 	.word	0xffffffff


	//   ....[13]....
        /*06c0*/ 	.word	0xffffffff


	//   ....[14]....
        /*06c4*/ 	.word	0xffffffff


	//   ....[15]....
        /*06c8*/ 	.word	0xffffffff


	//   ....[16]....
        /*06cc*/ 	.word	0xffffffff


	//   ....[17]....
        /*06d0*/ 	.word	0xffffffff


	//   ....[18]....
        /*06d4*/ 	.word	0xffffffff


	//   ....[19]....
        /*06d8*/ 	.word	0xffffffff


	//   ....[20]....
        /*06dc*/ 	.word	0xffffffff


	//   ....[21]....
        /*06e0*/ 	.word	0xffffffff


	//   ....[22]....
        /*06e4*/ 	.word	0xffffffff


	//   ....[23]....
        /*06e8*/ 	.word	0xffffffff


	//   ....[24]....
        /*06ec*/ 	.word	0xffffffff


	//   ....[25]....
        /*06f0*/ 	.word	0xffffffff


	//   ....[26]....
        /*06f4*/ 	.word	0xffffffff


	//   ....[27]....
        /*06f8*/ 	.word	0xffffffff


	//   ....[28]....
        /*06fc*/ 	.word	0xffffffff


	//   ....[29]....
        /*0700*/ 	.word	0xffffffff


	//   ....[30]....
        /*0704*/ 	.word	0xffffffff


	//   ....[31]....
        /*0708*/ 	.word	0xffffffff


	//   ....[32]....
        /*070c*/ 	.word	0xffffffff


	//   ....[33]....
        /*0710*/ 	.word	0xffffffff


	//   ....[34]....
        /*0714*/ 	.word	0xffffffff


	//   ....[35]....
        /*0718*/ 	.word	0xffffffff


	//   ....[36]....
        /*071c*/ 	.word	0xffffffff


	//   ....[37]....
        /*0720*/ 	.word	0xffffffff


	//   ....[38]....
        /*0724*/ 	.word	0xffffffff


	//   ....[39]....
        /*0728*/ 	.word	0xffffffff


	//   ....[40]....
        /*072c*/ 	.word	0xffffffff


	//   ....[41]....
        /*0730*/ 	.word	0xffffffff


	//   ....[42]....
        /*0734*/ 	.word	0xffffffff


	//   ....[43]....
        /*0738*/ 	.word	0xffffffff


	//   ....[44]....
        /*073c*/ 	.word	0xffffffff


	//   ....[45]....
        /*0740*/ 	.word	0xffffffff


	//   ....[46]....
        /*0744*/ 	.word	0xffffffff


	//   ....[47]....
        /*0748*/ 	.word	0xffffffff


	//   ....[48]....
        /*074c*/ 	.word	0xffffffff


	//   ....[49]....
        /*0750*/ 	.word	0xffffffff


	//   ....[50]....
        /*0754*/ 	.word	0xffffffff


	//   ....[51]....
        /*0758*/ 	.word	0xffffffff


	//   ....[52]....
        /*075c*/ 	.word	0xffffffff


	//   ....[53]....
        /*0760*/ 	.word	0xffffffff


	//   ....[54]....
        /*0764*/ 	.word	0xffffffff


	//   ....[55]....
        /*0768*/ 	.word	0xffffffff


	//   ....[56]....
        /*076c*/ 	.word	0xffffffff


	//   ....[57]....
        /*0770*/ 	.word	0xffffffff


	//   ....[58]....
        /*0774*/ 	.word	0xffffffff


	//   ....[59]....
        /*0778*/ 	.word	0xffffffff


	//   ....[60]....
        /*077c*/ 	.word	0xffffffff


	//   ....[61]....
        /*0780*/ 	.word	0xffffffff


	//   ....[62]....
        /*0784*/ 	.word	0xffffffff


	//   ....[63]....
        /*0788*/ 	.word	0xffffffff


	//   ....[64]....
        /*078c*/ 	.word	0xffffffff


	//   ....[65]....
        /*0790*/ 	.word	0xffffffff


	//   ....[66]....
        /*0794*/ 	.word	0xffffffff


	//   ....[67]....
        /*0798*/ 	.word	0xffffffff


	//   ....[68]....
        /*079c*/ 	.word	0xffffffff


	//   ....[69]....
        /*07a0*/ 	.word	0xffffffff


	//   ....[70]....
        /*07a4*/ 	.word	0xffffffff


	//   ....[71]....
        /*07a8*/ 	.word	0xffffffff


	//   ....[72]....
        /*07ac*/ 	.word	0xffffffff


	//   ....[73]....
        /*07b0*/ 	.word	0xffffffff


	//   ....[74]....
        /*07b4*/ 	.word	0xffffffff


	//   ....[75]....
        /*07b8*/ 	.word	0xffffffff


	//   ....[76]....
        /*07bc*/ 	.word	0xffffffff


	//   ....[77]....
        /*07c0*/ 	.word	0xffffffff


	//   ....[78]....
        /*07c4*/ 	.word	0xffffffff


	//   ....[79]....
        /*07c8*/ 	.word	0xffffffff


	//   ....[80]....
        /*07cc*/ 	.word	0xffffffff


	//   ....[81]....
        /*07d0*/ 	.word	0xffffffff


	//   ....[82]....
        /*07d4*/ 	.word	0xffffffff


	//   ....[83]....
        /*07d8*/ 	.word	0xffffffff


	//   ....[84]....
        /*07dc*/ 	.word	0xffffffff


	//   ....[85]....
        /*07e0*/ 	.word	0xffffffff


	//   ....[86]....
        /*07e4*/ 	.word	0xffffffff


	//   ....[87]....
        /*07e8*/ 	.word	0xffffffff


	//   ....[88]....
        /*07ec*/ 	.word	0xffffffff


	//   ....[89]....
        /*07f0*/ 	.word	0xffffffff


	//   ....[90]....
        /*07f4*/ 	.word	0xffffffff


	//   ....[91]....
        /*07f8*/ 	.word	0xffffffff


	//   ....[92]....
        /*07fc*/ 	.word	0xffffffff


	//   ....[93]....
        /*0800*/ 	.word	0xffffffff


	//   ....[94]....
        /*0804*/ 	.word	0xffffffff


	//   ....[95]....
        /*0808*/ 	.word	0xffffffff


	//   ....[96]....
        /*080c*/ 	.word	0xffffffff


	//   ....[97]....
        /*0810*/ 	.word	0xffffffff


	//   ....[98]....
        /*0814*/ 	.word	0xffffffff


	//   ....[99]....
        /*0818*/ 	.word	0xffffffff


	//   ....[100]....
        /*081c*/ 	.word	0xffffffff


	//   ....[101]....
        /*0820*/ 	.word	0xffffffff


	//   ....[102]....
        /*0824*/ 	.word	0xffffffff


	//   ....[103]....
        /*0828*/ 	.word	0xffffffff


	//   ....[104]....
        /*082c*/ 	.word	0xffffffff


	//   ....[105]....
        /*0830*/ 	.word	0xffffffff


	//   ....[106]....
        /*0834*/ 	.word	0xffffffff


	//   ....[107]....
        /*0838*/ 	.word	0xffffffff


	//   ....[108]....
        /*083c*/ 	.word	0xffffffff


	//   ....[109]....
        /*0840*/ 	.word	0xffffffff


	//   ....[110]....
        /*0844*/ 	.word	0xffffffff


	//   ....[111]....
        /*0848*/ 	.word	0xffffffff


	//   ....[112]....
        /*084c*/ 	.word	0xffffffff


	//   ....[113]....
        /*0850*/ 	.word	0xffffffff


	//   ....[114]....
        /*0854*/ 	.word	0xffffffff


	//   ....[115]....
        /*0858*/ 	.word	0xffffffff


	//   ....[116]....
        /*085c*/ 	.word	0xffffffff


	//   ....[117]....
        /*0860*/ 	.word	0xffffffff


	//   ....[118]....
        /*0864*/ 	.word	0xffffffff


	//   ....[119]....
        /*0868*/ 	.word	0xffffffff


	//   ....[120]....
        /*086c*/ 	.word	0xffffffff


	//   ....[121]....
        /*0870*/ 	.word	0xffffffff


	//   ....[122]....
        /*0874*/ 	.word	0xffffffff


	//   ....[123]....
        /*0878*/ 	.word	0xffffffff


	//   ....[124]....
        /*087c*/ 	.word	0xffffffff


	//   ....[125]....
        /*0880*/ 	.word	0xffffffff


	//   ....[126]....
        /*0884*/ 	.word	0xffffffff


	//   ....[127]....
        /*0888*/ 	.word	0xffffffff


	//   ....[128]....
        /*088c*/ 	.word	0xffffffff


	//   ....[129]....
        /*0890*/ 	.word	0xffffffff


	//   ....[130]....
        /*0894*/ 	.word	0xffffffff


	//   ....[131]....
        /*0898*/ 	.word	0xffffffff


	//   ....[132]....
        /*089c*/ 	.word	0xffffffff


	//   ....[133]....
        /*08a0*/ 	.word	0xffffffff


	//   ....[134]....
        /*08a4*/ 	.word	0xffffffff


	//   ....[135]....
        /*08a8*/ 	.word	0xffffffff


	//   ....[136]....
        /*08ac*/ 	.word	0xffffffff


	//   ....[137]....
        /*08b0*/ 	.word	0xffffffff


	//   ....[138]....
        /*08b4*/ 	.word	0xffffffff


	//   ....[139]....
        /*08b8*/ 	.word	0xffffffff


	//----- nvinfo : EIATTR_COOP_GROUP_INSTR_OFFSETS
	.align		4
.L_868:
        /*08bc*/ 	.byte	0x04, 0x28
        /*08be*/ 	.short	(.L_870 - .L_869)


	//   ....[0]....
.L_869:
        /*08c0*/ 	.word	0x00000050


	//   ....[1]....
        /*08c4*/ 	.word	0x00001840


	//   ....[2]....
        /*08c8*/ 	.word	0x00001860


	//   ....[3]....
        /*08cc*/ 	.word	0x000019a0


	//   ....[4]....
        /*08d0*/ 	.word	0x000019b0


	//   ....[5]....
        /*08d4*/ 	.word	0x00001ae0


	//   ....[6]....
        /*08d8*/ 	.word	0x00001b00


	//   ....[7]....
        /*08dc*/ 	.word	0x00001c30


	//   ....[8]....
        /*08e0*/ 	.word	0x00001c40


	//   ....[9]....
        /*08e4*/ 	.word	0x00001d70


	//   ....[10]....
        /*08e8*/ 	.word	0x00001d90


	//   ....[11]....
        /*08ec*/ 	.word	0x00001ec0


	//   ....[12]....
        /*08f0*/ 	.word	0x00001ed0


	//   ....[13]....
        /*08f4*/ 	.word	0x00002000


	//   ....[14]....
        /*08f8*/ 	.word	0x00002020


	//   ....[15]....
        /*08fc*/ 	.word	0x00002150


	//   ....[16]....
        /*0900*/ 	.word	0x00002160


	//   ....[17]....
        /*0904*/ 	.word	0x00003720


	//   ....[18]....
        /*0908*/ 	.word	0x00003730


	//   ....[19]....
        /*090c*/ 	.word	0x00003740


	//   ....[20]....
        /*0910*/ 	.word	0x00003750


	//   ....[21]....
        /*0914*/ 	.word	0x00003bf0


	//   ....[22]....
        /*0918*/ 	.word	0x00003d70


	//   ....[23]....
        /*091c*/ 	.word	0x00003f70


	//   ....[24]....
        /*0920*/ 	.word	0x00004340


	//   ....[25]....
        /*0924*/ 	.word	0x000043e0


	//   ....[26]....
        /*0928*/ 	.word	0x00004650


	//   ....[27]....
        /*092c*/ 	.word	0x00004670


	//   ....[28]....
        /*0930*/ 	.word	0x00004720


	//   ....[29]....
        /*0934*/ 	.word	0x00006e20


	//   ....[30]....
        /*0938*/ 	.word	0x00006e30


	//   ....[31]....
        /*093c*/ 	.word	0x00006e40


	//   ....[32]....
        /*0940*/ 	.word	0x00006e60


	//   ....[33]....
        /*0944*/ 	.word	0x00008200


	//   ....[34]....
        /*0948*/ 	.word	0x00008260


	//   ....[35]....
        /*094c*/ 	.word	0x00008290


	//   ....[36]....
        /*0950*/ 	.word	0x000082b0


	//   ....[37]....
        /*0954*/ 	.word	0x000082f0


	//   ....[38]....
        /*0958*/ 	.word	0x00008340


	//   ....[39]....
        /*095c*/ 	.word	0x00008380


	//   ....[40]....
        /*0960*/ 	.word	0x000083a0


	//   ....[41]....
        /*0964*/ 	.word	0x0000c470


	//   ....[42]....
        /*0968*/ 	.word	0x0000c4c0


	//   ....[43]....
        /*096c*/ 	.word	0x0000c540


	//   ....[44]....
        /*0970*/ 	.word	0x0000c5a0


	//   ....[45]....
        /*0974*/ 	.word	0x0000c5d0


	//   ....[46]....
        /*0978*/ 	.word	0x0000c690


	//   ....[47]....
        /*097c*/ 	.word	0x0000cb80


	//   ....[48]....
        /*0980*/ 	.word	0x0000ccb0


	//   ....[49]....
        /*0984*/ 	.word	0x0000edf0


	//   ....[50]....
        /*0988*/ 	.word	0x0000ee60


	//   ....[51]....
        /*098c*/ 	.word	0x0000ee70


	//   ....[52]....
        /*0990*/ 	.word	0x0000ee80


	//   ....[53]....
        /*0994*/ 	.word	0x0000eeb0


	//   ....[54]....
        /*0998*/ 	.word	0x0000eed0


	//   ....[55]....
        /*099c*/ 	.word	0x0000eee0


	//   ....[56]....
        /*09a0*/ 	.word	0x0000eef0


	//   ....[57]....
        /*09a4*/ 	.word	0x00010440


	//   ....[58]....
        /*09a8*/ 	.word	0x00010860


	//   ....[59]....
        /*09ac*/ 	.word	0x00010880


	//   ....[60]....
        /*09b0*/ 	.word	0x000108a0


	//   ....[61]....
        /*09b4*/ 	.word	0x000108b0


	//   ....[62]....
        /*09b8*/ 	.word	0x000108c0


	//   ....[63]....
        /*09bc*/ 	.word	0x000108d0


	//   ....[64]....
        /*09c0*/ 	.word	0x000108e0


	//   ....[65]....
        /*09c4*/ 	.word	0x000108f0


	//   ....[66]....
        /*09c8*/ 	.word	0x00010b80


	//   ....[67]....
        /*09cc*/ 	.word	0x00010b90


	//   ....[68]....
        /*09d0*/ 	.word	0x00010c70


	//   ....[69]....
        /*09d4*/ 	.word	0x00010ca0


	//   ....[70]....
        /*09d8*/ 	.word	0x00010d60


	//   ....[71]....
        /*09dc*/ 	.word	0x00010d90


	//   ....[72]....
        /*09e0*/ 	.word	0x00010e50


	//   ....[73]....
        /*09e4*/ 	.word	0x00010e80


	//   ....[74]....
        /*09e8*/ 	.word	0x00010f40


	//   ....[75]....
        /*09ec*/ 	.word	0x00010f70


	//   ....[76]....
        /*09f0*/ 	.word	0x00011030


	//   ....[77]....
        /*09f4*/ 	.word	0x00011060


	//   ....[78]....
        /*09f8*/ 	.word	0x00011120


	//   ....[79]....
        /*09fc*/ 	.word	0x00011150


	//   ....[80]....
        /*0a00*/ 	.word	0x00011210


	//   ....[81]....
        /*0a04*/ 	.word	0x00011230


	//   ....[82]....
        /*0a08*/ 	.word	0x000117a0


	//   ....[83]....
        /*0a0c*/ 	.word	0x000117c0


	//   ....[84]....
        /*0a10*/ 	.word	0x000118f0


	//   ....[85]....
        /*0a14*/ 	.word	0x00011900


	//   ....[86]....
        /*0a18*/ 	.word	0x00011a20


	//   ....[87]....
        /*0a1c*/ 	.word	0x00011a40


	//   ....[88]....
        /*0a20*/ 	.word	0x00011b60


	//   ....[89]....
        /*0a24*/ 	.word	0x00011b70


	//   ....[90]....
        /*0a28*/ 	.word	0x00011c90


	//   ....[91]....
        /*0a2c*/ 	.word	0x00011cb0


	//   ....[92]....
        /*0a30*/ 	.word	0x00011dd0


	//   ....[93]....
        /*0a34*/ 	.word	0x00011de0


	//   ....[94]....
        /*0a38*/ 	.word	0x00011f00


	//   ....[95]....
        /*0a3c*/ 	.word	0x00011f20


	//   ....[96]....
        /*0a40*/ 	.word	0x00012040


	//   ....[97]....
        /*0a44*/ 	.word	0x00012050


	//   ....[98]....
        /*0a48*/ 	.word	0x000121e0


	//   ....[99]....
        /*0a4c*/ 	.word	0x000122d0


	//   ....[100]....
        /*0a50*/ 	.word	0x00012340


	//   ....[101]....
        /*0a54*/ 	.word	0x000123a0


	//   ....[102]....
        /*0a58*/ 	.word	0x00012400


	//   ....[103]....
        /*0a5c*/ 	.word	0x00012460


	//   ....[104]....
        /*0a60*/ 	.word	0x000124d0


	//   ....[105]....
        /*0a64*/ 	.word	0x00012530


	//   ....[106]....
        /*0a68*/ 	.word	0x00012590


	//   ....[107]....
        /*0a6c*/ 	.word	0x000125f0


	//   ....[108]....
        /*0a70*/ 	.word	0x00012660


	//   ....[109]....
        /*0a74*/ 	.word	0x000126c0


	//   ....[110]....
        /*0a78*/ 	.word	0x00012720


	//   ....[111]....
        /*0a7c*/ 	.word	0x00012780


	//   ....[112]....
        /*0a80*/ 	.word	0x000127f0


	//   ....[113]....
        /*0a84*/ 	.word	0x00012850


	//   ....[114]....
        /*0a88*/ 	.word	0x000128b0


	//   ....[115]....
        /*0a8c*/ 	.word	0x00012910


	//   ....[116]....
        /*0a90*/ 	.word	0x00012970


	//   ....[117]....
        /*0a94*/ 	.word	0x000129c0


	//   ....[118]....
        /*0a98*/ 	.word	0x00012a20


	//   ....[119]....
        /*0a9c*/ 	.word	0x00012a70


	//   ....[120]....
        /*0aa0*/ 	.word	0x00012ad0


	//   ....[121]....
        /*0aa4*/ 	.word	0x00012b20


	//   ....[122]....
        /*0aa8*/ 	.word	0x00012b80


	//   ....[123]....
        /*0aac*/ 	.word	0x00012be0


	//   ....[124]....
        /*0ab0*/ 	.word	0x00012c50


	//   ....[125]....
        /*0ab4*/ 	.word	0x00012cb0


	//   ....[126]....
        /*0ab8*/ 	.word	0x00012d10


	//   ....[127]....
        /*0abc*/ 	.word	0x00012d70


	//   ....[128]....
        /*0ac0*/ 	.word	0x00012de0


	//   ....[129]....
        /*0ac4*/ 	.word	0x00012e40


	//   ....[130]....
        /*0ac8*/ 	.word	0x00012ea0


	//   ....[131]....
        /*0acc*/ 	.word	0x00012f00


	//   ....[132]....
        /*0ad0*/ 	.word	0x00012f70


	//   ....[133]....
        /*0ad4*/ 	.word	0x00012fd0


	//   ....[134]....
        /*0ad8*/ 	.word	0x00013030


	//   ....[135]....
        /*0adc*/ 	.word	0x00013090


	//   ....[136]....
        /*0ae0*/ 	.word	0x00013100


	//   ....[137]....
        /*0ae4*/ 	.word	0x00013160


	//   ....[138]....
        /*0ae8*/ 	.word	0x000131c0


	//   ....[139]....
        /*0aec*/ 	.word	0x00013230


	//----- nvinfo : EIATTR_EXIT_INSTR_OFFSETS
	.align		4
.L_870:
        /*0af0*/ 	.byte	0x04, 0x1c
        /*0af2*/ 	.short	(.L_872 - .L_871)


	//   ....[0]....
.L_871:
        /*0af4*/ 	.word	0x000000a0


	//   ....[1]....
        /*0af8*/ 	.word	0x00012280


	//----- nvinfo : EIATTR_MAX_THREADS
	.align		4
.L_872:
        /*0afc*/ 	.byte	0x04, 0x05
        /*0afe*/ 	.short	(.L_874 - .L_873)
.L_873:
        /*0b00*/ 	.word	0x00000080
        /*0b04*/ 	.word	0x00000001
        /*0b08*/ 	.word	0x00000001


	//----- nvinfo : EIATTR_CRS_STACK_SIZE
	.align		4
.L_874:
        /*0b0c*/ 	.byte	0x04, 0x1e
        /*0b0e*/ 	.short	(.L_876 - .L_875)
.L_875:
        /*0b10*/ 	.word	0x00000000
.L_876:


//--------------------- .nv.info._ZN7cutlass13device_kernelIN5flash19enable_sm80_to_sm89INS1_16FlashAttnFwdSm80INS1_25CollectiveMainloopFwdSm80ILi4ELi1ELb0EN4cute5tupleIJNS5_1CILi128EEENS7_ILi64EEES8_EEELi128ENS_6half_tEfNS_4arch4Sm80ELb1ELb0ELb0ELb1ELb0ELb0ELb1ELb0EEENS1_21CollectiveEpilogueFwdINS6_IJS8_S8_S9_EEENS6_IJNS7_ILi1EEESH_SH_EEESB_SD_Li128ELb1ELb1ELb0ELb0EEENS1_19SingleTileSchedulerILb1ELb0ELb1ELi128EEEEEEEEEvNT_6ParamsE --------------------------
	.section	.nv.info._ZN7cutlass13device_kernelIN5flash19enable_sm80_to_sm89INS1_16FlashAttnFwdSm80INS1_25CollectiveMainloopFwdSm80ILi4ELi1ELb0EN4cute5tupleIJNS5_1CILi128EEENS7_ILi64EEES8_EEELi128ENS_6half_tEfNS_4arch4Sm80ELb1ELb0ELb0ELb1ELb0ELb0ELb1ELb0EEENS1_21CollectiveEpilogueFwdINS6_IJS8_S8_S9_EEENS6_IJNS7_ILi1EEESH_SH_EEESB_SD_Li128ELb1ELb1ELb0ELb0EEENS1_19SingleTileSchedulerILb1ELb0ELb1ELi128EEEEEEEEEvNT_6ParamsE,"",@"SHT_CUDA_INFO"
	.sectionflags	@""
	.align	4


	//----- nvinfo : EIATTR_CUDA_API_VERSION
	.align		4
        /*0000*/ 	.byte	0x04, 0x37
        /*0002*/ 	.short	(.L_878 - .L_877)
.L_877:
        /*0004*/ 	.word	0x00000082


	//----- nvinfo : EIATTR_SW2861232_WAR
	.align		4
.L_878:
        /*0008*/ 	.byte	0x01, 0x35
	.zero		2


	//----- nvinfo : EIATTR_PARAM_CBANK
	.align		4
        /*000c*/ 	.byte	0x04, 0x0a
        /*000e*/ 	.short	(.L_880 - .L_879)
	.align		4
.L_879:
        /*0010*/ 	.word	index@(.nv.constant0._ZN7cutlass13device_kernelIN5flash19enable_sm80_to_sm89INS1_16FlashAttnFwdSm80INS1_25CollectiveMainloopFwdSm80ILi4ELi1ELb0EN4cute5tupleIJNS5_1CILi128EEENS7_ILi64EEES8_EEELi128ENS_6half_tEfNS_4arch4Sm80ELb1ELb0ELb0ELb1ELb0ELb0ELb1ELb0EEENS1_21CollectiveEpilogueFwdINS6_IJS8_S8_S9_EEENS6_IJNS7_ILi1EEESH_SH_EEESB_SD_Li128ELb1ELb1ELb0ELb0EEENS1_19SingleTileSchedulerILb1ELb0ELb1ELi128EEEEEEEEEvNT_6ParamsE)
        /*0014*/ 	.short	0x0160
        /*0016*/ 	.short	0x0418


	//----- nvinfo : EIATTR_CBANK_PARAM_SIZE
	.align		4
.L_880:
        /*0018*/ 	.byte	0x03, 0x19
        /*001a*/ 	.short	0x0418


	//----- nvinfo : EIATTR_KPARAM_INFO
	.align		4
        /*001c*/ 	.byte	0x04, 0x17
        /*001e*/ 	.short	(.L_882 - .L_881)
.L_881:
        /*0020*/ 	.word	0x00000000
        /*0024*/ 	.short	0x0000
        /*0026*/ 	.short	0x0000
        /*0028*/ 	.byte	0x00, 0xf0, 0x61, 0x10


	//----- nvinfo : EIATTR_MAXREG_COUNT
	.align		4
.L_882:
        /*002c*/ 	.byte	0x03, 0x1b
        /*002e*/ 	.short	0x00ff


	//----- nvinfo : EIATTR_NUM_BARRIERS
	.align		4
        /*0030*/ 	.byte	0x02, 0x4c
        /*0032*/ 	.byte	0x02
	.zero		1


	//----- nvinfo : EIATTR_ANNOTATIONS
	.align		4
        /*0034*/ 	.byte	0x04, 0x55
        /*0036*/ 	.short	(.L_884 - .L_883)


	//   ....[0]....
.L_883:
        /* <DEDUP_REMOVED lines=71> */


	//----- nvinfo : EIATTR_MERCURY_ISA_VERSION
	.align		4
.L_884:
        /*0490*/ 	.byte	0x03, 0x5f
        /*0492*/ 	.short	0x0000


	//----- nvinfo : EIATTR_INT_WARP_WIDE_INSTR_OFFSETS
	.align		4
        /*0494*/ 	.byte	0x04, 0x31
        /*0496*/ 	.short	(.L_886 - .L_885)


	//   ....[0]....
.L_885:
        /*0498*/ 	.word	0x00001e80


	//----- nvinfo : EIATTR_COOP_GROUP_MASK_REGIDS
	.align		4
.L_886:
        /*049c*/ 	.byte	0x04, 0x29
        /*049e*/ 	.short	(.L_888 - .L_887)


	//   ....[0]....
.L_887:
        /*04a0*/ 	.word	0xffffffff


	//   ....[1]....
        /*04a4*/ 	.word	0xffffffff


	//   ....[2]....
        /*04a8*/ 	.word	0xffffffff


	//   ....[3]....
        /*04ac*/ 	.word	0xffffffff


	//   ....[4]....
        /*04b0*/ 	.word	0xffffffff


	//   ....[5]....
        /*04b4*/ 	.word	0xffffffff


	//   ....[6]....
        /*04b8*/ 	.word	0xffffffff


	//   ....[7]....
        /*04bc*/ 	.word	0xffffffff


	//   ....[8]....
        /*04c0*/ 	.word	0xffffffff


	//   ....[9]....
        /*04c4*/ 	.word	0xffffffff


	//   ....[10]....
        /*04c8*/ 	.word	0xffffffff


	//   ....[11]....
        /*04cc*/ 	.word	0xffffffff


	//   ....[12]....
        /*04d0*/ 	.word	0xffffffff


	//   ....[13]....
        /*04d4*/ 	.word	0xffffffff


	//   ....[14]....
        /*04d8*/ 	.word	0xffffffff


	//   ....[15]....
        /*04dc*/ 	.word	0xffffffff


	//   ....[16]....
        /*04e0*/ 	.word	0xffffffff


	//   ....[17]....
        /*04e4*/ 	.word	0xffffffff


	//   ....[18]....
        /*04e8*/ 	.word	0xffffffff


	//   ....[19]....
        /*04ec*/ 	.word	0xffffffff


	//   ....[20]....
        /*04f0*/ 	.word	0xffffffff


	//   ....[21]....
        /*04f4*/ 	.word	0xffffffff


	//   ....[22]....
        /*04f8*/ 	.word	0xffffffff


	//   ....[23]....
        /*04fc*/ 	.word	0xffffffff


	//   ....[24]....
        /*0500*/ 	.word	0xffffffff


	//   ....[25]....
        /*0504*/ 	.word	0xffffffff


	//   ....[26]....
        /*0508*/ 	.word	0xffffffff


	//   ....[27]....
        /*050c*/ 	.word	0xffffffff


	//   ....[28]....
        /*0510*/ 	.word	0xffffffff


	//   ....[29]....
        /*0514*/ 	.word	0xffffffff


	//   ....[30]....
        /*0518*/ 	.word	0xffffffff


	//   ....[31]....
        /*051c*/ 	.word	0xffffffff


	//   ....[32]....
        /*0520*/ 	.word	0xffffffff


	//   ....[33]....
        /*0524*/ 	.word	0xffffffff


	//   ....[34]....
        /*0528*/ 	.word	0xffffffff


	//   ....[35]....
        /*052c*/ 	.word	0xffffffff


	//   ....[36]....
        /*0530*/ 	.word	0xffffffff


	//   ....[37]....
        /*0534*/ 	.word	0xffffffff


	//   ....[38]....
        /*0538*/ 	.word	0xffffffff


	//   ....[39]....
        /*053c*/ 	.word	0xffffffff


	//   ....[40]....
        /*0540*/ 	.word	0xffffffff


	//   ....[41]....
        /*0544*/ 	.word	0xffffffff


	//   ....[42]....
        /*0548*/ 	.word	0xffffffff


	//   ....[43]....
        /*054c*/ 	.word	0xffffffff


	//   ....[44]....
        /*0550*/ 	.word	0xffffffff


	//   ....[45]....
        /*0554*/ 	.word	0xffffffff


	//   ....[46]....
        /*0558*/ 	.word	0xffffffff


	//   ....[47]....
        /*055c*/ 	.word	0xffffffff


	//   ....[48]....
        /*0560*/ 	.word	0xffffffff


	//   ....[49]....
        /*0564*/ 	.word	0xffffffff


	//   ....[50]....
        /*0568*/ 	.word	0xffffffff


	//   ....[51]....
        /*056c*/ 	.word	0xffffffff


	//   ....[52]....
        /*0570*/ 	.word	0xffffffff


	//   ....[53]....
        /*0574*/ 	.word	0xffffffff


	//   ....[54]....
        /*0578*/ 	.word	0xffffffff


	//   ....[55]....
        /*057c*/ 	.word	0xffffffff


	//   ....[56]....
        /*0580*/ 	.word	0xffffffff


	//   ....[57]....
        /*0584*/ 	.word	0xffffffff


	//   ....[58]....
        /*0588*/ 	.word	0xffffffff


	//   ....[59]....
        /*058c*/ 	.word	0xffffffff


	//   ....[60]....
        /*0590*/ 	.word	0xffffffff


	//   ....[61]....
        /*0594*/ 	.word	0xffffffff


	//   ....[62]....
        /*0598*/ 	.word	0xffffffff


	//   ....[63]....
        /*059c*/ 	.word	0xffffffff


	//   ....[64]....
        /*05a0*/ 	.word	0xffffffff


	//   ....[65]....
        /*05a4*/ 	.word	0xffffffff


	//   ....[66]....
        /*05a8*/ 	.word	0xffffffff


	//   ....[67]....
        /*05ac*/ 	.word	0xffffffff


	//   ....[68]....
        /*05b0*/ 	.word	0xffffffff


	//   ....[69]....
        /*05b4*/ 	.word	0xffffffff


	//   ....[70]....
        /*05b8*/ 	.word	0xffffffff


	//   ....[71]....
        /*05bc*/ 	.word	0xffffffff


	//   ....[72]....
        /*05c0*/ 	.word	0xffffffff


	//   ....[73]....
        /*05c4*/ 	.word	0xffffffff


	//   ....[74]....
        /*05c8*/ 	.word	0xffffffff


	//   ....[75]....
        /*05cc*/ 	.word	0xffffffff


	//   ....[76]....
        /*05d0*/ 	.word	0xffffffff


	//   ....[77]....
        /*05d4*/ 	.word	0xffffffff


	//   ....[78]....
        /*05d8*/ 	.word	0xffffffff


	//   ....[79]....
        /*05dc*/ 	.word	0xffffffff


	//   ....[80]....
        /*05e0*/ 	.word	0xffffffff


	//   ....[81]....
        /*05e4*/ 	.word	0xffffffff


	//   ....[82]....
        /*05e8*/ 	.word	0xffffffff


	//   ....[83]....
        /*05ec*/ 	.word	0xffffffff


	//   ....[84]....
        /*05f0*/ 	.word	0xffffffff


	//   ....[85]....
        /*05f4*/ 	.word	0xffffffff


	//   ....[86]....
        /*05f8*/ 	.word	0xffffffff


	//   ....[87]....
        /*05fc*/ 	.word	0xffffffff


	//   ....[88]....
        /*0600*/ 	.word	0xffffffff


	//   ....[89]....
        /*0604*/ 	.word	0xffffffff


	//   ....[90]....
        /*0608*/ 	.word	0xffffffff


	//   ....[91]....
        /*060c*/ 	.word	0xffffffff


	//   ....[92]....
        /*0610*/ 	.word	0xffffffff


	//   ....[93]....
        /*0614*/ 	.word	0xffffffff


	//   ....[94]....
        /*0618*/ 	.word	0xffffffff


	//   ....[95]....
        /*061c*/ 	.word	0xffffffff


	//   ....[96]....
        /*0620*/ 	.word	0xffffffff


	//----- nvinfo : EIATTR_COOP_GROUP_INSTR_OFFSETS
	.align		4
.L_888:
        /*0624*/ 	.byte	0x04, 0x28
        /*0626*/ 	.short	(.L_890 - .L_889)


	//   ....[0]....
.L_889:
        /*0628*/ 	.word	0x00000090


	//   ....[1]....
        /*062c*/ 	.word	0x000012c0


	//   ....[2]....
        /*0630*/ 	.word	0x000012f0


	//   ....[3]....
        /*0634*/ 	.word	0x00001580


	//   ....[4]....
        /*0638*/ 	.word	0x000015b0


	//   ....[5]....
        /*063c*/ 	.word	0x00001690


	//   ....[6]....
        /*0640*/ 	.word	0x000016c0


	//   ....[7]....
        /*0644*/ 	.word	0x000017a0


	//   ....[8]....
        /*0648*/ 	.word	0x000017d0


	//   ....[9]....
        /*064c*/ 	.word	0x000018b0


	//   ....[10]....
        /*0650*/ 	.word	0x000018e0


	//   ....[11]....
        /*0654*/ 	.word	0x000019c0


	//   ....[12]....
        /*0658*/ 	.word	0x000019f0


	//   ....[13]....
        /*065c*/ 	.word	0x00001ad0


	//   ....[14]....
        /*0660*/ 	.word	0x00001b00


	//   ....[15]....
        /*0664*/ 	.word	0x00001be0


	//   ....[16]....
        /*0668*/ 	.word	0x00001c30


	//   ....[17]....
        /*066c*/ 	.word	0x00003700


	//   ....[18]....
        /*0670*/ 	.word	0x00003710


	//   ....[19]....
        /*0674*/ 	.word	0x00003df0


	//   ....[20]....
        /*0678*/ 	.word	0x00003f00


	//   ....[21]....
        /*067c*/ 	.word	0x00003f10


	//   ....[22]....
        /*0680*/ 	.word	0x00003f40


	//   ....[23]....
        /*0684*/ 	.word	0x00003f60


	//   ....[24]....
        /*0688*/ 	.word	0x00003f80


	//   ....[25]....
        /*068c*/ 	.word	0x00004630


	//   ....[26]....
        /*0690*/ 	.word	0x00004780


	//   ....[27]....
        /*0694*/ 	.word	0x00004930


	//   ....[28]....
        /*0698*/ 	.word	0x00004af0


	//   ....[29]....
        /*069c*/ 	.word	0x000079d0


	//   ....[30]....
        /*06a0*/ 	.word	0x000079f0


	//   ....[31]....
        /*06a4*/ 	.word	0x00007a30


	//   ....[32]....
        /*06a8*/ 	.word	0x00007a50


	//   ....[33]....
        /*06ac*/ 	.word	0x000087c0


	//   ....[34]....
        /*06b0*/ 	.word	0x000089b0


	//   ....[35]....
        /*06b4*/ 	.word	0x00008d40


	//   ....[36]....
        /*06b8*/ 	.word	0x00008de0


	//   ....[37]....
        /*06bc*/ 	.word	0x00008e20


	//   ....[38]....
        /*06c0*/ 	.word	0x00008e90


	//   ....[39]....
        /*06c4*/ 	.word	0x00008ed0


	//   ....[40]....
        /*06c8*/ 	.word	0x00009170


	//   ....[41]....
        /*06cc*/ 	.word	0x0000ce30


	//   ....[42]....
        /*06d0*/ 	.word	0x0000cea0


	//   ....[43]....
        /*06d4*/ 	.word	0x0000cef0


	//   ....[44]....
        /*06d8*/ 	.word	0x0000cf30


	//   ....[45]....
        /*06dc*/ 	.word	0x0000cf80


	//   ....[46]....
        /*06e0*/ 	.word	0x0000cfc0


	//   ....[47]....
        /*06e4*/ 	.word	0x0000d270


	//   ....[48]....
        /*06e8*/ 	.word	0x0000d460


	//   ....[49]....
        /*06ec*/ 	.word	0x0000f6f0


	//   ....[50]....
        /*06f0*/ 	.word	0x0000f700


	//   ....[51]....
        /*06f4*/ 	.word	0x0000f710


	//   ....[52]....
        /*06f8*/ 	.word	0x0000f730


	//   ....[53]....
        /*06fc*/ 	.word	0x0000f750


	//   ....[54]....
        /*0700*/ 	.word	0x0000f770


	//   ....[55]....
        /*0704*/ 	.word	0x0000f780


	//   ....[56]....
        /*0708*/ 	.word	0x0000f7b0


	//   ....[57]....
        /*070c*/ 	.word	0x000112e0


	//   ....[58]....
        /*0710*/ 	.word	0x00011300


	//   ....[59]....
        /*0714*/ 	.word	0x00011330


	//   ....[60]....
        /*0718*/ 	.word	0x00011350


	//   ....[61]....
        /*071c*/ 	.word	0x00011370


	//   ....[62]....
        /*0720*/ 	.word	0x00011390


	//   ....[63]....
        /*0724*/ 	.word	0x000113a0


	//   ....[64]....
        /*0728*/ 	.word	0x000113b0


	//   ....[65]....
        /*072c*/ 	.word	0x000115f0


	//   ....[66]....
        /*0730*/ 	.word	0x00011600


	//   ....[67]....
        /*0734*/ 	.word	0x00011700


	//   ....[68]....
        /*0738*/ 	.word	0x00011730


	//   ....[69]....
        /*073c*/ 	.word	0x00011810


	//   ....[70]....
        /*0740*/ 	.word	0x00011840


	//   ....[71]....
        /*0744*/ 	.word	0x00011920


	//   ....[72]....
        /*0748*/ 	.word	0x00011950


	//   ....[73]....
        /*074c*/ 	.word	0x00011a30


	//   ....[74]....
        /*0750*/ 	.word	0x00011a60


	//   ....[75]....
        /*0754*/ 	.word	0x00011b40


	//   ....[76]....
        /*0758*/ 	.word	0x00011b70


	//   ....[77]....
        /*075c*/ 	.word	0x00011c50


	//   ....[78]....
        /*0760*/ 	.word	0x00011c80


	//   ....[79]....
        /*0764*/ 	.word	0x00011d60


	//   ....[80]....
        /*0768*/ 	.word	0x00011d80


	//   ....[81]....
        /*076c*/ 	.word	0x00012530


	//   ....[82]....
        /*0770*/ 	.word	0x00012540


	//   ....[83]....
        /*0774*/ 	.word	0x00012610


	//   ....[84]....
        /*0778*/ 	.word	0x00012640


	//   ....[85]....
        /*077c*/ 	.word	0x00012710


	//   ....[86]....
        /*0780*/ 	.word	0x00012740


	//   ....[87]....
        /*0784*/ 	.word	0x00012810


	//   ....[88]....
        /*0788*/ 	.word	0x00012840


	//   ....[89]....
        /*078c*/ 	.word	0x00012910


	//   ....[90]....
        /*0790*/ 	.word	0x00012940


	//   ....[91]....
        /*0794*/ 	.word	0x00012a10


	//   ....[92]....
        /*0798*/ 	.word	0x00012a40


	//   ....[93]....
        /*079c*/ 	.word	0x00012b10


	//   ....[94]....
        /*07a0*/ 	.word	0x00012b40


	//   ....[95]....
        /*07a4*/ 	.word	0x00012c10


	//   ....[96]....
        /*07a8*/ 	.word	0x00012c30


	//----- nvinfo : EIATTR_EXIT_INSTR_OFFSETS
	.align		4
.L_890:
        /*07ac*/ 	.byte	0x04, 0x1c
        /*07ae*/ 	.short	(.L_892 - .L_891)


	//   ....[0]....
.L_891:
        /*07b0*/ 	.word	0x00000350


	//   ....[1]....
        /*07b4*/ 	.word	0x00011d90


	//   ....[2]....
        /*07b8*/ 	.word	0x00011df0


	//   ....[3]....
        /*07bc*/ 	.word	0x00011e50


	//   ....[4]....
        /*07c0*/ 	.word	0x00012c40


	//   ....[5]....
        /*07c4*/ 	.word	0x00012c90


	//   ....[6]....
        /*07c8*/ 	.word	0x00012cf0


	//----- nvinfo : EIATTR_CTAIDZ_USED
	.align		4
.L_892:
        /*07cc*/ 	.byte	0x01, 0x04
	.zero		2


	//----- nvinfo : EIATTR_MAX_THREADS
	.align		4
        /*07d0*/ 	.byte	0x04, 0x05
        /*07d2*/ 	.short	(.L_894 - .L_893)
.L_893:
        /*07d4*/ 	.word	0x00000080
        /*07d8*/ 	.word	0x00000001
        /*07dc*/ 	.word	0x00000001


	//----- nvinfo : EIATTR_CRS_STACK_SIZE
	.align		4
.L_894:
        /*07e0*/ 	.byte	0x04, 0x1e
        /*07e2*/ 	.short	(.L_896 - .L_895)
.L_895:
        /*07e4*/ 	.word	0x00000000
.L_896:


//--------------------- .nv.info._ZN7cutlass13device_kernelIN5flash19enable_sm80_to_sm89INS1_16FlashAttnFwdSm80INS1_25CollectiveMainloopFwdSm80ILi4ELi1ELb0EN4cute5tupleIJNS5_1CILi128EEENS7_ILi64EEES8_EEELi128ENS_6half_tEfNS_4arch4Sm80ELb1ELb0ELb0ELb1ELb0ELb1ELb1ELb0EEENS1_21CollectiveEpilogueFwdINS6_IJS8_S8_S9_EEENS6_IJNS7_ILi1EEESH_SH_EEESB_SD_Li128ELb1ELb1ELb0ELb0EEENS1_19SingleTileSchedulerILb1ELb0ELb1ELi128EEEEEEEEEvNT_6ParamsE --------------------------
	.section	.nv.info._ZN7cutlass13device_kernelIN5flash19enable_sm80_to_sm89INS1_16FlashAttnFwdSm80INS1_25CollectiveMainloopFwdSm80ILi4ELi1ELb0EN4cute5tupleIJNS5_1CILi128EEENS7_ILi64EEES8_EEELi128ENS_6half_tEfNS_4arch4Sm80ELb1ELb0ELb0ELb1ELb0ELb1ELb1ELb0EEENS1_21CollectiveEpilogueFwdINS6_IJS8_S8_S9_EEENS6_IJNS7_ILi1EEESH_SH_EEESB_SD_Li128ELb1ELb1ELb0ELb0EEENS1_19SingleTileSchedulerILb1ELb0ELb1ELi128EEEEEEEEEvNT_6ParamsE,"",@"SHT_CUDA_INFO"
	.sectionflags	@""
	.align	4


	//----- nvinfo : EIATTR_CUDA_API_VERSION
	.align		4
        /*0000*/ 	.byte	0x04, 0x37
        /*0002*/ 	.short	(.L_898 - .L_897)
.L_897:
        /*0004*/ 	.word	0x00000082


	//----- nvinfo : EIATTR_SW2861232_WAR
	.align		4
.L_898:
        /*0008*/ 	.byte	0x01, 0x35
	.zero		2


	//----- nvinfo : EIATTR_PARAM_CBANK
	.align		4
        /*000c*/ 	.byte	0x04, 0x0a
        /*000e*/ 	.short	(.L_900 - .L_899)
	.align		4
.L_899:
        /*0010*/ 	.word	index@(.nv.constant0._ZN7cutlass13device_kernelIN5flash19enable_sm80_to_sm89INS1_16FlashAttnFwdSm80INS1_25CollectiveMainloopFwdSm80ILi4ELi1ELb0EN4cute5tupleIJNS5_1CILi128EEENS7_ILi64EEES8_EEELi128ENS_6half_tEfNS_4arch4Sm80ELb1ELb0ELb0ELb1ELb0ELb1ELb1ELb0EEENS1_21CollectiveEpilogueFwdINS6_IJS8_S8_S9_EEENS6_IJNS7_ILi1EEESH_SH_EEESB_SD_Li128ELb1ELb1ELb0ELb0EEENS1_19SingleTileSchedulerILb1ELb0ELb1ELi128EEEEEEEEEvNT_6ParamsE)
        /*0014*/ 	.short	0x0160
        /*0016*/ 	.short	0x0418


	//----- nvinfo : EIATTR_CBANK_PARAM_SIZE
	.align		4
.L_900:
        /*0018*/ 	.byte	0x03, 0x19
        /*001a*/ 	.short	0x0418


	//----- nvinfo : EIATTR_KPARAM_INFO
	.align		4
        /*001c*/ 	.byte	0x04, 0x17
        /*001e*/ 	.short	(.L_902 - .L_901)
.L_901:
        /*0020*/ 	.word	0x00000000
        /*0024*/ 	.short	0x0000
        /*0026*/ 	.short	0x0000
        /*0028*/ 	.byte	0x00, 0xf0, 0x61, 0x10


	//----- nvinfo : EIATTR_MAXREG_COUNT
	.align		4
.L_902:
        /*002c*/ 	.byte	0x03, 0x1b
        /*002e*/ 	.short	0x00ff


	//----- nvinfo : EIATTR_NUM_BARRIERS
	.align		4
        /*0030*/ 	.byte	0x02, 0x4c
        /*0032*/ 	.byte	0x02
	.zero		1


	//----- nvinfo : EIATTR_ANNOTATIONS
	.align		4
        /*0034*/ 	.byte	0x04, 0x55
        /*0036*/ 	.short	(.L_904 - .L_903)


	//   ....[0]....
.L_903:
        /* <DEDUP_REMOVED lines=62> */


	//----- nvinfo : EIATTR_MERCURY_ISA_VERSION
	.align		4
.L_904:
        /*0400*/ 	.byte	0x03, 0x5f
        /*0402*/ 	.short	0x0000


	//----- nvinfo : EIATTR_INT_WARP_WIDE_INSTR_OFFSETS
	.align		4
        /*0404*/ 	.byte	0x04, 0x31
        /*0406*/ 	.short	(.L_906 - .L_905)


	//   ....[0]....
.L_905:
        /*0408*/ 	.word	0x00009eb0


	//----- nvinfo : EIATTR_COOP_GROUP_MASK_REGIDS
	.align		4
.L_906:
        /*040c*/ 	.byte	0x04, 0x29
        /*040e*/ 	.short	(.L_908 - .L_907)


	//   ....[0]....
.L_907:
        /*0410*/ 	.word	0xffffffff


	//   ....[1]....
        /*0414*/ 	.word	0xffffffff


	//   ....[2]....
        /*0418*/ 	.word	0xffffffff


	//   ....[3]....
        /*041c*/ 	.word	0xffffffff


	//   ....[4]....
        /*0420*/ 	.word	0xffffffff


	//   ....[5]....
        /*0424*/ 	.word	0xffffffff


	//   ....[6]....
        /*0428*/ 	.word	0xffffffff


	//   ....[7]....
        /*042c*/ 	.word	0xffffffff


	//   ....[8]....
        /*0430*/ 	.word	0xffffffff


	//   ....[9]....
        /*0434*/ 	.word	0xffffffff


	//   ....[10]....
        /*0438*/ 	.word	0xffffffff


	//   ....[11]....
        /*043c*/ 	.word	0xffffffff


	//   ....[12]....
        /*0440*/ 	.word	0xffffffff


	//   ....[13]....
        /*0444*/ 	.word	0xffffffff


	//   ....[14]....
        /*0448*/ 	.word	0xffffffff


	//   ....[15]....
        /*044c*/ 	.word	0xffffffff


	//   ....[16]....
        /*0450*/ 	.word	0xffffffff


	//   ....[17]....
        /*0454*/ 	.word	0xffffffff


	//   ....[18]....
        /*0458*/ 	.word	0xffffffff


	//   ....[19]....
        /*045c*/ 	.word	0xffffffff


	//   ....[20]....
        /*0460*/ 	.word	0xffffffff


	//   ....[21]....
        /*0464*/ 	.word	0xffffffff


	//   ....[22]....
        /*0468*/ 	.word	0xffffffff


	//   ....[23]....
        /*046c*/ 	.word	0xffffffff


	//   ....[24]....
        /*0470*/ 	.word	0xffffffff


	//   ....[25]....
        /*0474*/ 	.word	0xffffffff


	//   ....[26]....
        /*0478*/ 	.word	0xffffffff


	//   ....[27]....
        /*047c*/ 	.word	0xffffffff


	//   ....[28]....
        /*0480*/ 	.word	0xffffffff


	//   ....[29]....
        /*0484*/ 	.word	0xffffffff


	//   ....[30]....
        /*0488*/ 	.word	0xffffffff


	//   ....[31]....
        /*048c*/ 	.word	0xffffffff


	//   ....[32]....
        /*0490*/ 	.word	0xffffffff


	//   ....[33]....
        /*0494*/ 	.word	0xffffffff


	//   ....[34]....
        /*0498*/ 	.word	0xffffffff


	//   ....[35]....
        /*049c*/ 	.word	0xffffffff


	//   ....[36]....
        /*04a0*/ 	.word	0xffffffff


	//   ....[37]....
        /*04a4*/ 	.word	0xffffffff


	//   ....[38]....
        /*04a8*/ 	.word	0xffffffff


	//   ....[39]....
        /*04ac*/ 	.word	0xffffffff


	//   ....[40]....
        /*04b0*/ 	.word	0xffffffff


	//   ....[41]....
        /*04b4*/ 	.word	0xffffffff


	//   ....[42]....
        /*04b8*/ 	.word	0xffffffff


	//   ....[43]....
        /*04bc*/ 	.word	0xffffffff


	//   ....[44]....
        /*04c0*/ 	.word	0xffffffff


	//   ....[45]....
        /*04c4*/ 	.word	0xffffffff


	//   ....[46]....
        /*04c8*/ 	.word	0xffffffff


	//   ....[47]....
        /*04cc*/ 	.word	0xffffffff


	//   ....[48]....
        /*04d0*/ 	.word	0xffffffff


	//   ....[49]....
        /*04d4*/ 	.word	0xffffffff


	//   ....[50]....
        /*04d8*/ 	.word	0xffffffff


	//   ....[51]....
        /*04dc*/ 	.word	0xffffffff


	//   ....[52]....
        /*04e0*/ 	.word	0xffffffff


	//   ....[53]....
        /*04e4*/ 	.word	0xffffffff


	//   ....[54]....
        /*04e8*/ 	.word	0xffffffff


	//   ....[55]....
        /*04ec*/ 	.word	0xffffffff


	//   ....[56]....
        /*04f0*/ 	.word	0xffffffff


	//   ....[57]....
        /*04f4*/ 	.word	0xffffffff


	//   ....[58]....
        /*04f8*/ 	.word	0xffffffff


	//   ....[59]....
        /*04fc*/ 	.word	0xffffffff


	//   ....[60]....
        /*0500*/ 	.word	0xffffffff


	//   ....[61]....
        /*0504*/ 	.word	0xffffffff


	//   ....[62]....
        /*0508*/ 	.word	0xffffffff


	//   ....[63]....
        /*050c*/ 	.word	0xffffffff


	//   ....[64]....
        /*0510*/ 	.word	0xffffffff


	//   ....[65]....
        /*0514*/ 	.word	0xffffffff


	//   ....[66]....
        /*0518*/ 	.word	0xffffffff


	//   ....[67]....
        /*051c*/ 	.word	0xffffffff


	//   ....[68]....
        /*0520*/ 	.word	0xffffffff


	//   ....[69]....
        /*0524*/ 	.word	0xffffffff


	//   ....[70]....
        /*0528*/ 	.word	0xffffffff


	//   ....[71]....
        /*052c*/ 	.word	0xffffffff


	//   ....[72]....
        /*0530*/ 	.word	0xffffffff


	//   ....[73]....
        /*0534*/ 	.word	0xffffffff


	//   ....[74]....
        /*0538*/ 	.word	0xffffffff


	//   ....[75]....
        /*053c*/ 	.word	0xffffffff


	//   ....[76]....
        /*0540*/ 	.word	0xffffffff


	//   ....[77]....
        /*0544*/ 	.word	0xffffffff


	//   ....[78]....
        /*0548*/ 	.word	0xffffffff


	//   ....[79]....
        /*054c*/ 	.word	0xffffffff


	//   ....[80]....
        /*0550*/ 	.word	0xffffffff


	//   ....[81]....
        /*0554*/ 	.word	0xffffffff


	//   ....[82]....
        /*0558*/ 	.word	0xffffffff


	//   ....[83]....
        /*055c*/ 	.word	0xffffffff


	//   ....[84]....
        /*0560*/ 	.word	0xffffffff


	//   ....[85]....
        /*0564*/ 	.word	0xffffffff


	//   ....[86]....
        /*0568*/ 	.word	0xffffffff


	//   ....[87]....
        /*056c*/ 	.word	0xffffffff


	//   ....[88]....
        /*0570*/ 	.word	0xffffffff


	//   ....[89]....
        /*0574*/ 	.word	0xffffffff


	//   ....[90]....
        /*0578*/ 	.word	0xffffffff


	//   ....[91]....
        /*057c*/ 	.word	0xffffffff


	//   ....[92]....
        /*0580*/ 	.word	0xffffffff


	//   ....[93]....
        /*0584*/ 	.word	0xffffffff


	//   ....[94]....
        /*0588*/ 	.word	0xffffffff


	//   ....[95]....
        /*058c*/ 	.word	0xffffffff


	//   ....[96]....
        /*0590*/ 	.word	0xffffffff


	//   ....[97]....
        /*0594*/ 	.word	0xffffffff


	//   ....[98]....
        /*0598*/ 	.word	0xffffffff


	//   ....[99]....
        /*059c*/ 	.word	0xffffffff


	//   ....[100]....
        /*05a0*/ 	.word	0xffffffff


	//   ....[101]....
        /*05a4*/ 	.word	0xffffffff


	//   ....[102]....
        /*05a8*/ 	.word	0xffffffff


	//   ....[103]....
        /*05ac*/ 	.word	0xffffffff


	//   ....[104]....
        /*05b0*/ 	.word	0xffffffff


	//   ....[105]....
        /*05b4*/ 	.word	0xffffffff


	//   ....[106]....
        /*05b8*/ 	.word	0xffffffff


	//   ....[107]....
        /*05bc*/ 	.word	0xffffffff


	//   ....[108]....
        /*05c0*/ 	.word	0xffffffff


	//   ....[109]....
        /*05c4*/ 	.word	0xffffffff


	//   ....[110]....
        /*05c8*/ 	.word	0xffffffff


	//   ....[111]....
        /*05cc*/ 	.word	0xffffffff


	//   ....[112]....
        /*05d0*/ 	.word	0xffffffff


	//   ....[113]....
        /*05d4*/ 	.word	0xffffffff


	//   ....[114]....
        /*05d8*/ 	.word	0xffffffff


	//   ....[115]....
        /*05dc*/ 	.word	0xffffffff


	//   ....[116]....
        /*05e0*/ 	.word	0xffffffff


	//   ....[117]....
        /*05e4*/ 	.word	0xffffffff


	//   ....[118]....
        /*05e8*/ 	.word	0xffffffff


	//   ....[119]....
        /*05ec*/ 	.word	0xffffffff


	//   ....[120]....
        /*05f0*/ 	.word	0xffffffff


	//   ....[121]....
        /*05f4*/ 	.word	0xffffffff


	//   ....[122]....
        /*05f8*/ 	.word	0xffffffff


	//   ....[123]....
        /*05fc*/ 	.word	0xffffffff


	//   ....[124]....
        /*0600*/ 	.word	0xffffffff


	//   ....[125]....
        /*0604*/ 	.word	0xffffffff


	//   ....[126]....
        /*0608*/ 	.word	0xffffffff


	//   ....[127]....
        /*060c*/ 	.word	0xffffffff


	//   ....[128]....
        /*0610*/ 	.word	0xffffffff


	//   ....[129]....
        /*0614*/ 	.word	0xffffffff


	//   ....[130]....
        /*0618*/ 	.word	0xffffffff


	//   ....[131]....
        /*061c*/ 	.word	0xffffffff


	//   ....[132]....
        /*0620*/ 	.word	0xffffffff


	//   ....[133]....
        /*0624*/ 	.word	0xffffffff


	//   ....[134]....
        /*0628*/ 	.word	0xffffffff


	//   ....[135]....
        /*062c*/ 	.word	0xffffffff


	//   ....[136]....
        /*0630*/ 	.word	0xffffffff


	//   ....[137]....
        /*0634*/ 	.word	0xffffffff


	//   ....[138]....
        /*0638*/ 	.word	0xffffffff


	//   ....[139]....
        /*063c*/ 	.word	0xffffffff


	//   ....[140]....
        /*0640*/ 	.word	0xffffffff


	//   ....[141]....
        /*0644*/ 	.word	0xffffffff


	//   ....[142]....
        /*0648*/ 	.word	0xffffffff


	//   ....[143]....
        /*064c*/ 	.word	0xffffffff


	//   ....[144]....
        /*0650*/ 	.word	0xffffffff


	//   ....[145]....
        /*0654*/ 	.word	0xffffffff


	//   ....[146]....
        /*0658*/ 	.word	0xffffffff


	//   ....[147]....
        /*065c*/ 	.word	0xffffffff


	//   ....[148]....
        /*0660*/ 	.word	0xffffffff


	//   ....[149]....
        /*0664*/ 	.word	0xffffffff


	//   ....[150]....
        /*0668*/ 	.word	0xffffffff


	//   ....[151]....
        /*066c*/ 	.word	0xffffffff


	//   ....[152]....
        /*0670*/ 	.word	0xffffffff


	//   ....[153]....
        /*0674*/ 	.word	0xffffffff


	//   ....[154]....
        /*0678*/ 	.word	0xffffffff


	//   ....[155]....
        /*067c*/ 	.word	0xffffffff


	//   ....[156]....
        /*0680*/ 	.word	0xffffffff


	//   ....[157]....
        /*0684*/ 	.word	0xffffffff


	//   ....[158]....
        /*0688*/ 	.word	0xffffffff


	//   ....[159]....
        /*068c*/ 	.word	0xffffffff


	//   ....[160]....
        /*0690*/ 	.word	0xffffffff


	//----- nvinfo : EIATTR_COOP_GROUP_INSTR_OFFSETS
	.align		4
.L_908:
        /*0694*/ 	.byte	0x04, 0x28
        /*0696*/ 	.short	(.L_910 - .L_909)


	//   ....[0]....
.L_909:
        /*0698*/ 	.word	0x000000a0


	//   ....[1]....
        /*069c*/ 	.word	0x00009260


	//   ....[2]....
        /*06a0*/ 	.word	0x000092a0


	//   ....[3]....
        /*06a4*/ 	.word	0x00009490


	//   ....[4]....
        /*06a8*/ 	.word	0x000094c0


	//   ....[5]....
        /*06ac*/ 	.word	0x000095b0


	//   ....[6]....
        /*06b0*/ 	.word	0x000095e0


	//   ....[7]....
        /*06b4*/ 	.word	0x000096d0


	//   ....[8]....
        /*06b8*/ 	.word	0x00009700


	//   ....[9]....
        /*06bc*/ 	.word	0x000097f0


	//   ....[10]....
        /*06c0*/ 	.word	0x00009820


	//   ....[11]....
        /*06c4*/ 	.word	0x00009910


	//   ....[12]....
        /*06c8*/ 	.word	0x00009940


	//   ....[13]....
        /*06cc*/ 	.word	0x00009a30


	//   ....[14]....
        /*06d0*/ 	.word	0x00009a60


	//   ....[15]....
        /*06d4*/ 	.word	0x00009b40


	//   ....[16]....
        /*06d8*/ 	.word	0x00009b80


	//   ....[17]....
        /*06dc*/ 	.word	0x0000a360


	//   ....[18]....
        /*06e0*/ 	.word	0x0000a3a0


	//   ....[19]....
        /*06e4*/ 	.word	0x0000a3e0


	//   ....[20]....
        /*06e8*/ 	.word	0x0000a400


	//   ....[21]....
        /*06ec*/ 	.word	0x0000a590


	//   ....[22]....
        /*06f0*/ 	.word	0x0000a650


	//   ....[23]....
        /*06f4*/ 	.word	0x0000a690


	//   ....[24]....
        /*06f8*/ 	.word	0x0000a6d0


	//   ....[25]....
        /*06fc*/ 	.word	0x0000a860


	//   ....[26]....
        /*0700*/ 	.word	0x0000a920


	//   ....[27]....
        /*0704*/ 	.word	0x0000a960


	//   ....[28]....
        /*0708*/ 	.word	0x0000a9a0


	//   ....[29]....
        /*070c*/ 	.word	0x0000ab50


	//   ....[30]....
        /*0710*/ 	.word	0x0000ac10


	//   ....[31]....
        /*0714*/ 	.word	0x0000ac50


	//   ....[32]....
        /*0718*/ 	.word	0x0000ac90


	//   ....[33]....
        /*071c*/ 	.word	0x0000ae20


	//   ....[34]....
        /*0720*/ 	.word	0x0000aee0


	//   ....[35]....
        /*0724*/ 	.word	0x0000af20


	//   ....[36]....
        /*0728*/ 	.word	0x0000af60


	//   ....[37]....
        /*072c*/ 	.word	0x0000b110


	//   ....[38]....
        /*0730*/ 	.word	0x0000b1d0


	//   ....[39]....
        /*0734*/ 	.word	0x0000b210


	//   ....[40]....
        /*0738*/ 	.word	0x0000b250


	//   ....[41]....
        /*073c*/ 	.word	0x0000b3e0


	//   ....[42]....
        /*0740*/ 	.word	0x0000b4a0


	//   ....[43]....
        /*0744*/ 	.word	0x0000b4e0


	//   ....[44]....
        /*0748*/ 	.word	0x0000b520


	//   ....[45]....
        /*074c*/ 	.word	0x0000b6c0


	//   ....[46]....
        /*0750*/ 	.word	0x0000b780


	//   ....[47]....
        /*0754*/ 	.word	0x0000b7c0


	//   ....[48]....
        /*0758*/ 	.word	0x0000b800


	//   ....[49]....
        /*075c*/ 	.word	0x0000eba0


	//   ....[50]....
        /*0760*/ 	.word	0x0000ebf0


	//   ....[51]....
        /*0764*/ 	.word	0x0000ec20


	//   ....[52]....
        /*0768*/ 	.word	0x0000ec70


	//   ....[53]....
        /*076c*/ 	.word	0x0000ecf0


	//   ....[54]....
        /*0770*/ 	.word	0x0000ed10


	//   ....[55]....
        /*0774*/ 	.word	0x0000ed30


	//   ....[56]....
        /*0778*/ 	.word	0x0000ed50


	//   ....[57]....
        /*077c*/ 	.word	0x0000ef60


	//   ....[58]....
        /*0780*/ 	.word	0x0000efa0


	//   ....[59]....
        /*0784*/ 	.word	0x0000efd0


	//   ....[60]....
        /*0788*/ 	.word	0x0000f020


	//   ....[61]....
        /*078c*/ 	.word	0x0000f190


	//   ....[62]....
        /*0790*/ 	.word	0x0000f1b0


	//   ....[63]....
        /*0794*/ 	.word	0x0000f1d0


	//   ....[64]....
        /*0798*/ 	.word	0x0000f1f0


	//   ....[65]....
        /*079c*/ 	.word	0x0000f400


	//   ....[66]....
        /*07a0*/ 	.word	0x0000f440


	//   ....[67]....
        /*07a4*/ 	.word	0x0000f470


	//   ....[68]....
        /*07a8*/ 	.word	0x0000f4c0


	//   ....[69]....
        /*07ac*/ 	.word	0x0000f630


	//   ....[70]....
        /*07b0*/ 	.word	0x0000f650


	//   ....[71]....
        /*07b4*/ 	.word	0x0000f670


	//   ....[72]....
        /*07b8*/ 	.word	0x0000f690


	//   ....[73]....
        /*07bc*/ 	.word	0x0000f8a0


	//   ....[74]....
        /*07c0*/ 	.word	0x0000f8e0


	//   ....[75]....
        /*07c4*/ 	.word	0x0000f900


	//   ....[76]....
        /*07c8*/ 	.word	0x0000f910


	//   ....[77]....
        /*07cc*/ 	.word	0x0000f9f0


	//   ....[78]....
        /*07d0*/ 	.word	0x0000fa30


	//   ....[79]....
        /*07d4*/ 	.word	0x0000fa70


	//   ....[80]....
        /*07d8*/ 	.word	0x0000fa90


	//   ....[81]....
        /*07dc*/ 	.word	0x00014b80


	//   ....[82]....
        /*07e0*/ 	.word	0x00014bb0


	//   ....[83]....
        /*07e4*/ 	.word	0x00015260


	//   ....[84]....
        /*07e8*/ 	.word	0x00015330


	//   ....[85]....
        /*07ec*/ 	.word	0x00015340


	//   ....[86]....
        /*07f0*/ 	.word	0x00015370


	//   ....[87]....
        /*07f4*/ 	.word	0x00015390


	//   ....[88]....
        /*07f8*/ 	.word	0x000153b0


	//   ....[89]....
        /*07fc*/ 	.word	0x00015a70


	//   ....[90]....
        /*0800*/ 	.word	0x00015bc0


	//   ....[91]....
        /*0804*/ 	.word	0x00015d50


	//   ....[92]....
        /*0808*/ 	.word	0x00015f00


	//   ....[93]....
        /*080c*/ 	.word	0x00018df0


	//   ....[94]....
        /*0810*/ 	.word	0x00018e10


	//   ....[95]....
        /*0814*/ 	.word	0x00018e30


	//   ....[96]....
        /*0818*/ 	.word	0x00018e50


	//   ....[97]....
        /*081c*/ 	.word	0x00019ce0


	//   ....[98]....
        /*0820*/ 	.word	0x00019de0


	//   ....[99]....
        /*0824*/ 	.word	0x0001a1a0


	//   ....[100]....
        /*0828*/ 	.word	0x0001a2c0


	//   ....[101]....
        /*082c*/ 	.word	0x0001a4b0


	//   ....[102]....
        /*0830*/ 	.word	0x0001a5d0


	//   ....[103]....
        /*0834*/ 	.word	0x0001a6e0


	//   ....[104]....
        /*0838*/ 	.word	0x0001a970


	//   ....[105]....
        /*083c*/ 	.word	0x0001e6f0


	//   ....[106]....
        /*0840*/ 	.word	0x0001e750


	//   ....[107]....
        /*0844*/ 	.word	0x0001e7a0


	//   ....[108]....
        /*0848*/ 	.word	0x0001e7e0


	//   ....[109]....
        /*084c*/ 	.word	0x0001e800


	//   ....[110]....
        /*0850*/ 	.word	0x0001e830


	//   ....[111]....
        /*0854*/ 	.word	0x0001ec50


	//   ....[112]....
        /*0858*/ 	.word	0x0001ed80


	//   ....[113]....
        /*085c*/ 	.word	0x00020fa0


	//   ....[114]....
        /*0860*/ 	.word	0x00020fb0


	//   ....[115]....
        /*0864*/ 	.word	0x00020fc0


	//   ....[116]....
        /*0868*/ 	.word	0x00020fe0


	//   ....[117]....
        /*086c*/ 	.word	0x00021000


	//   ....[118]....
        /*0870*/ 	.word	0x00021020


	//   ....[119]....
        /*0874*/ 	.word	0x00021030


	//   ....[120]....
        /*0878*/ 	.word	0x00021060


	//   ....[121]....
        /*087c*/ 	.word	0x00022d00


	//   ....[122]....
        /*0880*/ 	.word	0x00022d40


	//   ....[123]....
        /*0884*/ 	.word	0x00022d70


	//   ....[124]....
        /*0888*/ 	.word	0x00022da0


	//   ....[125]....
        /*088c*/ 	.word	0x00022de0


	//   ....[126]....
        /*0890*/ 	.word	0x00022e20


	//   ....[127]....
        /*0894*/ 	.word	0x00022e40


	//   ....[128]....
        /*0898*/ 	.word	0x00022e50


	//   ....[129]....
        /*089c*/ 	.word	0x00023010


	//   ....[130]....
        /*08a0*/ 	.word	0x00023020


	//   ....[131]....
        /*08a4*/ 	.word	0x00023120


	//   ....[132]....
        /*08a8*/ 	.word	0x00023150


	//   ....[133]....
        /*08ac*/ 	.word	0x00023230


	//   ....[134]....
        /*08b0*/ 	.word	0x00023260


	//   ....[135]....
        /*08b4*/ 	.word	0x00023340


	//   ....[136]....
        /*08b8*/ 	.word	0x00023370


	//   ....[137]....
        /*08bc*/ 	.word	0x00023450


	//   ....[138]....
        /*08c0*/ 	.word	0x00023480


	//   ....[139]....
        /*08c4*/ 	.word	0x00023560


	//   ....[140]....
        /*08c8*/ 	.word	0x00023590


	//   ....[141]....
        /*08cc*/ 	.word	0x00023670


	//   ....[142]....
        /*08d0*/ 	.word	0x000236a0


	//   ....[143]....
        /*08d4*/ 	.word	0x00023780


	//   ....[144]....
        /*08d8*/ 	.word	0x000237a0


	//   ....[145]....
        /*08dc*/ 	.word	0x000240c0


	//   ....[146]....
        /*08e0*/ 	.word	0x000240d0


	//   ....[147]....
        /*08e4*/ 	.word	0x000241a0


	//   ....[148]....
        /*08e8*/ 	.word	0x000241d0


	//   ....[149]....
        /*08ec*/ 	.word	0x000242a0


	//   ....[150]....
        /*08f0*/ 	.word	0x000242d0


	//   ....[151]....
        /*08f4*/ 	.word	0x000243a0


	//   ....[152]....
        /*08f8*/ 	.word	0x000243d0


	//   ....[153]....
        /*08fc*/ 	.word	0x000244a0


	//   ....[154]....
        /*0900*/ 	.word	0x000244d0


	//   ....[155]....
        /*0904*/ 	.word	0x000245a0


	//   ....[156]....
        /*0908*/ 	.word	0x000245d0


	//   ....[157]....
        /*090c*/ 	.word	0x000246a0


	//   ....[158]....
        /*0910*/ 	.word	0x000246d0


	//   ....[159]....
        /*0914*/ 	.word	0x000247a0


	//   ....[160]....
        /*0918*/ 	.word	0x000247c0


	//----- nvinfo : EIATTR_EXIT_INSTR_OFFSETS
	.align		4
.L_910:
        /*091c*/ 	.byte	0x04, 0x1c
        /*091e*/ 	.short	(.L_912 - .L_911)


	//   ....[0]....
.L_911:
        /*0920*/ 	.word	0x000003b0


	//   ....[1]....
        /*0924*/ 	.word	0x000237b0


	//   ....[2]....
        /*0928*/ 	.word	0x00023810


	//   ....[3]....
        /*092c*/ 	.word	0x00023870


	//   ....[4]....
        /*0930*/ 	.word	0x000247d0


	//   ....[5]....
        /*0934*/ 	.word	0x00024820


	//   ....[6]....
        /*0938*/ 	.word	0x00024880


	//----- nvinfo : EIATTR_CTAIDZ_USED
	.align		4
.L_912:
        /*093c*/ 	.byte	0x01, 0x04
	.zero		2


	//----- nvinfo : EIATTR_MAX_THREADS
	.align		4
        /*0940*/ 	.byte	0x04, 0x05
        /*0942*/ 	.short	(.L_914 - .L_913)
.L_913:
        /*0944*/ 	.word	0x00000080
        /*0948*/ 	.word	0x00000001
        /*094c*/ 	.word	0x00000001


	//----- nvinfo : EIATTR_CRS_STACK_SIZE
	.align		4
.L_914:
        /*0950*/ 	.byte	0x04, 0x1e
        /*0952*/ 	.short	(.L_916 - .L_915)
.L_915:
        /*0954*/ 	.word	0x00000000
.L_916:


//--------------------- .nv.callgraph             --------------------------
	.section	.nv.callgraph,"",@"SHT_CUDA_CALLGRAPH"
	.align	4
	.sectionentsize	8
	.align		4
        /*0000*/ 	.word	0x00000000
	.align		4
        /*0004*/ 	.word	0xffffffff
	.align		4
        /*0008*/ 	.word	0x00000000
	.align		4
        /*000c*/ 	.word	0xfffffffe
	.align		4
        /*0010*/ 	.word	0x00000000
	.align		4
        /*0014*/ 	.word	0xfffffffd
	.align		4
        /*0018*/ 	.word	0x00000000
	.align		4
        /*001c*/ 	.word	0xfffffffc


//--------------------- .nv.rel.action            --------------------------
	.section	.nv.rel.action,"",@"SHT_CUDA_RELOCINFO"
	.align	8
	.sectionentsize	8
        /*0000*/ 	.byte	0x73, 0x00, 0x00, 0x00, 0x00, 0x00, 0x00, 0x00, 0x00, 0x00, 0x00, 0x11, 0x25, 0x00, 0x05, 0x36


//--------------------- .nv.constant4             --------------------------
	.section	.nv.constant4,"a",@progbits
	.align	8
	.align		8
.nv.constant4:
        /*0000*/ 	.dword	_ZN77_INTERNAL_9952ccb7_41_flash_fwd_hdim128_fp16_softcapall_sm80_cu_cb12e5b6_30314cuda3std3__45__cpo5beginE
	.align		8
        /*0008*/ 	.dword	_ZN77_INTERNAL_9952ccb7_41_flash_fwd_hdim128_fp16_softcapall_sm80_cu_cb12e5b6_30314cuda3std3__45__cpo3endE
	.align		8
        /*0010*/ 	.dword	_ZN77_INTERNAL_9952ccb7_41_flash_fwd_hdim128_fp16_softcapall_sm80_cu_cb12e5b6_30314cuda3std3__45__cpo6cbeginE
	.align		8
        /*0018*/ 	.dword	_ZN77_INTERNAL_9952ccb7_41_flash_fwd_hdim128_fp16_softcapall_sm80_cu_cb12e5b6_30314cuda3std3__45__cpo4cendE
	.align		8
        /*0020*/ 	.dword	_ZN77_INTERNAL_9952ccb7_41_flash_fwd_hdim128_fp16_softcapall_sm80_cu_cb12e5b6_30314cuda3std3__479_GLOBAL__N__9952ccb7_41_flash_fwd_hdim128_fp16_softcapall_sm80_cu_cb12e5b6_30316ignoreE
	.align		8
        /*0028*/ 	.dword	_ZN77_INTERNAL_9952ccb7_41_flash_fwd_hdim128_fp16_softcapall_sm80_cu_cb12e5b6_30314cuda3std3__419piecewise_constructE
	.align		8
        /*0030*/ 	.dword	_ZN77_INTERNAL_9952ccb7_41_flash_fwd_hdim128_fp16_softcapall_sm80_cu_cb12e5b6_30314cuda3std3__48in_placeE
	.align		8
        /*0038*/ 	.dword	_ZN77_INTERNAL_9952ccb7_41_flash_fwd_hdim128_fp16_softcapall_sm80_cu_cb12e5b6_30314cuda3std6ranges3__45__cpo4swapE
	.align		8
        /*0040*/ 	.dword	_ZN77_INTERNAL_9952ccb7_41_flash_fwd_hdim128_fp16_softcapall_sm80_cu_cb12e5b6_30314cuda3std6ranges3__45__cpo9iter_moveE
	.align		8
        /*0048*/ 	.dword	_ZN77_INTERNAL_9952ccb7_41_flash_fwd_hdim128_fp16_softcapall_sm80_cu_cb12e5b6_30314cute7productE
	.align		8
        /*0050*/ 	.dword	_ZN77_INTERNAL_9952ccb7_41_flash_fwd_hdim128_fp16_softcapall_sm80_cu_cb12e5b6_30314cute1_E


//--------------------- .nv.constant0._ZN7cutlass13device_kernelIN5flash19enable_sm80_to_sm89INS1_16FlashAttnFwdSm80INS1_25CollectiveMainloopFwdSm80ILi8ELi1ELb1EN4cute5tupleIJNS5_1CILi128EEES8_S8_EEELi128ENS_6half_tEfNS_4arch4Sm80ELb0ELb0ELb1ELb0ELb0ELb0ELb1ELb0EEENS1_21CollectiveEpilogueFwdIS9_NS6_IJNS7_ILi1EEESF_SF_EEESA_SC_Li256ELb0ELb1ELb0ELb0EEENS1_19SingleTileSchedulerILb0ELb0ELb1ELi128EEEEEEEEEvNT_6ParamsE --------------------------
	.section	.nv.constant0._ZN7cutlass13device_kernelIN5flash19enable_sm80_to_sm89INS1_16FlashAttnFwdSm80INS1_25CollectiveMainloopFwdSm80ILi8ELi1ELb1EN4cute5tupleIJNS5_1CILi128EEES8_S8_EEELi128ENS_6half_tEfNS_4arch4Sm80ELb0ELb0ELb1ELb0ELb0ELb0ELb1ELb0EEENS1_21CollectiveEpilogueFwdIS9_NS6_IJNS7_ILi1EEESF_SF_EEESA_SC_Li256ELb0ELb1ELb0ELb0EEENS1_19SingleTileSchedulerILb0ELb0ELb1ELi128EEEEEEEEEvNT_6ParamsE,"a",@progbits
	.sectionflags	@""
	.align	4
.nv.constant0._ZN7cutlass13device_kernelIN5flash19enable_sm80_to_sm89INS1_16FlashAttnFwdSm80INS1_25CollectiveMainloopFwdSm80ILi8ELi1ELb1EN4cute5tupleIJNS5_1CILi128EEES8_S8_EEELi128ENS_6half_tEfNS_4arch4Sm80ELb0ELb0ELb1ELb0ELb0ELb0ELb1ELb0EEENS1_21CollectiveEpilogueFwdIS9_NS6_IJNS7_ILi1EEESF_SF_EEESA_SC_Li256ELb0ELb1ELb0ELb0EEENS1_19SingleTileSchedulerILb0ELb0ELb1ELi128EEEEEEEEEvNT_6ParamsE:
	.zero		1400


//--------------------- .nv.constant0._ZN7cutlass13device_kernelIN5flash19enable_sm80_to_sm89INS1_16FlashAttnFwdSm80INS1_25CollectiveMainloopFwdSm80ILi8ELi1ELb1EN4cute5tupleIJNS5_1CILi128EEES8_S8_EEELi128ENS_6half_tEfNS_4arch4Sm80ELb0ELb0ELb1ELb1ELb0ELb0ELb1ELb0EEENS1_21CollectiveEpilogueFwdIS9_NS6_IJNS7_ILi1EEESF_SF_EEESA_SC_Li256ELb1ELb1ELb0ELb0EEENS1_19SingleTileSchedulerILb1ELb0ELb1ELi128EEEEEEEEEvNT_6ParamsE --------------------------
	.section	.nv.constant0._ZN7cutlass13device_kernelIN5flash19enable_sm80_to_sm89INS1_16FlashAttnFwdSm80INS1_25CollectiveMainloopFwdSm80ILi8ELi1ELb1EN4cute5tupleIJNS5_1CILi128EEES8_S8_EEELi128ENS_6half_tEfNS_4arch4Sm80ELb0ELb0ELb1ELb1ELb0ELb0ELb1ELb0EEENS1_21CollectiveEpilogueFwdIS9_NS6_IJNS7_ILi1EEESF_SF_EEESA_SC_Li256ELb1ELb1ELb0ELb0EEENS1_19SingleTileSchedulerILb1ELb0ELb1ELi128EEEEEEEEEvNT_6ParamsE,"a",@progbits
	.sectionflags	@""
	.align	4
.nv.constant0._ZN7cutlass13device_kernelIN5flash19enable_sm80_to_sm89INS1_16FlashAttnFwdSm80INS1_25CollectiveMainloopFwdSm80ILi8ELi1ELb1EN4cute5tupleIJNS5_1CILi128EEES8_S8_EEELi128ENS_6half_tEfNS_4arch4Sm80ELb0ELb0ELb1ELb1ELb0ELb0ELb1ELb0EEENS1_21CollectiveEpilogueFwdIS9_NS6_IJNS7_ILi1EEESF_SF_EEESA_SC_Li256ELb1ELb1ELb0ELb0EEENS1_19SingleTileSchedulerILb1ELb0ELb1ELi128EEEEEEEEEvNT_6ParamsE:
	.zero		1400


//--------------------- .nv.constant0._ZN7cutlass13device_kernelIN5flash19enable_sm80_to_sm89INS1_16FlashAttnFwdSm80INS1_25CollectiveMainloopFwdSm80ILi8ELi1ELb1EN4cute5tupleIJNS5_1CILi128EEES8_S8_EEELi128ENS_6half_tEfNS_4arch4Sm80ELb0ELb0ELb1ELb1ELb0ELb1ELb1ELb0EEENS1_21CollectiveEpilogueFwdIS9_NS6_IJNS7_ILi1EEESF_SF_EEESA_SC_Li256ELb1ELb1ELb0ELb0EEENS1_19SingleTileSchedulerILb1ELb0ELb1ELi128EEEEEEEEEvNT_6ParamsE --------------------------
	.section	.nv.constant0._ZN7cutlass13device_kernelIN5flash19enable_sm80_to_sm89INS1_16FlashAttnFwdSm80INS1_25CollectiveMainloopFwdSm80ILi8ELi1ELb1EN4cute5tupleIJNS5_1CILi128EEES8_S8_EEELi128ENS_6half_tEfNS_4arch4Sm80ELb0ELb0ELb1ELb1ELb0ELb1ELb1ELb0EEENS1_21CollectiveEpilogueFwdIS9_NS6_IJNS7_ILi1EEESF_SF_EEESA_SC_Li256ELb1ELb1ELb0ELb0EEENS1_19SingleTileSchedulerILb1ELb0ELb1ELi128EEEEEEEEEvNT_6ParamsE,"a",@progbits
	.sectionflags	@""
	.align	4
.nv.constant0._ZN7cutlass13device_kernelIN5flash19enable_sm80_to_sm89INS1_16FlashAttnFwdSm80INS1_25CollectiveMainloopFwdSm80ILi8ELi1ELb1EN4cute5tupleIJNS5_1CILi128EEES8_S8_EEELi128ENS_6half_tEfNS_4arch4Sm80ELb0ELb0ELb1ELb1ELb0ELb1ELb1ELb0EEENS1_21CollectiveEpilogueFwdIS9_NS6_IJNS7_ILi1EEESF_SF_EEESA_SC_Li256ELb1ELb1ELb0ELb0EEENS1_19SingleTileSchedulerILb1ELb0ELb1ELi128EEEEEEEEEvNT_6ParamsE:
	.zero		1400


//--------------------- .nv.constant0._ZN7cutlass13device_kernelIN5flash19enable_sm80_to_sm89INS1_16FlashAttnFwdSm80INS1_25CollectiveMainloopFwdSm80ILi8ELi1ELb1EN4cute5tupleIJNS5_1CILi128EEENS7_ILi96EEES8_EEELi128ENS_6half_tEfNS_4arch4Sm80ELb0ELb1ELb1ELb0ELb0ELb0ELb1ELb0EEENS1_21CollectiveEpilogueFwdINS6_IJS8_S8_S9_EEENS6_IJNS7_ILi1EEESH_SH_EEESB_SD_Li256ELb0ELb1ELb0ELb0EEENS1_19SingleTileSchedulerILb0ELb0ELb1ELi128EEEEEEEEEvNT_6ParamsE --------------------------
	.section	.nv.constant0._ZN7cutlass13device_kernelIN5flash19enable_sm80_to_sm89INS1_16FlashAttnFwdSm80INS1_25CollectiveMainloopFwdSm80ILi8ELi1ELb1EN4cute5tupleIJNS5_1CILi128EEENS7_ILi96EEES8_EEELi128ENS_6half_tEfNS_4arch4Sm80ELb0ELb1ELb1ELb0ELb0ELb0ELb1ELb0EEENS1_21CollectiveEpilogueFwdINS6_IJS8_S8_S9_EEENS6_IJNS7_ILi1EEESH_SH_EEESB_SD_Li256ELb0ELb1ELb0ELb0EEENS1_19SingleTileSchedulerILb0ELb0ELb1ELi128EEEEEEEEEvNT_6ParamsE,"a",@progbits
	.sectionflags	@""
	.align	4
.nv.constant0._ZN7cutlass13device_kernelIN5flash19enable_sm80_to_sm89INS1_16FlashAttnFwdSm80INS1_25CollectiveMainloopFwdSm80ILi8ELi1ELb1EN4cute5tupleIJNS5_1CILi128EEENS7_ILi96EEES8_EEELi128ENS_6half_tEfNS_4arch4Sm80ELb0ELb1ELb1ELb0ELb0ELb0ELb1ELb0EEENS1_21CollectiveEpilogueFwdINS6_IJS8_S8_S9_EEENS6_IJNS7_ILi1EEESH_SH_EEESB_SD_Li256ELb0ELb1ELb0ELb0EEENS1_19SingleTileSchedulerILb0ELb0ELb1ELi128EEEEEEEEEvNT_6ParamsE:
	.zero		1400


//--------------------- .nv.constant0._ZN7cutlass13device_kernelIN5flash19enable_sm80_to_sm89INS1_16FlashAttnFwdSm80INS1_25CollectiveMainloopFwdSm80ILi8ELi1ELb1EN4cute5tupleIJNS5_1CILi128EEENS7_ILi96EEES8_EEELi128ENS_6half_tEfNS_4arch4Sm80ELb0ELb1ELb1ELb1ELb0ELb0ELb1ELb0EEENS1_21CollectiveEpilogueFwdINS6_IJS8_S8_S9_EEENS6_IJNS7_ILi1EEESH_SH_EEESB_SD_Li256ELb1ELb1ELb0ELb0EEENS1_19SingleTileSchedulerILb1ELb0ELb1ELi128EEEEEEEEEvNT_6ParamsE --------------------------
	.section	.nv.constant0._ZN7cutlass13device_kernelIN5flash19enable_sm80_to_sm89INS1_16FlashAttnFwdSm80INS1_25CollectiveMainloopFwdSm80ILi8ELi1ELb1EN4cute5tupleIJNS5_1CILi128EEENS7_ILi96EEES8_EEELi128ENS_6half_tEfNS_4arch4Sm80ELb0ELb1ELb1ELb1ELb0ELb0ELb1ELb0EEENS1_21CollectiveEpilogueFwdINS6_IJS8_S8_S9_EEENS6_IJNS7_ILi1EEESH_SH_EEESB_SD_Li256ELb1ELb1ELb0ELb0EEENS1_19SingleTileSchedulerILb1ELb0ELb1ELi128EEEEEEEEEvNT_6ParamsE,"a",@progbits
	.sectionflags	@""
	.align	4
.nv.constant0._ZN7cutlass13device_kernelIN5flash19enable_sm80_to_sm89INS1_16FlashAttnFwdSm80INS1_25CollectiveMainloopFwdSm80ILi8ELi1ELb1EN4cute5tupleIJNS5_1CILi128EEENS7_ILi96EEES8_EEELi128ENS_6half_tEfNS_4arch4Sm80ELb0ELb1ELb1ELb1ELb0ELb0ELb1ELb0EEENS1_21CollectiveEpilogueFwdINS6_IJS8_S8_S9_EEENS6_IJNS7_ILi1EEESH_SH_EEESB_SD_Li256ELb1ELb1ELb0ELb0EEENS1_19SingleTileSchedulerILb1ELb0ELb1ELi128EEEEEEEEEvNT_6ParamsE:
	.zero		1400


//--------------------- .nv.constant0._ZN7cutlass13device_kernelIN5flash19enable_sm80_to_sm89INS1_16FlashAttnFwdSm80INS1_25CollectiveMainloopFwdSm80ILi8ELi1ELb1EN4cute5tupleIJNS5_1CILi128EEENS7_ILi96EEES8_EEELi128ENS_6half_tEfNS_4arch4Sm80ELb0ELb1ELb1ELb1ELb0ELb1ELb1ELb0EEENS1_21CollectiveEpilogueFwdINS6_IJS8_S8_S9_EEENS6_IJNS7_ILi1EEESH_SH_EEESB_SD_Li256ELb1ELb1ELb0ELb0EEENS1_19SingleTileSchedulerILb1ELb0ELb1ELi128EEEEEEEEEvNT_6ParamsE --------------------------
	.section	.nv.constant0._ZN7cutlass13device_kernelIN5flash19enable_sm80_to_sm89INS1_16FlashAttnFwdSm80INS1_25CollectiveMainloopFwdSm80ILi8ELi1ELb1EN4cute5tupleIJNS5_1CILi128EEENS7_ILi96EEES8_EEELi128ENS_6half_tEfNS_4arch4Sm80ELb0ELb1ELb1ELb1ELb0ELb1ELb1ELb0EEENS1_21CollectiveEpilogueFwdINS6_IJS8_S8_S9_EEENS6_IJNS7_ILi1EEESH_SH_EEESB_SD_Li256ELb1ELb1ELb0ELb0EEENS1_19SingleTileSchedulerILb1ELb0ELb1ELi128EEEEEEEEEvNT_6ParamsE,"a",@progbits
	.sectionflags	@""
	.align	4
.nv.constant0._ZN7cutlass13device_kernelIN5flash19enable_sm80_to_sm89INS1_16FlashAttnFwdSm80INS1_25CollectiveMainloopFwdSm80ILi8ELi1ELb1EN4cute5tupleIJNS5_1CILi128EEENS7_ILi96EEES8_EEELi128ENS_6half_tEfNS_4arch4Sm80ELb0ELb1ELb1ELb1ELb0ELb1ELb1ELb0EEENS1_21CollectiveEpilogueFwdINS6_IJS8_S8_S9_EEENS6_IJNS7_ILi1EEESH_SH_EEESB_SD_Li256ELb1ELb1ELb0ELb0EEENS1_19SingleTileSchedulerILb1ELb0ELb1ELi128EEEEEEEEEvNT_6ParamsE:
	.zero		1400


//--------------------- .nv.constant0._ZN7cutlass13device_kernelIN5flash19enable_sm80_to_sm89INS1_16FlashAttnFwdSm80INS1_25CollectiveMainloopFwdSm80ILi8ELi1ELb1EN4cute5tupleIJNS5_1CILi128EEES8_S8_EEELi128ENS_6half_tEfNS_4arch4Sm80ELb1ELb0ELb1ELb0ELb0ELb0ELb1ELb0EEENS1_21CollectiveEpilogueFwdIS9_NS6_IJNS7_ILi1EEESF_SF_EEESA_SC_Li256ELb0ELb1ELb0ELb0EEENS1_30DynamicPersistentTileSchedulerILi256ELi256ELb0ELb1ELb0EEEEEEEEEvNT_6ParamsE --------------------------
	.section	.nv.constant0._ZN7cutlass13device_kernelIN5flash19enable_sm80_to_sm89INS1_16FlashAttnFwdSm80INS1_25CollectiveMainloopFwdSm80ILi8ELi1ELb1EN4cute5tupleIJNS5_1CILi128EEES8_S8_EEELi128ENS_6half_tEfNS_4arch4Sm80ELb1ELb0ELb1ELb0ELb0ELb0ELb1ELb0EEENS1_21CollectiveEpilogueFwdIS9_NS6_IJNS7_ILi1EEESF_SF_EEESA_SC_Li256ELb0ELb1ELb0ELb0EEENS1_30DynamicPersistentTileSchedulerILi256ELi256ELb0ELb1ELb0EEEEEEEEEvNT_6ParamsE,"a",@progbits
	.sectionflags	@""
	.align	4
.nv.constant0._ZN7cutlass13device_kernelIN5flash19enable_sm80_to_sm89INS1_16FlashAttnFwdSm80INS1_25CollectiveMainloopFwdSm80ILi8ELi1ELb1EN4cute5tupleIJNS5_1CILi128EEES8_S8_EEELi128ENS_6half_tEfNS_4arch4Sm80ELb1ELb0ELb1ELb0ELb0ELb0ELb1ELb0EEENS1_21CollectiveEpilogueFwdIS9_NS6_IJNS7_ILi1EEESF_SF_EEESA_SC_Li256ELb0ELb1ELb0ELb0EEENS1_30DynamicPersistentTileSchedulerILi256ELi256ELb0ELb1ELb0EEEEEEEEEvNT_6ParamsE:
	.zero		1416


//--------------------- .nv.constant0._ZN7cutlass13device_kernelIN5flash19enable_sm80_to_sm89INS1_16FlashAttnFwdSm80INS1_25CollectiveMainloopFwdSm80ILi8ELi1ELb1EN4cute5tupleIJNS5_1CILi128EEES8_S8_EEELi128ENS_6half_tEfNS_4arch4Sm80ELb1ELb0ELb1ELb1ELb0ELb0ELb1ELb0EEENS1_21CollectiveEpilogueFwdIS9_NS6_IJNS7_ILi1EEESF_SF_EEESA_SC_Li256ELb1ELb1ELb0ELb0EEENS1_19SingleTileSchedulerILb1ELb0ELb1ELi128EEEEEEEEEvNT_6ParamsE --------------------------
	.section	.nv.constant0._ZN7cutlass13device_kernelIN5flash19enable_sm80_to_sm89INS1_16FlashAttnFwdSm80INS1_25CollectiveMainloopFwdSm80ILi8ELi1ELb1EN4cute5tupleIJNS5_1CILi128EEES8_S8_EEELi128ENS_6half_tEfNS_4arch4Sm80ELb1ELb0ELb1ELb1ELb0ELb0ELb1ELb0EEENS1_21CollectiveEpilogueFwdIS9_NS6_IJNS7_ILi1EEESF_SF_EEESA_SC_Li256ELb1ELb1ELb0ELb0EEENS1_19SingleTileSchedulerILb1ELb0ELb1ELi128EEEEEEEEEvNT_6ParamsE,"a",@progbits
	.sectionflags	@""
	.align	4
.nv.constant0._ZN7cutlass13device_kernelIN5flash19enable_sm80_to_sm89INS1_16FlashAttnFwdSm80INS1_25CollectiveMainloopFwdSm80ILi8ELi1ELb1EN4cute5tupleIJNS5_1CILi128EEES8_S8_EEELi128ENS_6half_tEfNS_4arch4Sm80ELb1ELb0ELb1ELb1ELb0ELb0ELb1ELb0EEENS1_21CollectiveEpilogueFwdIS9_NS6_IJNS7_ILi1EEESF_SF_EEESA_SC_Li256ELb1ELb1ELb0ELb0EEENS1_19SingleTileSchedulerILb1ELb0ELb1ELi128EEEEEEEEEvNT_6ParamsE:
	.zero		1400


//--------------------- .nv.constant0._ZN7cutlass13device_kernelIN5flash19enable_sm80_to_sm89INS1_16FlashAttnFwdSm80INS1_25CollectiveMainloopFwdSm80ILi8ELi1ELb1EN4cute5tupleIJNS5_1CILi128EEES8_S8_EEELi128ENS_6half_tEfNS_4arch4Sm80ELb1ELb0ELb1ELb1ELb0ELb1ELb1ELb0EEENS1_21CollectiveEpilogueFwdIS9_NS6_IJNS7_ILi1EEESF_SF_EEESA_SC_Li256ELb1ELb1ELb0ELb0EEENS1_19SingleTileSchedulerILb1ELb0ELb1ELi128EEEEEEEEEvNT_6ParamsE --------------------------
	.section	.nv.constant0._ZN7cutlass13device_kernelIN5flash19enable_sm80_to_sm89INS1_16FlashAttnFwdSm80INS1_25CollectiveMainloopFwdSm80ILi8ELi1ELb1EN4cute5tupleIJNS5_1CILi128EEES8_S8_EEELi128ENS_6half_tEfNS_4arch4Sm80ELb1ELb0ELb1ELb1ELb0ELb1ELb1ELb0EEENS1_21CollectiveEpilogueFwdIS9_NS6_IJNS7_ILi1EEESF_SF_EEESA_SC_Li256ELb1ELb1ELb0ELb0EEENS1_19SingleTileSchedulerILb1ELb0ELb1ELi128EEEEEEEEEvNT_6ParamsE,"a",@progbits
	.sectionflags	@""
	.align	4
.nv.constant0._ZN7cutlass13device_kernelIN5flash19enable_sm80_to_sm89INS1_16FlashAttnFwdSm80INS1_25CollectiveMainloopFwdSm80ILi8ELi1ELb1EN4cute5tupleIJNS5_1CILi128EEES8_S8_EEELi128ENS_6half_tEfNS_4arch4Sm80ELb1ELb0ELb1ELb1ELb0ELb1ELb1ELb0EEENS1_21CollectiveEpilogueFwdIS9_NS6_IJNS7_ILi1EEESF_SF_EEESA_SC_Li256ELb1ELb1ELb0ELb0EEENS1_19SingleTileSchedulerILb1ELb0ELb1ELi128EEEEEEEEEvNT_6ParamsE:
	.zero		1400


//--------------------- .nv.constant0._ZN7cutlass13device_kernelIN5flash19enable_sm80_to_sm89INS1_16FlashAttnFwdSm80INS1_25CollectiveMainloopFwdSm80ILi4ELi1ELb0EN4cute5tupleIJNS5_1CILi128EEENS7_ILi64EEES8_EEELi128ENS_6half_tEfNS_4arch4Sm80ELb0ELb0ELb1ELb0ELb0ELb0ELb1ELb0EEENS1_21CollectiveEpilogueFwdINS6_IJS8_S8_S9_EEENS6_IJNS7_ILi1EEESH_SH_EEESB_SD_Li128ELb0ELb1ELb0ELb0EEENS1_19SingleTileSchedulerILb0ELb0ELb1ELi128EEEEEEEEEvNT_6ParamsE --------------------------
	.section	.nv.constant0._ZN7cutlass13device_kernelIN5flash19enable_sm80_to_sm89INS1_16FlashAttnFwdSm80INS1_25CollectiveMainloopFwdSm80ILi4ELi1ELb0EN4cute5tupleIJNS5_1CILi128EEENS7_ILi64EEES8_EEELi128ENS_6half_tEfNS_4arch4Sm80ELb0ELb0ELb1ELb0ELb0ELb0ELb1ELb0EEENS1_21CollectiveEpilogueFwdINS6_IJS8_S8_S9_EEENS6_IJNS7_ILi1EEESH_SH_EEESB_SD_Li128ELb0ELb1ELb0ELb0EEENS1_19SingleTileSchedulerILb0ELb0ELb1ELi128EEEEEEEEEvNT_6ParamsE,"a",@progbits
	.sectionflags	@""
	.align	4
.nv.constant0._ZN7cutlass13device_kernelIN5flash19enable_sm80_to_sm89INS1_16FlashAttnFwdSm80INS1_25CollectiveMainloopFwdSm80ILi4ELi1ELb0EN4cute5tupleIJNS5_1CILi128EEENS7_ILi64EEES8_EEELi128ENS_6half_tEfNS_4arch4Sm80ELb0ELb0ELb1ELb0ELb0ELb0ELb1ELb0EEENS1_21CollectiveEpilogueFwdINS6_IJS8_S8_S9_EEENS6_IJNS7_ILi1EEESH_SH_EEESB_SD_Li128ELb0ELb1ELb0ELb0EEENS1_19SingleTileSchedulerILb0ELb0ELb1ELi128EEEEEEEEEvNT_6ParamsE:
	.zero		1400


//--------------------- .nv.constant0._ZN7cutlass13device_kernelIN5flash19enable_sm80_to_sm89INS1_16FlashAttnFwdSm80INS1_25CollectiveMainloopFwdSm80ILi4ELi1ELb0EN4cute5tupleIJNS5_1CILi128EEENS7_ILi64EEES8_EEELi128ENS_6half_tEfNS_4arch4Sm80ELb0ELb0ELb1ELb1ELb0ELb0ELb1ELb0EEENS1_21CollectiveEpilogueFwdINS6_IJS8_S8_S9_EEENS6_IJNS7_ILi1EEESH_SH_EEESB_SD_Li128ELb1ELb1ELb0ELb0EEENS1_19SingleTileSchedulerILb1ELb0ELb1ELi128EEEEEEEEEvNT_6ParamsE --------------------------
	.section	.nv.constant0._ZN7cutlass13device_kernelIN5flash19enable_sm80_to_sm89INS1_16FlashAttnFwdSm80INS1_25CollectiveMainloopFwdSm80ILi4ELi1ELb0EN4cute5tupleIJNS5_1CILi128EEENS7_ILi64EEES8_EEELi128ENS_6half_tEfNS_4arch4Sm80ELb0ELb0ELb1ELb1ELb0ELb0ELb1ELb0EEENS1_21CollectiveEpilogueFwdINS6_IJS8_S8_S9_EEENS6_IJNS7_ILi1EEESH_SH_EEESB_SD_Li128ELb1ELb1ELb0ELb0EEENS1_19SingleTileSchedulerILb1ELb0ELb1ELi128EEEEEEEEEvNT_6ParamsE,"a",@progbits
	.sectionflags	@""
	.align	4
.nv.constant0._ZN7cutlass13device_kernelIN5flash19enable_sm80_to_sm89INS1_16FlashAttnFwdSm80INS1_25CollectiveMainloopFwdSm80ILi4ELi1ELb0EN4cute5tupleIJNS5_1CILi128EEENS7_ILi64EEES8_EEELi128ENS_6half_tEfNS_4arch4Sm80ELb0ELb0ELb1ELb1ELb0ELb0ELb1ELb0EEENS1_21CollectiveEpilogueFwdINS6_IJS8_S8_S9_EEENS6_IJNS7_ILi1EEESH_SH_EEESB_SD_Li128ELb1ELb1ELb0ELb0EEENS1_19SingleTileSchedulerILb1ELb0ELb1ELi128EEEEEEEEEvNT_6ParamsE:
	.zero		1400


//--------------------- .nv.constant0._ZN7cutlass13device_kernelIN5flash19enable_sm80_to_sm89INS1_16FlashAttnFwdSm80INS1_25CollectiveMainloopFwdSm80ILi4ELi1ELb0EN4cute5tupleIJNS5_1CILi128EEENS7_ILi64EEES8_EEELi128ENS_6half_tEfNS_4arch4Sm80ELb0ELb0ELb1ELb1ELb0ELb1ELb1ELb0EEENS1_21CollectiveEpilogueFwdINS6_IJS8_S8_S9_EEENS6_IJNS7_ILi1EEESH_SH_EEESB_SD_Li128ELb1ELb1ELb0ELb0EEENS1_19SingleTileSchedulerILb1ELb0ELb1ELi128EEEEEEEEEvNT_6ParamsE --------------------------
	.section	.nv.constant0._ZN7cutlass13device_kernelIN5flash19enable_sm80_to_sm89INS1_16FlashAttnFwdSm80INS1_25CollectiveMainloopFwdSm80ILi4ELi1ELb0EN4cute5tupleIJNS5_1CILi128EEENS7_ILi64EEES8_EEELi128ENS_6half_tEfNS_4arch4Sm80ELb0ELb0ELb1ELb1ELb0ELb1ELb1ELb0EEENS1_21CollectiveEpilogueFwdINS6_IJS8_S8_S9_EEENS6_IJNS7_ILi1EEESH_SH_EEESB_SD_Li128ELb1ELb1ELb0ELb0EEENS1_19SingleTileSchedulerILb1ELb0ELb1ELi128EEEEEEEEEvNT_6ParamsE,"a",@progbits
	.sectionflags	@""
	.align	4
.nv.constant0._ZN7cutlass13device_kernelIN5flash19enable_sm80_to_sm89INS1_16FlashAttnFwdSm80INS1_25CollectiveMainloopFwdSm80ILi4ELi1ELb0EN4cute5tupleIJNS5_1CILi128EEENS7_ILi64EEES8_EEELi128ENS_6half_tEfNS_4arch4Sm80ELb0ELb0ELb1ELb1ELb0ELb1ELb1ELb0EEENS1_21CollectiveEpilogueFwdINS6_IJS8_S8_S9_EEENS6_IJNS7_ILi1EEESH_SH_EEESB_SD_Li128ELb1ELb1ELb0ELb0EEENS1_19SingleTileSchedulerILb1ELb0ELb1ELi128EEEEEEEEEvNT_6ParamsE:
	.zero		1400


//--------------------- .nv.constant0._ZN7cutlass13device_kernelIN5flash19enable_sm80_to_sm89INS1_16FlashAttnFwdSm80INS1_25CollectiveMainloopFwdSm80ILi4ELi1ELb0EN4cute5tupleIJNS5_1CILi128EEENS7_ILi48EEES8_EEELi128ENS_6half_tEfNS_4arch4Sm80ELb0ELb1ELb1ELb0ELb0ELb0ELb1ELb0EEENS1_21CollectiveEpilogueFwdINS6_IJS8_S8_S9_EEENS6_IJNS7_ILi1EEESH_SH_EEESB_SD_Li128ELb0ELb1ELb0ELb0EEENS1_19SingleTileSchedulerILb0ELb0ELb1ELi128EEEEEEEEEvNT_6ParamsE --------------------------
	.section	.nv.constant0._ZN7cutlass13device_kernelIN5flash19enable_sm80_to_sm89INS1_16FlashAttnFwdSm80INS1_25CollectiveMainloopFwdSm80ILi4ELi1ELb0EN4cute5tupleIJNS5_1CILi128EEENS7_ILi48EEES8_EEELi128ENS_6half_tEfNS_4arch4Sm80ELb0ELb1ELb1ELb0ELb0ELb0ELb1ELb0EEENS1_21CollectiveEpilogueFwdINS6_IJS8_S8_S9_EEENS6_IJNS7_ILi1EEESH_SH_EEESB_SD_Li128ELb0ELb1ELb0ELb0EEENS1_19SingleTileSchedulerILb0ELb0ELb1ELi128EEEEEEEEEvNT_6ParamsE,"a",@progbits
	.sectionflags	@""
	.align	4
.nv.constant0._ZN7cutlass13device_kernelIN5flash19enable_sm80_to_sm89INS1_16FlashAttnFwdSm80INS1_25CollectiveMainloopFwdSm80ILi4ELi1ELb0EN4cute5tupleIJNS5_1CILi128EEENS7_ILi48EEES8_EEELi128ENS_6half_tEfNS_4arch4Sm80ELb0ELb1ELb1ELb0ELb0ELb0ELb1ELb0EEENS1_21CollectiveEpilogueFwdINS6_IJS8_S8_S9_EEENS6_IJNS7_ILi1EEESH_SH_EEESB_SD_Li128ELb0ELb1ELb0ELb0EEENS1_19SingleTileSchedulerILb0ELb0ELb1ELi128EEEEEEEEEvNT_6ParamsE:
	.zero		1400


//--------------------- .nv.constant0._ZN7cutlass13device_kernelIN5flash19enable_sm80_to_sm89INS1_16FlashAttnFwdSm80INS1_25CollectiveMainloopFwdSm80ILi4ELi1ELb0EN4cute5tupleIJNS5_1CILi128EEENS7_ILi48EEES8_EEELi128ENS_6half_tEfNS_4arch4Sm80ELb0ELb1ELb1ELb1ELb0ELb0ELb1ELb0EEENS1_21CollectiveEpilogueFwdINS6_IJS8_S8_S9_EEENS6_IJNS7_ILi1EEESH_SH_EEESB_SD_Li128ELb1ELb1ELb0ELb0EEENS1_19SingleTileSchedulerILb1ELb0ELb1ELi128EEEEEEEEEvNT_6ParamsE --------------------------
	.section	.nv.constant0._ZN7cutlass13device_kernelIN5flash19enable_sm80_to_sm89INS1_16FlashAttnFwdSm80INS1_25CollectiveMainloopFwdSm80ILi4ELi1ELb0EN4cute5tupleIJNS5_1CILi128EEENS7_ILi48EEES8_EEELi128ENS_6half_tEfNS_4arch4Sm80ELb0ELb1ELb1ELb1ELb0ELb0ELb1ELb0EEENS1_21CollectiveEpilogueFwdINS6_IJS8_S8_S9_EEENS6_IJNS7_ILi1EEESH_SH_EEESB_SD_Li128ELb1ELb1ELb0ELb0EEENS1_19SingleTileSchedulerILb1ELb0ELb1ELi128EEEEEEEEEvNT_6ParamsE,"a",@progbits
	.sectionflags	@""
	.align	4
.nv.constant0._ZN7cutlass13device_kernelIN5flash19enable_sm80_to_sm89INS1_16FlashAttnFwdSm80INS1_25CollectiveMainloopFwdSm80ILi4ELi1ELb0EN4cute5tupleIJNS5_1CILi128EEENS7_ILi48EEES8_EEELi128ENS_6half_tEfNS_4arch4Sm80ELb0ELb1ELb1ELb1ELb0ELb0ELb1ELb0EEENS1_21CollectiveEpilogueFwdINS6_IJS8_S8_S9_EEENS6_IJNS7_ILi1EEESH_SH_EEESB_SD_Li128ELb1ELb1ELb0ELb0EEENS1_19SingleTileSchedulerILb1ELb0ELb1ELi128EEEEEEEEEvNT_6ParamsE:
	.zero		1400


//--------------------- .nv.constant0._ZN7cutlass13device_kernelIN5flash19enable_sm80_to_sm89INS1_16FlashAttnFwdSm80INS1_25CollectiveMainloopFwdSm80ILi4ELi1ELb0EN4cute5tupleIJNS5_1CILi128EEENS7_ILi48EEES8_EEELi128ENS_6half_tEfNS_4arch4Sm80ELb0ELb1ELb1ELb1ELb0ELb1ELb1ELb0EEENS1_21CollectiveEpilogueFwdINS6_IJS8_S8_S9_EEENS6_IJNS7_ILi1EEESH_SH_EEESB_SD_Li128ELb1ELb1ELb0ELb0EEENS1_19SingleTileSchedulerILb1ELb0ELb1ELi128EEEEEEEEEvNT_6ParamsE --------------------------
	.section	.nv.constant0._ZN7cutlass13device_kernelIN5flash19enable_sm80_to_sm89INS1_16FlashAttnFwdSm80INS1_25CollectiveMainloopFwdSm80ILi4ELi1ELb0EN4cute5tupleIJNS5_1CILi128EEENS7_ILi48EEES8_EEELi128ENS_6half_tEfNS_4arch4Sm80ELb0ELb1ELb1ELb1ELb0ELb1ELb1ELb0EEENS1_21CollectiveEpilogueFwdINS6_IJS8_S8_S9_EEENS6_IJNS7_ILi1EEESH_SH_EEESB_SD_Li128ELb1ELb1ELb0ELb0EEENS1_19SingleTileSchedulerILb1ELb0ELb1ELi128EEEEEEEEEvNT_6ParamsE,"a",@progbits
	.sectionflags	@""
	.align	4
.nv.constant0._ZN7cutlass13device_kernelIN5flash19enable_sm80_to_sm89INS1_16FlashAttnFwdSm80INS1_25CollectiveMainloopFwdSm80ILi4ELi1ELb0EN4cute5tupleIJNS5_1CILi128EEENS7_ILi48EEES8_EEELi128ENS_6half_tEfNS_4arch4Sm80ELb0ELb1ELb1ELb1ELb0ELb1ELb1ELb0EEENS1_21CollectiveEpilogueFwdINS6_IJS8_S8_S9_EEENS6_IJNS7_ILi1EEESH_SH_EEESB_SD_Li128ELb1ELb1ELb0ELb0EEENS1_19SingleTileSchedulerILb1ELb0ELb1ELi128EEEEEEEEEvNT_6ParamsE:
	.zero		1400


//--------------------- .nv.constant0._ZN7cutlass13device_kernelIN5flash19enable_sm80_to_sm89INS1_16FlashAttnFwdSm80INS1_25CollectiveMainloopFwdSm80ILi4ELi1ELb0EN4cute5tupleIJNS5_1CILi128EEENS7_ILi64EEES8_EEELi128ENS_6half_tEfNS_4arch4Sm80ELb1ELb0ELb1ELb0ELb0ELb0ELb1ELb0EEENS1_21CollectiveEpilogueFwdINS6_IJS8_S8_S9_EEENS6_IJNS7_ILi1EEESH_SH_EEESB_SD_Li128ELb0ELb1ELb0ELb0EEENS1_30DynamicPersistentTileSchedulerILi128ELi128ELb0ELb1ELb0EEEEEEEEEvNT_6ParamsE --------------------------
	.section	.nv.constant0._ZN7cutlass13device_kernelIN5flash19enable_sm80_to_sm89INS1_16FlashAttnFwdSm80INS1_25CollectiveMainloopFwdSm80ILi4ELi1ELb0EN4cute5tupleIJNS5_1CILi128EEENS7_ILi64EEES8_EEELi128ENS_6half_tEfNS_4arch4Sm80ELb1ELb0ELb1ELb0ELb0ELb0ELb1ELb0EEENS1_21CollectiveEpilogueFwdINS6_IJS8_S8_S9_EEENS6_IJNS7_ILi1EEESH_SH_EEESB_SD_Li128ELb0ELb1ELb0ELb0EEENS1_30DynamicPersistentTileSchedulerILi128ELi128ELb0ELb1ELb0EEEEEEEEEvNT_6ParamsE,"a",@progbits
	.sectionflags	@""
	.align	4
.nv.constant0._ZN7cutlass13device_kernelIN5flash19enable_sm80_to_sm89INS1_16FlashAttnFwdSm80INS1_25CollectiveMainloopFwdSm80ILi4ELi1ELb0EN4cute5tupleIJNS5_1CILi128EEENS7_ILi64EEES8_EEELi128ENS_6half_tEfNS_4arch4Sm80ELb1ELb0ELb1ELb0ELb0ELb0ELb1ELb0EEENS1_21CollectiveEpilogueFwdINS6_IJS8_S8_S9_EEENS6_IJNS7_ILi1EEESH_SH_EEESB_SD_Li128ELb0ELb1ELb0ELb0EEENS1_30DynamicPersistentTileSchedulerILi128ELi128ELb0ELb1ELb0EEEEEEEEEvNT_6ParamsE:
	.zero		1416


//--------------------- .nv.constant0._ZN7cutlass13device_kernelIN5flash19enable_sm80_to_sm89INS1_16FlashAttnFwdSm80INS1_25CollectiveMainloopFwdSm80ILi4ELi1ELb0EN4cute5tupleIJNS5_1CILi128EEENS7_ILi64EEES8_EEELi128ENS_6half_tEfNS_4arch4Sm80ELb1ELb0ELb1ELb1ELb0ELb0ELb1ELb0EEENS1_21CollectiveEpilogueFwdINS6_IJS8_S8_S9_EEENS6_IJNS7_ILi1EEESH_SH_EEESB_SD_Li128ELb1ELb1ELb0ELb0EEENS1_19SingleTileSchedulerILb1ELb0ELb1ELi128EEEEEEEEEvNT_6ParamsE --------------------------
	.section	.nv.constant0._ZN7cutlass13device_kernelIN5flash19enable_sm80_to_sm89INS1_16FlashAttnFwdSm80INS1_25CollectiveMainloopFwdSm80ILi4ELi1ELb0EN4cute5tupleIJNS5_1CILi128EEENS7_ILi64EEES8_EEELi128ENS_6half_tEfNS_4arch4Sm80ELb1ELb0ELb1ELb1ELb0ELb0ELb1ELb0EEENS1_21CollectiveEpilogueFwdINS6_IJS8_S8_S9_EEENS6_IJNS7_ILi1EEESH_SH_EEESB_SD_Li128ELb1ELb1ELb0ELb0EEENS1_19SingleTileSchedulerILb1ELb0ELb1ELi128EEEEEEEEEvNT_6ParamsE,"a",@progbits
	.sectionflags	@""
	.align	4
.nv.constant0._ZN7cutlass13device_kernelIN5flash19enable_sm80_to_sm89INS1_16FlashAttnFwdSm80INS1_25CollectiveMainloopFwdSm80ILi4ELi1ELb0EN4cute5tupleIJNS5_1CILi128EEENS7_ILi64EEES8_EEELi128ENS_6half_tEfNS_4arch4Sm80ELb1ELb0ELb1ELb1ELb0ELb0ELb1ELb0EEENS1_21CollectiveEpilogueFwdINS6_IJS8_S8_S9_EEENS6_IJNS7_ILi1EEESH_SH_EEESB_SD_Li128ELb1ELb1ELb0ELb0EEENS1_19SingleTileSchedulerILb1ELb0ELb1ELi128EEEEEEEEEvNT_6ParamsE:
	.zero		1400


//--------------------- .nv.constant0._ZN7cutlass13device_kernelIN5flash19enable_sm80_to_sm89INS1_16FlashAttnFwdSm80INS1_25CollectiveMainloopFwdSm80ILi4ELi1ELb0EN4cute5tupleIJNS5_1CILi128EEENS7_ILi64EEES8_EEELi128ENS_6half_tEfNS_4arch4Sm80ELb1ELb0ELb1ELb1ELb0ELb1ELb1ELb0EEENS1_21CollectiveEpilogueFwdINS6_IJS8_S8_S9_EEENS6_IJNS7_ILi1EEESH_SH_EEESB_SD_Li128ELb1ELb1ELb0ELb0EEENS1_19SingleTileSchedulerILb1ELb0ELb1ELi128EEEEEEEEEvNT_6ParamsE --------------------------
	.section	.nv.constant0._ZN7cutlass13device_kernelIN5flash19enable_sm80_to_sm89INS1_16FlashAttnFwdSm80INS1_25CollectiveMainloopFwdSm80ILi4ELi1ELb0EN4cute5tupleIJNS5_1CILi128EEENS7_ILi64EEES8_EEELi128ENS_6half_tEfNS_4arch4Sm80ELb1ELb0ELb1ELb1ELb0ELb1ELb1ELb0EEENS1_21CollectiveEpilogueFwdINS6_IJS8_S8_S9_EEENS6_IJNS7_ILi1EEESH_SH_EEESB_SD_Li128ELb1ELb1ELb0ELb0EEENS1_19SingleTileSchedulerILb1ELb0ELb1ELi128EEEEEEEEEvNT_6ParamsE,"a",@progbits
	.sectionflags	@""
	.align	4
.nv.constant0._ZN7cutlass13device_kernelIN5flash19enable_sm80_to_sm89INS1_16FlashAttnFwdSm80INS1_25CollectiveMainloopFwdSm80ILi4ELi1ELb0EN4cute5tupleIJNS5_1CILi128EEENS7_ILi64EEES8_EEELi128ENS_6half_tEfNS_4arch4Sm80ELb1ELb0ELb1ELb1ELb0ELb1ELb1ELb0EEENS1_21CollectiveEpilogueFwdINS6_IJS8_S8_S9_EEENS6_IJNS7_ILi1EEESH_SH_EEESB_SD_Li128ELb1ELb1ELb0ELb0EEENS1_19SingleTileSchedulerILb1ELb0ELb1ELi128EEEEEEEEEvNT_6ParamsE:
	.zero		1400


//--------------------- .nv.constant0._ZN7cutlass13device_kernelIN5flash19enable_sm80_to_sm89INS1_16FlashAttnFwdSm80INS1_25CollectiveMainloopFwdSm80ILi8ELi1ELb1EN4cute5tupleIJNS5_1CILi128EEES8_S8_EEELi128ENS_6half_tEfNS_4arch4Sm80ELb0ELb0ELb0ELb0ELb0ELb0ELb1ELb0EEENS1_21CollectiveEpilogueFwdIS9_NS6_IJNS7_ILi1EEESF_SF_EEESA_SC_Li256ELb0ELb1ELb0ELb0EEENS1_19SingleTileSchedulerILb0ELb0ELb1ELi128EEEEEEEEEvNT_6ParamsE --------------------------
	.section	.nv.constant0._ZN7cutlass13device_kernelIN5flash19enable_sm80_to_sm89INS1_16FlashAttnFwdSm80INS1_25CollectiveMainloopFwdSm80ILi8ELi1ELb1EN4cute5tupleIJNS5_1CILi128EEES8_S8_EEELi128ENS_6half_tEfNS_4arch4Sm80ELb0ELb0ELb0ELb0ELb0ELb0ELb1ELb0EEENS1_21CollectiveEpilogueFwdIS9_NS6_IJNS7_ILi1EEESF_SF_EEESA_SC_Li256ELb0ELb1ELb0ELb0EEENS1_19SingleTileSchedulerILb0ELb0ELb1ELi128EEEEEEEEEvNT_6ParamsE,"a",@progbits
	.sectionflags	@""
	.align	4
.nv.constant0._ZN7cutlass13device_kernelIN5flash19enable_sm80_to_sm89INS1_16FlashAttnFwdSm80INS1_25CollectiveMainloopFwdSm80ILi8ELi1ELb1EN4cute5tupleIJNS5_1CILi128EEES8_S8_EEELi128ENS_6half_tEfNS_4arch4Sm80ELb0ELb0ELb0ELb0ELb0ELb0ELb1ELb0EEENS1_21CollectiveEpilogueFwdIS9_NS6_IJNS7_ILi1EEESF_SF_EEESA_SC_Li256ELb0ELb1ELb0ELb0EEENS1_19SingleTileSchedulerILb0ELb0ELb1ELi128EEEEEEEEEvNT_6ParamsE:
	.zero		1400


//--------------------- .nv.constant0._ZN7cutlass13device_kernelIN5flash19enable_sm80_to_sm89INS1_16FlashAttnFwdSm80INS1_25CollectiveMainloopFwdSm80ILi8ELi1ELb1EN4cute5tupleIJNS5_1CILi128EEES8_S8_EEELi128ENS_6half_tEfNS_4arch4Sm80ELb0ELb0ELb0ELb1ELb0ELb0ELb1ELb0EEENS1_21CollectiveEpilogueFwdIS9_NS6_IJNS7_ILi1EEESF_SF_EEESA_SC_Li256ELb1ELb1ELb0ELb0EEENS1_19SingleTileSchedulerILb1ELb0ELb1ELi128EEEEEEEEEvNT_6ParamsE --------------------------
	.section	.nv.constant0._ZN7cutlass13device_kernelIN5flash19enable_sm80_to_sm89INS1_16FlashAttnFwdSm80INS1_25CollectiveMainloopFwdSm80ILi8ELi1ELb1EN4cute5tupleIJNS5_1CILi128EEES8_S8_EEELi128ENS_6half_tEfNS_4arch4Sm80ELb0ELb0ELb0ELb1ELb0ELb0ELb1ELb0EEENS1_21CollectiveEpilogueFwdIS9_NS6_IJNS7_ILi1EEESF_SF_EEESA_SC_Li256ELb1ELb1ELb0ELb0EEENS1_19SingleTileSchedulerILb1ELb0ELb1ELi128EEEEEEEEEvNT_6ParamsE,"a",@progbits
	.sectionflags	@""
	.align	4
.nv.constant0._ZN7cutlass13device_kernelIN5flash19enable_sm80_to_sm89INS1_16FlashAttnFwdSm80INS1_25CollectiveMainloopFwdSm80ILi8ELi1ELb1EN4cute5tupleIJNS5_1CILi128EEES8_S8_EEELi128ENS_6half_tEfNS_4arch4Sm80ELb0ELb0ELb0ELb1ELb0ELb0ELb1ELb0EEENS1_21CollectiveEpilogueFwdIS9_NS6_IJNS7_ILi1EEESF_SF_EEESA_SC_Li256ELb1ELb1ELb0ELb0EEENS1_19SingleTileSchedulerILb1ELb0ELb1ELi128EEEEEEEEEvNT_6ParamsE:
	.zero		1400


//--------------------- .nv.constant0._ZN7cutlass13device_kernelIN5flash19enable_sm80_to_sm89INS1_16FlashAttnFwdSm80INS1_25CollectiveMainloopFwdSm80ILi8ELi1ELb1EN4cute5tupleIJNS5_1CILi128EEES8_S8_EEELi128ENS_6half_tEfNS_4arch4Sm80ELb0ELb0ELb0ELb1ELb0ELb1ELb1ELb0EEENS1_21CollectiveEpilogueFwdIS9_NS6_IJNS7_ILi1EEESF_SF_EEESA_SC_Li256ELb1ELb1ELb0ELb0EEENS1_19SingleTileSchedulerILb1ELb0ELb1ELi128EEEEEEEEEvNT_6ParamsE --------------------------
	.section	.nv.constant0._ZN7cutlass13device_kernelIN5flash19enable_sm80_to_sm89INS1_16FlashAttnFwdSm80INS1_25CollectiveMainloopFwdSm80ILi8ELi1ELb1EN4cute5tupleIJNS5_1CILi128EEES8_S8_EEELi128ENS_6half_tEfNS_4arch4Sm80ELb0ELb0ELb0ELb1ELb0ELb1ELb1ELb0EEENS1_21CollectiveEpilogueFwdIS9_NS6_IJNS7_ILi1EEESF_SF_EEESA_SC_Li256ELb1ELb1ELb0ELb0EEENS1_19SingleTileSchedulerILb1ELb0ELb1ELi128EEEEEEEEEvNT_6ParamsE,"a",@progbits
	.sectionflags	@""
	.align	4
.nv.constant0._ZN7cutlass13device_kernelIN5flash19enable_sm80_to_sm89INS1_16FlashAttnFwdSm80INS1_25CollectiveMainloopFwdSm80ILi8ELi1ELb1EN4cute5tupleIJNS5_1CILi128EEES8_S8_EEELi128ENS_6half_tEfNS_4arch4Sm80ELb0ELb0ELb0ELb1ELb0ELb1ELb1ELb0EEENS1_21CollectiveEpilogueFwdIS9_NS6_IJNS7_ILi1EEESF_SF_EEESA_SC_Li256ELb1ELb1ELb0ELb0EEENS1_19SingleTileSchedulerILb1ELb0ELb1ELi128EEEEEEEEEvNT_6ParamsE:
	.zero		1400


//--------------------- .nv.constant0._ZN7cutlass13device_kernelIN5flash19enable_sm80_to_sm89INS1_16FlashAttnFwdSm80INS1_25CollectiveMainloopFwdSm80ILi8ELi1ELb1EN4cute5tupleIJNS5_1CILi128EEENS7_ILi96EEES8_EEELi128ENS_6half_tEfNS_4arch4Sm80ELb0ELb1ELb0ELb0ELb0ELb0ELb1ELb0EEENS1_21CollectiveEpilogueFwdINS6_IJS8_S8_S9_EEENS6_IJNS7_ILi1EEESH_SH_EEESB_SD_Li256ELb0ELb1ELb0ELb0EEENS1_19SingleTileSchedulerILb0ELb0ELb1ELi128EEEEEEEEEvNT_6ParamsE --------------------------
	.section	.nv.constant0._ZN7cutlass13device_kernelIN5flash19enable_sm80_to_sm89INS1_16FlashAttnFwdSm80INS1_25CollectiveMainloopFwdSm80ILi8ELi1ELb1EN4cute5tupleIJNS5_1CILi128EEENS7_ILi96EEES8_EEELi128ENS_6half_tEfNS_4arch4Sm80ELb0ELb1ELb0ELb0ELb0ELb0ELb1ELb0EEENS1_21CollectiveEpilogueFwdINS6_IJS8_S8_S9_EEENS6_IJNS7_ILi1EEESH_SH_EEESB_SD_Li256ELb0ELb1ELb0ELb0EEENS1_19SingleTileSchedulerILb0ELb0ELb1ELi128EEEEEEEEEvNT_6ParamsE,"a",@progbits
	.sectionflags	@""
	.align	4
.nv.constant0._ZN7cutlass13device_kernelIN5flash19enable_sm80_to_sm89INS1_16FlashAttnFwdSm80INS1_25CollectiveMainloopFwdSm80ILi8ELi1ELb1EN4cute5tupleIJNS5_1CILi128EEENS7_ILi96EEES8_EEELi128ENS_6half_tEfNS_4arch4Sm80ELb0ELb1ELb0ELb0ELb0ELb0ELb1ELb0EEENS1_21CollectiveEpilogueFwdINS6_IJS8_S8_S9_EEENS6_IJNS7_ILi1EEESH_SH_EEESB_SD_Li256ELb0ELb1ELb0ELb0EEENS1_19SingleTileSchedulerILb0ELb0ELb1ELi128EEEEEEEEEvNT_6ParamsE:
	.zero		1400


//--------------------- .nv.constant0._ZN7cutlass13device_kernelIN5flash19enable_sm80_to_sm89INS1_16FlashAttnFwdSm80INS1_25CollectiveMainloopFwdSm80ILi8ELi1ELb1EN4cute5tupleIJNS5_1CILi128EEENS7_ILi96EEES8_EEELi128ENS_6half_tEfNS_4arch4Sm80ELb0ELb1ELb0ELb1ELb0ELb0ELb1ELb0EEENS1_21CollectiveEpilogueFwdINS6_IJS8_S8_S9_EEENS6_IJNS7_ILi1EEESH_SH_EEESB_SD_Li256ELb1ELb1ELb0ELb0EEENS1_19SingleTileSchedulerILb1ELb0ELb1ELi128EEEEEEEEEvNT_6ParamsE --------------------------
	.section	.nv.constant0._ZN7cutlass13device_kernelIN5flash19enable_sm80_to_sm89INS1_16FlashAttnFwdSm80INS1_25CollectiveMainloopFwdSm80ILi8ELi1ELb1EN4cute5tupleIJNS5_1CILi128EEENS7_ILi96EEES8_EEELi128ENS_6half_tEfNS_4arch4Sm80ELb0ELb1ELb0ELb1ELb0ELb0ELb1ELb0EEENS1_21CollectiveEpilogueFwdINS6_IJS8_S8_S9_EEENS6_IJNS7_ILi1EEESH_SH_EEESB_SD_Li256ELb1ELb1ELb0ELb0EEENS1_19SingleTileSchedulerILb1ELb0ELb1ELi128EEEEEEEEEvNT_6ParamsE,"a",@progbits
	.sectionflags	@""
	.align	4
.nv.constant0._ZN7cutlass13device_kernelIN5flash19enable_sm80_to_sm89INS1_16FlashAttnFwdSm80INS1_25CollectiveMainloopFwdSm80ILi8ELi1ELb1EN4cute5tupleIJNS5_1CILi128EEENS7_ILi96EEES8_EEELi128ENS_6half_tEfNS_4arch4Sm80ELb0ELb1ELb0ELb1ELb0ELb0ELb1ELb0EEENS1_21CollectiveEpilogueFwdINS6_IJS8_S8_S9_EEENS6_IJNS7_ILi1EEESH_SH_EEESB_SD_Li256ELb1ELb1ELb0ELb0EEENS1_19SingleTileSchedulerILb1ELb0ELb1ELi128EEEEEEEEEvNT_6ParamsE:
	.zero		1400


//--------------------- .nv.constant0._ZN7cutlass13device_kernelIN5flash19enable_sm80_to_sm89INS1_16FlashAttnFwdSm80INS1_25CollectiveMainloopFwdSm80ILi8ELi1ELb1EN4cute5tupleIJNS5_1CILi128EEENS7_ILi96EEES8_EEELi128ENS_6half_tEfNS_4arch4Sm80ELb0ELb1ELb0ELb1ELb0ELb1ELb1ELb0EEENS1_21CollectiveEpilogueFwdINS6_IJS8_S8_S9_EEENS6_IJNS7_ILi1EEESH_SH_EEESB_SD_Li256ELb1ELb1ELb0ELb0EEENS1_19SingleTileSchedulerILb1ELb0ELb1ELi128EEEEEEEEEvNT_6ParamsE --------------------------
	.section	.nv.constant0._ZN7cutlass13device_kernelIN5flash19enable_sm80_to_sm89INS1_16FlashAttnFwdSm80INS1_25CollectiveMainloopFwdSm80ILi8ELi1ELb1EN4cute5tupleIJNS5_1CILi128EEENS7_ILi96EEES8_EEELi128ENS_6half_tEfNS_4arch4Sm80ELb0ELb1ELb0ELb1ELb0ELb1ELb1ELb0EEENS1_21CollectiveEpilogueFwdINS6_IJS8_S8_S9_EEENS6_IJNS7_ILi1EEESH_SH_EEESB_SD_Li256ELb1ELb1ELb0ELb0EEENS1_19SingleTileSchedulerILb1ELb0ELb1ELi128EEEEEEEEEvNT_6ParamsE,"a",@progbits
	.sectionflags	@""
	.align	4
.nv.constant0._ZN7cutlass13device_kernelIN5flash19enable_sm80_to_sm89INS1_16FlashAttnFwdSm80INS1_25CollectiveMainloopFwdSm80ILi8ELi1ELb1EN4cute5tupleIJNS5_1CILi128EEENS7_ILi96EEES8_EEELi128ENS_6half_tEfNS_4arch4Sm80ELb0ELb1ELb0ELb1ELb0ELb1ELb1ELb0EEENS1_21CollectiveEpilogueFwdINS6_IJS8_S8_S9_EEENS6_IJNS7_ILi1EEESH_SH_EEESB_SD_Li256ELb1ELb1ELb0ELb0EEENS1_19SingleTileSchedulerILb1ELb0ELb1ELi128EEEEEEEEEvNT_6ParamsE:
	.zero		1400


//--------------------- .nv.constant0._ZN7cutlass13device_kernelIN5flash19enable_sm80_to_sm89INS1_16FlashAttnFwdSm80INS1_25CollectiveMainloopFwdSm80ILi8ELi1ELb1EN4cute5tupleIJNS5_1CILi128EEES8_S8_EEELi128ENS_6half_tEfNS_4arch4Sm80ELb1ELb0ELb0ELb0ELb0ELb0ELb1ELb0EEENS1_21CollectiveEpilogueFwdIS9_NS6_IJNS7_ILi1EEESF_SF_EEESA_SC_Li256ELb0ELb1ELb0ELb0EEENS1_30DynamicPersistentTileSchedulerILi256ELi256ELb0ELb1ELb0EEEEEEEEEvNT_6ParamsE --------------------------
	.section	.nv.constant0._ZN7cutlass13device_kernelIN5flash19enable_sm80_to_sm89INS1_16FlashAttnFwdSm80INS1_25CollectiveMainloopFwdSm80ILi8ELi1ELb1EN4cute5tupleIJNS5_1CILi128EEES8_S8_EEELi128ENS_6half_tEfNS_4arch4Sm80ELb1ELb0ELb0ELb0ELb0ELb0ELb1ELb0EEENS1_21CollectiveEpilogueFwdIS9_NS6_IJNS7_ILi1EEESF_SF_EEESA_SC_Li256ELb0ELb1ELb0ELb0EEENS1_30DynamicPersistentTileSchedulerILi256ELi256ELb0ELb1ELb0EEEEEEEEEvNT_6ParamsE,"a",@progbits
	.sectionflags	@""
	.align	4
.nv.constant0._ZN7cutlass13device_kernelIN5flash19enable_sm80_to_sm89INS1_16FlashAttnFwdSm80INS1_25CollectiveMainloopFwdSm80ILi8ELi1ELb1EN4cute5tupleIJNS5_1CILi128EEES8_S8_EEELi128ENS_6half_tEfNS_4arch4Sm80ELb1ELb0ELb0ELb0ELb0ELb0ELb1ELb0EEENS1_21CollectiveEpilogueFwdIS9_NS6_IJNS7_ILi1EEESF_SF_EEESA_SC_Li256ELb0ELb1ELb0ELb0EEENS1_30DynamicPersistentTileSchedulerILi256ELi256ELb0ELb1ELb0EEEEEEEEEvNT_6ParamsE:
	.zero		1416


//--------------------- .nv.constant0._ZN7cutlass13device_kernelIN5flash19enable_sm80_to_sm89INS1_16FlashAttnFwdSm80INS1_25CollectiveMainloopFwdSm80ILi8ELi1ELb1EN4cute5tupleIJNS5_1CILi128EEES8_S8_EEELi128ENS_6half_tEfNS_4arch4Sm80ELb1ELb0ELb0ELb1ELb0ELb0ELb1ELb0EEENS1_21CollectiveEpilogueFwdIS9_NS6_IJNS7_ILi1EEESF_SF_EEESA_SC_Li256ELb1ELb1ELb0ELb0EEENS1_19SingleTileSchedulerILb1ELb0ELb1ELi128EEEEEEEEEvNT_6ParamsE --------------------------
	.section	.nv.constant0._ZN7cutlass13device_kernelIN5flash19enable_sm80_to_sm89INS1_16FlashAttnFwdSm80INS1_25CollectiveMainloopFwdSm80ILi8ELi1ELb1EN4cute5tupleIJNS5_1CILi128EEES8_S8_EEELi128ENS_6half_tEfNS_4arch4Sm80ELb1ELb0ELb0ELb1ELb0ELb0ELb1ELb0EEENS1_21CollectiveEpilogueFwdIS9_NS6_IJNS7_ILi1EEESF_SF_EEESA_SC_Li256ELb1ELb1ELb0ELb0EEENS1_19SingleTileSchedulerILb1ELb0ELb1ELi128EEEEEEEEEvNT_6ParamsE,"a",@progbits
	.sectionflags	@""
	.align	4
.nv.constant0._ZN7cutlass13device_kernelIN5flash19enable_sm80_to_sm89INS1_16FlashAttnFwdSm80INS1_25CollectiveMainloopFwdSm80ILi8ELi1ELb1EN4cute5tupleIJNS5_1CILi128EEES8_S8_EEELi128ENS_6half_tEfNS_4arch4Sm80ELb1ELb0ELb0ELb1ELb0ELb0ELb1ELb0EEENS1_21CollectiveEpilogueFwdIS9_NS6_IJNS7_ILi1EEESF_SF_EEESA_SC_Li256ELb1ELb1ELb0ELb0EEENS1_19SingleTileSchedulerILb1ELb0ELb1ELi128EEEEEEEEEvNT_6ParamsE:
	.zero		1400


//--------------------- .nv.constant0._ZN7cutlass13device_kernelIN5flash19enable_sm80_to_sm89INS1_16FlashAttnFwdSm80INS1_25CollectiveMainloopFwdSm80ILi8ELi1ELb1EN4cute5tupleIJNS5_1CILi128EEES8_S8_EEELi128ENS_6half_tEfNS_4arch4Sm80ELb1ELb0ELb0ELb1ELb0ELb1ELb1ELb0EEENS1_21CollectiveEpilogueFwdIS9_NS6_IJNS7_ILi1EEESF_SF_EEESA_SC_Li256ELb1ELb1ELb0ELb0EEENS1_19SingleTileSchedulerILb1ELb0ELb1ELi128EEEEEEEEEvNT_6ParamsE --------------------------
	.section	.nv.constant0._ZN7cutlass13device_kernelIN5flash19enable_sm80_to_sm89INS1_16FlashAttnFwdSm80INS1_25CollectiveMainloopFwdSm80ILi8ELi1ELb1EN4cute5tupleIJNS5_1CILi128EEES8_S8_EEELi128ENS_6half_tEfNS_4arch4Sm80ELb1ELb0ELb0ELb1ELb0ELb1ELb1ELb0EEENS1_21CollectiveEpilogueFwdIS9_NS6_IJNS7_ILi1EEESF_SF_EEESA_SC_Li256ELb1ELb1ELb0ELb0EEENS1_19SingleTileSchedulerILb1ELb0ELb1ELi128EEEEEEEEEvNT_6ParamsE,"a",@progbits
	.sectionflags	@""
	.align	4
.nv.constant0._ZN7cutlass13device_kernelIN5flash19enable_sm80_to_sm89INS1_16FlashAttnFwdSm80INS1_25CollectiveMainloopFwdSm80ILi8ELi1ELb1EN4cute5tupleIJNS5_1CILi128EEES8_S8_EEELi128ENS_6half_tEfNS_4arch4Sm80ELb1ELb0ELb0ELb1ELb0ELb1ELb1ELb0EEENS1_21CollectiveEpilogueFwdIS9_NS6_IJNS7_ILi1EEESF_SF_EEESA_SC_Li256ELb1ELb1ELb0ELb0EEENS1_19SingleTileSchedulerILb1ELb0ELb1ELi128EEEEEEEEEvNT_6ParamsE:
	.zero		1400


//--------------------- .nv.constant0._ZN7cutlass13device_kernelIN5flash19enable_sm80_to_sm89INS1_16FlashAttnFwdSm80INS1_25CollectiveMainloopFwdSm80ILi4ELi1ELb0EN4cute5tupleIJNS5_1CILi128EEENS7_ILi64EEES8_EEELi128ENS_6half_tEfNS_4arch4Sm80ELb0ELb0ELb0ELb0ELb0ELb0ELb1ELb0EEENS1_21CollectiveEpilogueFwdINS6_IJS8_S8_S9_EEENS6_IJNS7_ILi1EEESH_SH_EEESB_SD_Li128ELb0ELb1ELb0ELb0EEENS1_19SingleTileSchedulerILb0ELb0ELb1ELi128EEEEEEEEEvNT_6ParamsE --------------------------
	.section	.nv.constant0._ZN7cutlass13device_kernelIN5flash19enable_sm80_to_sm89INS1_16FlashAttnFwdSm80INS1_25CollectiveMainloopFwdSm80ILi4ELi1ELb0EN4cute5tupleIJNS5_1CILi128EEENS7_ILi64EEES8_EEELi128ENS_6half_tEfNS_4arch4Sm80ELb0ELb0ELb0ELb0ELb0ELb0ELb1ELb0EEENS1_21CollectiveEpilogueFwdINS6_IJS8_S8_S9_EEENS6_IJNS7_ILi1EEESH_SH_EEESB_SD_Li128ELb0ELb1ELb0ELb0EEENS1_19SingleTileSchedulerILb0ELb0ELb1ELi128EEEEEEEEEvNT_6ParamsE,"a",@progbits
	.sectionflags	@""
	.align	4
.nv.constant0._ZN7cutlass13device_kernelIN5flash19enable_sm80_to_sm89INS1_16FlashAttnFwdSm80INS1_25CollectiveMainloopFwdSm80ILi4ELi1ELb0EN4cute5tupleIJNS5_1CILi128EEENS7_ILi64EEES8_EEELi128ENS_6half_tEfNS_4arch4Sm80ELb0ELb0ELb0ELb0ELb0ELb0ELb1ELb0EEENS1_21CollectiveEpilogueFwdINS6_IJS8_S8_S9_EEENS6_IJNS7_ILi1EEESH_SH_EEESB_SD_Li128ELb0ELb1ELb0ELb0EEENS1_19SingleTileSchedulerILb0ELb0ELb1ELi128EEEEEEEEEvNT_6ParamsE:
	.zero		1400


//--------------------- .nv.constant0._ZN7cutlass13device_kernelIN5flash19enable_sm80_to_sm89INS1_16FlashAttnFwdSm80INS1_25CollectiveMainloopFwdSm80ILi4ELi1ELb0EN4cute5tupleIJNS5_1CILi128EEENS7_ILi64EEES8_EEELi128ENS_6half_tEfNS_4arch4Sm80ELb0ELb0ELb0ELb1ELb0ELb0ELb1ELb0EEENS1_21CollectiveEpilogueFwdINS6_IJS8_S8_S9_EEENS6_IJNS7_ILi1EEESH_SH_EEESB_SD_Li128ELb1ELb1ELb0ELb0EEENS1_19SingleTileSchedulerILb1ELb0ELb1ELi128EEEEEEEEEvNT_6ParamsE --------------------------
	.section	.nv.constant0._ZN7cutlass13device_kernelIN5flash19enable_sm80_to_sm89INS1_16FlashAttnFwdSm80INS1_25CollectiveMainloopFwdSm80ILi4ELi1ELb0EN4cute5tupleIJNS5_1CILi128EEENS7_ILi64EEES8_EEELi128ENS_6half_tEfNS_4arch4Sm80ELb0ELb0ELb0ELb1ELb0ELb0ELb1ELb0EEENS1_21CollectiveEpilogueFwdINS6_IJS8_S8_S9_EEENS6_IJNS7_ILi1EEESH_SH_EEESB_SD_Li128ELb1ELb1ELb0ELb0EEENS1_19SingleTileSchedulerILb1ELb0ELb1ELi128EEEEEEEEEvNT_6ParamsE,"a",@progbits
	.sectionflags	@""
	.align	4
.nv.constant0._ZN7cutlass13device_kernelIN5flash19enable_sm80_to_sm89INS1_16FlashAttnFwdSm80INS1_25CollectiveMainloopFwdSm80ILi4ELi1ELb0EN4cute5tupleIJNS5_1CILi128EEENS7_ILi64EEES8_EEELi128ENS_6half_tEfNS_4arch4Sm80ELb0ELb0ELb0ELb1ELb0ELb0ELb1ELb0EEENS1_21CollectiveEpilogueFwdINS6_IJS8_S8_S9_EEENS6_IJNS7_ILi1EEESH_SH_EEESB_SD_Li128ELb1ELb1ELb0ELb0EEENS1_19SingleTileSchedulerILb1ELb0ELb1ELi128EEEEEEEEEvNT_6ParamsE:
	.zero		1400


//--------------------- .nv.constant0._ZN7cutlass13device_kernelIN5flash19enable_sm80_to_sm89INS1_16FlashAttnFwdSm80INS1_25CollectiveMainloopFwdSm80ILi4ELi1ELb0EN4cute5tupleIJNS5_1CILi128EEENS7_ILi64EEES8_EEELi128ENS_6half_tEfNS_4arch4Sm80ELb0ELb0ELb0ELb1ELb0ELb1ELb1ELb0EEENS1_21CollectiveEpilogueFwdINS6_IJS8_S8_S9_EEENS6_IJNS7_ILi1EEESH_SH_EEESB_SD_Li128ELb1ELb1ELb0ELb0EEENS1_19SingleTileSchedulerILb1ELb0ELb1ELi128EEEEEEEEEvNT_6ParamsE --------------------------
	.section	.nv.constant0._ZN7cutlass13device_kernelIN5flash19enable_sm80_to_sm89INS1_16FlashAttnFwdSm80INS1_25CollectiveMainloopFwdSm80ILi4ELi1ELb0EN4cute5tupleIJNS5_1CILi128EEENS7_ILi64EEES8_EEELi128ENS_6half_tEfNS_4arch4Sm80ELb0ELb0ELb0ELb1ELb0ELb1ELb1ELb0EEENS1_21CollectiveEpilogueFwdINS6_IJS8_S8_S9_EEENS6_IJNS7_ILi1EEESH_SH_EEESB_SD_Li128ELb1ELb1ELb0ELb0EEENS1_19SingleTileSchedulerILb1ELb0ELb1ELi128EEEEEEEEEvNT_6ParamsE,"a",@progbits
	.sectionflags	@""
	.align	4
.nv.constant0._ZN7cutlass13device_kernelIN5flash19enable_sm80_to_sm89INS1_16FlashAttnFwdSm80INS1_25CollectiveMainloopFwdSm80ILi4ELi1ELb0EN4cute5tupleIJNS5_1CILi128EEENS7_ILi64EEES8_EEELi128ENS_6half_tEfNS_4arch4Sm80ELb0ELb0ELb0ELb1ELb0ELb1ELb1ELb0EEENS1_21CollectiveEpilogueFwdINS6_IJS8_S8_S9_EEENS6_IJNS7_ILi1EEESH_SH_EEESB_SD_Li128ELb1ELb1ELb0ELb0EEENS1_19SingleTileSchedulerILb1ELb0ELb1ELi128EEEEEEEEEvNT_6ParamsE:
	.zero		1400


//--------------------- .nv.constant0._ZN7cutlass13device_kernelIN5flash19enable_sm80_to_sm89INS1_16FlashAttnFwdSm80INS1_25CollectiveMainloopFwdSm80ILi4ELi1ELb0EN4cute5tupleIJNS5_1CILi128EEENS7_ILi48EEES8_EEELi128ENS_6half_tEfNS_4arch4Sm80ELb0ELb1ELb0ELb0ELb0ELb0ELb1ELb0EEENS1_21CollectiveEpilogueFwdINS6_IJS8_S8_S9_EEENS6_IJNS7_ILi1EEESH_SH_EEESB_SD_Li128ELb0ELb1ELb0ELb0EEENS1_19SingleTileSchedulerILb0ELb0ELb1ELi128EEEEEEEEEvNT_6ParamsE --------------------------
	.section	.nv.constant0._ZN7cutlass13device_kernelIN5flash19enable_sm80_to_sm89INS1_16FlashAttnFwdSm80INS1_25CollectiveMainloopFwdSm80ILi4ELi1ELb0EN4cute5tupleIJNS5_1CILi128EEENS7_ILi48EEES8_EEELi128ENS_6half_tEfNS_4arch4Sm80ELb0ELb1ELb0ELb0ELb0ELb0ELb1ELb0EEENS1_21CollectiveEpilogueFwdINS6_IJS8_S8_S9_EEENS6_IJNS7_ILi1EEESH_SH_EEESB_SD_Li128ELb0ELb1ELb0ELb0EEENS1_19SingleTileSchedulerILb0ELb0ELb1ELi128EEEEEEEEEvNT_6ParamsE,"a",@progbits
	.sectionflags	@""
	.align	4
.nv.constant0._ZN7cutlass13device_kernelIN5flash19enable_sm80_to_sm89INS1_16FlashAttnFwdSm80INS1_25CollectiveMainloopFwdSm80ILi4ELi1ELb0EN4cute5tupleIJNS5_1CILi128EEENS7_ILi48EEES8_EEELi128ENS_6half_tEfNS_4arch4Sm80ELb0ELb1ELb0ELb0ELb0ELb0ELb1ELb0EEENS1_21CollectiveEpilogueFwdINS6_IJS8_S8_S9_EEENS6_IJNS7_ILi1EEESH_SH_EEESB_SD_Li128ELb0ELb1ELb0ELb0EEENS1_19SingleTileSchedulerILb0ELb0ELb1ELi128EEEEEEEEEvNT_6ParamsE:
	.zero		1400


//--------------------- .nv.constant0._ZN7cutlass13device_kernelIN5flash19enable_sm80_to_sm89INS1_16FlashAttnFwdSm80INS1_25CollectiveMainloopFwdSm80ILi4ELi1ELb0EN4cute5tupleIJNS5_1CILi128EEENS7_ILi48EEES8_EEELi128ENS_6half_tEfNS_4arch4Sm80ELb0ELb1ELb0ELb1ELb0ELb0ELb1ELb0EEENS1_21CollectiveEpilogueFwdINS6_IJS8_S8_S9_EEENS6_IJNS7_ILi1EEESH_SH_EEESB_SD_Li128ELb1ELb1ELb0ELb0EEENS1_19SingleTileSchedulerILb1ELb0ELb1ELi128EEEEEEEEEvNT_6ParamsE --------------------------
	.section	.nv.constant0._ZN7cutlass13device_kernelIN5flash19enable_sm80_to_sm89INS1_16FlashAttnFwdSm80INS1_25CollectiveMainloopFwdSm80ILi4ELi1ELb0EN4cute5tupleIJNS5_1CILi128EEENS7_ILi48EEES8_EEELi128ENS_6half_tEfNS_4arch4Sm80ELb0ELb1ELb0ELb1ELb0ELb0ELb1ELb0EEENS1_21CollectiveEpilogueFwdINS6_IJS8_S8_S9_EEENS6_IJNS7_ILi1EEESH_SH_EEESB_SD_Li128ELb1ELb1ELb0ELb0EEENS1_19SingleTileSchedulerILb1ELb0ELb1ELi128EEEEEEEEEvNT_6ParamsE,"a",@progbits
	.sectionflags	@""
	.align	4
.nv.constant0._ZN7cutlass13device_kernelIN5flash19enable_sm80_to_sm89INS1_16FlashAttnFwdSm80INS1_25CollectiveMainloopFwdSm80ILi4ELi1ELb0EN4cute5tupleIJNS5_1CILi128EEENS7_ILi48EEES8_EEELi128ENS_6half_tEfNS_4arch4Sm80ELb0ELb1ELb0ELb1ELb0ELb0ELb1ELb0EEENS1_21CollectiveEpilogueFwdINS6_IJS8_S8_S9_EEENS6_IJNS7_ILi1EEESH_SH_EEESB_SD_Li128ELb1ELb1ELb0ELb0EEENS1_19SingleTileSchedulerILb1ELb0ELb1ELi128EEEEEEEEEvNT_6ParamsE:
	.zero		1400


//--------------------- .nv.constant0._ZN7cutlass13device_kernelIN5flash19enable_sm80_to_sm89INS1_16FlashAttnFwdSm80INS1_25CollectiveMainloopFwdSm80ILi4ELi1ELb0EN4cute5tupleIJNS5_1CILi128EEENS7_ILi48EEES8_EEELi128ENS_6half_tEfNS_4arch4Sm80ELb0ELb1ELb0ELb1ELb0ELb1ELb1ELb0EEENS1_21CollectiveEpilogueFwdINS6_IJS8_S8_S9_EEENS6_IJNS7_ILi1EEESH_SH_EEESB_SD_Li128ELb1ELb1ELb0ELb0EEENS1_19SingleTileSchedulerILb1ELb0ELb1ELi128EEEEEEEEEvNT_6ParamsE --------------------------
	.section	.nv.constant0._ZN7cutlass13device_kernelIN5flash19enable_sm80_to_sm89INS1_16FlashAttnFwdSm80INS1_25CollectiveMainloopFwdSm80ILi4ELi1ELb0EN4cute5tupleIJNS5_1CILi128EEENS7_ILi48EEES8_EEELi128ENS_6half_tEfNS_4arch4Sm80ELb0ELb1ELb0ELb1ELb0ELb1ELb1ELb0EEENS1_21CollectiveEpilogueFwdINS6_IJS8_S8_S9_EEENS6_IJNS7_ILi1EEESH_SH_EEESB_SD_Li128ELb1ELb1ELb0ELb0EEENS1_19SingleTileSchedulerILb1ELb0ELb1ELi128EEEEEEEEEvNT_6ParamsE,"a",@progbits
	.sectionflags	@""
	.align	4
.nv.constant0._ZN7cutlass13device_kernelIN5flash19enable_sm80_to_sm89INS1_16FlashAttnFwdSm80INS1_25CollectiveMainloopFwdSm80ILi4ELi1ELb0EN4cute5tupleIJNS5_1CILi128EEENS7_ILi48EEES8_EEELi128ENS_6half_tEfNS_4arch4Sm80ELb0ELb1ELb0ELb1ELb0ELb1ELb1ELb0EEENS1_21CollectiveEpilogueFwdINS6_IJS8_S8_S9_EEENS6_IJNS7_ILi1EEESH_SH_EEESB_SD_Li128ELb1ELb1ELb0ELb0EEENS1_19SingleTileSchedulerILb1ELb0ELb1ELi128EEEEEEEEEvNT_6ParamsE:
	.zero		1400


//--------------------- .nv.constant0._ZN7cutlass13device_kernelIN5flash19enable_sm80_to_sm89INS1_16FlashAttnFwdSm80INS1_25CollectiveMainloopFwdSm80ILi4ELi1ELb0EN4cute5tupleIJNS5_1CILi128EEENS7_ILi64EEES8_EEELi128ENS_6half_tEfNS_4arch4Sm80ELb1ELb0ELb0ELb0ELb0ELb0ELb1ELb0EEENS1_21CollectiveEpilogueFwdINS6_IJS8_S8_S9_EEENS6_IJNS7_ILi1EEESH_SH_EEESB_SD_Li128ELb0ELb1ELb0ELb0EEENS1_30DynamicPersistentTileSchedulerILi128ELi128ELb0ELb1ELb0EEEEEEEEEvNT_6ParamsE --------------------------
	.section	.nv.constant0._ZN7cutlass13device_kernelIN5flash19enable_sm80_to_sm89INS1_16FlashAttnFwdSm80INS1_25CollectiveMainloopFwdSm80ILi4ELi1ELb0EN4cute5tupleIJNS5_1CILi128EEENS7_ILi64EEES8_EEELi128ENS_6half_tEfNS_4arch4Sm80ELb1ELb0ELb0ELb0ELb0ELb0ELb1ELb0EEENS1_21CollectiveEpilogueFwdINS6_IJS8_S8_S9_EEENS6_IJNS7_ILi1EEESH_SH_EEESB_SD_Li128ELb0ELb1ELb0ELb0EEENS1_30DynamicPersistentTileSchedulerILi128ELi128ELb0ELb1ELb0EEEEEEEEEvNT_6ParamsE,"a",@progbits
	.sectionflags	@""
	.align	4
.nv.constant0._ZN7cutlass13device_kernelIN5flash19enable_sm80_to_sm89INS1_16FlashAttnFwdSm80INS1_25CollectiveMainloopFwdSm80ILi4ELi1ELb0EN4cute5tupleIJNS5_1CILi128EEENS7_ILi64EEES8_EEELi128ENS_6half_tEfNS_4arch4Sm80ELb1ELb0ELb0ELb0ELb0ELb0ELb1ELb0EEENS1_21CollectiveEpilogueFwdINS6_IJS8_S8_S9_EEENS6_IJNS7_ILi1EEESH_SH_EEESB_SD_Li128ELb0ELb1ELb0ELb0EEENS1_30DynamicPersistentTileSchedulerILi128ELi128ELb0ELb1ELb0EEEEEEEEEvNT_6ParamsE:
	.zero		1416


//--------------------- .nv.constant0._ZN7cutlass13device_kernelIN5flash19enable_sm80_to_sm89INS1_16FlashAttnFwdSm80INS1_25CollectiveMainloopFwdSm80ILi4ELi1ELb0EN4cute5tupleIJNS5_1CILi128EEENS7_ILi64EEES8_EEELi128ENS_6half_tEfNS_4arch4Sm80ELb1ELb0ELb0ELb1ELb0ELb0ELb1ELb0EEENS1_21CollectiveEpilogueFwdINS6_IJS8_S8_S9_EEENS6_IJNS7_ILi1EEESH_SH_EEESB_SD_Li128ELb1ELb1ELb0ELb0EEENS1_19SingleTileSchedulerILb1ELb0ELb1ELi128EEEEEEEEEvNT_6ParamsE --------------------------
	.section	.nv.constant0._ZN7cutlass13device_kernelIN5flash19enable_sm80_to_sm89INS1_16FlashAttnFwdSm80INS1_25CollectiveMainloopFwdSm80ILi4ELi1ELb0EN4cute5tupleIJNS5_1CILi128EEENS7_ILi64EEES8_EEELi128ENS_6half_tEfNS_4arch4Sm80ELb1ELb0ELb0ELb1ELb0ELb0ELb1ELb0EEENS1_21CollectiveEpilogueFwdINS6_IJS8_S8_S9_EEENS6_IJNS7_ILi1EEESH_SH_EEESB_SD_Li128ELb1ELb1ELb0ELb0EEENS1_19SingleTileSchedulerILb1ELb0ELb1ELi128EEEEEEEEEvNT_6ParamsE,"a",@progbits
	.sectionflags	@""
	.align	4
.nv.constant0._ZN7cutlass13device_kernelIN5flash19enable_sm80_to_sm89INS1_16FlashAttnFwdSm80INS1_25CollectiveMainloopFwdSm80ILi4ELi1ELb0EN4cute5tupleIJNS5_1CILi128EEENS7_ILi64EEES8_EEELi128ENS_6half_tEfNS_4arch4Sm80ELb1ELb0ELb0ELb1ELb0ELb0ELb1ELb0EEENS1_21CollectiveEpilogueFwdINS6_IJS8_S8_S9_EEENS6_IJNS7_ILi1EEESH_SH_EEESB_SD_Li128ELb1ELb1ELb0ELb0EEENS1_19SingleTileSchedulerILb1ELb0ELb1ELi128EEEEEEEEEvNT_6ParamsE:
	.zero		1400


//--------------------- .nv.constant0._ZN7cutlass13device_kernelIN5flash19enable_sm80_to_sm89INS1_16FlashAttnFwdSm80INS1_25CollectiveMainloopFwdSm80ILi4ELi1ELb0EN4cute5tupleIJNS5_1CILi128EEENS7_ILi64EEES8_EEELi128ENS_6half_tEfNS_4arch4Sm80ELb1ELb0ELb0ELb1ELb0ELb1ELb1ELb0EEENS1_21CollectiveEpilogueFwdINS6_IJS8_S8_S9_EEENS6_IJNS7_ILi1EEESH_SH_EEESB_SD_Li128ELb1ELb1ELb0ELb0EEENS1_19SingleTileSchedulerILb1ELb0ELb1ELi128EEEEEEEEEvNT_6ParamsE --------------------------
	.section	.nv.constant0._ZN7cutlass13device_kernelIN5flash19enable_sm80_to_sm89INS1_16FlashAttnFwdSm80INS1_25CollectiveMainloopFwdSm80ILi4ELi1ELb0EN4cute5tupleIJNS5_1CILi128EEENS7_ILi64EEES8_EEELi128ENS_6half_tEfNS_4arch4Sm80ELb1ELb0ELb0ELb1ELb0ELb1ELb1ELb0EEENS1_21CollectiveEpilogueFwdINS6_IJS8_S8_S9_EEENS6_IJNS7_ILi1EEESH_SH_EEESB_SD_Li128ELb1ELb1ELb0ELb0EEENS1_19SingleTileSchedulerILb1ELb0ELb1ELi128EEEEEEEEEvNT_6ParamsE,"a",@progbits
	.sectionflags	@""
	.align	4
.nv.constant0._ZN7cutlass13device_kernelIN5flash19enable_sm80_to_sm89INS1_16FlashAttnFwdSm80INS1_25CollectiveMainloopFwdSm80ILi4ELi1ELb0EN4cute5tupleIJNS5_1CILi128EEENS7_ILi64EEES8_EEELi128ENS_6half_tEfNS_4arch4Sm80ELb1ELb0ELb0ELb1ELb0ELb1ELb1ELb0EEENS1_21CollectiveEpilogueFwdINS6_IJS8_S8_S9_EEENS6_IJNS7_ILi1EEESH_SH_EEESB_SD_Li128ELb1ELb1ELb0ELb0EEENS1_19SingleTileSchedulerILb1ELb0ELb1ELi128EEEEEEEEEvNT_6ParamsE:
	.zero		1400


//--------------------- .text._ZN7cutlass13device_kernelIN5flash19enable_sm80_to_sm89INS1_16FlashAttnFwdSm80INS1_25CollectiveMainloopFwdSm80ILi8ELi1ELb1EN4cute5tupleIJNS5_1CILi128EEES8_S8_EEELi128ENS_6half_tEfNS_4arch4Sm80ELb0ELb0ELb1ELb0ELb0ELb0ELb1ELb0EEENS1_21CollectiveEpilogueFwdIS9_NS6_IJNS7_ILi1EEESF_SF_EEESA_SC_Li256ELb0ELb1ELb0ELb0EEENS1_19SingleTileSchedulerILb0ELb0ELb1ELi128EEEEEEEEEvNT_6ParamsE --------------------------
	.section	.text._ZN7cutlass13device_kernelIN5flash19enable_sm80_to_sm89INS1_16FlashAttnFwdSm80INS1_25CollectiveMainloopFwdSm80ILi8ELi1ELb1EN4cute5tupleIJNS5_1CILi128EEES8_S8_EEELi128ENS_6half_tEfNS_4arch4Sm80ELb0ELb0ELb1ELb0ELb0ELb0ELb1ELb0EEENS1_21CollectiveEpilogueFwdIS9_NS6_IJNS7_ILi1EEESF_SF_EEESA_SC_Li256ELb0ELb1ELb0ELb0EEENS1_19SingleTileSchedulerILb0ELb0ELb1ELi128EEEEEEEEEvNT_6ParamsE,"ax",@progbits
	.sectioninfo	@"SHI_REGISTERS=255"
	.align	128
.text._ZN7cutlass13device_kernelIN5flash19enable_sm80_to_sm89INS1_16FlashAttnFwdSm80INS1_25CollectiveMainloopFwdSm80ILi8ELi1ELb1EN4cute5tupleIJNS5_1CILi128EEES8_S8_EEELi128ENS_6half_tEfNS_4arch4Sm80ELb0ELb0ELb1ELb0ELb0ELb0ELb1ELb0EEENS1_21CollectiveEpilogueFwdIS9_NS6_IJNS7_ILi1EEESF_SF_EEESA_SC_Li256ELb0ELb1ELb0ELb0EEENS1_19SingleTileSchedulerILb0ELb0ELb1ELi128EEEEEEEEEvNT_6ParamsE:
        .type           _ZN7cutlass13device_kernelIN5flash19enable_sm80_to_sm89INS1_16FlashAttnFwdSm80INS1_25CollectiveMainloopFwdSm80ILi8ELi1ELb1EN4cute5tupleIJNS5_1CILi128EEES8_S8_EEELi128ENS_6half_tEfNS_4arch4Sm80ELb0ELb0ELb1ELb0ELb0ELb0ELb1ELb0EEENS1_21CollectiveEpilogueFwdIS9_NS6_IJNS7_ILi1EEESF_SF_EEESA_SC_Li256ELb0ELb1ELb0ELb0EEENS1_19SingleTileSchedulerILb0ELb0ELb1ELi128EEEEEEEEEvNT_6ParamsE,@function
        .size           _ZN7cutlass13device_kernelIN5flash19enable_sm80_to_sm89INS1_16FlashAttnFwdSm80INS1_25CollectiveMainloopFwdSm80ILi8ELi1ELb1EN4cute5tupleIJNS5_1CILi128EEES8_S8_EEELi128ENS_6half_tEfNS_4arch4Sm80ELb0ELb0ELb1ELb0ELb0ELb0ELb1ELb0EEENS1_21CollectiveEpilogueFwdIS9_NS6_IJNS7_ILi1EEESF_SF_EEESA_SC_Li256ELb0ELb1ELb0ELb0EEENS1_19SingleTileSchedulerILb0ELb0ELb1ELi128EEEEEEEEEvNT_6ParamsE,(.L_x_3536 - _ZN7cutlass13device_kernelIN5flash19enable_sm80_to_sm89INS1_16FlashAttnFwdSm80INS1_25CollectiveMainloopFwdSm80ILi8ELi1ELb1EN4cute5tupleIJNS5_1CILi128EEES8_S8_EEELi128ENS_6half_tEfNS_4arch4Sm80ELb0ELb0ELb1ELb0ELb0ELb0ELb1ELb0EEENS1_21CollectiveEpilogueFwdIS9_NS6_IJNS7_ILi1EEESF_SF_EEESA_SC_Li256ELb0ELb1ELb0ELb0EEENS1_19SingleTileSchedulerILb0ELb0ELb1ELi128EEEEEEEEEvNT_6ParamsE)
        .other          _ZN7cutlass13device_kernelIN5flash19enable_sm80_to_sm89INS1_16FlashAttnFwdSm80INS1_25CollectiveMainloopFwdSm80ILi8ELi1ELb1EN4cute5tupleIJNS5_1CILi128EEES8_S8_EEELi128ENS_6half_tEfNS_4arch4Sm80ELb0ELb0ELb1ELb0ELb0ELb0ELb1ELb0EEENS1_21CollectiveEpilogueFwdIS9_NS6_IJNS7_ILi1EEESF_SF_EEESA_SC_Li256ELb0ELb1ELb0ELb0EEENS1_19SingleTileSchedulerILb0ELb0ELb1ELi128EEEEEEEEEvNT_6ParamsE,@"STO_CUDA_ENTRY STV_DEFAULT"
_ZN7cutlass13device_kernelIN5flash19enable_sm80_to_sm89INS1_16FlashAttnFwdSm80INS1_25CollectiveMainloopFwdSm80ILi8ELi1ELb1EN4cute5tupleIJNS5_1CILi128EEES8_S8_EEELi128ENS_6half_tEfNS_4arch4Sm80ELb0ELb0ELb1ELb0ELb0ELb0ELb1ELb0EEENS1_21CollectiveEpilogueFwdIS9_NS6_IJNS7_ILi1EEESF_SF_EEESA_SC_Li256ELb0ELb1ELb0ELb0EEENS1_19SingleTileSchedulerILb0ELb0ELb1ELi128EEEEEEEEEvNT_6ParamsE:
[----:B------:R-:W-:-:S03]  /*0000*/  MOV R1, c[0x0][0x28] ;  /* 0x00000a0000017a02 */ /* 0x000fc60000000f00 */
[----:B------:R-:W1:Y:S01]  /*0010*/  S2R R15, SR_CTAID.Z ;  /* 0x00000000000f7919 */ /* 0x000e620000002700 */
[----:B------:R-:W-:Y:S02]  /*0020*/  IADD3 R1, R1, -0x58, RZ ;  /* 0xffffffa801017810 */ /* 0x000fe40007ffe0ff */
[----:B-1----:R-:W-:-:S13]  /*0030*/  ISETP.GE.AND P0, PT, R15, RZ, PT ;  /* 0x000000ff0f00720c */ /* 0x002fda0003f06270 */
[----:B------:R-:W-:Y:S05]  /*0040*/  @!P0 EXIT ;  /* 0x000000000000894d */ /* 0x000fea0003800000 */
[----:B------:R-:W-:Y:S01]  /*0050*/  ISETP.NE.U32.AND P2, PT, RZ, c[0x0][0x340], PT ;  /* 0x0000d000ff007a0c */ /* 0x000fe20003f45070 */
[----:B------:R-:W-:Y:S01]  /*0060*/  ULDC.64 UR22, c[0x0][0x118] ;  /* 0x0000460000167ab9 */ /* 0x000fe20000000a00 */
[----:B------:R-:W1:Y:S04]  /*0070*/  S2R R28, SR_TID.X ;  /* 0x00000000001c7919 */ /* 0x000e680000002100 */
[----:B------:R-:W2:Y:S01]  /*0080*/  S2R R29, SR_CTAID.Y ;  /* 0x00000000001d7919 */ /* 0x000ea20000002600 */
[----:B------:R-:W-:-:S03]  /*0090*/  ISETP.NE.AND.EX P2, PT, RZ, c[0x0][0x344], PT, P2 ;  /* 0x0000d100ff007a0c */ /* 0x000fc60003f45320 */
[----:B------:R-:W3:Y:S01]  /*00a0*/  S2R R6, SR_CTAID.X ;  /* 0x0000000000067919 */ /* 0x000ee20000002500 */
[----:B------:R-:W-:Y:S01]  /*00b0*/  IMAD.MOV.U32 R7, RZ, RZ, c[0x0][0x2c4] ;  /* 0x0000b100ff077624 */ /* 0x000fe200078e00ff */
[----:B------:R-:W-:Y:S01]  /*00c0*/  SHF.R.S32.HI R16, RZ, 0x1f, R15 ;  /* 0x0000001fff107819 */ /* 0x000fe2000001140f */
[----:B------:R-:W-:Y:S02]  /*00d0*/  ULDC UR8, c[0x0][0x1d0] ;  /* 0x0000740000087ab9 */ /* 0x000fe40000000800 */
[----:B------:R-:W-:Y:S02]  /*00e0*/  UMOV UR9, 0x7 ;  /* 0x0000000700097882 */ /* 0x000fe40000000000 */
[----:B------:R-:W-:-:S03]  /*00f0*/  ULDC.64 UR6, c[0x0][0x1e0] ;  /* 0x0000780000067ab9 */ /* 0x000fc60000000a00 */
[----:B------:R-:W-:-:S04]  /*0100*/  @P2 IMAD.MOV.U32 R2, RZ, RZ, 0x4 ;  /* 0x00000004ff022424 */ /* 0x000fc800078e00ff */
[----:B------:R-:W-:-:S05]  /*0110*/  @P2 IMAD.WIDE R2, R15, R2, c[0x0][0x340] ;  /* 0x0000d0000f022625 */ /* 0x000fca00078e0202 */
[----:B------:R4:W5:Y:S01]  /*0120*/  @P2 LDG.E R20, [R2.64] ;  /* 0x0000001602142981 */ /* 0x000962000c1e1900 */
[----:B-1----:R-:W-:Y:S01]  /*0130*/  SHF.R.S32.HI R27, RZ, 0x1f, R28 ;  /* 0x0000001fff1b7819 */ /* 0x002fe2000001141c */
[----:B--2---:R-:W-:Y:S01]  /*0140*/  IMAD.WIDE.U32 R4, R29, c[0x0][0x1b8], RZ ;  /* 0x00006e001d047a25 */ /* 0x004fe200078e00ff */
[----:B------:R-:W-:Y:S01]  /*0150*/  SHF.R.S32.HI R30, RZ, 0x1f, R29 ;  /* 0x0000001fff1e7819 */ /* 0x000fe2000001141d */
[----:B------:R-:W-:Y:S01]  /*0160*/  UIADD3 UR4, UR8, 0x7f, URZ ;  /* 0x0000007f08047890 */ /* 0x000fe2000fffe03f */
[C---:B------:R-:W-:Y:S01]  /*0170*/  ISETP.NE.AND P0, PT, R7.reuse, 0x1, PT ;  /* 0x000000010700780c */ /* 0x040fe20003f05270 */
[----:B------:R-:W-:Y:S01]  /*0180*/  IMAD R7, R7, c[0x0][0x168], RZ ;  /* 0x00005a0007077a24 */ /* 0x000fe200078e02ff */
[----:B------:R-:W-:Y:S01]  /*0190*/  LEA.HI R25, R27, R28, RZ, 0x4 ;  /* 0x0000001c1b197211 */ /* 0x000fe200078f20ff */
[----:B------:R-:W-:Y:S02]  /*01a0*/  USHF.R.S32.HI UR18, URZ, 0x1f, UR4 ;  /* 0x0000001f3f127899 */ /* 0x000fe40008011404 */
[----:B------:R-:W-:Y:S01]  /*01b0*/  USHF.L.U64.HI UR9, UR6, UR9, UR7 ;  /* 0x0000000906097299 */ /* 0x000fe20008010207 */
[----:B------:R-:W-:Y:S01]  /*01c0*/  SHF.R.S32.HI R14, RZ, 0x4, R25 ;  /* 0x00000004ff0e7819 */ /* 0x000fe20000011419 */
[----:B------:R-:W-:-:S02]  /*01d0*/  ULEA.HI UR18, UR18, UR4, URZ, 0x7 ;  /* 0x0000000412127291 */ /* 0x000fc4000f8f383f */
[----:B------:R-:W-:Y:S02]  /*01e0*/  USHF.L.U32 UR10, UR6, 0x7, URZ ;  /* 0x00000007060a7899 */ /* 0x000fe4000800063f */
[----:B------:R-:W-:Y:S02]  /*01f0*/  ULEA.HI.SX32 UR13, UR18, 0xffffffff, 0x19 ;  /* 0xffffffff120d7891 */ /* 0x000fe4000f8fca3f */
[----:B------:R-:W-:Y:S02]  /*0200*/  UIMAD.WIDE.U32 UR20, UR6, 0x40, URZ ;  /* 0x00000040061478a5 */ /* 0x000fe4000f8e003f */
[----:B------:R-:W-:Y:S02]  /*0210*/  USHF.R.S32.HI UR12, URZ, 0x1f, UR13 ;  /* 0x0000001f3f0c7899 */ /* 0x000fe4000801140d */
[----:B------:R-:W-:Y:S02]  /*0220*/  UIMAD UR4, UR9, UR13, URZ ;  /* 0x0000000d090472a4 */ /* 0x000fe4000f8e023f */
[----:B------:R-:W-:Y:S01]  /*0230*/  USHF.L.U32 UR14, UR7, 0x6, URZ ;  /* 0x00000006070e7899 */ /* 0x000fe2000800063f */
[----:B----4-:R-:W-:Y:S01]  /*0240*/  LEA.HI R3, R27, R28, RZ, 0x3 ;  /* 0x0000001c1b037211 */ /* 0x010fe200078f18ff */
[----:B------:R-:W-:Y:S01]  /*0250*/  IMAD R2, R30, c[0x0][0x1b8], RZ ;  /* 0x00006e001e027a24 */ /* 0x000fe200078e02ff */
[----:B------:R-:W-:-:S02]  /*0260*/  UIMAD UR4, UR12, UR10, UR4 ;  /* 0x0000000a0c0472a4 */ /* 0x000fc4000f8e0204 */
[----:B------:R-:W-:Y:S01]  /*0270*/  LOP3.LUT R0, R3, 0xfffffff8, RZ, 0xc0, !PT ;  /* 0xfffffff803007812 */ /* 0x000fe200078ec0ff */
[----:B------:R-:W-:Y:S01]  /*0280*/  IMAD R2, R29, c[0x0][0x1bc], R2 ;  /* 0x00006f001d027a24 */ /* 0x000fe200078e0202 */
[----:B------:R-:W-:Y:S01]  /*0290*/  SHF.R.S32.HI R23, RZ, 0x3, R3 ;  /* 0x00000003ff177819 */ /* 0x000fe20000011403 */
[----:B------:R-:W-:Y:S02]  /*02a0*/  UIADD3 UR14, UR21, UR14, URZ ;  /* 0x0000000e150e7290 */ /* 0x000fe4000fffe03f */
[----:B------:R-:W-:Y:S01]  /*02b0*/  IMAD.IADD R32, R28, 0x1, -R0 ;  /* 0x000000011c207824 */ /* 0x000fe200078e0a00 */
[--C-:B------:R-:W-:Y:S01]  /*02c0*/  SHF.R.S32.HI R26, RZ, 0x1f, R23.reuse ;  /* 0x0000001fff1a7819 */ /* 0x100fe20000011417 */
[----:B------:R-:W-:Y:S01]  /*02d0*/  IMAD.IADD R3, R5, 0x1, R2 ;  /* 0x0000000105037824 */ /* 0x000fe200078e0202 */
[----:B------:R-:W-:Y:S01]  /*02e0*/  IADD3 R22, -R23, c[0x0][0x1d0], RZ ;  /* 0x0000740017167a10 */ /* 0x000fe20007ffe1ff */
[----:B------:R-:W-:Y:S01]  /*02f0*/  IMAD R0, R32, 0x20, R23 ;  /* 0x0000002020007824 */ /* 0x000fe200078e0217 */
[----:B------:R-:W-:Y:S01]  /*0300*/  UMOV UR11, 0x40 ;  /* 0x00000040000b7882 */ /* 0x000fe20000000000 */
[----:B------:R-:W-:-:S02]  /*0310*/  IMAD R5, R16, c[0x0][0x1c0], RZ ;  /* 0x0000700010057a24 */ /* 0x000fc400078e02ff */
[----:B---3--:R-:W-:Y:S02]  /*0320*/  IMAD R9, R6, 0x80, R0 ;  /* 0x0000008006097824 */ /* 0x008fe400078e0200 */
[----:B------:R-:W-:Y:S02]  /*0330*/  IMAD.MOV.U32 R2, RZ, RZ, R4 ;  /* 0x000000ffff027224 */ /* 0x000fe400078e0004 */
[----:B------:R-:W-:Y:S01]  /*0340*/  IMAD R4, R15, c[0x0][0x1c4], R5 ;  /* 0x000071000f047a24 */ /* 0x000fe200078e0205 */
[----:B------:R1:W-:Y:S01]  /*0350*/  STL [R1+0x48], R9 ;  /* 0x0000480901007387 */ /* 0x0003e20000100800 */
[----:B------:R-:W-:-:S04]  /*0360*/  @P0 IMAD.HI.U32 R5, R9, c[0x0][0x2c8], RZ ;  /* 0x0000b20009050a27 */ /* 0x000fc800078e00ff */
[----:B------:R-:W-:Y:S01]  /*0370*/  IMAD.MOV.U32 R0, RZ, RZ, R9 ;  /* 0x000000ffff007224 */ /* 0x000fe200078e0009 */
[----:B------:R-:W-:Y:S01]  /*0380*/  @P0 SHF.R.U32.HI R0, RZ, c[0x0][0x2cc], R5 ;  /* 0x0000b300ff000a19 */ /* 0x000fe20000011605 */
[----:B------:R-:W-:-:S04]  /*0390*/  IMAD.WIDE.U32 R2, R15, c[0x0][0x1c0], R2 ;  /* 0x000070000f027a25 */ /* 0x000fc800078e0002 */
[----:B------:R-:W-:Y:S02]  /*03a0*/  IMAD R8, R6, 0x80, R23 ;  /* 0x0000008006087824 */ /* 0x000fe400078e0217 */
[----:B------:R-:W-:Y:S01]  /*03b0*/  IMAD.IADD R3, R3, 0x1, R4 ;  /* 0x0000000103037824 */ /* 0x000fe200078e0204 */
[----:B------:R-:W-:Y:S01]  /*03c0*/  SHF.R.S32.HI R4, RZ, 0x1f, R0 ;  /* 0x0000001fff047819 */ /* 0x000fe20000011400 */
[----:B------:R-:W-:Y:S01]  /*03d0*/  IMAD.SHL.U32 R34, R32, 0x8, RZ ;  /* 0x0000000820227824 */ /* 0x000fe200078e00ff */
[----:B------:R-:W-:Y:S01]  /*03e0*/  IADD3 R6, R8, 0x20, RZ ;  /* 0x0000002008067810 */ /* 0x000fe20007ffe0ff */
[----:B------:R-:W-:Y:S01]  /*03f0*/  IMAD.WIDE.U32 R2, R0, c[0x0][0x1b0], R2 ;  /* 0x00006c0000027a25 */ /* 0x000fe200078e0002 */
[----:B------:R-:W-:Y:S01]  /*0400*/  IADD3 R5, R8, 0x40, RZ ;  /* 0x0000004008057810 */ /* 0x000fe20007ffe0ff */
[----:B------:R2:W-:Y:S01]  /*0410*/  STL [R1+0x4c], R8 ;  /* 0x00004c0801007387 */ /* 0x0005e20000100800 */
[-C--:B------:R-:W-:Y:S01]  /*0420*/  ISETP.GE.AND P6, PT, R6, R7.reuse, PT ;  /* 0x000000070600720c */ /* 0x080fe20003fc6270 */
[----:B------:R-:W-:Y:S01]  /*0430*/  IMAD R4, R4, c[0x0][0x1b0], RZ ;  /* 0x00006c0004047a24 */ /* 0x000fe200078e02ff */
[-C--:B------:R-:W-:Y:S01]  /*0440*/  ISETP.GE.AND P5, PT, R5, R7.reuse, PT ;  /* 0x000000070500720c */ /* 0x080fe20003fa6270 */
[----:B------:R-:W-:Y:S01]  /*0450*/  IMAD.MOV R6, RZ, RZ, -R0 ;  /* 0x000000ffff067224 */ /* 0x000fe200078e0a00 */
[----:B------:R-:W-:Y:S01]  /*0460*/  IADD3 R5, R8, 0x60, RZ ;  /* 0x0000006008057810 */ /* 0x000fe20007ffe0ff */
[----:B------:R-:W-:Y:S01]  /*0470*/  IMAD R4, R0, c[0x0][0x1b4], R4 ;  /* 0x00006d0000047a24 */ /* 0x000fe200078e0204 */
[-C--:B------:R-:W-:Y:S01]  /*0480*/  ISETP.GE.AND P4, PT, R8, R7.reuse, PT ;  /* 0x000000070800720c */ /* 0x080fe20003f86270 */
[----:B------:R-:W-:Y:S01]  /*0490*/  IMAD R0, R6, c[0x0][0x2c4], R9 ;  /* 0x0000b10006007a24 */ /* 0x000fe200078e0209 */
[----:B------:R-:W-:Y:S01]  /*04a0*/  ISETP.GE.AND P1, PT, R5, R7, PT ;  /* 0x000000070500720c */ /* 0x000fe20003f26270 */
[----:B------:R-:W-:Y:S01]  /*04b0*/  IMAD.IADD R3, R3, 0x1, R4 ;  /* 0x0000000103037824 */ /* 0x000fe200078e0204 */
[----:B------:R-:W-:Y:S01]  /*04c0*/  SHF.R.S32.HI R35, RZ, 0x1f, R34 ;  /* 0x0000001fff237819 */ /* 0x000fe20000011422 */
[----:B------:R-:W-:Y:S01]  /*04d0*/  IMAD.SHL.U32 R5, R23, 0x40, RZ ;  /* 0x0000004017057824 */ /* 0x000fe200078e00ff */
[----:B------:R-:W-:Y:S01]  /*04e0*/  SHF.R.S32.HI R4, RZ, 0x1f, R0 ;  /* 0x0000001fff047819 */ /* 0x000fe20000011400 */
[----:B------:R-:W-:Y:S01]  /*04f0*/  IMAD.WIDE.U32 R2, R0, c[0x0][0x1a8], R2 ;  /* 0x00006a0000027a25 */ /* 0x000fe200078e0002 */
[----:B-1----:R-:W-:Y:S01]  /*0500*/  LEA.HI R9, R27, R28, RZ, 0x6 ;  /* 0x0000001c1b097211 */ /* 0x002fe200078f30ff */
[----:B------:R-:W-:Y:S01]  /*0510*/  STL.64 [R1+0x20], R34 ;  /* 0x0000202201007387 */ /* 0x000fe20000100a00 */
[----:B------:R-:W-:Y:S01]  /*0520*/  LOP3.LUT R5, R5, 0x1c0, RZ, 0xc0, !PT ;  /* 0x000001c005057812 */ /* 0x000fe200078ec0ff */
[----:B------:R-:W-:Y:S01]  /*0530*/  IMAD R4, R4, c[0x0][0x1a8], RZ ;  /* 0x00006a0004047a24 */ /* 0x000fe200078e02ff */
[----:B------:R-:W-:Y:S01]  /*0540*/  LEA R12, P0, R2, c[0x0][0x160], 0x1 ;  /* 0x00005800020c7a11 */ /* 0x000fe200078008ff */
[----:B------:R-:W-:Y:S01]  /*0550*/  IMAD.U32 R7, RZ, RZ, UR13 ;  /* 0x0000000dff077e24 */ /* 0x000fe2000f8e00ff */
[----:B------:R-:W-:Y:S01]  /*0560*/  IADD3 R31, R34, 0x40, RZ ;  /* 0x00000040221f7810 */ /* 0x000fe20007ffe0ff */
[----:B------:R-:W-:Y:S01]  /*0570*/  IMAD R6, R0, c[0x0][0x1ac], R4 ;  /* 0x00006b0000067a24 */ /* 0x000fe200078e0204 */
[----:B------:R-:W-:Y:S01]  /*0580*/  SHF.R.U32.HI R0, RZ, 0x3, R5 ;  /* 0x00000003ff007819 */ /* 0x000fe20000011605 */
[----:B------:R-:W-:Y:S01]  /*0590*/  IMAD R10, R26, c[0x0][0x1e0], RZ ;  /* 0x000078001a0a7a24 */ /* 0x000fe200078e02ff */
[----:B------:R-:W-:Y:S01]  /*05a0*/  LOP3.LUT R4, R5, 0x38, R34, 0xf8, !PT ;  /* 0x0000003805047812 */ /* 0x000fe200078ef822 */
[----:B------:R-:W-:Y:S01]  /*05b0*/  IMAD R22, R7, -0x80, R22 ;  /* 0xffffff8007167824 */ /* 0x000fe200078e0216 */
[----:B--2---:R-:W-:Y:S01]  /*05c0*/  LEA.HI R8, R25, R14, RZ, 0x1 ;  /* 0x0000000e19087211 */ /* 0x004fe200078f08ff */
[----:B------:R-:W-:Y:S01]  /*05d0*/  IMAD R10, R23, c[0x0][0x1e4], R10 ;  /* 0x00007900170a7a24 */ /* 0x000fe200078e020a */
[----:B------:R-:W-:Y:S01]  /*05e0*/  LOP3.LUT R13, R4, R0, RZ, 0x3c, !PT ;  /* 0x00000000040d7212 */ /* 0x000fe200078e3cff */
[----:B------:R-:W-:Y:S01]  /*05f0*/  IMAD.IADD R0, R3, 0x1, R6 ;  /* 0x0000000103007824 */ /* 0x000fe200078e0206 */
[----:B------:R-:W-:Y:S01]  /*0600*/  SHFL.IDX PT, R4, R12, RZ, 0x181f ;  /* 0x00181fff0c047589 */ /* 0x000fe200000e0000 */
[----:B------:R-:W-:Y:S01]  /*0610*/  IMAD.WIDE.U32 R6, R23, c[0x0][0x1e0], R34 ;  /* 0x0000780017067a25 */ /* 0x000fe200078e0022 */
[----:B------:R-:W-:-:S02]  /*0620*/  LOP3.LUT R8, R8, 0xfffffffe, RZ, 0xc0, !PT ;  /* 0xfffffffe08087812 */ /* 0x000fc400078ec0ff */
[----:B------:R-:W-:Y:S01]  /*0630*/  LEA.HI.X R0, R2, c[0x0][0x164], R0, 0x1, P0 ;  /* 0x0000590002007a11 */ /* 0x000fe200000f0c00 */
[----:B------:R-:W-:Y:S01]  /*0640*/  IMAD.IADD R11, R7, 0x1, R10 ;  /* 0x00000001070b7824 */ /* 0x000fe200078e020a */
[----:B------:R-:W-:Y:S01]  /*0650*/  SHFL.IDX PT, R2, R12, 0x1, 0x181f ;  /* 0x00381f000c027f89 */ /* 0x000fe200000e0000 */
[----:B------:R-:W-:Y:S01]  /*0660*/  IMAD.SHL.U32 R9, R9, 0x8, RZ ;  /* 0x0000000809097824 */ /* 0x000fe200078e00ff */
[----:B------:R-:W-:Y:S01]  /*0670*/  ISETP.GE.AND P0, PT, R34, c[0x0][0x198], PT ;  /* 0x0000660022007a0c */ /* 0x000fe20003f06270 */
[----:B------:R-:W-:Y:S01]  /*0680*/  IMAD.MOV.U32 R10, RZ, RZ, R6 ;  /* 0x000000ffff0a7224 */ /* 0x000fe200078e0006 */
[----:B------:R-:W-:Y:S01]  /*0690*/  SHFL.IDX PT, R5, R0, RZ, 0x181f ;  /* 0x00181fff00057589 */ /* 0x000fe200000e0000 */
[----:B------:R-:W-:Y:S01]  /*06a0*/  @!P4 SHF.R.S32.HI R6, RZ, 0x1f, R31 ;  /* 0x0000001fff06c819 */ /* 0x000fe2000001141f */
[----:B------:R-:W-:Y:S01]  /*06b0*/  IMAD.IADD R24, R14, 0x1, -R8 ;  /* 0x000000010e187824 */ /* 0x000fe200078e0a08 */
[----:B------:R-:W-:Y:S01]  /*06c0*/  LOP3.LUT R135, R13, 0xfffffe00, R9, 0xf8, !PT ;  /* 0xfffffe000d877812 */ /* 0x000fe200078ef809 */
[----:B------:R-:W1:Y:S01]  /*06d0*/  SHFL.IDX PT, R3, R0, 0x1, 0x181f ;  /* 0x00381f0000037f89 */ /* 0x000e6200000e0000 */
[----:B------:R-:W-:-:S02]  /*06e0*/  @!P4 LEA.HI R9, R6, R31, RZ, 0x3 ;  /* 0x0000001f0609c211 */ /* 0x000fc400078f18ff */
[----:B------:R-:W-:Y:S01]  /*06f0*/  @!P6 SHF.R.S32.HI R8, RZ, 0x1f, R31 ;  /* 0x0000001fff08e819 */ /* 0x000fe2000001141f */
[----:B------:R-:W2:Y:S04]  /*0700*/  SHFL.IDX PT, R6, R12, 0x2, 0x181f ;  /* 0x00581f000c067f89 */ /* 0x000ea800000e0000 */
[----:B------:R-:W-:Y:S01]  /*0710*/  BAR.SYNC.DEFER_BLOCKING 0x0 ;  /* 0x0000000000007b1d */ /* 0x000fe20000010000 */
[----:B------:R-:W-:Y:S02]  /*0720*/  @!P6 LEA.HI R8, R8, R31, RZ, 0x3 ;  /* 0x0000001f0808e211 */ /* 0x000fe400078f18ff */
[----:B------:R-:W-:Y:S02]  /*0730*/  ISETP.GE.AND P3, PT, R31, c[0x0][0x198], PT ;  /* 0x000066001f007a0c */ /* 0x000fe40003f66270 */
[----:B------:R-:W-:Y:S01]  /*0740*/  @!P4 LOP3.LUT R9, R9, 0xfffffff8, RZ, 0xc0, !PT ;  /* 0xfffffff80909c812 */ /* 0x000fe200078ec0ff */
[----:B------:R-:W3:Y:S01]  /*0750*/  SHFL.IDX PT, R7, R0, 0x2, 0x181f ;  /* 0x00581f0000077f89 */ /* 0x000ee200000e0000 */
[----:B------:R-:W-:-:S03]  /*0760*/  @!P6 LOP3.LUT R13, R8, 0xfffffff8, RZ, 0xc0, !PT ;  /* 0xfffffff8080de812 */ /* 0x000fc600078ec0ff */
[----:B------:R4:W-:Y:S04]  /*0770*/  SHFL.IDX PT, R17, R0, 0x3, 0x181f ;  /* 0x00781f0000117f89 */ /* 0x0009e800000e0000 */
[----:B------:R-:W-:Y:S01]  /*0780*/  STL [R1+0x18], R31 ;  /* 0x0000181f01007387 */ /* 0x000fe20000100800 */
[----:B-1----:R-:W-:-:S03]  /*0790*/  @!P6 IMAD.WIDE R18, R13, 0x2, R2 ;  /* 0x000000020d12e825 */ /* 0x002fc600078e0202 */
[----:B------:R-:W-:Y:S01]  /*07a0*/  STL [R1+0x44], R135 ;  /* 0x0000448701007387 */ /* 0x000fe20000100800 */
[C---:B------:R-:W-:Y:S02]  /*07b0*/  @!P1 IMAD.SHL.U32 R13, R135.reuse, 0x2, RZ ;  /* 0x00000002870d9824 */ /* 0x040fe400078e00ff */
[----:B----4-:R-:W-:Y:S01]  /*07c0*/  @!P5 IMAD.SHL.U32 R0, R135, 0x2, RZ ;  /* 0x000000028700d824 */ /* 0x010fe200078e00ff */
[----:B-----5:R-:W-:Y:S01]  /*07d0*/  @P2 SHF.R.S32.HI R21, RZ, 0x1f, R20 ;  /* 0x0000001fff152819 */ /* 0x020fe20000011414 */
[----:B------:R-:W-:Y:S02]  /*07e0*/  @!P2 IMAD.MOV.U32 R20, RZ, RZ, R15 ;  /* 0x000000ffff14a224 */ /* 0x000fe400078e000f */
[----:B------:R-:W-:Y:S01]  /*07f0*/  @!P2 IMAD.MOV.U32 R21, RZ, RZ, R16 ;  /* 0x000000ffff15a224 */ /* 0x000fe200078e0010 */
[C---:B------:R-:W-:Y:S01]  /*0800*/  @!P4 LEA R8, P2, R34.reuse, R4, 0x1 ;  /* 0x000000042208c211 */ /* 0x040fe200078408ff */
[----:B------:R-:W-:Y:S01]  /*0810*/  @!P4 IMAD.WIDE R14, R9, 0x2, R4 ;  /* 0x00000002090ec825 */ /* 0x000fe200078e0204 */
[----:B------:R1:W4:Y:S02]  /*0820*/  SHFL.IDX PT, R16, R12, 0x3, 0x181f ;  /* 0x00781f000c107f89 */ /* 0x00032400000e0000 */
[----:B------:R-:W-:Y:S01]  /*0830*/  @!P4 LEA.HI.X R9, R34, R5, R35, 0x1, P2 ;  /* 0x000000052209c211 */ /* 0x000fe200010f0c23 */
[----:B------:R-:W-:Y:S01]  /*0840*/  @!P4 IMAD.SHL.U32 R4, R135, 0x2, RZ ;  /* 0x000000028704c824 */ /* 0x000fe200078e00ff */
[----:B------:R-:W-:-:S04]  /*0850*/  @!P5 SHF.R.S32.HI R5, RZ, 0x1f, R31 ;  /* 0x0000001fff05d819 */ /* 0x000fc8000001141f */
[----:B------:R5:W-:Y:S04]  /*0860*/  @!P4 LDGSTS.E.BYPASS.LTC128B.128 [R4+0x100], [R8.64], !P0 ;  /* 0x001000000804cfae */ /* 0x000be8000c101d56 */
[----:B------:R2:W-:Y:S01]  /*0870*/  @!P4 LDGSTS.E.BYPASS.LTC128B.128 [R4+0x4100], [R14.64], !P3 ;  /* 0x041000000e04cfae */ /* 0x0005e2000d901d56 */
[----:B-1----:R-:W-:Y:S01]  /*0880*/  @!P6 IMAD.SHL.U32 R12, R135, 0x2, RZ ;  /* 0x00000002870ce824 */ /* 0x002fe200078e00ff */
[----:B-----5:R-:W-:Y:S02]  /*0890*/  @!P5 LEA.HI R8, R5, R31, RZ, 0x3 ;  /* 0x0000001f0508d211 */ /* 0x020fe400078f18ff */
[----:B--2---:R-:W-:Y:S02]  /*08a0*/  @!P6 LEA R4, P4, R34, R2, 0x1 ;  /* 0x000000022204e211 */ /* 0x004fe400078808ff */
[----:B------:R-:W-:-:S02]  /*08b0*/  @!P5 LOP3.LUT R8, R8, 0xfffffff8, RZ, 0xc0, !PT ;  /* 0xfffffff80808d812 */ /* 0x000fc400078ec0ff */
[C---:B------:R-:W-:Y:S02]  /*08c0*/  @!P5 LEA R2, P2, R34.reuse, R6, 0x1 ;  /* 0x000000062202d211 */ /* 0x040fe400078408ff */
[----:B------:R-:W-:Y:S01]  /*08d0*/  @!P6 LEA.HI.X R5, R34, R3, R35, 0x1, P4 ;  /* 0x000000032205e211 */ /* 0x000fe200020f0c23 */
[----:B---3--:R-:W-:Y:S01]  /*08e0*/  @!P5 IMAD.WIDE R8, R8, 0x2, R6 ;  /* 0x000000020808d825 */ /* 0x008fe200078e0206 */
[----:B------:R-:W-:Y:S02]  /*08f0*/  @!P5 LEA.HI.X R3, R34, R7, R35, 0x1, P2 ;  /* 0x000000072203d211 */ /* 0x000fe400010f0c23 */
[C---:B------:R-:W-:Y:S01]  /*0900*/  ISETP.GE.AND P4, PT, R22.reuse, 0x41, PT ;  /* 0x000000411600780c */ /* 0x040fe20003f86270 */
[----:B------:R1:W-:Y:S01]  /*0910*/  @!P6 LDGSTS.E.BYPASS.LTC128B.128 [R12+0x1100], [R4.64], !P0 ;  /* 0x01100000040cefae */ /* 0x0003e2000c101d56 */
[----:B------:R-:W-:Y:S02]  /*0920*/  IMAD R6, R21, c[0x0][0x1f0], RZ ;  /* 0x00007c0015067a24 */ /* 0x000fe400078e02ff */
[----:B------:R-:W-:Y:S01]  /*0930*/  IMAD.SHL.U32 R7, R23, 0x8, RZ ;  /* 0x0000000817077824 */ /* 0x000fe200078e00ff */
[----:B------:R2:W-:Y:S01]  /*0940*/  @!P6 LDGSTS.E.BYPASS.LTC128B.128 [R12+0x5100], [R18.64], !P3 ;  /* 0x05100000120cefae */ /* 0x0005e2000d901d56 */
[----:B------:R-:W-:Y:S01]  /*0950*/  ISETP.GE.AND P6, PT, R22, 0x1, PT ;  /* 0x000000011600780c */ /* 0x000fe20003fc6270 */
[----:B------:R-:W-:-:S02]  /*0960*/  IMAD R6, R20, c[0x0][0x1f4], R6 ;  /* 0x00007d0014067a24 */ /* 0x000fc400078e0206 */
[----:B------:R3:W-:Y:S04]  /*0970*/  @!P5 LDGSTS.E.BYPASS.LTC128B.128 [R0+0x2100], [R2.64], !P0 ;  /* 0x021000000200dfae */ /* 0x0007e8000c101d56 */
[----:B------:R5:W-:Y:S01]  /*0980*/  @!P5 LDGSTS.E.BYPASS.LTC128B.128 [R0+0x6100], [R8.64], !P3 ;  /* 0x061000000800dfae */ /* 0x000be2000d901d56 */
[----:B------:R-:W-:Y:S01]  /*0990*/  ISETP.GE.AND P5, PT, R22, 0x21, PT ;  /* 0x000000211600780c */ /* 0x000fe20003fa6270 */
[----:B-1----:R-:W-:Y:S02]  /*09a0*/  IMAD R4, R30, c[0x0][0x1e8], RZ ;  /* 0x00007a001e047a24 */ /* 0x002fe400078e02ff */
[----:B---3--:R-:W-:-:S04]  /*09b0*/  IMAD.WIDE.U32 R2, R29, c[0x0][0x1e8], R10 ;  /* 0x00007a001d027a25 */ /* 0x008fc800078e000a */
[----:B-----5:R-:W-:Y:S01]  /*09c0*/  IMAD R0, R29, c[0x0][0x1ec], R4 ;  /* 0x00007b001d007a24 */ /* 0x020fe200078e0204 */
[----:B----4-:R-:W-:-:S03]  /*09d0*/  @!P1 LEA R4, P2, R34, R16, 0x1 ;  /* 0x0000001022049211 */ /* 0x010fc600078408ff */
[----:B------:R-:W-:Y:S01]  /*09e0*/  IMAD.IADD R3, R3, 0x1, R0 ;  /* 0x0000000103037824 */ /* 0x000fe200078e0200 */
[----:B------:R-:W-:Y:S01]  /*09f0*/  @!P1 LEA.HI.X R5, R34, R17, R35, 0x1, P2 ;  /* 0x0000001122059211 */ /* 0x000fe200010f0c23 */
[----:B------:R-:W-:Y:S01]  /*0a00*/  IMAD.SHL.U32 R0, R32, 0x40, RZ ;  /* 0x0000004020007824 */ /* 0x000fe200078e00ff */
[----:B------:R-:W-:Y:S01]  /*0a10*/  ISETP.GE.AND P2, PT, R22, 0x61, PT ;  /* 0x000000611600780c */ /* 0x000fe20003f46270 */
[----:B------:R-:W-:Y:S02]  /*0a20*/  IMAD.WIDE.U32 R36, R20, c[0x0][0x1f0], R2 ;  /* 0x00007c0014247a25 */ /* 0x000fe400078e0002 */
[----:B------:R1:W-:Y:S01]  /*0a30*/  @!P1 LDGSTS.E.BYPASS.LTC128B.128 [R13+0x3100], [R4.64], !P0 ;  /* 0x03100000040d9fae */ /* 0x0003e2000c101d56 */
[----:B------:R-:W-:Y:S01]  /*0a40*/  LOP3.LUT R0, R0, 0x1c0, RZ, 0xc0, !PT ;  /* 0x000001c000007812 */ /* 0x000fe200078ec0ff */
[----:B------:R-:W-:Y:S02]  /*0a50*/  IMAD.IADD R137, R37, 0x1, R6 ;  /* 0x0000000125897824 */ /* 0x000fe400078e0206 */
[----:B------:R-:W-:Y:S01]  /*0a60*/  IMAD.U32 R2, RZ, RZ, UR13 ;  /* 0x0000000dff027e24 */ /* 0x000fe2000f8e00ff */
[----:B------:R-:W-:Y:S01]  /*0a70*/  LOP3.LUT R3, R0, 0x8, R7, 0xf8, !PT ;  /* 0x0000000800037812 */ /* 0x000fe200078ef807 */
[----:B------:R-:W-:Y:S01]  /*0a80*/  IMAD.MOV.U32 R136, RZ, RZ, R36 ;  /* 0x000000ffff887224 */ /* 0x000fe200078e0024 */
[----:B------:R-:W-:Y:S01]  /*0a90*/  SHF.R.U32.HI R0, RZ, 0x3, R0 ;  /* 0x00000003ff007819 */ /* 0x000fe20000011600 */
[----:B------:R-:W-:Y:S01]  /*0aa0*/  IMAD.U32 R7, RZ, RZ, UR6 ;  /* 0x00000006ff077e24 */ /* 0x000fe2000f8e00ff */
[----:B------:R3:W-:Y:S01]  /*0ab0*/  STL.64 [R1+0x38], R36 ;  /* 0x0000382401007387 */ /* 0x0007e20000100a00 */
[----:B------:R-:W-:Y:S01]  /*0ac0*/  IMAD.U32 R6, RZ, RZ, UR7 ;  /* 0x00000007ff067e24 */ /* 0x000fe2000f8e00ff */
[----:B--2---:R-:W-:Y:S01]  /*0ad0*/  LOP3.LUT R18, R3, R0, RZ, 0x3c, !PT ;  /* 0x0000000003127212 */ /* 0x004fe200078e3cff */
[----:B------:R-:W-:Y:S01]  /*0ae0*/  IMAD.WIDE.U32 R2, R2, UR10, R136 ;  /* 0x0000000a02027c25 */ /* 0x000fe2000f8e0088 */
[----:B------:R-:W-:Y:S01]  /*0af0*/  LOP3.LUT R0, R25, 0xfffffff0, RZ, 0xc0, !PT ;  /* 0xfffffff019007812 */ /* 0x000fe200078ec0ff */
[----:B------:R-:W-:Y:S01]  /*0b00*/  VOTEU.ANY UP0, P2 ;  /* 0x00000000003f7886 */ /* 0x000fe20001000100 */
[----:B------:R3:W-:Y:S02]  /*0b10*/  STL.64 [R1+0x28], R136 ;  /* 0x0000288801007387 */ /* 0x0007e40000100a00 */
[----:B------:R-:W-:Y:S01]  /*0b20*/  IADD3 R3, R3, UR4, RZ ;  /* 0x0000000403037c10 */ /* 0x000fe2000fffe0ff */
[----:B------:R-:W-:Y:S01]  /*0b30*/  IMAD.IADD R0, R28, 0x1, -R0 ;  /* 0x000000011c007824 */ /* 0x000fe200078e0a00 */
[----:B------:R-:W-:Y:S01]  /*0b40*/  @P6 LEA R10, P0, R2, c[0x0][0x1c8], 0x1 ;  /* 0x00007200020a6a11 */ /* 0x000fe200078008ff */
[----:B------:R-:W-:-:S02]  /*0b50*/  @UP0 UIMAD UR4, UR7, 0x60, URZ ;  /* 0x00000060070408a4 */ /* 0x000fc4000f8e023f */
[----:B------:R-:W-:Y:S01]  /*0b60*/  UISETP.GE.AND UP0, UPT, UR8, 0x1, UPT ;  /* 0x000000010800788c */ /* 0x000fe2000bf06270 */
[----:B------:R-:W-:Y:S02]  /*0b70*/  @P6 LEA.HI.X R11, R2, c[0x0][0x1cc], R3, 0x1, P0 ;  /* 0x00007300020b6a11 */ /* 0x000fe400000f0c03 */
[----:B------:R-:W-:Y:S01]  /*0b80*/  SHF.R.S32.HI R15, RZ, 0x1f, R0 ;  /* 0x0000001fff0f7819 */ /* 0x000fe20000011400 */
[----:B-1----:R-:W-:Y:S01]  /*0b90*/  IMAD.U32 R4, RZ, RZ, UR6 ;  /* 0x00000006ff047e24 */ /* 0x002fe2000f8e00ff */
[----:B------:R-:W-:Y:S02]  /*0ba0*/  @!P1 SHF.R.S32.HI R5, RZ, 0x1f, R31 ;  /* 0x0000001fff059819 */ /* 0x000fe4000001141f */
[----:B------:R-:W-:Y:S02]  /*0bb0*/  LEA.HI R15, R15, R0, RZ, 0x3 ;  /* 0x000000000f0f7211 */ /* 0x000fe400078f18ff */
[----:B------:R-:W-:Y:S02]  /*0bc0*/  @P5 LEA R4, P0, R4, R2, 0x5 ;  /* 0x0000000204045211 */ /* 0x000fe400078028ff */
[----:B------:R-:W-:-:S02]  /*0bd0*/  LOP3.LUT R12, R15, 0xfffffff8, RZ, 0xc0, !PT ;  /* 0xfffffff80f0c7812 */ /* 0x000fc400078ec0ff */
[----:B------:R-:W-:Y:S02]  /*0be0*/  @P5 LEA.HI.X R6, R7, R3, R6, 0x5, P0 ;  /* 0x0000000307065211 */ /* 0x000fe400000f2c06 */
[----:B------:R-:W-:Y:S01]  /*0bf0*/  @P5 LEA R8, P0, R4, c[0x0][0x1c8], 0x1 ;  /* 0x0000720004085a11 */ /* 0x000fe200078008ff */
[----:B------:R-:W-:Y:S01]  /*0c00*/  IMAD.IADD R14, R0, 0x1, -R12 ;  /* 0x00000001000e7824 */ /* 0x000fe200078e0a0c */
[----:B------:R-:W-:Y:S01]  /*0c10*/  @!P1 LEA.HI R5, R5, R31, RZ, 0x3 ;  /* 0x0000001f05059211 */ /* 0x000fe200078f18ff */
[----:B------:R-:W-:Y:S01]  /*0c20*/  IMAD.U32 R12, RZ, RZ, UR6 ;  /* 0x00000006ff0c7e24 */ /* 0x000fe2000f8e00ff */
[----:B------:R-:W-:Y:S02]  /*0c30*/  @P5 LEA.HI.X R9, R4, c[0x0][0x1cc], R6, 0x1, P0 ;  /* 0x0000730004095a11 */ /* 0x000fe400000f0c06 */
[----:B------:R-:W-:Y:S02]  /*0c40*/  @P4 IADD3 R7, P0, R2, UR20, RZ ;  /* 0x0000001402074c10 */ /* 0x000fe4000ff1e0ff */
[----:B------:R-:W-:-:S02]  /*0c50*/  @!P1 LOP3.LUT R5, R5, 0xfffffff8, RZ, 0xc0, !PT ;  /* 0xfffffff805059812 */ /* 0x000fc400078ec0ff */
[----:B------:R-:W-:Y:S01]  /*0c60*/  @P4 IADD3.X R0, R3, UR14, RZ, P0, !PT ;  /* 0x0000000e03004c10 */ /* 0x000fe200087fe4ff */
[----:B------:R-:W-:Y:S01]  /*0c70*/  @P2 IMAD.WIDE.U32 R2, R12, 0x60, R2 ;  /* 0x000000600c022825 */ /* 0x000fe200078e0002 */
[----:B------:R-:W-:-:S03]  /*0c80*/  @P4 LEA R6, P0, R7, c[0x0][0x1c8], 0x1 ;  /* 0x0000720007064a11 */ /* 0x000fc600078008ff */
[----:B------:R-:W-:Y:S01]  /*0c90*/  @!P1 IMAD.WIDE R4, R5, 0x2, R16 ;  /* 0x0000000205049825 */ /* 0x000fe200078e0210 */
[----:B------:R-:W-:Y:S02]  /*0ca0*/  @P4 LEA.HI.X R7, R7, c[0x0][0x1cc], R0, 0x1, P0 ;  /* 0x0000730007074a11 */ /* 0x000fe400000f0c00 */
[----:B------:R-:W-:Y:S01]  /*0cb0*/  ISETP.GE.AND P0, PT, R31, c[0x0][0x1d4], PT ;  /* 0x000075001f007a0c */ /* 0x000fe20003f06270 */
[----:B------:R-:W-:Y:S01]  /*0cc0*/  IMAD.SHL.U32 R0, R14, 0x40, RZ ;  /* 0x000000400e007824 */ /* 0x000fe200078e00ff */
[----:B------:R1:W-:Y:S01]  /*0cd0*/  @!P1 LDGSTS.E.BYPASS.LTC128B.128 [R13+0x7100], [R4.64], !P3 ;  /* 0x07100000040d9fae */ /* 0x0003e2000d901d56 */
[----:B------:R-:W-:Y:S01]  /*0ce0*/  IMAD.SHL.U32 R12, R24, 0x8, RZ ;  /* 0x00000008180c7824 */ /* 0x000fe200078e00ff */
[----:B------:R-:W-:Y:S02]  /*0cf0*/  ISETP.GE.AND P3, PT, R34, c[0x0][0x1d4], PT ;  /* 0x0000750022007a0c */ /* 0x000fe40003f66270 */
[----:B------:R-:W-:Y:S01]  /*0d00*/  LOP3.LUT R0, R0, 0x1c0, RZ, 0xc0, !PT ;  /* 0x000001c000007812 */ /* 0x000fe200078ec0ff */
[----:B------:R-:W0:Y:S03]  /*0d10*/  LDGDEPBAR ;  /* 0x00000000000079af */ /* 0x000e260000000000 */
[----:B-1----:R-:W-:-:S02]  /*0d20*/  LOP3.LUT R13, R0, 0x8, R12, 0xf8, !PT ;  /* 0x00000008000d7812 */ /* 0x002fc400078ef80c */
[----:B------:R-:W-:Y:S01]  /*0d30*/  SHF.R.U32.HI R5, RZ, 0x3, R0 ;  /* 0x00000003ff057819 */ /* 0x000fe20000011600 */
[----:B------:R-:W-:Y:S01]  /*0d40*/  IMAD R0, R24, 0x200, R18 ;  /* 0x0000020018007824 */ /* 0x000fe200078e0212 */
[----:B------:R-:W-:Y:S01]  /*0d50*/  @P2 IADD3 R12, R3, UR4, RZ ;  /* 0x00000004030c2c10 */ /* 0x000fe2000fffe0ff */
[----:B------:R-:W-:Y:S01]  /*0d60*/  @P6 IMAD.SHL.U32 R3, R135, 0x2, RZ ;  /* 0x0000000287036824 */ /* 0x000fe200078e00ff */
[----:B------:R-:W-:Y:S01]  /*0d70*/  @P2 LEA R4, P1, R2, c[0x0][0x1c8], 0x1 ;  /* 0x0000720002042a11 */ /* 0x000fe200078208ff */
[----:B------:R-:W-:Y:S01]  /*0d80*/  IMAD.SHL.U32 R212, R0, 0x2, RZ ;  /* 0x0000000200d47824 */ /* 0x000fe200078e00ff */
[----:B------:R-:W-:Y:S01]  /*0d90*/  LOP3.LUT R13, R13, R5, RZ, 0x3c, !PT ;  /* 0x000000050d0d7212 */ /* 0x000fe200078e3cff */
[----:B------:R-:W-:Y:S01]  /*0da0*/  ULDC.64 UR4, c[0x0][0x208] ;  /* 0x0000820000047ab9 */ /* 0x000fe20000000a00 */
[----:B------:R-:W-:Y:S01]  /*0db0*/  @P2 LEA.HI.X R5, R2, c[0x0][0x1cc], R12, 0x1, P1 ;  /* 0x0000730002052a11 */ /* 0x000fe200008f0c0c */
[----:B------:R-:W-:Y:S01]  /*0dc0*/  @P5 IMAD.SHL.U32 R2, R135, 0x2, RZ ;  /* 0x0000000287025824 */ /* 0x000fe200078e00ff */
[----:B------:R1:W-:Y:S01]  /*0dd0*/  @P6 LDGSTS.E.BYPASS.LTC128B.128 [R3+0x8100], [R10.64], !P3 ;  /* 0x081000000a036fae */ /* 0x0003e2000d901d56 */
[C---:B------:R-:W-:Y:S01]  /*0de0*/  IADD3 R0, R212.reuse, 0x8100, RZ ;  /* 0x00008100d4007810 */ /* 0x040fe20007ffe0ff */
[----:B------:R-:W-:Y:S01]  /*0df0*/  UIMAD.WIDE.U32 UR16, UR11, UR4, URZ ;  /* 0x000000040b1072a5 */ /* 0x000fe2000f8e003f */
[----:B------:R-:W-:Y:S01]  /*0e00*/  IADD3 R219, R212, 0x8120, RZ ;  /* 0x00008120d4db7810 */ /* 0x000fe20007ffe0ff */
[----:B------:R1:W-:Y:S01]  /*0e10*/  @P6 LDGSTS.E.BYPASS.LTC128B.128 [R3+0xc100], [R10.64+0x80], !P0 ;  /* 0x0c1000800a036fae */ /* 0x0003e2000c101d56 */
[----:B------:R-:W-:-:S03]  /*0e20*/  UIMAD UR11, UR11, UR5, URZ ;  /* 0x000000050b0b72a4 */ /* 0x000fc6000f8e023f */
[----:B------:R2:W-:Y:S01]  /*0e30*/  @P5 LDGSTS.E.BYPASS.LTC128B.128 [R2+0x9100], [R8.64], !P3 ;  /* 0x0910000008025fae */ /* 0x0005e2000d901d56 */
[----:B------:R-:W-:-:S03]  /*0e40*/  UIADD3 UR11, UR17, UR11, URZ ;  /* 0x0000000b110b7290 */ /* 0x000fc6000fffe03f */
[----:B------:R2:W-:Y:S01]  /*0e50*/  @P5 LDGSTS.E.BYPASS.LTC128B.128 [R2+0xd100], [R8.64+0x80], !P0 ;  /* 0x0d10008008025fae */ /* 0x0005e2000c101d56 */
[----:B-1----:R-:W-:-:S05]  /*0e60*/  @P4 IMAD.SHL.U32 R3, R135, 0x2, RZ ;  /* 0x0000000287034824 */ /* 0x002fca00078e00ff */
[----:B------:R1:W-:Y:S01]  /*0e70*/  @P4 LDGSTS.E.BYPASS.LTC128B.128 [R3+0xa100], [R6.64], !P3 ;  /* 0x0a10000006034fae */ /* 0x0003e2000d901d56 */
[----:B--2---:R-:W-:-:S03]  /*0e80*/  @P2 IMAD.SHL.U32 R2, R135, 0x2, RZ ;  /* 0x0000000287022824 */ /* 0x004fc600078e00ff */
[----:B------:R1:W-:Y:S01]  /*0e90*/  @P4 LDGSTS.E.BYPASS.LTC128B.128 [R3+0xe100], [R6.64+0x80], !P0 ;  /* 0x0e10008006034fae */ /* 0x0003e2000c101d56 */
[----:B------:R-:W-:-:S03]  /*0ea0*/  LOP3.LUT P4, RZ, R32, 0x2, RZ, 0xc0, !PT ;  /* 0x0000000220ff7812 */ /* 0x000fc6000788c0ff */
[----:B------:R2:W-:Y:S04]  /*0eb0*/  @P2 LDGSTS.E.BYPASS.LTC128B.128 [R2+0xb100], [R4.64], !P3 ;  /* 0x0b10000004022fae */ /* 0x0005e8000d901d56 */
[----:B------:R2:W-:Y:S01]  /*0ec0*/  @P2 LDGSTS.E.BYPASS.LTC128B.128 [R2+0xf100], [R4.64+0x80], !P0 ;  /* 0x0f10008004022fae */ /* 0x0005e2000c101d56 */
[----:B------:R-:W-:-:S03]  /*0ed0*/  R2P PR, R14, 0x6 ;  /* 0x000000060e007804 */ /* 0x000fc60000000000 */
[----:B------:R-:W0:Y:S02]  /*0ee0*/  LDGDEPBAR ;  /* 0x00000000000079af */ /* 0x000e240000000000 */
[----:B------:R-:W-:-:S04]  /*0ef0*/  @P4 IADD3 R219, R0, -0x20, RZ ;  /* 0xffffffe000db4810 */ /* 0x000fc80007ffe0ff */
[C---:B------:R-:W-:Y:S02]  /*0f00*/  IADD3 R234, R219.reuse, 0x800, RZ ;  /* 0x00000800dbea7810 */ /* 0x040fe40007ffe0ff */
[C---:B------:R-:W-:Y:S02]  /*0f10*/  IADD3 R233, R219.reuse, 0x1000, RZ ;  /* 0x00001000dbe97810 */ /* 0x040fe40007ffe0ff */
[C---:B------:R-:W-:Y:S02]  /*0f20*/  IADD3 R232, R219.reuse, 0x1800, RZ ;  /* 0x00001800dbe87810 */ /* 0x040fe40007ffe0ff */
[C---:B------:R-:W-:Y:S02]  /*0f30*/  IADD3 R231, R219.reuse, 0x2000, RZ ;  /* 0x00002000dbe77810 */ /* 0x040fe40007ffe0ff */
[----:B------:R-:W-:Y:S01]  /*0f40*/  IADD3 R230, R219, 0x2800, RZ ;  /* 0x00002800dbe67810 */ /* 0x000fe20007ffe0ff */
[----:B-1----:R-:W-:Y:S01]  /*0f50*/  IMAD.MOV.U32 R3, RZ, RZ, 0x20 ;  /* 0x00000020ff037424 */ /* 0x002fe200078e00ff */
[----:B------:R-:W-:-:S02]  /*0f60*/  LEA.HI R7, R27, R28, RZ, 0x5 ;  /* 0x0000001c1b077211 */ /* 0x000fc400078f28ff */
[----:B------:R-:W-:Y:S02]  /*0f70*/  IADD3 R229, R219, 0x3000, RZ ;  /* 0x00003000dbe57810 */ /* 0x000fe40007ffe0ff */
[----:B------:R-:W-:Y:S02]  /*0f80*/  SHF.R.S32.HI R188, RZ, 0x5, R7 ;  /* 0x00000005ffbc7819 */ /* 0x000fe40000011407 */
[----:B------:R-:W-:Y:S01]  /*0f90*/  SEL R0, R3, 0xffffffe0, !P2 ;  /* 0xffffffe003007807 */ /* 0x000fe20005000000 */
[----:B--2---:R-:W-:Y:S01]  /*0fa0*/  IMAD.SHL.U32 R4, R15, 0x40, RZ ;  /* 0x000000400f047824 */ /* 0x004fe200078e00ff */
[----:B------:R-:W-:-:S04]  /*0fb0*/  DEPBAR.LE SB0, 0x1 ;  /* 0x000080400000791a */ /* 0x000fc80000000000 */
[----:B------:R-:W-:Y:S01]  /*0fc0*/  LOP3.LUT R4, R13, 0xfffffe00, R4, 0xf8, !PT ;  /* 0xfffffe000d047812 */ /* 0x000fe200078ef804 */
[----:B------:R-:W-:Y:S01]  /*0fd0*/  IMAD.MOV.U32 R5, RZ, RZ, 0x10 ;  /* 0x00000010ff057424 */ /* 0x000fe200078e00ff */
[----:B------:R-:W-:Y:S01]  /*0fe0*/  LOP3.LUT R7, R7, 0xffffffe0, RZ, 0xc0, !PT ;  /* 0xffffffe007077812 */ /* 0x000fe200078ec0ff */
[----:B------:R-:W-:Y:S01]  /*0ff0*/  IMAD R2, R26, c[0x0][0x208], RZ ;  /* 0x000082001a027a24 */ /* 0x000fe200078e02ff */
[----:B------:R-:W-:Y:S01]  /*1000*/  BAR.SYNC.DEFER_BLOCKING 0x0 ;  /* 0x0000000000007b1d */ /* 0x000fe20000010000 */
[----:B------:R-:W-:Y:S01]  /*1010*/  IMAD R188, R188, 0x400, R4 ;  /* 0x00000400bcbc7824 */ /* 0x000fe200078e0204 */
[----:B------:R-:W-:Y:S01]  /*1020*/  SEL R5, R5, 0xfffffff0, !P1 ;  /* 0xfffffff005057807 */ /* 0x000fe20004800000 */
[----:B------:R-:W-:Y:S01]  /*1030*/  IMAD R6, R23, c[0x0][0x20c], R2 ;  /* 0x0000830017067a24 */ /* 0x000fe200078e0202 */
[----:B------:R-:W-:Y:S01]  /*1040*/  PLOP3.LUT P1, PT, PT, PT, UP0, 0x80, 0x0 ;  /* 0x000000000000781c */ /* 0x000fe20003f2f008 */
[----:B------:R-:W-:Y:S01]  /*1050*/  IMAD.SHL.U32 R188, R188, 0x2, RZ ;  /* 0x00000002bcbc7824 */ /* 0x000fe200078e00ff */
[----:B------:R-:W-:Y:S01]  /*1060*/  IADD3 R228, R219, 0x3800, RZ ;  /* 0x00003800dbe47810 */ /* 0x000fe20007ffe0ff */
[----:B------:R-:W-:-:S04]  /*1070*/  IMAD.WIDE.U32 R2, R23, c[0x0][0x208], R34 ;  /* 0x0000820017027a25 */ /* 0x000fc800078e0022 */
[--C-:B------:R-:W-:Y:S02]  /*1080*/  IMAD R196, R5, 0x2, R188.reuse ;  /* 0x0000000205c47824 */ /* 0x100fe400078e02bc */
[C---:B------:R-:W-:Y:S02]  /*1090*/  IMAD R200, R0.reuse, 0x2, R188 ;  /* 0x0000000200c87824 */ /* 0x040fe400078e02bc */
[----:B------:R-:W-:Y:S02]  /*10a0*/  IMAD R208, R0, 0x2, R196 ;  /* 0x0000000200d07824 */ /* 0x000fe400078e02c4 */
[----:B------:R-:W-:Y:S02]  /*10b0*/  IMAD.IADD R3, R3, 0x1, R6 ;  /* 0x0000000103037824 */ /* 0x000fe400078e0206 */
[----:B------:R-:W-:Y:S02]  /*10c0*/  IMAD R6, R30, c[0x0][0x210], RZ ;  /* 0x000084001e067a24 */ /* 0x000fe400078e02ff */
[C---:B------:R-:W-:Y:S01]  /*10d0*/  IMAD.WIDE.U32 R2, R29.reuse, c[0x0][0x210], R2 ;  /* 0x000084001d027a25 */ /* 0x040fe200078e0002 */
[----:B------:R3:W1:Y:S03]  /*10e0*/  LDSM.16.M88.4 R140, [R188+0x100] ;  /* 0x00010000bc8c783b */ /* 0x0006660000000200 */
[----:B------:R-:W-:-:S02]  /*10f0*/  IMAD R6, R29, c[0x0][0x214], R6 ;  /* 0x000085001d067a24 */ /* 0x000fc400078e0206 */
[----:B------:R-:W-:Y:S01]  /*1100*/  IMAD.IADD R132, R28, 0x1, -R7 ;  /* 0x000000011c847824 */ /* 0x000fe200078e0a07 */
[----:B------:R3:W2:Y:S01]  /*1110*/  LDSM.16.M88.4 R144, [R196+0x100] ;  /* 0x00010000c490783b */ /* 0x0006a20000000200 */
[----:B------:R-:W-:Y:S02]  /*1120*/  IMAD.IADD R3, R3, 0x1, R6 ;  /* 0x0000000103037824 */ /* 0x000fe400078e0206 */
[----:B------:R-:W-:Y:S01]  /*1130*/  IMAD R6, R21, c[0x0][0x218], RZ ;  /* 0x0000860015067a24 */ /* 0x000fe200078e02ff */
[----:B------:R3:W4:Y:S01]  /*1140*/  LDSM.16.M88.4 R164, [R200+0x100] ;  /* 0x00010000c8a4783b */ /* 0x0007220000000200 */
[----:B------:R-:W-:-:S03]  /*1150*/  IMAD.WIDE.U32 R10, R20, c[0x0][0x218], R2 ;  /* 0x00008600140a7a25 */ /* 0x000fc600078e0002 */
[----:B------:R3:W1:Y:S01]  /*1160*/  LDSM.16.M88.4 R184, [R208+0x100] ;  /* 0x00010000d0b8783b */ /* 0x0006620000000200 */
[----:B------:R-:W-:-:S03]  /*1170*/  IMAD R6, R20, c[0x0][0x21c], R6 ;  /* 0x0000870014067a24 */ /* 0x000fc600078e0206 */
[----:B------:R-:W1:Y:S01]  /*1180*/  LDSM.16.M88.4 R188, [R188+0x4100] ;  /* 0x00410000bcbc783b */ /* 0x000e620000000200 */
[----:B------:R-:W-:-:S03]  /*1190*/  IMAD.IADD R8, R11, 0x1, R6 ;  /* 0x000000010b087824 */ /* 0x000fc600078e0206 */
[----:B------:R-:W1:Y:S04]  /*11a0*/  LDSM.16.M88.4 R196, [R196+0x4100] ;  /* 0x00410000c4c4783b */ /* 0x000e680000000200 */
[----:B------:R-:W1:Y:S04]  /*11b0*/  LDSM.16.M88.4 R200, [R200+0x4100] ;  /* 0x00410000c8c8783b */ /* 0x000e680000000200 */
[----:B------:R-:W1:Y:S04]  /*11c0*/  LDSM.16.M88.4 R208, [R208+0x4100] ;  /* 0x00410000d0d0783b */ /* 0x000e680000000200 */
[----:B------:R-:W-:Y:S06]  /*11d0*/  BAR.SYNC.DEFER_BLOCKING 0x0 ;  /* 0x0000000000007b1d */ /* 0x000fec0000010000 */
[----:B------:R3:W-:Y:S04]  /*11e0*/  STL.64 [R1+0x30], R10 ;  /* 0x0000300a01007387 */ /* 0x0007e80000100a00 */
[----:B------:R3:W-:Y:S01]  /*11f0*/  STL [R1+0x40], R8 ;  /* 0x0000400801007387 */ /* 0x0007e20000100800 */
[----:B------:R-:W-:-:S04]  /*1200*/  DEPBAR.LE SB0, 0x0 ;  /* 0x000080000000791a */ /* 0x000fc80000000000 */
[----:B------:R-:W-:Y:S06]  /*1210*/  BAR.SYNC.DEFER_BLOCKING 0x0 ;  /* 0x0000000000007b1d */ /* 0x000fec0000010000 */
[----:B------:R3:W1:Y:S04]  /*1220*/  LDSM.16.M88.4 R24, [R212+0x8100] ;  /* 0x00810000d418783b */ /* 0x0006680000000200 */
[----:B------:R3:W1:Y:S04]  /*1230*/  LDSM.16.M88.4 R16, [R212+0x8900] ;  /* 0x00890000d410783b */ /* 0x0006680000000200 */
[----:B------:R3:W1:Y:S04]  /*1240*/  LDSM.16.M88.4 R36, [R212+0x9100] ;  /* 0x00910000d424783b */ /* 0x0006680000000200 */
[----:B------:R3:W1:Y:S04]  /*1250*/  LDSM.16.M88.4 R48, [R212+0x9900] ;  /* 0x00990000d430783b */ /* 0x0006680000000200 */
[----:B------:R3:W1:Y:S04]  /*1260*/  LDSM.16.M88.4 R52, [R212+0xa100] ;  /* 0x00a10000d434783b */ /* 0x0006680000000200 */
[----:B------:R3:W1:Y:S04]  /*1270*/  LDSM.16.M88.4 R60, [R212+0xa900] ;  /* 0x00a90000d43c783b */ /* 0x0006680000000200 */
[----:B------:R3:W1:Y:S04]  /*1280*/  LDSM.16.M88.4 R80, [R212+0xb100] ;  /* 0x00b10000d450783b */ /* 0x0006680000000200 */
[----:B------:R3:W1:Y:S04]  /*1290*/  LDSM.16.M88.4 R84, [R212+0xb900] ;  /* 0x00b90000d454783b */ /* 0x0006680000000200 */
[----:B------:R3:W1:Y:S04]  /*12a0*/  LDSM.16.M88.4 R40, [R219] ;  /* 0x00000000db28783b */ /* 0x0006680000000200 */
[----:B------:R3:W1:Y:S04]  /*12b0*/  LDSM.16.M88.4 R56, [R219+0x800] ;  /* 0x00080000db38783b */ /* 0x0006680000000200 */
[----:B------:R3:W1:Y:S04]  /*12c0*/  LDSM.16.M88.4 R44, [R219+0x1000] ;  /* 0x00100000db2c783b */ /* 0x0006680000000200 */
[----:B------:R3:W1:Y:S04]  /*12d0*/  LDSM.16.M88.4 R88, [R219+0x1800] ;  /* 0x00180000db58783b */ /* 0x0006680000000200 */
[----:B------:R3:W1:Y:S04]  /*12e0*/  LDSM.16.M88.4 R124, [R219+0x2000] ;  /* 0x00200000db7c783b */ /* 0x0006680000000200 */
[----:B------:R3:W1:Y:S04]  /*12f0*/  LDSM.16.M88.4 R92, [R219+0x2800] ;  /* 0x00280000db5c783b */ /* 0x0006680000000200 */
[----:B------:R3:W1:Y:S04]  /*1300*/  LDSM.16.M88.4 R112, [R219+0x3000] ;  /* 0x00300000db70783b */ /* 0x0006680000000200 */
[----:B------:R3:W1:Y:S01]  /*1310*/  LDSM.16.M88.4 R104, [R219+0x3800] ;  /* 0x00380000db68783b */ /* 0x0006620000000200 */
[----:B------:R-:W-:Y:S05]  /*1320*/  @!P1 BRA `(.L_x_0) ;  /* 0x0000031000009947 */ /* 0x000fea0003800000 */
[----:B--2-4-:R-:W-:Y:S01]  /*1330*/  ULDC.64 UR4, c[0x0][0x208] ;  /* 0x0000820000047ab9 */ /* 0x014fe20000000a00 */
[----:B------:R-:W-:Y:S01]  /*1340*/  IMAD.SHL.U32 R12, R135, 0x2, RZ ;  /* 0x00000002870c7824 */ /* 0x000fe200078e00ff */
[----:B------:R-:W-:-:S02]  /*1350*/  UIMAD UR12, UR12, UR4, URZ ;  /* 0x000000040c0c72a4 */ /* 0x000fc4000f8e023f */
[----:B------:R-:W-:Y:S02]  /*1360*/  UIMAD.WIDE.U32 UR24, UR13, UR4, URZ ;  /* 0x000000040d1872a5 */ /* 0x000fe4000f8e003f */
[----:B------:R-:W-:Y:S02]  /*1370*/  UIMAD UR5, UR13, UR5, UR12 ;  /* 0x000000050d0572a4 */ /* 0x000fe4000f8e020c */
[----:B------:R-:W-:Y:S02]  /*1380*/  UIMAD UR4, UR13, -0x80, UR8 ;  /* 0xffffff800d0478a4 */ /* 0x000fe4000f8e0208 */
[----:B------:R-:W-:Y:S01]  /*1390*/  UIADD3 UR5, UR25, UR5, URZ ;  /* 0x0000000519057290 */ /* 0x000fe2000fffe03f */
[----:B------:R-:W-:Y:S02]  /*13a0*/  IMAD.U32 R6, RZ, RZ, UR24 ;  /* 0x00000018ff067e24 */ /* 0x000fe4000f8e00ff */
[----:B------:R-:W-:Y:S01]  /*13b0*/  IMAD.U32 R7, RZ, RZ, UR25 ;  /* 0x00000019ff077e24 */ /* 0x000fe2000f8e00ff */
[----:B------:R-:W-:-:S02]  /*13c0*/  IADD3 R2, -R23, UR4, RZ ;  /* 0x0000000417027c10 */ /* 0x000fc4000fffe1ff */
[----:B------:R-:W-:Y:S01]  /*13d0*/  IMAD.U32 R7, RZ, RZ, UR5 ;  /* 0x00000005ff077e24 */ /* 0x000fe2000f8e00ff */
[----:B------:R-:W-:Y:S01]  /*13e0*/  LEA R3, P1, R6, R10, 0x7 ;  /* 0x0000000a06037211 */ /* 0x000fe200078238ff */
[----:B------:R-:W-:Y:S01]  /*13f0*/  UIADD3 UR5, UP0, UR16, 0x80, URZ ;  /* 0x0000008010057890 */ /* 0x000fe2000ff1e03f */
[C---:B------:R-:W-:Y:S02]  /*1400*/  ISETP.LT.OR P4, PT, R2.reuse, 0x1, P3 ;  /* 0x000000010200780c */ /* 0x040fe40001f81670 */
[----:B------:R-:W-:Y:S01]  /*1410*/  ISETP.LT.OR P2, PT, R2, 0x1, P0 ;  /* 0x000000010200780c */ /* 0x000fe20000741670 */
[----:B------:R-:W-:Y:S01]  /*1420*/  UIADD3.X UR4, URZ, UR11, URZ, UP0, !UPT ;  /* 0x0000000b3f047290 */ /* 0x000fe200087fe43f */
[----:B------:R-:W-:Y:S02]  /*1430*/  LEA.HI.X R7, R6, R8, R7, 0x7, P1 ;  /* 0x0000000806077211 */ /* 0x000fe400008f3c07 */
[----:B------:R-:W-:Y:S02]  /*1440*/  LEA R6, P1, R3, c[0x0][0x1f8], 0x1 ;  /* 0x00007e0003067a11 */ /* 0x000fe400078208ff */
[----:B------:R-:W-:-:S02]  /*1450*/  ISETP.LT.OR P6, PT, R2, 0x21, P3 ;  /* 0x000000210200780c */ /* 0x000fc40001fc1670 */
[----:B------:R-:W-:Y:S01]  /*1460*/  LEA.HI.X R7, R3, c[0x0][0x1fc], R7, 0x1, P1 ;  /* 0x00007f0003077a11 */ /* 0x000fe200008f0c07 */
[----:B------:R-:W-:Y:S01]  /*1470*/  IMAD.U32 R3, RZ, RZ, UR16 ;  /* 0x00000010ff037e24 */ /* 0x000fe2000f8e00ff */
[----:B------:R-:W-:Y:S02]  /*1480*/  ISETP.LT.OR P1, PT, R2, 0x21, P0 ;  /* 0x000000210200780c */ /* 0x000fe40000721670 */
[----:B---3--:R-:W-:Y:S01]  /*1490*/  IADD3 R8, P5, R6, UR16, RZ ;  /* 0x0000001006087c10 */ /* 0x008fe2000ffbe0ff */
[----:B------:R-:W-:Y:S01]  /*14a0*/  @!PT LDS RZ, [RZ] ;  /* 0x00000000fffff984 */ /* 0x000fe20000000800 */
[----:B------:R-:W-:Y:S01]  /*14b0*/  @!PT LDS RZ, [RZ] ;  /* 0x00000000fffff984 */ /* 0x000fe20000000800 */
[----:B------:R-:W-:Y:S01]  /*14c0*/  @!PT LDS RZ, [RZ] ;  /* 0x00000000fffff984 */ /* 0x000fe20000000800 */
[----:B------:R2:W-:Y:S03]  /*14d0*/  LDGSTS.E.BYPASS.LTC128B.128 [R12+0x100], [R6.64], !P4 ;  /* 0x00100000060c7fae */ /* 0x0005e6000e101d56 */
[----:B------:R-:W-:Y:S01]  /*14e0*/  IADD3.X R9, R7, UR11, RZ, P5, !PT ;  /* 0x0000000b07097c10 */ /* 0x000fe2000affe4ff */
[----:B------:R2:W-:Y:S01]  /*14f0*/  LDGSTS.E.BYPASS.LTC128B.128 [R12+0x4100], [R6.64+0x80], !P2 ;  /* 0x04100080060c7fae */ /* 0x0005e2000d101d56 */
[----:B------:R-:W-:-:S02]  /*1500*/  IADD3 R10, P4, P2, R3, 0x80, R6 ;  /* 0x00000080030a7810 */ /* 0x000fc40007a9e006 */
[C---:B------:R-:W-:Y:S01]  /*1510*/  ISETP.LT.OR P5, PT, R2.reuse, 0x41, P0 ;  /* 0x000000410200780c */ /* 0x040fe200007a1670 */
[----:B------:R3:W-:Y:S01]  /*1520*/  LDGSTS.E.BYPASS.LTC128B.128 [R12+0x1100], [R8.64], !P6 ;  /* 0x01100000080c7fae */ /* 0x0007e2000f101d56 */
[----:B------:R-:W-:Y:S02]  /*1530*/  IADD3.X R11, RZ, UR11, R7, P4, P2 ;  /* 0x0000000bff0b7c10 */ /* 0x000fe4000a7e4407 */
[----:B------:R-:W-:-:S03]  /*1540*/  ISETP.LT.OR P6, PT, R2, 0x41, P3 ;  /* 0x000000410200780c */ /* 0x000fc60001fc1670 */
[----:B------:R4:W-:Y:S01]  /*1550*/  LDGSTS.E.BYPASS.LTC128B.128 [R12+0x5100], [R10.64], !P1 ;  /* 0x051000000a0c7fae */ /* 0x0009e2000c901d56 */
[----:B--2---:R-:W-:-:S04]  /*1560*/  IADD3 R6, P4, R8, UR16, RZ ;  /* 0x0000001008067c10 */ /* 0x004fc8000ff9e0ff */
[----:B------:R-:W-:Y:S02]  /*1570*/  IADD3.X R7, R9, UR11, RZ, P4, !PT ;  /* 0x0000000b09077c10 */ /* 0x000fe4000a7fe4ff */
[----:B------:R-:W-:-:S03]  /*1580*/  ISETP.LT.OR P4, PT, R2, 0x61, P3 ;  /* 0x000000610200780c */ /* 0x000fc60001f81670 */
[----:B------:R2:W-:Y:S01]  /*1590*/  LDGSTS.E.BYPASS.LTC128B.128 [R12+0x2100], [R6.64], !P6 ;  /* 0x02100000060c7fae */ /* 0x0005e2000f101d56 */
[----:B----4-:R-:W-:Y:S02]  /*15a0*/  IADD3 R10, P2, R8, UR5, RZ ;  /* 0x00000005080a7c10 */ /* 0x010fe4000ff5e0ff */
[----:B---3--:R-:W-:Y:S02]  /*15b0*/  IADD3 R8, P1, R6, UR16, RZ ;  /* 0x0000001006087c10 */ /* 0x008fe4000ff3e0ff */
[----:B------:R-:W-:Y:S02]  /*15c0*/  IADD3.X R11, R9, UR4, RZ, P2, !PT ;  /* 0x00000004090b7c10 */ /* 0x000fe400097fe4ff */
[----:B------:R-:W-:Y:S02]  /*15d0*/  ISETP.LT.OR P2, PT, R2, 0x61, P0 ;  /* 0x000000610200780c */ /* 0x000fe40000741670 */
[----:B------:R-:W-:Y:S01]  /*15e0*/  IADD3.X R9, R7, UR11, RZ, P1, !PT ;  /* 0x0000000b07097c10 */ /* 0x000fe20008ffe4ff */
[----:B------:R2:W-:Y:S01]  /*15f0*/  LDGSTS.E.BYPASS.LTC128B.128 [R12+0x6100], [R10.64], !P5 ;  /* 0x061000000a0c7fae */ /* 0x0005e2000e901d56 */
[----:B------:R-:W-:-:S03]  /*1600*/  IADD3 R2, P1, R6, UR5, RZ ;  /* 0x0000000506027c10 */ /* 0x000fc6000ff3e0ff */
[----:B------:R2:W-:Y:S01]  /*1610*/  LDGSTS.E.BYPASS.LTC128B.128 [R12+0x3100], [R8.64], !P4 ;  /* 0x03100000080c7fae */ /* 0x0005e2000e101d56 */
[----:B------:R-:W-:-:S05]  /*1620*/  IADD3.X R3, R7, UR4, RZ, P1, !PT ;  /* 0x0000000407037c10 */ /* 0x000fca0008ffe4ff */
[----:B------:R2:W-:Y:S04]  /*1630*/  LDGSTS.E.BYPASS.LTC128B.128 [R12+0x7100], [R2.64], !P2 ;  /* 0x07100000020c7fae */ /* 0x0005e8000d101d56 */
.L_x_0:
[C---:B-12-4-:R-:W-:Y:S01]  /*1640*/  HMMA.16816.F32 R28, R140.reuse, R24, RZ ;  /* 0x000000188c1c723c */ /* 0x056fe200000018ff */
[----:B------:R-:W-:Y:S01]  /*1650*/  LOP3.LUT P1, RZ, R32, 0x4, RZ, 0xc0, !PT ;  /* 0x0000000420ff7812 */ /* 0x000fe2000782c0ff */
[----:B------:R-:W0:Y:S01]  /*1660*/  LDGDEPBAR ;  /* 0x00000000000079af */ /* 0x000e220000000000 */
[----:B------:R-:W-:Y:S01]  /*1670*/  MOV R2, 0x40 ;  /* 0x0000004000027802 */ /* 0x000fe20000000f00 */
[----:B------:R-:W-:Y:S01]  /*1680*/  UISETP.GE.AND UP0, UPT, UR8, 0x81, UPT ;  /* 0x000000810800788c */ /* 0x000fe2000bf06270 */
[C---:B------:R-:W-:Y:S02]  /*1690*/  IADD3 R227, R219.reuse, 0x4000, RZ ;  /* 0x00004000dbe37810 */ /* 0x040fe40007ffe0ff */
[----:B------:R-:W-:Y:S01]  /*16a0*/  SEL R2, R2, 0xffffffc0, !P1 ;  /* 0xffffffc002027807 */ /* 0x000fe20004800000 */
[----:B------:R-:W-:Y:S01]  /*16b0*/  HMMA.16816.F32 R24, R140, R26, RZ ;  /* 0x0000001a8c18723c */ /* 0x000fe200000018ff */
[----:B------:R-:W-:Y:S02]  /*16c0*/  IADD3 R226, R219, 0x4800, RZ ;  /* 0x00004800dbe27810 */ /* 0x000fe40007ffe0ff */
[----:B------:R-:W-:-:S02]  /*16d0*/  IADD3 R218, R212, R2, RZ ;  /* 0x00000002d4da7210 */ /* 0x000fc40007ffe0ff */
[C---:B------:R-:W-:Y:S02]  /*16e0*/  IADD3 R215, R219.reuse, R2, RZ ;  /* 0x00000002dbd77210 */ /* 0x040fe40007ffe0ff */
[----:B------:R-:W-:Y:S01]  /*16f0*/  PLOP3.LUT P1, PT, PT, PT, UP0, 0x80, 0x0 ;  /* 0x000000000000781c */ /* 0x000fe20003f2f008 */
[C---:B------:R-:W-:Y:S01]  /*1700*/  HMMA.16816.F32 R12, R140.reuse, R36, RZ ;  /* 0x000000248c0c723c */ /* 0x040fe200000018ff */
[C---:B------:R-:W-:Y:S02]  /*1710*/  IADD3 R225, R219.reuse, 0x5000, RZ ;  /* 0x00005000dbe17810 */ /* 0x040fe40007ffe0ff */
[C---:B------:R-:W-:Y:S02]  /*1720*/  IADD3 R224, R219.reuse, 0x5800, RZ ;  /* 0x00005800dbe07810 */ /* 0x040fe40007ffe0ff */
[C---:B------:R-:W-:Y:S02]  /*1730*/  IADD3 R223, R219.reuse, 0x6000, RZ ;  /* 0x00006000dbdf7810 */ /* 0x040fe40007ffe0ff */
[C---:B------:R-:W-:Y:S01]  /*1740*/  IADD3 R222, R219.reuse, 0x6800, RZ ;  /* 0x00006800dbde7810 */ /* 0x040fe20007ffe0ff */
[----:B---3--:R-:W-:Y:S01]  /*1750*/  HMMA.16816.F32 R8, R140, R38, RZ ;  /* 0x000000268c08723c */ /* 0x008fe200000018ff */
[----:B------:R-:W-:-:S02]  /*1760*/  IADD3 R221, R219, 0x7000, RZ ;  /* 0x00007000dbdd7810 */ /* 0x000fc40007ffe0ff */
[----:B------:R-:W-:-:S05]  /*1770*/  IADD3 R220, R219, 0x7800, RZ ;  /* 0x00007800dbdc7810 */ /* 0x000fca0007ffe0ff */
[C---:B------:R-:W-:Y:S08]  /*1780*/  HMMA.16816.F32 R20, R140.reuse, R16, RZ ;  /* 0x000000108c14723c */ /* 0x040ff000000018ff */
[C---:B------:R-:W-:Y:S08]  /*1790*/  HMMA.16816.F32 R16, R140.reuse, R18, RZ ;  /* 0x000000128c10723c */ /* 0x040ff000000018ff */
[----:B------:R-:W-:Y:S08]  /*17a0*/  HMMA.16816.F32 R36, R140, R52, RZ ;  /* 0x000000348c24723c */ /* 0x000ff000000018ff */
[C---:B------:R-:W-:Y:S08]  /*17b0*/  HMMA.16816.F32 R72, R144.reuse, R42, R24 ;  /* 0x0000002a9048723c */ /* 0x040ff00000001818 */
[C---:B------:R-:W-:Y:S08]  /*17c0*/  HMMA.16816.F32 R68, R144.reuse, R44, R12 ;  /* 0x0000002c9044723c */ /* 0x040ff0000000180c */
[----:B------:R-:W-:Y:S08]  /*17d0*/  HMMA.16816.F32 R128, R144, R46, R8 ;  /* 0x0000002e9080723c */ /* 0x000ff00000001808 */
[----:B------:R-:W-:Y:S01]  /*17e0*/  HMMA.16816.F32 R32, R140, R54, RZ ;  /* 0x000000368c20723c */ /* 0x000fe200000018ff */
[----:B------:R-:W1:Y:S07]  /*17f0*/  LDSM.16.M88.4 R52, [R218+0x8900] ;  /* 0x00890000da34783b */ /* 0x000e6e0000000200 */
[----:B------:R-:W-:Y:S08]  /*1800*/  HMMA.16816.F32 R64, R144, R56, R20 ;  /* 0x000000389040723c */ /* 0x000ff00000001814 */
[C---:B------:R-:W-:Y:S08]  /*1810*/  HMMA.16816.F32 R44, R140.reuse, R48, RZ ;  /* 0x000000308c2c723c */ /* 0x040ff000000018ff */
[C---:B------:R-:W-:Y:S08]  /*1820*/  HMMA.16816.F32 R24, R140.reuse, R62, RZ ;  /* 0x0000003e8c18723c */ /* 0x040ff000000018ff */
[C---:B------:R-:W-:Y:S08]  /*1830*/  HMMA.16816.F32 R20, R140.reuse, R80, RZ ;  /* 0x000000508c14723c */ /* 0x040ff000000018ff */
[----:B------:R-:W-:Y:S08]  /*1840*/  HMMA.16816.F32 R12, R140, R84, RZ ;  /* 0x000000548c0c723c */ /* 0x000ff000000018ff */
[C---:B------:R-:W-:Y:S08]  /*1850*/  HMMA.16816.F32 R76, R144.reuse, R40, R28 ;  /* 0x00000028904c723c */ /* 0x040ff0000000181c */
[----:B------:R-:W-:Y:S08]  /*1860*/  HMMA.16816.F32 R56, R144, R58, R16 ;  /* 0x0000003a9038723c */ /* 0x000ff00000001810 */
[C---:B------:R-:W-:Y:S01]  /*1870*/  HMMA.16816.F32 R40, R140.reuse, R50, RZ ;  /* 0x000000328c28723c */ /* 0x040fe200000018ff */
[----:B------:R-:W2:Y:S07]  /*1880*/  LDSM.16.M88.4 R48, [R218+0x8100] ;  /* 0x00810000da30783b */ /* 0x000eae0000000200 */
[C---:B------:R-:W-:Y:S08]  /*1890*/  HMMA.16816.F32 R8, R140.reuse, R86, RZ ;  /* 0x000000568c08723c */ /* 0x040ff000000018ff */
[C---:B------:R-:W-:Y:S08]  /*18a0*/  HMMA.16816.F32 R28, R140.reuse, R60, RZ ;  /* 0x0000003c8c1c723c */ /* 0x040ff000000018ff */
[----:B------:R-:W-:Y:S08]  /*18b0*/  HMMA.16816.F32 R16, R140, R82, RZ ;  /* 0x000000528c10723c */ /* 0x000ff000000018ff */
[C---:B------:R-:W-:Y:S08]  /*18c0*/  HMMA.16816.F32 R36, R144.reuse, R124, R36 ;  /* 0x0000007c9024723c */ /* 0x040ff00000001824 */
[C---:B------:R-:W-:Y:S08]  /*18d0*/  HMMA.16816.F32 R124, R144.reuse, R126, R32 ;  /* 0x0000007e907c723c */ /* 0x040ff00000001820 */
[C---:B------:R-:W-:Y:S01]  /*18e0*/  HMMA.16816.F32 R60, R144.reuse, R88, R44 ;  /* 0x00000058903c723c */ /* 0x040fe2000000182c */
[----:B------:R-:W3:Y:S07]  /*18f0*/  LDSM.16.M88.4 R44, [R218+0x9100] ;  /* 0x00910000da2c783b */ /* 0x000eee0000000200 */
[C---:B------:R-:W-:Y:S01]  /*1900*/  HMMA.16816.F32 R32, R144.reuse, R94, R24 ;  /* 0x0000005e9020723c */ /* 0x040fe20000001818 */
[----:B------:R-:W4:Y:S07]  /*1910*/  LDSM.16.M88.4 R24, [R218+0x9900] ;  /* 0x00990000da18783b */ /* 0x000f2e0000000200 */
[C---:B------:R-:W-:Y:S01]  /*1920*/  HMMA.16816.F32 R116, R144.reuse, R112, R20 ;  /* 0x000000709074723c */ /* 0x040fe20000001814 */
[----:B------:R-:W5:Y:S07]  /*1930*/  LDSM.16.M88.4 R20, [R218+0xa100] ;  /* 0x00a10000da14783b */ /* 0x000f6e0000000200 */
[C---:B------:R-:W-:Y:S01]  /*1940*/  HMMA.16816.F32 R108, R144.reuse, R104, R12 ;  /* 0x00000068906c723c */ /* 0x040fe2000000180c */
[----:B------:R-:W2:Y:S07]  /*1950*/  LDSM.16.M88.4 R12, [R218+0xb100] ;  /* 0x00b10000da0c783b */ /* 0x000eae0000000200 */
[C---:B------:R-:W-:Y:S08]  /*1960*/  HMMA.16816.F32 R40, R144.reuse, R90, R40 ;  /* 0x0000005a9028723c */ /* 0x040ff00000001828 */
[C---:B------:R-:W-:Y:S01]  /*1970*/  HMMA.16816.F32 R104, R144.reuse, R106, R8 ;  /* 0x0000006a9068723c */ /* 0x040fe20000001808 */
[----:B------:R-:W3:Y:S07]  /*1980*/  LDSM.16.M88.4 R8, [R218+0xb900] ;  /* 0x00b90000da08783b */ /* 0x000eee0000000200 */
[C---:B------:R-:W-:Y:S01]  /*1990*/  HMMA.16816.F32 R120, R144.reuse, R92, R28 ;  /* 0x0000005c9078723c */ /* 0x040fe2000000181c */
[----:B------:R-:W4:Y:S07]  /*19a0*/  LDSM.16.M88.4 R28, [R215] ;  /* 0x00000000d71c783b */ /* 0x000f2e0000000200 */
[----:B------:R-:W-:Y:S01]  /*19b0*/  HMMA.16816.F32 R112, R144, R114, R16 ;  /* 0x000000729070723c */ /* 0x000fe20000001810 */
[----:B------:R-:W5:Y:S07]  /*19c0*/  LDSM.16.M88.4 R16, [R218+0xa900] ;  /* 0x00a90000da10783b */ /* 0x000f6e0000000200 */
[C---:B-1----:R-:W-:Y:S01]  /*19d0*/  HMMA.16816.F32 R88, R164.reuse, R54, R56 ;  /* 0x00000036a458723c */ /* 0x042fe20000001838 */
[----:B------:R-:W1:Y:S07]  /*19e0*/  LDSM.16.M88.4 R56, [R215+0x2000] ;  /* 0x00200000d738783b */ /* 0x000e6e0000000200 */
[C---:B--2---:R-:W-:Y:S01]  /*19f0*/  HMMA.16816.F32 R100, R164.reuse, R48, R76 ;  /* 0x00000030a464723c */ /* 0x044fe2000000184c */
[----:B------:R-:W-:Y:S07]  /*1a00*/  LDSM.16.M88.4 R76, [R215+0x800] ;  /* 0x00080000d74c783b */ /* 0x000fee0000000200 */
[C---:B------:R-:W-:Y:S08]  /*1a10*/  HMMA.16816.F32 R92, R164.reuse, R50, R72 ;  /* 0x00000032a45c723c */ /* 0x040ff00000001848 */
[C---:B---3--:R-:W-:Y:S08]  /*1a20*/  HMMA.16816.F32 R84, R164.reuse, R44, R68 ;  /* 0x0000002ca454723c */ /* 0x048ff00000001844 */
[C---:B----4-:R-:W-:Y:S01]  /*1a30*/  HMMA.16816.F32 R72, R164.reuse, R24, R60 ;  /* 0x00000018a448723c */ /* 0x050fe2000000183c */
[----:B------:R-:W-:Y:S07]  /*1a40*/  LDSM.16.M88.4 R60, [R215+0x1800] ;  /* 0x00180000d73c783b */ /* 0x000fee0000000200 */
[C---:B------:R-:W-:Y:S08]  /*1a50*/  HMMA.16816.F32 R48, R164.reuse, R26, R40 ;  /* 0x0000001aa430723c */ /* 0x040ff00000001828 */
[C---:B-----5:R-:W-:Y:S08]  /*1a60*/  HMMA.16816.F32 R40, R164.reuse, R22, R124 ;  /* 0x00000016a428723c */ /* 0x060ff0000000187c */
[C---:B------:R-:W-:Y:S08]  /*1a70*/  HMMA.16816.F32 R68, R164.reuse, R12, R116 ;  /* 0x0000000ca444723c */ /* 0x040ff00000001874 */
[C---:B------:R-:W-:Y:S01]  /*1a80*/  HMMA.16816.F32 R24, R164.reuse, R14, R112 ;  /* 0x0000000ea418723c */ /* 0x040fe20000001870 */
[----:B------:R-:W2:Y:S07]  /*1a90*/  LDSM.16.M88.4 R12, [R212+0xc100] ;  /* 0x00c10000d40c783b */ /* 0x000eae0000000200 */
[C---:B------:R-:W-:Y:S08]  /*1aa0*/  HMMA.16816.F32 R108, R164.reuse, R8, R108 ;  /* 0x00000008a46c723c */ /* 0x040ff0000000186c */
[----:B------:R-:W-:Y:S08]  /*1ab0*/  HMMA.16816.F32 R104, R164, R10, R104 ;  /* 0x0000000aa468723c */ /* 0x000ff00000001868 */
[----:B------:R-:W-:Y:S08]  /*1ac0*/  HMMA.16816.F32 R8, R184, R28, R100 ;  /* 0x0000001cb808723c */ /* 0x000ff00000001864 */
[C---:B------:R-:W-:Y:S08]  /*1ad0*/  HMMA.16816.F32 R80, R164.reuse, R46, R128 ;  /* 0x0000002ea450723c */ /* 0x040ff00000001880 */
[C---:B------:R-:W-:Y:S01]  /*1ae0*/  HMMA.16816.F32 R44, R164.reuse, R20, R36 ;  /* 0x00000014a42c723c */ /* 0x040fe20000001824 */
[----:B------:R-:W-:Y:S07]  /*1af0*/  LDSM.16.M88.4 R20, [R215+0x3000] ;  /* 0x00300000d714783b */ /* 0x000fee0000000200 */
[C---:B------:R-:W-:Y:S08]  /*1b00*/  HMMA.16816.F32 R36, R164.reuse, R16, R120 ;  /* 0x00000010a424723c */ /* 0x040ff00000001878 */
[----:B------:R-:W-:Y:S08]  /*1b10*/  HMMA.16816.F32 R32, R164, R18, R32 ;  /* 0x00000012a420723c */ /* 0x000ff00000001820 */
[C---:B------:R-:W-:Y:S01]  /*1b20*/  HMMA.16816.F32 R16, R184.reuse, R30, R92 ;  /* 0x0000001eb810723c */ /* 0x040fe2000000185c */
[----:B------:R-:W-:Y:S07]  /*1b30*/  LDSM.16.M88.4 R28, [R218+0xc100] ;  /* 0x00c10000da1c783b */ /* 0x000fee0000000200 */
[----:B-1----:R-:W-:Y:S01]  /*1b40*/  HMMA.16816.F32 R92, R184, R58, R40 ;  /* 0x0000003ab85c723c */ /* 0x002fe20000001828 */
[----:B------:R-:W1:Y:S07]  /*1b50*/  LDSM.16.M88.4 R40, [R219+0x4000] ;  /* 0x00400000db28783b */ /* 0x000e6e0000000200 */
[----:B------:R-:W-:Y:S01]  /*1b60*/  HMMA.16816.F32 R96, R164, R52, R64 ;  /* 0x00000034a460723c */ /* 0x000fe20000001840 */
[----:B------:R-:W3:Y:S04]  /*1b70*/  LDSM.16.M88.4 R64, [R215+0x1000] ;  /* 0x00100000d740783b */ /* 0x000ee80000000200 */
[----:B------:R-:W4:Y:S03]  /*1b80*/  LDSM.16.M88.4 R52, [R215+0x2800] ;  /* 0x00280000d734783b */ /* 0x000f260000000200 */
[C---:B--2---:R-:W-:Y:S08]  /*1b90*/  HMMA.16816.F32 R8, R188.reuse, R12, R8 ;  /* 0x0000000cbc08723c */ /* 0x044ff00000001808 */
[----:B------:R-:W-:Y:S01]  /*1ba0*/  HMMA.16816.F32 R12, R188, R14, R16 ;  /* 0x0000000ebc0c723c */ /* 0x000fe20000001810 */
[----:B------:R-:W2:Y:S07]  /*1bb0*/  LDSM.16.M88.4 R16, [R212+0xc900] ;  /* 0x00c90000d410783b */ /* 0x000eae0000000200 */
[C---:B------:R-:W-:Y:S08]  /*1bc0*/  HMMA.16816.F32 R96, R184.reuse, R76, R96 ;  /* 0x0000004cb860723c */ /* 0x040ff00000001860 */
[----:B------:R-:W-:Y:S08]  /*1bd0*/  HMMA.16816.F32 R88, R184, R78, R88 ;  /* 0x0000004eb858723c */ /* 0x000ff00000001858 */
[----:B-1----:R-:W-:Y:S08]  /*1be0*/  HMMA.16816.F32 R8, R196, R40, R8 ;  /* 0x00000028c408723c */ /* 0x002ff00000001808 */
[C---:B---3--:R-:W-:Y:S08]  /*1bf0*/  HMMA.16816.F32 R84, R184.reuse, R64, R84 ;  /* 0x00000040b854723c */ /* 0x048ff00000001854 */
[C---:B------:R-:W-:Y:S08]  /*1c00*/  HMMA.16816.F32 R64, R184.reuse, R66, R80 ;  /* 0x00000042b840723c */ /* 0x040ff00000001850 */
[C---:B------:R-:W-:Y:S01]  /*1c10*/  HMMA.16816.F32 R76, R184.reuse, R62, R48 ;  /* 0x0000003eb84c723c */ /* 0x040fe20000001830 */
[----:B------:R-:W-:Y:S07]  /*1c20*/  LDSM.16.M88.4 R48, [R215+0x4000] ;  /* 0x00400000d730783b */ /* 0x000fee0000000200 */
[----:B------:R-:W-:Y:S01]  /*1c30*/  HMMA.16816.F32 R80, R184, R56, R44 ;  /* 0x00000038b850723c */ /* 0x000fe2000000182c */
[----:B------:R-:W1:Y:S07]  /*1c40*/  LDSM.16.M88.4 R44, [R215+0x3800] ;  /* 0x00380000d72c783b */ /* 0x000e6e0000000200 */
[----:B------:R-:W-:Y:S01]  /*1c50*/  HMMA.16816.F32 R12, R196, R42, R12 ;  /* 0x0000002ac40c723c */ /* 0x000fe2000000180c */
[----:B------:R-:W3:Y:S07]  /*1c60*/  LDSM.16.M88.4 R40, [R219+0x4800] ;  /* 0x00480000db28783b */ /* 0x000eee0000000200 */
[C---:B----4-:R-:W-:Y:S01]  /*1c70*/  HMMA.16816.F32 R112, R184.reuse, R54, R32 ;  /* 0x00000036b870723c */ /* 0x050fe20000001820 */
[----:B------:R-:W4:Y:S07]  /*1c80*/  LDSM.16.M88.4 R32, [R212+0xd100] ;  /* 0x00d10000d420783b */ /* 0x000f2e0000000200 */
[C---:B------:R-:W-:Y:S08]  /*1c90*/  HMMA.16816.F32 R116, R184.reuse, R20, R68 ;  /* 0x00000014b874723c */ /* 0x040ff00000001844 */
[----:B------:R-:W-:Y:S08]  /*1ca0*/  HMMA.16816.F32 R120, R184, R22, R24 ;  /* 0x00000016b878723c */ /* 0x000ff00000001818 */
[----:B------:R-:W-:Y:S08]  /*1cb0*/  HMMA.16816.F32 R8, R200, R28, R8 ;  /* 0x0000001cc808723c */ /* 0x000ff00000001808 */
[C---:B--2---:R-:W-:Y:S08]  /*1cc0*/  HMMA.16816.F32 R20, R188.reuse, R16, R96 ;  /* 0x00000010bc14723c */ /* 0x044ff00000001860 */
[----:B------:R-:W-:Y:S08]  /*1cd0*/  HMMA.16816.F32 R24, R188, R18, R88 ;  /* 0x00000012bc18723c */ /* 0x000ff00000001858 */
[----:B------:R-:W-:Y:S01]  /*1ce0*/  HMMA.16816.F32 R12, R200, R30, R12 ;  /* 0x0000001ec80c723c */ /* 0x000fe2000000180c */
[----:B------:R-:W2:Y:S07]  /*1cf0*/  LDSM.16.M88.4 R28, [R218+0xc900] ;  /* 0x00c90000da1c783b */ /* 0x000eae0000000200 */
[C---:B-1----:R-:W-:Y:S08]  /*1d00*/  HMMA.16816.F32 R108, R184.reuse, R44, R108 ;  /* 0x0000002cb86c723c */ /* 0x042ff0000000186c */
[----:B------:R-:W-:Y:S01]  /*1d10*/  HMMA.16816.F32 R124, R184, R46, R104 ;  /* 0x0000002eb87c723c */ /* 0x000fe20000001868 */
[----:B------:R-:W1:Y:S07]  /*1d20*/  LDSM.16.M88.4 R44, [R219+0x5000] ;  /* 0x00500000db2c783b */ /* 0x000e6e0000000200 */
[----:B------:R-:W-:Y:S08]  /*1d30*/  HMMA.16816.F32 R16, R208, R48, R8 ;  /* 0x00000030d010723c */ /* 0x000ff00000001808 */
[----:B---3--:R-:W-:Y:S08]  /*1d40*/  HMMA.16816.F32 R8, R196, R40, R20 ;  /* 0x00000028c408723c */ /* 0x008ff00000001814 */
[----:B------:R-:W-:Y:S01]  /*1d50*/  HMMA.16816.F32 R100, R184, R52, R36 ;  /* 0x00000034b864723c */ /* 0x000fe20000001824 */
[----:B------:R-:W3:Y:S04]  /*1d60*/  LDSM.16.M88.4 R36, [R212+0xd900] ;  /* 0x00d90000d424783b */ /* 0x000ee80000000200 */
[----:B------:R-:W-:Y:S03]  /*1d70*/  LDSM.16.M88.4 R52, [R218+0xd100] ;  /* 0x00d10000da34783b */ /* 0x000fe60000000200 */
[----:B------:R-:W-:Y:S01]  /*1d80*/  HMMA.16816.F32 R20, R196, R42, R24 ;  /* 0x0000002ac414723c */ /* 0x000fe20000001818 */
[----:B------:R-:W5:Y:S01]  /*1d90*/  LDSM.16.M88.4 R40, [R215+0x4800] ;  /* 0x00480000d728783b */ /* 0x000f620000000200 */
[----:B------:R-:W-:-:S03]  /*1da0*/  FMUL.FTZ R2, R16, c[0x0][0x320] ;  /* 0x0000c80010027a20 */ /* 0x000fc60000410000 */
[----:B------:R-:W1:Y:S01]  /*1db0*/  LDSM.16.M88.4 R24, [R219+0x5800] ;  /* 0x00580000db18783b */ /* 0x000e620000000200 */
[----:B------:R2:W1:Y:S02]  /*1dc0*/  MUFU.TANH R134, R2 ;  /* 0x0000000200867308 */ /* 0x0004640000002400 */
[----:B----4-:R-:W-:Y:S08]  /*1dd0*/  HMMA.16816.F32 R56, R188, R32, R84 ;  /* 0x00000020bc38723c */ /* 0x010ff00000001854 */
[----:B------:R-:W-:Y:S01]  /*1de0*/  HMMA.16816.F32 R72, R184, R60, R72 ;  /* 0x0000003cb848723c */ /* 0x000fe20000001848 */
[----:B------:R-:W4:Y:S01]  /*1df0*/  LDSM.16.M88.4 R60, [R212+0xe100] ;  /* 0x00e10000d43c783b */ /* 0x000f220000000200 */
[----:B--2---:R-:W-:-:S06]  /*1e00*/  FMUL.FTZ R2, R17, c[0x0][0x320] ;  /* 0x0000c80011027a20 */ /* 0x004fcc0000410000 */
[----:B------:R-:W-:Y:S01]  /*1e10*/  HMMA.16816.F32 R8, R200, R28, R8 ;  /* 0x0000001cc808723c */ /* 0x000fe20000001808 */
[----:B------:R2:W1:Y:S07]  /*1e20*/  MUFU.TANH R133, R2 ;  /* 0x0000000200857308 */ /* 0x00046e0000002400 */
[----:B------:R-:W-:Y:S08]  /*1e30*/  HMMA.16816.F32 R64, R188, R34, R64 ;  /* 0x00000022bc40723c */ /* 0x000ff00000001840 */
[----:B------:R-:W-:Y:S01]  /*1e40*/  HMMA.16816.F32 R32, R208, R50, R12 ;  /* 0x00000032d020723c */ /* 0x000fe2000000180c */
[----:B------:R-:W4:Y:S01]  /*1e50*/  LDSM.16.M88.4 R48, [R212+0xe900] ;  /* 0x00e90000d430783b */ /* 0x000f220000000200 */
[----:B--2---:R-:W-:-:S04]  /*1e60*/  FMUL.FTZ R2, R18, c[0x0][0x320] ;  /* 0x0000c80012027a20 */ /* 0x004fc80000410000 */
[----:B------:R2:W2:Y:S02]  /*1e70*/  MUFU.TANH R131, R2 ;  /* 0x0000000200837308 */ /* 0x0004a40000002400 */
[----:B-1----:R-:W-:Y:S01]  /*1e80*/  HMMA.16816.F32 R12, R196, R44, R56 ;  /* 0x0000002cc40c723c */ /* 0x002fe20000001838 */
[----:B------:R-:W-:Y:S07]  /*1e90*/  LDSM.16.M88.4 R56, [R218+0xd900] ;  /* 0x00d90000da38783b */ /* 0x000fee0000000200 */
[----:B---3--:R-:W-:Y:S01]  /*1ea0*/  HMMA.16816.F32 R68, R188, R36, R72 ;  /* 0x00000024bc44723c */ /* 0x008fe20000001848 */
[----:B--2---:R-:W-:-:S07]  /*1eb0*/  FMUL.FTZ R2, R19, c[0x0][0x320] ;  /* 0x0000c80013027a20 */ /* 0x004fce0000410000 */
[----:B------:R-:W-:Y:S01]  /*1ec0*/  HMMA.16816.F32 R16, R200, R30, R20 ;  /* 0x0000001ec810723c */ /* 0x000fe20000001814 */
[----:B------:R1:W2:Y:S07]  /*1ed0*/  MUFU.TANH R130, R2 ;  /* 0x0000000200827308 */ /* 0x0002ae0000002400 */
[----:B------:R-:W-:Y:S01]  /*1ee0*/  HMMA.16816.F32 R76, R188, R38, R76 ;  /* 0x00000026bc4c723c */ /* 0x000fe2000000184c */
[----:B------:R-:W-:Y:S07]  /*1ef0*/  LDSM.16.M88.4 R36, [R215+0x5000] ;  /* 0x00500000d724783b */ /* 0x000fee0000000200 */
[----:B-----5:R-:W-:Y:S01]  /*1f00*/  HMMA.16816.F32 R20, R208, R40, R8 ;  /* 0x00000028d014723c */ /* 0x020fe20000001808 */
[----:B-1----:R-:W-:-:S04]  /*1f10*/  FMUL.FTZ R2, R32, c[0x0][0x320] ;  /* 0x0000c80020027a20 */ /* 0x002fc80000410000 */
[----:B------:R1:W3:Y:S03]  /*1f20*/  MUFU.TANH R129, R2 ;  /* 0x0000000200817308 */ /* 0x0002e60000002400 */
[----:B------:R-:W-:Y:S08]  /*1f30*/  HMMA.16816.F32 R8, R200, R52, R12 ;  /* 0x00000034c808723c */ /* 0x000ff0000000180c */
[----:B------:R-:W-:Y:S01]  /*1f40*/  HMMA.16816.F32 R28, R196, R46, R64 ;  /* 0x0000002ec41c723c */ /* 0x000fe20000001840 */
[----:B------:R-:W-:Y:S01]  /*1f50*/  LDSM.16.M88.4 R44, [R215+0x5800] ;  /* 0x00580000d72c783b */ /* 0x000fe20000000200 */
[----:B-1----:R-:W-:-:S06]  /*1f60*/  FMUL.FTZ R2, R33, c[0x0][0x320] ;  /* 0x0000c80021027a20 */ /* 0x002fcc0000410000 */
[----:B------:R-:W-:Y:S01]  /*1f70*/  HMMA.16816.F32 R12, R208, R42, R16 ;  /* 0x0000002ad00c723c */ /* 0x000fe20000001810 */
[----:B------:R-:W-:Y:S01]  /*1f80*/  LDSM.16.M88.4 R40, [R219+0x6800] ;  /* 0x00680000db28783b */ /* 0x000fe20000000200 */
[----:B------:R1:W1:Y:S06]  /*1f90*/  MUFU.TANH R128, R2 ;  /* 0x0000000200807308 */ /* 0x00026c0000002400 */
[----:B------:R-:W-:Y:S08]  /*1fa0*/  HMMA.16816.F32 R16, R196, R24, R68 ;  /* 0x00000018c410723c */ /* 0x000ff00000001844 */
[----:B----4-:R-:W-:Y:S01]  /*1fb0*/  HMMA.16816.F32 R80, R188, R60, R80 ;  /* 0x0000003cbc50723c */ /* 0x010fe20000001850 */
[----:B-1----:R-:W-:-:S04]  /*1fc0*/  FMUL.FTZ R2, R34, c[0x0][0x320] ;  /* 0x0000c80022027a20 */ /* 0x002fc80000410000 */
[----:B------:R1:W4:Y:S03]  /*1fd0*/  MUFU.TANH R107, R2 ;  /* 0x00000002006b7308 */ /* 0x0003260000002400 */
[----:B------:R-:W-:Y:S01]  /*1fe0*/  HMMA.16816.F32 R72, R188, R62, R92 ;  /* 0x0000003ebc48723c */ /* 0x000fe2000000185c */
[----:B------:R-:W5:Y:S07]  /*1ff0*/  LDSM.16.M88.4 R60, [R212+0xf100] ;  /* 0x00f10000d43c783b */ /* 0x000f6e0000000200 */
[----:B------:R-:W-:Y:S01]  /*2000*/  HMMA.16816.F32 R24, R196, R26, R76 ;  /* 0x0000001ac418723c */ /* 0x000fe2000000184c */
[----:B-1----:R-:W-:-:S02]  /*2010*/  FMUL.FTZ R2, R35, c[0x0][0x320] ;  /* 0x0000c80023027a20 */ /* 0x002fc40000410000 */
[----:B------:R-:W1:Y:S05]  /*2020*/  LDSM.16.M88.4 R32, [R219+0x6000] ;  /* 0x00600000db20783b */ /* 0x000e6a0000000200 */
[C---:B------:R-:W-:Y:S01]  /*2030*/  HMMA.16816.F32 R64, R188.reuse, R48, R100 ;  /* 0x00000030bc40723c */ /* 0x040fe20000001864 */
[----:B------:R2:W1:Y:S07]  /*2040*/  MUFU.TANH R106, R2 ;  /* 0x00000002006a7308 */ /* 0x00046e0000002400 */
[----:B------:R-:W-:Y:S01]  /*2050*/  HMMA.16816.F32 R68, R188, R50, R112 ;  /* 0x00000032bc44723c */ /* 0x000fe20000001870 */
[----:B------:R-:W-:Y:S01]  /*2060*/  LDSM.16.M88.4 R48, [R218+0xe900] ;  /* 0x00e90000da30783b */ /* 0x000fe20000000200 */
[----:B--2---:R-:W-:-:S04]  /*2070*/  FMUL.FTZ R2, R20, c[0x0][0x320] ;  /* 0x0000c80014027a20 */ /* 0x004fc80000410000 */
[----:B------:R2:W1:Y:S02]  /*2080*/  MUFU.TANH R105, R2 ;  /* 0x0000000200697308 */ /* 0x0004640000002400 */
[----:B-----5:R-:W-:Y:S01]  /*2090*/  HMMA.16816.F32 R76, R188, R60, R116 ;  /* 0x0000003cbc4c723c */ /* 0x020fe20000001874 */
[----:B--2---:R-:W-:-:S05]  /*20a0*/  FMUL.FTZ R2, R21, c[0x0][0x320] ;  /* 0x0000c80015027a20 */ /* 0x004fca0000410000 */
[----:B------:R2:W1:Y:S02]  /*20b0*/  MUFU.TANH R104, R2 ;  /* 0x0000000200687308 */ /* 0x0004640000002400 */
[----:B--2---:R-:W-:-:S06]  /*20c0*/  FMUL.FTZ R2, R22, c[0x0][0x320] ;  /* 0x0000c80016027a20 */ /* 0x004fcc0000410000 */
[----:B------:R2:W1:Y:S02]  /*20d0*/  MUFU.TANH R99, R2 ;  /* 0x0000000200637308 */ /* 0x0004640000002400 */
[----:B--2---:R-:W-:Y:S02]  /*20e0*/  FMUL.FTZ R2, R23, c[0x0][0x320] ;  /* 0x0000c80017027a20 */ /* 0x004fe40000410000 */
[----:B------:R-:W-:Y:S04]  /*20f0*/  HMMA.16816.F32 R20, R208, R36, R8 ;  /* 0x00000024d014723c */ /* 0x000fe80000001808 */
[----:B------:R2:W1:Y:S04]  /*2100*/  MUFU.TANH R98, R2 ;  /* 0x0000000200627308 */ /* 0x0004680000002400 */
[----:B------:R-:W-:Y:S01]  /*2110*/  HMMA.16816.F32 R8, R200, R54, R28 ;  /* 0x00000036c808723c */ /* 0x000fe2000000181c */
[----:B------:R-:W-:Y:S01]  /*2120*/  LDSM.16.M88.4 R52, [R215+0x6000] ;  /* 0x00600000d734783b */ /* 0x000fe20000000200 */
[----:B--2---:R-:W-:-:S04]  /*2130*/  FMUL.FTZ R2, R12, c[0x0][0x320] ;  /* 0x0000c8000c027a20 */ /* 0x004fc80000410000 */
[----:B------:R2:W1:Y:S11]  /*2140*/  MUFU.TANH R97, R2 ;  /* 0x0000000200617308 */ /* 0x0004760000002400 */
[----:B------:R-:W-:Y:S07]  /*2150*/  @!UPT UIADD3 URZ, URZ, URZ, URZ ;  /* 0x0000003f3f3ff290 */ /* 0x000fee000fffe03f */
[----:B------:R-:W-:Y:S01]  /*2160*/  HMMA.16816.F32 R8, R208, R38, R8 ;  /* 0x00000026d008723c */ /* 0x000fe20000001808 */
[----:B------:R-:W5:Y:S01]  /*2170*/  LDSM.16.M88.4 R36, [R218+0xe100] ;  /* 0x00e10000da24783b */ /* 0x000f620000000200 */
[----:B--2---:R-:W-:-:S04]  /*2180*/  FMUL.FTZ R2, R13, c[0x0][0x320] ;  /* 0x0000c8000d027a20 */ /* 0x004fc80000410000 */
[----:B------:R2:W1:Y:S02]  /*2190*/  MUFU.TANH R96, R2 ;  /* 0x0000000200607308 */ /* 0x0004640000002400 */
[----:B--2---:R-:W-:-:S06]  /*21a0*/  FMUL.FTZ R2, R14, c[0x0][0x320] ;  /* 0x0000c8000e027a20 */ /* 0x004fcc0000410000 */
[----:B------:R2:W1:Y:S02]  /*21b0*/  MUFU.TANH R95, R2 ;  /* 0x00000002005f7308 */ /* 0x0004640000002400 */
[----:B--2---:R-:W-:Y:S02]  /*21c0*/  FMUL.FTZ R2, R15, c[0x0][0x320] ;  /* 0x0000c8000f027a20 */ /* 0x004fe40000410000 */
[----:B------:R-:W-:Y:S04]  /*21d0*/  HMMA.16816.F32 R12, R200, R56, R16 ;  /* 0x00000038c80c723c */ /* 0x000fe80000001810 */
[----:B------:R2:W2:Y:S04]  /*21e0*/  MUFU.TANH R94, R2 ;  /* 0x00000002005e7308 */ /* 0x0004a80000002400 */
[----:B-1----:R-:W-:Y:S01]  /*21f0*/  HMMA.16816.F32 R16, R196, R32, R80 ;  /* 0x00000020c410723c */ /* 0x002fe20000001850 */
[----:B--2---:R-:W-:-:S04]  /*2200*/  FMUL.FTZ R2, R20, c[0x0][0x320] ;  /* 0x0000c80014027a20 */ /* 0x004fc80000410000 */
[----:B------:R1:W2:Y:S11]  /*2210*/  MUFU.TANH R93, R2 ;  /* 0x00000002005d7308 */ /* 0x0002b60000002400 */
[----:B------:R-:W-:Y:S08]  /*2220*/  HMMA.16816.F32 R28, R208, R44, R12 ;  /* 0x0000002cd01c723c */ /* 0x000ff0000000180c */
[----:B------:R-:W-:Y:S01]  /*2230*/  HMMA.16816.F32 R12, R200, R58, R24 ;  /* 0x0000003ac80c723c */ /* 0x000fe20000001818 */
[----:B-1----:R-:W-:-:S07]  /*2240*/  FMUL.FTZ R2, R21, c[0x0][0x320] ;  /* 0x0000c80015027a20 */ /* 0x002fce0000410000 */
[----:B------:R-:W-:Y:S01]  /*2250*/  HMMA.16816.F32 R24, R196, R34, R72 ;  /* 0x00000022c418723c */ /* 0x000fe20000001848 */
[----:B------:R-:W-:Y:S01]  /*2260*/  LDSM.16.M88.4 R32, [R219+0x7000] ;  /* 0x00700000db20783b */ /* 0x000fe20000000200 */
[----:B------:R1:W1:Y:S02]  /*2270*/  MUFU.TANH R92, R2 ;  /* 0x00000002005c7308 */ /* 0x0002640000002400 */
[----:B-1----:R-:W-:-:S06]  /*2280*/  FMUL.FTZ R2, R22, c[0x0][0x320] ;  /* 0x0000c80016027a20 */ /* 0x002fcc0000410000 */
[----:B------:R1:W1:Y:S02]  /*2290*/  MUFU.TANH R91, R2 ;  /* 0x00000002005b7308 */ /* 0x0002640000002400 */
[----:B-1----:R-:W-:Y:S02]  /*22a0*/  FMUL.FTZ R2, R23, c[0x0][0x320] ;  /* 0x0000c80017027a20 */ /* 0x002fe40000410000 */
[----:B-----5:R-:W-:Y:S04]  /*22b0*/  HMMA.16816.F32 R20, R200, R36, R16 ;  /* 0x00000024c814723c */ /* 0x020fe80000001810 */
[----:B------:R1:W1:Y:S04]  /*22c0*/  MUFU.TANH R90, R2 ;  /* 0x00000002005a7308 */ /* 0x0002680000002400 */
[----:B------:R-:W-:Y:S01]  /*22d0*/  HMMA.16816.F32 R16, R196, R40, R64 ;  /* 0x00000028c410723c */ /* 0x000fe20000001840 */
[----:B------:R-:W5:Y:S01]  /*22e0*/  LDSM.16.M88.4 R64, [R212+0xf900] ;  /* 0x00f90000d440783b */ /* 0x000f620000000200 */
[----:B-1----:R-:W-:-:S04]  /*22f0*/  FMUL.FTZ R2, R8, c[0x0][0x320] ;  /* 0x0000c80008027a20 */ /* 0x002fc80000410000 */
[----:B------:R1:W1:Y:S02]  /*2300*/  MUFU.TANH R89, R2 ;  /* 0x0000000200597308 */ /* 0x0002640000002400 */
[----:B-1----:R-:W-:-:S06]  /*2310*/  FMUL.FTZ R2, R9, c[0x0][0x320] ;  /* 0x0000c80009027a20 */ /* 0x002fcc0000410000 */
[----:B------:R1:W1:Y:S01]  /*2320*/  MUFU.TANH R88, R2 ;  /* 0x0000000200587308 */ /* 0x0002620000002400 */
[----:B-----5:R-:W-:Y:S01]  /*2330*/  HMMA.16816.F32 R56, R188, R64, R108 ;  /* 0x00000040bc38723c */ /* 0x020fe2000000186c */
[----:B-1----:R-:W-:-:S06]  /*2340*/  FMUL.FTZ R2, R10, c[0x0][0x320] ;  /* 0x0000c8000a027a20 */ /* 0x002fcc0000410000 */
[----:B------:R1:W1:Y:S02]  /*2350*/  MUFU.TANH R87, R2 ;  /* 0x0000000200577308 */ /* 0x0002640000002400 */
[----:B-1----:R-:W-:Y:S02]  /*2360*/  FMUL.FTZ R2, R11, c[0x0][0x320] ;  /* 0x0000c8000b027a20 */ /* 0x002fe40000410000 */
[----:B------:R-:W-:Y:S04]  /*2370*/  HMMA.16816.F32 R8, R208, R46, R12 ;  /* 0x0000002ed008723c */ /* 0x000fe8000000180c */
[----:B------:R1:W1:Y:S04]  /*2380*/  MUFU.TANH R86, R2 ;  /* 0x0000000200567308 */ /* 0x0002680000002400 */
[----:B------:R-:W-:Y:S01]  /*2390*/  HMMA.16816.F32 R12, R200, R38, R24 ;  /* 0x00000026c80c723c */ /* 0x000fe20000001818 */
[----:B------:R-:W5:Y:S07]  /*23a0*/  LDSM.16.M88.4 R36, [R215+0x6800] ;  /* 0x00680000d724783b */ /* 0x000f6e0000000200 */
[----:B------:R-:W-:Y:S01]  /*23b0*/  HMMA.16816.F32 R24, R196, R42, R68 ;  /* 0x0000002ac418723c */ /* 0x000fe20000001844 */
[----:B------:R-:W-:Y:S01]  /*23c0*/  LDSM.16.M88.4 R40, [R215+0x7000] ;  /* 0x00700000d728783b */ /* 0x000fe20000000200 */
[----:B-1----:R-:W-:-:S04]  /*23d0*/  FMUL.FTZ R2, R28, c[0x0][0x320] ;  /* 0x0000c8001c027a20 */ /* 0x002fc80000410000 */
[----:B------:R1:W1:Y:S02]  /*23e0*/  MUFU.TANH R85, R2 ;  /* 0x0000000200557308 */ /* 0x0002640000002400 */
[----:B------:R-:W-:Y:S01]  /*23f0*/  HMMA.16816.F32 R44, R188, R62, R120 ;  /* 0x0000003ebc2c723c */ /* 0x000fe20000001878 */
[----:B-1----:R-:W-:-:S05]  /*2400*/  FMUL.FTZ R2, R29, c[0x0][0x320] ;  /* 0x0000c8001d027a20 */ /* 0x002fca0000410000 */
[----:B------:R1:W1:Y:S02]  /*2410*/  MUFU.TANH R84, R2 ;  /* 0x0000000200547308 */ /* 0x0002640000002400 */
[----:B-1----:R-:W-:-:S06]  /*2420*/  FMUL.FTZ R2, R30, c[0x0][0x320] ;  /* 0x0000c8001e027a20 */ /* 0x002fcc0000410000 */
[----:B------:R1:W1:Y:S02]  /*2430*/  MUFU.TANH R83, R2 ;  /* 0x0000000200537308 */ /* 0x0002640000002400 */
[----:B-1----:R-:W-:Y:S02]  /*2440*/  FMUL.FTZ R2, R31, c[0x0][0x320] ;  /* 0x0000c8001f027a20 */ /* 0x002fe40000410000 */
[----:B------:R-:W-:Y:S04]  /*2450*/  HMMA.16816.F32 R28, R208, R52, R20 ;  /* 0x00000034d01c723c */ /* 0x000fe80000001814 */
[----:B------:R1:W1:Y:S04]  /*2460*/  MUFU.TANH R82, R2 ;  /* 0x0000000200527308 */ /* 0x0002680000002400 */
[----:B------:R-:W-:Y:S08]  /*2470*/  HMMA.16816.F32 R20, R200, R48, R16 ;  /* 0x00000030c814723c */ /* 0x000ff00000001810 */
[----:B------:R-:W-:Y:S01]  /*2480*/  HMMA.16816.F32 R16, R196, R32, R76 ;  /* 0x00000020c410723c */ /* 0x000fe2000000184c */
[----:B-1----:R-:W-:-:S04]  /*2490*/  FMUL.FTZ R2, R8, c[0x0][0x320] ;  /* 0x0000c80008027a20 */ /* 0x002fc80000410000 */
[----:B------:R1:W1:Y:S02]  /*24a0*/  MUFU.TANH R81, R2 ;  /* 0x0000000200517308 */ /* 0x0002640000002400 */
[----:B-1----:R-:W-:-:S06]  /*24b0*/  FMUL.FTZ R2, R9, c[0x0][0x320] ;  /* 0x0000c80009027a20 */ /* 0x002fcc0000410000 */
[----:B------:R1:W1:Y:S02]  /*24c0*/  MUFU.TANH R80, R2 ;  /* 0x0000000200507308 */ /* 0x0002640000002400 */
[----:B-1----:R-:W-:-:S06]  /*24d0*/  FMUL.FTZ R2, R10, c[0x0][0x320] ;  /* 0x0000c8000a027a20 */ /* 0x002fcc0000410000 */
[----:B------:R1:W1:Y:S02]  /*24e0*/  MUFU.TANH R75, R2 ;  /* 0x00000002004b7308 */ /* 0x0002640000002400 */
[----:B-1----:R-:W-:Y:S02]  /*24f0*/  FMUL.FTZ R2, R11, c[0x0][0x320] ;  /* 0x0000c8000b027a20 */ /* 0x002fe40000410000 */
[----:B------:R-:W-:Y:S01]  /*2500*/  HMMA.16816.F32 R8, R208, R54, R12 ;  /* 0x00000036d008723c */ /* 0x000fe2000000180c */
[----:B------:R-:W1:Y:S03]  /*2510*/  LDSM.16.M88.4 R52, [R218+0xf100] ;  /* 0x00f10000da34783b */ /* 0x000e660000000200 */
[----:B------:R2:W1:Y:S04]  /*2520*/  MUFU.TANH R74, R2 ;  /* 0x00000002004a7308 */ /* 0x0004680000002400 */
[----:B------:R-:W-:Y:S01]  /*2530*/  HMMA.16816.F32 R12, R200, R50, R24 ;  /* 0x00000032c80c723c */ /* 0x000fe20000001818 */
[----:B------:R-:W3:Y:S07]  /*2540*/  LDSM.16.M88.4 R48, [R219+0x7800] ;  /* 0x00780000db30783b */ /* 0x000eee0000000200 */
[----:B-----5:R-:W-:Y:S01]  /*2550*/  HMMA.16816.F32 R24, R208, R36, R20 ;  /* 0x00000024d018723c */ /* 0x020fe20000001814 */
[----:B--2---:R-:W-:-:S04]  /*2560*/  FMUL.FTZ R2, R28, c[0x0][0x320] ;  /* 0x0000c8001c027a20 */ /* 0x004fc80000410000 */
[----:B------:R2:W1:Y:S11]  /*2570*/  MUFU.TANH R73, R2 ;  /* 0x0000000200497308 */ /* 0x0004760000002400 */
[----:B------:R-:W-:Y:S01]  /*2580*/  HMMA.16816.F32 R12, R208, R38, R12 ;  /* 0x00000026d00c723c */ /* 0x000fe2000000180c */
[----:B------:R-:W5:Y:S01]  /*2590*/  LDSM.16.M88.4 R36, [R218+0xf900] ;  /* 0x00f90000da24783b */ /* 0x000f620000000200 */
[----:B--2---:R-:W-:-:S06]  /*25a0*/  FMUL.FTZ R2, R29, c[0x0][0x320] ;  /* 0x0000c8001d027a20 */ /* 0x004fcc0000410000 */
[----:B------:R-:W-:Y:S01]  /*25b0*/  FMUL.FTZ R25, R25, c[0x0][0x320] ;  /* 0x0000c80019197a20 */ /* 0x000fe20000410000 */
[----:B-1----:R-:W-:Y:S01]  /*25c0*/  HMMA.16816.F32 R20, R200, R52, R16 ;  /* 0x00000034c814723c */ /* 0x002fe20000001810 */
[----:B------:R1:W2:Y:S01]  /*25d0*/  MUFU.TANH R72, R2 ;  /* 0x0000000200487308 */ /* 0x0002a20000002400 */
[----:B------:R-:W-:Y:S02]  /*25e0*/  FMUL.FTZ R26, R26, c[0x0][0x320] ;  /* 0x0000c8001a1a7a20 */ /* 0x000fe40000410000 */
[----:B------:R-:W-:-:S04]  /*25f0*/  FMUL.FTZ R27, R27, c[0x0][0x320] ;  /* 0x0000c8001b1b7a20 */ /* 0x000fc80000410000 */
[----:B---3--:R-:W-:Y:S01]  /*2600*/  HMMA.16816.F32 R16, R196, R48, R56 ;  /* 0x00000030c410723c */ /* 0x008fe20000001838 */
[----:B------:R-:W3:Y:S06]  /*2610*/  MUFU.TANH R52, R25 ;  /* 0x0000001900347308 */ /* 0x000eec0000002400 */
[----:B------:R-:W-:Y:S02]  /*2620*/  FMUL.FTZ R12, R12, c[0x0][0x320] ;  /* 0x0000c8000c0c7a20 */ /* 0x000fe40000410000 */
[----:B-1----:R-:W-:Y:S01]  /*2630*/  FMUL.FTZ R2, R30, c[0x0][0x320] ;  /* 0x0000c8001e027a20 */ /* 0x002fe20000410000 */
[----:B------:R-:W1:Y:S01]  /*2640*/  MUFU.TANH R49, R26 ;  /* 0x0000001a00317308 */ /* 0x000e620000002400 */
[----:B------:R-:W-:-:S02]  /*2650*/  FMUL.FTZ R13, R13, c[0x0][0x320] ;  /* 0x0000c8000d0d7a20 */ /* 0x000fc40000410000 */
[----:B------:R-:W-:Y:S02]  /*2660*/  FMUL.FTZ R14, R14, c[0x0][0x320] ;  /* 0x0000c8000e0e7a20 */ /* 0x000fe40000410000 */
[----:B------:R-:W-:-:S03]  /*2670*/  FMUL.FTZ R15, R15, c[0x0][0x320] ;  /* 0x0000c8000f0f7a20 */ /* 0x000fc60000410000 */
[----:B------:R1:W1:Y:S06]  /*2680*/  MUFU.TANH R65, R2 ;  /* 0x0000000200417308 */ /* 0x00026c0000002400 */
[----:B-----5:R-:W-:Y:S02]  /*2690*/  HMMA.16816.F32 R16, R200, R36, R16 ;  /* 0x00000024c810723c */ /* 0x020fe40000001810 */
[----:B------:R-:W2:Y:S01]  /*26a0*/  MUFU.TANH R48, R27 ;  /* 0x0000001b00307308 */ /* 0x000ea20000002400 */
[----:B-1----:R-:W-:-:S05]  /*26b0*/  FMUL.FTZ R2, R31, c[0x0][0x320] ;  /* 0x0000c8001f027a20 */ /* 0x002fca0000410000 */
[----:B------:R-:W-:Y:S01]  /*26c0*/  HMMA.16816.F32 R28, R196, R34, R44 ;  /* 0x00000022c41c723c */ /* 0x000fe2000000182c */
[----:B------:R-:W1:Y:S01]  /*26d0*/  LDSM.16.M88.4 R32, [R215+0x7800] ;  /* 0x00780000d720783b */ /* 0x000e620000000200 */
[----:B------:R5:W1:Y:S01]  /*26e0*/  MUFU.TANH R64, R2 ;  /* 0x0000000200407308 */ /* 0x000a620000002400 */
[----:B------:R-:W-:-:S07]  /*26f0*/  DEPBAR.LE SB0, 0x0 ;  /* 0x000080000000791a */ /* 0x000fce0000000000 */
[----:B------:R-:W1:Y:S01]  /*2700*/  MUFU.TANH R47, R12 ;  /* 0x0000000c002f7308 */ /* 0x000e620000002400 */
[----:B-----5:R-:W-:-:S07]  /*2710*/  FMUL.FTZ R2, R8, c[0x0][0x320] ;  /* 0x0000c80008027a20 */ /* 0x020fce0000410000 */
[----:B------:R-:W1:Y:S06]  /*2720*/  MUFU.TANH R46, R13 ;  /* 0x0000000d002e7308 */ /* 0x000e6c0000002400 */
[----:B------:R-:W-:Y:S02]  /*2730*/  HMMA.16816.F32 R28, R200, R54, R28 ;  /* 0x00000036c81c723c */ /* 0x000fe4000000181c */
[----:B------:R5:W1:Y:S08]  /*2740*/  MUFU.TANH R63, R2 ;  /* 0x00000002003f7308 */ /* 0x000a700000002400 */
[----:B------:R-:W1:Y:S01]  /*2750*/  MUFU.TANH R45, R14 ;  /* 0x0000000e002d7308 */ /* 0x000e620000002400 */
[----:B-----5:R-:W-:-:S07]  /*2760*/  FMUL.FTZ R2, R9, c[0x0][0x320] ;  /* 0x0000c80009027a20 */ /* 0x020fce0000410000 */
[----:B------:R1:W1:Y:S08]  /*2770*/  MUFU.TANH R44, R15 ;  /* 0x0000000f002c7308 */ /* 0x0002700000002400 */
[----:B------:R5:W2:Y:S01]  /*2780*/  MUFU.TANH R62, R2 ;  /* 0x00000002003e7308 */ /* 0x000aa20000002400 */
[----:B-1----:R-:W-:Y:S01]  /*2790*/  HMMA.16816.F32 R12, R208, R32, R16 ;  /* 0x00000020d00c723c */ /* 0x002fe20000001810 */
[----:B-----5:R-:W-:-:S06]  /*27a0*/  FMUL.FTZ R2, R10, c[0x0][0x320] ;  /* 0x0000c8000a027a20 */ /* 0x020fcc0000410000 */
[----:B------:R1:W1:Y:S11]  /*27b0*/  MUFU.TANH R61, R2 ;  /* 0x00000002003d7308 */ /* 0x0002760000002400 */
[----:B------:R-:W-:Y:S06]  /*27c0*/  @!UPT UIADD3 URZ, URZ, URZ, URZ ;  /* 0x0000003f3f3ff290 */ /* 0x000fec000fffe03f */
[----:B------:R-:W-:Y:S02]  /*27d0*/  FMUL.FTZ R12, R12, c[0x0][0x320] ;  /* 0x0000c8000c0c7a20 */ /* 0x000fe40000410000 */
[----:B------:R-:W-:Y:S02]  /*27e0*/  FMUL.FTZ R13, R13, c[0x0][0x320] ;  /* 0x0000c8000d0d7a20 */ /* 0x000fe40000410000 */
[----:B-1----:R-:W-:Y:S01]  /*27f0*/  FMUL.FTZ R2, R11, c[0x0][0x320] ;  /* 0x0000c8000b027a20 */ /* 0x002fe20000410000 */
[----:B------:R-:W1:Y:S01]  /*2800*/  MUFU.TANH R19, R12 ;  /* 0x0000000c00137308 */ /* 0x000e620000002400 */
[----:B------:R-:W-:Y:S01]  /*2810*/  HMMA.16816.F32 R8, R188, R66, R124 ;  /* 0x00000042bc08723c */ /* 0x000fe2000000187c */
[----:B------:R-:W-:Y:S02]  /*2820*/  FMUL.FTZ R14, R14, c[0x0][0x320] ;  /* 0x0000c8000e0e7a20 */ /* 0x000fe40000410000 */
[----:B------:R-:W-:-:S04]  /*2830*/  FMUL.FTZ R15, R15, c[0x0][0x320] ;  /* 0x0000c8000f0f7a20 */ /* 0x000fc80000410000 */
[----:B------:R5:W1:Y:S08]  /*2840*/  MUFU.TANH R60, R2 ;  /* 0x00000002003c7308 */ /* 0x000a700000002400 */
[----:B------:R1:W1:Y:S01]  /*2850*/  MUFU.TANH R18, R13 ;  /* 0x0000000d00127308 */ /* 0x0002620000002400 */
[----:B-----5:R-:W-:-:S08]  /*2860*/  FMUL.FTZ R2, R24, c[0x0][0x320] ;  /* 0x0000c80018027a20 */ /* 0x020fd00000410000 */
[----:B------:R-:W-:Y:S01]  /*2870*/  HMMA.16816.F32 R8, R196, R50, R8 ;  /* 0x00000032c408723c */ /* 0x000fe20000001808 */
[----:B------:R1:W1:Y:S07]  /*2880*/  MUFU.TANH R53, R2 ;  /* 0x0000000200357308 */ /* 0x00026e0000002400 */
[C---:B------:R-:W-:Y:S08]  /*2890*/  HMMA.16816.F32 R24, R208.reuse, R40, R20 ;  /* 0x00000028d018723c */ /* 0x040ff00000001814 */
[----:B------:R-:W-:Y:S08]  /*28a0*/  HMMA.16816.F32 R20, R208, R42, R28 ;  /* 0x0000002ad014723c */ /* 0x000ff0000000181c */
[----:B------:R-:W-:Y:S08]  /*28b0*/  HMMA.16816.F32 R8, R200, R38, R8 ;  /* 0x00000026c808723c */ /* 0x000ff00000001808 */
[----:B------:R-:W-:-:S02]  /*28c0*/  FMUL.FTZ R25, R25, c[0x0][0x320] ;  /* 0x0000c80019197a20 */ /* 0x000fc40000410000 */
[----:B------:R-:W-:Y:S02]  /*28d0*/  FMUL.FTZ R26, R26, c[0x0][0x320] ;  /* 0x0000c8001a1a7a20 */ /* 0x000fe40000410000 */
[----:B------:R-:W-:Y:S01]  /*28e0*/  FMUL.FTZ R27, R27, c[0x0][0x320] ;  /* 0x0000c8001b1b7a20 */ /* 0x000fe20000410000 */
[----:B------:R1:W1:Y:S01]  /*28f0*/  MUFU.TANH R40, R25 ;  /* 0x0000001900287308 */ /* 0x0002620000002400 */
[----:B------:R-:W-:Y:S02]  /*2900*/  FMUL.FTZ R24, R24, c[0x0][0x320] ;  /* 0x0000c80018187a20 */ /* 0x000fe40000410000 */
[----:B------:R-:W-:Y:S02]  /*2910*/  FMUL.FTZ R20, R20, c[0x0][0x320] ;  /* 0x0000c80014147a20 */ /* 0x000fe40000410000 */
[----:B------:R-:W-:Y:S02]  /*2920*/  FMUL.FTZ R21, R21, c[0x0][0x320] ;  /* 0x0000c80015157a20 */ /* 0x000fe40000410000 */
[----:B------:R-:W-:Y:S01]  /*2930*/  FMUL.FTZ R22, R22, c[0x0][0x320] ;  /* 0x0000c80016167a20 */ /* 0x000fe20000410000 */
[----:B------:R1:W1:Y:S01]  /*2940*/  MUFU.TANH R37, R26 ;  /* 0x0000001a00257308 */ /* 0x0002620000002400 */
[----:B------:R-:W-:-:S02]  /*2950*/  FMUL.FTZ R23, R23, c[0x0][0x320] ;  /* 0x0000c80017177a20 */ /* 0x000fc40000410000 */
[----:B------:R-:W-:Y:S05]  /*2960*/  HMMA.16816.F32 R8, R208, R34, R8 ;  /* 0x00000022d008723c */ /* 0x000fea0000001808 */
[----:B------:R1:W1:Y:S08]  /*2970*/  MUFU.TANH R36, R27 ;  /* 0x0000001b00247308 */ /* 0x0002700000002400 */
[----:B------:R1:W1:Y:S08]  /*2980*/  MUFU.TANH R41, R24 ;  /* 0x0000001800297308 */ /* 0x0002700000002400 */
[----:B------:R1:W1:Y:S03]  /*2990*/  MUFU.TANH R27, R20 ;  /* 0x00000014001b7308 */ /* 0x0002660000002400 */
[----:B------:R-:W-:-:S02]  /*29a0*/  FMUL.FTZ R8, R8, c[0x0][0x320] ;  /* 0x0000c80008087a20 */ /* 0x000fc40000410000 */
[----:B------:R-:W-:Y:S02]  /*29b0*/  FMUL.FTZ R9, R9, c[0x0][0x320] ;  /* 0x0000c80009097a20 */ /* 0x000fe40000410000 */
[----:B------:R-:W-:Y:S01]  /*29c0*/  FMUL.FTZ R10, R10, c[0x0][0x320] ;  /* 0x0000c8000a0a7a20 */ /* 0x000fe20000410000 */
[----:B------:R1:W1:Y:S01]  /*29d0*/  MUFU.TANH R26, R21 ;  /* 0x00000015001a7308 */ /* 0x0002620000002400 */
[----:B------:R-:W-:-:S07]  /*29e0*/  FMUL.FTZ R11, R11, c[0x0][0x320] ;  /* 0x0000c8000b0b7a20 */ /* 0x000fce0000410000 */
[----:B------:R1:W1:Y:S08]  /*29f0*/  MUFU.TANH R25, R23 ;  /* 0x0000001700197308 */ /* 0x0002700000002400 */
[----:B------:R-:W1:Y:S08]  /*2a00*/  MUFU.TANH R22, R22 ;  /* 0x0000001600167308 */ /* 0x000e700000002400 */
[----:B------:R1:W1:Y:S08]  /*2a10*/  MUFU.TANH R24, R14 ;  /* 0x0000000e00187308 */ /* 0x0002700000002400 */
[----:B------:R1:W1:Y:S08]  /*2a20*/  MUFU.TANH R23, R15 ;  /* 0x0000000f00177308 */ /* 0x0002700000002400 */
[----:B------:R1:W1:Y:S08]  /*2a30*/  MUFU.TANH R17, R8 ;  /* 0x0000000800117308 */ /* 0x0002700000002400 */
[----:B------:R1:W1:Y:S08]  /*2a40*/  MUFU.TANH R16, R9 ;  /* 0x0000000900107308 */ /* 0x0002700000002400 */
[----:B------:R1:W1:Y:S08]  /*2a50*/  MUFU.TANH R21, R10 ;  /* 0x0000000a00157308 */ /* 0x0002700000002400 */
[----:B------:R1:W1:Y:S01]  /*2a60*/  MUFU.TANH R20, R11 ;  /* 0x0000000b00147308 */ /* 0x0002620000002400 */
[----:B------:R-:W-:Y:S06]  /*2a70*/  BAR.SYNC.DEFER_BLOCKING 0x0 ;  /* 0x0000000000007b1d */ /* 0x000fec0000010000 */
[----:B------:R-:W-:Y:S05]  /*2a80*/  @!P1 BRA `(.L_x_1) ;  /* 0x0000026000009947 */ /* 0x000fea0003800000 */
[----:B--234-:R-:W-:Y:S01]  /*2a90*/  ULEA.HI.SX32 UR5, UR18, 0xfffffffe, 0x19 ;  /* 0xfffffffe12057891 */ /* 0x01cfe2000f8fca3f */
[----:B-1----:R-:W-:-:S03]  /*2aa0*/  IMAD.SHL.U32 R14, R135, 0x2, RZ ;  /* 0x00000002870e7824 */ /* 0x002fc600078e00ff */
[----:B------:R-:W-:Y:S02]  /*2ab0*/  USHF.R.S32.HI UR4, URZ, 0x1f, UR5 ;  /* 0x0000001f3f047899 */ /* 0x000fe40008011405 */
[----:B------:R-:W-:Y:S01]  /*2ac0*/  UIMAD UR9, UR9, UR5, URZ ;  /* 0x00000005090972a4 */ /* 0x000fe2000f8e023f */
[----:B------:R-:W-:Y:S01]  /*2ad0*/  IMAD.U32 R6, RZ, RZ, UR5 ;  /* 0x00000005ff067e24 */ /* 0x000fe2000f8e00ff */
[----:B------:R-:W-:Y:S02]  /*2ae0*/  USHF.L.U32 UR5, UR6, 0x6, URZ ;  /* 0x0000000606057899 */ /* 0x000fe4000800063f */
[----:B------:R-:W-:Y:S01]  /*2af0*/  UIMAD UR4, UR4, UR10, UR9 ;  /* 0x0000000a040472a4 */ /* 0x000fe2000f8e0209 */
[----:B------:R-:W-:Y:S01]  /*2b00*/  IMAD.WIDE.U32 R6, R6, UR10, R136 ;  /* 0x0000000a06067c25 */ /* 0x000fe2000f8e0088 */
[----:B------:R-:W-:Y:S02]  /*2b10*/  USHF.L.U64.HI UR6, UR6, 0x6, UR7 ;  /* 0x0000000606067899 */ /* 0x000fe40008010207 */
[----:B------:R-:W-:Y:S01]  /*2b20*/  UIADD3 UR7, UP0, UR20, 0x80, URZ ;  /* 0x0000008014077890 */ /* 0x000fe2000ff1e03f */
[----:B------:R-:W-:Y:S01]  /*2b30*/  IMAD.U32 R12, RZ, RZ, UR5 ;  /* 0x00000005ff0c7e24 */ /* 0x000fe2000f8e00ff */
[----:B------:R-:W-:-:S02]  /*2b40*/  IADD3 R3, R7, UR4, RZ ;  /* 0x0000000407037c10 */ /* 0x000fc4000fffe0ff */
[----:B------:R-:W-:Y:S01]  /*2b50*/  LEA R2, P2, R6, c[0x0][0x1c8], 0x1 ;  /* 0x0000720006027a11 */ /* 0x000fe200078408ff */
[----:B------:R-:W-:-:S03]  /*2b60*/  UIADD3.X UR4, URZ, UR14, URZ, UP0, !UPT ;  /* 0x0000000e3f047290 */ /* 0x000fc600087fe43f */
[----:B------:R-:W-:Y:S02]  /*2b70*/  LEA.HI.X R3, R6, c[0x0][0x1cc], R3, 0x1, P2 ;  /* 0x0000730006037a11 */ /* 0x000fe400010f0c03 */
[----:B------:R-:W-:Y:S02]  /*2b80*/  IADD3 R6, P5, R2, UR5, RZ ;  /* 0x0000000502067c10 */ /* 0x000fe4000ffbe0ff */
[----:B------:R-:W-:Y:S01]  /*2b90*/  IADD3 R12, P4, P2, R12, 0x80, R2 ;  /* 0x000000800c0c7810 */ /* 0x000fe20007a9e002 */
[----:B------:R-:W-:Y:S01]  /*2ba0*/  @!PT LDS RZ, [RZ] ;  /* 0x00000000fffff984 */ /* 0x000fe20000000800 */
[----:B------:R-:W-:Y:S01]  /*2bb0*/  @!PT LDS RZ, [RZ] ;  /* 0x00000000fffff984 */ /* 0x000fe20000000800 */
[----:B------:R-:W-:Y:S01]  /*2bc0*/  @!PT LDS RZ, [RZ] ;  /* 0x00000000fffff984 */ /* 0x000fe20000000800 */
[----:B------:R1:W-:Y:S01]  /*2bd0*/  LDGSTS.E.BYPASS.LTC128B.128 [R14+0x8100], [R2.64], !P3 ;  /* 0x08100000020e7fae */ /* 0x0003e2000d901d56 */
[----:B------:R-:W-:Y:S02]  /*2be0*/  IADD3.X R7, R3, UR6, RZ, P5, !PT ;  /* 0x0000000603077c10 */ /* 0x000fe4000affe4ff */
[----:B------:R-:W-:Y:S01]  /*2bf0*/  IADD3.X R13, RZ, UR6, R3, P4, P2 ;  /* 0x00000006ff0d7c10 */ /* 0x000fe2000a7e4403 */
[----:B------:R1:W-:Y:S01]  /*2c00*/  LDGSTS.E.BYPASS.LTC128B.128 [R14+0xc100], [R2.64+0x80], !P0 ;  /* 0x0c100080020e7fae */ /* 0x0003e2000c101d56 */
[----:B------:R-:W-:-:S03]  /*2c10*/  IADD3 R10, P5, R6, UR7, RZ ;  /* 0x00000007060a7c10 */ /* 0x000fc6000ffbe0ff */
[----:B------:R2:W-:Y:S01]  /*2c20*/  LDGSTS.E.BYPASS.LTC128B.128 [R14+0x9100], [R6.64], !P3 ;  /* 0x09100000060e7fae */ /* 0x0005e2000d901d56 */
[----:B------:R-:W-:-:S03]  /*2c30*/  IADD3.X R11, R7, UR4, RZ, P5, !PT ;  /* 0x00000004070b7c10 */ /* 0x000fc6000affe4ff */
[----:B------:R3:W-:Y:S01]  /*2c40*/  LDGSTS.E.BYPASS.LTC128B.128 [R14+0xd100], [R12.64], !P0 ;  /* 0x0d1000000c0e7fae */ /* 0x0007e2000c101d56 */
[----:B-1----:R-:W-:-:S04]  /*2c50*/  IADD3 R2, P2, R6, UR5, RZ ;  /* 0x0000000506027c10 */ /* 0x002fc8000ff5e0ff */
[----:B------:R-:W-:Y:S02]  /*2c60*/  IADD3.X R3, R7, UR6, RZ, P2, !PT ;  /* 0x0000000607037c10 */ /* 0x000fe400097fe4ff */
[C---:B------:R-:W-:Y:S02]  /*2c70*/  IADD3 R8, P4, R2.reuse, UR5, RZ ;  /* 0x0000000502087c10 */ /* 0x040fe4000ff9e0ff */
[----:B--2---:R-:W-:Y:S01]  /*2c80*/  IADD3 R6, P2, R2, UR7, RZ ;  /* 0x0000000702067c10 */ /* 0x004fe2000ff5e0ff */
[----:B------:R3:W-:Y:S01]  /*2c90*/  LDGSTS.E.BYPASS.LTC128B.128 [R14+0xa100], [R2.64], !P3 ;  /* 0x0a100000020e7fae */ /* 0x0007e2000d901d56 */
[C---:B------:R-:W-:Y:S02]  /*2ca0*/  IADD3.X R9, R3.reuse, UR6, RZ, P4, !PT ;  /* 0x0000000603097c10 */ /* 0x040fe4000a7fe4ff */
[----:B------:R-:W-:Y:S01]  /*2cb0*/  IADD3.X R7, R3, UR4, RZ, P2, !PT ;  /* 0x0000000403077c10 */ /* 0x000fe200097fe4ff */
[----:B------:R3:W-:Y:S04]  /*2cc0*/  LDGSTS.E.BYPASS.LTC128B.128 [R14+0xe100], [R10.64], !P0 ;  /* 0x0e1000000a0e7fae */ /* 0x0007e8000c101d56 */
[----:B------:R3:W-:Y:S04]  /*2cd0*/  LDGSTS.E.BYPASS.LTC128B.128 [R14+0xb100], [R8.64], !P3 ;  /* 0x0b100000080e7fae */ /* 0x0007e8000d901d56 */
[----:B------:R3:W-:Y:S02]  /*2ce0*/  LDGSTS.E.BYPASS.LTC128B.128 [R14+0xf100], [R6.64], !P0 ;  /* 0x0f100000060e7fae */ /* 0x0007e4000c101d56 */
.L_x_1:
[----:B-1234-:R-:W-:Y:S01]  /*2cf0*/  SHF.R.S32.HI R2, RZ, 0x1f, R132 ;  /* 0x0000001fff027819 */ /* 0x01efe20000011484 */
[----:B------:R-:W-:Y:S01]  /*2d00*/  UIMAD UR8, UR13, -0x80, UR8 ;  /* 0xffffff800d0878a4 */ /* 0x000fe2000f8e0208 */
[----:B------:R-:W-:Y:S01]  /*2d10*/  IMAD.SHL.U32 R213, R4, 0x2, RZ ;  /* 0x0000000204d57824 */ /* 0x000fe200078e00ff */
[----:B------:R-:W0:Y:S01]  /*2d20*/  LDGDEPBAR ;  /* 0x00000000000079af */ /* 0x000e220000000000 */
[----:B------:R-:W-:-:S02]  /*2d30*/  LEA.HI R3, R2, R132, RZ, 0x2 ;  /* 0x0000008402037211 */ /* 0x000fc400078f10ff */
[--C-:B------:R-:W-:Y:S02]  /*2d40*/  IMAD R214, R5, 0x2, R213.reuse ;  /* 0x0000000205d67824 */ /* 0x100fe400078e02d5 */
[----:B------:R-:W-:Y:S01]  /*2d50*/  LOP3.LUT R2, R3, 0x7ffffffc, RZ, 0xc0, !PT ;  /* 0x7ffffffc03027812 */ /* 0x000fe200078ec0ff */
[----:B------:R1:W-:Y:S01]  /*2d60*/  STL [R1+0x50], R3 ;  /* 0x0000500301007387 */ /* 0x0003e20000100800 */
[C---:B------:R-:W-:Y:S02]  /*2d70*/  IMAD R217, R0.reuse, 0x2, R213 ;  /* 0x0000000200d97824 */ /* 0x040fe400078e02d5 */
[----:B------:R-:W-:Y:S02]  /*2d80*/  IMAD R216, R0, 0x2, R214 ;  /* 0x0000000200d87824 */ /* 0x000fe400078e02d6 */
[----:B------:R-:W-:Y:S02]  /*2d90*/  IMAD.IADD R2, R132, 0x1, -R2 ;  /* 0x0000000184027824 */ /* 0x000fe400078e0a02 */
[----:B-1----:R-:W-:-:S04]  /*2da0*/  IMAD.U32 R3, RZ, RZ, UR8 ;  /* 0x00000008ff037e24 */ /* 0x002fc8000f8e00ff */
[----:B------:R-:W-:-:S05]  /*2db0*/  IMAD R2, R2, -0x2, R3 ;  /* 0xfffffffe02027824 */ /* 0x000fca00078e0203 */
[C---:B------:R-:W-:Y:S02]  /*2dc0*/  ISETP.GT.AND P6, PT, R2.reuse, RZ, PT ;  /* 0x000000ff0200720c */ /* 0x040fe40003fc4270 */
[C---:B------:R-:W-:Y:S02]  /*2dd0*/  ISETP.GT.AND P5, PT, R2.reuse, 0x1, PT ;  /* 0x000000010200780c */ /* 0x040fe40003fa4270 */
[----:B------:R-:W-:Y:S02]  /*2de0*/  ISETP.GT.AND P4, PT, R2, 0x8, PT ;  /* 0x000000080200780c */ /* 0x000fe40003f84270 */
[----:B------:R-:W-:Y:S02]  /*2df0*/  FSEL R8, R134, -INF , P6 ;  /* 0xff80000086087808 */ /* 0x000fe40003000000 */
[----:B------:R-:W-:Y:S02]  /*2e00*/  FSEL R9, R133, -INF , P5 ;  /* 0xff80000085097808 */ /* 0x000fe40002800000 */
[----:B------:R-:W-:-:S02]  /*2e10*/  ISETP.GT.AND P2, PT, R2, 0x9, PT ;  /* 0x000000090200780c */ /* 0x000fc40003f44270 */
[----:B------:R-:W-:Y:S02]  /*2e20*/  FSEL R10, R129, -INF , P4 ;  /* 0xff800000810a7808 */ /* 0x000fe40002000000 */
[----:B------:R-:W-:Y:S02]  /*2e30*/  FMNMX.FTZ R68, R8, R9, !PT ;  /* 0x0000000908447209 */ /* 0x000fe40007810000 */
[----:B------:R-:W-:Y:S02]  /*2e40*/  FSEL R12, R131, -INF , P6 ;  /* 0xff800000830c7808 */ /* 0x000fe40003000000 */
[----:B------:R-:W-:Y:S02]  /*2e50*/  ISETP.GT.AND P6, PT, R2, 0x10, PT ;  /* 0x000000100200780c */ /* 0x000fe40003fc4270 */
[----:B------:R-:W-:Y:S02]  /*2e60*/  FSEL R11, R128, -INF , P2 ;  /* 0xff800000800b7808 */ /* 0x000fe40001000000 */
[----:B------:R-:W-:-:S02]  /*2e70*/  FMNMX.FTZ R68, R10, R68, !PT ;  /* 0x000000440a447209 */ /* 0x000fc40007810000 */
[----:B------:R-:W-:Y:S02]  /*2e80*/  FSEL R13, R130, -INF , P5 ;  /* 0xff800000820d7808 */ /* 0x000fe40002800000 */
[C---:B------:R-:W-:Y:S02]  /*2e90*/  ISETP.GT.AND P5, PT, R2.reuse, 0x11, PT ;  /* 0x000000110200780c */ /* 0x040fe40003fa4270 */
[----:B------:R-:W-:Y:S02]  /*2ea0*/  FSEL R28, R105, -INF , P6 ;  /* 0xff800000691c7808 */ /* 0x000fe40003000000 */
[----:B------:R-:W-:Y:S02]  /*2eb0*/  FMNMX.FTZ R68, R11, R68, !PT ;  /* 0x000000440b447209 */ /* 0x000fe40007810000 */
        /* <DEDUP_REMOVED lines=9> */
[----:B------:R-:W-:Y:S02]  /*2f50*/  ISETP.GT.AND P6, PT, R2, 0x20, PT ;  /* 0x000000200200780c */ /* 0x000fe40003fc4270 */
[----:B------:R-:W-:Y:S02]  /*2f60*/  FSEL R31, R96, -INF , P2 ;  /* 0xff800000601f7808 */ /* 0x000fe40001000000 */
[----:B------:R-:W-:Y:S02]  /*2f70*/  FMNMX.FTZ R68, R30, R68, !PT ;  /* 0x000000441e447209 */ /* 0x000fe40007810000 */
[----:B------:R-:W-:Y:S02]  /*2f80*/  FSEL R33, R98, -INF , P5 ;  /* 0xff80000062217808 */ /* 0x000fe40002800000 */
[----:B------:R-:W-:-:S02]  /*2f90*/  ISETP.GT.AND P5, PT, R2, 0x21, PT ;  /* 0x000000210200780c */ /* 0x000fc40003fa4270 */
[----:B------:R-:W-:Y:S02]  /*2fa0*/  FSEL R71, R93, -INF , P6 ;  /* 0xff8000005d477808 */ /* 0x000fe40003000000 */
[----:B------:R-:W-:Y:S02]  /*2fb0*/  FMNMX.FTZ R68, R31, R68, !PT ;  /* 0x000000441f447209 */ /* 0x000fe40007810000 */
[----:B------:R-:W-:Y:S02]  /*2fc0*/  FMNMX.FTZ R3, R12, R13, !PT ;  /* 0x0000000d0c037209 */ /* 0x000fe40007810000 */
[----:B------:R-:W-:Y:S02]  /*2fd0*/  FSEL R69, R95, -INF , P4 ;  /* 0xff8000005f457808 */ /* 0x000fe40002000000 */
[----:B------:R-:W-:Y:S02]  /*2fe0*/  ISETP.GT.AND P4, PT, R2, 0x28, PT ;  /* 0x000000280200780c */ /* 0x000fe40003f84270 */
[----:B------:R-:W-:-:S02]  /*2ff0*/  FSEL R109, R92, -INF , P5 ;  /* 0xff8000005c6d7808 */ /* 0x000fc40002800000 */
[----:B------:R-:W-:Y:S02]  /*3000*/  FMNMX.FTZ R68, R71, R68, !PT ;  /* 0x0000004447447209 */ /* 0x000fe40007810000 */
[----:B------:R-:W-:Y:S02]  /*3010*/  FMNMX.FTZ R3, R14, R3, !PT ;  /* 0x000000030e037209 */ /* 0x000fe40007810000 */
[----:B------:R-:W-:Y:S02]  /*3020*/  FSEL R70, R94, -INF , P2 ;  /* 0xff8000005e467808 */ /* 0x000fe40001000000 */
[----:B------:R-:W-:Y:S02]  /*3030*/  ISETP.GT.AND P2, PT, R2, 0x29, PT ;  /* 0x000000290200780c */ /* 0x000fe40003f44270 */
[----:B------:R-:W-:Y:S02]  /*3040*/  FSEL R108, R89, -INF , P4 ;  /* 0xff800000596c7808 */ /* 0x000fe40002000000 */
[----:B------:R-:W-:-:S02]  /*3050*/  FMNMX.FTZ R68, R109, R68, !PT ;  /* 0x000000446d447209 */ /* 0x000fc40007810000 */
[----:B------:R-:W-:Y:S02]  /*3060*/  FMNMX.FTZ R3, R15, R3, !PT ;  /* 0x000000030f037209 */ /* 0x000fe40007810000 */
[----:B------:R-:W-:Y:S02]  /*3070*/  FSEL R112, R91, -INF , P6 ;  /* 0xff8000005b707808 */ /* 0x000fe40003000000 */
[----:B------:R-:W-:Y:S02]  /*3080*/  ISETP.GT.AND P6, PT, R2, 0x30, PT ;  /* 0x000000300200780c */ /* 0x000fe40003fc4270 */
[----:B------:R-:W-:Y:S02]  /*3090*/  FSEL R110, R88, -INF , P2 ;  /* 0xff800000586e7808 */ /* 0x000fe40001000000 */
[----:B------:R-:W-:Y:S02]  /*30a0*/  FMNMX.FTZ R68, R108, R68, !PT ;  /* 0x000000446c447209 */ /* 0x000fe40007810000 */
[----:B------:R-:W-:-:S02]  /*30b0*/  FMNMX.FTZ R3, R32, R3, !PT ;  /* 0x0000000320037209 */ /* 0x000fc40007810000 */
[----:B------:R-:W-:Y:S02]  /*30c0*/  FSEL R113, R90, -INF , P5 ;  /* 0xff8000005a717808 */ /* 0x000fe40002800000 */
[----:B------:R-:W-:Y:S02]  /*30d0*/  ISETP.GT.AND P5, PT, R2, 0x31, PT ;  /* 0x000000310200780c */ /* 0x000fe40003fa4270 */
[----:B------:R-:W-:Y:S02]  /*30e0*/  FSEL R136, R85, -INF , P6 ;  /* 0xff80000055887808 */ /* 0x000fe40003000000 */
[----:B------:R-:W-:Y:S02]  /*30f0*/  FMNMX.FTZ R68, R110, R68, !PT ;  /* 0x000000446e447209 */ /* 0x000fe40007810000 */
[----:B------:R-:W-:Y:S02]  /*3100*/  FMNMX.FTZ R3, R33, R3, !PT ;  /* 0x0000000321037209 */ /* 0x000fe40007810000 */
[----:B------:R-:W-:-:S02]  /*3110*/  FSEL R124, R87, -INF , P4 ;  /* 0xff800000577c7808 */ /* 0x000fc40002000000 */
[----:B------:R-:W-:Y:S02]  /*3120*/  ISETP.GT.AND P4, PT, R2, 0x38, PT ;  /* 0x000000380200780c */ /* 0x000fe40003f84270 */
[----:B------:R-:W-:Y:S02]  /*3130*/  FSEL R138, R84, -INF , P5 ;  /* 0xff800000548a7808 */ /* 0x000fe40002800000 */
[----:B------:R-:W-:Y:S02]  /*3140*/  FMNMX.FTZ R68, R136, R68, !PT ;  /* 0x0000004488447209 */ /* 0x000fe40007810000 */
        /* <DEDUP_REMOVED lines=59> */
[----:B------:R-:W-:Y:S01]  /*3500*/  FMNMX.FTZ R68, R193, R68, !PT ;  /* 0x00000044c1447209 */ /* 0x000fe20007810000 */
[----:B------:R-:W-:Y:S01]  /*3510*/  LDSM.16.MT88.4 R40, [R214+0x4100] ;  /* 0x00410000d628783b */ /* 0x000fe20000004200 */
        /* <DEDUP_REMOVED lines=12> */
[----:B------:R-:W-:Y:S01]  /*35e0*/  ISETP.GT.AND P5, PT, R2, 0x71, PT ;  /* 0x000000710200780c */ /* 0x000fe20003fa4270 */
[----:B------:R-:W-:Y:S01]  /*35f0*/  LDSM.16.MT88.4 R36, [R213+0x900] ;  /* 0x00090000d524783b */ /* 0x000fe20000004200 */
        /* <DEDUP_REMOVED lines=14> */
[----:B------:R-:W-:Y:S01]  /*36e0*/  FMNMX.FTZ R68, R244, R68, !PT ;  /* 0x00000044f4447209 */ /* 0x000fe20007810000 */
[----:B------:R-:W-:Y:S01]  /*36f0*/  LDSM.16.MT88.4 R16, [R214+0x100] ;  /* 0x00010000d610783b */ /* 0x000fe20000004200 */
[----:B------:R-:W-:Y:S02]  /*3700*/  FMNMX.FTZ R2, R206, R2, !PT ;  /* 0x00000002ce027209 */ /* 0x000fe40007810000 */
[----:B------:R-:W-:Y:S02]  /*3710*/  FMNMX.FTZ R68, R247, R68, !PT ;  /* 0x00000044f7447209 */ /* 0x000fe40007810000 */
[----:B------:R-:W-:Y:S02]  /*3720*/  FMNMX.FTZ R2, R205, R2, !PT ;  /* 0x00000002cd027209 */ /* 0x000fe40007810000 */
[----:B------:R-:W-:Y:S01]  /*3730*/  FSEL R248, R24, -INF , P6 ;  /* 0xff80000018f87808 */ /* 0x000fe20003000000 */
[----:B------:R-:W1:Y:S01]  /*3740*/  SHFL.BFLY PT, R3, R68, 0x2, 0x1f ;  /* 0x0c401f0044037f89 */ /* 0x000e6200000e0000 */
[----:B------:R-:W-:-:S02]  /*3750*/  FMNMX.FTZ R2, R207, R2, !PT ;  /* 0x00000002cf027209 */ /* 0x000fc40007810000 */
[----:B------:R-:W-:Y:S01]  /*3760*/  FSEL R250, R23, -INF , P5 ;  /* 0xff80000017fa7808 */ /* 0x000fe20002800000 */
[----:B------:R-:W-:Y:S01]  /*3770*/  LDSM.16.MT88.4 R24, [R216+0x100] ;  /* 0x00010000d818783b */ /* 0x000fe20000004200 */
[----:B------:R-:W-:Y:S02]  /*3780*/  FMNMX.FTZ R2, R235, R2, !PT ;  /* 0x00000002eb027209 */ /* 0x000fe40007810000 */
[----:B------:R-:W-:Y:S02]  /*3790*/  FSEL R249, R21, -INF , P4 ;  /* 0xff80000015f97808 */ /* 0x000fe40002000000 */
[----:B------:R-:W-:Y:S02]  /*37a0*/  FMNMX.FTZ R2, R248, R2, !PT ;  /* 0x00000002f8027209 */ /* 0x000fe40007810000 */
[----:B------:R-:W-:Y:S02]  /*37b0*/  FSEL R114, R20, -INF , P2 ;  /* 0xff80000014727808 */ /* 0x000fe40001000000 */
[----:B------:R-:W-:Y:S01]  /*37c0*/  FMNMX.FTZ R2, R250, R2, !PT ;  /* 0x00000002fa027209 */ /* 0x000fe20007810000 */
[----:B------:R-:W-:Y:S03]  /*37d0*/  LDSM.16.MT88.4 R20, [R213+0x100] ;  /* 0x00010000d514783b */ /* 0x000fe60000004200 */
[----:B------:R-:W-:-:S04]  /*37e0*/  FMNMX.FTZ R2, R249, R2, !PT ;  /* 0x00000002f9027209 */ /* 0x000fc80007810000 */
[----:B------:R-:W-:Y:S02]  /*37f0*/  FMNMX.FTZ R2, R114, R2, !PT ;  /* 0x0000000272027209 */ /* 0x000fe40007810000 */
[----:B-1----:R-:W-:-:S03]  /*3800*/  FMNMX.FTZ R68, R68, R3, !PT ;  /* 0x0000000344447209 */ /* 0x002fc60007810000 */
[----:B------:R-:W1:Y:S04]  /*3810*/  SHFL.BFLY PT, R3, R2, 0x2, 0x1f ;  /* 0x0c401f0002037f89 */ /* 0x000e6800000e0000 */
[----:B------:R-:W2:Y:S01]  /*3820*/  SHFL.BFLY PT, R6, R68, 0x1, 0x1f ;  /* 0x0c201f0044067f89 */ /* 0x000ea200000e0000 */
[----:B-1----:R-:W-:Y:S02]  /*3830*/  FMNMX.FTZ R2, R2, R3, !PT ;  /* 0x0000000302027209 */ /* 0x002fe40007810000 */
[----:B--2---:R-:W-:-:S03]  /*3840*/  FMNMX.FTZ R68, R68, R6, !PT ;  /* 0x0000000644447209 */ /* 0x004fc60007810000 */
[----:B------:R-:W1:Y:S01]  /*3850*/  SHFL.BFLY PT, R7, R2, 0x1, 0x1f ;  /* 0x0c201f0002077f89 */ /* 0x000e6200000e0000 */
[C---:B------:R-:W-:Y:S01]  /*3860*/  FSETP.NEU.FTZ.AND P2, PT, R68.reuse, -INF , PT ;  /* 0xff8000004400780b */ /* 0x040fe20003f5d000 */
[----:B------:R-:W-:-:S05]  /*3870*/  FMUL.FTZ R6, R68, c[0x0][0x2d0] ;  /* 0x0000b40044067a20 */ /* 0x000fca0000410000 */
[----:B------:R-:W-:-:S05]  /*3880*/  FSEL R6, R6, RZ, P2 ;  /* 0x000000ff06067208 */ /* 0x000fca0001000000 */
[--C-:B------:R-:W-:Y:S02]  /*3890*/  FFMA.FTZ R3, R8, c[0x0][0x2d0], -R6.reuse ;  /* 0x0000b40008037a23 */ /* 0x100fe40000010806 */
[--C-:B------:R-:W-:Y:S02]  /*38a0*/  FFMA.FTZ R0, R28, c[0x0][0x2d0], -R6.reuse ;  /* 0x0000b4001c007a23 */ /* 0x100fe40000010806 */
[----:B------:R2:W-:Y:S08]  /*38b0*/  MUFU.EX2 R163, R3 ;  /* 0x0000000300a37308 */ /* 0x0005f00000000800 */
[----:B------:R3:W-:Y:S01]  /*38c0*/  MUFU.EX2 R161, R0 ;  /* 0x0000000000a17308 */ /* 0x0007e20000000800 */
[----:B--2---:R-:W-:-:S07]  /*38d0*/  FFMA.FTZ R3, R9, c[0x0][0x2d0], -R6 ;  /* 0x0000b40009037a23 */ /* 0x004fce0000010806 */
[----:B------:R1:W2:Y:S01]  /*38e0*/  MUFU.EX2 R111, R3 ;  /* 0x00000003006f7308 */ /* 0x0002a20000000800 */
[----:B---3--:R-:W-:-:S07]  /*38f0*/  FFMA.FTZ R0, R29, c[0x0][0x2d0], -R6 ;  /* 0x0000b4001d007a23 */ /* 0x008fce0000010806 */
[----:B------:R3:W-:Y:S01]  /*3900*/  MUFU.EX2 R180, R0 ;  /* 0x0000000000b47308 */ /* 0x0007e20000000800 */
[----:B-1----:R-:W-:Y:S01]  /*3910*/  FMNMX.FTZ R3, R2, R7, !PT ;  /* 0x0000000702037209 */ /* 0x002fe20007810000 */
[--C-:B------:R-:W-:Y:S01]  /*3920*/  FFMA.FTZ R2, R10, c[0x0][0x2d0], -R6.reuse ;  /* 0x0000b4000a027a23 */ /* 0x100fe20000010806 */
[----:B--2---:R-:W-:Y:S01]  /*3930*/  F2FP.PACK_AB R8, R111, R163 ;  /* 0x000000a36f08723e */ /* 0x004fe200000000ff */
[----:B------:R-:W-:Y:S01]  /*3940*/  FFMA.FTZ R7, R11, c[0x0][0x2d0], -R6 ;  /* 0x0000b4000b077a23 */ /* 0x000fe20000010806 */
[----:B------:R-:W-:-:S03]  /*3950*/  FSETP.NEU.FTZ.AND P2, PT, R3, -INF , PT ;  /* 0xff8000000300780b */ /* 0x000fc60003f5d000 */
[----:B------:R1:W-:Y:S01]  /*3960*/  MUFU.EX2 R34, R2 ;  /* 0x0000000200227308 */ /* 0x0003e20000000800 */
[----:B---3--:R-:W-:-:S07]  /*3970*/  FFMA.FTZ R0, R30, c[0x0][0x2d0], -R6 ;  /* 0x0000b4001e007a23 */ /* 0x008fce0000010806 */
[----:B------:R2:W-:Y:S01]  /*3980*/  MUFU.EX2 R162, R7 ;  /* 0x0000000700a27308 */ /* 0x0005e20000000800 */
[----:B-1----:R-:W-:-:S07]  /*3990*/  FMUL.FTZ R2, R3, c[0x0][0x2d0] ;  /* 0x0000b40003027a20 */ /* 0x002fce0000410000 */
[----:B------:R1:W-:Y:S01]  /*39a0*/  MUFU.EX2 R179, R0 ;  /* 0x0000000000b37308 */ /* 0x0003e20000000800 */
[----:B------:R-:W-:Y:S01]  /*39b0*/  FSEL R2, R2, RZ, P2 ;  /* 0x000000ff02027208 */ /* 0x000fe20001000000 */
[----:B--2---:R-:W-:-:S04]  /*39c0*/  IMAD.MOV.U32 R7, RZ, RZ, R114 ;  /* 0x000000ffff077224 */ /* 0x004fc800078e0072 */
[----:B------:R-:W-:-:S04]  /*39d0*/  FFMA.FTZ R4, R12, c[0x0][0x2d0], -R2 ;  /* 0x0000b4000c047a23 */ /* 0x000fc80000010802 */
[----:B------:R2:W-:Y:S01]  /*39e0*/  MUFU.EX2 R169, R4 ;  /* 0x0000000400a97308 */ /* 0x0005e20000000800 */
[----:B-1----:R-:W-:Y:S02]  /*39f0*/  FFMA.FTZ R0, R31, c[0x0][0x2d0], -R6 ;  /* 0x0000b4001f007a23 */ /* 0x002fe40000010806 */
[----:B------:R-:W-:Y:S05]  /*3a00*/  LDSM.16.MT88.4 R28, [R217+0x900] ;  /* 0x00090000d91c783b */ /* 0x000fea0000004200 */
[----:B------:R1:W-:Y:S01]  /*3a10*/  MUFU.EX2 R5, R0 ;  /* 0x0000000000057308 */ /* 0x0003e20000000800 */
[----:B--2---:R-:W-:-:S07]  /*3a20*/  FFMA.FTZ R4, R13, c[0x0][0x2d0], -R2 ;  /* 0x0000b4000d047a23 */ /* 0x004fce0000010802 */
[----:B------:R2:W3:Y:S01]  /*3a30*/  MUFU.EX2 R168, R4 ;  /* 0x0000000400a87308 */ /* 0x0004e20000000800 */
[----:B-1----:R-:W-:-:S07]  /*3a40*/  FFMA.FTZ R0, R32, c[0x0][0x2d0], -R2 ;  /* 0x0000b40020007a23 */ /* 0x002fce0000010802 */
[----:B------:R1:W-:Y:S01]  /*3a50*/  MUFU.EX2 R160, R0 ;  /* 0x0000000000a07308 */ /* 0x0003e20000000800 */
[----:B--2---:R-:W-:Y:S01]  /*3a60*/  FFMA.FTZ R4, R14, c[0x0][0x2d0], -R2 ;  /* 0x0000b4000e047a23 */ /* 0x004fe20000010802 */
[----:B---3--:R-:W-:-:S06]  /*3a70*/  F2FP.PACK_AB R9, R168, R169 ;  /* 0x000000a9a809723e */ /* 0x008fcc00000000ff */
[----:B------:R2:W-:Y:S01]  /*3a80*/  MUFU.EX2 R178, R4 ;  /* 0x0000000400b27308 */ /* 0x0005e20000000800 */
[----:B-1----:R-:W-:-:S07]  /*3a90*/  FFMA.FTZ R0, R33, c[0x0][0x2d0], -R2 ;  /* 0x0000b40021007a23 */ /* 0x002fce0000010802 */
[----:B------:R1:W-:Y:S01]  /*3aa0*/  MUFU.EX2 R251, R0 ;  /* 0x0000000000fb7308 */ /* 0x0003e20000000800 */
[--C-:B--2---:R-:W-:Y:S02]  /*3ab0*/  FFMA.FTZ R4, R15, c[0x0][0x2d0], -R2.reuse ;  /* 0x0000b4000f047a23 */ /* 0x104fe40000010802 */
[----:B------:R-:W2:Y:S05]  /*3ac0*/  LDSM.16.MT88.4 R12, [R217+0x100] ;  /* 0x00010000d90c783b */ /* 0x000eaa0000004200 */
[----:B------:R3:W4:Y:S01]  /*3ad0*/  MUFU.EX2 R115, R4 ;  /* 0x0000000400737308 */ /* 0x0007220000000800 */
[----:B-1----:R-:W-:-:S07]  /*3ae0*/  FFMA.FTZ R0, R69, c[0x0][0x2d0], -R2 ;  /* 0x0000b40045007a23 */ /* 0x002fce0000010802 */
[----:B------:R1:W-:Y:S01]  /*3af0*/  MUFU.EX2 R252, R0 ;  /* 0x0000000000fc7308 */ /* 0x0003e20000000800 */
[----:B---3--:R-:W-:Y:S01]  /*3b00*/  IMAD.MOV.U32 R4, RZ, RZ, R34 ;  /* 0x000000ffff047224 */ /* 0x008fe200078e0022 */
[----:B----4-:R-:W-:Y:S01]  /*3b10*/  F2FP.PACK_AB R11, R115, R178 ;  /* 0x000000b2730b723e */ /* 0x010fe200000000ff */
[----:B------:R-:W-:Y:S03]  /*3b20*/  LDSM.16.MT88.4 R32, [R214+0x900] ;  /* 0x00090000d620783b */ /* 0x000fe60000004200 */
[----:B------:R-:W-:Y:S01]  /*3b30*/  F2FP.PACK_AB R10, R162, R4 ;  /* 0x00000004a20a723e */ /* 0x000fe200000000ff */
[----:B-1----:R-:W-:Y:S02]  /*3b40*/  FFMA.FTZ R0, R70, c[0x0][0x2d0], -R2 ;  /* 0x0000b40046007a23 */ /* 0x002fe40000010802 */
[----:B------:R-:W-:-:S04]  /*3b50*/  IMAD.MOV.U32 R70, RZ, RZ, R111 ;  /* 0x000000ffff467224 */ /* 0x000fc800078e006f */
[C---:B------:R-:W-:Y:S01]  /*3b60*/  HMMA.16816.F32 R76, R8.reuse, R20, RZ ;  /* 0x00000014084c723c */ /* 0x040fe200000018ff */
[----:B------:R1:W3:Y:S07]  /*3b70*/  MUFU.EX2 R69, R0 ;  /* 0x0000000000457308 */ /* 0x0002ee0000000800 */
[C---:B------:R-:W-:Y:S01]  /*3b80*/  HMMA.16816.F32 R64, R8.reuse, R22, RZ ;  /* 0x000000160840723c */ /* 0x040fe200000018ff */
[----:B------:R-:W4:Y:S07]  /*3b90*/  LDSM.16.MT88.4 R20, [R213+0x4100] ;  /* 0x00410000d514783b */ /* 0x000f2e0000004200 */
[----:B------:R-:W-:Y:S01]  /*3ba0*/  HMMA.16816.F32 R60, R8, R16, RZ ;  /* 0x00000010083c723c */ /* 0x000fe200000018ff */
[----:B-1----:R-:W-:-:S02]  /*3bb0*/  FFMA.FTZ R0, R71, c[0x0][0x2d0], -R6 ;  /* 0x0000b40047007a23 */ /* 0x002fc40000010806 */
[----:B------:R-:W-:Y:S02]  /*3bc0*/  IMAD.MOV.U32 R71, RZ, RZ, R115 ;  /* 0x000000ffff477224 */ /* 0x000fe400078e0073 */
[----:B------:R1:W-:Y:S03]  /*3bd0*/  MUFU.EX2 R243, R0 ;  /* 0x0000000000f37308 */ /* 0x0003e60000000800 */
[C---:B------:R-:W-:Y:S01]  /*3be0*/  HMMA.16816.F32 R56, R8.reuse, R18, RZ ;  /* 0x000000120838723c */ /* 0x040fe200000018ff */
[----:B------:R-:W5:Y:S07]  /*3bf0*/  LDSM.16.MT88.4 R16, [R217+0x4100] ;  /* 0x00410000d910783b */ /* 0x000f6e0000004200 */
[----:B--2---:R-:W-:Y:S01]  /*3c00*/  HMMA.16816.F32 R48, R8, R12, RZ ;  /* 0x0000000c0830723c */ /* 0x004fe200000018ff */
[----:B-1----:R-:W-:-:S07]  /*3c10*/  FFMA.FTZ R0, R109, c[0x0][0x2d0], -R6 ;  /* 0x0000b4006d007a23 */ /* 0x002fce0000010806 */
[C---:B------:R-:W-:Y:S01]  /*3c20*/  HMMA.16816.F32 R44, R8.reuse, R14, RZ ;  /* 0x0000000e082c723c */ /* 0x040fe200000018ff */
[----:B------:R-:W1:Y:S01]  /*3c30*/  LDSM.16.MT88.4 R12, [R216+0x4100] ;  /* 0x00410000d80c783b */ /* 0x000e620000004200 */
[----:B------:R2:W1:Y:S06]  /*3c40*/  MUFU.EX2 R241, R0 ;  /* 0x0000000000f17308 */ /* 0x00046c0000000800 */
[C---:B------:R-:W-:Y:S08]  /*3c50*/  HMMA.16816.F32 R52, R8.reuse, R24, RZ ;  /* 0x000000180834723c */ /* 0x040ff000000018ff */
[----:B------:R-:W-:Y:S01]  /*3c60*/  HMMA.16816.F32 R72, R8, R26, RZ ;  /* 0x0000001a0848723c */ /* 0x000fe200000018ff */
[----:B------:R-:W1:Y:S01]  /*3c70*/  LDSM.16.MT88.4 R24, [R216+0x900] ;  /* 0x00090000d818783b */ /* 0x000e620000004200 */
[----:B--2---:R-:W-:-:S04]  /*3c80*/  FFMA.FTZ R0, R108, c[0x0][0x2d0], -R6 ;  /* 0x0000b4006c007a23 */ /* 0x004fc80000010806 */
[----:B------:R2:W-:Y:S02]  /*3c90*/  MUFU.EX2 R240, R0 ;  /* 0x0000000000f07308 */ /* 0x0005e40000000800 */
[C---:B----4-:R-:W-:Y:S08]  /*3ca0*/  HMMA.16816.F32 R84, R8.reuse, R20, RZ ;  /* 0x000000140854723c */ /* 0x050ff000000018ff */
[----:B------:R-:W-:Y:S01]  /*3cb0*/  HMMA.16816.F32 R88, R8, R22, RZ ;  /* 0x000000160858723c */ /* 0x000fe200000018ff */
[----:B------:R-:W4:Y:S01]  /*3cc0*/  LDSM.16.MT88.4 R20, [R213+0x4900] ;  /* 0x00490000d514783b */ /* 0x000f220000004200 */
[----:B--2---:R-:W-:-:S06]  /*3cd0*/  FFMA.FTZ R0, R110, c[0x0][0x2d0], -R6 ;  /* 0x0000b4006e007a23 */ /* 0x004fcc0000010806 */
[C---:B------:R-:W-:Y:S01]  /*3ce0*/  HMMA.16816.F32 R100, R8.reuse, R40, RZ ;  /* 0x000000280864723c */ /* 0x040fe200000018ff */
[----:B------:R2:W1:Y:S07]  /*3cf0*/  MUFU.EX2 R242, R0 ;  /* 0x0000000000f27308 */ /* 0x00046e0000000800 */
[C---:B------:R-:W-:Y:S01]  /*3d00*/  HMMA.16816.F32 R104, R8.reuse, R42, RZ ;  /* 0x0000002a0868723c */ /* 0x040fe200000018ff */
[----:B------:R-:W3:Y:S07]  /*3d10*/  LDSM.16.MT88.4 R40, [R214+0x4900] ;  /* 0x00490000d628783b */ /* 0x000eee0000004200 */
[----:B-----5:R-:W-:Y:S01]  /*3d20*/  HMMA.16816.F32 R96, R8, R16, RZ ;  /* 0x000000100860723c */ /* 0x020fe200000018ff */
[----:B--2---:R-:W-:-:S04]  /*3d30*/  FFMA.FTZ R0, R112, c[0x0][0x2d0], -R2 ;  /* 0x0000b40070007a23 */ /* 0x004fc80000010802 */
[----:B------:R2:W-:Y:S03]  /*3d40*/  MUFU.EX2 R239, R0 ;  /* 0x0000000000ef7308 */ /* 0x0005e60000000800 */
[C---:B------:R-:W-:Y:S01]  /*3d50*/  HMMA.16816.F32 R92, R8.reuse, R18, RZ ;  /* 0x00000012085c723c */ /* 0x040fe200000018ff */
[----:B------:R-:W5:Y:S07]  /*3d60*/  LDSM.16.MT88.4 R16, [R217+0x4900] ;  /* 0x00490000d910783b */ /* 0x000f6e0000004200 */
[----:B-1----:R-:W-:Y:S01]  /*3d70*/  HMMA.16816.F32 R116, R8, R12, RZ ;  /* 0x0000000c0874723c */ /* 0x002fe200000018ff */
[----:B--2---:R-:W-:-:S07]  /*3d80*/  FFMA.FTZ R0, R113, c[0x0][0x2d0], -R2 ;  /* 0x0000b40071007a23 */ /* 0x004fce0000010802 */
[----:B------:R-:W-:Y:S01]  /*3d90*/  HMMA.16816.F32 R80, R8, R14, RZ ;  /* 0x0000000e0850723c */ /* 0x000fe200000018ff */
[----:B------:R-:W1:Y:S01]  /*3da0*/  LDSM.16.MT88.4 R12, [R216+0x4900] ;  /* 0x00490000d80c783b */ /* 0x000e620000004200 */
[----:B------:R2:W1:Y:S05]  /*3db0*/  MUFU.EX2 R238, R0 ;  /* 0x0000000000ee7308 */ /* 0x00046a0000000800 */
[----:B------:R-:W-:Y:S02]  /*3dc0*/  F2FP.PACK_AB R8, R180, R161 ;  /* 0x000000a1b408723e */ /* 0x000fe400000000ff */
[----:B------:R-:W-:Y:S02]  /*3dd0*/  F2FP.PACK_AB R10, R5, R179 ;  /* 0x000000b3050a723e */ /* 0x000fe400000000ff */
[----:B------:R-:W-:-:S02]  /*3de0*/  F2FP.PACK_AB R9, R251, R160 ;  /* 0x000000a0fb09723e */ /* 0x000fc400000000ff */
[----:B---3--:R-:W-:Y:S01]  /*3df0*/  F2FP.PACK_AB R11, R69, R252 ;  /* 0x000000fc450b723e */ /* 0x008fe200000000ff */
[----:B--2---:R-:W-:-:S06]  /*3e00*/  FFMA.FTZ R0, R124, c[0x0][0x2d0], -R2 ;  /* 0x0000b4007c007a23 */ /* 0x004fcc0000010802 */
[C---:B------:R-:W-:Y:S01]  /*3e10*/  HMMA.16816.F32 R128, R8.reuse, R36, R76 ;  /* 0x000000240880723c */ /* 0x040fe2000000184c */
[----:B------:R2:W-:Y:S07]  /*3e20*/  MUFU.EX2 R237, R0 ;  /* 0x0000000000ed7308 */ /* 0x0005ee0000000800 */
[C---:B------:R-:W-:Y:S01]  /*3e30*/  HMMA.16816.F32 R120, R8.reuse, R38, R64 ;  /* 0x000000260878723c */ /* 0x040fe20000001840 */
[----:B------:R-:W3:Y:S07]  /*3e40*/  LDSM.16.MT88.4 R36, [R213+0x1100] ;  /* 0x00110000d524783b */ /* 0x000eee0000004200 */
[----:B------:R-:W-:Y:S01]  /*3e50*/  HMMA.16816.F32 R76, R8, R32, R60 ;  /* 0x00000020084c723c */ /* 0x000fe2000000183c */
[----:B--2---:R-:W-:-:S04]  /*3e60*/  FFMA.FTZ R0, R132, c[0x0][0x2d0], -R2 ;  /* 0x0000b40084007a23 */ /* 0x004fc80000010802 */
[----:B------:R2:W1:Y:S03]  /*3e70*/  MUFU.EX2 R236, R0 ;  /* 0x0000000000ec7308 */ /* 0x0004660000000800 */
[C---:B------:R-:W-:Y:S01]  /*3e80*/  HMMA.16816.F32 R64, R8.reuse, R34, R56 ;  /* 0x000000220840723c */ /* 0x040fe20000001838 */
[----:B------:R-:W-:Y:S07]  /*3e90*/  LDSM.16.MT88.4 R32, [R214+0x1100] ;  /* 0x00110000d620783b */ /* 0x000fee0000004200 */
[----:B------:R-:W-:Y:S01]  /*3ea0*/  HMMA.16816.F32 R60, R8, R28, R48 ;  /* 0x0000001c083c723c */ /* 0x000fe20000001830 */
[----:B--2---:R-:W-:-:S07]  /*3eb0*/  FFMA.FTZ R0, R136, c[0x0][0x2d0], -R6 ;  /* 0x0000b40088007a23 */ /* 0x004fce0000010806 */
[C---:B------:R-:W-:Y:S01]  /*3ec0*/  HMMA.16816.F32 R48, R8.reuse, R24, R52 ;  /* 0x000000180830723c */ /* 0x040fe20000001834 */
[----:B------:R2:W-:Y:S07]  /*3ed0*/  MUFU.EX2 R192, R0 ;  /* 0x0000000000c07308 */ /* 0x0005ee0000000800 */
[C---:B------:R-:W-:Y:S01]  /*3ee0*/  HMMA.16816.F32 R56, R8.reuse, R26, R72 ;  /* 0x0000001a0838723c */ /* 0x040fe20000001848 */
[----:B------:R-:W1:Y:S07]  /*3ef0*/  LDSM.16.MT88.4 R24, [R217+0x1100] ;  /* 0x00110000d918783b */ /* 0x000e6e0000004200 */
[----:B------:R-:W-:Y:S01]  /*3f00*/  HMMA.16816.F32 R44, R8, R30, R44 ;  /* 0x0000001e082c723c */ /* 0x000fe2000000182c */
[----:B------:R-:W1:Y:S01]  /*3f10*/  LDSM.16.MT88.4 R28, [R216+0x1100] ;  /* 0x00110000d81c783b */ /* 0x000e620000004200 */
[----:B--2---:R-:W-:-:S04]  /*3f20*/  FFMA.FTZ R0, R138, c[0x0][0x2d0], -R6 ;  /* 0x0000b4008a007a23 */ /* 0x004fc80000010806 */
[----:B------:R2:W1:Y:S02]  /*3f30*/  MUFU.EX2 R182, R0 ;  /* 0x0000000000b67308 */ /* 0x0004640000000800 */
[C---:B----4-:R-:W-:Y:S08]  /*3f40*/  HMMA.16816.F32 R112, R8.reuse, R22, R88 ;  /* 0x000000160870723c */ /* 0x050ff00000001858 */
[----:B------:R-:W-:Y:S01]  /*3f50*/  HMMA.16816.F32 R124, R8, R40, R100 ;  /* 0x00000028087c723c */ /* 0x000fe20000001864 */
[----:B--2---:R-:W-:-:S07]  /*3f60*/  FFMA.FTZ R0, R137, c[0x0][0x2d0], -R6 ;  /* 0x0000b40089007a23 */ /* 0x004fce0000010806 */
[C---:B------:R-:W-:Y:S01]  /*3f70*/  HMMA.16816.F32 R108, R8.reuse, R20, R84 ;  /* 0x00000014086c723c */ /* 0x040fe20000001854 */
[----:B------:R-:W2:Y:S01]  /*3f80*/  LDSM.16.MT88.4 R20, [R213+0x5100] ;  /* 0x00510000d514783b */ /* 0x000ea20000004200 */
[----:B------:R4:W-:Y:S06]  /*3f90*/  MUFU.EX2 R181, R0 ;  /* 0x0000000000b57308 */ /* 0x0009ec0000000800 */
[C---:B------:R-:W-:Y:S08]  /*3fa0*/  HMMA.16816.F32 R132, R8.reuse, R42, R104 ;  /* 0x0000002a0884723c */ /* 0x040ff00000001868 */
[----:B-----5:R-:W-:Y:S01]  /*3fb0*/  HMMA.16816.F32 R100, R8, R16, R96 ;  /* 0x000000100864723c */ /* 0x020fe20000001860 */
[----:B----4-:R-:W-:-:S04]  /*3fc0*/  FFMA.FTZ R0, R139, c[0x0][0x2d0], -R6 ;  /* 0x0000b4008b007a23 */ /* 0x010fc80000010806 */
[----:B------:R4:W5:Y:S03]  /*3fd0*/  MUFU.EX2 R183, R0 ;  /* 0x0000000000b77308 */ /* 0x0009660000000800 */
[C---:B------:R-:W-:Y:S01]  /*3fe0*/  HMMA.16816.F32 R92, R8.reuse, R18, R92 ;  /* 0x00000012085c723c */ /* 0x040fe2000000185c */
[----:B------:R-:W-:Y:S07]  /*3ff0*/  LDSM.16.MT88.4 R16, [R217+0x5100] ;  /* 0x00510000d910783b */ /* 0x000fee0000004200 */
[----:B-1----:R-:W-:Y:S01]  /*4000*/  HMMA.16816.F32 R88, R8, R12, R116 ;  /* 0x0000000c0858723c */ /* 0x002fe20000001874 */
[----:B----4-:R-:W-:-:S07]  /*4010*/  FFMA.FTZ R0, R149, c[0x0][0x2d0], -R2 ;  /* 0x0000b40095007a23 */ /* 0x010fce0000010802 */
[----:B------:R-:W-:Y:S01]  /*4020*/  HMMA.16816.F32 R72, R8, R14, R80 ;  /* 0x0000000e0848723c */ /* 0x000fe20000001850 */
[----:B------:R-:W-:Y:S01]  /*4030*/  LDSM.16.MT88.4 R12, [R216+0x5100] ;  /* 0x00510000d80c783b */ /* 0x000fe20000004200 */
[----:B------:R-:W-:Y:S02]  /*4040*/  IMAD.MOV.U32 R119, RZ, RZ, R180 ;  /* 0x000000ffff777224 */ /* 0x000fe400078e00b4 */
[----:B------:R1:W-:Y:S01]  /*4050*/  MUFU.EX2 R180, R0 ;  /* 0x0000000000b47308 */ /* 0x0003e20000000800 */
[----:B------:R-:W-:Y:S02]  /*4060*/  IMAD.MOV.U32 R118, RZ, RZ, R179 ;  /* 0x000000ffff767224 */ /* 0x000fe400078e00b3 */
[----:B------:R-:W-:Y:S01]  /*4070*/  F2FP.PACK_AB R8, R241, R243 ;  /* 0x000000f3f108723e */ /* 0x000fe200000000ff */
[----:B------:R-:W-:Y:S01]  /*4080*/  IMAD.MOV.U32 R117, RZ, RZ, R169 ;  /* 0x000000ffff757224 */ /* 0x000fe200078e00a9 */
[----:B------:R-:W-:Y:S01]  /*4090*/  F2FP.PACK_AB R10, R242, R240 ;  /* 0x000000f0f20a723e */ /* 0x000fe200000000ff */
[----:B------:R-:W-:Y:S01]  /*40a0*/  IMAD.MOV.U32 R116, RZ, RZ, R168 ;  /* 0x000000ffff747224 */ /* 0x000fe200078e00a8 */
[----:B------:R-:W-:-:S02]  /*40b0*/  F2FP.PACK_AB R9, R238, R239 ;  /* 0x000000efee09723e */ /* 0x000fc400000000ff */
[----:B------:R-:W-:-:S07]  /*40c0*/  F2FP.PACK_AB R11, R236, R237 ;  /* 0x000000edec0b723e */ /* 0x000fce00000000ff */
[----:B---3--:R-:W-:Y:S01]  /*40d0*/  HMMA.16816.F32 R84, R8, R36, R128 ;  /* 0x000000240854723c */ /* 0x008fe20000001880 */
[----:B-1----:R-:W-:-:S04]  /*40e0*/  FFMA.FTZ R0, R148, c[0x0][0x2d0], -R2 ;  /* 0x0000b40094007a23 */ /* 0x002fc80000010802 */
[----:B------:R1:W3:Y:S02]  /*40f0*/  MUFU.EX2 R179, R0 ;  /* 0x0000000000b37308 */ /* 0x0002e40000000800 */
[----:B------:R-:W-:Y:S01]  /*4100*/  IMAD.MOV.U32 R131, RZ, RZ, R162 ;  /* 0x000000ffff837224 */ /* 0x000fe200078e00a2 */
[----:B------:R-:W-:Y:S01]  /*4110*/  HMMA.16816.F32 R80, R8, R38, R120 ;  /* 0x000000260850723c */ /* 0x000fe20000001878 */
[----:B------:R-:W4:Y:S01]  /*4120*/  LDSM.16.MT88.4 R36, [R214+0x5100] ;  /* 0x00510000d624783b */ /* 0x000f220000004200 */
[----:B------:R-:W-:Y:S02]  /*4130*/  IMAD.MOV.U32 R130, RZ, RZ, R161 ;  /* 0x000000ffff827224 */ /* 0x000fe400078e00a1 */
[----:B------:R-:W-:-:S03]  /*4140*/  IMAD.MOV.U32 R129, RZ, RZ, R160 ;  /* 0x000000ffff817224 */ /* 0x000fc600078e00a0 */
[----:B------:R-:W-:Y:S01]  /*4150*/  IMAD.MOV.U32 R122, RZ, RZ, R71 ;  /* 0x000000ffff7a7224 */ /* 0x000fe200078e0047 */
[C---:B------:R-:W-:Y:S01]  /*4160*/  HMMA.16816.F32 R52, R8.reuse, R26, R44 ;  /* 0x0000001a0834723c */ /* 0x040fe2000000182c */
[----:B------:R-:W-:Y:S02]  /*4170*/  IMAD.MOV.U32 R71, RZ, RZ, R163 ;  /* 0x000000ffff477224 */ /* 0x000fe400078e00a3 */
[----:B------:R-:W-:Y:S02]  /*4180*/  IMAD.MOV.U32 R123, RZ, RZ, R131 ;  /* 0x000000ffff7b7224 */ /* 0x000fe400078e0083 */
[----:B-1----:R-:W-:Y:S02]  /*4190*/  FFMA.FTZ R0, R150, c[0x0][0x2d0], -R2 ;  /* 0x0000b40096007a23 */ /* 0x002fe40000010802 */
[----:B------:R-:W-:Y:S01]  /*41a0*/  IMAD.MOV.U32 R131, RZ, RZ, R116 ;  /* 0x000000ffff837224 */ /* 0x000fe200078e0074 */
[C---:B------:R-:W-:Y:S08]  /*41b0*/  HMMA.16816.F32 R44, R8.reuse, R28, R48 ;  /* 0x0000001c082c723c */ /* 0x040ff00000001830 */
[C---:B------:R-:W-:Y:S01]  /*41c0*/  HMMA.16816.F32 R40, R8.reuse, R30, R56 ;  /* 0x0000001e0828723c */ /* 0x040fe20000001838 */
[----:B------:R-:W1:Y:S07]  /*41d0*/  LDSM.16.MT88.4 R28, [R213+0x1900] ;  /* 0x00190000d51c783b */ /* 0x000e6e0000004200 */
[C---:B------:R-:W-:Y:S01]  /*41e0*/  HMMA.16816.F32 R60, R8.reuse, R24, R60 ;  /* 0x00000018083c723c */ /* 0x040fe2000000183c */
[----:B------:R-:W1:Y:S07]  /*41f0*/  LDSM.16.MT88.4 R24, [R214+0x1900] ;  /* 0x00190000d618783b */ /* 0x000e6e0000004200 */
[C---:B--2---:R-:W-:Y:S08]  /*4200*/  HMMA.16816.F32 R96, R8.reuse, R20, R108 ;  /* 0x000000140860723c */ /* 0x044ff0000000186c */
[C---:B----4-:R-:W-:Y:S07]  /*4210*/  HMMA.16816.F32 R108, R8.reuse, R36, R124 ;  /* 0x00000024086c723c */ /* 0x050fee000000187c */
[----:B------:R-:W-:Y:S01]  /*4220*/  IMAD.MOV.U32 R124, RZ, RZ, R119 ;  /* 0x000000ffff7c7224 */ /* 0x000fe200078e0077 */
[----:B------:R-:W-:Y:S01]  /*4230*/  HMMA.16816.F32 R76, R8, R32, R76 ;  /* 0x00000020084c723c */ /* 0x000fe2000000184c */
[----:B------:R-:W-:-:S02]  /*4240*/  IMAD.MOV.U32 R119, RZ, RZ, R4 ;  /* 0x000000ffff777224 */ /* 0x000fc400078e0004 */
[----:B------:R2:W-:Y:S01]  /*4250*/  MUFU.EX2 R4, R0 ;  /* 0x0000000000047308 */ /* 0x0005e20000000800 */
[----:B------:R-:W-:Y:S02]  /*4260*/  IMAD.MOV.U32 R125, RZ, RZ, R118 ;  /* 0x000000ffff7d7224 */ /* 0x000fe400078e0076 */
[----:B------:R-:W-:Y:S02]  /*4270*/  IMAD.MOV.U32 R118, RZ, RZ, R178 ;  /* 0x000000ffff767224 */ /* 0x000fe400078e00b2 */
[----:B------:R-:W-:Y:S01]  /*4280*/  HMMA.16816.F32 R64, R8, R34, R64 ;  /* 0x000000220840723c */ /* 0x000fe20000001840 */
[----:B------:R-:W-:Y:S01]  /*4290*/  LDSM.16.MT88.4 R32, [R216+0x1900] ;  /* 0x00190000d820783b */ /* 0x000fe20000004200 */
[----:B------:R-:W-:Y:S02]  /*42a0*/  IMAD.MOV.U32 R128, RZ, RZ, R118 ;  /* 0x000000ffff807224 */ /* 0x000fe400078e0076 */
[----:B------:R-:W-:Y:S02]  /*42b0*/  IMAD.MOV.U32 R127, RZ, RZ, R69 ;  /* 0x000000ffff7f7224 */ /* 0x000fe400078e0045 */
[----:B------:R-:W-:-:S02]  /*42c0*/  IMAD.MOV.U32 R126, RZ, RZ, R7 ;  /* 0x000000ffff7e7224 */ /* 0x000fc400078e0007 */
[----:B------:R-:W-:Y:S01]  /*42d0*/  HMMA.16816.F32 R104, R8, R22, R112 ;  /* 0x000000160868723c */ /* 0x000fe20000001870 */
[----:B------:R-:W4:Y:S01]  /*42e0*/  LDSM.16.MT88.4 R20, [R217+0x1900] ;  /* 0x00190000d914783b */ /* 0x000f220000004200 */
[----:B--2---:R-:W-:-:S04]  /*42f0*/  FFMA.FTZ R0, R151, c[0x0][0x2d0], -R2 ;  /* 0x0000b40097007a23 */ /* 0x004fc80000010802 */
[----:B------:R2:W1:Y:S02]  /*4300*/  MUFU.EX2 R178, R0 ;  /* 0x0000000000b27308 */ /* 0x0004640000000800 */
[C---:B------:R-:W-:Y:S08]  /*4310*/  HMMA.16816.F32 R112, R8.reuse, R38, R132 ;  /* 0x000000260870723c */ /* 0x040ff00000001884 */
[----:B------:R-:W-:Y:S01]  /*4320*/  HMMA.16816.F32 R100, R8, R16, R100 ;  /* 0x000000100864723c */ /* 0x000fe20000001864 */
[----:B--2---:R-:W-:-:S07]  /*4330*/  FFMA.FTZ R0, R153, c[0x0][0x2d0], -R6 ;  /* 0x0000b40099007a23 */ /* 0x004fce0000010806 */
[C---:B------:R-:W-:Y:S01]  /*4340*/  HMMA.16816.F32 R92, R8.reuse, R18, R92 ;  /* 0x00000012085c723c */ /* 0x040fe2000000185c */
[----:B------:R-:W-:Y:S01]  /*4350*/  LDSM.16.MT88.4 R16, [R213+0x2100] ;  /* 0x00210000d510783b */ /* 0x000fe20000004200 */
[----:B------:R2:W-:Y:S06]  /*4360*/  MUFU.EX2 R169, R0 ;  /* 0x0000000000a97308 */ /* 0x0005ec0000000800 */
[C---:B------:R-:W-:Y:S08]  /*4370*/  HMMA.16816.F32 R88, R8.reuse, R12, R88 ;  /* 0x0000000c0858723c */ /* 0x040ff00000001858 */
[----:B------:R-:W-:Y:S01]  /*4380*/  HMMA.16816.F32 R72, R8, R14, R72 ;  /* 0x0000000e0848723c */ /* 0x000fe20000001848 */
[----:B------:R-:W4:Y:S01]  /*4390*/  LDSM.16.MT88.4 R12, [R213+0x5900] ;  /* 0x00590000d50c783b */ /* 0x000f220000004200 */
[----:B--2---:R-:W-:-:S05]  /*43a0*/  FFMA.FTZ R0, R154, c[0x0][0x2d0], -R6 ;  /* 0x0000b4009a007a23 */ /* 0x004fca0000010806 */
[----:B------:R-:W-:Y:S01]  /*43b0*/  F2FP.PACK_AB R8, R182, R192 ;  /* 0x000000c0b608723e */ /* 0x000fe200000000ff */
[----:B------:R2:W2:Y:S01]  /*43c0*/  MUFU.EX2 R168, R0 ;  /* 0x0000000000a87308 */ /* 0x0004a20000000800 */
[----:B-----5:R-:W-:Y:S02]  /*43d0*/  F2FP.PACK_AB R10, R183, R181 ;  /* 0x000000b5b70a723e */ /* 0x020fe400000000ff */
[----:B---3--:R-:W-:Y:S02]  /*43e0*/  F2FP.PACK_AB R9, R179, R180 ;  /* 0x000000b4b309723e */ /* 0x008fe400000000ff */
[----:B-1----:R-:W-:-:S07]  /*43f0*/  F2FP.PACK_AB R11, R178, R4 ;  /* 0x00000004b20b723e */ /* 0x002fce00000000ff */
[----:B------:R-:W-:Y:S01]  /*4400*/  HMMA.16816.F32 R84, R8, R28, R84 ;  /* 0x0000001c0854723c */ /* 0x000fe20000001854 */
[----:B--2---:R-:W-:-:S07]  /*4410*/  FFMA.FTZ R0, R152, c[0x0][0x2d0], -R6 ;  /* 0x0000b40098007a23 */ /* 0x004fce0000010806 */
[C---:B------:R-:W-:Y:S01]  /*4420*/  HMMA.16816.F32 R56, R8.reuse, R30, R80 ;  /* 0x0000001e0838723c */ /* 0x040fe20000001850 */
[----:B------:R-:W1:Y:S01]  /*4430*/  LDSM.16.MT88.4 R28, [R214+0x5900] ;  /* 0x00590000d61c783b */ /* 0x000e620000004200 */
[----:B------:R2:W-:Y:S06]  /*4440*/  MUFU.EX2 R162, R0 ;  /* 0x0000000000a27308 */ /* 0x0005ec0000000800 */
[C---:B------:R-:W-:Y:S08]  /*4450*/  HMMA.16816.F32 R76, R8.reuse, R24, R76 ;  /* 0x00000018084c723c */ /* 0x040ff0000000184c */
[----:B------:R-:W-:Y:S01]  /*4460*/  HMMA.16816.F32 R64, R8, R26, R64 ;  /* 0x0000001a0840723c */ /* 0x000fe20000001840 */
[----:B------:R-:W3:Y:S01]  /*4470*/  LDSM.16.MT88.4 R24, [R217+0x5900] ;  /* 0x00590000d918783b */ /* 0x000ee20000004200 */
[----:B--2---:R-:W-:-:S04]  /*4480*/  FFMA.FTZ R0, R155, c[0x0][0x2d0], -R6 ;  /* 0x0000b4009b007a23 */ /* 0x004fc80000010806 */
[----:B------:R2:W5:Y:S02]  /*4490*/  MUFU.EX2 R163, R0 ;  /* 0x0000000000a37308 */ /* 0x0005640000000800 */
[C---:B----4-:R-:W-:Y:S08]  /*44a0*/  HMMA.16816.F32 R60, R8.reuse, R20, R60 ;  /* 0x00000014083c723c */ /* 0x050ff0000000183c */
[----:B------:R-:W-:Y:S01]  /*44b0*/  HMMA.16816.F32 R52, R8, R22, R52 ;  /* 0x000000160834723c */ /* 0x000fe20000001834 */
[----:B------:R-:W4:Y:S01]  /*44c0*/  LDSM.16.MT88.4 R20, [R216+0x5900] ;  /* 0x00590000d814783b */ /* 0x000f220000004200 */
[----:B--2---:R-:W-:-:S06]  /*44d0*/  FFMA.FTZ R0, R156, c[0x0][0x2d0], -R2 ;  /* 0x0000b4009c007a23 */ /* 0x004fcc0000010802 */
[C---:B------:R-:W-:Y:S01]  /*44e0*/  HMMA.16816.F32 R48, R8.reuse, R32, R44 ;  /* 0x000000200830723c */ /* 0x040fe2000000182c */
[----:B------:R2:W-:Y:S07]  /*44f0*/  MUFU.EX2 R161, R0 ;  /* 0x0000000000a17308 */ /* 0x0005ee0000000800 */
[C---:B------:R-:W-:Y:S01]  /*4500*/  HMMA.16816.F32 R36, R8.reuse, R34, R40 ;  /* 0x000000220824723c */ /* 0x040fe20000001828 */
[----:B------:R-:W-:Y:S07]  /*4510*/  LDSM.16.MT88.4 R32, [R217+0x2100] ;  /* 0x00210000d920783b */ /* 0x000fee0000004200 */
[----:B------:R-:W-:Y:S01]  /*4520*/  HMMA.16816.F32 R44, R8, R12, R96 ;  /* 0x0000000c082c723c */ /* 0x000fe20000001860 */
[----:B--2---:R-:W-:-:S04]  /*4530*/  FFMA.FTZ R0, R158, c[0x0][0x2d0], -R2 ;  /* 0x0000b4009e007a23 */ /* 0x004fc80000010802 */
[----:B------:R2:W2:Y:S03]  /*4540*/  MUFU.EX2 R160, R0 ;  /* 0x0000000000a07308 */ /* 0x0004a60000000800 */
[C---:B------:R-:W-:Y:S01]  /*4550*/  HMMA.16816.F32 R40, R8.reuse, R14, R104 ;  /* 0x0000000e0828723c */ /* 0x040fe20000001868 */
[----:B------:R-:W5:Y:S07]  /*4560*/  LDSM.16.MT88.4 R12, [R214+0x2100] ;  /* 0x00210000d60c783b */ /* 0x000f6e0000004200 */
[----:B-1----:R-:W-:Y:S01]  /*4570*/  HMMA.16816.F32 R80, R8, R28, R108 ;  /* 0x0000001c0850723c */ /* 0x002fe2000000186c */
[----:B--2---:R-:W-:-:S02]  /*4580*/  FFMA.FTZ R0, R159, c[0x0][0x2d0], -R2 ;  /* 0x0000b4009f007a23 */ /* 0x004fc40000010802 */
[----:B------:R-:W-:-:S05]  /*4590*/  IMAD.MOV.U32 R159, RZ, RZ, R129 ;  /* 0x000000ffff9f7224 */ /* 0x000fca00078e0081 */
[C---:B------:R-:W-:Y:S01]  /*45a0*/  HMMA.16816.F32 R104, R8.reuse, R30, R112 ;  /* 0x0000001e0868723c */ /* 0x040fe20000001870 */
[----:B------:R1:W-:Y:S01]  /*45b0*/  MUFU.EX2 R158, R0 ;  /* 0x00000000009e7308 */ /* 0x0003e20000000800 */
[----:B------:R-:W-:Y:S01]  /*45c0*/  IMAD.MOV.U32 R129, RZ, RZ, R119 ;  /* 0x000000ffff817224 */ /* 0x000fe200078e0077 */
[----:B------:R-:W2:Y:S05]  /*45d0*/  LDSM.16.MT88.4 R28, [R216+0x2100] ;  /* 0x00210000d81c783b */ /* 0x000eaa0000004200 */
[C---:B---3--:R-:W-:Y:S08]  /*45e0*/  HMMA.16816.F32 R112, R8.reuse, R26, R92 ;  /* 0x0000001a0870723c */ /* 0x048ff0000000185c */
[----:B----4-:R-:W-:Y:S01]  /*45f0*/  HMMA.16816.F32 R108, R8, R20, R88 ;  /* 0x00000014086c723c */ /* 0x010fe20000001858 */
[----:B-1----:R-:W-:-:S02]  /*4600*/  FFMA.FTZ R0, R157, c[0x0][0x2d0], -R2 ;  /* 0x0000b4009d007a23 */ /* 0x002fc40000010802 */
[----:B------:R-:W-:Y:S02]  /*4610*/  IMAD.MOV.U32 R157, RZ, RZ, R130 ;  /* 0x000000ffff9d7224 */ /* 0x000fe400078e0082 */
[----:B------:R-:W-:Y:S01]  /*4620*/  IMAD.MOV.U32 R130, RZ, RZ, R117 ;  /* 0x000000ffff827224 */ /* 0x000fe200078e0075 */
[----:B------:R1:W3:Y:S02]  /*4630*/  MUFU.EX2 R156, R0 ;  /* 0x00000000009c7308 */ /* 0x0002e40000000800 */
[C---:B------:R-:W-:Y:S01]  /*4640*/  HMMA.16816.F32 R116, R8.reuse, R24, R100 ;  /* 0x000000180874723c */ /* 0x040fe20000001864 */
[----:B------:R-:W4:Y:S07]  /*4650*/  LDSM.16.MT88.4 R24, [R213+0x6100] ;  /* 0x00610000d518783b */ /* 0x000f2e0000004200 */
[----:B------:R-:W-:Y:S01]  /*4660*/  HMMA.16816.F32 R96, R8, R22, R72 ;  /* 0x000000160860723c */ /* 0x000fe20000001848 */
[----:B------:R-:W2:Y:S01]  /*4670*/  LDSM.16.MT88.4 R20, [R214+0x6100] ;  /* 0x00610000d614783b */ /* 0x000ea20000004200 */
[----:B-1----:R-:W-:-:S05]  /*4680*/  FFMA.FTZ R0, R170, c[0x0][0x2d0], -R6 ;  /* 0x0000b400aa007a23 */ /* 0x002fca0000010806 */
[----:B------:R-:W-:Y:S01]  /*4690*/  F2FP.PACK_AB R8, R168, R169 ;  /* 0x000000a9a808723e */ /* 0x000fe200000000ff */
[----:B------:R-:W-:Y:S01]  /*46a0*/  IMAD.MOV.U32 R170, RZ, RZ, R122 ;  /* 0x000000ffffaa7224 */ /* 0x000fe200078e007a */
[----:B-----5:R-:W-:Y:S01]  /*46b0*/  F2FP.PACK_AB R10, R163, R162 ;  /* 0x000000a2a30a723e */ /* 0x020fe200000000ff */
[----:B------:R1:W-:Y:S01]  /*46c0*/  MUFU.EX2 R155, R0 ;  /* 0x00000000009b7308 */ /* 0x0003e20000000800 */
[----:B------:R-:W-:Y:S02]  /*46d0*/  F2FP.PACK_AB R9, R160, R161 ;  /* 0x000000a1a009723e */ /* 0x000fe400000000ff */
[----:B---3--:R-:W-:-:S07]  /*46e0*/  F2FP.PACK_AB R11, R156, R158 ;  /* 0x0000009e9c0b723e */ /* 0x008fce00000000ff */
[----:B------:R-:W-:Y:S01]  /*46f0*/  HMMA.16816.F32 R100, R8, R16, R84 ;  /* 0x000000100864723c */ /* 0x000fe20000001854 */
[----:B-1----:R-:W-:-:S07]  /*4700*/  FFMA.FTZ R0, R172, c[0x0][0x2d0], -R6 ;  /* 0x0000b400ac007a23 */ /* 0x002fce0000010806 */
[----:B------:R-:W-:Y:S01]  /*4710*/  HMMA.16816.F32 R92, R8, R18, R56 ;  /* 0x00000012085c723c */ /* 0x000fe20000001838 */
[----:B------:R-:W1:Y:S01]  /*4720*/  LDSM.16.MT88.4 R16, [R217+0x6100] ;  /* 0x00610000d910783b */ /* 0x000e620000004200 */
[----:B------:R3:W5:Y:S01]  /*4730*/  MUFU.EX2 R154, R0 ;  /* 0x00000000009a7308 */ /* 0x0007620000000800 */
[----:B------:R-:W-:-:S05]  /*4740*/  IMAD.MOV.U32 R172, RZ, RZ, R123 ;  /* 0x000000ffffac7224 */ /* 0x000fca00078e007b */
[C---:B------:R-:W-:Y:S08]  /*4750*/  HMMA.16816.F32 R88, R8.reuse, R12, R76 ;  /* 0x0000000c0858723c */ /* 0x040ff0000000184c */
[----:B------:R-:W-:Y:S01]  /*4760*/  HMMA.16816.F32 R84, R8, R14, R64 ;  /* 0x0000000e0854723c */ /* 0x000fe20000001840 */
[----:B------:R-:W1:Y:S01]  /*4770*/  LDSM.16.MT88.4 R12, [R216+0x6100] ;  /* 0x00610000d80c783b */ /* 0x000e620000004200 */
[----:B---3--:R-:W-:-:S02]  /*4780*/  FFMA.FTZ R0, R171, c[0x0][0x2d0], -R6 ;  /* 0x0000b400ab007a23 */ /* 0x008fc40000010806 */
[----:B------:R-:W-:Y:S02]  /*4790*/  IMAD.MOV.U32 R171, RZ, RZ, R128 ;  /* 0x000000ffffab7224 */ /* 0x000fe400078e0080 */
[----:B------:R3:W-:Y:S02]  /*47a0*/  MUFU.EX2 R153, R0 ;  /* 0x0000000000997308 */ /* 0x0007e40000000800 */
[C---:B------:R-:W-:Y:S08]  /*47b0*/  HMMA.16816.F32 R76, R8.reuse, R32, R60 ;  /* 0x00000020084c723c */ /* 0x040ff0000000183c */
[----:B------:R-:W-:Y:S01]  /*47c0*/  HMMA.16816.F32 R72, R8, R34, R52 ;  /* 0x000000220848723c */ /* 0x000fe20000001834 */
[----:B------:R-:W1:Y:S01]  /*47d0*/  LDSM.16.MT88.4 R32, [R213+0x2900] ;  /* 0x00290000d520783b */ /* 0x000e620000004200 */
[----:B---3--:R-:W-:-:S06]  /*47e0*/  FFMA.FTZ R0, R173, c[0x0][0x2d0], -R6 ;  /* 0x0000b400ad007a23 */ /* 0x008fcc0000010806 */
[C---:B--2---:R-:W-:Y:S01]  /*47f0*/  HMMA.16816.F32 R64, R8.reuse, R28, R48 ;  /* 0x0000001c0840723c */ /* 0x044fe20000001830 */
[----:B------:R-:W-:Y:S01]  /*4800*/  IMAD.MOV.U32 R173, RZ, RZ, R129 ;  /* 0x000000ffffad7224 */ /* 0x000fe200078e0081 */
[----:B------:R2:W3:Y:S06]  /*4810*/  MUFU.EX2 R152, R0 ;  /* 0x0000000000987308 */ /* 0x0004ec0000000800 */
[C---:B----4-:R-:W-:Y:S08]  /*4820*/  HMMA.16816.F32 R44, R8.reuse, R24, R44 ;  /* 0x00000018082c723c */ /* 0x050ff0000000182c */
[----:B------:R-:W-:Y:S01]  /*4830*/  HMMA.16816.F32 R48, R8, R26, R40 ;  /* 0x0000001a0830723c */ /* 0x000fe20000001828 */
[----:B------:R-:W4:Y:S01]  /*4840*/  LDSM.16.MT88.4 R24, [R217+0x2900] ;  /* 0x00290000d918783b */ /* 0x000f220000004200 */
[----:B--2---:R-:W-:-:S02]  /*4850*/  FFMA.FTZ R0, R174, c[0x0][0x2d0], -R2 ;  /* 0x0000b400ae007a23 */ /* 0x004fc40000010802 */
[----:B------:R-:W-:Y:S02]  /*4860*/  IMAD.MOV.U32 R174, RZ, RZ, R130 ;  /* 0x000000ffffae7224 */ /* 0x000fe400078e0082 */
[----:B------:R2:W-:Y:S02]  /*4870*/  MUFU.EX2 R151, R0 ;  /* 0x0000000000977308 */ /* 0x0005e40000000800 */
[C---:B------:R-:W-:Y:S01]  /*4880*/  HMMA.16816.F32 R56, R8.reuse, R30, R36 ;  /* 0x0000001e0838723c */ /* 0x040fe20000001824 */
[----:B------:R-:W3:Y:S07]  /*4890*/  LDSM.16.MT88.4 R28, [R214+0x2900] ;  /* 0x00290000d61c783b */ /* 0x000eee0000004200 */
[----:B------:R-:W-:Y:S01]  /*48a0*/  HMMA.16816.F32 R40, R8, R20, R80 ;  /* 0x000000140828723c */ /* 0x000fe20000001850 */
[----:B--2---:R-:W-:-:S07]  /*48b0*/  FFMA.FTZ R0, R176, c[0x0][0x2d0], -R2 ;  /* 0x0000b400b0007a23 */ /* 0x004fce0000010802 */
[C---:B-1----:R-:W-:Y:S01]  /*48c0*/  HMMA.16816.F32 R60, R8.reuse, R18, R112 ;  /* 0x00000012083c723c */ /* 0x042fe20000001870 */
[----:B------:R-:W-:Y:S01]  /*48d0*/  IMAD.MOV.U32 R176, RZ, RZ, R131 ;  /* 0x000000ffffb07224 */ /* 0x000fe200078e0083 */
[----:B------:R1:W2:Y:S06]  /*48e0*/  MUFU.EX2 R150, R0 ;  /* 0x0000000000967308 */ /* 0x0002ac0000000800 */
[C---:B------:R-:W-:Y:S01]  /*48f0*/  HMMA.16816.F32 R36, R8.reuse, R22, R104 ;  /* 0x000000160824723c */ /* 0x040fe20000001868 */
[----:B------:R-:W4:Y:S07]  /*4900*/  LDSM.16.MT88.4 R20, [R216+0x2900] ;  /* 0x00290000d814783b */ /* 0x000f2e0000004200 */
[----:B------:R-:W-:Y:S01]  /*4910*/  HMMA.16816.F32 R52, R8, R16, R116 ;  /* 0x000000100834723c */ /* 0x000fe20000001874 */
[----:B------:R-:W-:Y:S01]  /*4920*/  LDSM.16.MT88.4 R16, [R214+0x6900] ;  /* 0x00690000d610783b */ /* 0x000fe20000004200 */
[----:B-1----:R-:W-:-:S02]  /*4930*/  FFMA.FTZ R0, R175, c[0x0][0x2d0], -R2 ;  /* 0x0000b400af007a23 */ /* 0x002fc40000010802 */
[----:B------:R-:W-:Y:S02]  /*4940*/  IMAD.MOV.U32 R175, RZ, RZ, R71 ;  /* 0x000000ffffaf7224 */ /* 0x000fe400078e0047 */
[----:B------:R1:W-:Y:S02]  /*4950*/  MUFU.EX2 R149, R0 ;  /* 0x0000000000957308 */ /* 0x0003e40000000800 */
[C---:B------:R-:W-:Y:S08]  /*4960*/  HMMA.16816.F32 R112, R8.reuse, R12, R108 ;  /* 0x0000000c0870723c */ /* 0x040ff0000000186c */
[----:B------:R-:W-:Y:S01]  /*4970*/  HMMA.16816.F32 R80, R8, R14, R96 ;  /* 0x0000000e0850723c */ /* 0x000fe20000001860 */
[----:B------:R-:W4:Y:S01]  /*4980*/  LDSM.16.MT88.4 R12, [R213+0x6900] ;  /* 0x00690000d50c783b */ /* 0x000f220000004200 */
[----:B-1----:R-:W-:-:S05]  /*4990*/  FFMA.FTZ R0, R177, c[0x0][0x2d0], -R2 ;  /* 0x0000b400b1007a23 */ /* 0x002fca0000010802 */
[----:B-----5:R-:W-:Y:S01]  /*49a0*/  F2FP.PACK_AB R8, R154, R155 ;  /* 0x0000009b9a08723e */ /* 0x020fe200000000ff */
[----:B------:R-:W-:Y:S01]  /*49b0*/  IMAD.MOV.U32 R177, RZ, RZ, R70 ;  /* 0x000000ffffb17224 */ /* 0x000fe200078e0046 */
[----:B---3--:R-:W-:Y:S01]  /*49c0*/  F2FP.PACK_AB R10, R152, R153 ;  /* 0x00000099980a723e */ /* 0x008fe200000000ff */
[----:B------:R-:W1:Y:S01]  /*49d0*/  MUFU.EX2 R148, R0 ;  /* 0x0000000000947308 */ /* 0x000e620000000800 */
[----:B--2---:R-:W-:Y:S02]  /*49e0*/  F2FP.PACK_AB R9, R150, R151 ;  /* 0x000000979609723e */ /* 0x004fe400000000ff */
[----:B-1----:R-:W-:Y:S01]  /*49f0*/  F2FP.PACK_AB R11, R148, R149 ;  /* 0x00000095940b723e */ /* 0x002fe200000000ff */
[----:B------:R-:W-:-:S04]  /*4a00*/  FFMA.FTZ R0, R193, c[0x0][0x2d0], -R6 ;  /* 0x0000b400c1007a23 */ /* 0x000fc80000010806 */
[----:B------:R1:W-:Y:S02]  /*4a10*/  MUFU.EX2 R139, R0 ;  /* 0x00000000008b7308 */ /* 0x0003e40000000800 */
[C---:B------:R-:W-:Y:S08]  /*4a20*/  HMMA.16816.F32 R116, R8.reuse, R34, R92 ;  /* 0x000000220874723c */ /* 0x040ff0000000185c */
[----:B----4-:R-:W-:Y:S01]  /*4a30*/  HMMA.16816.F32 R96, R8, R24, R76 ;  /* 0x000000180860723c */ /* 0x010fe2000000184c */
[----:B-1----:R-:W-:-:S07]  /*4a40*/  FFMA.FTZ R0, R194, c[0x0][0x2d0], -R6 ;  /* 0x0000b400c2007a23 */ /* 0x002fce0000010806 */
[C---:B------:R-:W-:Y:S01]  /*4a50*/  HMMA.16816.F32 R92, R8.reuse, R26, R72 ;  /* 0x0000001a085c723c */ /* 0x040fe20000001848 */
[----:B------:R-:W1:Y:S01]  /*4a60*/  LDSM.16.MT88.4 R24, [R217+0x6900] ;  /* 0x00690000d918783b */ /* 0x000e620000004200 */
[----:B------:R2:W3:Y:S06]  /*4a70*/  MUFU.EX2 R138, R0 ;  /* 0x00000000008a7308 */ /* 0x0004ec0000000800 */
[C---:B------:R-:W-:Y:S01]  /*4a80*/  HMMA.16816.F32 R108, R8.reuse, R32, R100 ;  /* 0x00000020086c723c */ /* 0x040fe20000001864 */
[----:B------:R-:W4:Y:S07]  /*4a90*/  LDSM.16.MT88.4 R32, [R216+0x6900] ;  /* 0x00690000d820783b */ /* 0x000f2e0000004200 */
[----:B------:R-:W-:Y:S01]  /*4aa0*/  HMMA.16816.F32 R104, R8, R28, R88 ;  /* 0x0000001c0868723c */ /* 0x000fe20000001858 */
[----:B--2---:R-:W-:-:S04]  /*4ab0*/  FFMA.FTZ R0, R195, c[0x0][0x2d0], -R6 ;  /* 0x0000b400c3007a23 */ /* 0x004fc80000010806 */
[----:B------:R2:W-:Y:S03]  /*4ac0*/  MUFU.EX2 R137, R0 ;  /* 0x0000000000897308 */ /* 0x0005e60000000800 */
[C---:B------:R-:W-:Y:S08]  /*4ad0*/  HMMA.16816.F32 R88, R8.reuse, R20, R64 ;  /* 0x000000140858723c */ /* 0x040ff00000001840 */
[----:B------:R-:W-:Y:S01]  /*4ae0*/  HMMA.16816.F32 R64, R8, R14, R48 ;  /* 0x0000000e0840723c */ /* 0x000fe20000001830 */
[----:B--2---:R-:W-:-:S07]  /*4af0*/  FFMA.FTZ R0, R204, c[0x0][0x2d0], -R6 ;  /* 0x0000b400cc007a23 */ /* 0x004fce0000010806 */
[C---:B------:R-:W-:Y:S01]  /*4b00*/  HMMA.16816.F32 R76, R8.reuse, R12, R44 ;  /* 0x0000000c084c723c */ /* 0x040fe2000000182c */
[----:B------:R-:W-:Y:S01]  /*4b10*/  LDSM.16.MT88.4 R12, [R216+0x3100] ;  /* 0x00310000d80c783b */ /* 0x000fe20000004200 */
[----:B------:R2:W5:Y:S06]  /*4b20*/  MUFU.EX2 R136, R0 ;  /* 0x0000000000887308 */ /* 0x00056c0000000800 */
[C---:B-1----:R-:W-:Y:S08]  /*4b30*/  HMMA.16816.F32 R48, R8.reuse, R24, R52 ;  /* 0x000000180830723c */ /* 0x042ff00000001834 */
[----:B------:R-:W-:Y:S01]  /*4b40*/  HMMA.16816.F32 R52, R8, R26, R60 ;  /* 0x0000001a0834723c */ /* 0x000fe2000000183c */
[----:B------:R-:W1:Y:S01]  /*4b50*/  LDSM.16.MT88.4 R24, [R213+0x7100] ;  /* 0x00710000d518783b */ /* 0x000e620000004200 */
[----:B--2---:R-:W-:-:S04]  /*4b60*/  FFMA.FTZ R0, R206, c[0x0][0x2d0], -R2 ;  /* 0x0000b400ce007a23 */ /* 0x004fc80000010802 */
[----:B------:R2:W-:Y:S02]  /*4b70*/  MUFU.EX2 R71, R0 ;  /* 0x0000000000477308 */ /* 0x0005e40000000800 */
[C---:B------:R-:W-:Y:S01]  /*4b80*/  HMMA.16816.F32 R100, R8.reuse, R30, R84 ;  /* 0x0000001e0864723c */ /* 0x040fe20000001854 */
[----:B------:R-:W-:Y:S07]  /*4b90*/  LDSM.16.MT88.4 R28, [R213+0x3100] ;  /* 0x00310000d51c783b */ /* 0x000fee0000004200 */
[----:B------:R-:W-:Y:S01]  /*4ba0*/  HMMA.16816.F32 R84, R8, R22, R56 ;  /* 0x000000160854723c */ /* 0x000fe20000001838 */
[----:B------:R-:W1:Y:S01]  /*4bb0*/  LDSM.16.MT88.4 R20, [R214+0x3100] ;  /* 0x00310000d614783b */ /* 0x000e620000004200 */
[----:B--2---:R-:W-:-:S06]  /*4bc0*/  FFMA.FTZ R0, R205, c[0x0][0x2d0], -R2 ;  /* 0x0000b400cd007a23 */ /* 0x004fcc0000010802 */
[C---:B------:R-:W-:Y:S01]  /*4bd0*/  HMMA.16816.F32 R56, R8.reuse, R16, R40 ;  /* 0x000000100838723c */ /* 0x040fe20000001828 */
[----:B------:R2:W1:Y:S07]  /*4be0*/  MUFU.EX2 R70, R0 ;  /* 0x0000000000467308 */ /* 0x00046e0000000800 */
[C---:B------:R-:W-:Y:S01]  /*4bf0*/  HMMA.16816.F32 R40, R8.reuse, R18, R36 ;  /* 0x000000120828723c */ /* 0x040fe20000001824 */
[----:B------:R-:W1:Y:S07]  /*4c00*/  LDSM.16.MT88.4 R16, [R217+0x3100] ;  /* 0x00310000d910783b */ /* 0x000e6e0000004200 */
[----:B----4-:R-:W-:Y:S01]  /*4c10*/  HMMA.16816.F32 R44, R8, R32, R112 ;  /* 0x00000020082c723c */ /* 0x010fe20000001870 */
[----:B--2---:R-:W-:-:S04]  /*4c20*/  FFMA.FTZ R0, R207, c[0x0][0x2d0], -R2 ;  /* 0x0000b400cf007a23 */ /* 0x004fc80000010802 */
[----:B------:R2:W-:Y:S03]  /*4c30*/  MUFU.EX2 R69, R0 ;  /* 0x0000000000457308 */ /* 0x0005e60000000800 */
[----:B------:R-:W-:Y:S01]  /*4c40*/  HMMA.16816.F32 R36, R8, R34, R80 ;  /* 0x000000220824723c */ /* 0x000fe20000001850 */
[----:B------:R-:W4:Y:S06]  /*4c50*/  LDSM.16.MT88.4 R32, [R214+0x7100] ;  /* 0x00710000d620783b */ /* 0x000f2c0000004200 */
[----:B---3--:R-:W-:-:S02]  /*4c60*/  F2FP.PACK_AB R8, R138, R139 ;  /* 0x0000008b8a08723e */ /* 0x008fc400000000ff */
[----:B-----5:R-:W-:Y:S02]  /*4c70*/  F2FP.PACK_AB R10, R136, R137 ;  /* 0x00000089880a723e */ /* 0x020fe400000000ff */
[----:B-1----:R-:W-:Y:S01]  /*4c80*/  F2FP.PACK_AB R9, R70, R71 ;  /* 0x000000474609723e */ /* 0x002fe200000000ff */
[----:B--2---:R-:W-:-:S04]  /*4c90*/  FFMA.FTZ R0, R235, c[0x0][0x2d0], -R2 ;  /* 0x0000b400eb007a23 */ /* 0x004fc80000010802 */
[----:B------:R1:W2:Y:S02]  /*4ca0*/  MUFU.EX2 R62, R0 ;  /* 0x00000000003e7308 */ /* 0x0002a40000000800 */
[----:B-1----:R-:W-:Y:S01]  /*4cb0*/  FFMA.FTZ R0, R245, c[0x0][0x2d0], -R6 ;  /* 0x0000b400f5007a23 */ /* 0x002fe20000010806 */
[----:B--2---:R-:W-:-:S05]  /*4cc0*/  F2FP.PACK_AB R11, R62, R69 ;  /* 0x000000453e0b723e */ /* 0x004fca00000000ff */
[----:B------:R1:W-:Y:S02]  /*4cd0*/  MUFU.EX2 R61, R0 ;  /* 0x00000000003d7308 */ /* 0x0003e40000000800 */
[C---:B------:R-:W-:Y:S08]  /*4ce0*/  HMMA.16816.F32 R64, R8.reuse, R26, R64 ;  /* 0x0000001a0840723c */ /* 0x040ff00000001840 */
[----:B------:R-:W-:Y:S01]  /*4cf0*/  HMMA.16816.F32 R128, R8, R24, R76 ;  /* 0x000000180880723c */ /* 0x000fe2000000184c */
[----:B------:R-:W-:Y:S01]  /*4d00*/  LDSM.16.MT88.4 R76, [R213+0x3900] ;  /* 0x00390000d54c783b */ /* 0x000fe20000004200 */
[----:B-1----:R-:W-:-:S04]  /*4d10*/  FFMA.FTZ R0, R246, c[0x0][0x2d0], -R6 ;  /* 0x0000b400f6007a23 */ /* 0x002fc80000010806 */
[----:B------:R1:W2:Y:S02]  /*4d20*/  MUFU.EX2 R60, R0 ;  /* 0x00000000003c7308 */ /* 0x0002a40000000800 */
[C---:B------:R-:W-:Y:S08]  /*4d30*/  HMMA.16816.F32 R80, R8.reuse, R20, R104 ;  /* 0x000000140850723c */ /* 0x040ff00000001868 */
[----:B------:R-:W-:Y:S01]  /*4d40*/  HMMA.16816.F32 R96, R8, R16, R96 ;  /* 0x000000100860723c */ /* 0x000fe20000001860 */
[----:B-1----:R-:W-:-:S07]  /*4d50*/  FFMA.FTZ R0, R244, c[0x0][0x2d0], -R6 ;  /* 0x0000b400f4007a23 */ /* 0x002fce0000010806 */
[C---:B------:R-:W-:Y:S01]  /*4d60*/  HMMA.16816.F32 R104, R8.reuse, R18, R92 ;  /* 0x000000120868723c */ /* 0x040fe2000000185c */
[----:B------:R-:W1:Y:S01]  /*4d70*/  LDSM.16.MT88.4 R16, [R217+0x7100] ;  /* 0x00710000d910783b */ /* 0x000e620000004200 */
[----:B--2---:R-:W-:Y:S01]  /*4d80*/  F2FP.PACK_AB R132, R60, R61 ;  /* 0x0000003d3c84723e */ /* 0x004fe200000000ff */
[----:B------:R2:W-:Y:S02]  /*4d90*/  MUFU.EX2 R26, R0 ;  /* 0x00000000001a7308 */ /* 0x0005e40000000800 */
[----:B------:R-:W-:Y:S03]  /*4da0*/  LDSM.16.MT88.4 R92, [R217+0x3900] ;  /* 0x00390000d95c783b */ /* 0x000fe60000004200 */
[C---:B------:R-:W-:Y:S08]  /*4db0*/  HMMA.16816.F32 R112, R8.reuse, R12, R88 ;  /* 0x0000000c0870723c */ /* 0x040ff00000001858 */
[----:B------:R-:W-:Y:S01]  /*4dc0*/  HMMA.16816.F32 R120, R8, R14, R84 ;  /* 0x0000000e0878723c */ /* 0x000fe20000001854 */
[----:B------:R-:W3:Y:S01]  /*4dd0*/  LDSM.16.MT88.4 R12, [R216+0x7100] ;  /* 0x00710000d80c783b */ /* 0x000ee20000004200 */
[----:B--2---:R-:W-:-:S03]  /*4de0*/  FFMA.FTZ R0, R247, c[0x0][0x2d0], -R6 ;  /* 0x0000b400f7007a23 */ /* 0x004fc60000010806 */
[----:B------:R-:W-:Y:S01]  /*4df0*/  LDSM.16.MT88.4 R84, [R214+0x3900] ;  /* 0x00390000d654783b */ /* 0x000fe20000004200 */
[----:B------:R2:W5:Y:S02]  /*4e00*/  MUFU.EX2 R25, R0 ;  /* 0x0000000000197308 */ /* 0x0005640000000800 */
[C---:B------:R-:W-:Y:S01]  /*4e10*/  HMMA.16816.F32 R20, R8.reuse, R22, R100 ;  /* 0x000000160814723c */ /* 0x040fe20000001864 */
[----:B------:R-:W3:Y:S07]  /*4e20*/  LDSM.16.MT88.4 R100, [R216+0x3900] ;  /* 0x00390000d864783b */ /* 0x000eee0000004200 */
[----:B------:R-:W-:Y:S01]  /*4e30*/  HMMA.16816.F32 R72, R8, R28, R108 ;  /* 0x0000001c0848723c */ /* 0x000fe2000000186c */
[----:B------:R-:W3:Y:S01]  /*4e40*/  LDSM.16.MT88.4 R108, [R213+0x7900] ;  /* 0x00790000d56c783b */ /* 0x000ee20000004200 */
[----:B--2---:R-:W-:-:S06]  /*4e50*/  FFMA.FTZ R0, R248, c[0x0][0x2d0], -R2 ;  /* 0x0000b400f8007a23 */ /* 0x004fcc0000010802 */
[C---:B------:R-:W-:Y:S01]  /*4e60*/  HMMA.16816.F32 R28, R8.reuse, R30, R116 ;  /* 0x0000001e081c723c */ /* 0x040fe20000001874 */
[----:B------:R-:W2:Y:S01]  /*4e70*/  LDSM.16.MT88.4 R116, [R214+0x7900] ;  /* 0x00790000d674783b */ /* 0x000ea20000004200 */
[----:B-----5:R-:W-:Y:S01]  /*4e80*/  F2FP.PACK_AB R134, R25, R26 ;  /* 0x0000001a1986723e */ /* 0x020fe200000000ff */
[----:B------:R5:W-:Y:S05]  /*4e90*/  MUFU.EX2 R24, R0 ;  /* 0x0000000000187308 */ /* 0x000bea0000000800 */
[C---:B----4-:R-:W-:Y:S08]  /*4ea0*/  HMMA.16816.F32 R56, R8.reuse, R32, R56 ;  /* 0x000000200838723c */ /* 0x050ff00000001838 */
[----:B------:R-:W-:Y:S01]  /*4eb0*/  HMMA.16816.F32 R40, R8, R34, R40 ;  /* 0x000000220828723c */ /* 0x000fe20000001828 */
[----:B-----5:R-:W-:-:S04]  /*4ec0*/  FFMA.FTZ R0, R250, c[0x0][0x2d0], -R2 ;  /* 0x0000b400fa007a23 */ /* 0x020fc80000010802 */
[----:B------:R4:W5:Y:S03]  /*4ed0*/  MUFU.EX2 R7, R0 ;  /* 0x0000000000077308 */ /* 0x0009660000000800 */
[C---:B-1----:R-:W-:Y:S08]  /*4ee0*/  HMMA.16816.F32 R48, R8.reuse, R16, R48 ;  /* 0x000000100830723c */ /* 0x042ff00000001830 */
[----:B------:R-:W-:Y:S01]  /*4ef0*/  HMMA.16816.F32 R52, R8, R18, R52 ;  /* 0x000000120834723c */ /* 0x000fe20000001834 */
[----:B----4-:R-:W-:-:S07]  /*4f00*/  FFMA.FTZ R0, R249, c[0x0][0x2d0], -R2 ;  /* 0x0000b400f9007a23 */ /* 0x010fce0000010802 */
[----:B---3--:R-:W-:Y:S01]  /*4f10*/  HMMA.16816.F32 R44, R8, R12, R44 ;  /* 0x0000000c082c723c */ /* 0x008fe2000000182c */
[----:B------:R-:W-:Y:S01]  /*4f20*/  FFMA.FTZ R2, R126, c[0x0][0x2d0], -R2 ;  /* 0x0000b4007e027a23 */ /* 0x000fe20000010802 */
[----:B-----5:R-:W-:Y:S01]  /*4f30*/  F2FP.PACK_AB R133, R7, R24 ;  /* 0x000000180785723e */ /* 0x020fe200000000ff */
[----:B------:R1:W-:Y:S01]  /*4f40*/  MUFU.EX2 R6, R0 ;  /* 0x0000000000067308 */ /* 0x0003e20000000800 */
[----:B------:R-:W-:-:S04]  /*4f50*/  IMAD.MOV.U32 R126, RZ, RZ, R5 ;  /* 0x000000ffff7e7224 */ /* 0x000fc800078e0005 */
[----:B------:R-:W-:Y:S01]  /*4f60*/  HMMA.16816.F32 R36, R8, R14, R36 ;  /* 0x0000000e0824723c */ /* 0x000fe20000001824 */
[----:B------:R-:W-:Y:S02]  /*4f70*/  LDSM.16.MT88.4 R8, [R216+0x7900] ;  /* 0x00790000d808783b */ /* 0x000fe40000004200 */
[----:B------:R3:W4:Y:S01]  /*4f80*/  MUFU.EX2 R5, R2 ;  /* 0x0000000200057308 */ /* 0x0007220000000800 */
[----:B-1----:R-:W-:-:S04]  /*4f90*/  FADD.FTZ R0, R175, R177 ;  /* 0x000000b1af007221 */ /* 0x002fc80000010000 */
[----:B------:R-:W-:Y:S02]  /*4fa0*/  FADD.FTZ R0, R173, R0 ;  /* 0x00000000ad007221 */ /* 0x000fe40000010000 */
[----:B---3--:R-:W-:Y:S01]  /*4fb0*/  FADD.FTZ R2, R174, R176 ;  /* 0x000000b0ae027221 */ /* 0x008fe20000010000 */
[----:B----4-:R-:W-:Y:S01]  /*4fc0*/  F2FP.PACK_AB R135, R5, R6 ;  /* 0x000000060587723e */ /* 0x010fe200000000ff */
[----:B------:R-:W-:Y:S02]  /*4fd0*/  FADD.FTZ R0, R172, R0 ;  /* 0x00000000ac007221 */ /* 0x000fe40000010000 */
[----:B------:R-:W-:Y:S02]  /*4fe0*/  FADD.FTZ R2, R171, R2 ;  /* 0x00000002ab027221 */ /* 0x000fe40000010000 */
[----:B------:R-:W-:Y:S02]  /*4ff0*/  FADD.FTZ R0, R157, R0 ;  /* 0x000000009d007221 */ /* 0x000fe40000010000 */
[----:B------:R-:W-:Y:S01]  /*5000*/  FADD.FTZ R2, R170, R2 ;  /* 0x00000002aa027221 */ /* 0x000fe20000010000 */
[----:B------:R-:W-:Y:S01]  /*5010*/  HMMA.16816.F32 R88, R132, R92, R96 ;  /* 0x0000005c8458723c */ /* 0x000fe20000001860 */
[----:B------:R-:W-:-:S02]  /*5020*/  FADD.FTZ R0, R124, R0 ;  /* 0x000000007c007221 */ /* 0x000fc40000010000 */
[----:B------:R-:W-:Y:S02]  /*5030*/  FADD.FTZ R2, R159, R2 ;  /* 0x000000029f027221 */ /* 0x000fe40000010000 */
[----:B------:R-:W-:Y:S02]  /*5040*/  FADD.FTZ R0, R125, R0 ;  /* 0x000000007d007221 */ /* 0x000fe40000010000 */
[----:B------:R-:W-:Y:S01]  /*5050*/  FADD.FTZ R2, R251, R2 ;  /* 0x00000002fb027221 */ /* 0x000fe20000010000 */
[----:B------:R-:W-:Y:S01]  /*5060*/  HMMA.16816.F32 R96, R132, R100, R112 ;  /* 0x000000648460723c */ /* 0x000fe20000001870 */
[----:B------:R-:W-:Y:S02]  /*5070*/  FADD.FTZ R0, R126, R0 ;  /* 0x000000007e007221 */ /* 0x000fe40000010000 */
[----:B------:R-:W-:Y:S02]  /*5080*/  FADD.FTZ R2, R252, R2 ;  /* 0x00000002fc027221 */ /* 0x000fe40000010000 */
[----:B------:R-:W-:-:S02]  /*5090*/  FADD.FTZ R0, R243, R0 ;  /* 0x00000000f3007221 */ /* 0x000fc40000010000 */
[----:B------:R-:W-:Y:S01]  /*50a0*/  FADD.FTZ R2, R127, R2 ;  /* 0x000000027f027221 */ /* 0x000fe20000010000 */
[C---:B------:R-:W-:Y:S01]  /*50b0*/  HMMA.16816.F32 R92, R132.reuse, R94, R104 ;  /* 0x0000005e845c723c */ /* 0x040fe20000001868 */
[----:B------:R-:W-:Y:S01]  /*50c0*/  FADD.FTZ R0, R241, R0 ;  /* 0x00000000f1007221 */ /* 0x000fe20000010000 */
[----:B------:R-:W1:Y:S01]  /*50d0*/  LDSM.16.MT88.4 R124, [R217+0x7900] ;  /* 0x00790000d97c783b */ /* 0x000e620000004200 */
        /* <DEDUP_REMOVED lines=13> */
[C---:B------:R-:W-:Y:S03]  /*51b0*/  HMMA.16816.F32 R80, R132.reuse, R84, R80 ;  /* 0x000000548450723c */ /* 0x040fe60000001850 */
        /* <DEDUP_REMOVED lines=8> */
[----:B--2---:R-:W-:Y:S01]  /*5240*/  HMMA.16816.F32 R112, R132, R116, R56 ;  /* 0x000000748470723c */ /* 0x004fe20000001838 */
[----:B------:R-:W-:Y:S02]  /*5250*/  FADD.FTZ R2, R162, R2 ;  /* 0x00000002a2027221 */ /* 0x000fe40000010000 */
[----:B------:R-:W-:Y:S02]  /*5260*/  FADD.FTZ R0, R158, R0 ;  /* 0x000000009e007221 */ /* 0x000fe40000010000 */
[----:B------:R-:W-:-:S02]  /*5270*/  FADD.FTZ R2, R163, R2 ;  /* 0x00000002a3027221 */ /* 0x000fc40000010000 */
[----:B------:R-:W-:Y:S01]  /*5280*/  FADD.FTZ R0, R156, R0 ;  /* 0x000000009c007221 */ /* 0x000fe20000010000 */
[C---:B-1----:R-:W-:Y:S01]  /*5290*/  HMMA.16816.F32 R120, R132.reuse, R124, R48 ;  /* 0x0000007c8478723c */ /* 0x042fe20000001830 */
        /* <DEDUP_REMOVED lines=29> */
[C---:B------:R-:W-:Y:S04]  /*5470*/  HMMA.16816.F32 R128, R132.reuse, R8, R44 ;  /* 0x000000088480723c */ /* 0x040fe8000000182c */
[----:B------:R1:W-:Y:S04]  /*5480*/  STL [R1+0x4], R0 ;  /* 0x0000040001007387 */ /* 0x0003e80000100800 */
[----:B------:R1:W-:Y:S01]  /*5490*/  STL [R1], R4 ;  /* 0x0000000401007387 */ /* 0x0003e20000100800 */
[----:B------:R-:W-:Y:S01]  /*54a0*/  HMMA.16816.F32 R132, R132, R10, R36 ;  /* 0x0000000a8484723c */ /* 0x000fe20000001824 */
[----:B------:R-:W-:Y:S07]  /*54b0*/  @!P1 BRA `(.L_x_2) ;  /* 0x000040d000009947 */ /* 0x000fee0003800000 */
[----:B------:R-:W2:Y:S04]  /*54c0*/  LDL.64 R174, [R1+0x30] ;  /* 0x0000300001ae7983 */ /* 0x000ea80000100a00 */
[----:B------:R-:W3:Y:S04]  /*54d0*/  LDL.64 R172, [R1+0x38] ;  /* 0x0000380001ac7983 */ /* 0x000ee80000100a00 */
[----:B------:R-:W4:Y:S04]  /*54e0*/  LDL R159, [R1+0x40] ;  /* 0x00004000019f7983 */ /* 0x000f280000100800 */
[----:B------:R-:W5:Y:S04]  /*54f0*/  LDL.64 R170, [R1+0x28] ;  /* 0x0000280001aa7983 */ /* 0x000f680000100a00 */
[----:B------:R-:W4:Y:S01]  /*5500*/  LDL R157, [R1+0x44] ;  /* 0x00004400019d7983 */ /* 0x000f220000100800 */
[----:B------:R-:W-:Y:S01]  /*5510*/  UIADD3 UR12, UP0, UR16, 0x80, URZ ;  /* 0x00000080100c7890 */ /* 0x000fe2000ff1e03f */
[----:B------:R-:W-:Y:S01]  /*5520*/  IMAD.MOV.U32 R70, RZ, RZ, R3 ;  /* 0x000000ffff467224 */ /* 0x000fe200078e0003 */
[----:B------:R-:W-:Y:S01]  /*5530*/  MOV R69, R68 ;  /* 0x0000004400457202 */ /* 0x000fe20000000f00 */
[----:B------:R-:W-:-:S02]  /*5540*/  UMOV UR13, 0x6 ;  /* 0x00000006000d7882 */ /* 0x000fc40000000000 */
[----:B------:R-:W-:Y:S02]  /*5550*/  ULDC.64 UR6, c[0x0][0x208] ;  /* 0x0000820000067ab9 */ /* 0x000fe40000000a00 */
[----:B------:R-:W-:Y:S02]  /*5560*/  ULEA.HI.SX32 UR18, UR18, 0xfffffffe, 0x19 ;  /* 0xfffffffe12127891 */ /* 0x000fe4000f8fca3f */
[----:B------:R-:W-:Y:S02]  /*5570*/  USHF.L.U64.HI UR15, UR6, UR13, UR7 ;  /* 0x0000000d060f7299 */ /* 0x000fe40008010207 */
[----:B------:R-:W-:Y:S02]  /*5580*/  USHF.L.U32 UR16, UR6, 0x6, URZ ;  /* 0x0000000606107899 */ /* 0x000fe4000800063f */
[----:B------:R-:W-:Y:S02]  /*5590*/  UIADD3.X UR11, URZ, UR11, URZ, UP0, !UPT ;  /* 0x0000000b3f0b7290 */ /* 0x000fe400087fe43f */
[----:B------:R-:W-:Y:S01]  /*55a0*/  ULDC.64 UR4, c[0x0][0x1e0] ;  /* 0x0000780000047ab9 */ /* 0x000fe20000000a00 */
[----:B--2---:R-:W-:-:S02]  /*55b0*/  IADD3 R2, P2, R174, 0x40, RZ ;  /* 0x00000040ae027810 */ /* 0x004fc40007f5e0ff */
[----:B-1-3--:R-:W-:-:S03]  /*55c0*/  IADD3 R0, P1, R172, 0x40, RZ ;  /* 0x00000040ac007810 */ /* 0x00afc60007f3e0ff */
[----:B------:R4:W-:Y:S04]  /*55d0*/  STL [R1+0x14], R2 ;  /* 0x0000140201007387 */ /* 0x0009e80000100800 */
[----:B------:R5:W-:Y:S01]  /*55e0*/  STL [R1+0xc], R0 ;  /* 0x00000c0001007387 */ /* 0x000be20000100800 */
[----:B----4-:R-:W-:Y:S01]  /*55f0*/  IADD3.X R2, RZ, R159, RZ, P2, !PT ;  /* 0x0000009fff027210 */ /* 0x010fe200017fe4ff */
[----:B-----5:R-:W-:-:S04]  /*5600*/  IMAD.X R0, RZ, RZ, R171, P1 ;  /* 0x000000ffff007224 */ /* 0x020fc800008e06ab */
[----:B------:R1:W-:Y:S04]  /*5610*/  STL [R1+0x10], R2 ;  /* 0x0000100201007387 */ /* 0x0003e80000100800 */
[----:B------:R1:W-:Y:S01]  /*5620*/  STL [R1+0x8], R0 ;  /* 0x0000080001007387 */ /* 0x0003e20000100800 */
[----:B------:R-:W-:-:S03]  /*5630*/  IMAD.SHL.U32 R235, R157, 0x2, RZ ;  /* 0x000000029deb7824 */ /* 0x000fc600078e00ff */
.L_x_3:
[----:B------:R-:W2:Y:S01]  /*5640*/  LDL.64 R156, [R1+0x30] ;  /* 0x00003000019c7983 */ /* 0x000ea20000100a00 */
[----:B------:R-:W-:Y:S04]  /*5650*/  DEPBAR.LE SB0, 0x0 ;  /* 0x000080000000791a */ /* 0x000fe80000000000 */
[----:B------:R-:W-:Y:S01]  /*5660*/  USHF.R.S32.HI UR8, URZ, 0x1f, UR18 ;  /* 0x0000001f3f087899 */ /* 0x000fe20008011412 */
[----:B------:R-:W3:Y:S01]  /*5670*/  LDL R3, [R1+0x40] ;  /* 0x0000400001037983 */ /* 0x000ee20000100800 */
[----:B------:R-:W-:Y:S02]  /*5680*/  UIMAD.WIDE.U32 UR24, UR18, UR6, URZ ;  /* 0x00000006121872a5 */ /* 0x000fe4000f8e003f */
[----:B------:R-:W-:Y:S01]  /*5690*/  UIMAD UR8, UR8, UR6, URZ ;  /* 0x00000006080872a4 */ /* 0x000fe2000f8e023f */
[----:B-1----:R-:W4:Y:S01]  /*56a0*/  LDL R2, [R1+0x14] ;  /* 0x0000140001027983 */ /* 0x002f220000100800 */
[----:B------:R-:W-:Y:S02]  /*56b0*/  USHF.L.U32 UR9, UR24, 0x7, URZ ;  /* 0x0000000718097899 */ /* 0x000fe4000800063f */
[----:B------:R-:W-:Y:S01]  /*56c0*/  UIMAD UR8, UR18, UR7, UR8 ;  /* 0x00000007120872a4 */ /* 0x000fe2000f8e0208 */
[----:B------:R-:W5:Y:S01]  /*56d0*/  LDL R68, [R1+0x10] ;  /* 0x0000100001447983 */ /* 0x000f620000100800 */
[----:B------:R-:W-:Y:S02]  /*56e0*/  UISETP.GT.AND UP1, UPT, UR18, URZ, UPT ;  /* 0x0000003f1200728c */ /* 0x000fe4000bf24270 */
[----:B------:R-:W-:Y:S01]  /*56f0*/  UIADD3 UR8, UR25, UR8, URZ ;  /* 0x0000000819087290 */ /* 0x000fe2000fffe03f */
[----:B------:R-:W-:Y:S01]  /*5700*/  BAR.SYNC.DEFER_BLOCKING 0x0 ;  /* 0x0000000000007b1d */ /* 0x000fe20000010000 */
[----:B------:R-:W-:Y:S02]  /*5710*/  UIADD3 UR18, UR18, -0x1, URZ ;  /* 0xffffffff12127890 */ /* 0x000fe4000fffe03f */
[----:B------:R-:W-:Y:S05]  /*5720*/  USHF.L.U64.HI UR8, UR24, 0x7, UR8 ;  /* 0x0000000718087899 */ /* 0x000fea0008010208 */
[----:B------:R-:W-:Y:S02]  /*5730*/  @UP1 USHF.L.U32 UR10, UR4, 0x6, URZ ;  /* 0x00000006040a1899 */ /* 0x000fe4000800063f */
[----:B------:R-:W-:Y:S02]  /*5740*/  @UP1 USHF.L.U64.HI UR17, UR4, UR13, UR5 ;  /* 0x0000000d04111299 */ /* 0x000fe40008010205 */
[----:B------:R-:W-:Y:S01]  /*5750*/  @UP1 UIMAD.WIDE.U32 UR24, UR18, UR4, URZ ;  /* 0x00000004121812a5 */ /* 0x000fe2000f8e003f */
[----:B------:R-:W1:Y:S08]  /*5760*/  LDSM.16.M88.4 R8, [R212+0x8100] ;  /* 0x00810000d408783b */ /* 0x000e700000000200 */
[----:B------:R-:W1:Y:S08]  /*5770*/  LDSM.16.M88.4 R16, [R212+0x8900] ;  /* 0x00890000d410783b */ /* 0x000e700000000200 */
[----:B------:R-:W1:Y:S08]  /*5780*/  LDSM.16.M88.4 R24, [R212+0x9100] ;  /* 0x00910000d418783b */ /* 0x000e700000000200 */
[----:B------:R-:W1:Y:S08]  /*5790*/  LDSM.16.M88.4 R32, [R212+0x9900] ;  /* 0x00990000d420783b */ /* 0x000e700000000200 */
[----:B------:R-:W1:Y:S02]  /*57a0*/  LDSM.16.M88.4 R40, [R212+0xa100] ;  /* 0x00a10000d428783b */ /* 0x000e640000000200 */
[C---:B-1----:R-:W-:Y:S06]  /*57b0*/  HMMA.16816.F32 R4, R140.reuse, R8, RZ ;  /* 0x000000088c04723c */ /* 0x042fec00000018ff */
[----:B------:R-:W1:Y:S02]  /*57c0*/  LDSM.16.M88.4 R48, [R212+0xa900] ;  /* 0x00a90000d430783b */ /* 0x000e640000000200 */
[C---:B------:R-:W-:Y:S06]  /*57d0*/  HMMA.16816.F32 R8, R140.reuse, R10, RZ ;  /* 0x0000000a8c08723c */ /* 0x040fec00000018ff */
[----:B------:R-:W1:Y:S02]  /*57e0*/  LDSM.16.M88.4 R56, [R212+0xb100] ;  /* 0x00b10000d438783b */ /* 0x000e640000000200 */
[C---:B------:R-:W-:Y:S06]  /*57f0*/  HMMA.16816.F32 R12, R140.reuse, R16, RZ ;  /* 0x000000108c0c723c */ /* 0x040fec00000018ff */
[----:B------:R-:W1:Y:S02]  /*5800*/  LDSM.16.M88.4 R64, [R212+0xb900] ;  /* 0x00b90000d440783b */ /* 0x000e640000000200 */
[C---:B------:R-:W-:Y:S06]  /*5810*/  HMMA.16816.F32 R16, R140.reuse, R18, RZ ;  /* 0x000000128c10723c */ /* 0x040fec00000018ff */
[----:B------:R-:W1:Y:S02]  /*5820*/  LDSM.16.M88.4 R136, [R219] ;  /* 0x00000000db88783b */ /* 0x000e640000000200 */
[C---:B------:R-:W-:Y:S06]  /*5830*/  HMMA.16816.F32 R20, R140.reuse, R24, RZ ;  /* 0x000000188c14723c */ /* 0x040fec00000018ff */
[----:B------:R-:W1:Y:S02]  /*5840*/  LDSM.16.M88.4 R148, [R234] ;  /* 0x00000000ea94783b */ /* 0x000e640000000200 */
[C---:B------:R-:W-:Y:S06]  /*5850*/  HMMA.16816.F32 R24, R140.reuse, R26, RZ ;  /* 0x0000001a8c18723c */ /* 0x040fec00000018ff */
[----:B------:R-:W1:Y:S02]  /*5860*/  LDSM.16.M88.4 R152, [R233] ;  /* 0x00000000e998783b */ /* 0x000e640000000200 */
[C---:B------:R-:W-:Y:S06]  /*5870*/  HMMA.16816.F32 R28, R140.reuse, R32, RZ ;  /* 0x000000208c1c723c */ /* 0x040fec00000018ff */
[----:B------:R-:W-:Y:S02]  /*5880*/  LDSM.16.M88.4 R160, [R228] ;  /* 0x00000000e4a0783b */ /* 0x000fe40000000200 */
[C---:B------:R-:W-:Y:S08]  /*5890*/  HMMA.16816.F32 R32, R140.reuse, R34, RZ ;  /* 0x000000228c20723c */ /* 0x040ff000000018ff */
[C---:B------:R-:W-:Y:S08]  /*58a0*/  HMMA.16816.F32 R36, R140.reuse, R40, RZ ;  /* 0x000000288c24723c */ /* 0x040ff000000018ff */
[C---:B------:R-:W-:Y:S08]  /*58b0*/  HMMA.16816.F32 R40, R140.reuse, R42, RZ ;  /* 0x0000002a8c28723c */ /* 0x040ff000000018ff */
[C---:B-1----:R-:W-:Y:S08]  /*58c0*/  HMMA.16816.F32 R44, R140.reuse, R48, RZ ;  /* 0x000000308c2c723c */ /* 0x042ff000000018ff */
[C---:B------:R-:W-:Y:S08]  /*58d0*/  HMMA.16816.F32 R48, R140.reuse, R50, RZ ;  /* 0x000000328c30723c */ /* 0x040ff000000018ff */
[C---:B------:R-:W-:Y:S08]  /*58e0*/  HMMA.16816.F32 R52, R140.reuse, R56, RZ ;  /* 0x000000388c34723c */ /* 0x040ff000000018ff */
[C---:B------:R-:W-:Y:S08]  /*58f0*/  HMMA.16816.F32 R56, R140.reuse, R58, RZ ;  /* 0x0000003a8c38723c */ /* 0x040ff000000018ff */
[C---:B------:R-:W-:Y:S08]  /*5900*/  HMMA.16816.F32 R60, R140.reuse, R64, RZ ;  /* 0x000000408c3c723c */ /* 0x040ff000000018ff */
[----:B------:R-:W-:Y:S08]  /*5910*/  HMMA.16816.F32 R64, R140, R66, RZ ;  /* 0x000000428c40723c */ /* 0x000ff000000018ff */
[C---:B------:R-:W-:Y:S08]  /*5920*/  HMMA.16816.F32 R4, R144.reuse, R136, R4 ;  /* 0x000000889004723c */ /* 0x040ff00000001804 */
[C---:B------:R-:W-:Y:S01]  /*5930*/  HMMA.16816.F32 R8, R144.reuse, R138, R8 ;  /* 0x0000008a9008723c */ /* 0x040fe20000001808 */
[----:B------:R-:W1:Y:S07]  /*5940*/  LDSM.16.M88.4 R136, [R232] ;  /* 0x00000000e888783b */ /* 0x000e6e0000000200 */
[C---:B------:R-:W-:Y:S08]  /*5950*/  HMMA.16816.F32 R12, R144.reuse, R148, R12 ;  /* 0x00000094900c723c */ /* 0x040ff0000000180c */
[C---:B------:R-:W-:Y:S01]  /*5960*/  HMMA.16816.F32 R16, R144.reuse, R150, R16 ;  /* 0x000000969010723c */ /* 0x040fe20000001810 */
[----:B------:R-:W1:Y:S07]  /*5970*/  LDSM.16.M88.4 R148, [R231] ;  /* 0x00000000e794783b */ /* 0x000e6e0000000200 */
[C---:B------:R-:W-:Y:S08]  /*5980*/  HMMA.16816.F32 R20, R144.reuse, R152, R20 ;  /* 0x000000989014723c */ /* 0x040ff00000001814 */
[C---:B------:R-:W-:Y:S01]  /*5990*/  HMMA.16816.F32 R24, R144.reuse, R154, R24 ;  /* 0x0000009a9018723c */ /* 0x040fe20000001818 */
[----:B------:R-:W2:Y:S07]  /*59a0*/  LDSM.16.M88.4 R152, [R230] ;  /* 0x00000000e698783b */ /* 0x000eae0000000200 */
[C---:B-1----:R-:W-:Y:S08]  /*59b0*/  HMMA.16816.F32 R28, R144.reuse, R136, R28 ;  /* 0x00000088901c723c */ /* 0x042ff0000000181c */
[C---:B------:R-:W-:Y:S08]  /*59c0*/  HMMA.16816.F32 R32, R144.reuse, R138, R32 ;  /* 0x0000008a9020723c */ /* 0x040ff00000001820 */
[C---:B------:R-:W-:Y:S08]  /*59d0*/  HMMA.16816.F32 R36, R144.reuse, R148, R36 ;  /* 0x000000949024723c */ /* 0x040ff00000001824 */
[C---:B------:R-:W-:Y:S08]  /*59e0*/  HMMA.16816.F32 R40, R144.reuse, R150, R40 ;  /* 0x000000969028723c */ /* 0x040ff00000001828 */
[C---:B--2---:R-:W-:Y:S08]  /*59f0*/  HMMA.16816.F32 R44, R144.reuse, R152, R44 ;  /* 0x00000098902c723c */ /* 0x044ff0000000182c */
[C---:B------:R-:W-:Y:S04]  /*5a00*/  HMMA.16816.F32 R48, R144.reuse, R154, R48 ;  /* 0x0000009a9030723c */ /* 0x040fe80000001830 */
[----:B------:R-:W-:Y:S02]  /*5a10*/  IADD3 R0, P5, R156, UR9, RZ ;  /* 0x000000099c007c10 */ /* 0x000fe4000ffbe0ff */
[----:B------:R-:W1:Y:S02]  /*5a20*/  LDSM.16.M88.4 R156, [R229] ;  /* 0x00000000e59c783b */ /* 0x000e640000000200 */
[----:B------:R-:W-:Y:S04]  /*5a30*/  LEA R168, P4, R0, c[0x0][0x1f8], 0x1 ;  /* 0x00007e0000a87a11 */ /* 0x000fe800078808ff */
[----:B---3--:R-:W-:Y:S02]  /*5a40*/  IADD3.X R3, R3, UR8, RZ, P5, !PT ;  /* 0x0000000803037c10 */ /* 0x008fe4000affe4ff */
[----:B----4-:R-:W-:Y:S01]  /*5a50*/  IADD3 R2, P2, R2, UR9, RZ ;  /* 0x0000000902027c10 */ /* 0x010fe2000ff5e0ff */
[----:B------:R-:W-:Y:S01]  /*5a60*/  @UP1 USHF.R.S32.HI UR9, URZ, 0x1f, UR18 ;  /* 0x0000001f3f091899 */ /* 0x000fe20008011412 */
[----:B------:R-:W-:Y:S02]  /*5a70*/  LEA.HI.X R169, R0, c[0x0][0x1fc], R3, 0x1, P4 ;  /* 0x00007f0000a97a11 */ /* 0x000fe400020f0c03 */
[----:B------:R-:W-:Y:S01]  /*5a80*/  LEA R170, P1, R2, c[0x0][0x1f8], 0x1 ;  /* 0x00007e0002aa7a11 */ /* 0x000fe200078208ff */
[----:B------:R-:W-:Y:S01]  /*5a90*/  @UP1 UIMAD UR9, UR9, UR4, URZ ;  /* 0x00000004090912a4 */ /* 0x000fe2000f8e023f */
[----:B-----5:R-:W-:Y:S01]  /*5aa0*/  IADD3.X R68, R68, UR8, RZ, P2, !PT ;  /* 0x0000000844447c10 */ /* 0x020fe200097fe4ff */
[----:B------:R-:W-:Y:S01]  /*5ab0*/  @!PT LDS RZ, [RZ] ;  /* 0x00000000fffff984 */ /* 0x000fe20000000800 */
[----:B------:R-:W-:Y:S01]  /*5ac0*/  @!PT LDS RZ, [RZ] ;  /* 0x00000000fffff984 */ /* 0x000fe20000000800 */
[----:B------:R-:W-:Y:S01]  /*5ad0*/  @!PT LDS RZ, [RZ] ;  /* 0x00000000fffff984 */ /* 0x000fe20000000800 */
[----:B------:R2:W-:Y:S01]  /*5ae0*/  LDGSTS.E.BYPASS.LTC128B.128 [R235+0x100], [R168.64], !P3 ;  /* 0x00100000a8eb7fae */ /* 0x0005e2000d901d56 */
[----:B------:R-:W-:Y:S02]  /*5af0*/  @UP1 USHF.L.U32 UR8, UR24, 0x7, URZ ;  /* 0x0000000718081899 */ /* 0x000fe4000800063f */
[----:B------:R-:W-:Y:S01]  /*5b00*/  LEA.HI.X R171, R2, c[0x0][0x1fc], R68, 0x1, P1 ;  /* 0x00007f0002ab7a11 */ /* 0x000fe200008f0c44 */
[----:B------:R-:W-:Y:S01]  /*5b10*/  @UP1 UIMAD UR9, UR18, UR5, UR9 ;  /* 0x00000005120912a4 */ /* 0x000fe2000f8e0209 */
[----:B------:R-:W-:Y:S03]  /*5b20*/  IADD3 R2, P1, R168, UR16, RZ ;  /* 0x00000010a8027c10 */ /* 0x000fe6000ff3e0ff */
[----:B------:R3:W-:Y:S01]  /*5b30*/  LDGSTS.E.BYPASS.LTC128B.128 [R235+0x4100], [R170.64], !P0 ;  /* 0x04100000aaeb7fae */ /* 0x0007e2000c101d56 */
[----:B------:R-:W-:Y:S01]  /*5b40*/  IADD3.X R3, R169, UR15, RZ, P1, !PT ;  /* 0x0000000fa9037c10 */ /* 0x000fe20008ffe4ff */
[----:B------:R-:W-:Y:S01]  /*5b50*/  @UP1 UIADD3 UR9, UR25, UR9, URZ ;  /* 0x0000000919091290 */ /* 0x000fe2000fffe03f */
[----:B------:R-:W-:Y:S03]  /*5b60*/  IADD3 R136, P1, R2, UR16, RZ ;  /* 0x0000001002887c10 */ /* 0x000fe6000ff3e0ff */
[----:B------:R-:W-:Y:S01]  /*5b70*/  @UP1 USHF.L.U64.HI UR9, UR24, 0x7, UR9 ;  /* 0x0000000718091899 */ /* 0x000fe20008010209 */
[----:B------:R-:W-:Y:S01]  /*5b80*/  IADD3.X R137, R3, UR15, RZ, P1, !PT ;  /* 0x0000000f03897c10 */ /* 0x000fe20008ffe4ff */
[----:B------:R4:W-:Y:S01]  /*5b90*/  LDGSTS.E.BYPASS.LTC128B.128 [R235+0x1100], [R2.64], !P3 ;  /* 0x0110000002eb7fae */ /* 0x0009e2000d901d56 */
[----:B------:R-:W-:Y:S04]  /*5ba0*/  IADD3 R138, P2, R136, UR16, RZ ;  /* 0x00000010888a7c10 */ /* 0x000fe8000ff5e0ff */
[----:B------:R-:W-:Y:S03]  /*5bb0*/  IADD3.X R139, R137, UR15, RZ, P2, !PT ;  /* 0x0000000f898b7c10 */ /* 0x000fe600097fe4ff */
[----:B------:R4:W-:Y:S01]  /*5bc0*/  LDGSTS.E.BYPASS.LTC128B.128 [R235+0x5100], [R2.64+0x80], !P0 ;  /* 0x0510008002eb7fae */ /* 0x0009e2000c101d56 */
[C---:B-1----:R-:W-:Y:S03]  /*5bd0*/  HMMA.16816.F32 R52, R144.reuse, R156, R52 ;  /* 0x0000009c9034723c */ /* 0x042fe60000001834 */
[----:B--2---:R-:W-:Y:S04]  /*5be0*/  IADD3 R168, P4, R2, UR12, RZ ;  /* 0x0000000c02a87c10 */ /* 0x004fe8000ff9e0ff */
[----:B------:R1:W-:Y:S01]  /*5bf0*/  LDGSTS.E.BYPASS.LTC128B.128 [R235+0x2100], [R136.64], !P3 ;  /* 0x0210000088eb7fae */ /* 0x0003e2000d901d56 */
[C---:B------:R-:W-:Y:S04]  /*5c00*/  HMMA.16816.F32 R56, R144.reuse, R158, R56 ;  /* 0x0000009e9038723c */ /* 0x040fe80000001838 */
[----:B------:R-:W-:Y:S04]  /*5c10*/  IADD3.X R169, R3, UR11, RZ, P4, !PT ;  /* 0x0000000b03a97c10 */ /* 0x000fe8000a7fe4ff */
[C---:B------:R-:W-:Y:S01]  /*5c20*/  HMMA.16816.F32 R60, R144.reuse, R160, R60 ;  /* 0x000000a0903c723c */ /* 0x040fe2000000183c */
[----:B------:R3:W-:Y:S07]  /*5c30*/  LDGSTS.E.BYPASS.LTC128B.128 [R235+0x6100], [R168.64], !P0 ;  /* 0x06100000a8eb7fae */ /* 0x0007ee000c101d56 */
[----:B------:R-:W-:Y:S01]  /*5c40*/  HMMA.16816.F32 R64, R144, R162, R64 ;  /* 0x000000a29040723c */ /* 0x000fe20000001840 */
[----:B------:R1:W-:Y:S03]  /*5c50*/  LDGSTS.E.BYPASS.LTC128B.128 [R235+0x3100], [R138.64], !P3 ;  /* 0x031000008aeb7fae */ /* 0x0003e6000d901d56 */
[----:B----4-:R-:W-:Y:S04]  /*5c60*/  IADD3 R2, P1, R136, UR12, RZ ;  /* 0x0000000c88027c10 */ /* 0x010fe8000ff3e0ff */
[----:B------:R-:W-:Y:S02]  /*5c70*/  IADD3.X R3, R137, UR11, RZ, P1, !PT ;  /* 0x0000000b89037c10 */ /* 0x000fe40008ffe4ff */
[----:B------:R-:W-:Y:S03]  /*5c80*/  PLOP3.LUT P1, PT, PT, PT, UP1, 0x80, 0x0 ;  /* 0x000000000000781c */ /* 0x000fe60003f2f018 */
[----:B------:R2:W-:Y:S08]  /*5c90*/  LDGSTS.E.BYPASS.LTC128B.128 [R235+0x7100], [R2.64], !P0 ;  /* 0x0710000002eb7fae */ /* 0x0005f0000c101d56 */
[----:B---3--:R-:W-:Y:S08]  /*5ca0*/  LDSM.16.M88.4 R168, [R218+0x8900] ;  /* 0x00890000daa8783b */ /* 0x008ff00000000200 */
[----:B-1----:R-:W1:Y:S08]  /*5cb0*/  LDSM.16.M88.4 R136, [R218+0x8100] ;  /* 0x00810000da88783b */ /* 0x002e700000000200 */
[----:B------:R-:W3:Y:S08]  /*5cc0*/  LDSM.16.M88.4 R172, [R218+0x9100] ;  /* 0x00910000daac783b */ /* 0x000ef00000000200 */
[----:B------:R-:W0:Y:S08]  /*5cd0*/  LDGDEPBAR ;  /* 0x00000000000079af */ /* 0x000e300000000000 */
[----:B------:R-:W4:Y:S08]  /*5ce0*/  LDSM.16.M88.4 R148, [R218+0x9900] ;  /* 0x00990000da94783b */ /* 0x000f300000000200 */
[----:B------:R-:W5:Y:S01]  /*5cf0*/  LDSM.16.M88.4 R176, [R218+0xa100] ;  /* 0x00a10000dab0783b */ /* 0x000f620000000200 */
[C---:B-1----:R-:W-:Y:S07]  /*5d00*/  HMMA.16816.F32 R4, R164.reuse, R136, R4 ;  /* 0x00000088a404723c */ /* 0x042fee0000001804 */
[----:B------:R-:W1:Y:S01]  /*5d10*/  LDSM.16.M88.4 R152, [R218+0xa900] ;  /* 0x00a90000da98783b */ /* 0x000e620000000200 */
[C---:B------:R-:W-:Y:S07]  /*5d20*/  HMMA.16816.F32 R8, R164.reuse, R138, R8 ;  /* 0x0000008aa408723c */ /* 0x040fee0000001808 */
[----:B------:R-:W1:Y:S01]  /*5d30*/  LDSM.16.M88.4 R180, [R218+0xb100] ;  /* 0x00b10000dab4783b */ /* 0x000e620000000200 */
[C---:B------:R-:W-:Y:S07]  /*5d40*/  HMMA.16816.F32 R12, R164.reuse, R168, R12 ;  /* 0x000000a8a40c723c */ /* 0x040fee000000180c */
[----:B------:R-:W1:Y:S01]  /*5d50*/  LDSM.16.M88.4 R156, [R218+0xb900] ;  /* 0x00b90000da9c783b */ /* 0x000e620000000200 */
[C---:B------:R-:W-:Y:S07]  /*5d60*/  HMMA.16816.F32 R16, R164.reuse, R170, R16 ;  /* 0x000000aaa410723c */ /* 0x040fee0000001810 */
[----:B------:R-:W1:Y:S01]  /*5d70*/  LDSM.16.M88.4 R136, [R215] ;  /* 0x00000000d788783b */ /* 0x000e620000000200 */
[C---:B---3--:R-:W-:Y:S07]  /*5d80*/  HMMA.16816.F32 R20, R164.reuse, R172, R20 ;  /* 0x000000aca414723c */ /* 0x048fee0000001814 */
[----:B------:R-:W-:Y:S01]  /*5d90*/  LDSM.16.M88.4 R160, [R215+0x1000] ;  /* 0x00100000d7a0783b */ /* 0x000fe20000000200 */
[C---:B------:R-:W-:Y:S07]  /*5da0*/  HMMA.16816.F32 R24, R164.reuse, R174, R24 ;  /* 0x000000aea418723c */ /* 0x040fee0000001818 */
[----:B------:R-:W-:Y:S01]  /*5db0*/  LDSM.16.M88.4 R168, [R215+0x1800] ;  /* 0x00180000d7a8783b */ /* 0x000fe20000000200 */
[C---:B----4-:R-:W-:Y:S07]  /*5dc0*/  HMMA.16816.F32 R28, R164.reuse, R148, R28 ;  /* 0x00000094a41c723c */ /* 0x050fee000000181c */
[----:B------:R-:W-:Y:S01]  /*5dd0*/  LDSM.16.M88.4 R172, [R215+0x2000] ;  /* 0x00200000d7ac783b */ /* 0x000fe20000000200 */
[C---:B------:R-:W-:Y:S07]  /*5de0*/  HMMA.16816.F32 R32, R164.reuse, R150, R32 ;  /* 0x00000096a420723c */ /* 0x040fee0000001820 */
[----:B------:R-:W3:Y:S01]  /*5df0*/  LDSM.16.M88.4 R148, [R215+0x800] ;  /* 0x00080000d794783b */ /* 0x000ee20000000200 */
[C---:B-----5:R-:W-:Y:S07]  /*5e00*/  HMMA.16816.F32 R36, R164.reuse, R176, R36 ;  /* 0x000000b0a424723c */ /* 0x060fee0000001824 */
[----:B------:R-:W-:Y:S01]  /*5e10*/  LDSM.16.M88.4 R192, [R212+0xc100] ;  /* 0x00c10000d4c0783b */ /* 0x000fe20000000200 */
[C---:B------:R-:W-:Y:S07]  /*5e20*/  HMMA.16816.F32 R40, R164.reuse, R178, R40 ;  /* 0x000000b2a428723c */ /* 0x040fee0000001828 */
[----:B------:R-:W-:Y:S01]  /*5e30*/  LDSM.16.M88.4 R176, [R215+0x3000] ;  /* 0x00300000d7b0783b */ /* 0x000fe20000000200 */
[C---:B-1----:R-:W-:Y:S07]  /*5e40*/  HMMA.16816.F32 R44, R164.reuse, R152, R44 ;  /* 0x00000098a42c723c */ /* 0x042fee000000182c */
[----:B------:R-:W-:Y:S01]  /*5e50*/  LDSM.16.M88.4 R204, [R218+0xf900] ;  /* 0x00f90000dacc783b */ /* 0x000fe20000000200 */
[C---:B------:R-:W-:Y:S07]  /*5e60*/  HMMA.16816.F32 R48, R164.reuse, R154, R48 ;  /* 0x0000009aa430723c */ /* 0x040fee0000001830 */
[----:B------:R-:W1:Y:S01]  /*5e70*/  LDSM.16.M88.4 R152, [R215+0x2800] ;  /* 0x00280000d798783b */ /* 0x000e620000000200 */
[C---:B------:R-:W-:Y:S08]  /*5e80*/  HMMA.16816.F32 R52, R164.reuse, R180, R52 ;  /* 0x000000b4a434723c */ /* 0x040ff00000001834 */
[C---:B------:R-:W-:Y:S01]  /*5e90*/  HMMA.16816.F32 R56, R164.reuse, R182, R56 ;  /* 0x000000b6a438723c */ /* 0x040fe20000001838 */
[----:B------:R-:W4:Y:S07]  /*5ea0*/  LDSM.16.M88.4 R180, [R215+0x3800] ;  /* 0x00380000d7b4783b */ /* 0x000f2e0000000200 */
[C---:B------:R-:W-:Y:S08]  /*5eb0*/  HMMA.16816.F32 R60, R164.reuse, R156, R60 ;  /* 0x0000009ca43c723c */ /* 0x040ff0000000183c */
[----:B------:R-:W-:Y:S01]  /*5ec0*/  HMMA.16816.F32 R64, R164, R158, R64 ;  /* 0x0000009ea440723c */ /* 0x000fe20000001840 */
[----:B------:R-:W5:Y:S07]  /*5ed0*/  LDSM.16.M88.4 R156, [R212+0xc900] ;  /* 0x00c90000d49c783b */ /* 0x000f6e0000000200 */
[C---:B------:R-:W-:Y:S08]  /*5ee0*/  HMMA.16816.F32 R4, R184.reuse, R136, R4 ;  /* 0x00000088b804723c */ /* 0x040ff00000001804 */
[C---:B------:R-:W-:Y:S01]  /*5ef0*/  HMMA.16816.F32 R8, R184.reuse, R138, R8 ;  /* 0x0000008ab808723c */ /* 0x040fe20000001808 */
[----:B------:R-:W1:Y:S07]  /*5f00*/  LDSM.16.M88.4 R136, [R212+0xd100] ;  /* 0x00d10000d488783b */ /* 0x000e6e0000000200 */
[C---:B---3--:R-:W-:Y:S08]  /*5f10*/  HMMA.16816.F32 R12, R184.reuse, R148, R12 ;  /* 0x00000094b80c723c */ /* 0x048ff0000000180c */
[C---:B------:R-:W-:Y:S01]  /*5f20*/  HMMA.16816.F32 R16, R184.reuse, R150, R16 ;  /* 0x00000096b810723c */ /* 0x040fe20000001810 */
[----:B------:R-:W3:Y:S07]  /*5f30*/  LDSM.16.M88.4 R148, [R212+0xd900] ;  /* 0x00d90000d494783b */ /* 0x000eee0000000200 */
[C---:B------:R-:W-:Y:S08]  /*5f40*/  HMMA.16816.F32 R20, R184.reuse, R160, R20 ;  /* 0x000000a0b814723c */ /* 0x040ff00000001814 */
[C---:B------:R-:W-:Y:S01]  /*5f50*/  HMMA.16816.F32 R24, R184.reuse, R162, R24 ;  /* 0x000000a2b818723c */ /* 0x040fe20000001818 */
[----:B------:R-:W2:Y:S07]  /*5f60*/  LDSM.16.M88.4 R160, [R212+0xe100] ;  /* 0x00e10000d4a0783b */ /* 0x000eae0000000200 */
[C---:B------:R-:W-:Y:S08]  /*5f70*/  HMMA.16816.F32 R28, R184.reuse, R168, R28 ;  /* 0x000000a8b81c723c */ /* 0x040ff0000000181c */
[C---:B------:R-:W-:Y:S01]  /*5f80*/  HMMA.16816.F32 R32, R184.reuse, R170, R32 ;  /* 0x000000aab820723c */ /* 0x040fe20000001820 */
[----:B------:R-:W-:Y:S07]  /*5f90*/  LDSM.16.M88.4 R168, [R212+0xf100] ;  /* 0x00f10000d4a8783b */ /* 0x000fee0000000200 */
[C---:B------:R-:W-:Y:S08]  /*5fa0*/  HMMA.16816.F32 R36, R184.reuse, R172, R36 ;  /* 0x000000acb824723c */ /* 0x040ff00000001824 */
[C---:B------:R-:W-:Y:S01]  /*5fb0*/  HMMA.16816.F32 R40, R184.reuse, R174, R40 ;  /* 0x000000aeb828723c */ /* 0x040fe20000001828 */
[----:B------:R-:W-:Y:S07]  /*5fc0*/  LDSM.16.M88.4 R172, [R212+0xf900] ;  /* 0x00f90000d4ac783b */ /* 0x000fee0000000200 */
[C---:B-1----:R-:W-:Y:S08]  /*5fd0*/  HMMA.16816.F32 R44, R184.reuse, R152, R44 ;  /* 0x00000098b82c723c */ /* 0x042ff0000000182c */
[C---:B------:R-:W-:Y:S01]  /*5fe0*/  HMMA.16816.F32 R48, R184.reuse, R154, R48 ;  /* 0x0000009ab830723c */ /* 0x040fe20000001830 */
[----:B------:R-:W1:Y:S07]  /*5ff0*/  LDSM.16.M88.4 R152, [R212+0xe900] ;  /* 0x00e90000d498783b */ /* 0x000e6e0000000200 */
[C---:B------:R-:W-:Y:S08]  /*6000*/  HMMA.16816.F32 R52, R184.reuse, R176, R52 ;  /* 0x000000b0b834723c */ /* 0x040ff00000001834 */
[C---:B------:R-:W-:Y:S01]  /*6010*/  HMMA.16816.F32 R56, R184.reuse, R178, R56 ;  /* 0x000000b2b838723c */ /* 0x040fe20000001838 */
[----:B------:R-:W1:Y:S07]  /*6020*/  LDSM.16.M88.4 R176, [R227] ;  /* 0x00000000e3b0783b */ /* 0x000e6e0000000200 */
[C---:B----4-:R-:W-:Y:S08]  /*6030*/  HMMA.16816.F32 R60, R184.reuse, R180, R60 ;  /* 0x000000b4b83c723c */ /* 0x050ff0000000183c */
[----:B------:R-:W-:Y:S01]  /*6040*/  HMMA.16816.F32 R64, R184, R182, R64 ;  /* 0x000000b6b840723c */ /* 0x000fe20000001840 */
[----:B------:R-:W4:Y:S07]  /*6050*/  LDSM.16.M88.4 R180, [R226] ;  /* 0x00000000e2b4783b */ /* 0x000f2e0000000200 */
[C---:B------:R-:W-:Y:S08]  /*6060*/  HMMA.16816.F32 R4, R188.reuse, R192, R4 ;  /* 0x000000c0bc04723c */ /* 0x040ff00000001804 */
[C---:B------:R-:W-:Y:S01]  /*6070*/  HMMA.16816.F32 R8, R188.reuse, R194, R8 ;  /* 0x000000c2bc08723c */ /* 0x040fe20000001808 */
[----:B------:R-:W1:Y:S07]  /*6080*/  LDSM.16.M88.4 R192, [R225] ;  /* 0x00000000e1c0783b */ /* 0x000e6e0000000200 */
[C---:B-----5:R-:W-:Y:S08]  /*6090*/  HMMA.16816.F32 R12, R188.reuse, R156, R12 ;  /* 0x0000009cbc0c723c */ /* 0x060ff0000000180c */
[C---:B------:R-:W-:Y:S01]  /*60a0*/  HMMA.16816.F32 R16, R188.reuse, R158, R16 ;  /* 0x0000009ebc10723c */ /* 0x040fe20000001810 */
[----:B------:R-:W5:Y:S07]  /*60b0*/  LDSM.16.M88.4 R156, [R224] ;  /* 0x00000000e09c783b */ /* 0x000f6e0000000200 */
[C---:B------:R-:W-:Y:S08]  /*60c0*/  HMMA.16816.F32 R20, R188.reuse, R136, R20 ;  /* 0x00000088bc14723c */ /* 0x040ff00000001814 */
[C---:B------:R-:W-:Y:S01]  /*60d0*/  HMMA.16816.F32 R24, R188.reuse, R138, R24 ;  /* 0x0000008abc18723c */ /* 0x040fe20000001818 */
[----:B------:R-:W4:Y:S07]  /*60e0*/  LDSM.16.M88.4 R136, [R223] ;  /* 0x00000000df88783b */ /* 0x000f2e0000000200 */
[C---:B---3--:R-:W-:Y:S08]  /*60f0*/  HMMA.16816.F32 R28, R188.reuse, R148, R28 ;  /* 0x00000094bc1c723c */ /* 0x048ff0000000181c */
[C---:B------:R-:W-:Y:S01]  /*6100*/  HMMA.16816.F32 R32, R188.reuse, R150, R32 ;  /* 0x00000096bc20723c */ /* 0x040fe20000001820 */
[----:B------:R-:W3:Y:S07]  /*6110*/  LDSM.16.M88.4 R148, [R222] ;  /* 0x00000000de94783b */ /* 0x000eee0000000200 */
[C---:B--2---:R-:W-:Y:S08]  /*6120*/  HMMA.16816.F32 R36, R188.reuse, R160, R36 ;  /* 0x000000a0bc24723c */ /* 0x044ff00000001824 */
[C---:B------:R-:W-:Y:S01]  /*6130*/  HMMA.16816.F32 R40, R188.reuse, R162, R40 ;  /* 0x000000a2bc28723c */ /* 0x040fe20000001828 */
[----:B------:R-:W-:Y:S07]  /*6140*/  LDSM.16.M88.4 R160, [R220] ;  /* 0x00000000dca0783b */ /* 0x000fee0000000200 */
[C---:B-1----:R-:W-:Y:S08]  /*6150*/  HMMA.16816.F32 R44, R188.reuse, R152, R44 ;  /* 0x00000098bc2c723c */ /* 0x042ff0000000182c */
[C---:B------:R-:W-:Y:S01]  /*6160*/  HMMA.16816.F32 R48, R188.reuse, R154, R48 ;  /* 0x0000009abc30723c */ /* 0x040fe20000001830 */
[----:B------:R-:W1:Y:S07]  /*6170*/  LDSM.16.M88.4 R152, [R221] ;  /* 0x00000000dd98783b */ /* 0x000e6e0000000200 */
[C---:B------:R-:W-:Y:S08]  /*6180*/  HMMA.16816.F32 R52, R188.reuse, R168, R52 ;  /* 0x000000a8bc34723c */ /* 0x040ff00000001834 */
[C---:B------:R-:W-:Y:S01]  /*6190*/  HMMA.16816.F32 R56, R188.reuse, R170, R56 ;  /* 0x000000aabc38723c */ /* 0x040fe20000001838 */
[----:B------:R-:W-:Y:S07]  /*61a0*/  LDSM.16.M88.4 R168, [R218+0xd100] ;  /* 0x00d10000daa8783b */ /* 0x000fee0000000200 */
[C---:B------:R-:W-:Y:S08]  /*61b0*/  HMMA.16816.F32 R60, R188.reuse, R172, R60 ;  /* 0x000000acbc3c723c */ /* 0x040ff0000000183c */
[----:B------:R-:W-:Y:S01]  /*61c0*/  HMMA.16816.F32 R64, R188, R174, R64 ;  /* 0x000000aebc40723c */ /* 0x000fe20000001840 */
[----:B------:R-:W-:Y:S07]  /*61d0*/  LDSM.16.M88.4 R172, [R218+0xd900] ;  /* 0x00d90000daac783b */ /* 0x000fee0000000200 */
[C---:B------:R-:W-:Y:S08]  /*61e0*/  HMMA.16816.F32 R4, R196.reuse, R176, R4 ;  /* 0x000000b0c404723c */ /* 0x040ff00000001804 */
[C---:B------:R-:W-:Y:S01]  /*61f0*/  HMMA.16816.F32 R8, R196.reuse, R178, R8 ;  /* 0x000000b2c408723c */ /* 0x040fe20000001808 */
[----:B------:R-:W-:Y:S07]  /*6200*/  LDSM.16.M88.4 R176, [R218+0xe100] ;  /* 0x00e10000dab0783b */ /* 0x000fee0000000200 */
[C---:B----4-:R-:W-:Y:S08]  /*6210*/  HMMA.16816.F32 R12, R196.reuse, R180, R12 ;  /* 0x000000b4c40c723c */ /* 0x050ff0000000180c */
[C---:B------:R-:W-:Y:S01]  /*6220*/  HMMA.16816.F32 R16, R196.reuse, R182, R16 ;  /* 0x000000b6c410723c */ /* 0x040fe20000001810 */
[----:B------:R-:W-:Y:S07]  /*6230*/  LDSM.16.M88.4 R180, [R218+0xe900] ;  /* 0x00e90000dab4783b */ /* 0x000fee0000000200 */
[C---:B------:R-:W-:Y:S08]  /*6240*/  HMMA.16816.F32 R20, R196.reuse, R192, R20 ;  /* 0x000000c0c414723c */ /* 0x040ff00000001814 */
[C---:B------:R-:W-:Y:S01]  /*6250*/  HMMA.16816.F32 R24, R196.reuse, R194, R24 ;  /* 0x000000c2c418723c */ /* 0x040fe20000001818 */
[----:B------:R-:W-:Y:S07]  /*6260*/  LDSM.16.M88.4 R192, [R218+0xf100] ;  /* 0x00f10000dac0783b */ /* 0x000fee0000000200 */
[C---:B-----5:R-:W-:Y:S08]  /*6270*/  HMMA.16816.F32 R28, R196.reuse, R156, R28 ;  /* 0x0000009cc41c723c */ /* 0x060ff0000000181c */
[C---:B------:R-:W-:Y:S01]  /*6280*/  HMMA.16816.F32 R32, R196.reuse, R158, R32 ;  /* 0x0000009ec420723c */ /* 0x040fe20000001820 */
[----:B------:R-:W2:Y:S07]  /*6290*/  LDSM.16.M88.4 R156, [R218+0xc100] ;  /* 0x00c10000da9c783b */ /* 0x000eae0000000200 */
[C---:B------:R-:W-:Y:S08]  /*62a0*/  HMMA.16816.F32 R36, R196.reuse, R136, R36 ;  /* 0x00000088c424723c */ /* 0x040ff00000001824 */
[C---:B------:R-:W-:Y:S01]  /*62b0*/  HMMA.16816.F32 R40, R196.reuse, R138, R40 ;  /* 0x0000008ac428723c */ /* 0x040fe20000001828 */
[----:B------:R-:W4:Y:S07]  /*62c0*/  LDSM.16.M88.4 R136, [R218+0xc900] ;  /* 0x00c90000da88783b */ /* 0x000f2e0000000200 */
[C---:B---3--:R-:W-:Y:S08]  /*62d0*/  HMMA.16816.F32 R44, R196.reuse, R148, R44 ;  /* 0x00000094c42c723c */ /* 0x048ff0000000182c */
[C---:B------:R-:W-:Y:S01]  /*62e0*/  HMMA.16816.F32 R48, R196.reuse, R150, R48 ;  /* 0x00000096c430723c */ /* 0x040fe20000001830 */
[----:B------:R-:W3:Y:S07]  /*62f0*/  LDSM.16.M88.4 R148, [R215+0x4000] ;  /* 0x00400000d794783b */ /* 0x000eee0000000200 */
[C---:B-1----:R-:W-:Y:S08]  /*6300*/  HMMA.16816.F32 R52, R196.reuse, R152, R52 ;  /* 0x00000098c434723c */ /* 0x042ff00000001834 */
[C---:B------:R-:W-:Y:S08]  /*6310*/  HMMA.16816.F32 R56, R196.reuse, R154, R56 ;  /* 0x0000009ac438723c */ /* 0x040ff00000001838 */
[C---:B------:R-:W-:Y:S08]  /*6320*/  HMMA.16816.F32 R60, R196.reuse, R160, R60 ;  /* 0x000000a0c43c723c */ /* 0x040ff0000000183c */
[----:B------:R-:W-:Y:S08]  /*6330*/  HMMA.16816.F32 R64, R196, R162, R64 ;  /* 0x000000a2c440723c */ /* 0x000ff00000001840 */
[C---:B--2---:R-:W-:Y:S08]  /*6340*/  HMMA.16816.F32 R4, R200.reuse, R156, R4 ;  /* 0x0000009cc804723c */ /* 0x044ff00000001804 */
[C---:B------:R-:W-:Y:S08]  /*6350*/  HMMA.16816.F32 R8, R200.reuse, R158, R8 ;  /* 0x0000009ec808723c */ /* 0x040ff00000001808 */
[C---:B----4-:R-:W-:Y:S08]  /*6360*/  HMMA.16816.F32 R12, R200.reuse, R136, R12 ;  /* 0x00000088c80c723c */ /* 0x050ff0000000180c */
[C---:B------:R-:W-:Y:S01]  /*6370*/  HMMA.16816.F32 R16, R200.reuse, R138, R16 ;  /* 0x0000008ac810723c */ /* 0x040fe20000001810 */
[----:B------:R-:W1:Y:S07]  /*6380*/  LDSM.16.M88.4 R136, [R215+0x4800] ;  /* 0x00480000d788783b */ /* 0x000e6e0000000200 */
[C---:B------:R-:W-:Y:S08]  /*6390*/  HMMA.16816.F32 R20, R200.reuse, R168, R20 ;  /* 0x000000a8c814723c */ /* 0x040ff00000001814 */
        /* <DEDUP_REMOVED lines=10> */
[----:B------:R-:W-:Y:S08]  /*6440*/  HMMA.16816.F32 R64, R200, R206, R64 ;  /* 0x000000cec840723c */ /* 0x000ff00000001840 */
[C---:B---3--:R-:W-:Y:S08]  /*6450*/  HMMA.16816.F32 R4, R208.reuse, R148, R4 ;  /* 0x00000094d004723c */ /* 0x048ff00000001804 */
[C---:B------:R-:W-:Y:S08]  /*6460*/  HMMA.16816.F32 R8, R208.reuse, R150, R8 ;  /* 0x00000096d008723c */ /* 0x040ff00000001808 */
[C---:B-1----:R-:W-:Y:S08]  /*6470*/  HMMA.16816.F32 R12, R208.reuse, R136, R12 ;  /* 0x00000088d00c723c */ /* 0x042ff0000000180c */
[----:B------:R-:W-:Y:S01]  /*6480*/  FMUL.FTZ R4, R4, c[0x0][0x320] ;  /* 0x0000c80004047a20 */ /* 0x000fe20000410000 */
[C---:B------:R-:W-:Y:S03]  /*6490*/  HMMA.16816.F32 R16, R208.reuse, R138, R16 ;  /* 0x0000008ad010723c */ /* 0x040fe60000001810 */
[----:B------:R-:W-:Y:S01]  /*64a0*/  MUFU.TANH R150, R4 ;  /* 0x0000000400967308 */ /* 0x000fe20000002400 */
[----:B------:R-:W-:Y:S02]  /*64b0*/  FMUL.FTZ R5, R5, c[0x0][0x320] ;  /* 0x0000c80005057a20 */ /* 0x000fe40000410000 */
[----:B------:R-:W-:Y:S02]  /*64c0*/  FMUL.FTZ R6, R6, c[0x0][0x320] ;  /* 0x0000c80006067a20 */ /* 0x000fe40000410000 */
[----:B------:R-:W-:Y:S04]  /*64d0*/  FMUL.FTZ R7, R7, c[0x0][0x320] ;  /* 0x0000c80007077a20 */ /* 0x000fe80000410000 */
[----:B------:R-:W-:Y:S01]  /*64e0*/  FMUL.FTZ R8, R8, c[0x0][0x320] ;  /* 0x0000c80008087a20 */ /* 0x000fe20000410000 */
[----:B------:R-:W-:Y:S01]  /*64f0*/  MUFU.TANH R149, R5 ;  /* 0x0000000500957308 */ /* 0x000fe20000002400 */
[----:B------:R-:W-:Y:S02]  /*6500*/  FMUL.FTZ R9, R9, c[0x0][0x320] ;  /* 0x0000c80009097a20 */ /* 0x000fe40000410000 */
[----:B------:R-:W-:Y:S02]  /*6510*/  FMUL.FTZ R10, R10, c[0x0][0x320] ;  /* 0x0000c8000a0a7a20 */ /* 0x000fe40000410000 */
[----:B------:R-:W-:Y:S02]  /*6520*/  FMUL.FTZ R11, R11, c[0x0][0x320] ;  /* 0x0000c8000b0b7a20 */ /* 0x000fe40000410000 */
[----:B------:R-:W-:Y:S02]  /*6530*/  FMUL.FTZ R15, R15, c[0x0][0x320] ;  /* 0x0000c8000f0f7a20 */ /* 0x000fe40000410000 */
[----:B------:R-:W-:Y:S01]  /*6540*/  FMUL.FTZ R13, R13, c[0x0][0x320] ;  /* 0x0000c8000d0d7a20 */ /* 0x000fe20000410000 */
[----:B------:R-:W1:Y:S01]  /*6550*/  MUFU.TANH R154, R6 ;  /* 0x00000006009a7308 */ /* 0x000e620000002400 */
[----:B------:R-:W-:Y:S02]  /*6560*/  FMUL.FTZ R14, R14, c[0x0][0x320] ;  /* 0x0000c8000e0e7a20 */ /* 0x000fe40000410000 */
[----:B------:R-:W-:Y:S02]  /*6570*/  FMUL.FTZ R16, R16, c[0x0][0x320] ;  /* 0x0000c80010107a20 */ /* 0x000fe40000410000 */
[----:B------:R-:W-:Y:S02]  /*6580*/  FMUL.FTZ R17, R17, c[0x0][0x320] ;  /* 0x0000c80011117a20 */ /* 0x000fe40000410000 */
[----:B------:R-:W-:Y:S02]  /*6590*/  FMUL.FTZ R18, R18, c[0x0][0x320] ;  /* 0x0000c80012127a20 */ /* 0x000fe40000410000 */
[----:B------:R-:W-:Y:S01]  /*65a0*/  FMUL.FTZ R19, R19, c[0x0][0x320] ;  /* 0x0000c80013137a20 */ /* 0x000fe20000410000 */
[----:B------:R2:W3:Y:S01]  /*65b0*/  MUFU.TANH R155, R7 ;  /* 0x00000007009b7308 */ /* 0x0004e20000002400 */
[----:B------:R-:W-:Y:S09]  /*65c0*/  FMUL.FTZ R12, R12, c[0x0][0x320] ;  /* 0x0000c8000c0c7a20 */ /* 0x000ff20000410000 */
[----:B------:R-:W-:Y:S01]  /*65d0*/  MUFU.TANH R151, R8 ;  /* 0x0000000800977308 */ /* 0x000fe20000002400 */
[----:B-1----:R-:W-:Y:S09]  /*65e0*/  FMNMX.FTZ R2, R154, R70, !PT ;  /* 0x000000469a027209 */ /* 0x002ff20007810000 */
[----:B------:R-:W-:Y:S01]  /*65f0*/  MUFU.TANH R148, R9 ;  /* 0x0000000900947308 */ /* 0x000fe20000002400 */
[----:B--2---:R-:W1:Y:S01]  /*6600*/  LDSM.16.M88.4 R4, [R215+0x5000] ;  /* 0x00500000d704783b */ /* 0x004e620000000200 */
[----:B---3--:R-:W-:Y:S08]  /*6610*/  FMNMX.FTZ R2, R155, R2, !PT ;  /* 0x000000029b027209 */ /* 0x008ff00007810000 */
[----:B------:R-:W2:Y:S10]  /*6620*/  MUFU.TANH R152, R10 ;  /* 0x0000000a00987308 */ /* 0x000eb40000002400 */
[----:B------:R3:W4:Y:S10]  /*6630*/  MUFU.TANH R153, R11 ;  /* 0x0000000b00997308 */ /* 0x0007340000002400 */
[----:B------:R-:W-:Y:S01]  /*6640*/  MUFU.TANH R138, R12 ;  /* 0x0000000c008a7308 */ /* 0x000fe20000002400 */
[----:B--2---:R-:W-:Y:S09]  /*6650*/  FMNMX.FTZ R2, R152, R2, !PT ;  /* 0x0000000298027209 */ /* 0x004ff20007810000 */
[----:B------:R-:W-:Y:S01]  /*6660*/  MUFU.TANH R139, R13 ;  /* 0x0000000d008b7308 */ /* 0x000fe20000002400 */
[----:B---3--:R-:W2:Y:S01]  /*6670*/  LDSM.16.M88.4 R8, [R215+0x5800] ;  /* 0x00580000d708783b */ /* 0x008ea20000000200 */
[C---:B-1----:R-:W-:Y:S03]  /*6680*/  HMMA.16816.F32 R20, R208.reuse, R4, R20 ;  /* 0x00000004d014723c */ /* 0x042fe60000001814 */
[----:B----4-:R-:W-:Y:S05]  /*6690*/  FMNMX.FTZ R2, R153, R2, !PT ;  /* 0x0000000299027209 */ /* 0x010fea0007810000 */
[----:B------:R-:W1:Y:S01]  /*66a0*/  MUFU.TANH R158, R14 ;  /* 0x0000000e009e7308 */ /* 0x000e620000002400 */
[C---:B------:R-:W-:Y:S01]  /*66b0*/  HMMA.16816.F32 R24, R208.reuse, R6, R24 ;  /* 0x00000006d018723c */ /* 0x040fe20000001818 */
[----:B------:R-:W3:Y:S08]  /*66c0*/  LDSM.16.M88.4 R4, [R215+0x6000] ;  /* 0x00600000d704783b */ /* 0x000ef00000000200 */
[----:B------:R-:W-:Y:S06]  /*66d0*/  MUFU.TANH R156, R16 ;  /* 0x00000010009c7308 */ /* 0x000fec0000002400 */
[----:B------:R-:W-:Y:S04]  /*66e0*/  FMUL.FTZ R20, R20, c[0x0][0x320] ;  /* 0x0000c80014147a20 */ /* 0x000fe80000410000 */
[----:B------:R-:W4:Y:S01]  /*66f0*/  MUFU.TANH R160, R15 ;  /* 0x0000000f00a07308 */ /* 0x000f220000002400 */
[----:B------:R-:W-:Y:S02]  /*6700*/  FMUL.FTZ R21, R21, c[0x0][0x320] ;  /* 0x0000c80015157a20 */ /* 0x000fe40000410000 */
[----:B------:R-:W-:Y:S01]  /*6710*/  FMUL.FTZ R22, R22, c[0x0][0x320] ;  /* 0x0000c80016167a20 */ /* 0x000fe20000410000 */
[----:B-1----:R-:W-:Y:S01]  /*6720*/  FMNMX.FTZ R2, R158, R2, !PT ;  /* 0x000000029e027209 */ /* 0x002fe20007810000 */
[----:B------:R-:W-:Y:S02]  /*6730*/  FMUL.FTZ R23, R23, c[0x0][0x320] ;  /* 0x0000c80017177a20 */ /* 0x000fe40000410000 */
[----:B------:R-:W-:Y:S02]  /*6740*/  FMUL.FTZ R24, R24, c[0x0][0x320] ;  /* 0x0000c80018187a20 */ /* 0x000fe40000410000 */
[----:B------:R-:W-:Y:S01]  /*6750*/  FMUL.FTZ R25, R25, c[0x0][0x320] ;  /* 0x0000c80019197a20 */ /* 0x000fe20000410000 */
[----:B------:R-:W-:Y:S01]  /*6760*/  MUFU.TANH R157, R17 ;  /* 0x00000011009d7308 */ /* 0x000fe20000002400 */
[----:B------:R-:W-:Y:S02]  /*6770*/  FMUL.FTZ R26, R26, c[0x0][0x320] ;  /* 0x0000c8001a1a7a20 */ /* 0x000fe40000410000 */
[----:B------:R-:W-:Y:S01]  /*6780*/  FMUL.FTZ R27, R27, c[0x0][0x320] ;  /* 0x0000c8001b1b7a20 */ /* 0x000fe20000410000 */
[C---:B--2---:R-:W-:Y:S06]  /*6790*/  HMMA.16816.F32 R28, R208.reuse, R8, R28 ;  /* 0x00000008d01c723c */ /* 0x044fec000000181c */
[----:B------:R-:W1:Y:S02]  /*67a0*/  MUFU.TANH R159, R18 ;  /* 0x00000012009f7308 */ /* 0x000e640000002400 */
[C---:B------:R-:W-:Y:S01]  /*67b0*/  HMMA.16816.F32 R32, R208.reuse, R10, R32 ;  /* 0x0000000ad020723c */ /* 0x040fe20000001820 */
[----:B------:R-:W2:Y:S03]  /*67c0*/  LDSM.16.M88.4 R8, [R215+0x6800] ;  /* 0x00680000d708783b */ /* 0x000ea60000000200 */
[----:B----4-:R-:W-:Y:S04]  /*67d0*/  FMNMX.FTZ R2, R160, R2, !PT ;  /* 0x00000002a0027209 */ /* 0x010fe80007810000 */
[----:B------:R-:W-:Y:S01]  /*67e0*/  MUFU.TANH R162, R20 ;  /* 0x0000001400a27308 */ /* 0x000fe20000002400 */
[C---:B---3--:R-:W-:Y:S07]  /*67f0*/  HMMA.16816.F32 R36, R208.reuse, R4, R36 ;  /* 0x00000004d024723c */ /* 0x048fee0000001824 */
[----:B------:R-:W-:Y:S01]  /*6800*/  FMUL.FTZ R28, R28, c[0x0][0x320] ;  /* 0x0000c8001c1c7a20 */ /* 0x000fe20000410000 */
[C---:B------:R-:W-:Y:S01]  /*6810*/  HMMA.16816.F32 R40, R208.reuse, R6, R40 ;  /* 0x00000006d028723c */ /* 0x040fe20000001828 */
[----:B------:R-:W3:Y:S01]  /*6820*/  MUFU.TANH R161, R19 ;  /* 0x0000001300a17308 */ /* 0x000ee20000002400 */
[----:B------:R-:W4:Y:S02]  /*6830*/  LDSM.16.M88.4 R4, [R215+0x7000] ;  /* 0x00700000d704783b */ /* 0x000f240000000200 */
[----:B------:R-:W-:Y:S01]  /*6840*/  FMUL.FTZ R29, R29, c[0x0][0x320] ;  /* 0x0000c8001d1d7a20 */ /* 0x000fe20000410000 */
[----:B-1----:R-:W-:Y:S01]  /*6850*/  FMNMX.FTZ R2, R159, R2, !PT ;  /* 0x000000029f027209 */ /* 0x002fe20007810000 */
[----:B------:R-:W-:Y:S02]  /*6860*/  FMUL.FTZ R30, R30, c[0x0][0x320] ;  /* 0x0000c8001e1e7a20 */ /* 0x000fe40000410000 */
[----:B------:R-:W-:Y:S03]  /*6870*/  FMUL.FTZ R31, R31, c[0x0][0x320] ;  /* 0x0000c8001f1f7a20 */ /* 0x000fe60000410000 */
[----:B------:R-:W-:Y:S01]  /*6880*/  MUFU.TANH R171, R21 ;  /* 0x0000001500ab7308 */ /* 0x000fe20000002400 */
[----:B------:R-:W-:Y:S02]  /*6890*/  FMUL.FTZ R33, R33, c[0x0][0x320] ;  /* 0x0000c80021217a20 */ /* 0x000fe40000410000 */
[----:B------:R-:W-:Y:S02]  /*68a0*/  FMUL.FTZ R34, R34, c[0x0][0x320] ;  /* 0x0000c80022227a20 */ /* 0x000fe40000410000 */
[----:B------:R-:W-:Y:S02]  /*68b0*/  FMUL.FTZ R36, R36, c[0x0][0x320] ;  /* 0x0000c80024247a20 */ /* 0x000fe40000410000 */
[----:B------:R-:W-:Y:S02]  /*68c0*/  FMUL.FTZ R37, R37, c[0x0][0x320] ;  /* 0x0000c80025257a20 */ /* 0x000fe40000410000 */
[----:B------:R-:W-:Y:S01]  /*68d0*/  FMUL.FTZ R38, R38, c[0x0][0x320] ;  /* 0x0000c80026267a20 */ /* 0x000fe20000410000 */
[----:B------:R-:W1:Y:S01]  /*68e0*/  MUFU.TANH R175, R22 ;  /* 0x0000001600af7308 */ /* 0x000e620000002400 */
[----:B------:R-:W-:Y:S01]  /*68f0*/  FMUL.FTZ R39, R39, c[0x0][0x320] ;  /* 0x0000c80027277a20 */ /* 0x000fe20000410000 */
[C---:B--2---:R-:W-:Y:S03]  /*6900*/  HMMA.16816.F32 R44, R208.reuse, R8, R44 ;  /* 0x00000008d02c723c */ /* 0x044fe6000000182c */
[----:B------:R-:W-:Y:S01]  /*6910*/  FMUL.FTZ R35, R35, c[0x0][0x320] ;  /* 0x0000c80023237a20 */ /* 0x000fe20000410000 */
[----:B---3--:R-:W-:Y:S01]  /*6920*/  FMNMX.FTZ R2, R161, R2, !PT ;  /* 0x00000002a1027209 */ /* 0x008fe20007810000 */
[----:B------:R-:W-:Y:S03]  /*6930*/  FMUL.FTZ R32, R32, c[0x0][0x320] ;  /* 0x0000c80020207a20 */ /* 0x000fe60000410000 */
[----:B------:R-:W-:Y:S01]  /*6940*/  MUFU.TANH R173, R24 ;  /* 0x0000001800ad7308 */ /* 0x000fe20000002400 */
[C---:B------:R-:W-:Y:S01]  /*6950*/  HMMA.16816.F32 R48, R208.reuse, R10, R48 ;  /* 0x0000000ad030723c */ /* 0x040fe20000001830 */
[----:B------:R-:W2:Y:S01]  /*6960*/  LDSM.16.M88.4 R8, [R215+0x7800] ;  /* 0x00780000d708783b */ /* 0x000ea20000000200 */
[----:B------:R-:W-:Y:S04]  /*6970*/  DEPBAR.LE SB0, 0x0 ;  /* 0x000080000000791a */ /* 0x000fe80000000000 */
[----:B------:R-:W-:Y:S02]  /*6980*/  FMUL.FTZ R41, R41, c[0x0][0x320] ;  /* 0x0000c80029297a20 */ /* 0x000fe40000410000 */
[----:B------:R-:W-:Y:S01]  /*6990*/  FMUL.FTZ R42, R42, c[0x0][0x320] ;  /* 0x0000c8002a2a7a20 */ /* 0x000fe20000410000 */
[----:B------:R-:W3:Y:S01]  /*69a0*/  MUFU.TANH R176, R23 ;  /* 0x0000001700b07308 */ /* 0x000ee20000002400 */
[C---:B----4-:R-:W-:Y:S01]  /*69b0*/  HMMA.16816.F32 R52, R208.reuse, R4, R52 ;  /* 0x00000004d034723c */ /* 0x050fe20000001834 */
[----:B------:R-:W4:Y:S04]  /*69c0*/  LDL R5, [R1+0xc] ;  /* 0x00000c0001057983 */ /* 0x000f280000100800 */
[----:B------:R-:W-:Y:S01]  /*69d0*/  FMUL.FTZ R43, R43, c[0x0][0x320] ;  /* 0x0000c8002b2b7a20 */ /* 0x000fe20000410000 */
[----:B-1----:R-:W-:Y:S01]  /*69e0*/  FMNMX.FTZ R2, R175, R2, !PT ;  /* 0x00000002af027209 */ /* 0x002fe20007810000 */
[----:B------:R-:W-:Y:S01]  /*69f0*/  FMUL.FTZ R44, R44, c[0x0][0x320] ;  /* 0x0000c8002c2c7a20 */ /* 0x000fe20000410000 */
[C---:B------:R-:W-:Y:S01]  /*6a00*/  HMMA.16816.F32 R56, R208.reuse, R6, R56 ;  /* 0x00000006d038723c */ /* 0x040fe20000001838 */
[----:B------:R-:W-:Y:S01]  /*6a10*/  MUFU.TANH R172, R25 ;  /* 0x0000001900ac7308 */ /* 0x000fe20000002400 */
[----:B------:R-:W5:Y:S02]  /*6a20*/  LDL.64 R6, [R1+0x38] ;  /* 0x0000380001067983 */ /* 0x000f640000100a00 */
[----:B------:R-:W-:Y:S02]  /*6a30*/  FMUL.FTZ R45, R45, c[0x0][0x320] ;  /* 0x0000c8002d2d7a20 */ /* 0x000fe40000410000 */
[----:B------:R-:W-:Y:S02]  /*6a40*/  FMUL.FTZ R46, R46, c[0x0][0x320] ;  /* 0x0000c8002e2e7a20 */ /* 0x000fe40000410000 */
[----:B------:R-:W-:Y:S03]  /*6a50*/  FMUL.FTZ R47, R47, c[0x0][0x320] ;  /* 0x0000c8002f2f7a20 */ /* 0x000fe60000410000 */
[----:B------:R-:W1:Y:S01]  /*6a60*/  MUFU.TANH R174, R26 ;  /* 0x0000001a00ae7308 */ /* 0x000e620000002400 */
[----:B------:R-:W-:Y:S01]  /*6a70*/  BAR.SYNC.DEFER_BLOCKING 0x0 ;  /* 0x0000000000007b1d */ /* 0x000fe20000010000 */
[----:B------:R-:W-:Y:S02]  /*6a80*/  FMUL.FTZ R49, R49, c[0x0][0x320] ;  /* 0x0000c80031317a20 */ /* 0x000fe40000410000 */
[----:B------:R-:W-:Y:S01]  /*6a90*/  FMUL.FTZ R50, R50, c[0x0][0x320] ;  /* 0x0000c80032327a20 */ /* 0x000fe20000410000 */
[----:B---3--:R-:W-:Y:S01]  /*6aa0*/  FMNMX.FTZ R2, R176, R2, !PT ;  /* 0x00000002b0027209 */ /* 0x008fe20007810000 */
[----:B------:R-:W-:Y:S02]  /*6ab0*/  FMUL.FTZ R53, R53, c[0x0][0x320] ;  /* 0x0000c80035357a20 */ /* 0x000fe40000410000 */
[----:B------:R-:W-:Y:S02]  /*6ac0*/  FMUL.FTZ R52, R52, c[0x0][0x320] ;  /* 0x0000c80034347a20 */ /* 0x000fe40000410000 */
[----:B------:R-:W3:Y:S01]  /*6ad0*/  MUFU.TANH R0, R53 ;  /* 0x0000003500007308 */ /* 0x000ee20000002400 */
[----:B------:R-:W-:Y:S01]  /*6ae0*/  FMUL.FTZ R54, R54, c[0x0][0x320] ;  /* 0x0000c80036367a20 */ /* 0x000fe20000410000 */
[C---:B--2---:R-:W-:Y:S01]  /*6af0*/  HMMA.16816.F32 R60, R208.reuse, R8, R60 ;  /* 0x00000008d03c723c */ /* 0x044fe2000000183c */
[----:B------:R-:W2:Y:S02]  /*6b00*/  LDL.64 R8, [R1+0x28] ;  /* 0x0000280001087983 */ /* 0x000ea40000100a00 */
[----:B------:R-:W-:Y:S02]  /*6b10*/  FMUL.FTZ R56, R56, c[0x0][0x320] ;  /* 0x0000c80038387a20 */ /* 0x000fe40000410000 */
[----:B------:R-:W-:Y:S02]  /*6b20*/  FMUL.FTZ R55, R55, c[0x0][0x320] ;  /* 0x0000c80037377a20 */ /* 0x000fe40000410000 */
[----:B------:R-:W-:Y:S01]  /*6b30*/  FMUL.FTZ R59, R59, c[0x0][0x320] ;  /* 0x0000c8003b3b7a20 */ /* 0x000fe20000410000 */
[----:B------:R3:W-:Y:S01]  /*6b40*/  MUFU.TANH R241, R56 ;  /* 0x0000003800f17308 */ /* 0x0007e20000002400 */
[----:B------:R-:W-:Y:S01]  /*6b50*/  HMMA.16816.F32 R64, R208, R10, R64 ;  /* 0x0000000ad040723c */ /* 0x000fe20000001840 */
[----:B------:R-:W2:Y:S02]  /*6b60*/  LDL R10, [R1+0x8] ;  /* 0x00000800010a7983 */ /* 0x000ea40000100800 */
[----:B------:R-:W-:Y:S01]  /*6b70*/  FMUL.FTZ R57, R57, c[0x0][0x320] ;  /* 0x0000c80039397a20 */ /* 0x000fe20000410000 */
[----:B-1----:R-:W-:Y:S01]  /*6b80*/  FMNMX.FTZ R2, R174, R2, !PT ;  /* 0x00000002ae027209 */ /* 0x002fe20007810000 */
[----:B------:R-:W-:Y:S02]  /*6b90*/  FMUL.FTZ R58, R58, c[0x0][0x320] ;  /* 0x0000c8003a3a7a20 */ /* 0x000fe40000410000 */
[----:B------:R-:W-:Y:S02]  /*6ba0*/  FMUL.FTZ R51, R51, c[0x0][0x320] ;  /* 0x0000c80033337a20 */ /* 0x000fe40000410000 */
[----:B------:R-:W-:Y:S03]  /*6bb0*/  MUFU.TANH R178, R28 ;  /* 0x0000001c00b27308 */ /* 0x000fe60000002400 */
[----:B------:R-:W-:Y:S02]  /*6bc0*/  FMUL.FTZ R40, R40, c[0x0][0x320] ;  /* 0x0000c80028287a20 */ /* 0x000fe40000410000 */
[----:B------:R-:W-:Y:S02]  /*6bd0*/  FMUL.FTZ R48, R48, c[0x0][0x320] ;  /* 0x0000c80030307a20 */ /* 0x000fe40000410000 */
[----:B------:R-:W-:Y:S02]  /*6be0*/  FMUL.FTZ R62, R62, c[0x0][0x320] ;  /* 0x0000c8003e3e7a20 */ /* 0x000fe40000410000 */
[----:B------:R-:W-:Y:S01]  /*6bf0*/  FMUL.FTZ R60, R60, c[0x0][0x320] ;  /* 0x0000c8003c3c7a20 */ /* 0x000fe20000410000 */
[----:B------:R-:W1:Y:S01]  /*6c00*/  MUFU.TANH R177, R27 ;  /* 0x0000001b00b17308 */ /* 0x000e620000002400 */
[----:B------:R-:W-:Y:S02]  /*6c10*/  FMUL.FTZ R61, R61, c[0x0][0x320] ;  /* 0x0000c8003d3d7a20 */ /* 0x000fe40000410000 */
[----:B------:R-:W-:Y:S01]  /*6c20*/  FMUL.FTZ R63, R63, c[0x0][0x320] ;  /* 0x0000c8003f3f7a20 */ /* 0x000fe20000410000 */
[----:B---3--:R-:W-:Y:S01]  /*6c30*/  MOV R56, R0 ;  /* 0x0000000000387202 */ /* 0x008fe20000000f00 */
[----:B------:R-:W-:Y:S01]  /*6c40*/  FMUL.FTZ R64, R64, c[0x0][0x320] ;  /* 0x0000c80040407a20 */ /* 0x000fe20000410000 */
[----:B------:R-:W-:Y:S01]  /*6c50*/  FMNMX.FTZ R0, R150, R69, !PT ;  /* 0x0000004596007209 */ /* 0x000fe20007810000 */
[----:B------:R-:W-:Y:S02]  /*6c60*/  FMUL.FTZ R65, R65, c[0x0][0x320] ;  /* 0x0000c80041417a20 */ /* 0x000fe40000410000 */
[----:B------:R-:W-:Y:S01]  /*6c70*/  FMUL.FTZ R66, R66, c[0x0][0x320] ;  /* 0x0000c80042427a20 */ /* 0x000fe20000410000 */
[----:B------:R-:W-:Y:S01]  /*6c80*/  MUFU.TANH R183, R29 ;  /* 0x0000001d00b77308 */ /* 0x000fe20000002400 */
[----:B------:R-:W-:Y:S04]  /*6c90*/  FMNMX.FTZ R0, R149, R0, !PT ;  /* 0x0000000095007209 */ /* 0x000fe80007810000 */
[----:B------:R-:W-:Y:S04]  /*6ca0*/  FMNMX.FTZ R0, R151, R0, !PT ;  /* 0x0000000097007209 */ /* 0x000fe80007810000 */
[----:B------:R-:W-:Y:S01]  /*6cb0*/  FMNMX.FTZ R0, R148, R0, !PT ;  /* 0x0000000094007209 */ /* 0x000fe20007810000 */
[----:B------:R-:W3:Y:S03]  /*6cc0*/  MUFU.TANH R204, R30 ;  /* 0x0000001e00cc7308 */ /* 0x000ee60000002400 */
[----:B------:R-:W-:Y:S02]  /*6cd0*/  FMNMX.FTZ R0, R138, R0, !PT ;  /* 0x000000008a007209 */ /* 0x000fe40007810000 */
[----:B-1----:R-:W-:Y:S02]  /*6ce0*/  FMNMX.FTZ R2, R177, R2, !PT ;  /* 0x00000002b1027209 */ /* 0x002fe40007810000 */
[----:B------:R-:W-:Y:S03]  /*6cf0*/  FMNMX.FTZ R0, R139, R0, !PT ;  /* 0x000000008b007209 */ /* 0x000fe60007810000 */
[----:B------:R-:W1:Y:S01]  /*6d00*/  MUFU.TANH R192, R32 ;  /* 0x0000002000c07308 */ /* 0x000e620000002400 */
[----:B------:R-:W-:Y:S04]  /*6d10*/  FMNMX.FTZ R0, R156, R0, !PT ;  /* 0x000000009c007209 */ /* 0x000fe80007810000 */
[----:B------:R-:W-:Y:S04]  /*6d20*/  FMNMX.FTZ R0, R157, R0, !PT ;  /* 0x000000009d007209 */ /* 0x000fe80007810000 */
[----:B------:R-:W-:Y:S01]  /*6d30*/  FMNMX.FTZ R0, R162, R0, !PT ;  /* 0x00000000a2007209 */ /* 0x000fe20007810000 */
[----:B------:R-:W1:Y:S03]  /*6d40*/  MUFU.TANH R236, R31 ;  /* 0x0000001f00ec7308 */ /* 0x000e660000002400 */
[----:B------:R-:W-:Y:S02]  /*6d50*/  FMNMX.FTZ R0, R171, R0, !PT ;  /* 0x00000000ab007209 */ /* 0x000fe40007810000 */
[----:B---3--:R-:W-:Y:S02]  /*6d60*/  FMNMX.FTZ R2, R204, R2, !PT ;  /* 0x00000002cc027209 */ /* 0x008fe40007810000 */
[----:B------:R-:W-:Y:S03]  /*6d70*/  FMNMX.FTZ R0, R173, R0, !PT ;  /* 0x00000000ad007209 */ /* 0x000fe60007810000 */
[----:B------:R-:W3:Y:S01]  /*6d80*/  MUFU.TANH R193, R33 ;  /* 0x0000002100c17308 */ /* 0x000ee20000002400 */
[----:B------:R-:W-:Y:S04]  /*6d90*/  FMNMX.FTZ R0, R172, R0, !PT ;  /* 0x00000000ac007209 */ /* 0x000fe80007810000 */
[----:B------:R-:W-:Y:S04]  /*6da0*/  FMNMX.FTZ R0, R178, R0, !PT ;  /* 0x00000000b2007209 */ /* 0x000fe80007810000 */
[----:B------:R-:W-:Y:S01]  /*6db0*/  FMNMX.FTZ R0, R183, R0, !PT ;  /* 0x00000000b7007209 */ /* 0x000fe20007810000 */
[----:B------:R-:W3:Y:S03]  /*6dc0*/  MUFU.TANH R242, R36 ;  /* 0x0000002400f27308 */ /* 0x000ee60000002400 */
[----:B-1----:R-:W-:Y:S02]  /*6dd0*/  FMNMX.FTZ R0, R192, R0, !PT ;  /* 0x00000000c0007209 */ /* 0x002fe40007810000 */
[----:B------:R-:W-:Y:S05]  /*6de0*/  FMNMX.FTZ R2, R236, R2, !PT ;  /* 0x00000002ec027209 */ /* 0x000fea0007810000 */
[----:B------:R-:W1:Y:S01]  /*6df0*/  MUFU.TANH R206, R34 ;  /* 0x0000002200ce7308 */ /* 0x000e620000002400 */
[----:B---3--:R-:W-:Y:S09]  /*6e00*/  FMNMX.FTZ R0, R193, R0, !PT ;  /* 0x00000000c1007209 */ /* 0x008ff20007810000 */
[----:B------:R-:W3:Y:S01]  /*6e10*/  MUFU.TANH R244, R37 ;  /* 0x0000002500f47308 */ /* 0x000ee20000002400 */
[----:B------:R-:W-:Y:S09]  /*6e20*/  FMNMX.FTZ R0, R242, R0, !PT ;  /* 0x00000000f2007209 */ /* 0x000ff20007810000 */
[----:B------:R-:W3:Y:S01]  /*6e30*/  MUFU.TANH R237, R35 ;  /* 0x0000002300ed7308 */ /* 0x000ee20000002400 */
[----:B-1----:R-:W-:Y:S09]  /*6e40*/  FMNMX.FTZ R2, R206, R2, !PT ;  /* 0x00000002ce027209 */ /* 0x002ff20007810000 */
[----:B------:R-:W1:Y:S01]  /*6e50*/  MUFU.TANH R247, R38 ;  /* 0x0000002600f77308 */ /* 0x000e620000002400 */
[----:B---3--:R-:W-:Y:S09]  /*6e60*/  FMNMX.FTZ R0, R244, R0, !PT ;  /* 0x00000000f4007209 */ /* 0x008ff20007810000 */
[----:B------:R-:W3:Y:S01]  /*6e70*/  MUFU.TANH R243, R40 ;  /* 0x0000002800f37308 */ /* 0x000ee20000002400 */
[----:B------:R-:W-:Y:S09]  /*6e80*/  FMNMX.FTZ R2, R237, R2, !PT ;  /* 0x00000002ed027209 */ /* 0x000ff20007810000 */
[----:B------:R3:W3:Y:S01]  /*6e90*/  MUFU.TANH R3, R57 ;  /* 0x0000003900037308 */ /* 0x0006e20000002400 */
[----:B-1----:R-:W-:Y:S09]  /*6ea0*/  FMNMX.FTZ R2, R247, R2, !PT ;  /* 0x00000002f7027209 */ /* 0x002ff20007810000 */
[----:B------:R-:W-:Y:S01]  /*6eb0*/  MUFU.TANH R12, R64 ;  /* 0x00000040000c7308 */ /* 0x000fe20000002400 */
[----:B---3--:R-:W-:Y:S09]  /*6ec0*/  FMNMX.FTZ R0, R243, R0, !PT ;  /* 0x00000000f3007209 */ /* 0x008ff20007810000 */
[----:B------:R1:W3:Y:S01]  /*6ed0*/  MUFU.TANH R4, R58 ;  /* 0x0000003a00047308 */ /* 0x0002e20000002400 */
[----:B------:R-:W-:Y:S09]  /*6ee0*/  MOV R57, R241 ;  /* 0x000000f100397202 */ /* 0x000ff20000000f00 */
[----:B------:R-:W3:Y:S10]  /*6ef0*/  MUFU.TANH R248, R39 ;  /* 0x0000002700f87308 */ /* 0x000ef40000002400 */
[----:B------:R-:W3:Y:S01]  /*6f00*/  MUFU.TANH R245, R41 ;  /* 0x0000002900f57308 */ /* 0x000ee20000002400 */
[----:B-1----:R-:W-:Y:S02]  /*6f10*/  MOV R58, R3 ;  /* 0x00000003003a7202 */ /* 0x002fe40000000f00 */
[----:B---3--:R-:W-:Y:S07]  /*6f20*/  MOV R64, R4 ;  /* 0x0000000400407202 */ /* 0x008fee0000000f00 */
[----:B------:R-:W1:Y:S01]  /*6f30*/  MUFU.TANH R250, R44 ;  /* 0x0000002c00fa7308 */ /* 0x000e620000002400 */
[----:B------:R-:W-:Y:S09]  /*6f40*/  FMNMX.FTZ R2, R248, R2, !PT ;  /* 0x00000002f8027209 */ /* 0x000ff20007810000 */
        /* <DEDUP_REMOVED lines=8> */
[----:B------:R-:W4:Y:S01]  /*6fd0*/  MUFU.TANH R179, R48 ;  /* 0x0000003000b37308 */ /* 0x000f220000002400 */
[----:B-1----:R-:W-:Y:S09]  /*6fe0*/  FMNMX.FTZ R2, R249, R2, !PT ;  /* 0x00000002f9027209 */ /* 0x002ff20007810000 */
[----:B------:R-:W1:Y:S01]  /*6ff0*/  MUFU.TANH R163, R47 ;  /* 0x0000002f00a37308 */ /* 0x000e620000002400 */
[----:B---3--:R-:W-:Y:S09]  /*7000*/  FMNMX.FTZ R2, R169, R2, !PT ;  /* 0x00000002a9027209 */ /* 0x008ff20007810000 */
[----:B------:R-:W3:Y:S01]  /*7010*/  MUFU.TANH R252, R49 ;  /* 0x0000003100fc7308 */ /* 0x000ee20000002400 */
[----:B----4-:R-:W-:Y:S02]  /*7020*/  @P1 IADD3 R5, P4, R5, UR8, RZ ;  /* 0x0000000805051c10 */ /* 0x010fe4000ff9e0ff */
[----:B------:R-:W-:Y:S07]  /*7030*/  FMNMX.FTZ R0, R179, R0, !PT ;  /* 0x00000000b3007209 */ /* 0x000fee0007810000 */
[----:B------:R-:W4:Y:S01]  /*7040*/  MUFU.TANH R239, R52 ;  /* 0x0000003400ef7308 */ /* 0x000f220000002400 */
[----:B-1----:R-:W-:Y:S09]  /*7050*/  FMNMX.FTZ R2, R163, R2, !PT ;  /* 0x00000002a3027209 */ /* 0x002ff20007810000 */
[----:B------:R-:W-:Y:S01]  /*7060*/  MUFU.TANH R13, R59 ;  /* 0x0000003b000d7308 */ /* 0x000fe20000002400 */
[----:B---3--:R-:W-:Y:S09]  /*7070*/  FMNMX.FTZ R0, R252, R0, !PT ;  /* 0x00000000fc007209 */ /* 0x008ff20007810000 */
[----:B------:R-:W1:Y:S01]  /*7080*/  MUFU.TANH R181, R50 ;  /* 0x0000003200b57308 */ /* 0x000e620000002400 */
[----:B----4-:R-:W-:Y:S09]  /*7090*/  FMNMX.FTZ R0, R239, R0, !PT ;  /* 0x00000000ef007209 */ /* 0x010ff20007810000 */
[----:B------:R-:W3:Y:S10]  /*70a0*/  MUFU.TANH R71, R51 ;  /* 0x0000003300477308 */ /* 0x000ef40000002400 */
[----:B------:R-:W4:Y:S01]  /*70b0*/  MUFU.TANH R3, R62 ;  /* 0x0000003e00037308 */ /* 0x000f220000002400 */
[----:B-1----:R-:W-:Y:S09]  /*70c0*/  FMNMX.FTZ R2, R181, R2, !PT ;  /* 0x00000002b5027209 */ /* 0x002ff20007810000 */
[----:B------:R4:W1:Y:S01]  /*70d0*/  MUFU.TANH R4, R65 ;  /* 0x0000004100047308 */ /* 0x0008620000002400 */
[----:B---3--:R-:W-:Y:S09]  /*70e0*/  MOV R59, R71 ;  /* 0x00000047003b7202 */ /* 0x008ff20000000f00 */
[----:B------:R-:W-:Y:S10]  /*70f0*/  MUFU.TANH R180, R60 ;  /* 0x0000003c00b47308 */ /* 0x000ff40000002400 */
[----:B------:R-:W-:Y:S01]  /*7100*/  MUFU.TANH R182, R61 ;  /* 0x0000003d00b67308 */ /* 0x000fe20000002400 */
[----:B----4-:R-:W-:Y:S02]  /*7110*/  MOV R65, R3 ;  /* 0x0000000300417202 */ /* 0x010fe40000000f00 */
[----:B------:R-:W-:Y:S02]  /*7120*/  FMNMX.FTZ R3, R59, R2, !PT ;  /* 0x000000023b037209 */ /* 0x000fe40007810000 */
[----:B------:R-:W-:Y:S01]  /*7130*/  FMNMX.FTZ R2, R56, R0, !PT ;  /* 0x0000000038027209 */ /* 0x000fe20007810000 */
[----:B------:R-:W-:Y:S04]  /*7140*/  FMUL.FTZ R0, R67, c[0x0][0x320] ;  /* 0x0000c80043007a20 */ /* 0x000fe80000410000 */
[----:B------:R-:W3:Y:S01]  /*7150*/  MUFU.TANH R238, R54 ;  /* 0x0000003600ee7308 */ /* 0x000ee20000002400 */
[----:B-1----:R-:W-:Y:S02]  /*7160*/  MOV R67, R4 ;  /* 0x0000000400437202 */ /* 0x002fe40000000f00 */
[----:B------:R-:W-:Y:S07]  /*7170*/  FMNMX.FTZ R2, R57, R2, !PT ;  /* 0x0000000239027209 */ /* 0x000fee0007810000 */
[----:B------:R1:W-:Y:S10]  /*7180*/  MUFU.TANH R136, R0 ;  /* 0x0000000000887308 */ /* 0x0003f40000002400 */
[----:B------:R-:W4:Y:S01]  /*7190*/  MUFU.TANH R240, R55 ;  /* 0x0000003700f07308 */ /* 0x000f220000002400 */
[----:B---3--:R-:W-:Y:S09]  /*71a0*/  FMNMX.FTZ R3, R238, R3, !PT ;  /* 0x00000003ee037209 */ /* 0x008ff20007810000 */
[----:B------:R4:W-:Y:S01]  /*71b0*/  MUFU.TANH R71, R66 ;  /* 0x0000004200477308 */ /* 0x0009e20000002400 */
[----:B-1----:R-:W-:Y:S04]  /*71c0*/  FMNMX.FTZ R0, R58, R2, !PT ;  /* 0x000000023a007209 */ /* 0x002fe80007810000 */
[----:B------:R-:W-:Y:S05]  /*71d0*/  FMNMX.FTZ R0, R180, R0, !PT ;  /* 0x00000000b4007209 */ /* 0x000fea0007810000 */
[----:B------:R-:W1:Y:S01]  /*71e0*/  MUFU.TANH R14, R63 ;  /* 0x0000003f000e7308 */ /* 0x000e620000002400 */
[----:B------:R-:W-:Y:S04]  /*71f0*/  FMNMX.FTZ R0, R182, R0, !PT ;  /* 0x00000000b6007209 */ /* 0x000fe80007810000 */
[----:B------:R-:W-:Y:S04]  /*7200*/  FMNMX.FTZ R68, R12, R0, !PT ;  /* 0x000000000c447209 */ /* 0x000fe80007810000 */
[----:B------:R-:W-:Y:S02]  /*7210*/  FMNMX.FTZ R68, R67, R68, !PT ;  /* 0x0000004443447209 */ /* 0x000fe40007810000 */
[----:B----4-:R-:W-:Y:S04]  /*7220*/  MOV R66, R240 ;  /* 0x000000f000427202 */ /* 0x010fe80000000f00 */
[----:B------:R-:W-:Y:S04]  /*7230*/  FMNMX.FTZ R3, R66, R3, !PT ;  /* 0x0000000342037209 */ /* 0x000fe80007810000 */
[----:B------:R-:W-:Y:S02]  /*7240*/  FMNMX.FTZ R2, R64, R3, !PT ;  /* 0x0000000340027209 */ /* 0x000fe40007810000 */
[----:B------:R-:W3:Y:S02]  /*7250*/  SHFL.BFLY PT, R3, R68, 0x2, 0x1f ;  /* 0x0c401f0044037f89 */ /* 0x000ee400000e0000 */
[----:B------:R-:W-:Y:S04]  /*7260*/  FMNMX.FTZ R2, R13, R2, !PT ;  /* 0x000000020d027209 */ /* 0x000fe80007810000 */
[----:B------:R-:W-:Y:S04]  /*7270*/  FMNMX.FTZ R2, R65, R2, !PT ;  /* 0x0000000241027209 */ /* 0x000fe80007810000 */
[----:B-1----:R-:W-:Y:S04]  /*7280*/  FMNMX.FTZ R0, R14, R2, !PT ;  /* 0x000000020e007209 */ /* 0x002fe80007810000 */
[----:B------:R-:W-:Y:S04]  /*7290*/  FMNMX.FTZ R0, R71, R0, !PT ;  /* 0x0000000047007209 */ /* 0x000fe80007810000 */
[----:B------:R-:W-:Y:S05]  /*72a0*/  FMNMX.FTZ R0, R136, R0, !PT ;  /* 0x0000000088007209 */ /* 0x000fea0007810000 */
[----:B------:R-:W1:Y:S01]  /*72b0*/  SHFL.BFLY PT, R2, R0, 0x2, 0x1f ;  /* 0x0c401f0000027f89 */ /* 0x000e6200000e0000 */
[----:B---3--:R-:W-:Y:S07]  /*72c0*/  FMNMX.FTZ R68, R68, R3, !PT ;  /* 0x0000000344447209 */ /* 0x008fee0007810000 */
[----:B------:R-:W3:Y:S01]  /*72d0*/  SHFL.BFLY PT, R4, R68, 0x1, 0x1f ;  /* 0x0c201f0044047f89 */ /* 0x000ee200000e0000 */
[----:B-1----:R-:W-:Y:S07]  /*72e0*/  FMNMX.FTZ R0, R0, R2, !PT ;  /* 0x0000000200007209 */ /* 0x002fee0007810000 */
[----:B------:R-:W1:Y:S01]  /*72f0*/  SHFL.BFLY PT, R3, R0, 0x1, 0x1f ;  /* 0x0c201f0000037f89 */ /* 0x000e6200000e0000 */
[----:B---3--:R-:W-:Y:S05]  /*7300*/  FMNMX.FTZ R68, R68, R4, !PT ;  /* 0x0000000444447209 */ /* 0x008fea0007810000 */
[C---:B------:R-:W-:Y:S02]  /*7310*/  FMUL.FTZ R137, R68.reuse, c[0x0][0x2d0] ;  /* 0x0000b40044897a20 */ /* 0x040fe40000410000 */
[----:B------:R-:W-:Y:S02]  /*7320*/  FADD.FTZ R2, -R68, R69 ;  /* 0x0000004544027221 */ /* 0x000fe40000010100 */
[--C-:B------:R-:W-:Y:S01]  /*7330*/  FFMA.FTZ R4, R150, c[0x0][0x2d0], -R137.reuse ;  /* 0x0000b40096047a23 */ /* 0x100fe20000010889 */
[----:B------:R-:W-:Y:S01]  /*7340*/  MOV R150, R14 ;  /* 0x0000000e00967202 */ /* 0x000fe20000000f00 */
[--C-:B-----5:R-:W-:Y:S01]  /*7350*/  FFMA.FTZ R7, R149, c[0x0][0x2d0], -R137.reuse ;  /* 0x0000b40095077a23 */ /* 0x120fe20000010889 */
[----:B------:R-:W-:Y:S01]  /*7360*/  MOV R149, R12 ;  /* 0x0000000c00957202 */ /* 0x000fe20000000f00 */
[----:B------:R3:W-:Y:S01]  /*7370*/  MUFU.EX2 R241, R4 ;  /* 0x0000000400f17308 */ /* 0x0007e20000000800 */
[--C-:B------:R-:W-:Y:S01]  /*7380*/  FFMA.FTZ R32, R138, c[0x0][0x2d0], -R137.reuse ;  /* 0x0000b4008a207a23 */ /* 0x100fe20000010889 */
[----:B------:R-:W-:Y:S01]  /*7390*/  MOV R138, R150 ;  /* 0x00000096008a7202 */ /* 0x000fe20000000f00 */
[----:B------:R-:W-:Y:S01]  /*73a0*/  FFMA.FTZ R40, R156, c[0x0][0x2d0], -R137 ;  /* 0x0000b4009c287a23 */ /* 0x000fe20000010889 */
[----:B------:R-:W-:Y:S02]  /*73b0*/  MOV R150, R182 ;  /* 0x000000b600967202 */ /* 0x000fe40000000f00 */
[----:B-1----:R-:W-:Y:S01]  /*73c0*/  FMNMX.FTZ R3, R0, R3, !PT ;  /* 0x0000000300037209 */ /* 0x002fe20007810000 */
[----:B------:R-:W-:Y:S03]  /*73d0*/  FMUL.FTZ R0, R2, c[0x0][0x2d0] ;  /* 0x0000b40002007a20 */ /* 0x000fe60000410000 */
[----:B------:R2:W-:Y:S01]  /*73e0*/  MUFU.EX2 R240, R7 ;  /* 0x0000000700f07308 */ /* 0x0005e20000000800 */
[----:B------:R-:W-:Y:S04]  /*73f0*/  FMUL.FTZ R69, R3, c[0x0][0x2d0] ;  /* 0x0000b40003457a20 */ /* 0x000fe80000410000 */
[--C-:B------:R-:W-:Y:S01]  /*7400*/  FFMA.FTZ R12, R155, c[0x0][0x2d0], -R69.reuse ;  /* 0x0000b4009b0c7a23 */ /* 0x100fe20000010845 */
[----:B------:R-:W-:Y:S01]  /*7410*/  MOV R155, R163 ;  /* 0x000000a3009b7202 */ /* 0x000fe20000000f00 */
[--C-:B------:R-:W-:Y:S03]  /*7420*/  FFMA.FTZ R48, R158, c[0x0][0x2d0], -R69.reuse ;  /* 0x0000b4009e307a23 */ /* 0x100fe60000010845 */
[----:B------:R1:W4:Y:S01]  /*7430*/  MUFU.EX2 R2, R0 ;  /* 0x0000000000027308 */ /* 0x0003220000000800 */
[----:B------:R-:W-:Y:S01]  /*7440*/  FFMA.FTZ R71, R71, c[0x0][0x2d0], -R69 ;  /* 0x0000b40047477a23 */ /* 0x000fe20000010845 */
[----:B---3--:R-:W-:Y:S04]  /*7450*/  @P1 IADD3 R4, P2, R6, UR8, RZ ;  /* 0x0000000806041c10 */ /* 0x008fe8000ff5e0ff */
[----:B------:R-:W-:Y:S04]  /*7460*/  @P1 LEA R6, P5, R4, c[0x0][0x1c8], 0x1 ;  /* 0x0000720004061a11 */ /* 0x000fe800078a08ff */
[----:B------:R3:W-:Y:S01]  /*7470*/  MUFU.EX2 R207, R32 ;  /* 0x0000002000cf7308 */ /* 0x0007e20000000800 */
[----:B--2---:R-:W-:Y:S02]  /*7480*/  @P1 IADD3.X R7, R9, UR9, RZ, P2, !PT ;  /* 0x0000000909071c10 */ /* 0x004fe400097fe4ff */
[----:B------:R-:W-:Y:S01]  /*7490*/  @P1 IADD3.X R9, R10, UR9, RZ, P4, !PT ;  /* 0x000000090a091c10 */ /* 0x000fe2000a7fe4ff */
[----:B------:R-:W-:Y:S01]  /*74a0*/  FFMA.FTZ R10, R151, c[0x0][0x2d0], -R137 ;  /* 0x0000b400970a7a23 */ /* 0x000fe20000010889 */
[----:B------:R-:W-:Y:S01]  /*74b0*/  @P1 LEA.HI.X R7, R4, c[0x0][0x1cc], R7, 0x1, P5 ;  /* 0x0000730004071a11 */ /* 0x000fe200028f0c07 */
[----:B------:R-:W-:Y:S01]  /*74c0*/  @UP1 UIADD3 UR9, UP0, UR20, 0x80, URZ ;  /* 0x0000008014091890 */ /* 0x000fe2000ff1e03f */
[----:B------:R-:W-:Y:S03]  /*74d0*/  @P1 LEA R8, P2, R5, c[0x0][0x1c8], 0x1 ;  /* 0x0000720005081a11 */ /* 0x000fe600078408ff */
[----:B------:R2:W-:Y:S01]  /*74e0*/  MUFU.EX2 R195, R40 ;  /* 0x0000002800c37308 */ /* 0x0005e20000000800 */
[----:B------:R-:W-:Y:S01]  /*74f0*/  MOV R151, R13 ;  /* 0x0000000d00977202 */ /* 0x000fe20000000f00 */
[----:B------:R5:W-:Y:S01]  /*7500*/  @P1 LDGSTS.E.BYPASS.LTC128B.128 [R235+0x8100], [R6.64], !P3 ;  /* 0x0810000006eb1fae */ /* 0x000be2000d901d56 */
[----:B-1----:R-:W-:Y:S01]  /*7510*/  FADD.FTZ R0, -R3, R70 ;  /* 0x0000004603007221 */ /* 0x002fe20000010100 */
[----:B------:R-:W-:Y:S01]  /*7520*/  MOV R70, R239 ;  /* 0x000000ef00467202 */ /* 0x000fe20000000f00 */
[----:B------:R-:W-:Y:S01]  /*7530*/  @UP1 UIADD3.X UR8, URZ, UR14, URZ, UP0, !UPT ;  /* 0x0000000e3f081290 */ /* 0x000fe200087fe43f */
[----:B------:R-:W-:Y:S01]  /*7540*/  @P1 LEA.HI.X R9, R5, c[0x0][0x1cc], R9, 0x1, P2 ;  /* 0x0000730005091a11 */ /* 0x000fe200010f0c09 */
[----:B------:R-:W-:Y:S01]  /*7550*/  FMUL.FTZ R0, R0, c[0x0][0x2d0] ;  /* 0x0000b40000007a20 */ /* 0x000fe20000410000 */
[----:B------:R-:W-:Y:S01]  /*7560*/  @P1 IADD3 R4, P2, R6, UR10, RZ ;  /* 0x0000000a06041c10 */ /* 0x000fe2000ff5e0ff */
[C---:B----4-:R-:W-:Y:S01]  /*7570*/  FMUL.FTZ R16, R2.reuse, R84 ;  /* 0x0000005402107220 */ /* 0x050fe20000410000 */
[----:B------:R1:W-:Y:S01]  /*7580*/  MUFU.EX2 R239, R10 ;  /* 0x0000000a00ef7308 */ /* 0x0003e20000000800 */
[----:B------:R4:W-:Y:S01]  /*7590*/  @P1 LDGSTS.E.BYPASS.LTC128B.128 [R235+0xc100], [R8.64], !P0 ;  /* 0x0c10000008eb1fae */ /* 0x0009e2000c101d56 */
[----:B------:R-:W-:Y:S01]  /*75a0*/  @P1 IADD3.X R5, R7, UR17, RZ, P2, !PT ;  /* 0x0000001107051c10 */ /* 0x000fe200097fe4ff */
[C---:B------:R-:W-:Y:S02]  /*75b0*/  FMUL.FTZ R17, R2.reuse, R85 ;  /* 0x0000005502117220 */ /* 0x040fe40000410000 */
[C---:B------:R-:W-:Y:S02]  /*75c0*/  FMUL.FTZ R24, R2.reuse, R92 ;  /* 0x0000005c02187220 */ /* 0x040fe40000410000 */
[C---:B------:R-:W-:Y:S02]  /*75d0*/  FMUL.FTZ R25, R2.reuse, R93 ;  /* 0x0000005d02197220 */ /* 0x040fe40000410000 */
[----:B------:R4:W-:Y:S01]  /*75e0*/  @P1 LDGSTS.E.BYPASS.LTC128B.128 [R235+0x9100], [R4.64], !P3 ;  /* 0x0910000004eb1fae */ /* 0x0009e2000d901d56 */
[----:B------:R-:W4:Y:S01]  /*75f0*/  MUFU.EX2 R0, R0 ;  /* 0x0000000000007308 */ /* 0x000f220000000800 */
[C---:B---3--:R-:W-:Y:S02]  /*7600*/  FMUL.FTZ R32, R2.reuse, R100 ;  /* 0x0000006402207220 */ /* 0x048fe40000410000 */
[C---:B------:R-:W-:Y:S02]  /*7610*/  FMUL.FTZ R33, R2.reuse, R101 ;  /* 0x0000006502217220 */ /* 0x040fe40000410000 */
[----:B------:R-:W-:Y:S01]  /*7620*/  FMUL.FTZ R41, R2, R109 ;  /* 0x0000006d02297220 */ /* 0x000fe20000410000 */
[----:B------:R-:W-:Y:S01]  /*7630*/  MOV R109, R70 ;  /* 0x00000046006d7202 */ /* 0x000fe20000000f00 */
[----:B------:R3:W-:Y:S01]  /*7640*/  @P1 LDGSTS.E.BYPASS.LTC128B.128 [R235+0xd100], [R4.64+0x80], !P0 ;  /* 0x0d10008004eb1fae */ /* 0x0007e2000c101d56 */
[----:B------:R-:W-:Y:S01]  /*7650*/  FFMA.FTZ R70, R162, c[0x0][0x2d0], -R137 ;  /* 0x0000b400a2467a23 */ /* 0x000fe20000010889 */
[----:B-----5:R-:W-:Y:S01]  /*7660*/  @P1 IADD3 R6, P2, R4, UR10, RZ ;  /* 0x0000000a04061c10 */ /* 0x020fe2000ff5e0ff */
[----:B------:R-:W-:Y:S01]  /*7670*/  FFMA.FTZ R7, R154, c[0x0][0x2d0], -R69 ;  /* 0x0000b4009a077a23 */ /* 0x000fe20000010845 */
[----:B------:R-:W-:Y:S01]  /*7680*/  MOV R154, R169 ;  /* 0x000000a9009a7202 */ /* 0x000fe20000000f00 */
[----:B--2---:R-:W-:Y:S01]  /*7690*/  FMUL.FTZ R40, R2, R108 ;  /* 0x0000006c02287220 */ /* 0x004fe20000410000 */
[----:B------:R-:W-:Y:S01]  /*76a0*/  MUFU.EX2 R169, R12 ;  /* 0x0000000c00a97308 */ /* 0x000fe20000000800 */
[--C-:B-1----:R-:W-:Y:S01]  /*76b0*/  FFMA.FTZ R10, R148, c[0x0][0x2d0], -R137.reuse ;  /* 0x0000b400940a7a23 */ /* 0x102fe20000010889 */
[----:B------:R-:W-:Y:S01]  /*76c0*/  MOV R148, R238 ;  /* 0x000000ee00947202 */ /* 0x000fe20000000f00 */
[C---:B------:R-:W-:Y:S01]  /*76d0*/  FMUL.FTZ R49, R2.reuse, R117 ;  /* 0x0000007502317220 */ /* 0x040fe20000410000 */
[----:B------:R-:W-:Y:S01]  /*76e0*/  MOV R108, R65 ;  /* 0x00000041006c7202 */ /* 0x000fe20000000f00 */
[----:B------:R-:W-:Y:S01]  /*76f0*/  FMUL.FTZ R65, R2, R133 ;  /* 0x0000008502417220 */ /* 0x000fe20000410000 */
[----:B----4-:R-:W-:Y:S04]  /*7700*/  @P1 IADD3 R8, P4, R6, UR10, RZ ;  /* 0x0000000a06081c10 */ /* 0x010fe8000ff9e0ff */
[----:B------:R1:W-:Y:S01]  /*7710*/  MUFU.EX2 R170, R7 ;  /* 0x0000000700aa7308 */ /* 0x0003e20000000800 */
[C---:B------:R-:W-:Y:S02]  /*7720*/  FMUL.FTZ R18, R0.reuse, R86 ;  /* 0x0000005600127220 */ /* 0x040fe40000410000 */
[C---:B------:R-:W-:Y:S02]  /*7730*/  FMUL.FTZ R19, R0.reuse, R87 ;  /* 0x0000005700137220 */ /* 0x040fe40000410000 */
[C---:B------:R-:W-:Y:S02]  /*7740*/  FMUL.FTZ R26, R0.reuse, R94 ;  /* 0x0000005e001a7220 */ /* 0x040fe40000410000 */
[C---:B------:R-:W-:Y:S02]  /*7750*/  FMUL.FTZ R27, R0.reuse, R95 ;  /* 0x0000005f001b7220 */ /* 0x040fe40000410000 */
[C---:B------:R-:W-:Y:S01]  /*7760*/  FMUL.FTZ R34, R0.reuse, R102 ;  /* 0x0000006600227220 */ /* 0x040fe20000410000 */
[----:B------:R2:W4:Y:S01]  /*7770*/  MUFU.EX2 R238, R10 ;  /* 0x0000000a00ee7308 */ /* 0x0005220000000800 */
[C---:B------:R-:W-:Y:S02]  /*7780*/  FMUL.FTZ R35, R0.reuse, R103 ;  /* 0x0000006700237220 */ /* 0x040fe40000410000 */
[C---:B------:R-:W-:Y:S01]  /*7790*/  FMUL.FTZ R42, R0.reuse, R110 ;  /* 0x0000006e002a7220 */ /* 0x040fe20000410000 */
[----:B------:R-:W-:Y:S01]  /*77a0*/  MOV R110, R66 ;  /* 0x00000042006e7202 */ /* 0x000fe20000000f00 */
[C---:B------:R-:W-:Y:S01]  /*77b0*/  FMUL.FTZ R43, R0.reuse, R111 ;  /* 0x0000006f002b7220 */ /* 0x040fe20000410000 */
[----:B------:R-:W-:Y:S01]  /*77c0*/  MOV R111, R148 ;  /* 0x00000094006f7202 */ /* 0x000fe20000000f00 */
[C---:B------:R-:W-:Y:S01]  /*77d0*/  FMUL.FTZ R50, R0.reuse, R118 ;  /* 0x0000007600327220 */ /* 0x040fe20000410000 */
[----:B------:R-:W-:Y:S01]  /*77e0*/  MOV R148, R67 ;  /* 0x0000004300947202 */ /* 0x000fe20000000f00 */
[C---:B------:R-:W-:Y:S01]  /*77f0*/  FMUL.FTZ R51, R0.reuse, R119 ;  /* 0x0000007700337220 */ /* 0x040fe20000410000 */
[----:B------:R5:W-:Y:S01]  /*7800*/  MUFU.EX2 R182, R70 ;  /* 0x0000004600b67308 */ /* 0x000be20000000800 */
[----:B------:R-:W-:Y:S01]  /*7810*/  MOV R119, R59 ;  /* 0x0000003b00777202 */ /* 0x000fe20000000f00 */
[C---:B------:R-:W-:Y:S01]  /*7820*/  FMUL.FTZ R59, R0.reuse, R127 ;  /* 0x0000007f003b7220 */ /* 0x040fe20000410000 */
[----:B-1----:R-:W-:Y:S01]  /*7830*/  @P1 IADD3.X R7, R5, UR17, RZ, P2, !PT ;  /* 0x0000001105071c10 */ /* 0x002fe200097fe4ff */
[C---:B------:R-:W-:Y:S02]  /*7840*/  FMUL.FTZ R66, R0.reuse, R134 ;  /* 0x0000008600427220 */ /* 0x040fe40000410000 */
[----:B------:R-:W-:Y:S01]  /*7850*/  FMUL.FTZ R67, R0, R135 ;  /* 0x0000008700437220 */ /* 0x000fe20000410000 */
[----:B------:R-:W-:Y:S01]  /*7860*/  @P1 IADD3.X R9, R7, UR17, RZ, P4, !PT ;  /* 0x0000001107091c10 */ /* 0x000fe2000a7fe4ff */
[----:B------:R1:W-:Y:S02]  /*7870*/  @P1 LDGSTS.E.BYPASS.LTC128B.128 [R235+0xa100], [R6.64], !P3 ;  /* 0x0a10000006eb1fae */ /* 0x0003e4000d901d56 */
[----:B------:R4:W-:Y:S01]  /*7880*/  MUFU.EX2 R158, R48 ;  /* 0x00000030009e7308 */ /* 0x0009e20000000800 */
[----:B--2---:R-:W-:Y:S02]  /*7890*/  @P1 IADD3 R10, P5, R4, UR9, RZ ;  /* 0x00000009040a1c10 */ /* 0x004fe4000ffbe0ff */
[----:B---3--:R-:W-:Y:S02]  /*78a0*/  @P1 IADD3 R4, P2, R6, UR9, RZ ;  /* 0x0000000906041c10 */ /* 0x008fe4000ff5e0ff */
[----:B------:R-:W-:Y:S02]  /*78b0*/  @P1 IADD3.X R11, R5, UR8, RZ, P5, !PT ;  /* 0x00000008050b1c10 */ /* 0x000fe4000affe4ff */
[----:B------:R-:W-:Y:S03]  /*78c0*/  @P1 IADD3.X R5, R7, UR8, RZ, P2, !PT ;  /* 0x0000000807051c10 */ /* 0x000fe600097fe4ff */
[----:B------:R-:W-:Y:S01]  /*78d0*/  MUFU.EX2 R71, R71 ;  /* 0x0000004700477308 */ /* 0x000fe20000000800 */
[----:B------:R2:W-:Y:S01]  /*78e0*/  @P1 LDGSTS.E.BYPASS.LTC128B.128 [R235+0xe100], [R10.64], !P0 ;  /* 0x0e1000000aeb1fae */ /* 0x0005e2000c101d56 */
[----:B-----5:R-:W-:Y:S07]  /*78f0*/  FFMA.FTZ R70, R171, c[0x0][0x2d0], -R137 ;  /* 0x0000b400ab467a23 */ /* 0x020fee0000010889 */
[----:B------:R3:W-:Y:S01]  /*7900*/  @P1 LDGSTS.E.BYPASS.LTC128B.128 [R235+0xb100], [R8.64], !P3 ;  /* 0x0b10000008eb1fae */ /* 0x0007e2000d901d56 */
[----:B----4-:R-:W-:Y:S02]  /*7910*/  FMUL.FTZ R48, R2, R116 ;  /* 0x0000007402307220 */ /* 0x010fe40000410000 */
[--C-:B-1----:R-:W-:Y:S01]  /*7920*/  FFMA.FTZ R6, R152, c[0x0][0x2d0], -R69.reuse ;  /* 0x0000b40098067a23 */ /* 0x102fe20000010845 */
[----:B------:R-:W-:Y:S01]  /*7930*/  MOV R152, R58 ;  /* 0x0000003a00987202 */ /* 0x000fe20000000f00 */
[C---:B------:R-:W-:Y:S03]  /*7940*/  FMUL.FTZ R7, R0.reuse, R75 ;  /* 0x0000004b00077220 */ /* 0x040fe60000410000 */
[----:B------:R1:W-:Y:S01]  /*7950*/  @P1 LDGSTS.E.BYPASS.LTC128B.128 [R235+0xf100], [R4.64], !P0 ;  /* 0x0f10000004eb1fae */ /* 0x0003e2000c101d56 */
[----:B------:R4:W-:Y:S01]  /*7960*/  MUFU.EX2 R168, R6 ;  /* 0x0000000600a87308 */ /* 0x0009e20000000800 */
[C---:B------:R-:W-:Y:S06]  /*7970*/  FMUL.FTZ R58, R0.reuse, R126 ;  /* 0x0000007e003a7220 */ /* 0x040fec0000410000 */
[----:B------:R-:W5:Y:S01]  /*7980*/  LDSM.16.MT88.4 R12, [R213+0x100] ;  /* 0x00010000d50c783b */ /* 0x000f620000004200 */
[C---:B--2---:R-:W-:Y:S02]  /*7990*/  FMUL.FTZ R10, R0.reuse, R78 ;  /* 0x0000004e000a7220 */ /* 0x044fe40000410000 */
[----:B------:R-:W-:Y:S05]  /*79a0*/  FMUL.FTZ R11, R0, R79 ;  /* 0x0000004f000b7220 */ /* 0x000fea0000410000 */
[----:B------:R-:W2:Y:S01]  /*79b0*/  LDSM.16.MT88.4 R20, [R214+0x100] ;  /* 0x00010000d614783b */ /* 0x000ea20000004200 */
[C---:B---3--:R-:W-:Y:S02]  /*79c0*/  FMUL.FTZ R8, R2.reuse, R76 ;  /* 0x0000004c02087220 */ /* 0x048fe40000410000 */
[----:B------:R-:W-:Y:S05]  /*79d0*/  FMUL.FTZ R9, R2, R77 ;  /* 0x0000004d02097220 */ /* 0x000fea0000410000 */
[----:B------:R-:W3:Y:S01]  /*79e0*/  LDSM.16.MT88.4 R28, [R217+0x100] ;  /* 0x00010000d91c783b */ /* 0x000ee20000004200 */
[----:B----4-:R-:W-:Y:S01]  /*79f0*/  FMUL.FTZ R6, R0, R74 ;  /* 0x0000004a00067220 */ /* 0x010fe20000410000 */
[----:B------:R-:W-:Y:S01]  /*7a00*/  F2FP.PACK_AB R74, R238, R239 ;  /* 0x000000efee4a723e */ /* 0x000fe200000000ff */
[----:B-1----:R-:W-:Y:S01]  /*7a10*/  FFMA.FTZ R4, R153, c[0x0][0x2d0], -R69 ;  /* 0x0000b40099047a23 */ /* 0x002fe20000010845 */
[----:B------:R-:W-:Y:S01]  /*7a20*/  MOV R153, R57 ;  /* 0x0000003900997202 */ /* 0x000fe20000000f00 */
[C---:B------:R-:W-:Y:S01]  /*7a30*/  FMUL.FTZ R5, R2.reuse, R73 ;  /* 0x0000004902057220 */ /* 0x040fe20000410000 */
[----:B------:R-:W-:Y:S01]  /*7a40*/  F2FP.PACK_AB R73, R169, R170 ;  /* 0x000000aaa949723e */ /* 0x000fe200000000ff */
[----:B------:R1:W4:Y:S01]  /*7a50*/  MUFU.EX2 R163, R4 ;  /* 0x0000000400a37308 */ /* 0x0003220000000800 */
[----:B------:R-:W2:Y:S01]  /*7a60*/  LDSM.16.MT88.4 R36, [R216+0x100] ;  /* 0x00010000d824783b */ /* 0x000ea20000004200 */
[C---:B------:R-:W-:Y:S07]  /*7a70*/  FMUL.FTZ R57, R2.reuse, R125 ;  /* 0x0000007d02397220 */ /* 0x040fee0000410000 */
[----:B------:R-:W2:Y:S08]  /*7a80*/  LDSM.16.MT88.4 R44, [R213+0x4100] ;  /* 0x00410000d52c783b */ /* 0x000eb00000004200 */
[----:B------:R-:W2:Y:S01]  /*7a90*/  LDSM.16.MT88.4 R52, [R214+0x4100] ;  /* 0x00410000d634783b */ /* 0x000ea20000004200 */
[----:B-1----:R-:W-:Y:S01]  /*7aa0*/  FMUL.FTZ R4, R2, R72 ;  /* 0x0000004802047220 */ /* 0x002fe20000410000 */
[----:B------:R-:W-:Y:S06]  /*7ab0*/  F2FP.PACK_AB R72, R240, R241 ;  /* 0x000000f1f048723e */ /* 0x000fec00000000ff */
[----:B------:R-:W1:Y:S01]  /*7ac0*/  LDSM.16.MT88.4 R60, [R217+0x4100] ;  /* 0x00410000d93c783b */ /* 0x000e620000004200 */
[----:B----4-:R-:W-:Y:S07]  /*7ad0*/  F2FP.PACK_AB R75, R163, R168 ;  /* 0x000000a8a34b723e */ /* 0x010fee00000000ff */
[C---:B-----5:R-:W-:Y:S01]  /*7ae0*/  HMMA.16816.F32 R4, R72.reuse, R12, R4 ;  /* 0x0000000c4804723c */ /* 0x060fe20000001804 */
[----:B------:R-:W4:Y:S06]  /*7af0*/  LDSM.16.MT88.4 R76, [R216+0x4100] ;  /* 0x00410000d84c783b */ /* 0x000f2c0000004200 */
[C---:B------:R-:W-:Y:S01]  /*7b00*/  FMUL.FTZ R12, R2.reuse, R80 ;  /* 0x00000050020c7220 */ /* 0x040fe20000410000 */
[C---:B------:R-:W-:Y:S01]  /*7b10*/  HMMA.16816.F32 R8, R72.reuse, R14, R8 ;  /* 0x0000000e4808723c */ /* 0x040fe20000001808 */
[----:B------:R-:W-:Y:S03]  /*7b20*/  LDSM.16.MT88.4 R84, [R214+0x900] ;  /* 0x00090000d654783b */ /* 0x000fe60000004200 */
[----:B------:R-:W-:Y:S03]  /*7b30*/  FMUL.FTZ R13, R2, R81 ;  /* 0x00000051020d7220 */ /* 0x000fe60000410000 */
[C---:B------:R-:W-:Y:S02]  /*7b40*/  FMUL.FTZ R14, R0.reuse, R82 ;  /* 0x00000052000e7220 */ /* 0x040fe40000410000 */
[----:B------:R-:W-:Y:S01]  /*7b50*/  FMUL.FTZ R15, R0, R83 ;  /* 0x00000053000f7220 */ /* 0x000fe20000410000 */
[----:B------:R-:W-:Y:S06]  /*7b60*/  LDSM.16.MT88.4 R92, [R216+0x900] ;  /* 0x00090000d85c783b */ /* 0x000fec0000004200 */
[C---:B--2---:R-:W-:Y:S02]  /*7b70*/  HMMA.16816.F32 R12, R72.reuse, R20, R12 ;  /* 0x00000014480c723c */ /* 0x044fe4000000180c */
[----:B------:R-:W2:Y:S05]  /*7b80*/  LDSM.16.MT88.4 R80, [R213+0x900] ;  /* 0x00090000d550783b */ /* 0x000eaa0000004200 */
[C---:B------:R-:W-:Y:S01]  /*7b90*/  FMUL.FTZ R20, R2.reuse, R88 ;  /* 0x0000005802147220 */ /* 0x040fe20000410000 */
[C---:B------:R-:W-:Y:S02]  /*7ba0*/  HMMA.16816.F32 R16, R72.reuse, R22, R16 ;  /* 0x000000164810723c */ /* 0x040fe40000001810 */
[----:B------:R-:W-:Y:S02]  /*7bb0*/  LDSM.16.MT88.4 R100, [R216+0x5100] ;  /* 0x00510000d864783b */ /* 0x000fe40000004200 */
[----:B------:R-:W-:Y:S03]  /*7bc0*/  FMUL.FTZ R21, R2, R89 ;  /* 0x0000005902157220 */ /* 0x000fe60000410000 */
[C---:B------:R-:W-:Y:S02]  /*7bd0*/  FMUL.FTZ R22, R0.reuse, R90 ;  /* 0x0000005a00167220 */ /* 0x040fe40000410000 */
[----:B------:R-:W-:Y:S01]  /*7be0*/  FMUL.FTZ R23, R0, R91 ;  /* 0x0000005b00177220 */ /* 0x000fe20000410000 */
[----:B------:R-:W0:Y:S06]  /*7bf0*/  LDGDEPBAR ;  /* 0x00000000000079af */ /* 0x000e2c0000000000 */
[C---:B---3--:R-:W-:Y:S02]  /*7c00*/  HMMA.16816.F32 R20, R72.reuse, R28, R20 ;  /* 0x0000001c4814723c */ /* 0x048fe40000001814 */
[----:B------:R-:W3:Y:S05]  /*7c10*/  LDSM.16.MT88.4 R88, [R217+0x900] ;  /* 0x00090000d958783b */ /* 0x000eea0000004200 */
[C---:B------:R-:W-:Y:S01]  /*7c20*/  FMUL.FTZ R28, R2.reuse, R96 ;  /* 0x00000060021c7220 */ /* 0x040fe20000410000 */
[C---:B------:R-:W-:Y:S04]  /*7c30*/  HMMA.16816.F32 R24, R72.reuse, R30, R24 ;  /* 0x0000001e4818723c */ /* 0x040fe80000001818 */
[----:B------:R-:W-:Y:S03]  /*7c40*/  FMUL.FTZ R29, R2, R97 ;  /* 0x00000061021d7220 */ /* 0x000fe60000410000 */
[C---:B------:R-:W-:Y:S02]  /*7c50*/  FMUL.FTZ R30, R0.reuse, R98 ;  /* 0x00000062001e7220 */ /* 0x040fe40000410000 */
[----:B------:R-:W-:Y:S02]  /*7c60*/  FMUL.FTZ R31, R0, R99 ;  /* 0x00000063001f7220 */ /* 0x000fe40000410000 */
[----:B------:R-:W-:Y:S05]  /*7c70*/  LDSM.16.MT88.4 R96, [R217+0x5100] ;  /* 0x00510000d960783b */ /* 0x000fea0000004200 */
[C---:B------:R-:W-:Y:S07]  /*7c80*/  HMMA.16816.F32 R28, R72.reuse, R36, R28 ;  /* 0x00000024481c723c */ /* 0x040fee000000181c */
[--C-:B------:R-:W-:Y:S01]  /*7c90*/  FFMA.FTZ R36, R139, c[0x0][0x2d0], -R137.reuse ;  /* 0x0000b4008b247a23 */ /* 0x100fe20000010889 */
[C---:B------:R-:W-:Y:S03]  /*7ca0*/  HMMA.16816.F32 R32, R72.reuse, R38, R32 ;  /* 0x000000264820723c */ /* 0x040fe60000001820 */
[----:B------:R5:W-:Y:S01]  /*7cb0*/  MUFU.EX2 R205, R36 ;  /* 0x0000002400cd7308 */ /* 0x000be20000000800 */
[C---:B------:R-:W-:Y:S01]  /*7cc0*/  FMUL.FTZ R37, R2.reuse, R105 ;  /* 0x0000006902257220 */ /* 0x040fe20000410000 */
[----:B------:R-:W-:Y:S01]  /*7cd0*/  MOV R139, R64 ;  /* 0x00000040008b7202 */ /* 0x000fe20000000f00 */
[----:B------:R-:W-:Y:S02]  /*7ce0*/  FMUL.FTZ R64, R2, R132 ;  /* 0x0000008402407220 */ /* 0x000fe40000410000 */
[C---:B------:R-:W-:Y:S04]  /*7cf0*/  FMUL.FTZ R38, R0.reuse, R106 ;  /* 0x0000006a00267220 */ /* 0x040fe80000410000 */
[----:B------:R-:W-:Y:S02]  /*7d00*/  FMUL.FTZ R39, R0, R107 ;  /* 0x0000006b00277220 */ /* 0x000fe40000410000 */
[C---:B-----5:R-:W-:Y:S02]  /*7d10*/  FMUL.FTZ R36, R2.reuse, R104 ;  /* 0x0000006802247220 */ /* 0x060fe40000410000 */
[----:B------:R-:W-:Y:S05]  /*7d20*/  LDSM.16.MT88.4 R104, [R214+0x1900] ;  /* 0x00190000d668783b */ /* 0x000fea0000004200 */
[C---:B------:R-:W-:Y:S07]  /*7d30*/  HMMA.16816.F32 R36, R72.reuse, R44, R36 ;  /* 0x0000002c4824723c */ /* 0x040fee0000001824 */
[----:B------:R-:W-:Y:S01]  /*7d40*/  FFMA.FTZ R44, R157, c[0x0][0x2d0], -R137 ;  /* 0x0000b4009d2c7a23 */ /* 0x000fe20000010889 */
[C---:B------:R-:W-:Y:S03]  /*7d50*/  HMMA.16816.F32 R40, R72.reuse, R46, R40 ;  /* 0x0000002e4828723c */ /* 0x040fe60000001828 */
[----:B------:R5:W-:Y:S01]  /*7d60*/  MUFU.EX2 R194, R44 ;  /* 0x0000002c00c27308 */ /* 0x000be20000000800 */
[----:B------:R-:W-:Y:S03]  /*7d70*/  FMUL.FTZ R45, R2, R113 ;  /* 0x00000071022d7220 */ /* 0x000fe60000410000 */
[C---:B------:R-:W-:Y:S02]  /*7d80*/  FMUL.FTZ R46, R0.reuse, R114 ;  /* 0x00000072002e7220 */ /* 0x040fe40000410000 */
[----:B------:R-:W-:Y:S03]  /*7d90*/  FMUL.FTZ R47, R0, R115 ;  /* 0x00000073002f7220 */ /* 0x000fe60000410000 */
[----:B-----5:R-:W-:Y:S07]  /*7da0*/  FMUL.FTZ R44, R2, R112 ;  /* 0x00000070022c7220 */ /* 0x020fee0000410000 */
[C---:B------:R-:W-:Y:S07]  /*7db0*/  HMMA.16816.F32 R44, R72.reuse, R52, R44 ;  /* 0x00000034482c723c */ /* 0x040fee000000182c */
[--C-:B------:R-:W-:Y:S01]  /*7dc0*/  FFMA.FTZ R52, R160, c[0x0][0x2d0], -R69.reuse ;  /* 0x0000b400a0347a23 */ /* 0x100fe20000010845 */
[C---:B------:R-:W-:Y:S03]  /*7dd0*/  HMMA.16816.F32 R48, R72.reuse, R54, R48 ;  /* 0x000000364830723c */ /* 0x040fe60000001830 */
[----:B------:R5:W1:Y:S01]  /*7de0*/  MUFU.EX2 R118, R52 ;  /* 0x0000003400767308 */ /* 0x000a620000000800 */
[----:B------:R-:W-:Y:S01]  /*7df0*/  MOV R160, R181 ;  /* 0x000000b500a07202 */ /* 0x000fe20000000f00 */
[----:B------:R-:W-:Y:S01]  /*7e00*/  FMUL.FTZ R53, R2, R121 ;  /* 0x0000007902357220 */ /* 0x000fe20000410000 */
[----:B------:R-:W-:Y:S01]  /*7e10*/  MOV R121, R154 ;  /* 0x0000009a00797202 */ /* 0x000fe20000000f00 */
[C---:B------:R-:W-:Y:S01]  /*7e20*/  FMUL.FTZ R55, R0.reuse, R123 ;  /* 0x0000007b00377220 */ /* 0x040fe20000410000 */
[----:B------:R-:W-:Y:S01]  /*7e30*/  MOV R154, R56 ;  /* 0x00000038009a7202 */ /* 0x000fe20000000f00 */
[----:B------:R-:W-:Y:S03]  /*7e40*/  FFMA.FTZ R56, R159, c[0x0][0x2d0], -R69 ;  /* 0x0000b4009f387a23 */ /* 0x000fe60000010845 */
[----:B------:R-:W-:Y:S01]  /*7e50*/  MOV R159, R179 ;  /* 0x000000b3009f7202 */ /* 0x000fe20000000f00 */
[----:B------:R2:W-:Y:S01]  /*7e60*/  MUFU.EX2 R181, R70 ;  /* 0x0000004600b57308 */ /* 0x0005e20000000800 */
[----:B------:R-:W-:Y:S09]  /*7e70*/  FMUL.FTZ R54, R0, R122 ;  /* 0x0000007a00367220 */ /* 0x000ff20000410000 */
[----:B------:R3:W-:Y:S01]  /*7e80*/  MUFU.EX2 R117, R56 ;  /* 0x0000003800757308 */ /* 0x0007e20000000800 */
[C---:B-----5:R-:W-:Y:S01]  /*7e90*/  FMUL.FTZ R52, R2.reuse, R120 ;  /* 0x0000007802347220 */ /* 0x060fe20000410000 */
[----:B------:R-:W-:Y:S02]  /*7ea0*/  MOV R120, R155 ;  /* 0x0000009b00787202 */ /* 0x000fe40000000f00 */
[----:B------:R-:W-:Y:S02]  /*7eb0*/  MOV R155, R151 ;  /* 0x00000097009b7202 */ /* 0x000fe40000000f00 */
[----:B------:R-:W-:Y:S02]  /*7ec0*/  MOV R151, R180 ;  /* 0x000000b400977202 */ /* 0x000fe40000000f00 */
[C---:B-1----:R-:W-:Y:S03]  /*7ed0*/  HMMA.16816.F32 R52, R72.reuse, R60, R52 ;  /* 0x0000003c4834723c */ /* 0x042fe60000001834 */
[----:B--2---:R-:W-:Y:S04]  /*7ee0*/  FFMA.FTZ R70, R173, c[0x0][0x2d0], -R137 ;  /* 0x0000b400ad467a23 */ /* 0x004fe80000010889 */
[----:B------:R1:W-:Y:S01]  /*7ef0*/  MUFU.EX2 R180, R70 ;  /* 0x0000004600b47308 */ /* 0x0003e20000000800 */
[----:B------:R-:W-:Y:S04]  /*7f00*/  FFMA.FTZ R60, R161, c[0x0][0x2d0], -R69 ;  /* 0x0000b400a13c7a23 */ /* 0x000fe80000010845 */
[C---:B------:R-:W-:Y:S02]  /*7f10*/  FMUL.FTZ R61, R2.reuse, R129 ;  /* 0x00000081023d7220 */ /* 0x040fe40000410000 */
[----:B---3--:R-:W-:Y:S03]  /*7f20*/  FMUL.FTZ R56, R2, R124 ;  /* 0x0000007c02387220 */ /* 0x008fe60000410000 */
[----:B------:R2:W3:Y:S04]  /*7f30*/  MUFU.EX2 R116, R60 ;  /* 0x0000003c00747308 */ /* 0x0004e80000000800 */
[C---:B------:R-:W-:Y:S07]  /*7f40*/  HMMA.16816.F32 R56, R72.reuse, R62, R56 ;  /* 0x0000003e4838723c */ /* 0x040fee0000001838 */
[C---:B------:R-:W-:Y:S02]  /*7f50*/  FMUL.FTZ R62, R0.reuse, R130 ;  /* 0x00000082003e7220 */ /* 0x040fe40000410000 */
[----:B------:R-:W-:Y:S03]  /*7f60*/  FMUL.FTZ R63, R0, R131 ;  /* 0x00000083003f7220 */ /* 0x000fe60000410000 */
[----:B-1----:R-:W-:Y:S04]  /*7f70*/  FFMA.FTZ R70, R172, c[0x0][0x2d0], -R137 ;  /* 0x0000b400ac467a23 */ /* 0x002fe80000010889 */
[----:B------:R1:W-:Y:S01]  /*7f80*/  MUFU.EX2 R179, R70 ;  /* 0x0000004600b37308 */ /* 0x0003e20000000800 */
[----:B--2---:R-:W-:Y:S01]  /*7f90*/  FMUL.FTZ R60, R2, R128 ;  /* 0x00000080023c7220 */ /* 0x004fe20000410000 */
[----:B------:R-:W-:Y:S06]  /*7fa0*/  MOV R128, R160 ;  /* 0x000000a000807202 */ /* 0x000fec0000000f00 */
[C---:B----4-:R-:W-:Y:S08]  /*7fb0*/  HMMA.16816.F32 R60, R72.reuse, R76, R60 ;  /* 0x0000004c483c723c */ /* 0x050ff0000000183c */
[----:B------:R-:W-:Y:S01]  /*7fc0*/  HMMA.16816.F32 R64, R72, R78, R64 ;  /* 0x0000004e4840723c */ /* 0x000fe20000001840 */
[----:B------:R-:W2:Y:S03]  /*7fd0*/  LDSM.16.MT88.4 R76, [R213+0x4900] ;  /* 0x00490000d54c783b */ /* 0x000ea60000004200 */
[--C-:B-1----:R-:W-:Y:S03]  /*7fe0*/  FFMA.FTZ R70, R175, c[0x0][0x2d0], -R69.reuse ;  /* 0x0000b400af467a23 */ /* 0x102fe60000010845 */
[----:B------:R-:W-:Y:S01]  /*7ff0*/  F2FP.PACK_AB R73, R118, R158 ;  /* 0x0000009e7649723e */ /* 0x000fe200000000ff */
[----:B------:R1:W-:Y:S01]  /*8000*/  MUFU.EX2 R127, R70 ;  /* 0x00000046007f7308 */ /* 0x0003e20000000800 */
[----:B---3--:R-:W-:Y:S03]  /*8010*/  F2FP.PACK_AB R75, R116, R117 ;  /* 0x00000075744b723e */ /* 0x008fe600000000ff */
[----:B------:R-:W-:Y:S02]  /*8020*/  F2FP.PACK_AB R72, R205, R207 ;  /* 0x000000cfcd48723e */ /* 0x000fe400000000ff */
[----:B------:R-:W-:Y:S07]  /*8030*/  F2FP.PACK_AB R74, R194, R195 ;  /* 0x000000c3c24a723e */ /* 0x000fee00000000ff */
[C---:B------:R-:W-:Y:S08]  /*8040*/  HMMA.16816.F32 R4, R72.reuse, R80, R4 ;  /* 0x000000504804723c */ /* 0x040ff00000001804 */
[C---:B------:R-:W-:Y:S01]  /*8050*/  HMMA.16816.F32 R8, R72.reuse, R82, R8 ;  /* 0x000000524808723c */ /* 0x040fe20000001808 */
[----:B------:R-:W3:Y:S03]  /*8060*/  LDSM.16.MT88.4 R80, [R214+0x4900] ;  /* 0x00490000d650783b */ /* 0x000ee60000004200 */
[--C-:B-1----:R-:W-:Y:S04]  /*8070*/  FFMA.FTZ R70, R176, c[0x0][0x2d0], -R69.reuse ;  /* 0x0000b400b0467a23 */ /* 0x102fe80000010845 */
[C---:B------:R-:W-:Y:S01]  /*8080*/  HMMA.16816.F32 R12, R72.reuse, R84, R12 ;  /* 0x00000054480c723c */ /* 0x040fe2000000180c */
[----:B------:R1:W4:Y:S07]  /*8090*/  MUFU.EX2 R126, R70 ;  /* 0x00000046007e7308 */ /* 0x00032e0000000800 */
[C---:B------:R-:W-:Y:S01]  /*80a0*/  HMMA.16816.F32 R16, R72.reuse, R86, R16 ;  /* 0x000000564810723c */ /* 0x040fe20000001810 */
[----:B------:R-:W5:Y:S07]  /*80b0*/  LDSM.16.MT88.4 R84, [R217+0x4900] ;  /* 0x00490000d954783b */ /* 0x000f6e0000004200 */
[C---:B------:R-:W-:Y:S08]  /*80c0*/  HMMA.16816.F32 R20, R72.reuse, R88, R20 ;  /* 0x000000584814723c */ /* 0x040ff00000001814 */
[C---:B------:R-:W-:Y:S01]  /*80d0*/  HMMA.16816.F32 R24, R72.reuse, R90, R24 ;  /* 0x0000005a4818723c */ /* 0x040fe20000001818 */
[----:B------:R-:W4:Y:S03]  /*80e0*/  LDSM.16.MT88.4 R88, [R216+0x4900] ;  /* 0x00490000d858783b */ /* 0x000f260000004200 */
[--C-:B-1----:R-:W-:Y:S04]  /*80f0*/  FFMA.FTZ R70, R174, c[0x0][0x2d0], -R69.reuse ;  /* 0x0000b400ae467a23 */ /* 0x102fe80000010845 */
[C---:B------:R-:W-:Y:S01]  /*8100*/  HMMA.16816.F32 R28, R72.reuse, R92, R28 ;  /* 0x0000005c481c723c */ /* 0x040fe2000000181c */
[----:B------:R1:W-:Y:S07]  /*8110*/  MUFU.EX2 R125, R70 ;  /* 0x00000046007d7308 */ /* 0x0003ee0000000800 */
[C---:B------:R-:W-:Y:S01]  /*8120*/  HMMA.16816.F32 R32, R72.reuse, R94, R32 ;  /* 0x0000005e4820723c */ /* 0x040fe20000001820 */
[----:B------:R-:W-:Y:S07]  /*8130*/  LDSM.16.MT88.4 R92, [R214+0x5100] ;  /* 0x00510000d65c783b */ /* 0x000fee0000004200 */
[C---:B--2---:R-:W-:Y:S08]  /*8140*/  HMMA.16816.F32 R36, R72.reuse, R76, R36 ;  /* 0x0000004c4824723c */ /* 0x044ff00000001824 */
[C---:B------:R-:W-:Y:S01]  /*8150*/  HMMA.16816.F32 R40, R72.reuse, R78, R40 ;  /* 0x0000004e4828723c */ /* 0x040fe20000001828 */
[----:B------:R-:W2:Y:S03]  /*8160*/  LDSM.16.MT88.4 R76, [R213+0x1100] ;  /* 0x00110000d54c783b */ /* 0x000ea60000004200 */
[----:B-1----:R-:W-:Y:S04]  /*8170*/  FFMA.FTZ R70, R177, c[0x0][0x2d0], -R69 ;  /* 0x0000b400b1467a23 */ /* 0x002fe80000010845 */
[C---:B---3--:R-:W-:Y:S01]  /*8180*/  HMMA.16816.F32 R44, R72.reuse, R80, R44 ;  /* 0x00000050482c723c */ /* 0x048fe2000000182c */
[----:B------:R1:W3:Y:S07]  /*8190*/  MUFU.EX2 R124, R70 ;  /* 0x00000046007c7308 */ /* 0x0002ee0000000800 */
[C---:B------:R-:W-:Y:S01]  /*81a0*/  HMMA.16816.F32 R48, R72.reuse, R82, R48 ;  /* 0x000000524830723c */ /* 0x040fe20000001830 */
[----:B------:R-:W2:Y:S07]  /*81b0*/  LDSM.16.MT88.4 R80, [R214+0x1100] ;  /* 0x00110000d650783b */ /* 0x000eae0000004200 */
[C---:B-----5:R-:W-:Y:S08]  /*81c0*/  HMMA.16816.F32 R52, R72.reuse, R84, R52 ;  /* 0x000000544834723c */ /* 0x060ff00000001834 */
[C---:B------:R-:W-:Y:S01]  /*81d0*/  HMMA.16816.F32 R56, R72.reuse, R86, R56 ;  /* 0x000000564838723c */ /* 0x040fe20000001838 */
[----:B------:R-:W5:Y:S03]  /*81e0*/  LDSM.16.MT88.4 R84, [R217+0x1100] ;  /* 0x00110000d954783b */ /* 0x000f660000004200 */
[--C-:B-1----:R-:W-:Y:S04]  /*81f0*/  FFMA.FTZ R70, R178, c[0x0][0x2d0], -R137.reuse ;  /* 0x0000b400b2467a23 */ /* 0x102fe80000010889 */
[C---:B----4-:R-:W-:Y:S01]  /*8200*/  HMMA.16816.F32 R60, R72.reuse, R88, R60 ;  /* 0x00000058483c723c */ /* 0x050fe2000000183c */
[----:B------:R1:W-:Y:S07]  /*8210*/  MUFU.EX2 R178, R70 ;  /* 0x0000004600b27308 */ /* 0x0003ee0000000800 */
[----:B------:R-:W-:Y:S01]  /*8220*/  HMMA.16816.F32 R64, R72, R90, R64 ;  /* 0x0000005a4840723c */ /* 0x000fe20000001840 */
[----:B------:R-:W4:Y:S06]  /*8230*/  LDSM.16.MT88.4 R88, [R216+0x1100] ;  /* 0x00110000d858783b */ /* 0x000f2c0000004200 */
[----:B------:R-:W-:Y:S02]  /*8240*/  F2FP.PACK_AB R73, R126, R127 ;  /* 0x0000007f7e49723e */ /* 0x000fe400000000ff */
[----:B---3--:R-:W-:Y:S03]  /*8250*/  F2FP.PACK_AB R75, R124, R125 ;  /* 0x0000007d7c4b723e */ /* 0x008fe600000000ff */
[----:B------:R-:W-:Y:S02]  /*8260*/  F2FP.PACK_AB R72, R181, R182 ;  /* 0x000000b6b548723e */ /* 0x000fe400000000ff */
[----:B------:R-:W-:Y:S01]  /*8270*/  F2FP.PACK_AB R74, R179, R180 ;  /* 0x000000b4b34a723e */ /* 0x000fe200000000ff */
[--C-:B-1----:R-:W-:Y:S06]  /*8280*/  FFMA.FTZ R70, R183, c[0x0][0x2d0], -R137.reuse ;  /* 0x0000b400b7467a23 */ /* 0x102fec0000010889 */
[C---:B--2---:R-:W-:Y:S01]  /*8290*/  HMMA.16816.F32 R4, R72.reuse, R76, R4 ;  /* 0x0000004c4804723c */ /* 0x044fe20000001804 */
[----:B------:R1:W2:Y:S07]  /*82a0*/  MUFU.EX2 R176, R70 ;  /* 0x0000004600b07308 */ /* 0x0002ae0000000800 */
[C---:B------:R-:W-:Y:S01]  /*82b0*/  HMMA.16816.F32 R8, R72.reuse, R78, R8 ;  /* 0x0000004e4808723c */ /* 0x040fe20000001808 */
[----:B------:R-:W3:Y:S07]  /*82c0*/  LDSM.16.MT88.4 R76, [R213+0x5100] ;  /* 0x00510000d54c783b */ /* 0x000eee0000004200 */
[C---:B------:R-:W-:Y:S08]  /*82d0*/  HMMA.16816.F32 R12, R72.reuse, R80, R12 ;  /* 0x00000050480c723c */ /* 0x040ff0000000180c */
[C---:B------:R-:W-:Y:S01]  /*82e0*/  HMMA.16816.F32 R16, R72.reuse, R82, R16 ;  /* 0x000000524810723c */ /* 0x040fe20000001810 */
[----:B------:R-:W2:Y:S03]  /*82f0*/  LDSM.16.MT88.4 R80, [R213+0x1900] ;  /* 0x00190000d550783b */ /* 0x000ea60000004200 */
[--C-:B-1----:R-:W-:Y:S04]  /*8300*/  FFMA.FTZ R70, R192, c[0x0][0x2d0], -R137.reuse ;  /* 0x0000b400c0467a23 */ /* 0x102fe80000010889 */
[C---:B-----5:R-:W-:Y:S01]  /*8310*/  HMMA.16816.F32 R20, R72.reuse, R84, R20 ;  /* 0x000000544814723c */ /* 0x060fe20000001814 */
[----:B------:R1:W-:Y:S07]  /*8320*/  MUFU.EX2 R177, R70 ;  /* 0x0000004600b17308 */ /* 0x0003ee0000000800 */
[C---:B------:R-:W-:Y:S01]  /*8330*/  HMMA.16816.F32 R24, R72.reuse, R86, R24 ;  /* 0x000000564818723c */ /* 0x040fe20000001818 */
[----:B------:R-:W5:Y:S07]  /*8340*/  LDSM.16.MT88.4 R84, [R217+0x1900] ;  /* 0x00190000d954783b */ /* 0x000f6e0000004200 */
[C---:B----4-:R-:W-:Y:S08]  /*8350*/  HMMA.16816.F32 R28, R72.reuse, R88, R28 ;  /* 0x00000058481c723c */ /* 0x050ff0000000181c */
[C---:B------:R-:W-:Y:S01]  /*8360*/  HMMA.16816.F32 R32, R72.reuse, R90, R32 ;  /* 0x0000005a4820723c */ /* 0x040fe20000001820 */
[----:B------:R-:W-:Y:S03]  /*8370*/  LDSM.16.MT88.4 R88, [R214+0x5900] ;  /* 0x00590000d658783b */ /* 0x000fe60000004200 */
[----:B-1----:R-:W-:Y:S04]  /*8380*/  FFMA.FTZ R70, R193, c[0x0][0x2d0], -R137 ;  /* 0x0000b400c1467a23 */ /* 0x002fe80000010889 */
[C---:B---3--:R-:W-:Y:S01]  /*8390*/  HMMA.16816.F32 R36, R72.reuse, R76, R36 ;  /* 0x0000004c4824723c */ /* 0x048fe20000001824 */
[----:B------:R1:W3:Y:S07]  /*83a0*/  MUFU.EX2 R175, R70 ;  /* 0x0000004600af7308 */ /* 0x0002ee0000000800 */
[C---:B------:R-:W-:Y:S01]  /*83b0*/  HMMA.16816.F32 R40, R72.reuse, R78, R40 ;  /* 0x0000004e4828723c */ /* 0x040fe20000001828 */
[----:B------:R-:W4:Y:S07]  /*83c0*/  LDSM.16.MT88.4 R76, [R216+0x1900] ;  /* 0x00190000d84c783b */ /* 0x000f2e0000004200 */
[C---:B------:R-:W-:Y:S08]  /*83d0*/  HMMA.16816.F32 R44, R72.reuse, R92, R44 ;  /* 0x0000005c482c723c */ /* 0x040ff0000000182c */
[C---:B------:R-:W-:Y:S01]  /*83e0*/  HMMA.16816.F32 R48, R72.reuse, R94, R48 ;  /* 0x0000005e4830723c */ /* 0x040fe20000001830 */
[----:B------:R-:W-:Y:S03]  /*83f0*/  LDSM.16.MT88.4 R92, [R214+0x6100] ;  /* 0x00610000d65c783b */ /* 0x000fe60000004200 */
[--C-:B-1----:R-:W-:Y:S04]  /*8400*/  FFMA.FTZ R70, R204, c[0x0][0x2d0], -R69.reuse ;  /* 0x0000b400cc467a23 */ /* 0x102fe80000010845 */
[C---:B------:R-:W-:Y:S01]  /*8410*/  HMMA.16816.F32 R52, R72.reuse, R96, R52 ;  /* 0x000000604834723c */ /* 0x040fe20000001834 */
[----:B------:R1:W-:Y:S07]  /*8420*/  MUFU.EX2 R157, R70 ;  /* 0x00000046009d7308 */ /* 0x0003ee0000000800 */
[C---:B------:R-:W-:Y:S01]  /*8430*/  HMMA.16816.F32 R56, R72.reuse, R98, R56 ;  /* 0x000000624838723c */ /* 0x040fe20000001838 */
[----:B------:R-:W-:Y:S07]  /*8440*/  LDSM.16.MT88.4 R96, [R217+0x6100] ;  /* 0x00610000d960783b */ /* 0x000fee0000004200 */
[C---:B------:R-:W-:Y:S08]  /*8450*/  HMMA.16816.F32 R60, R72.reuse, R100, R60 ;  /* 0x00000064483c723c */ /* 0x040ff0000000183c */
[----:B------:R-:W-:Y:S01]  /*8460*/  HMMA.16816.F32 R64, R72, R102, R64 ;  /* 0x000000664840723c */ /* 0x000fe20000001840 */
[----:B------:R-:W-:Y:S03]  /*8470*/  LDSM.16.MT88.4 R100, [R214+0x2900] ;  /* 0x00290000d664783b */ /* 0x000fe60000004200 */
[--C-:B-1----:R-:W-:Y:S03]  /*8480*/  FFMA.FTZ R70, R236, c[0x0][0x2d0], -R69.reuse ;  /* 0x0000b400ec467a23 */ /* 0x102fe60000010845 */
[----:B--2---:R-:W-:Y:S01]  /*8490*/  F2FP.PACK_AB R72, R176, R178 ;  /* 0x000000b2b048723e */ /* 0x004fe200000000ff */
[----:B------:R1:W2:Y:S01]  /*84a0*/  MUFU.EX2 R156, R70 ;  /* 0x00000046009c7308 */ /* 0x0002a20000000800 */
[----:B---3--:R-:W-:Y:S03]  /*84b0*/  F2FP.PACK_AB R74, R175, R177 ;  /* 0x000000b1af4a723e */ /* 0x008fe600000000ff */
[--C-:B-1----:R-:W-:Y:S01]  /*84c0*/  FFMA.FTZ R70, R206, c[0x0][0x2d0], -R69.reuse ;  /* 0x0000b400ce467a23 */ /* 0x102fe20000010845 */
[----:B--2---:R-:W-:Y:S05]  /*84d0*/  F2FP.PACK_AB R73, R156, R157 ;  /* 0x0000009d9c49723e */ /* 0x004fea00000000ff */
[----:B------:R1:W-:Y:S02]  /*84e0*/  MUFU.EX2 R115, R70 ;  /* 0x0000004600737308 */ /* 0x0003e40000000800 */
[----:B-1----:R-:W-:Y:S08]  /*84f0*/  FFMA.FTZ R70, R237, c[0x0][0x2d0], -R69 ;  /* 0x0000b400ed467a23 */ /* 0x002ff00000010845 */
[----:B------:R1:W2:Y:S02]  /*8500*/  MUFU.EX2 R114, R70 ;  /* 0x0000004600727308 */ /* 0x0002a40000000800 */
[--C-:B-1----:R-:W-:Y:S01]  /*8510*/  FFMA.FTZ R70, R242, c[0x0][0x2d0], -R137.reuse ;  /* 0x0000b400f2467a23 */ /* 0x102fe20000010889 */
[----:B--2---:R-:W-:Y:S07]  /*8520*/  F2FP.PACK_AB R75, R114, R115 ;  /* 0x00000073724b723e */ /* 0x004fee00000000ff */
[----:B------:R1:W-:Y:S01]  /*8530*/  MUFU.EX2 R174, R70 ;  /* 0x0000004600ae7308 */ /* 0x0003e20000000800 */
[C---:B------:R-:W-:Y:S08]  /*8540*/  HMMA.16816.F32 R4, R72.reuse, R80, R4 ;  /* 0x000000504804723c */ /* 0x040ff00000001804 */
[C---:B------:R-:W-:Y:S01]  /*8550*/  HMMA.16816.F32 R8, R72.reuse, R82, R8 ;  /* 0x000000524808723c */ /* 0x040fe20000001808 */
[----:B------:R-:W2:Y:S07]  /*8560*/  LDSM.16.MT88.4 R80, [R213+0x5900] ;  /* 0x00590000d550783b */ /* 0x000eae0000004200 */
[C---:B------:R-:W-:Y:S04]  /*8570*/  HMMA.16816.F32 R12, R72.reuse, R104, R12 ;  /* 0x00000068480c723c */ /* 0x040fe8000000180c */
[--C-:B-1----:R-:W-:Y:S04]  /*8580*/  FFMA.FTZ R70, R244, c[0x0][0x2d0], -R137.reuse ;  /* 0x0000b400f4467a23 */ /* 0x102fe80000010889 */
[C---:B------:R-:W-:Y:S01]  /*8590*/  HMMA.16816.F32 R16, R72.reuse, R106, R16 ;  /* 0x0000006a4810723c */ /* 0x040fe20000001810 */
[----:B------:R1:W3:Y:S01]  /*85a0*/  MUFU.EX2 R173, R70 ;  /* 0x0000004600ad7308 */ /* 0x0002e20000000800 */
[----:B------:R-:W-:Y:S06]  /*85b0*/  LDSM.16.MT88.4 R104, [R214+0x3900] ;  /* 0x00390000d668783b */ /* 0x000fec0000004200 */
[C---:B-----5:R-:W-:Y:S08]  /*85c0*/  HMMA.16816.F32 R20, R72.reuse, R84, R20 ;  /* 0x000000544814723c */ /* 0x060ff00000001814 */
[C---:B------:R-:W-:Y:S01]  /*85d0*/  HMMA.16816.F32 R24, R72.reuse, R86, R24 ;  /* 0x000000564818723c */ /* 0x040fe20000001818 */
[----:B------:R-:W5:Y:S07]  /*85e0*/  LDSM.16.MT88.4 R84, [R217+0x5900] ;  /* 0x00590000d954783b */ /* 0x000f6e0000004200 */
[C---:B----4-:R-:W-:Y:S04]  /*85f0*/  HMMA.16816.F32 R28, R72.reuse, R76, R28 ;  /* 0x0000004c481c723c */ /* 0x050fe8000000181c */
[--C-:B-1----:R-:W-:Y:S04]  /*8600*/  FFMA.FTZ R70, R243, c[0x0][0x2d0], -R137.reuse ;  /* 0x0000b400f3467a23 */ /* 0x102fe80000010889 */
[C---:B------:R-:W-:Y:S01]  /*8610*/  HMMA.16816.F32 R32, R72.reuse, R78, R32 ;  /* 0x0000004e4820723c */ /* 0x040fe20000001820 */
[----:B------:R1:W-:Y:S01]  /*8620*/  MUFU.EX2 R172, R70 ;  /* 0x0000004600ac7308 */ /* 0x0003e20000000800 */
[----:B------:R-:W4:Y:S06]  /*8630*/  LDSM.16.MT88.4 R76, [R216+0x5900] ;  /* 0x00590000d84c783b */ /* 0x000f2c0000004200 */
[C---:B--2---:R-:W-:Y:S08]  /*8640*/  HMMA.16816.F32 R36, R72.reuse, R80, R36 ;  /* 0x000000504824723c */ /* 0x044ff00000001824 */
[C---:B------:R-:W-:Y:S01]  /*8650*/  HMMA.16816.F32 R40, R72.reuse, R82, R40 ;  /* 0x000000524828723c */ /* 0x040fe20000001828 */
[----:B------:R-:W2:Y:S07]  /*8660*/  LDSM.16.MT88.4 R80, [R213+0x2100] ;  /* 0x00210000d550783b */ /* 0x000eae0000004200 */
[C---:B------:R-:W-:Y:S04]  /*8670*/  HMMA.16816.F32 R44, R72.reuse, R88, R44 ;  /* 0x00000058482c723c */ /* 0x040fe8000000182c */
[----:B-1----:R-:W-:Y:S04]  /*8680*/  FFMA.FTZ R70, R245, c[0x0][0x2d0], -R137 ;  /* 0x0000b400f5467a23 */ /* 0x002fe80000010889 */
[C---:B------:R-:W-:Y:S01]  /*8690*/  HMMA.16816.F32 R48, R72.reuse, R90, R48 ;  /* 0x0000005a4830723c */ /* 0x040fe20000001830 */
[----:B------:R1:W1:Y:S01]  /*86a0*/  MUFU.EX2 R171, R70 ;  /* 0x0000004600ab7308 */ /* 0x0002620000000800 */
[----:B------:R-:W2:Y:S06]  /*86b0*/  LDSM.16.MT88.4 R88, [R214+0x2100] ;  /* 0x00210000d658783b */ /* 0x000eac0000004200 */
[C---:B-----5:R-:W-:Y:S08]  /*86c0*/  HMMA.16816.F32 R52, R72.reuse, R84, R52 ;  /* 0x000000544834723c */ /* 0x060ff00000001834 */
[C---:B------:R-:W-:Y:S01]  /*86d0*/  HMMA.16816.F32 R56, R72.reuse, R86, R56 ;  /* 0x000000564838723c */ /* 0x040fe20000001838 */
[----:B------:R-:W5:Y:S07]  /*86e0*/  LDSM.16.MT88.4 R84, [R217+0x2100] ;  /* 0x00210000d954783b */ /* 0x000f6e0000004200 */
[C---:B----4-:R-:W-:Y:S04]  /*86f0*/  HMMA.16816.F32 R60, R72.reuse, R76, R60 ;  /* 0x0000004c483c723c */ /* 0x050fe8000000183c */
[--C-:B-1----:R-:W-:Y:S04]  /*8700*/  FFMA.FTZ R70, R247, c[0x0][0x2d0], -R69.reuse ;  /* 0x0000b400f7467a23 */ /* 0x102fe80000010845 */
[----:B------:R-:W-:Y:S01]  /*8710*/  HMMA.16816.F32 R64, R72, R78, R64 ;  /* 0x0000004e4840723c */ /* 0x000fe20000001840 */
[----:B------:R1:W-:Y:S01]  /*8720*/  MUFU.EX2 R113, R70 ;  /* 0x0000004600717308 */ /* 0x0003e20000000800 */
[----:B------:R-:W4:Y:S05]  /*8730*/  LDSM.16.MT88.4 R76, [R216+0x2100] ;  /* 0x00210000d84c783b */ /* 0x000f2a0000004200 */
[----:B---3--:R-:W-:Y:S02]  /*8740*/  F2FP.PACK_AB R72, R173, R174 ;  /* 0x000000aead48723e */ /* 0x008fe400000000ff */
[----:B------:R-:W-:Y:S03]  /*8750*/  F2FP.PACK_AB R74, R171, R172 ;  /* 0x000000acab4a723e */ /* 0x000fe600000000ff */
[--C-:B-1----:R-:W-:Y:S04]  /*8760*/  FFMA.FTZ R70, R248, c[0x0][0x2d0], -R69.reuse ;  /* 0x0000b400f8467a23 */ /* 0x102fe80000010845 */
[----:B------:R1:W3:Y:S02]  /*8770*/  MUFU.EX2 R112, R70 ;  /* 0x0000004600707308 */ /* 0x0002e40000000800 */
[--C-:B-1----:R-:W-:Y:S01]  /*8780*/  FFMA.FTZ R70, R246, c[0x0][0x2d0], -R69.reuse ;  /* 0x0000b400f6467a23 */ /* 0x102fe20000010845 */
[----:B---3--:R-:W-:Y:S07]  /*8790*/  F2FP.PACK_AB R73, R112, R113 ;  /* 0x000000717049723e */ /* 0x008fee00000000ff */
[----:B------:R1:W-:Y:S02]  /*87a0*/  MUFU.EX2 R123, R70 ;  /* 0x00000046007b7308 */ /* 0x0003e40000000800 */
[----:B-1----:R-:W-:Y:S08]  /*87b0*/  FFMA.FTZ R70, R249, c[0x0][0x2d0], -R69 ;  /* 0x0000b400f9467a23 */ /* 0x002ff00000010845 */
[----:B------:R1:W3:Y:S02]  /*87c0*/  MUFU.EX2 R122, R70 ;  /* 0x00000046007a7308 */ /* 0x0002e40000000800 */
[--C-:B-1----:R-:W-:Y:S01]  /*87d0*/  FFMA.FTZ R70, R250, c[0x0][0x2d0], -R137.reuse ;  /* 0x0000b400fa467a23 */ /* 0x102fe20000010889 */
[----:B---3--:R-:W-:Y:S07]  /*87e0*/  F2FP.PACK_AB R75, R122, R123 ;  /* 0x0000007b7a4b723e */ /* 0x008fee00000000ff */
[----:B------:R1:W-:Y:S01]  /*87f0*/  MUFU.EX2 R162, R70 ;  /* 0x0000004600a27308 */ /* 0x0003e20000000800 */
[C---:B--2---:R-:W-:Y:S08]  /*8800*/  HMMA.16816.F32 R4, R72.reuse, R80, R4 ;  /* 0x000000504804723c */ /* 0x044ff00000001804 */
[C---:B------:R-:W-:Y:S01]  /*8810*/  HMMA.16816.F32 R8, R72.reuse, R82, R8 ;  /* 0x000000524808723c */ /* 0x040fe20000001808 */
[----:B------:R-:W2:Y:S07]  /*8820*/  LDSM.16.MT88.4 R80, [R213+0x6100] ;  /* 0x00610000d550783b */ /* 0x000eae0000004200 */
[C---:B------:R-:W-:Y:S04]  /*8830*/  HMMA.16816.F32 R12, R72.reuse, R88, R12 ;  /* 0x00000058480c723c */ /* 0x040fe8000000180c */
[--C-:B-1----:R-:W-:Y:S04]  /*8840*/  FFMA.FTZ R70, R251, c[0x0][0x2d0], -R137.reuse ;  /* 0x0000b400fb467a23 */ /* 0x102fe80000010889 */
[C---:B------:R-:W-:Y:S01]  /*8850*/  HMMA.16816.F32 R16, R72.reuse, R90, R16 ;  /* 0x0000005a4810723c */ /* 0x040fe20000001810 */
[----:B------:R1:W3:Y:S01]  /*8860*/  MUFU.EX2 R161, R70 ;  /* 0x0000004600a17308 */ /* 0x0002e20000000800 */
[----:B------:R-:W3:Y:S06]  /*8870*/  LDSM.16.MT88.4 R88, [R216+0x6100] ;  /* 0x00610000d858783b */ /* 0x000eec0000004200 */
        /* <DEDUP_REMOVED lines=15> */
[----:B------:R-:W-:Y:S06]  /*8970*/  LDSM.16.MT88.4 R92, [R214+0x7100] ;  /* 0x00710000d65c783b */ /* 0x000fec0000004200 */
[C---:B------:R-:W-:Y:S08]  /*8980*/  HMMA.16816.F32 R52, R72.reuse, R96, R52 ;  /* 0x000000604834723c */ /* 0x040ff00000001834 */
[C---:B------:R-:W-:Y:S01]  /*8990*/  HMMA.16816.F32 R56, R72.reuse, R98, R56 ;  /* 0x000000624838723c */ /* 0x040fe20000001838 */
[----:B------:R-:W-:Y:S07]  /*89a0*/  LDSM.16.MT88.4 R96, [R217+0x7100] ;  /* 0x00710000d960783b */ /* 0x000fee0000004200 */
[C---:B---3--:R-:W-:Y:S04]  /*89b0*/  HMMA.16816.F32 R60, R72.reuse, R88, R60 ;  /* 0x00000058483c723c */ /* 0x048fe8000000183c */
[--C-:B-1----:R-:W-:Y:S04]  /*89c0*/  FFMA.FTZ R70, R121, c[0x0][0x2d0], -R69.reuse ;  /* 0x0000b40079467a23 */ /* 0x102fe80000010845 */
[----:B------:R-:W-:Y:S01]  /*89d0*/  HMMA.16816.F32 R64, R72, R90, R64 ;  /* 0x0000005a4840723c */ /* 0x000fe20000001840 */
[----:B------:R1:W-:Y:S01]  /*89e0*/  MUFU.EX2 R121, R70 ;  /* 0x0000004600797308 */ /* 0x0003e20000000800 */
[----:B------:R-:W-:Y:S05]  /*89f0*/  LDSM.16.MT88.4 R88, [R214+0x6900] ;  /* 0x00690000d658783b */ /* 0x000fea0000004200 */
[----:B------:R-:W-:Y:S02]  /*8a00*/  F2FP.PACK_AB R72, R161, R162 ;  /* 0x000000a2a148723e */ /* 0x000fe400000000ff */
        /* <DEDUP_REMOVED lines=9> */
[----:B------:R-:W-:Y:S02]  /*8aa0*/  MOV R109, R155 ;  /* 0x0000009b006d7202 */ /* 0x000fe40000000f00 */
[----:B---3--:R-:W-:Y:S05]  /*8ab0*/  F2FP.PACK_AB R75, R130, R131 ;  /* 0x00000083824b723e */ /* 0x008fea00000000ff */
[----:B------:R1:W-:Y:S02]  /*8ac0*/  MUFU.EX2 R155, R70 ;  /* 0x00000046009b7308 */ /* 0x0003e40000000800 */
[C---:B-----5:R-:W-:Y:S08]  /*8ad0*/  HMMA.16816.F32 R4, R72.reuse, R84, R4 ;  /* 0x000000544804723c */ /* 0x060ff00000001804 */
[C---:B------:R-:W-:Y:S01]  /*8ae0*/  HMMA.16816.F32 R8, R72.reuse, R86, R8 ;  /* 0x000000564808723c */ /* 0x040fe20000001808 */
[----:B------:R-:W3:Y:S07]  /*8af0*/  LDSM.16.MT88.4 R84, [R213+0x6900] ;  /* 0x00690000d554783b */ /* 0x000eee0000004200 */
[C---:B------:R-:W-:Y:S04]  /*8b00*/  HMMA.16816.F32 R12, R72.reuse, R100, R12 ;  /* 0x00000064480c723c */ /* 0x040fe8000000180c */
[--C-:B-1----:R-:W-:Y:S04]  /*8b10*/  FFMA.FTZ R70, R154, c[0x0][0x2d0], -R137.reuse ;  /* 0x0000b4009a467a23 */ /* 0x102fe80000010889 */
[C---:B------:R-:W-:Y:S01]  /*8b20*/  HMMA.16816.F32 R16, R72.reuse, R102, R16 ;  /* 0x000000664810723c */ /* 0x040fe20000001810 */
[----:B------:R1:W5:Y:S01]  /*8b30*/  MUFU.EX2 R154, R70 ;  /* 0x00000046009a7308 */ /* 0x0003620000000800 */
[----:B------:R-:W-:Y:S06]  /*8b40*/  LDSM.16.MT88.4 R100, [R216+0x7100] ;  /* 0x00710000d864783b */ /* 0x000fec0000004200 */
[C---:B----4-:R-:W-:Y:S08]  /*8b50*/  HMMA.16816.F32 R20, R72.reuse, R76, R20 ;  /* 0x0000004c4814723c */ /* 0x050ff00000001814 */
[C---:B------:R-:W-:Y:S01]  /*8b60*/  HMMA.16816.F32 R24, R72.reuse, R78, R24 ;  /* 0x0000004e4818723c */ /* 0x040fe20000001818 */
[----:B------:R-:W4:Y:S07]  /*8b70*/  LDSM.16.MT88.4 R76, [R217+0x6900] ;  /* 0x00690000d94c783b */ /* 0x000f2e0000004200 */
[C---:B--2---:R-:W-:Y:S04]  /*8b80*/  HMMA.16816.F32 R28, R72.reuse, R80, R28 ;  /* 0x00000050481c723c */ /* 0x044fe8000000181c */
[--C-:B-1----:R-:W-:Y:S04]  /*8b90*/  FFMA.FTZ R70, R153, c[0x0][0x2d0], -R137.reuse ;  /* 0x0000b40099467a23 */ /* 0x102fe80000010889 */
[C---:B------:R-:W-:Y:S01]  /*8ba0*/  HMMA.16816.F32 R32, R72.reuse, R82, R32 ;  /* 0x000000524820723c */ /* 0x040fe20000001820 */
[----:B------:R1:W-:Y:S01]  /*8bb0*/  MUFU.EX2 R153, R70 ;  /* 0x0000004600997308 */ /* 0x0003e20000000800 */
[----:B------:R-:W2:Y:S06]  /*8bc0*/  LDSM.16.MT88.4 R80, [R216+0x6900] ;  /* 0x00690000d850783b */ /* 0x000eac0000004200 */
[C---:B---3--:R-:W-:Y:S08]  /*8bd0*/  HMMA.16816.F32 R36, R72.reuse, R84, R36 ;  /* 0x000000544824723c */ /* 0x048ff00000001824 */
[C---:B------:R-:W-:Y:S01]  /*8be0*/  HMMA.16816.F32 R40, R72.reuse, R86, R40 ;  /* 0x000000564828723c */ /* 0x040fe20000001828 */
[----:B------:R-:W3:Y:S07]  /*8bf0*/  LDSM.16.MT88.4 R84, [R213+0x3100] ;  /* 0x00310000d554783b */ /* 0x000eee0000004200 */
[C---:B------:R-:W-:Y:S04]  /*8c00*/  HMMA.16816.F32 R44, R72.reuse, R88, R44 ;  /* 0x00000058482c723c */ /* 0x040fe8000000182c */
[----:B-1----:R-:W-:Y:S04]  /*8c10*/  FFMA.FTZ R70, R152, c[0x0][0x2d0], -R137 ;  /* 0x0000b40098467a23 */ /* 0x002fe80000010889 */
[C---:B------:R-:W-:Y:S01]  /*8c20*/  HMMA.16816.F32 R48, R72.reuse, R90, R48 ;  /* 0x0000005a4830723c */ /* 0x040fe20000001830 */
[----:B------:R1:W1:Y:S01]  /*8c30*/  MUFU.EX2 R152, R70 ;  /* 0x0000004600987308 */ /* 0x0002620000000800 */
[----:B------:R-:W-:Y:S06]  /*8c40*/  LDSM.16.MT88.4 R88, [R216+0x3100] ;  /* 0x00310000d858783b */ /* 0x000fec0000004200 */
[C---:B----4-:R-:W-:Y:S08]  /*8c50*/  HMMA.16816.F32 R52, R72.reuse, R76, R52 ;  /* 0x0000004c4834723c */ /* 0x050ff00000001834 */
[C---:B------:R-:W-:Y:S01]  /*8c60*/  HMMA.16816.F32 R56, R72.reuse, R78, R56 ;  /* 0x0000004e4838723c */ /* 0x040fe20000001838 */
[----:B------:R-:W4:Y:S07]  /*8c70*/  LDSM.16.MT88.4 R76, [R214+0x3100] ;  /* 0x00310000d64c783b */ /* 0x000f2e0000004200 */
[C---:B--2---:R-:W-:Y:S04]  /*8c80*/  HMMA.16816.F32 R60, R72.reuse, R80, R60 ;  /* 0x00000050483c723c */ /* 0x044fe8000000183c */
[--C-:B-1----:R-:W-:Y:S04]  /*8c90*/  FFMA.FTZ R70, R111, c[0x0][0x2d0], -R69.reuse ;  /* 0x0000b4006f467a23 */ /* 0x102fe80000010845 */
[----:B------:R-:W-:Y:S01]  /*8ca0*/  HMMA.16816.F32 R64, R72, R82, R64 ;  /* 0x000000524840723c */ /* 0x000fe20000001840 */
[----:B------:R1:W-:Y:S01]  /*8cb0*/  MUFU.EX2 R129, R70 ;  /* 0x0000004600817308 */ /* 0x0003e20000000800 */
[----:B------:R-:W2:Y:S05]  /*8cc0*/  LDSM.16.MT88.4 R80, [R217+0x3100] ;  /* 0x00310000d950783b */ /* 0x000eaa0000004200 */
[----:B-----5:R-:W-:Y:S02]  /*8cd0*/  F2FP.PACK_AB R72, R154, R155 ;  /* 0x0000009b9a48723e */ /* 0x020fe400000000ff */
[----:B------:R-:W-:Y:S03]  /*8ce0*/  F2FP.PACK_AB R74, R152, R153 ;  /* 0x00000099984a723e */ /* 0x000fe600000000ff */
[--C-:B-1----:R-:W-:Y:S01]  /*8cf0*/  FFMA.FTZ R70, R110, c[0x0][0x2d0], -R69.reuse ;  /* 0x0000b4006e467a23 */ /* 0x102fe20000010845 */
[----:B------:R-:W-:Y:S03]  /*8d00*/  MOV R110, R138 ;  /* 0x0000008a006e7202 */ /* 0x000fe60000000f00 */
[----:B------:R1:W5:Y:S02]  /*8d10*/  MUFU.EX2 R128, R70 ;  /* 0x0000004600807308 */ /* 0x0003640000000800 */
[--C-:B-1----:R-:W-:Y:S01]  /*8d20*/  FFMA.FTZ R70, R139, c[0x0][0x2d0], -R69.reuse ;  /* 0x0000b4008b467a23 */ /* 0x102fe20000010845 */
[----:B-----5:R-:W-:Y:S07]  /*8d30*/  F2FP.PACK_AB R73, R128, R129 ;  /* 0x000000818049723e */ /* 0x020fee00000000ff */
[----:B------:R1:W-:Y:S02]  /*8d40*/  MUFU.EX2 R139, R70 ;  /* 0x00000046008b7308 */ /* 0x0003e40000000800 */
[----:B-1----:R-:W-:Y:S02]  /*8d50*/  FFMA.FTZ R70, R109, c[0x0][0x2d0], -R69 ;  /* 0x0000b4006d467a23 */ /* 0x002fe40000010845 */
[----:B------:R-:W5:Y:S06]  /*8d60*/  LDL.LU R109, [R1] ;  /* 0x00000000016d7983 */ /* 0x000f6c0000300800 */
[----:B------:R1:W1:Y:S02]  /*8d70*/  MUFU.EX2 R138, R70 ;  /* 0x00000046008a7308 */ /* 0x0002640000000800 */
[--C-:B-1----:R-:W-:Y:S01]  /*8d80*/  FFMA.FTZ R70, R151, c[0x0][0x2d0], -R137.reuse ;  /* 0x0000b40097467a23 */ /* 0x102fe20000010889 */
[----:B------:R-:W-:Y:S07]  /*8d90*/  F2FP.PACK_AB R75, R138, R139 ;  /* 0x0000008b8a4b723e */ /* 0x000fee00000000ff */
[----:B------:R1:W-:Y:S01]  /*8da0*/  MUFU.EX2 R151, R70 ;  /* 0x0000004600977308 */ /* 0x0003e20000000800 */
[C---:B---3--:R-:W-:Y:S08]  /*8db0*/  HMMA.16816.F32 R4, R72.reuse, R84, R4 ;  /* 0x000000544804723c */ /* 0x048ff00000001804 */
[C---:B------:R-:W-:Y:S01]  /*8dc0*/  HMMA.16816.F32 R8, R72.reuse, R86, R8 ;  /* 0x000000564808723c */ /* 0x040fe20000001808 */
[----:B------:R-:W3:Y:S07]  /*8dd0*/  LDSM.16.MT88.4 R84, [R213+0x7100] ;  /* 0x00710000d554783b */ /* 0x000eee0000004200 */
[C---:B----4-:R-:W-:Y:S04]  /*8de0*/  HMMA.16816.F32 R12, R72.reuse, R76, R12 ;  /* 0x0000004c480c723c */ /* 0x050fe8000000180c */
[--C-:B-1----:R-:W-:Y:S04]  /*8df0*/  FFMA.FTZ R70, R150, c[0x0][0x2d0], -R137.reuse ;  /* 0x0000b40096467a23 */ /* 0x102fe80000010889 */
[C---:B------:R-:W-:Y:S01]  /*8e00*/  HMMA.16816.F32 R16, R72.reuse, R78, R16 ;  /* 0x0000004e4810723c */ /* 0x040fe20000001810 */
[----:B------:R1:W4:Y:S01]  /*8e10*/  MUFU.EX2 R150, R70 ;  /* 0x0000004600967308 */ /* 0x0003220000000800 */
[----:B------:R-:W3:Y:S06]  /*8e20*/  LDSM.16.MT88.4 R76, [R213+0x3900] ;  /* 0x00390000d54c783b */ /* 0x000eec0000004200 */
[C---:B--2---:R-:W-:Y:S08]  /*8e30*/  HMMA.16816.F32 R20, R72.reuse, R80, R20 ;  /* 0x000000504814723c */ /* 0x044ff00000001814 */
[C---:B------:R-:W-:Y:S08]  /*8e40*/  HMMA.16816.F32 R24, R72.reuse, R82, R24 ;  /* 0x000000524818723c */ /* 0x040ff00000001818 */
[C---:B------:R-:W-:Y:S04]  /*8e50*/  HMMA.16816.F32 R28, R72.reuse, R88, R28 ;  /* 0x00000058481c723c */ /* 0x040fe8000000181c */
[--C-:B-1----:R-:W-:Y:S01]  /*8e60*/  FFMA.FTZ R70, R149, c[0x0][0x2d0], -R137.reuse ;  /* 0x0000b40095467a23 */ /* 0x102fe20000010889 */
[----:B----4-:R-:W-:Y:S03]  /*8e70*/  F2FP.PACK_AB R132, R150, R151 ;  /* 0x000000979684723e */ /* 0x010fe600000000ff */
[C---:B------:R-:W-:Y:S01]  /*8e80*/  HMMA.16816.F32 R32, R72.reuse, R90, R32 ;  /* 0x0000005a4820723c */ /* 0x040fe20000001820 */
[----:B------:R1:W-:Y:S07]  /*8e90*/  MUFU.EX2 R149, R70 ;  /* 0x0000004600957308 */ /* 0x0003ee0000000800 */
[C---:B---3--:R-:W-:Y:S08]  /*8ea0*/  HMMA.16816.F32 R36, R72.reuse, R84, R36 ;  /* 0x000000544824723c */ /* 0x048ff00000001824 */
[C---:B------:R-:W-:Y:S08]  /*8eb0*/  HMMA.16816.F32 R40, R72.reuse, R86, R40 ;  /* 0x000000564828723c */ /* 0x040ff00000001828 */
[C---:B------:R-:W-:Y:S04]  /*8ec0*/  HMMA.16816.F32 R44, R72.reuse, R92, R44 ;  /* 0x0000005c482c723c */ /* 0x040fe8000000182c */
[----:B-1----:R-:W-:Y:S04]  /*8ed0*/  FFMA.FTZ R70, R148, c[0x0][0x2d0], -R137 ;  /* 0x0000b40094467a23 */ /* 0x002fe80000010889 */
[C---:B------:R-:W-:Y:S01]  /*8ee0*/  HMMA.16816.F32 R48, R72.reuse, R94, R48 ;  /* 0x0000005e4830723c */ /* 0x040fe20000001830 */
[----:B------:R1:W2:Y:S01]  /*8ef0*/  MUFU.EX2 R148, R70 ;  /* 0x0000004600947308 */ /* 0x0002a20000000800 */
[----:B------:R-:W3:Y:S06]  /*8f00*/  LDSM.16.MT88.4 R92, [R217+0x3900] ;  /* 0x00390000d95c783b */ /* 0x000eec0000004200 */
[C---:B------:R-:W-:Y:S08]  /*8f10*/  HMMA.16816.F32 R52, R72.reuse, R96, R52 ;  /* 0x000000604834723c */ /* 0x040ff00000001834 */
[C---:B------:R-:W-:Y:S08]  /*8f20*/  HMMA.16816.F32 R56, R72.reuse, R98, R56 ;  /* 0x000000624838723c */ /* 0x040ff00000001838 */
[C---:B------:R-:W-:Y:S04]  /*8f30*/  HMMA.16816.F32 R60, R72.reuse, R100, R60 ;  /* 0x00000064483c723c */ /* 0x040fe8000000183c */
[--C-:B-1----:R-:W-:Y:S01]  /*8f40*/  FFMA.FTZ R70, R108, c[0x0][0x2d0], -R69.reuse ;  /* 0x0000b4006c467a23 */ /* 0x102fe20000010845 */
[----:B--2---:R-:W-:Y:S01]  /*8f50*/  F2FP.PACK_AB R134, R148, R149 ;  /* 0x000000959486723e */ /* 0x004fe200000000ff */
[----:B------:R-:W2:Y:S02]  /*8f60*/  LDL.LU R108, [R1+0x4] ;  /* 0x00000400016c7983 */ /* 0x000ea40000300800 */
[----:B------:R-:W-:Y:S01]  /*8f70*/  HMMA.16816.F32 R64, R72, R102, R64 ;  /* 0x000000664840723c */ /* 0x000fe20000001840 */
[----:B------:R1:W-:Y:S01]  /*8f80*/  MUFU.EX2 R137, R70 ;  /* 0x0000004600897308 */ /* 0x0003e20000000800 */
[----:B------:R-:W4:Y:S02]  /*8f90*/  LDSM.16.MT88.4 R100, [R216+0x3900] ;  /* 0x00390000d864783b */ /* 0x000f240000004200 */
[--C-:B-1----:R-:W-:Y:S02]  /*8fa0*/  FFMA.FTZ R70, R110, c[0x0][0x2d0], -R69.reuse ;  /* 0x0000b4006e467a23 */ /* 0x102fe40000010845 */
[----:B------:R-:W-:Y:S05]  /*8fb0*/  FFMA.FTZ R69, R136, c[0x0][0x2d0], -R69 ;  /* 0x0000b40088457a23 */ /* 0x000fea0000010845 */
[----:B------:R-:W1:Y:S10]  /*8fc0*/  MUFU.EX2 R70, R70 ;  /* 0x0000004600467308 */ /* 0x000e740000000800 */
[----:B------:R-:W3:Y:S01]  /*8fd0*/  MUFU.EX2 R69, R69 ;  /* 0x0000004500457308 */ /* 0x000ee20000000800 */
[----:B-1----:R-:W-:Y:S02]  /*8fe0*/  F2FP.PACK_AB R133, R70, R137 ;  /* 0x000000894685723e */ /* 0x002fe400000000ff */
[----:B---3--:R-:W-:Y:S07]  /*8ff0*/  F2FP.PACK_AB R135, R69, R71 ;  /* 0x000000474587723e */ /* 0x008fee00000000ff */
[C---:B------:R-:W-:Y:S01]  /*9000*/  HMMA.16816.F32 R72, R132.reuse, R76, R4 ;  /* 0x0000004c8448723c */ /* 0x040fe20000001804 */
[----:B------:R-:W-:Y:S07]  /*9010*/  LDSM.16.MT88.4 R4, [R216+0x7900] ;  /* 0x00790000d804783b */ /* 0x000fee0000004200 */
[C---:B------:R-:W-:Y:S08]  /*9020*/  HMMA.16816.F32 R76, R132.reuse, R78, R8 ;  /* 0x0000004e844c723c */ /* 0x040ff00000001808 */
[C---:B------:R-:W-:Y:S08]  /*9030*/  HMMA.16816.F32 R80, R132.reuse, R104, R12 ;  /* 0x000000688450723c */ /* 0x040ff0000000180c */
[C---:B------:R-:W-:Y:S08]  /*9040*/  HMMA.16816.F32 R84, R132.reuse, R106, R16 ;  /* 0x0000006a8454723c */ /* 0x040ff00000001810 */
[C---:B------:R-:W-:Y:S08]  /*9050*/  HMMA.16816.F32 R88, R132.reuse, R92, R20 ;  /* 0x0000005c8458723c */ /* 0x040ff00000001814 */
[C---:B------:R-:W-:Y:S08]  /*9060*/  HMMA.16816.F32 R92, R132.reuse, R94, R24 ;  /* 0x0000005e845c723c */ /* 0x040ff00000001818 */
[C---:B----4-:R-:W-:Y:S08]  /*9070*/  HMMA.16816.F32 R96, R132.reuse, R100, R28 ;  /* 0x000000648460723c */ /* 0x050ff0000000181c */
[C---:B------:R-:W-:Y:S04]  /*9080*/  HMMA.16816.F32 R100, R132.reuse, R102, R32 ;  /* 0x000000668464723c */ /* 0x040fe80000001820 */
[----:B-----5:R-:W-:Y:S04]  /*9090*/  FFMA.FTZ R2, R2, R109, R241 ;  /* 0x0000006d02027223 */ /* 0x020fe800000100f1 */
[----:B------:R-:W-:Y:S04]  /*90a0*/  FADD.FTZ R2, R240, R2 ;  /* 0x00000002f0027221 */ /* 0x000fe80000010000 */
        /* <DEDUP_REMOVED lines=25> */
[----:B------:R-:W-:Y:S02]  /*9240*/  FADD.FTZ R2, R152, R2 ;  /* 0x0000000298027221 */ /* 0x000fe40000010000 */
[----:B--2---:R-:W-:Y:S02]  /*9250*/  FFMA.FTZ R0, R0, R108, R170 ;  /* 0x0000006c00007223 */ /* 0x004fe400000100aa */
[----:B------:R-:W1:Y:S02]  /*9260*/  LDSM.16.MT88.4 R108, [R213+0x7900] ;  /* 0x00790000d56c783b */ /* 0x000e640000004200 */
[----:B------:R-:W-:Y:S04]  /*9270*/  FADD.FTZ R0, R169, R0 ;  /* 0x00000000a9007221 */ /* 0x000fe80000010000 */
[----:B------:R-:W-:Y:S04]  /*9280*/  FADD.FTZ R0, R168, R0 ;  /* 0x00000000a8007221 */ /* 0x000fe80000010000 */
[----:B------:R-:W-:Y:S04]  /*9290*/  FADD.FTZ R0, R163, R0 ;  /* 0x00000000a3007221 */ /* 0x000fe80000010000 */
[----:B------:R-:W-:Y:S04]  /*92a0*/  FADD.FTZ R0, R158, R0 ;  /* 0x000000009e007221 */ /* 0x000fe80000010000 */
[----:B------:R-:W-:Y:S04]  /*92b0*/  FADD.FTZ R0, R118, R0 ;  /* 0x0000000076007221 */ /* 0x000fe80000010000 */
[----:B------:R-:W-:Y:S04]  /*92c0*/  FADD.FTZ R0, R117, R0 ;  /* 0x0000000075007221 */ /* 0x000fe80000010000 */
[----:B------:R-:W-:Y:S02]  /*92d0*/  FADD.FTZ R0, R116, R0 ;  /* 0x0000000074007221 */ /* 0x000fe40000010000 */
[----:B------:R-:W2:Y:S02]  /*92e0*/  LDSM.16.MT88.4 R116, [R214+0x7900] ;  /* 0x00790000d674783b */ /* 0x000ea40000004200 */
[----:B------:R-:W-:Y:S04]  /*92f0*/  FADD.FTZ R0, R127, R0 ;  /* 0x000000007f007221 */ /* 0x000fe80000010000 */
[----:B------:R-:W-:Y:S04]  /*9300*/  FADD.FTZ R0, R126, R0 ;  /* 0x000000007e007221 */ /* 0x000fe80000010000 */
[----:B------:R-:W-:Y:S01]  /*9310*/  FADD.FTZ R0, R125, R0 ;  /* 0x000000007d007221 */ /* 0x000fe20000010000 */
[C---:B-1----:R-:W-:Y:S03]  /*9320*/  HMMA.16816.F32 R104, R132.reuse, R108, R36 ;  /* 0x0000006c8468723c */ /* 0x042fe60000001824 */
[----:B------:R-:W-:Y:S02]  /*9330*/  FADD.FTZ R0, R124, R0 ;  /* 0x000000007c007221 */ /* 0x000fe40000010000 */
[----:B------:R-:W1:Y:S02]  /*9340*/  LDSM.16.MT88.4 R124, [R217+0x7900] ;  /* 0x00790000d97c783b */ /* 0x000e640000004200 */
[----:B------:R-:W-:Y:S01]  /*9350*/  FADD.FTZ R0, R157, R0 ;  /* 0x000000009d007221 */ /* 0x000fe20000010000 */
[C---:B------:R-:W-:Y:S04]  /*9360*/  HMMA.16816.F32 R108, R132.reuse, R110, R40 ;  /* 0x0000006e846c723c */ /* 0x040fe80000001828 */
[----:B------:R-:W-:Y:S04]  /*9370*/  FADD.FTZ R0, R156, R0 ;  /* 0x000000009c007221 */ /* 0x000fe80000010000 */
[----:B------:R-:W-:Y:S04]  /*9380*/  FADD.FTZ R0, R115, R0 ;  /* 0x0000000073007221 */ /* 0x000fe80000010000 */
[----:B------:R-:W-:Y:S04]  /*9390*/  FADD.FTZ R0, R114, R0 ;  /* 0x0000000072007221 */ /* 0x000fe80000010000 */
[----:B------:R-:W-:Y:S04]  /*93a0*/  FADD.FTZ R0, R113, R0 ;  /* 0x0000000071007221 */ /* 0x000fe80000010000 */
[----:B------:R-:W-:Y:S02]  /*93b0*/  FADD.FTZ R0, R112, R0 ;  /* 0x0000000070007221 */ /* 0x000fe40000010000 */
[C---:B--2---:R-:W-:Y:S03]  /*93c0*/  HMMA.16816.F32 R112, R132.reuse, R116, R44 ;  /* 0x000000748470723c */ /* 0x044fe6000000182c */
[----:B------:R-:W-:Y:S04]  /*93d0*/  FADD.FTZ R0, R123, R0 ;  /* 0x000000007b007221 */ /* 0x000fe80000010000 */
[----:B------:R-:W-:Y:S01]  /*93e0*/  FADD.FTZ R0, R122, R0 ;  /* 0x000000007a007221 */ /* 0x000fe20000010000 */
[C---:B------:R-:W-:Y:S04]  /*93f0*/  HMMA.16816.F32 R116, R132.reuse, R118, R48 ;  /* 0x000000768474723c */ /* 0x040fe80000001830 */
[----:B------:R-:W-:Y:S04]  /*9400*/  FADD.FTZ R0, R121, R0 ;  /* 0x0000000079007221 */ /* 0x000fe80000010000 */
[----:B------:R-:W-:Y:S02]  /*9410*/  FADD.FTZ R0, R120, R0 ;  /* 0x0000000078007221 */ /* 0x000fe40000010000 */
[C---:B-1----:R-:W-:Y:S03]  /*9420*/  HMMA.16816.F32 R120, R132.reuse, R124, R52 ;  /* 0x0000007c8478723c */ /* 0x042fe60000001834 */
[----:B------:R-:W-:Y:S04]  /*9430*/  FADD.FTZ R0, R131, R0 ;  /* 0x0000000083007221 */ /* 0x000fe80000010000 */
[----:B------:R-:W-:Y:S01]  /*9440*/  FADD.FTZ R0, R130, R0 ;  /* 0x0000000082007221 */ /* 0x000fe20000010000 */
[C---:B------:R-:W-:Y:S04]  /*9450*/  HMMA.16816.F32 R124, R132.reuse, R126, R56 ;  /* 0x0000007e847c723c */ /* 0x040fe80000001838 */
[----:B------:R-:W-:Y:S04]  /*9460*/  FADD.FTZ R0, R129, R0 ;  /* 0x0000000081007221 */ /* 0x000fe80000010000 */
[----:B------:R-:W-:Y:S02]  /*9470*/  FADD.FTZ R0, R128, R0 ;  /* 0x0000000080007221 */ /* 0x000fe40000010000 */
[C---:B------:R-:W-:Y:S03]  /*9480*/  HMMA.16816.F32 R128, R132.reuse, R4, R60 ;  /* 0x000000048480723c */ /* 0x040fe6000000183c */
[----:B------:R-:W-:Y:S04]  /*9490*/  FADD.FTZ R0, R139, R0 ;  /* 0x000000008b007221 */ /* 0x000fe80000010000 */
[----:B------:R-:W-:Y:S01]  /*94a0*/  FADD.FTZ R4, R138, R0 ;  /* 0x000000008a047221 */ /* 0x000fe20000010000 */
[----:B------:R-:W-:Y:S04]  /*94b0*/  HMMA.16816.F32 R132, R132, R6, R64 ;  /* 0x000000068484723c */ /* 0x000fe80000001840 */
[----:B------:R-:W-:Y:S02]  /*94c0*/  FADD.FTZ R0, R151, R2 ;  /* 0x0000000297007221 */ /* 0x000fe40000010000 */
[----:B------:R-:W-:Y:S02]  /*94d0*/  FADD.FTZ R4, R137, R4 ;  /* 0x0000000489047221 */ /* 0x000fe40000010000 */
[----:B------:R-:W-:Y:S04]  /*94e0*/  FADD.FTZ R0, R150, R0 ;  /* 0x0000000096007221 */ /* 0x000fe80000010000 */
[----:B------:R-:W-:Y:S01]  /*94f0*/  FADD.FTZ R4, R70, R4 ;  /* 0x0000000446047221 */ /* 0x000fe20000010000 */
[----:B------:R-:W-:Y:S01]  /*9500*/  MOV R70, R3 ;  /* 0x0000000300467202 */ /* 0x000fe20000000f00 */
[----:B------:R-:W-:Y:S02]  /*9510*/  FADD.FTZ R2, R149, R0 ;  /* 0x0000000095027221 */ /* 0x000fe40000010000 */
[----:B------:R-:W-:Y:S02]  /*9520*/  FADD.FTZ R0, R71, R4 ;  /* 0x0000000447007221 */ /* 0x000fe40000010000 */
[----:B------:R-:W-:Y:S02]  /*9530*/  FADD.FTZ R2, R148, R2 ;  /* 0x0000000294027221 */ /* 0x000fe40000010000 */
[----:B------:R-:W-:Y:S01]  /*9540*/  FADD.FTZ R0, R69, R0 ;  /* 0x0000000045007221 */ /* 0x000fe20000010000 */
[----:B------:R-:W-:Y:S02]  /*9550*/  MOV R69, R68 ;  /* 0x0000004400457202 */ /* 0x000fe40000000f00 */
[----:B------:R1:W-:Y:S04]  /*9560*/  STL [R1], R2 ;  /* 0x0000000201007387 */ /* 0x0003e80000100800 */
[----:B------:R1:W-:Y:S01]  /*9570*/  STL [R1+0x4], R0 ;  /* 0x0000040001007387 */ /* 0x0003e20000100800 */
[----:B------:R-:W-:-:S05]  /*9580*/  @P1 BRA `(.L_x_3) ;  /* 0xffffc0b000001947 */ /* 0x000fca000383ffff */
.L_x_2:
[----:B-1----:R-:W2:Y:S04]  /*9590*/  LDL.LU R2, [R1] ;  /* 0x0000000001027983 */ /* 0x002ea80000300800 */
[----:B------:R-:W3:Y:S04]  /*95a0*/  LDL.LU R0, [R1+0x4] ;  /* 0x0000040001007983 */ /* 0x000ee80000300800 */
[----:B------:R-:W4:Y:S01]  /*95b0*/  LDL.LU R13, [R1+0x48] ;  /* 0x00004800010d7983 */ /* 0x000f220000300800 */
[----:B------:R-:W-:-:S03]  /*95c0*/  MOV R44, c[0x0][0x4e8] ;  /* 0x00013a00002c7a02 */ /* 0x000fc60000000f00 */
[----:B------:R-:W4:Y:S01]  /*95d0*/  LDL.LU R45, [R1+0x50] ;  /* 0x00005000012d7983 */ /* 0x000f220000300800 */
[----:B------:R-:W-:-:S03]  /*95e0*/  ISETP.NE.AND P0, PT, R44, 0x1, PT ;  /* 0x000000012c00780c */ /* 0x000fc60003f05270 */
[----:B------:R-:W1:Y:S04]  /*95f0*/  S2R R4, SR_CTAID.Y ;  /* 0x0000000000047919 */ /* 0x000e680000002600 */
[----:B------:R-:W1:Y:S04]  /*9600*/  S2R R5, SR_TID.X ;  /* 0x0000000000057919 */ /* 0x000e680000002100 */
[----:B------:R-:W4:Y:S04]  /*9610*/  LDL.LU R49, [R1+0x44] ;  /* 0x0000440001317983 */ /* 0x000f280000300800 */
[----:B------:R-:W2:Y:S04]  /*9620*/  S2R R40, SR_CTAID.Z ;  /* 0x0000000000287919 */ /* 0x000ea80000002700 */
[----:B------:R-:W4:Y:S01]  /*9630*/  LDL R48, [R1+0x4c] ;  /* 0x00004c0001307983 */ /* 0x000f220000100800 */
[----:B------:R-:W-:-:S03]  /*9640*/  MOV R42, 0xff800000 ;  /* 0xff800000002a7802 */ /* 0x000fc60000000f00 */
[----:B------:R2:W5:Y:S01]  /*9650*/  LDL.64 R46, [R1+0x20] ;  /* 0x00002000012e7983 */ /* 0x0005620000100a00 */
[----:B-1----:R-:W-:Y:S01]  /*9660*/  IMAD.WIDE.U32 R18, R4, c[0x0][0x490], RZ ;  /* 0x0001240004127a25 */ /* 0x002fe200078e00ff */
[----:B------:R-:W-:-:S03]  /*9670*/  SHF.R.S32.HI R12, RZ, 0x1f, R5 ;  /* 0x0000001fff0c7819 */ /* 0x000fc60000011405 */
[----:B------:R-:W-:Y:S01]  /*9680*/  IMAD.WIDE.U32 R20, R4, c[0x0][0x3e8], RZ ;  /* 0x0000fa0004147a25 */ /* 0x000fe200078e00ff */
[----:B------:R-:W-:Y:S01]  /*9690*/  MOV R41, 0xff800000 ;  /* 0xff80000000297802 */ /* 0x000fe20000000f00 */
[----:B------:R-:W-:Y:S06]  /*96a0*/  BAR.SYNC.DEFER_BLOCKING 0x1, 0x100 ;  /* 0x0044000000007b1d */ /* 0x000fec0000010000 */
[----:B--2---:R-:W1:Y:S04]  /*96b0*/  SHFL.BFLY PT, R6, R2, 0x2, 0x1f ;  /* 0x0c401f0002067f89 */ /* 0x004e6800000e0000 */
[----:B---3--:R-:W2:Y:S01]  /*96c0*/  SHFL.BFLY PT, R7, R0, 0x2, 0x1f ;  /* 0x0c401f0000077f89 */ /* 0x008ea200000e0000 */
[----:B----4-:R-:W-:-:S02]  /*96d0*/  IMAD.MOV.U32 R14, RZ, RZ, R13 ;  /* 0x000000ffff0e7224 */ /* 0x010fc400078e000d */
[----:B-1----:R-:W-:Y:S02]  /*96e0*/  FADD.FTZ R6, R6, R2 ;  /* 0x0000000206067221 */ /* 0x002fe40000010000 */
[----:B--2---:R-:W-:-:S03]  /*96f0*/  FADD.FTZ R7, R7, R0 ;  /* 0x0000000007077221 */ /* 0x004fc60000010000 */
[----:B------:R-:W1:Y:S04]  /*9700*/  SHFL.BFLY PT, R0, R6, 0x1, 0x1f ;  /* 0x0c201f0006007f89 */ /* 0x000e6800000e0000 */
[----:B------:R-:W2:Y:S01]  /*9710*/  SHFL.BFLY PT, R2, R7, 0x1, 0x1f ;  /* 0x0c201f0007027f89 */ /* 0x000ea200000e0000 */
[----:B-1----:R-:W-:Y:S01]  /*9720*/  FADD.FTZ R6, R6, R0 ;  /* 0x0000000006067221 */ /* 0x002fe20000010000 */
[----:B------:R-:W-:Y:S01]  /*9730*/  SHF.R.S32.HI R0, RZ, 0x1f, R4 ;  /* 0x0000001fff007819 */ /* 0x000fe20000011404 */
[----:B--2---:R-:W-:-:S03]  /*9740*/  FADD.FTZ R7, R7, R2 ;  /* 0x0000000207077221 */ /* 0x004fc60000010000 */
[----:B------:R-:W-:Y:S01]  /*9750*/  FSETP.NE.FTZ.AND P2, PT, R6, RZ, PT ;  /* 0x000000ff0600720b */ /* 0x000fe20003f55000 */
[C---:B------:R-:W-:Y:S01]  /*9760*/  IMAD R16, R0.reuse, c[0x0][0x490], RZ ;  /* 0x0001240000107a24 */ /* 0x040fe200078e02ff */
[----:B------:R-:W-:Y:S01]  /*9770*/  MOV R2, RZ ;  /* 0x000000ff00027202 */ /* 0x000fe20000000f00 */
[----:B------:R-:W-:Y:S01]  /*9780*/  IMAD R8, R0, c[0x0][0x3e8], RZ ;  /* 0x0000fa0000087a24 */ /* 0x000fe200078e02ff */
[----:B------:R-:W-:Y:S01]  /*9790*/  FSETP.NE.FTZ.AND P1, PT, R7, RZ, PT ;  /* 0x000000ff0700720b */ /* 0x000fe20003f35000 */
[C---:B------:R-:W-:Y:S02]  /*97a0*/  IMAD R16, R4.reuse, c[0x0][0x494], R16 ;  /* 0x0001250004107a24 */ /* 0x040fe400078e0210 */
[----:B------:R-:W-:Y:S01]  /*97b0*/  IMAD R8, R4, c[0x0][0x3ec], R8 ;  /* 0x0000fb0004087a24 */ /* 0x000fe200078e0208 */
[CC--:B------:R-:W-:Y:S01]  /*97c0*/  LEA.HI R4, R12.reuse, R5.reuse, RZ, 0x2 ;  /* 0x000000050c047211 */ /* 0x0c0fe200078f10ff */
[----:B------:R-:W-:Y:S01]  /*97d0*/  @P0 IMAD.HI.U32 R0, R13, c[0x0][0x4ec], RZ ;  /* 0x00013b000d000a27 */ /* 0x000fe200078e00ff */
[----:B------:R-:W-:-:S02]  /*97e0*/  LEA.HI R12, R12, R5, RZ, 0x5 ;  /* 0x000000050c0c7211 */ /* 0x000fc400078f28ff */
[----:B------:R-:W-:Y:S01]  /*97f0*/  LOP3.LUT R10, R4, 0xfffffffc, RZ, 0xc0, !PT ;  /* 0xfffffffc040a7812 */ /* 0x000fe200078ec0ff */
[----:B------:R-:W1:Y:S01]  /*9800*/  @P2 MUFU.RCP R2, R6 ;  /* 0x0000000600022308 */ /* 0x000e620000001000 */
[----:B------:R-:W-:Y:S02]  /*9810*/  LOP3.LUT R11, R12, 0xffffffe0, RZ, 0xc0, !PT ;  /* 0xffffffe00c0b7812 */ /* 0x000fe400078ec0ff */
[----:B------:R-:W-:Y:S02]  /*9820*/  @P0 SHF.R.U32.HI R14, RZ, c[0x0][0x4f0], R0 ;  /* 0x00013c00ff0e0a19 */ /* 0x000fe40000011600 */
[----:B------:R-:W-:Y:S01]  /*9830*/  IADD3 R10, -R10, R5, RZ ;  /* 0x000000050a0a7210 */ /* 0x000fe20007ffe1ff */
[----:B------:R-:W-:Y:S01]  /*9840*/  IMAD.IADD R11, R5, 0x1, -R11 ;  /* 0x00000001050b7824 */ /* 0x000fe200078e0a0b */
[----:B------:R-:W-:Y:S02]  /*9850*/  IADD3 R5, -R14, RZ, RZ ;  /* 0x000000ff0e057210 */ /* 0x000fe40007ffe1ff */
[----:B------:R-:W-:-:S02]  /*9860*/  IADD3 R9, R21, R8, RZ ;  /* 0x0000000815097210 */ /* 0x000fc40007ffe0ff */
[----:B------:R-:W-:Y:S01]  /*9870*/  IADD3 R17, R19, R16, RZ ;  /* 0x0000001013117210 */ /* 0x000fe20007ffe0ff */
[----:B------:R-:W-:Y:S01]  /*9880*/  IMAD R39, R5, c[0x0][0x4e8], R13 ;  /* 0x00013a0005277a24 */ /* 0x000fe200078e020d */
[----:B------:R-:W-:Y:S01]  /*9890*/  LOP3.LUT P4, RZ, R11, 0x3, RZ, 0xc0, !PT ;  /* 0x000000030bff7812 */ /* 0x000fe2000788c0ff */
[----:B------:R-:W2:Y:S01]  /*98a0*/  @P2 MUFU.LG2 R6, R6 ;  /* 0x0000000600062308 */ /* 0x000ea20000000c00 */
[----:B------:R-:W-:Y:S01]  /*98b0*/  MOV R8, R20 ;  /* 0x0000001400087202 */ /* 0x000fe20000000f00 */
[C---:B-1----:R-:W-:Y:S01]  /*98c0*/  FMUL.FTZ R73, R2.reuse, R73 ;  /* 0x0000004902497220 */ /* 0x042fe20000410000 */
[----:B------:R-:W-:Y:S01]  /*98d0*/  SHF.R.S32.HI R5, RZ, 0x2, R4 ;  /* 0x00000002ff057819 */ /* 0x000fe20000011404 */
[C---:B------:R-:W-:Y:S01]  /*98e0*/  FMUL.FTZ R11, R2.reuse, R72 ;  /* 0x00000048020b7220 */ /* 0x040fe20000410000 */
[----:B------:R-:W-:Y:S01]  /*98f0*/  MOV R0, RZ ;  /* 0x000000ff00007202 */ /* 0x000fe20000000f00 */
[C---:B------:R-:W-:Y:S02]  /*9900*/  FMUL.FTZ R77, R2.reuse, R77 ;  /* 0x0000004d024d7220 */ /* 0x040fe40000410000 */
[----:B------:R-:W-:-:S02]  /*9910*/  FMUL.FTZ R19, R2, R76 ;  /* 0x0000004c02137220 */ /* 0x000fc40000410000 */
[C---:B------:R-:W-:Y:S02]  /*9920*/  FMUL.FTZ R81, R2.reuse, R81 ;  /* 0x0000005102517220 */ /* 0x040fe40000410000 */
[C---:B------:R-:W-:Y:S02]  /*9930*/  FMUL.FTZ R22, R2.reuse, R80 ;  /* 0x0000005002167220 */ /* 0x040fe40000410000 */
[C---:B------:R-:W-:Y:S02]  /*9940*/  FMUL.FTZ R85, R2.reuse, R85 ;  /* 0x0000005502557220 */ /* 0x040fe40000410000 */
[C---:B------:R-:W-:Y:S02]  /*9950*/  FMUL.FTZ R20, R2.reuse, R84 ;  /* 0x0000005402147220 */ /* 0x040fe40000410000 */
        /* <DEDUP_REMOVED lines=23> */
[----:B------:R-:W-:Y:S01]  /*9ad0*/  FMUL.FTZ R27, R2, R132 ;  /* 0x00000084021b7220 */ /* 0x000fe20000410000 */
[----:B------:R-:W-:Y:S01]  /*9ae0*/  SHF.R.S32.HI R2, RZ, 0x1f, R4 ;  /* 0x0000001fff027819 */ /* 0x000fe20000011404 */
[----:B------:R-:W-:-:S03]  /*9af0*/  IMAD.MOV.U32 R16, RZ, RZ, R18 ;  /* 0x000000ffff107224 */ /* 0x000fc600078e0012 */
[----:B------:R-:W-:-:S04]  /*9b00*/  LEA.HI R2, R2, R5, RZ, 0x3 ;  /* 0x0000000502027211 */ /* 0x000fc800078f18ff */
[----:B------:R-:W-:Y:S02]  /*9b10*/  LOP3.LUT R2, R2, 0xfffffff8, RZ, 0xc0, !PT ;  /* 0xfffffff802027812 */ /* 0x000fe400078ec0ff */
[----:B------:R-:W-:-:S03]  /*9b20*/  SHF.R.S32.HI R4, RZ, 0x1f, R40 ;  /* 0x0000001fff047819 */ /* 0x000fc60000011428 */
[----:B------:R-:W-:Y:S02]  /*9b30*/  IMAD.IADD R5, R5, 0x1, -R2 ;  /* 0x0000000105057824 */ /* 0x000fe400078e0a02 */
[----:B------:R-:W-:Y:S02]  /*9b40*/  @P2 IMAD.MOV.U32 R2, RZ, RZ, 0x3f317218 ;  /* 0x3f317218ff022424 */ /* 0x000fe400078e00ff */
[C---:B------:R-:W-:Y:S02]  /*9b50*/  IMAD R43, R4.reuse, c[0x0][0x498], RZ ;  /* 0x00012600042b7a24 */ /* 0x040fe400078e02ff */
[----:B------:R-:W-:Y:S02]  /*9b60*/  IMAD R15, R4, c[0x0][0x3f0], RZ ;  /* 0x0000fc00040f7a24 */ /* 0x000fe400078e02ff */
[----:B--2---:R-:W-:Y:S02]  /*9b70*/  @P2 FMUL.FTZ R6, R6, 0.69314718246459960938 ;  /* 0x3f31721806062820 */ /* 0x004fe40000410000 */
[----:B------:R-:W-:-:S04]  /*9b80*/  @P2 FMUL.FTZ R4, R2, c[0x0][0x2d0] ;  /* 0x0000b40002042a20 */ /* 0x000fc80000410000 */
[----:B------:R-:W-:Y:S01]  /*9b90*/  @P2 FFMA.FTZ R42, R4, R68, R6 ;  /* 0x00000044042a2223 */ /* 0x000fe20000010006 */
[----:B------:R-:W-:Y:S02]  /*9ba0*/  SHF.R.S32.HI R4, RZ, 0x2, R45 ;  /* 0x00000002ff047819 */ /* 0x000fe4000001142d */
[----:B------:R1:W5:Y:S01]  /*9bb0*/  LDL R45, [R1+0x18] ;  /* 0x00001800012d7983 */ /* 0x0003620000100800 */
[----:B------:R-:W2:Y:S08]  /*9bc0*/  @P1 MUFU.RCP R0, R7 ;  /* 0x0000000700001308 */ /* 0x000eb00000001000 */
[----:B------:R-:W3:Y:S01]  /*9bd0*/  @P1 MUFU.LG2 R7, R7 ;  /* 0x0000000700071308 */ /* 0x000ee20000000c00 */
[----:B--2---:R-:W-:-:S02]  /*9be0*/  FMUL.FTZ R75, R0, R75 ;  /* 0x0000004b004b7220 */ /* 0x004fc40000410000 */
        /* <DEDUP_REMOVED lines=30> */
[----:B------:R-:W-:Y:S01]  /*9dd0*/  FMUL.FTZ R134, R0, R134 ;  /* 0x0000008600867220 */ /* 0x000fe20000410000 */
[----:B------:R-:W-:Y:S01]  /*9de0*/  @P1 MOV R0, 0x3f317218 ;  /* 0x3f31721800001802 */ /* 0x000fe20000000f00 */
[----:B---3--:R-:W-:-:S04]  /*9df0*/  @P1 FMUL.FTZ R2, R7, 0.69314718246459960938 ;  /* 0x3f31721807021820 */ /* 0x008fc80000410000 */
[----:B------:R-:W-:-:S04]  /*9e00*/  @P1 FMUL.FTZ R0, R0, c[0x0][0x2d0] ;  /* 0x0000b40000001a20 */ /* 0x000fc80000410000 */
[----:B------:R-:W-:Y:S01]  /*9e10*/  @P1 FFMA.FTZ R41, R0, R3, R2 ;  /* 0x0000000300291223 */ /* 0x000fe20000010002 */
[----:B------:R-:W-:Y:S01]  /*9e20*/  SHF.R.S32.HI R0, RZ, 0x5, R12 ;  /* 0x00000005ff007819 */ /* 0x000fe2000001140c */
[C---:B------:R-:W-:Y:S02]  /*9e30*/  IMAD R43, R40.reuse, c[0x0][0x49c], R43 ;  /* 0x00012700282b7a24 */ /* 0x040fe400078e022b */
[C---:B------:R-:W-:Y:S01]  /*9e40*/  IMAD R15, R40.reuse, c[0x0][0x3f4], R15 ;  /* 0x0000fd00280f7a24 */ /* 0x040fe200078e020f */
[----:B------:R-:W-:Y:S01]  /*9e50*/  SHF.R.S32.HI R3, RZ, 0x1f, R0 ;  /* 0x0000001fff037819 */ /* 0x000fe20000011400 */
[----:B------:R-:W-:-:S04]  /*9e60*/  IMAD.WIDE.U32 R16, R40, c[0x0][0x498], R16 ;  /* 0x0001260028107a25 */ /* 0x000fc800078e0010 */
[----:B------:R-:W-:Y:S02]  /*9e70*/  IMAD.WIDE.U32 R8, R40, c[0x0][0x3f0], R8 ;  /* 0x0000fc0028087a25 */ /* 0x000fe400078e0008 */
[----:B------:R-:W2:Y:S01]  /*9e80*/  S2R R40, SR_CTAID.X ;  /* 0x0000000000287919 */ /* 0x000ea20000002500 */
[----:B------:R-:W-:Y:S02]  /*9e90*/  LEA.HI R3, R3, R0, RZ, 0x3 ;  /* 0x0000000003037211 */ /* 0x000fe400078f18ff */
[----:B------:R-:W-:Y:S02]  /*9ea0*/  LEA.HI R2, R10, R10, RZ, 0x1 ;  /* 0x0000000a0a027211 */ /* 0x000fe400078f08ff */
[----:B------:R-:W-:Y:S02]  /*9eb0*/  LOP3.LUT R3, R3, 0xffffff8, RZ, 0xc0, !PT ;  /* 0x0ffffff803037812 */ /* 0x000fe400078ec0ff */
[----:B------:R-:W-:Y:S02]  /*9ec0*/  LOP3.LUT R2, R2, 0x1ffffffe, RZ, 0xc0, !PT ;  /* 0x1ffffffe02027812 */ /* 0x000fe400078ec0ff */
[----:B------:R-:W-:-:S02]  /*9ed0*/  IADD3 R6, R0, -R3, RZ ;  /* 0x8000000300067210 */ /* 0x000fc40007ffe0ff */
[----:B------:R-:W-:Y:S01]  /*9ee0*/  LEA R12, R0, R10, 0x9 ;  /* 0x0000000a000c7211 */ /* 0x000fe200078e48ff */
[----:B------:R-:W-:Y:S01]  /*9ef0*/  IMAD.IADD R10, R10, 0x1, -R2 ;  /* 0x000000010a0a7824 */ /* 0x000fe200078e0a02 */
[C---:B------:R-:W-:Y:S02]  /*9f00*/  LOP3.LUT R2, R5.reuse, 0x1, RZ, 0xc0, !PT ;  /* 0x0000000105027812 */ /* 0x040fe400078ec0ff */
[C---:B------:R-:W-:Y:S02]  /*9f10*/  R2P PR, R5.reuse, 0x6 ;  /* 0x0000000605007804 */ /* 0x040fe40000000000 */
[----:B------:R-:W-:Y:S02]  /*9f20*/  SHF.L.U32 R5, R5, 0x6, RZ ;  /* 0x0000000605057819 */ /* 0x000fe400000006ff */
[----:B------:R-:W-:Y:S02]  /*9f30*/  LEA R4, R6, R4, 0x4 ;  /* 0x0000000406047211 */ /* 0x000fe400078e20ff */
[----:B------:R-:W-:-:S02]  /*9f40*/  SHF.R.S32.HI R0, RZ, 0x1f, R14 ;  /* 0x0000001fff007819 */ /* 0x000fc4000001140e */
[----:B------:R-:W-:Y:S02]  /*9f50*/  LOP3.LUT R5, R5, 0x1c0, RZ, 0xc0, !PT ;  /* 0x000001c005057812 */ /* 0x000fe400078ec0ff */
[----:B------:R-:W-:Y:S01]  /*9f60*/  LEA R10, R10, R4, 0x3 ;  /* 0x000000040a0a7211 */ /* 0x000fe200078e18ff */
[----:B------:R-:W-:Y:S01]  /*9f70*/  IMAD R0, R0, c[0x0][0x3e0], RZ ;  /* 0x0000f80000007a24 */ /* 0x000fe200078e02ff */
[----:B------:R-:W-:Y:S02]  /*9f80*/  LEA.HI R7, R5, R5, RZ, 0x1d ;  /* 0x0000000505077211 */ /* 0x000fe400078fe8ff */
[----:B--2---:R-:W-:Y:S01]  /*9f90*/  LEA R10, R40, R10, 0x7 ;  /* 0x0000000a280a7211 */ /* 0x004fe200078e38ff */
[----:B------:R-:W-:Y:S01]  /*9fa0*/  IMAD R6, R14, c[0x0][0x3e4], R0 ;  /* 0x0000f9000e067a24 */ /* 0x000fe200078e0200 */
[----:B------:R-:W-:Y:S01]  /*9fb0*/  ISETP.NE.U32.AND P3, PT, R2, 0x1, PT ;  /* 0x000000010200780c */ /* 0x000fe20003f65070 */
[----:B------:R-:W-:Y:S01]  /*9fc0*/  IMAD R44, R44, c[0x0][0x388], RZ ;  /* 0x0000e2002c2c7a24 */ /* 0x000fe200078e02ff */
[----:B------:R-:W-:Y:S01]  /*9fd0*/  LEA R0, R40, R4, 0x7 ;  /* 0x0000000428007211 */ /* 0x000fe200078e38ff */
[----:B------:R-:W-:Y:S01]  /*9fe0*/  @P0 IMAD.HI.U32 R5, R10, c[0x0][0x4ec], RZ ;  /* 0x00013b000a050a27 */ /* 0x000fe200078e00ff */
[----:B------:R-:W-:-:S02]  /*9ff0*/  LEA R7, R12, R7, 0x1 ;  /* 0x000000070c077211 */ /* 0x000fc400078e08ff */
[----:B------:R-:W-:Y:S01]  /*a000*/  IADD3 R3, R9, R15, RZ ;  /* 0x0000000f09037210 */ /* 0x000fe20007ffe0ff */
[----:B------:R-:W-:Y:S01]  /*a010*/  IMAD.MOV.U32 R2, RZ, RZ, R8 ;  /* 0x000000ffff027224 */ /* 0x000fe200078e0008 */
[----:B------:R-:W-:Y:S02]  /*a020*/  F2FP.PACK_AB R11, R73, R11 ;  /* 0x0000000b490b723e */ /* 0x000fe400000000ff */
[C---:B------:R-:W-:Y:S02]  /*a030*/  IADD3 R4, R0.reuse, 0x8, RZ ;  /* 0x0000000800047810 */ /* 0x040fe40007ffe0ff */
[----:B------:R-:W-:Y:S02]  /*a040*/  SHF.L.U32 R7, R7, 0x1, RZ ;  /* 0x0000000107077819 */ /* 0x000fe400000006ff */
[----:B------:R-:W-:Y:S02]  /*a050*/  ISETP.GE.OR P5, PT, R0, R44, P4 ;  /* 0x0000002c0000720c */ /* 0x000fe400027a6670 */
[----:B------:R-:W-:Y:S01]  /*a060*/  MOV R0, R10 ;  /* 0x0000000a00007202 */ /* 0x000fe20000000f00 */
[----:B------:R-:W-:Y:S01]  /*a070*/  IMAD.WIDE.U32 R2, R14, c[0x0][0x3e0], R2 ;  /* 0x0000f8000e027a25 */ /* 0x000fe200078e0002 */
[----:B------:R-:W-:Y:S01]  /*a080*/  @P0 SHF.R.U32.HI R0, RZ, c[0x0][0x4f0], R5 ;  /* 0x00013c00ff000a19 */ /* 0x000fe20000011605 */
[----:B------:R2:W-:Y:S01]  /*a090*/  STS [R7+0x80], R11 ;  /* 0x0000800b07007388 */ /* 0x0005e20000000800 */
[----:B------:R-:W-:Y:S01]  /*a0a0*/  IADD3 R8, R7, 0x80, RZ ;  /* 0x0000008007087810 */ /* 0x000fe20007ffe0ff */
[----:B------:R-:W-:Y:S01]  /*a0b0*/  IMAD.IADD R3, R3, 0x1, R6 ;  /* 0x0000000103037824 */ /* 0x000fe200078e0206 */
[----:B------:R-:W-:-:S02]  /*a0c0*/  IADD3 R6, R7, 0x70, RZ ;  /* 0x0000007007067810 */ /* 0x000fc40007ffe0ff */
[----:B------:R-:W-:Y:S02]  /*a0d0*/  @P3 IADD3 R6, R8, 0x10, RZ ;  /* 0x0000001008063810 */ /* 0x000fe40007ffe0ff */
[----:B------:R-:W-:Y:S02]  /*a0e0*/  SHF.R.S32.HI R9, RZ, 0x1f, R0 ;  /* 0x0000001fff097819 */ /* 0x000fe40000011400 */
[----:B------:R-:W-:Y:S01]  /*a0f0*/  IADD3 R8, P0, R0, R16, RZ ;  /* 0x0000001000087210 */ /* 0x000fe20007f1e0ff */
[----:B------:R-:W-:Y:S01]  /*a100*/  IMAD.WIDE.U32 R14, R39, c[0x0][0x3d8], R2 ;  /* 0x0000f600270e7a25 */ /* 0x000fe200078e0002 */
[----:B------:R-:W-:Y:S02]  /*a110*/  ISETP.GE.OR P4, PT, R4, R44, P4 ;  /* 0x0000002c0400720c */ /* 0x000fe40002786670 */
[----:B--2---:R-:W-:-:S05]  /*a120*/  IADD3 R11, -R0, RZ, RZ ;  /* 0x000000ff000b7210 */ /* 0x004fca0007ffe1ff */
[----:B------:R-:W-:Y:S01]  /*a130*/  IMAD R0, R11, c[0x0][0x4e8], R10 ;  /* 0x00013a000b007a24 */ /* 0x000fe200078e020a */
[----:B------:R-:W-:-:S04]  /*a140*/  IADD3.X R9, R9, R17, R43, P0, !PT ;  /* 0x0000001109097210 */ /* 0x000fc800007fe42b */
[----:B------:R-:W-:Y:S01]  /*a150*/  SHF.R.S32.HI R2, RZ, 0x1f, R0 ;  /* 0x0000001fff027819 */ /* 0x000fe20000011400 */
[----:B------:R-:W-:Y:S01]  /*a160*/  IMAD.MOV.U32 R5, RZ, RZ, 0x20 ;  /* 0x00000020ff057424 */ /* 0x000fe200078e00ff */
[----:B------:R-:W-:-:S03]  /*a170*/  SHF.R.S32.HI R4, RZ, 0x1f, R39 ;  /* 0x0000001fff047819 */ /* 0x000fc60000011427 */
[----:B------:R-:W-:Y:S02]  /*a180*/  IMAD R10, R2, c[0x0][0x488], RZ ;  /* 0x00012200020a7a24 */ /* 0x000fe400078e02ff */
[----:B------:R-:W-:Y:S02]  /*a190*/  IMAD.MOV.U32 R11, RZ, RZ, 0x40 ;  /* 0x00000040ff0b7424 */ /* 0x000fe400078e00ff */
[----:B------:R-:W-:Y:S01]  /*a1a0*/  IMAD.WIDE.U32 R2, R0, c[0x0][0x488], R8 ;  /* 0x0001220000027a25 */ /* 0x000fe200078e0008 */
[----:B------:R-:W-:-:S03]  /*a1b0*/  SEL R5, R5, 0xffffffe0, !P1 ;  /* 0xffffffe005057807 */ /* 0x000fc60004800000 */
[----:B------:R-:W-:Y:S02]  /*a1c0*/  IMAD R4, R4, c[0x0][0x3d8], RZ ;  /* 0x0000f60004047a24 */ /* 0x000fe400078e02ff */
[----:B------:R-:W-:Y:S01]  /*a1d0*/  IMAD R0, R0, c[0x0][0x48c], R10 ;  /* 0x0001230000007a24 */ /* 0x000fe200078e020a */
[----:B------:R-:W-:Y:S01]  /*a1e0*/  F2FP.PACK_AB R13, R75, R13 ;  /* 0x0000000d4b0d723e */ /* 0x000fe200000000ff */
[----:B------:R-:W-:Y:S01]  /*a1f0*/  IMAD R40, R39, c[0x0][0x3dc], R4 ;  /* 0x0000f70027287a24 */ /* 0x000fe200078e0204 */
[----:B------:R-:W-:Y:S02]  /*a200*/  SEL R11, R11, 0xffffffc0, !P2 ;  /* 0xffffffc00b0b7807 */ /* 0x000fe40005000000 */
[----:B------:R-:W-:Y:S02]  /*a210*/  F2FP.PACK_AB R19, R77, R19 ;  /* 0x000000134d13723e */ /* 0x000fe400000000ff */
[----:B------:R-:W-:Y:S02]  /*a220*/  F2FP.PACK_AB R18, R79, R18 ;  /* 0x000000124f12723e */ /* 0x000fe400000000ff */
[----:B------:R-:W-:-:S02]  /*a230*/  IADD3 R4, R7, R5, RZ ;  /* 0x0000000507047210 */ /* 0x000fc40007ffe0ff */
[----:B------:R-:W-:Y:S02]  /*a240*/  LEA R10, P0, R2, c[0x0][0x450], 0x2 ;  /* 0x00011400020a7a11 */ /* 0x000fe400078010ff */
[----:B------:R-:W-:Y:S02]  /*a250*/  IADD3 R0, R3, R0, RZ ;  /* 0x0000000003007210 */ /* 0x000fe40007ffe0ff */
[----:B------:R-:W-:Y:S02]  /*a260*/  F2FP.PACK_AB R22, R81, R22 ;  /* 0x000000165116723e */ /* 0x000fe400000000ff */
[----:B------:R-:W-:Y:S02]  /*a270*/  F2FP.PACK_AB R21, R83, R21 ;  /* 0x000000155315723e */ /* 0x000fe400000000ff */
[----:B------:R-:W-:Y:S02]  /*a280*/  F2FP.PACK_AB R20, R85, R20 ;  /* 0x000000145514723e */ /* 0x000fe400000000ff */
[----:B------:R-:W-:-:S02]  /*a290*/  F2FP.PACK_AB R23, R87, R23 ;  /* 0x000000175717723e */ /* 0x000fc400000000ff */
[----:B------:R-:W-:Y:S01]  /*a2a0*/  IADD3 R5, R5, R6, RZ ;  /* 0x0000000605057210 */ /* 0x000fe20007ffe0ff */
[----:B------:R-:W-:Y:S01]  /*a2b0*/  STS [R7+0x480], R13 ;  /* 0x0004800d07007388 */ /* 0x000fe20000000800 */
[----:B------:R-:W-:Y:S02]  /*a2c0*/  F2FP.PACK_AB R26, R89, R26 ;  /* 0x0000001a591a723e */ /* 0x000fe400000000ff */
[----:B------:R-:W-:Y:S02]  /*a2d0*/  F2FP.PACK_AB R25, R91, R25 ;  /* 0x000000195b19723e */ /* 0x000fe400000000ff */
[----:B------:R-:W-:Y:S01]  /*a2e0*/  IADD3 R8, R7, R11, RZ ;  /* 0x0000000b07087210 */ /* 0x000fe20007ffe0ff */
[----:B------:R-:W-:Y:S01]  /*a2f0*/  STS [R6], R19 ;  /* 0x0000001306007388 */ /* 0x000fe20000000800 */
[----:B------:R-:W-:Y:S02]  /*a300*/  F2FP.PACK_AB R24, R93, R24 ;  /* 0x000000185d18723e */ /* 0x000fe400000000ff */
[----:B------:R-:W-:Y:S01]  /*a310*/  F2FP.PACK_AB R29, R95, R29 ;  /* 0x0000001d5f1d723e */ /* 0x000fe200000000ff */
[----:B------:R-:W-:Y:S01]  /*a320*/  STS [R6+0x400], R18 ;  /* 0x0004001206007388 */ /* 0x000fe20000000800 */
[----:B------:R-:W-:-:S02]  /*a330*/  IADD3 R9, R11, R6, RZ ;  /* 0x000000060b097210 */ /* 0x000fc40007ffe0ff */
[----:B------:R-:W-:Y:S01]  /*a340*/  LEA.HI.X R3, R2, c[0x0][0x454], R0, 0x2, P0 ;  /* 0x0001150002037a11 */ /* 0x000fe200000f1400 */
[----:B------:R-:W-:Y:S01]  /*a350*/  IMAD.IADD R0, R11, 0x1, R4 ;  /* 0x000000010b007824 */ /* 0x000fe200078e0204 */
[----:B------:R-:W-:Y:S01]  /*a360*/  F2FP.PACK_AB R37, R97, R37 ;  /* 0x000000256125723e */ /* 0x000fe200000000ff */
[----:B------:R-:W-:Y:S01]  /*a370*/  STS [R4+0x80], R22 ;  /* 0x0000801604007388 */ /* 0x000fe20000000800 */
[----:B------:R-:W-:Y:S02]  /*a380*/  F2FP.PACK_AB R98, R99, R98 ;  /* 0x000000626362723e */ /* 0x000fe400000000ff */
[----:B------:R-:W-:Y:S01]  /*a390*/  F2FP.PACK_AB R38, R101, R38 ;  /* 0x000000266526723e */ /* 0x000fe200000000ff */
[----:B------:R-:W-:Y:S01]  /*a3a0*/  STS [R4+0x480], R21 ;  /* 0x0004801504007388 */ /* 0x000fe20000000800 */
[----:B------:R-:W-:Y:S02]  /*a3b0*/  F2FP.PACK_AB R102, R103, R102 ;  /* 0x000000666766723e */ /* 0x000fe400000000ff */
[----:B------:R-:W-:Y:S01]  /*a3c0*/  IADD3 R2, R5, R11, RZ ;  /* 0x0000000b05027210 */ /* 0x000fe20007ffe0ff */
[----:B------:R-:W-:Y:S01]  /*a3d0*/  STS [R5], R20 ;  /* 0x0000001405007388 */ /* 0x000fe20000000800 */
[----:B------:R-:W-:-:S02]  /*a3e0*/  F2FP.PACK_AB R36, R105, R36 ;  /* 0x000000246924723e */ /* 0x000fc400000000ff */
[----:B------:R-:W-:Y:S01]  /*a3f0*/  F2FP.PACK_AB R106, R107, R106 ;  /* 0x0000006a6b6a723e */ /* 0x000fe200000000ff */
[----:B------:R-:W-:Y:S01]  /*a400*/  STS [R5+0x400], R23 ;  /* 0x0004001705007388 */ /* 0x000fe20000000800 */
[----:B------:R-:W-:Y:S02]  /*a410*/  F2FP.PACK_AB R35, R109, R35 ;  /* 0x000000236d23723e */ /* 0x000fe400000000ff */
[----:B------:R-:W-:Y:S01]  /*a420*/  F2FP.PACK_AB R110, R111, R110 ;  /* 0x0000006e6f6e723e */ /* 0x000fe200000000ff */
[----:B------:R-:W-:Y:S01]  /*a430*/  STS [R8+0x80], R26 ;  /* 0x0000801a08007388 */ /* 0x000fe20000000800 */
[----:B------:R-:W-:Y:S02]  /*a440*/  F2FP.PACK_AB R34, R113, R34 ;  /* 0x000000227122723e */ /* 0x000fe400000000ff */
[----:B------:R-:W-:Y:S01]  /*a450*/  F2FP.PACK_AB R114, R115, R114 ;  /* 0x000000727372723e */ /* 0x000fe200000000ff */
[----:B------:R-:W-:Y:S01]  /*a460*/  STS [R8+0x480], R25 ;  /* 0x0004801908007388 */ /* 0x000fe20000000800 */
[----:B------:R-:W-:-:S02]  /*a470*/  F2FP.PACK_AB R33, R117, R33 ;  /* 0x000000217521723e */ /* 0x000fc400000000ff */
[----:B------:R-:W-:Y:S01]  /*a480*/  F2FP.PACK_AB R32, R119, R32 ;  /* 0x000000207720723e */ /* 0x000fe200000000ff */
[----:B------:R-:W-:Y:S01]  /*a490*/  STS [R9], R24 ;  /* 0x0000001809007388 */ /* 0x000fe20000000800 */
[----:B------:R-:W-:-:S03]  /*a4a0*/  F2FP.PACK_AB R31, R121, R31 ;  /* 0x0000001f791f723e */ /* 0x000fc600000000ff */
[----:B------:R-:W-:Y:S01]  /*a4b0*/  STS [R9+0x400], R29 ;  /* 0x0004001d09007388 */ /* 0x000fe20000000800 */
[----:B------:R-:W-:-:S03]  /*a4c0*/  F2FP.PACK_AB R122, R123, R122 ;  /* 0x0000007a7b7a723e */ /* 0x000fc600000000ff */
[----:B------:R-:W-:Y:S01]  /*a4d0*/  STS [R0+0x80], R37 ;  /* 0x0000802500007388 */ /* 0x000fe20000000800 */
[----:B------:R-:W-:-:S03]  /*a4e0*/  F2FP.PACK_AB R30, R125, R30 ;  /* 0x0000001e7d1e723e */ /* 0x000fc600000000ff */
[----:B------:R-:W-:Y:S01]  /*a4f0*/  STS [R0+0x480], R98 ;  /* 0x0004806200007388 */ /* 0x000fe20000000800 */
[----:B------:R-:W-:-:S03]  /*a500*/  F2FP.PACK_AB R126, R127, R126 ;  /* 0x0000007e7f7e723e */ /* 0x000fc600000000ff */
        /* <DEDUP_REMOVED lines=8> */
[----:B------:R-:W-:Y:S04]  /*a590*/  STS [R6+0x4000], R35 ;  /* 0x0040002306007388 */ /* 0x000fe80000000800 */
[----:B------:R-:W-:Y:S04]  /*a5a0*/  STS [R6+0x4400], R110 ;  /* 0x0044006e06007388 */ /* 0x000fe80000000800 */
[----:B------:R-:W-:Y:S04]  /*a5b0*/  STS [R4+0x4080], R34 ;  /* 0x0040802204007388 */ /* 0x000fe80000000800 */
[----:B------:R2:W-:Y:S04]  /*a5c0*/  STS [R4+0x4480], R114 ;  /* 0x0044807204007388 */ /* 0x0005e80000000800 */
[----:B------:R-:W-:Y:S04]  /*a5d0*/  STS [R5+0x4000], R33 ;  /* 0x0040002105007388 */ /* 0x000fe80000000800 */
        /* <DEDUP_REMOVED lines=9> */
[----:B------:R-:W-:Y:S04]  /*a670*/  SHFL.IDX PT, R12, R10, RZ, 0x1c1f ;  /* 0x001c1fff0a0c7589 */ /* 0x000fe800000e0000 */
[----:B------:R-:W3:Y:S04]  /*a680*/  SHFL.IDX PT, R13, R3, RZ, 0x1c1f ;  /* 0x001c1fff030d7589 */ /* 0x000ee800000e0000 */
[----:B------:R-:W-:Y:S06]  /*a690*/  BAR.SYNC.DEFER_BLOCKING 0x1, 0x100 ;  /* 0x0044000000007b1d */ /* 0x000fec0000010000 */
[----:B------:R-:W-:Y:S04]  /*a6a0*/  SHFL.IDX PT, R10, R10, 0x1, 0x1c1f ;  /* 0x003c1f000a0a7f89 */ /* 0x000fe800000e0000 */
[----:B------:R-:W4:Y:S01]  /*a6b0*/  SHFL.IDX PT, R11, R3, 0x1, 0x1c1f ;  /* 0x003c1f00030b7f89 */ /* 0x000f2200000e0000 */
[----:B--2---:R-:W-:-:S03]  /*a6c0*/  SHF.L.U32 R4, R49, 0x1, RZ ;  /* 0x0000000131047819 */ /* 0x004fc600000006ff */
[----:B---3--:R1:W-:Y:S04]  /*a6d0*/  @!P5 ST.E [R12.64], R42 ;  /* 0x0000002a0c00d985 */ /* 0x0083e8000c101916 */
[----:B----4-:R1:W-:Y:S04]  /*a6e0*/  @!P4 ST.E [R10.64], R41 ;  /* 0x000000290a00c985 */ /* 0x0103e8000c101916 */
[----:B------:R1:W2:Y:S04]  /*a6f0*/  LDS.128 R20, [R4+0x1080] ;  /* 0x0010800004147984 */ /* 0x0002a80000000c00 */
[----:B------:R1:W3:Y:S04]  /*a700*/  LDS.128 R28, [R4+0x2080] ;  /* 0x00208000041c7984 */ /* 0x0002e80000000c00 */
[----:B------:R1:W4:Y:S04]  /*a710*/  LDS.128 R32, [R4+0x3080] ;  /* 0x0030800004207984 */ /* 0x0003280000000c00 */
[----:B------:R1:W1:Y:S04]  /*a720*/  LDS.128 R16, [R4+0x5080] ;  /* 0x0050800004107984 */ /* 0x0002680000000c00 */
[----:B------:R1:W1:Y:S04]  /*a730*/  LDS.128 R24, [R4+0x6080] ;  /* 0x0060800004187984 */ /* 0x0002680000000c00 */
[----:B------:R1:W1:Y:S01]  /*a740*/  LDS.128 R36, [R4+0x7080] ;  /* 0x0070800004247984 */ /* 0x0002620000000c00 */
[----:B------:R-:W-:-:S02]  /*a750*/  IADD3 R0, R15, R40, RZ ;  /* 0x000000280f007210 */ /* 0x000fc40007ffe0ff */
[----:B------:R-:W-:-:S04]  /*a760*/  LEA R7, P0, R14, c[0x0][0x380], 0x1 ;  /* 0x0000e0000e077a11 */ /* 0x000fc800078008ff */
[----:B------:R-:W-:Y:S02]  /*a770*/  LEA.HI.X R6, R14, c[0x0][0x384], R0, 0x1, P0 ;  /* 0x0000e1000e067a11 */ /* 0x000fe400000f0c00 */
[----:B------:R-:W-:Y:S01]  /*a780*/  ISETP.GE.AND P0, PT, R48, R44, PT ;  /* 0x0000002c3000720c */ /* 0x000fe20003f06270 */
[----:B------:R1:W1:Y:S01]  /*a790*/  SHFL.IDX PT, R2, R7, RZ, 0x181f ;  /* 0x00181fff07027589 */ /* 0x00026200000e0000 */
[----:B------:R-:W-:Y:S03]  /*a7a0*/  BSSY B0, `(.L_x_4) ;  /* 0x000000e000007945 */ /* 0x000fe60003800000 */
[----:B------:R1:W1:Y:S08]  /*a7b0*/  SHFL.IDX PT, R3, R6, RZ, 0x181f ;  /* 0x00181fff06037589 */ /* 0x00027000000e0000 */
[----:B------:R-:W-:Y:S05]  /*a7c0*/  @P0 BRA `(.L_x_5) ;  /* 0x000000b000000947 */ /* 0x000fea0003800000 */
[----:B-12---:R-:W1:Y:S01]  /*a7d0*/  LDS.128 R12, [R4+0x80] ;  /* 0x00008000040c7984 */ /* 0x006e620000000c00 */
[----:B-----5:R-:W-:-:S02]  /*a7e0*/  ISETP.GE.AND P0, PT, R45, c[0x0][0x3c8], PT ;  /* 0x0000f2002d007a0c */ /* 0x020fc40003f06270 */
[----:B------:R-:W-:Y:S01]  /*a7f0*/  ISETP.GE.AND P1, PT, R46, c[0x0][0x3c8], PT ;  /* 0x0000f2002e007a0c */ /* 0x000fe20003f26270 */
[----:B------:R2:W4:Y:S10]  /*a800*/  LDS.128 R8, [R4+0x4080] ;  /* 0x0040800004087984 */ /* 0x0005340000000c00 */
[----:B------:R-:W-:-:S04]  /*a810*/  @!P0 SHF.R.S32.HI R0, RZ, 0x1f, R45 ;  /* 0x0000001fff008819 */ /* 0x000fc8000001142d */
[----:B------:R-:W-:-:S04]  /*a820*/  @!P0 LEA.HI R0, R0, R45, RZ, 0x3 ;  /* 0x0000002d00008211 */ /* 0x000fc800078f18ff */
[----:B------:R-:W-:Y:S01]  /*a830*/  @!P0 LOP3.LUT R0, R0, 0xfffffff8, RZ, 0xc0, !PT ;  /* 0xfffffff800008812 */ /* 0x000fe200078ec0ff */
[----:B--2---:R-:W-:-:S04]  /*a840*/  @!P1 IMAD.WIDE R4, R46, 0x2, R2 ;  /* 0x000000022e049825 */ /* 0x004fc800078e0202 */
[----:B------:R-:W-:Y:S01]  /*a850*/  @!P0 IMAD.WIDE R2, R0, 0x2, R2 ;  /* 0x0000000200028825 */ /* 0x000fe200078e0202 */
[----:B-1----:R1:W-:Y:S04]  /*a860*/  @!P1 ST.E.128 [R4.64], R12 ;  /* 0x0000000c04009985 */ /* 0x0023e8000c101d16 */
[----:B----4-:R1:W-:Y:S02]  /*a870*/  @!P0 ST.E.128 [R2.64], R8 ;  /* 0x0000000802008985 */ /* 0x0103e4000c101d16 */
.L_x_5:
[----:B--2---:R-:W-:Y:S05]  /*a880*/  BSYNC B0 ;  /* 0x0000000000007941 */ /* 0x004fea0003800000 */
.L_x_4:
[----:B------:R-:W-:Y:S01]  /*a890*/  IADD3 R0, R48, 0x20, RZ ;  /* 0x0000002030007810 */ /* 0x000fe20007ffe0ff */
[----:B-1----:R1:W2:Y:S01]  /*a8a0*/  SHFL.IDX PT, R3, R6, 0x1, 0x181f ;  /* 0x00381f0006037f89 */ /* 0x0022a200000e0000 */
[----:B------:R-:W-:Y:S02]  /*a8b0*/  BSSY B0, `(.L_x_6) ;  /* 0x000000d000007945 */ /* 0x000fe40003800000 */
[----:B------:R-:W-:Y:S01]  /*a8c0*/  ISETP.GE.AND P0, PT, R0, R44, PT ;  /* 0x0000002c0000720c */ /* 0x000fe20003f06270 */
[----:B------:R1:W4:-:S12]  /*a8d0*/  SHFL.IDX PT, R2, R7, 0x1, 0x181f ;  /* 0x00381f0007027f89 */ /* 0x00031800000e0000 */
[----:B------:R-:W-:Y:S05]  /*a8e0*/  @P0 BRA `(.L_x_7) ;  /* 0x0000009000000947 */ /* 0x000fea0003800000 */
[----:B-----5:R-:W-:Y:S02]  /*a8f0*/  ISETP.GE.AND P0, PT, R45, c[0x0][0x3c8], PT ;  /* 0x0000f2002d007a0c */ /* 0x020fe40003f06270 */
[----:B------:R-:W-:-:S11]  /*a900*/  ISETP.GE.AND P1, PT, R46, c[0x0][0x3c8], PT ;  /* 0x0000f2002e007a0c */ /* 0x000fd60003f26270 */
[----:B------:R-:W-:Y:S02]  /*a910*/  @!P0 SHF.R.S32.HI R0, RZ, 0x1f, R45 ;  /* 0x0000001fff008819 */ /* 0x000fe4000001142d */
[----:B--2-4-:R-:W-:Y:S02]  /*a920*/  @!P1 IMAD.WIDE R4, R46, 0x2, R2 ;  /* 0x000000022e049825 */ /* 0x014fe400078e0202 */
[----:B------:R-:W-:-:S03]  /*a930*/  @!P0 LEA.HI R0, R0, R45, RZ, 0x3 ;  /* 0x0000002d00008211 */ /* 0x000fc600078f18ff */
[----:B------:R2:W-:Y:S01]  /*a940*/  @!P1 ST.E.128 [R4.64], R20 ;  /* 0x0000001404009985 */ /* 0x0005e2000c101d16 */
[----:B------:R-:W-:-:S05]  /*a950*/  @!P0 LOP3.LUT R0, R0, 0xfffffff8, RZ, 0xc0, !PT ;  /* 0xfffffff800008812 */ /* 0x000fca00078ec0ff */
[----:B------:R-:W-:-:S05]  /*a960*/  @!P0 IMAD.WIDE R2, R0, 0x2, R2 ;  /* 0x0000000200028825 */ /* 0x000fca00078e0202 */
[----:B------:R2:W-:Y:S02]  /*a970*/  @!P0 ST.E.128 [R2.64], R16 ;  /* 0x0000001002008985 */ /* 0x0005e4000c101d16 */
.L_x_7:
[----:B------:R-:W-:Y:S05]  /*a980*/  BSYNC B0 ;  /* 0x0000000000007941 */ /* 0x000fea0003800000 */
.L_x_6:
[----:B------:R-:W-:Y:S01]  /*a990*/  IADD3 R0, R48, 0x40, RZ ;  /* 0x0000004030007810 */ /* 0x000fe20007ffe0ff */
[----:B--2---:R2:W1:Y:S01]  /*a9a0*/  SHFL.IDX PT, R3, R6, 0x2, 0x181f ;  /* 0x00581f0006037f89 */ /* 0x00446200000e0000 */
[----:B------:R-:W-:Y:S02]  /*a9b0*/  BSSY B0, `(.L_x_8) ;  /* 0x000000d000007945 */ /* 0x000fe40003800000 */
[----:B------:R-:W-:Y:S01]  /*a9c0*/  ISETP.GE.AND P0, PT, R0, R44, PT ;  /* 0x0000002c0000720c */ /* 0x000fe20003f06270 */
[----:B----4-:R2:W4:-:S12]  /*a9d0*/  SHFL.IDX PT, R2, R7, 0x2, 0x181f ;  /* 0x00581f0007027f89 */ /* 0x01051800000e0000 */
[----:B------:R-:W-:Y:S05]  /*a9e0*/  @P0 BRA `(.L_x_9) ;  /* 0x0000009000000947 */ /* 0x000fea0003800000 */
[----:B-----5:R-:W-:Y:S02]  /*a9f0*/  ISETP.GE.AND P0, PT, R45, c[0x0][0x3c8], PT ;  /* 0x0000f2002d007a0c */ /* 0x020fe40003f06270 */
[----:B------:R-:W-:-:S11]  /*aa00*/  ISETP.GE.AND P1, PT, R46, c[0x0][0x3c8], PT ;  /* 0x0000f2002e007a0c */ /* 0x000fd60003f26270 */
[----:B------:R-:W-:Y:S02]  /*aa10*/  @!P0 SHF.R.S32.HI R0, RZ, 0x1f, R45 ;  /* 0x0000001fff008819 */ /* 0x000fe4000001142d */
[----:B-1--4-:R-:W-:Y:S02]  /*aa20*/  @!P1 IMAD.WIDE R4, R46, 0x2, R2 ;  /* 0x000000022e049825 */ /* 0x012fe400078e0202 */
[----:B------:R-:W-:-:S03]  /*aa30*/  @!P0 LEA.HI R0, R0, R45, RZ, 0x3 ;  /* 0x0000002d00008211 */ /* 0x000fc600078f18ff */
[----:B---3--:R1:W-:Y:S01]  /*aa40*/  @!P1 ST.E.128 [R4.64], R28 ;  /* 0x0000001c04009985 */ /* 0x0083e2000c101d16 */
[----:B------:R-:W-:-:S05]  /*aa50*/  @!P0 LOP3.LUT R0, R0, 0xfffffff8, RZ, 0xc0, !PT ;  /* 0xfffffff800008812 */ /* 0x000fca00078ec0ff */
[----:B------:R-:W-:-:S05]  /*aa60*/  @!P0 IMAD.WIDE R2, R0, 0x2, R2 ;  /* 0x0000000200028825 */ /* 0x000fca00078e0202 */
[----:B------:R1:W-:Y:S02]  /*aa70*/  @!P0 ST.E.128 [R2.64], R24 ;  /* 0x0000001802008985 */ /* 0x0003e4000c101d16 */
.L_x_9:
[----:B------:R-:W-:Y:S05]  /*aa80*/  BSYNC B0 ;  /* 0x0000000000007941 */ /* 0x000fea0003800000 */
.L_x_8:
[----:B------:R-:W-:Y:S01]  /*aa90*/  IADD3 R0, R48, 0x60, RZ ;  /* 0x0000006030007810 */ /* 0x000fe20007ffe0ff */
[----:B-1----:R1:W2:Y:S03]  /*aaa0*/  SHFL.IDX PT, R3, R6, 0x3, 0x181f ;  /* 0x00781f0006037f89 */ /* 0x0022a600000e0000 */
[----:B------:R-:W-:Y:S01]  /*aab0*/  ISETP.GE.AND P0, PT, R0, R44, PT ;  /* 0x0000002c0000720c */ /* 0x000fe20003f06270 */
[----:B----4-:R1:W4:-:S12]  /*aac0*/  SHFL.IDX PT, R2, R7, 0x3, 0x181f ;  /* 0x00781f0007027f89 */ /* 0x01031800000e0000 */
[----:B------:R-:W-:Y:S05]  /*aad0*/  @P0 EXIT ;  /* 0x000000000000094d */ /* 0x000fea0003800000 */
[----:B-----5:R-:W-:-:S13]  /*aae0*/  ISETP.GE.AND P0, PT, R46, c[0x0][0x3c8], PT ;  /* 0x0000f2002e007a0c */ /* 0x020fda0003f06270 */
[----:B--2-4-:R-:W-:-:S05]  /*aaf0*/  @!P0 IMAD.WIDE R4, R46, 0x2, R2 ;  /* 0x000000022e048825 */ /* 0x014fca00078e0202 */
[----:B------:R2:W-:Y:S01]  /*ab00*/  @!P0 ST.E.128 [R4.64], R32 ;  /* 0x0000002004008985 */ /* 0x0005e2000c101d16 */
[----:B------:R-:W-:-:S13]  /*ab10*/  ISETP.GE.AND P0, PT, R45, c[0x0][0x3c8], PT ;  /* 0x0000f2002d007a0c */ /* 0x000fda0003f06270 */
[----:B------:R-:W-:Y:S05]  /*ab20*/  @P0 EXIT ;  /* 0x000000000000094d */ /* 0x000fea0003800000 */
[----:B------:R-:W-:-:S04]  /*ab30*/  SHF.R.S32.HI R0, RZ, 0x1f, R45 ;  /* 0x0000001fff007819 */ /* 0x000fc8000001142d */
[----:B------:R-:W-:-:S04]  /*ab40*/  LEA.HI R0, R0, R45, RZ, 0x3 ;  /* 0x0000002d00007211 */ /* 0x000fc800078f18ff */
[----:B------:R-:W-:-:S05]  /*ab50*/  LOP3.LUT R0, R0, 0xfffffff8, RZ, 0xc0, !PT ;  /* 0xfffffff800007812 */ /* 0x000fca00078ec0ff */
[----:B------:R-:W-:-:S05]  /*ab60*/  IMAD.WIDE R2, R0, 0x2, R2 ;  /* 0x0000000200027825 */ /* 0x000fca00078e0202 */
[----:B------:R-:W-:Y:S01]  /*ab70*/  ST.E.128 [R2.64], R36 ;  /* 0x0000002402007985 */ /* 0x000fe2000c101d16 */
[----:B------:R-:W-:Y:S05]  /*ab80*/  EXIT ;  /* 0x000000000000794d */ /* 0x000fea0003800000 */
.L_x_10:
[----:B------:R-:W-:-:S00]  /*ab90*/  BRA `(.L_x_10) ;  /* 0xfffffff000007947 */ /* 0x000fc0000383ffff */
[----:B------:R-:W-:-:S00]  /*aba0*/  NOP ;  /* 0x0000000000007918 */ /* 0x000fc00000000000 */
        /* <DEDUP_REMOVED lines=13> */
.L_x_3536:


//--------------------- .text._ZN7cutlass13device_kernelIN5flash19enable_sm80_to_sm89INS1_16FlashAttnFwdSm80INS1_25CollectiveMainloopFwdSm80ILi8ELi1ELb1EN4cute5tupleIJNS5_1CILi128EEES8_S8_EEELi128ENS_6half_tEfNS_4arch4Sm80ELb0ELb0ELb1ELb1ELb0ELb0ELb1ELb0EEENS1_21CollectiveEpilogueFwdIS9_NS6_IJNS7_ILi1EEESF_SF_EEESA_SC_Li256ELb1ELb1ELb0ELb0EEENS1_19SingleTileSchedulerILb1ELb0ELb1ELi128EEEEEEEEEvNT_6ParamsE --------------------------
	.section	.text._ZN7cutlass13device_kernelIN5flash19enable_sm80_to_sm89INS1_16FlashAttnFwdSm80INS1_25CollectiveMainloopFwdSm80ILi8ELi1ELb1EN4cute5tupleIJNS5_1CILi128EEES8_S8_EEELi128ENS_6half_tEfNS_4arch4Sm80ELb0ELb0ELb1ELb1ELb0ELb0ELb1ELb0EEENS1_21CollectiveEpilogueFwdIS9_NS6_IJNS7_ILi1EEESF_SF_EEESA_SC_Li256ELb1ELb1ELb0ELb0EEENS1_19SingleTileSchedulerILb1ELb0ELb1ELi128EEEEEEEEEvNT_6ParamsE,"ax",@progbits
	.sectioninfo	@"SHI_REGISTERS=255"
	.align	128
.text._ZN7cutlass13device_kernelIN5flash19enable_sm80_to_sm89INS1_16FlashAttnFwdSm80INS1_25CollectiveMainloopFwdSm80ILi8ELi1ELb1EN4cute5tupleIJNS5_1CILi128EEES8_S8_EEELi128ENS_6half_tEfNS_4arch4Sm80ELb0ELb0ELb1ELb1ELb0ELb0ELb1ELb0EEENS1_21CollectiveEpilogueFwdIS9_NS6_IJNS7_ILi1EEESF_SF_EEESA_SC_Li256ELb1ELb1ELb0ELb0EEENS1_19SingleTileSchedulerILb1ELb0ELb1ELi128EEEEEEEEEvNT_6ParamsE:
        .type           _ZN7cutlass13device_kernelIN5flash19enable_sm80_to_sm89INS1_16FlashAttnFwdSm80INS1_25CollectiveMainloopFwdSm80ILi8ELi1ELb1EN4cute5tupleIJNS5_1CILi128EEES8_S8_EEELi128ENS_6half_tEfNS_4arch4Sm80ELb0ELb0ELb1ELb1ELb0ELb0ELb1ELb0EEENS1_21CollectiveEpilogueFwdIS9_NS6_IJNS7_ILi1EEESF_SF_EEESA_SC_Li256ELb1ELb1ELb0ELb0EEENS1_19SingleTileSchedulerILb1ELb0ELb1ELi128EEEEEEEEEvNT_6ParamsE,@function
        .size           _ZN7cutlass13device_kernelIN5flash19enable_sm80_to_sm89INS1_16FlashAttnFwdSm80INS1_25CollectiveMainloopFwdSm80ILi8ELi1ELb1EN4cute5tupleIJNS5_1CILi128EEES8_S8_EEELi128ENS_6half_tEfNS_4arch4Sm80ELb0ELb0ELb1ELb1ELb0ELb0ELb1ELb0EEENS1_21CollectiveEpilogueFwdIS9_NS6_IJNS7_ILi1EEESF_SF_EEESA_SC_Li256ELb1ELb1ELb0ELb0EEENS1_19SingleTileSchedulerILb1ELb0ELb1ELi128EEEEEEEEEvNT_6ParamsE,(.L_x_3537 - _ZN7cutlass13device_kernelIN5flash19enable_sm80_to_sm89INS1_16FlashAttnFwdSm80INS1_25CollectiveMainloopFwdSm80ILi8ELi1ELb1EN4cute5tupleIJNS5_1CILi128EEES8_S8_EEELi128ENS_6half_tEfNS_4arch4Sm80ELb0ELb0ELb1ELb1ELb0ELb0ELb1ELb0EEENS1_21CollectiveEpilogueFwdIS9_NS6_IJNS7_ILi1EEESF_SF_EEESA_SC_Li256ELb1ELb1ELb0ELb0EEENS1_19SingleTileSchedulerILb1ELb0ELb1ELi128EEEEEEEEEvNT_6ParamsE)
        .other          _ZN7cutlass13device_kernelIN5flash19enable_sm80_to_sm89INS1_16FlashAttnFwdSm80INS1_25CollectiveMainloopFwdSm80ILi8ELi1ELb1EN4cute5tupleIJNS5_1CILi128EEES8_S8_EEELi128ENS_6half_tEfNS_4arch4Sm80ELb0ELb0ELb1ELb1ELb0ELb0ELb1ELb0EEENS1_21CollectiveEpilogueFwdIS9_NS6_IJNS7_ILi1EEESF_SF_EEESA_SC_Li256ELb1ELb1ELb0ELb0EEENS1_19SingleTileSchedulerILb1ELb0ELb1ELi128EEEEEEEEEvNT_6ParamsE,@"STO_CUDA_ENTRY STV_DEFAULT"
_ZN7cutlass13device_kernelIN5flash19enable_sm80_to_sm89INS1_16FlashAttnFwdSm80INS1_25CollectiveMainloopFwdSm80ILi8ELi1ELb1EN4cute5tupleIJNS5_1CILi128EEES8_S8_EEELi128ENS_6half_tEfNS_4arch4Sm80ELb0ELb0ELb1ELb1ELb0ELb0ELb1ELb0EEENS1_21CollectiveEpilogueFwdIS9_NS6_IJNS7_ILi1EEESF_SF_EEESA_SC_Li256ELb1ELb1ELb0ELb0EEENS1_19SingleTileSchedulerILb1ELb0ELb1ELi128EEEEEEEEEvNT_6ParamsE:
[----:B------:R-:W-:Y:S02]  /*0000*/  MOV R1, c[0x0][0x28] ;  /* 0x00000a0000017a02 */ /* 0x000fe40000000f00 */
[----:B------:R-:W1:Y:S01]  /*0010*/  S2R R112, SR_TID.X ;  /* 0x0000000000707919 */ /* 0x000e620000002100 */
[----:B------:R-:W-:Y:S01]  /*0020*/  IMAD.MOV.U32 R5, RZ, RZ, 0x4 ;  /* 0x00000004ff057424 */ /* 0x000fe200078e00ff */
[----:B------:R-:W-:Y:S01]  /*0030*/  ULDC.64 UR16, c[0x0][0x118] ;  /* 0x0000460000107ab9 */ /* 0x000fe20000000a00 */
[----:B------:R-:W-:Y:S01]  /*0040*/  IADD3 R1, R1, -0x18, RZ ;  /* 0xffffffe801017810 */ /* 0x000fe20007ffe0ff */
[----:B------:R-:W2:Y:S04]  /*0050*/  S2R R244, SR_CTAID.Z ;  /* 0x0000000000f47919 */ /* 0x000ea80000002700 */
[----:B------:R-:W3:Y:S01]  /*0060*/  S2R R3, SR_CTAID.X ;  /* 0x0000000000037919 */ /* 0x000ee20000002500 */
[----:B-1----:R-:W-:Y:S01]  /*0070*/  SHF.R.U32.HI R0, RZ, 0x5, R112 ;  /* 0x00000005ff007819 */ /* 0x002fe20000011670 */
[----:B--2---:R-:W-:-:S05]  /*0080*/  IMAD.WIDE R6, R244, R5, c[0x0][0x568] ;  /* 0x00015a00f4067625 */ /* 0x004fca00078e0205 */
[----:B------:R-:W1:Y:S02]  /*0090*/  SHFL.IDX PT, R0, R0, RZ, 0x1f ;  /* 0x00001fff00007589 */ /* 0x000e6400000e0000 */
[----:B-1----:R-:W-:-:S13]  /*00a0*/  ISETP.NE.AND P0, PT, R0, RZ, PT ;  /* 0x000000ff0000720c */ /* 0x002fda0003f05270 */
[----:B------:R-:W-:Y:S05]  /*00b0*/  @!P0 BRA `(.L_x_11) ;  /* 0x0000013000008947 */ /* 0x000fea0003800000 */
[----:B---3--:R-:W-:-:S04]  /*00c0*/  ISETP.NE.U32.AND P0, PT, RZ, c[0x0][0x568], PT ;  /* 0x00015a00ff007a0c */ /* 0x008fc80003f05070 */
[----:B------:R-:W-:-:S13]  /*00d0*/  ISETP.NE.AND.EX P0, PT, RZ, c[0x0][0x56c], PT, P0 ;  /* 0x00015b00ff007a0c */ /* 0x000fda0003f05300 */
[----:B------:R-:W-:Y:S05]  /*00e0*/  @!P0 BRA `(.L_x_12) ;  /* 0x0000002000008947 */ /* 0x000fea0003800000 */
[----:B------:R1:W5:Y:S01]  /*00f0*/  LDG.E R7, [R6.64] ;  /* 0x0000001006077981 */ /* 0x000362000c1e1900 */
[----:B------:R-:W-:Y:S05]  /*0100*/  BRA `(.L_x_13) ;  /* 0x0000009000007947 */ /* 0x000fea0003800000 */
.L_x_12:
[----:B------:R-:W-:-:S04]  /*0110*/  ISETP.NE.U32.AND P0, PT, RZ, c[0x0][0x560], PT ;  /* 0x00015800ff007a0c */ /* 0x000fc80003f05070 */
[----:B------:R-:W-:-:S13]  /*0120*/  ISETP.NE.AND.EX P0, PT, RZ, c[0x0][0x564], PT, P0 ;  /* 0x00015900ff007a0c */ /* 0x000fda0003f05300 */
[----:B------:R-:W-:Y:S05]  /*0130*/  @!P0 BRA `(.L_x_14) ;  /* 0x0000005000008947 */ /* 0x000fea0003800000 */
[----:B------:R-:W-:-:S05]  /*0140*/  IMAD.WIDE R8, R244, R5, c[0x0][0x560] ;  /* 0x00015800f4087625 */ /* 0x000fca00078e0205 */
[----:B------:R-:W2:Y:S04]  /*0150*/  LDG.E R7, [R8.64] ;  /* 0x0000001008077981 */ /* 0x000ea8000c1e1900 */
[----:B------:R-:W2:Y:S02]  /*0160*/  LDG.E R0, [R8.64+0x4] ;  /* 0x0000041008007981 */ /* 0x000ea4000c1e1900 */
[----:B--2---:R-:W-:Y:S01]  /*0170*/  IADD3 R7, -R7, R0, RZ ;  /* 0x0000000007077210 */ /* 0x004fe20007ffe1ff */
[----:B------:R-:W-:Y:S05]  /*0180*/  BRA `(.L_x_13) ;  /* 0x0000001000007947 */ /* 0x000fea0003800000 */
.L_x_14:
[----:B------:R-:W-:-:S05]  /*0190*/  MOV R7, c[0x0][0x54c] ;  /* 0x0001530000077a02 */ /* 0x000fca0000000f00 */
.L_x_13:
[----:B-----5:R-:W-:Y:S01]  /*01a0*/  IMAD R7, R7, c[0x0][0x548], RZ ;  /* 0x0001520007077a24 */ /* 0x020fe200078e02ff */
[----:B------:R-:W-:-:S04]  /*01b0*/  SHF.L.U32 R0, R3, 0x7, RZ ;  /* 0x0000000703007819 */ /* 0x000fc800000006ff */
[----:B------:R-:W-:-:S04]  /*01c0*/  ISETP.GE.AND P0, PT, R0, R7, PT ;  /* 0x000000070000720c */ /* 0x000fc80003f06270 */
[----:B------:R-:W-:Y:S01]  /*01d0*/  SEL R244, R244, 0xffffffff, !P0 ;  /* 0xfffffffff4f47807 */ /* 0x000fe20004000000 */
[----:B------:R-:W-:Y:S05]  /*01e0*/  BRA `(.L_x_15) ;  /* 0x0000012000007947 */ /* 0x000fea0003800000 */
.L_x_11:
[----:B---3--:R-:W-:-:S04]  /*01f0*/  ISETP.NE.U32.AND P0, PT, RZ, c[0x0][0x568], PT ;  /* 0x00015a00ff007a0c */ /* 0x008fc80003f05070 */
[----:B------:R-:W-:-:S13]  /*0200*/  ISETP.NE.AND.EX P0, PT, RZ, c[0x0][0x56c], PT, P0 ;  /* 0x00015b00ff007a0c */ /* 0x000fda0003f05300 */
[----:B------:R-:W-:Y:S05]  /*0210*/  @!P0 BRA `(.L_x_16) ;  /* 0x0000002000008947 */ /* 0x000fea0003800000 */
[----:B------:R1:W5:Y:S01]  /*0220*/  LDG.E R7, [R6.64] ;  /* 0x0000001006077981 */ /* 0x000362000c1e1900 */
[----:B------:R-:W-:Y:S05]  /*0230*/  BRA `(.L_x_17) ;  /* 0x0000009000007947 */ /* 0x000fea0003800000 */
.L_x_16:
        /* <DEDUP_REMOVED lines=8> */
.L_x_18:
[----:B------:R-:W-:-:S05]  /*02c0*/  MOV R7, c[0x0][0x54c] ;  /* 0x0001530000077a02 */ /* 0x000fca0000000f00 */
.L_x_17:
[----:B-----5:R-:W-:Y:S01]  /*02d0*/  IMAD R7, R7, c[0x0][0x548], RZ ;  /* 0x0001520007077a24 */ /* 0x020fe200078e02ff */
[----:B------:R-:W-:-:S04]  /*02e0*/  SHF.L.U32 R0, R3, 0x7, RZ ;  /* 0x0000000703007819 */ /* 0x000fc800000006ff */
[----:B------:R-:W-:-:S04]  /*02f0*/  ISETP.GE.AND P0, PT, R0, R7, PT ;  /* 0x000000070000720c */ /* 0x000fc80003f06270 */
[----:B------:R-:W-:-:S04]  /*0300*/  SEL R244, R244, 0xffffffff, !P0 ;  /* 0xfffffffff4f47807 */ /* 0x000fc80004000000 */
.L_x_15:
[----:B------:R-:W-:-:S13]  /*0310*/  ISETP.GE.AND P0, PT, R244, RZ, PT ;  /* 0x000000fff400720c */ /* 0x000fda0003f06270 */
[----:B------:R-:W-:Y:S05]  /*0320*/  @!P0 EXIT ;  /* 0x000000000000894d */ /* 0x000fea0003800000 */
[----:B------:R-:W-:Y:S02]  /*0330*/  ISETP.NE.U32.AND P3, PT, RZ, c[0x0][0x370], PT ;  /* 0x0000dc00ff007a0c */ /* 0x000fe40003f65070 */
[----:B------:R-:W-:Y:S02]  /*0340*/  ISETP.NE.U32.AND P1, PT, RZ, c[0x0][0x360], PT ;  /* 0x0000d800ff007a0c */ /* 0x000fe40003f25070 */
[----:B------:R-:W-:Y:S02]  /*0350*/  ISETP.NE.AND.EX P3, PT, RZ, c[0x0][0x374], PT, P3 ;  /* 0x0000dd00ff007a0c */ /* 0x000fe40003f65330 */
[----:B------:R-:W-:Y:S02]  /*0360*/  ISETP.NE.AND.EX P1, PT, RZ, c[0x0][0x364], PT, P1 ;  /* 0x0000d900ff007a0c */ /* 0x000fe40003f25310 */
[----:B------:R-:W-:Y:S02]  /*0370*/  ISETP.NE.U32.AND P0, PT, RZ, c[0x0][0x348], PT ;  /* 0x0000d200ff007a0c */ /* 0x000fe40003f05070 */
[----:B------:R-:W-:-:S02]  /*0380*/  ISETP.NE.U32.AND P2, PT, RZ, c[0x0][0x350], PT ;  /* 0x0000d400ff007a0c */ /* 0x000fc40003f45070 */
[----:B------:R-:W-:Y:S02]  /*0390*/  ISETP.NE.AND.EX P0, PT, RZ, c[0x0][0x34c], PT, P0 ;  /* 0x0000d300ff007a0c */ /* 0x000fe40003f05300 */
[----:B------:R-:W-:-:S03]  /*03a0*/  ISETP.NE.AND.EX P2, PT, RZ, c[0x0][0x354], PT, P2 ;  /* 0x0000d500ff007a0c */ /* 0x000fc60003f45320 */
[----:B-1----:R-:W-:-:S04]  /*03b0*/  @P3 IMAD.WIDE R6, R244, R5, c[0x0][0x370] ;  /* 0x0000dc00f4063625 */ /* 0x002fc800078e0205 */
[----:B------:R-:W-:Y:S01]  /*03c0*/  IMAD.MOV.U32 R0, RZ, RZ, c[0x0][0x168] ;  /* 0x00005a00ff007624 */ /* 0x000fe200078e00ff */
[----:B------:R1:W2:Y:S01]  /*03d0*/  @P3 LDG.E R4, [R6.64] ;  /* 0x0000001006043981 */ /* 0x0002a2000c1e1900 */
[----:B------:R-:W-:Y:S02]  /*03e0*/  IMAD.MOV.U32 R2, RZ, RZ, RZ ;  /* 0x000000ffff027224 */ /* 0x000fe400078e00ff */
[----:B------:R-:W-:Y:S02]  /*03f0*/  IMAD.MOV.U32 R33, RZ, RZ, RZ ;  /* 0x000000ffff217224 */ /* 0x000fe400078e00ff */
[----:B------:R-:W-:-:S04]  /*0400*/  @P1 IMAD.WIDE R10, R244, R5, c[0x0][0x360] ;  /* 0x0000d800f40a1625 */ /* 0x000fc800078e0205 */
[CC--:B------:R-:W-:Y:S01]  /*0410*/  IMAD.WIDE R8, R244.reuse, R5.reuse, c[0x0][0x348] ;  /* 0x0000d200f4087625 */ /* 0x0c0fe200078e0205 */
[----:B------:R3:W5:Y:S04]  /*0420*/  @P1 LDG.E R0, [R10.64] ;  /* 0x000000100a001981 */ /* 0x000768000c1e1900 */
[----:B------:R3:W5:Y:S01]  /*0430*/  @P0 LDG.E R2, [R8.64] ;  /* 0x0000001008020981 */ /* 0x000762000c1e1900 */
[----:B-1----:R-:W-:-:S05]  /*0440*/  IMAD.WIDE R6, R244, R5, c[0x0][0x350] ;  /* 0x0000d400f4067625 */ /* 0x002fca00078e0205 */
[----:B------:R3:W5:Y:S01]  /*0450*/  @P2 LDG.E R33, [R6.64] ;  /* 0x0000001006212981 */ /* 0x000762000c1e1900 */
[----:B------:R-:W-:Y:S02]  /*0460*/  UMOV UR4, URZ ;  /* 0x0000003f00047c82 */ /* 0x000fe40008000000 */
[----:B------:R-:W-:Y:S02]  /*0470*/  ULDC UR19, c[0x0][0x1d0] ;  /* 0x0000740000137ab9 */ /* 0x000fe40000000800 */
[----:B--2---:R3:W1:Y:S02]  /*0480*/  @P3 R2UR UR4, R4 ;  /* 0x00000000040433c2 */ /* 0x00466400000e0000 */
[----:B-1-3--:R-:W-:Y:S05]  /*0490*/  @P1 BRA `(.L_x_19) ;  /* 0x0000004000001947 */ /* 0x00afea0003800000 */
[----:B------:R-:W-:Y:S05]  /*04a0*/  @!P0 BRA `(.L_x_19) ;  /* 0x0000003000008947 */ /* 0x000fea0003800000 */
[----:B-----5:R-:W2:Y:S04]  /*04b0*/  LDG.E R0, [R8.64] ;  /* 0x0000001008007981 */ /* 0x020ea8000c1e1900 */
[----:B------:R-:W2:Y:S02]  /*04c0*/  LDG.E R11, [R8.64+0x4] ;  /* 0x00000410080b7981 */ /* 0x000ea4000c1e1900 */
[----:B--2---:R-:W-:-:S02]  /*04d0*/  IADD3 R0, -R0, R11, RZ ;  /* 0x0000000b00007210 */ /* 0x004fc40007ffe1ff */
.L_x_19:
[----:B------:R-:W-:-:S04]  /*04e0*/  ISETP.NE.U32.AND P1, PT, RZ, c[0x0][0x368], PT ;  /* 0x0000da00ff007a0c */ /* 0x000fc80003f25070 */
[----:B------:R-:W-:-:S13]  /*04f0*/  ISETP.NE.AND.EX P1, PT, RZ, c[0x0][0x36c], PT, P1 ;  /* 0x0000db00ff007a0c */ /* 0x000fda0003f25310 */
[----:B------:R-:W-:Y:S05]  /*0500*/  @!P1 BRA `(.L_x_20) ;  /* 0x0000004000009947 */ /* 0x000fea0003800000 */
[----:B------:R-:W-:-:S05]  /*0510*/  IMAD.WIDE R6, R244, R5, c[0x0][0x368] ;  /* 0x0000da00f4067625 */ /* 0x000fca00078e0205 */
[----:B------:R-:W2:Y:S02]  /*0520*/  LDG.E R4, [R6.64] ;  /* 0x0000001006047981 */ /* 0x000ea4000c1e1900 */
[----:B--2---:R1:W2:Y:S02]  /*0530*/  R2UR UR19, R4 ;  /* 0x00000000041373c2 */ /* 0x0042a400000e0000 */
[----:B-12---:R-:W-:Y:S05]  /*0540*/  BRA `(.L_x_21) ;  /* 0x0000006000007947 */ /* 0x006fea0003800000 */
.L_x_20:
[----:B------:R-:W-:Y:S05]  /*0550*/  @!P2 BRA `(.L_x_21) ;  /* 0x000000500000a947 */ /* 0x000fea0003800000 */
[----:B------:R-:W2:Y:S04]  /*0560*/  LDG.E R4, [R6.64] ;  /* 0x0000001006047981 */ /* 0x000ea8000c1e1900 */
[----:B------:R-:W3:Y:S01]  /*0570*/  LDG.E R8, [R6.64+0x4] ;  /* 0x0000041006087981 */ /* 0x000ee2000c1e1900 */
[----:B--2---:R-:W1:Y:S08]  /*0580*/  R2UR UR5, R4 ;  /* 0x00000000040573c2 */ /* 0x004e7000000e0000 */
[----:B---3--:R-:W1:Y:S02]  /*0590*/  R2UR UR6, R8 ;  /* 0x00000000080673c2 */ /* 0x008e6400000e0000 */
[----:B-1----:R-:W-:-:S06]  /*05a0*/  UIADD3 UR19, -UR5, UR6, URZ ;  /* 0x0000000605137290 */ /* 0x002fcc000fffe13f */
.L_x_21:
[----:B------:R-:W-:Y:S01]  /*05b0*/  UIADD3 UR19, -UR4, UR19, URZ ;  /* 0x0000001304137290 */ /* 0x000fe2000fffe13f */
[----:B-----5:R-:W-:Y:S01]  /*05c0*/  IADD3 R33, R33, UR4, RZ ;  /* 0x0000000421217c10 */ /* 0x020fe2000fffe0ff */
[----:B------:R-:W-:Y:S01]  /*05d0*/  CS2R R70, SRZ ;  /* 0x0000000000467805 */ /* 0x000fe2000001ff00 */
[----:B------:R-:W-:Y:S01]  /*05e0*/  PLOP3.LUT P3, PT, PT, PT, PT, 0x80, 0x0 ;  /* 0x000000000000781c */ /* 0x000fe20003f6f070 */
[----:B------:R-:W-:Y:S01]  /*05f0*/  UISETP.GE.AND UP0, UPT, UR19, 0x1, UPT ;  /* 0x000000011300788c */ /* 0x000fe2000bf06270 */
[----:B------:R-:W-:Y:S01]  /*0600*/  CS2R R68, SRZ ;  /* 0x0000000000447805 */ /* 0x000fe2000001ff00 */
[----:B------:R-:W-:Y:S01]  /*0610*/  UIADD3 UR4, UR19, 0x7f, URZ ;  /* 0x0000007f13047890 */ /* 0x000fe2000fffe03f */
[----:B------:R-:W-:Y:S01]  /*0620*/  CS2R R74, SRZ ;  /* 0x00000000004a7805 */ /* 0x000fe2000001ff00 */
[----:B------:R-:W-:Y:S01]  /*0630*/  CS2R R72, SRZ ;  /* 0x0000000000487805 */ /* 0x000fe2000001ff00 */
[----:B------:R-:W-:Y:S01]  /*0640*/  CS2R R78, SRZ ;  /* 0x00000000004e7805 */ /* 0x000fe2000001ff00 */
[----:B------:R-:W-:Y:S01]  /*0650*/  PLOP3.LUT P1, PT, PT, PT, UP0, 0x80, 0x0 ;  /* 0x000000000000781c */ /* 0x000fe20003f2f008 */
[----:B------:R-:W-:Y:S01]  /*0660*/  USHF.R.S32.HI UR18, URZ, 0x1f, UR4 ;  /* 0x0000001f3f127899 */ /* 0x000fe20008011404 */
[----:B------:R-:W-:Y:S01]  /*0670*/  CS2R R76, SRZ ;  /* 0x00000000004c7805 */ /* 0x000fe2000001ff00 */
[----:B------:R-:W-:Y:S01]  /*0680*/  CS2R R82, SRZ ;  /* 0x0000000000527805 */ /* 0x000fe2000001ff00 */
[----:B------:R-:W-:Y:S01]  /*0690*/  CS2R R80, SRZ ;  /* 0x0000000000507805 */ /* 0x000fe2000001ff00 */
[----:B------:R-:W-:Y:S01]  /*06a0*/  ULEA.HI UR18, UR18, UR4, URZ, 0x7 ;  /* 0x0000000412127291 */ /* 0x000fe2000f8f383f */
[----:B------:R-:W-:Y:S01]  /*06b0*/  CS2R R86, SRZ ;  /* 0x0000000000567805 */ /* 0x000fe2000001ff00 */
        /* <DEDUP_REMOVED lines=14> */
[----:B------:R-:W-:Y:S01]  /*07a0*/  IMAD.MOV.U32 R113, RZ, RZ, RZ ;  /* 0x000000ffff717224 */ /* 0x000fe200078e00ff */
        /* <DEDUP_REMOVED lines=10> */
[----:B------:R-:W-:Y:S05]  /*0850*/  @!P1 BRA `(.L_x_22) ;  /* 0x000095e000009947 */ /* 0x000fea0003800000 */
[----:B------:R-:W-:Y:S01]  /*0860*/  ISETP.NE.U32.AND P1, PT, RZ, c[0x0][0x340], PT ;  /* 0x0000d000ff007a0c */ /* 0x000fe20003f25070 */
[----:B------:R-:W1:Y:S01]  /*0870*/  S2R R30, SR_CTAID.Y ;  /* 0x00000000001e7919 */ /* 0x000e620000002600 */
[----:B------:R-:W-:Y:S01]  /*0880*/  SHF.R.S32.HI R113, RZ, 0x1f, R112 ;  /* 0x0000001fff717819 */ /* 0x000fe20000011470 */
[----:B------:R-:W-:Y:S01]  /*0890*/  IMAD.WIDE.U32 R10, R2, c[0x0][0x178], RZ ;  /* 0x00005e00020a7a25 */ /* 0x000fe200078e00ff */
[----:B------:R-:W-:Y:S01]  /*08a0*/  ISETP.NE.AND.EX P1, PT, RZ, c[0x0][0x344], PT, P1 ;  /* 0x0000d100ff007a0c */ /* 0x000fe20003f25310 */
[----:B------:R-:W-:-:S02]  /*08b0*/  ULEA.HI.SX32 UR15, UR18, 0xffffffff, 0x19 ;  /* 0xffffffff120f7891 */ /* 0x000fc4000f8fca3f */
[----:B------:R-:W-:Y:S02]  /*08c0*/  UMOV UR20, 0x7 ;  /* 0x0000000700147882 */ /* 0x000fe40000000000 */
[----:B------:R-:W-:-:S08]  /*08d0*/  ULDC.64 UR6, c[0x0][0x1e0] ;  /* 0x0000780000067ab9 */ /* 0x000fd00000000a00 */
[----:B------:R-:W-:-:S06]  /*08e0*/  @P1 IMAD.WIDE R6, R244, R5, c[0x0][0x340] ;  /* 0x0000d000f4061625 */ /* 0x000fcc00078e0205 */
[----:B------:R2:W3:Y:S01]  /*08f0*/  @P1 LDG.E R6, [R6.64] ;  /* 0x0000001006061981 */ /* 0x0004e2000c1e1900 */
[----:B------:R-:W-:Y:S01]  /*0900*/  SHF.R.S32.HI R5, RZ, 0x1f, R2 ;  /* 0x0000001fff057819 */ /* 0x000fe20000011402 */
[----:B------:R-:W-:Y:S01]  /*0910*/  USHF.L.U64.HI UR20, UR6, UR20, UR7 ;  /* 0x0000001406147299 */ /* 0x000fe20008010207 */
[-C--:B------:R-:W-:Y:S01]  /*0920*/  LEA.HI R32, R113, R112.reuse, RZ, 0x3 ;  /* 0x0000007071207211 */ /* 0x080fe200078f18ff */
[----:B------:R-:W-:Y:S01]  /*0930*/  USHF.L.U32 UR21, UR6, 0x7, URZ ;  /* 0x0000000706157899 */ /* 0x000fe2000800063f */
[----:B-1----:R-:W-:Y:S01]  /*0940*/  SHF.R.S32.HI R31, RZ, 0x1f, R30 ;  /* 0x0000001fff1f7819 */ /* 0x002fe2000001141e */
[----:B------:R-:W-:Y:S01]  /*0950*/  IMAD R5, R5, c[0x0][0x178], RZ ;  /* 0x00005e0005057a24 */ /* 0x000fe200078e02ff */
[----:B------:R-:W-:Y:S01]  /*0960*/  LOP3.LUT R29, R32, 0xfffffff8, RZ, 0xc0, !PT ;  /* 0xfffffff8201d7812 */ /* 0x000fe200078ec0ff */
[----:B------:R-:W-:Y:S01]  /*0970*/  USHF.R.S32.HI UR9, URZ, 0x1f, UR15 ;  /* 0x0000001f3f097899 */ /* 0x000fe2000801140f */
[----:B------:R-:W-:Y:S01]  /*0980*/  SHF.R.S32.HI R32, RZ, 0x3, R32 ;  /* 0x00000003ff207819 */ /* 0x000fe20000011420 */
[----:B------:R-:W-:Y:S01]  /*0990*/  IMAD R5, R2, c[0x0][0x17c], R5 ;  /* 0x00005f0002057a24 */ /* 0x000fe200078e0205 */
[----:B------:R-:W-:Y:S01]  /*09a0*/  LEA.HI R12, R113, R112, RZ, 0x6 ;  /* 0x00000070710c7211 */ /* 0x000fe200078f30ff */
[----:B------:R-:W-:Y:S01]  /*09b0*/  IMAD.MOV.U32 R2, RZ, RZ, c[0x0][0x2c4] ;  /* 0x0000b100ff027624 */ /* 0x000fe200078e00ff */
[----:B------:R-:W-:Y:S01]  /*09c0*/  UIMAD UR4, UR20, UR15, URZ ;  /* 0x0000000f140472a4 */ /* 0x000fe2000f8e023f */
[----:B------:R-:W-:Y:S01]  /*09d0*/  IMAD.IADD R11, R11, 0x1, R5 ;  /* 0x000000010b0b7824 */ /* 0x000fe200078e0205 */
[----:B------:R-:W-:Y:S01]  /*09e0*/  SHF.R.S32.HI R5, RZ, 0x1f, R244 ;  /* 0x0000001fff057819 */ /* 0x000fe200000114f4 */
[----:B------:R-:W-:Y:S01]  /*09f0*/  IMAD.IADD R29, R112, 0x1, -R29 ;  /* 0x00000001701d7824 */ /* 0x000fe200078e0a1d */
[----:B------:R-:W-:Y:S01]  /*0a00*/  ISETP.NE.AND P3, PT, R2, 0x1, PT ;  /* 0x000000010200780c */ /* 0x000fe20003f65270 */
[----:B------:R-:W-:Y:S01]  /*0a10*/  IMAD R9, R31, c[0x0][0x1b8], RZ ;  /* 0x00006e001f097a24 */ /* 0x000fe200078e02ff */
[----:B------:R-:W-:Y:S01]  /*0a20*/  SEL R2, R244, RZ, !P0 ;  /* 0x000000fff4027207 */ /* 0x000fe20004000000 */
[----:B------:R-:W-:Y:S01]  /*0a30*/  IMAD R8, R29, 0x20, R32 ;  /* 0x000000201d087824 */ /* 0x000fe200078e0220 */
[----:B------:R-:W-:Y:S01]  /*0a40*/  UIMAD UR4, UR9, UR21, UR4 ;  /* 0x00000015090472a4 */ /* 0x000fe2000f8e0204 */
[C---:B------:R-:W-:Y:S01]  /*0a50*/  IMAD R9, R30.reuse, c[0x0][0x1bc], R9 ;  /* 0x00006f001e097a24 */ /* 0x040fe200078e0209 */
[----:B------:R-:W-:Y:S01]  /*0a60*/  UIMAD.WIDE.U32 UR10, UR6, 0x40, URZ ;  /* 0x00000040060a78a5 */ /* 0x000fe2000f8e003f */
[----:B------:R-:W-:Y:S01]  /*0a70*/  IMAD R8, R3, 0x80, R8 ;  /* 0x0000008003087824 */ /* 0x000fe200078e0208 */
[----:B--2---:R-:W-:Y:S01]  /*0a80*/  SEL R7, R5, RZ, !P0 ;  /* 0x000000ff05077207 */ /* 0x004fe20004000000 */
[----:B------:R-:W-:Y:S01]  /*0a90*/  IMAD.WIDE.U32 R10, R30, c[0x0][0x1b8], R10 ;  /* 0x00006e001e0a7a25 */ /* 0x000fe200078e000a */
[----:B------:R-:W-:-:S02]  /*0aa0*/  USHF.L.U32 UR8, UR7, 0x6, URZ ;  /* 0x0000000607087899 */ /* 0x000fc4000800063f */
[----:B------:R-:W-:Y:S01]  /*0ab0*/  MOV R4, R8 ;  /* 0x0000000800047202 */ /* 0x000fe20000000f00 */
[----:B------:R-:W-:Y:S01]  /*0ac0*/  IMAD R7, R7, c[0x0][0x1c0], RZ ;  /* 0x0000700007077a24 */ /* 0x000fe200078e02ff */
[----:B------:R-:W-:Y:S01]  /*0ad0*/  UIADD3 UR8, UR11, UR8, URZ ;  /* 0x000000080b087290 */ /* 0x000fe2000fffe03f */
[----:B------:R-:W-:Y:S01]  /*0ae0*/  IMAD.IADD R11, R11, 0x1, R9 ;  /* 0x000000010b0b7824 */ /* 0x000fe200078e0209 */
[----:B------:R-:W-:Y:S01]  /*0af0*/  SHF.R.S32.HI R9, RZ, 0x1f, R33 ;  /* 0x0000001fff097819 */ /* 0x000fe20000011421 */
[----:B------:R-:W-:Y:S01]  /*0b00*/  IMAD R18, R2, c[0x0][0x1c4], R7 ;  /* 0x0000710002127a24 */ /* 0x000fe200078e0207 */
[----:B------:R-:W-:Y:S01]  /*0b10*/  BAR.SYNC.DEFER_BLOCKING 0x0 ;  /* 0x0000000000007b1d */ /* 0x000fe20000010000 */
[----:B------:R-:W-:Y:S01]  /*0b20*/  @P3 IMAD.HI.U32 R7, R8, c[0x0][0x2c8], RZ ;  /* 0x0000b20008073a27 */ /* 0x000fe200078e00ff */
[----:B------:R-:W-:-:S03]  /*0b30*/  IADD3 R33, P0, R33, R32, RZ ;  /* 0x0000002021217210 */ /* 0x000fc60007f1e0ff */
[----:B------:R-:W-:Y:S01]  /*0b40*/  IMAD.WIDE.U32 R10, R2, c[0x0][0x1c0], R10 ;  /* 0x00007000020a7a25 */ /* 0x000fe200078e000a */
[----:B------:R-:W-:Y:S02]  /*0b50*/  @P3 SHF.R.U32.HI R4, RZ, c[0x0][0x2cc], R7 ;  /* 0x0000b300ff043a19 */ /* 0x000fe40000011607 */
[----:B------:R-:W-:Y:S01]  /*0b60*/  LEA.HI.X.SX32 R36, R32, R9, 0x1, P0 ;  /* 0x0000000920247211 */ /* 0x000fe200000f0eff */
[----:B------:R-:W-:Y:S01]  /*0b70*/  IMAD.IADD R19, R11, 0x1, R18 ;  /* 0x000000010b137824 */ /* 0x000fe200078e0212 */
[----:B------:R-:W-:Y:S01]  /*0b80*/  SHF.R.S32.HI R13, RZ, 0x1f, R4 ;  /* 0x0000001fff0d7819 */ /* 0x000fe20000011404 */
[----:B------:R-:W-:Y:S02]  /*0b90*/  IMAD.MOV.U32 R18, RZ, RZ, R10 ;  /* 0x000000ffff127224 */ /* 0x000fe400078e000a */
[----:B------:R-:W-:Y:S02]  /*0ba0*/  IMAD.MOV R11, RZ, RZ, -R4 ;  /* 0x000000ffff0b7224 */ /* 0x000fe400078e0a04 */
[----:B------:R-:W-:-:S02]  /*0bb0*/  IMAD R13, R13, c[0x0][0x1b0], RZ ;  /* 0x00006c000d0d7a24 */ /* 0x000fc400078e02ff */
[----:B------:R-:W-:-:S04]  /*0bc0*/  IMAD.WIDE.U32 R18, R4, c[0x0][0x1b0], R18 ;  /* 0x00006c0004127a25 */ /* 0x000fc800078e0012 */
[----:B------:R-:W-:Y:S02]  /*0bd0*/  IMAD R13, R4, c[0x0][0x1b4], R13 ;  /* 0x00006d00040d7a24 */ /* 0x000fe400078e020d */
[----:B------:R-:W-:Y:S02]  /*0be0*/  IMAD R8, R11, c[0x0][0x2c4], R8 ;  /* 0x0000b1000b087a24 */ /* 0x000fe400078e0208 */
[----:B------:R-:W-:Y:S01]  /*0bf0*/  IMAD R10, R3, 0x80, R32 ;  /* 0x00000080030a7824 */ /* 0x000fe200078e0220 */
[----:B------:R-:W-:Y:S01]  /*0c00*/  IADD3 R19, R19, R13, RZ ;  /* 0x0000000d13137210 */ /* 0x000fe20007ffe0ff */
[----:B------:R-:W-:Y:S01]  /*0c10*/  IMAD R7, R0, c[0x0][0x2c4], RZ ;  /* 0x0000b10000077a24 */ /* 0x000fe200078e02ff */
[----:B------:R-:W-:Y:S01]  /*0c20*/  SHF.R.S32.HI R13, RZ, 0x1f, R8 ;  /* 0x0000001fff0d7819 */ /* 0x000fe20000011408 */
[----:B------:R-:W-:Y:S01]  /*0c30*/  IMAD.U32 R0, RZ, RZ, UR15 ;  /* 0x0000000fff007e24 */ /* 0x000fe2000f8e00ff */
[----:B------:R-:W-:Y:S01]  /*0c40*/  IADD3 R3, -R32, UR19, RZ ;  /* 0x0000001320037c10 */ /* 0x000fe2000fffe1ff */
[----:B------:R-:W-:Y:S01]  /*0c50*/  IMAD.SHL.U32 R34, R29, 0x8, RZ ;  /* 0x000000081d227824 */ /* 0x000fe200078e00ff */
[C---:B------:R-:W-:Y:S01]  /*0c60*/  IADD3 R2, R10.reuse, 0x20, RZ ;  /* 0x000000200a027810 */ /* 0x040fe20007ffe0ff */
[----:B------:R-:W-:Y:S01]  /*0c70*/  IMAD R13, R13, c[0x0][0x1a8], RZ ;  /* 0x00006a000d0d7a24 */ /* 0x000fe200078e02ff */
[-C--:B------:R-:W-:Y:S01]  /*0c80*/  ISETP.GE.AND P5, PT, R10, R7.reuse, PT ;  /* 0x000000070a00720c */ /* 0x080fe20003fa6270 */
[----:B------:R-:W-:Y:S01]  /*0c90*/  IMAD R3, R0, -0x80, R3 ;  /* 0xffffff8000037824 */ /* 0x000fe200078e0203 */
[-C--:B------:R-:W-:Y:S01]  /*0ca0*/  ISETP.GE.AND P3, PT, R2, R7.reuse, PT ;  /* 0x000000070200720c */ /* 0x080fe20003f66270 */
[----:B------:R-:W-:Y:S01]  /*0cb0*/  IMAD R13, R8, c[0x0][0x1ac], R13 ;  /* 0x00006b00080d7a24 */ /* 0x000fe200078e020d */
[----:B------:R-:W-:Y:S01]  /*0cc0*/  IADD3 R0, R10, 0x40, RZ ;  /* 0x000000400a007810 */ /* 0x000fe20007ffe0ff */
[----:B------:R-:W-:Y:S01]  /*0cd0*/  IMAD R2, R36, c[0x0][0x1e0], RZ ;  /* 0x0000780024027a24 */ /* 0x000fe200078e02ff */
[----:B------:R-:W-:Y:S01]  /*0ce0*/  SHF.R.S32.HI R35, RZ, 0x1f, R34 ;  /* 0x0000001fff237819 */ /* 0x000fe20000011422 */
[----:B------:R-:W-:Y:S01]  /*0cf0*/  IMAD.WIDE.U32 R8, R8, c[0x0][0x1a8], R18 ;  /* 0x00006a0008087a25 */ /* 0x000fe200078e0012 */
[----:B------:R-:W-:-:S02]  /*0d00*/  ISETP.GE.AND P4, PT, R0, R7, PT ;  /* 0x000000070000720c */ /* 0x000fc40003f86270 */
[----:B------:R-:W-:Y:S01]  /*0d10*/  IADD3 R10, R10, 0x60, RZ ;  /* 0x000000600a0a7810 */ /* 0x000fe20007ffe0ff */
[----:B------:R-:W-:Y:S01]  /*0d20*/  IMAD R15, R33, c[0x0][0x1e4], R2 ;  /* 0x00007900210f7a24 */ /* 0x000fe200078e0202 */
[----:B------:R-:W-:Y:S01]  /*0d30*/  LEA R2, P0, R8, c[0x0][0x160], 0x1 ;  /* 0x0000580008027a11 */ /* 0x000fe200078008ff */
[----:B------:R-:W-:Y:S01]  /*0d40*/  IMAD.IADD R0, R9, 0x1, R13 ;  /* 0x0000000109007824 */ /* 0x000fe200078e020d */
[----:B------:R-:W-:Y:S01]  /*0d50*/  ISETP.GE.AND P6, PT, R34, c[0x0][0x198], PT ;  /* 0x0000660022007a0c */ /* 0x000fe20003fc6270 */
[----:B------:R-:W-:Y:S02]  /*0d60*/  IMAD.SHL.U32 R11, R32, 0x40, RZ ;  /* 0x00000040200b7824 */ /* 0x000fe400078e00ff */
[----:B------:R-:W-:Y:S01]  /*0d70*/  IMAD.WIDE.U32 R16, R33, c[0x0][0x1e0], R34 ;  /* 0x0000780021107a25 */ /* 0x000fe200078e0022 */
[----:B------:R-:W-:Y:S01]  /*0d80*/  LEA.HI.X R0, R8, c[0x0][0x164], R0, 0x1, P0 ;  /* 0x0000590008007a11 */ /* 0x000fe200000f0c00 */
[----:B------:R-:W-:Y:S01]  /*0d90*/  SHFL.IDX PT, R14, R2, RZ, 0x181f ;  /* 0x00181fff020e7589 */ /* 0x000fe200000e0000 */
[----:B------:R-:W-:Y:S01]  /*0da0*/  LOP3.LUT R11, R11, 0x1c0, RZ, 0xc0, !PT ;  /* 0x000001c00b0b7812 */ /* 0x000fe200078ec0ff */
[----:B------:R-:W-:Y:S01]  /*0db0*/  IMAD.IADD R17, R17, 0x1, R15 ;  /* 0x0000000111117824 */ /* 0x000fe200078e020f */
[----:B------:R-:W-:Y:S01]  /*0dc0*/  ISETP.GE.AND P0, PT, R10, R7, PT ;  /* 0x000000070a00720c */ /* 0x000fe20003f06270 */
[----:B------:R-:W1:Y:S01]  /*0dd0*/  SHFL.IDX PT, R15, R0, RZ, 0x181f ;  /* 0x00181fff000f7589 */ /* 0x000e6200000e0000 */
[----:B------:R-:W-:Y:S01]  /*0de0*/  LOP3.LUT R4, R11, 0x38, R34, 0xf8, !PT ;  /* 0x000000380b047812 */ /* 0x000fe200078ef822 */
[----:B------:R-:W-:Y:S01]  /*0df0*/  IMAD R9, R31, c[0x0][0x1e8], RZ ;  /* 0x00007a001f097a24 */ /* 0x000fe200078e02ff */
[----:B------:R-:W-:Y:S01]  /*0e00*/  SHF.R.U32.HI R11, RZ, 0x3, R11 ;  /* 0x00000003ff0b7819 */ /* 0x000fe2000001160b */
[----:B------:R-:W2:Y:S01]  /*0e10*/  SHFL.IDX PT, R8, R2, 0x1, 0x181f ;  /* 0x00381f0002087f89 */ /* 0x000ea200000e0000 */
[----:B------:R-:W-:-:S02]  /*0e20*/  IMAD.SHL.U32 R12, R12, 0x8, RZ ;  /* 0x000000080c0c7824 */ /* 0x000fc400078e00ff */
[----:B------:R-:W-:Y:S01]  /*0e30*/  LOP3.LUT R11, R4, R11, RZ, 0x3c, !PT ;  /* 0x0000000b040b7212 */ /* 0x000fe200078e3cff */
[----:B------:R-:W-:Y:S01]  /*0e40*/  IMAD R246, R30, c[0x0][0x1ec], R9 ;  /* 0x00007b001ef67a24 */ /* 0x000fe200078e0209 */
[----:B------:R-:W-:Y:S01]  /*0e50*/  IADD3 R4, R34, 0x40, RZ ;  /* 0x0000004022047810 */ /* 0x000fe20007ffe0ff */
[----:B------:R-:W4:Y:S01]  /*0e60*/  SHFL.IDX PT, R9, R0, 0x1, 0x181f ;  /* 0x00381f0000097f89 */ /* 0x000f2200000e0000 */
[----:B------:R-:W-:Y:S01]  /*0e70*/  LOP3.LUT R11, R11, 0xfffffe00, R12, 0xf8, !PT ;  /* 0xfffffe000b0b7812 */ /* 0x000fe200078ef80c */
[----:B------:R-:W-:Y:S01]  /*0e80*/  IMAD.WIDE.U32 R16, R30, c[0x0][0x1e8], R16 ;  /* 0x00007a001e107a25 */ /* 0x000fe200078e0010 */
[----:B------:R-:W-:Y:S01]  /*0e90*/  @!P5 SHF.R.S32.HI R7, RZ, 0x1f, R4 ;  /* 0x0000001fff07d819 */ /* 0x000fe20000011404 */
[----:B------:R-:W5:Y:S02]  /*0ea0*/  SHFL.IDX PT, R20, R2, 0x2, 0x181f ;  /* 0x00581f0002147f89 */ /* 0x000f6400000e0000 */
[----:B------:R-:W-:Y:S01]  /*0eb0*/  IMAD.SHL.U32 R243, R11, 0x2, RZ ;  /* 0x000000020bf37824 */ /* 0x000fe200078e00ff */
[----:B------:R-:W-:Y:S01]  /*0ec0*/  IADD3 R247, R17, R246, RZ ;  /* 0x000000f611f77210 */ /* 0x000fe20007ffe0ff */
[----:B------:R-:W1:Y:S01]  /*0ed0*/  SHFL.IDX PT, R21, R0, 0x2, 0x181f ;  /* 0x00581f0000157f89 */ /* 0x000e6200000e0000 */
[----:B------:R-:W-:-:S02]  /*0ee0*/  IMAD.MOV.U32 R246, RZ, RZ, R16 ;  /* 0x000000fffff67224 */ /* 0x000fc400078e0010 */
[----:B------:R-:W-:Y:S01]  /*0ef0*/  IMAD R31, R31, c[0x0][0x210], RZ ;  /* 0x000084001f1f7a24 */ /* 0x000fe200078e02ff */
[----:B------:R-:W1:Y:S03]  /*0f00*/  SHFL.IDX PT, R10, R2, 0x3, 0x181f ;  /* 0x00781f00020a7f89 */ /* 0x000e6600000e0000 */
[----:B------:R-:W-:Y:S01]  /*0f10*/  IMAD R31, R30, c[0x0][0x214], R31 ;  /* 0x000085001e1f7a24 */ /* 0x000fe200078e021f */
[----:B------:R1:W1:Y:S01]  /*0f20*/  SHFL.IDX PT, R11, R0, 0x3, 0x181f ;  /* 0x00781f00000b7f89 */ /* 0x00026200000e0000 */
[--C-:B---3--:R-:W-:Y:S01]  /*0f30*/  @P1 SHF.R.S32.HI R13, RZ, 0x1f, R6.reuse ;  /* 0x0000001fff0d1819 */ /* 0x108fe20000011406 */
[----:B------:R-:W-:Y:S01]  /*0f40*/  @!P1 IMAD.MOV.U32 R13, RZ, RZ, R5 ;  /* 0x000000ffff0d9224 */ /* 0x000fe200078e0005 */
[----:B------:R-:W-:Y:S01]  /*0f50*/  @!P5 LEA.HI R5, R7, R4, RZ, 0x3 ;  /* 0x000000040705d211 */ /* 0x000fe200078f18ff */
[----:B------:R-:W-:Y:S01]  /*0f60*/  @P1 IMAD.MOV.U32 R12, RZ, RZ, R6 ;  /* 0x000000ffff0c1224 */ /* 0x000fe200078e0006 */
[----:B------:R-:W-:Y:S01]  /*0f70*/  @!P3 SHF.R.S32.HI R7, RZ, 0x1f, R4 ;  /* 0x0000001fff07b819 */ /* 0x000fe20000011404 */
[----:B------:R-:W-:Y:S01]  /*0f80*/  @!P1 IMAD.MOV.U32 R12, RZ, RZ, R244 ;  /* 0x000000ffff0c9224 */ /* 0x000fe200078e00f4 */
[----:B------:R-:W-:-:S02]  /*0f90*/  @!P5 LOP3.LUT R5, R5, 0xfffffff8, RZ, 0xc0, !PT ;  /* 0xfffffff80505d812 */ /* 0x000fc400078ec0ff */
[----:B------:R-:W-:Y:S02]  /*0fa0*/  ISETP.GE.AND P1, PT, R4, c[0x0][0x198], PT ;  /* 0x0000660004007a0c */ /* 0x000fe40003f26270 */
[----:B------:R-:W-:Y:S02]  /*0fb0*/  SEL R250, R12, RZ, !P2 ;  /* 0x000000ff0cfa7207 */ /* 0x000fe40005000000 */
[----:B------:R-:W-:Y:S01]  /*0fc0*/  SEL R28, R13, RZ, !P2 ;  /* 0x000000ff0d1c7207 */ /* 0x000fe20005000000 */
[----:B-1----:R-:W-:Y:S01]  /*0fd0*/  @!P5 IMAD.WIDE R12, R5, 0x2, R14 ;  /* 0x00000002050cd825 */ /* 0x002fe200078e020e */
[----:B------:R-:W-:Y:S02]  /*0fe0*/  @!P3 LEA.HI R7, R7, R4, RZ, 0x3 ;  /* 0x000000040707b211 */ /* 0x000fe400078f18ff */
[----:B------:R-:W-:Y:S01]  /*0ff0*/  @!P5 LEA R6, P2, R34, R14, 0x1 ;  /* 0x0000000e2206d211 */ /* 0x000fe200078408ff */
[----:B------:R-:W-:Y:S01]  /*1000*/  IMAD R249, R28, c[0x0][0x1f0], RZ ;  /* 0x00007c001cf97a24 */ /* 0x000fe200078e02ff */
[----:B------:R-:W-:Y:S01]  /*1010*/  @!P3 LOP3.LUT R5, R7, 0xfffffff8, RZ, 0xc0, !PT ;  /* 0xfffffff80705b812 */ /* 0x000fe200078ec0ff */
[----:B------:R-:W-:Y:S01]  /*1020*/  IMAD.WIDE.U32 R246, R250, c[0x0][0x1f0], R246 ;  /* 0x00007c00faf67a25 */ /* 0x000fe200078e00f6 */
[----:B------:R-:W-:-:S02]  /*1030*/  @!P5 LEA.HI.X R7, R34, R15, R35, 0x1, P2 ;  /* 0x0000000f2207d211 */ /* 0x000fc400010f0c23 */
[----:B--2---:R-:W-:Y:S01]  /*1040*/  @!P3 LEA R16, P2, R34, R8, 0x1 ;  /* 0x000000082210b211 */ /* 0x004fe200078408ff */
[----:B------:R-:W-:Y:S02]  /*1050*/  IMAD R249, R250, c[0x0][0x1f4], R249 ;  /* 0x00007d00faf97a24 */ /* 0x000fe400078e02f9 */
[----:B------:R1:W-:Y:S01]  /*1060*/  @!P5 LDGSTS.E.BYPASS.LTC128B.128 [R243+0x100], [R6.64], !P6 ;  /* 0x0010000006f3dfae */ /* 0x0003e2000f101d50 */
[----:B----4-:R-:W-:Y:S01]  /*1070*/  @!P3 IMAD.WIDE R14, R5, 0x2, R8 ;  /* 0x00000002050eb825 */ /* 0x010fe200078e0208 */
[C---:B------:R-:W-:Y:S02]  /*1080*/  @!P3 LEA.HI.X R17, R34.reuse, R9, R35, 0x1, P2 ;  /* 0x000000092211b211 */ /* 0x040fe400010f0c23 */
[----:B------:R2:W-:Y:S01]  /*1090*/  @!P5 LDGSTS.E.BYPASS.LTC128B.128 [R243+0x4100], [R12.64], !P1 ;  /* 0x041000000cf3dfae */ /* 0x0005e2000c901d50 */
[----:B------:R-:W-:Y:S01]  /*10a0*/  ISETP.GE.AND P5, PT, R3, 0x21, PT ;  /* 0x000000210300780c */ /* 0x000fe20003fa6270 */
[----:B------:R-:W-:Y:S01]  /*10b0*/  IMAD.IADD R249, R247, 0x1, R249 ;  /* 0x00000001f7f97824 */ /* 0x000fe200078e02f9 */
[----:B------:R-:W-:Y:S01]  /*10c0*/  MOV R9, UR15 ;  /* 0x0000000f00097c02 */ /* 0x000fe20008000f00 */
[----:B------:R-:W-:Y:S01]  /*10d0*/  IMAD.MOV.U32 R248, RZ, RZ, R246 ;  /* 0x000000fffff87224 */ /* 0x000fe200078e00f6 */
[C---:B-----5:R-:W-:Y:S01]  /*10e0*/  @!P4 LEA R18, P2, R34.reuse, R20, 0x1 ;  /* 0x000000142212c211 */ /* 0x060fe200078408ff */
[----:B------:R-:W-:Y:S01]  /*10f0*/  IMAD.U32 R5, RZ, RZ, UR6 ;  /* 0x00000006ff057e24 */ /* 0x000fe2000f8e00ff */
[----:B------:R3:W-:Y:S01]  /*1100*/  @!P3 LDGSTS.E.BYPASS.LTC128B.128 [R243+0x1100], [R16.64], !P6 ;  /* 0x0110000010f3bfae */ /* 0x0007e2000f101d50 */
[----:B------:R-:W-:Y:S01]  /*1110*/  IMAD.WIDE.U32 R8, R9, UR21, R248 ;  /* 0x0000001509087c25 */ /* 0x000fe2000f8e00f8 */
[----:B------:R-:W-:-:S02]  /*1120*/  @!P4 LEA.HI.X R19, R34, R21, R35, 0x1, P2 ;  /* 0x000000152213c211 */ /* 0x000fc400010f0c23 */
[----:B------:R4:W-:Y:S01]  /*1130*/  @!P3 LDGSTS.E.BYPASS.LTC128B.128 [R243+0x5100], [R14.64], !P1 ;  /* 0x051000000ef3bfae */ /* 0x0009e2000c901d50 */
[----:B------:R-:W-:Y:S02]  /*1140*/  IMAD R245, R28, c[0x0][0x218], RZ ;  /* 0x000086001cf57a24 */ /* 0x000fe400078e02ff */
[----:B------:R-:W-:Y:S01]  /*1150*/  @P5 LEA R5, P2, R5, R8, 0x5 ;  /* 0x0000000805055211 */ /* 0x000fe200078428ff */
[----:B------:R5:W-:Y:S01]  /*1160*/  @!P4 LDGSTS.E.BYPASS.LTC128B.128 [R243+0x2100], [R18.64], !P6 ;  /* 0x0210000012f3cfae */ /* 0x000be2000f101d50 */
[----:B------:R-:W-:Y:S02]  /*1170*/  IMAD R245, R250, c[0x0][0x21c], R245 ;  /* 0x00008700faf57a24 */ /* 0x000fe400078e02f5 */
[----:B-1----:R-:W-:Y:S01]  /*1180*/  IMAD.U32 R7, RZ, RZ, UR7 ;  /* 0x00000007ff077e24 */ /* 0x002fe2000f8e00ff */
[CC--:B------:R-:W-:Y:S02]  /*1190*/  LEA.HI R6, R113.reuse, R112.reuse, RZ, 0x4 ;  /* 0x0000007071067211 */ /* 0x0c0fe400078f20ff */
[----:B------:R-:W-:Y:S01]  /*11a0*/  LEA.HI R113, R113, R112, RZ, 0x5 ;  /* 0x0000007071717211 */ /* 0x000fe200078f28ff */
[----:B--2---:R-:W-:Y:S01]  /*11b0*/  IMAD.U32 R12, RZ, RZ, UR6 ;  /* 0x00000006ff0c7e24 */ /* 0x004fe2000f8e00ff */
[----:B------:R-:W-:-:S04]  /*11c0*/  @!P4 SHF.R.S32.HI R13, RZ, 0x1f, R4 ;  /* 0x0000001fff0dc819 */ /* 0x000fc80000011404 */
[----:B------:R-:W-:Y:S02]  /*11d0*/  @!P4 LEA.HI R0, R13, R4, RZ, 0x3 ;  /* 0x000000040d00c211 */ /* 0x000fe400078f18ff */
[----:B------:R-:W-:Y:S02]  /*11e0*/  IADD3 R13, R9, UR4, RZ ;  /* 0x00000004090d7c10 */ /* 0x000fe4000fffe0ff */
[----:B------:R-:W-:Y:S02]  /*11f0*/  @!P4 LOP3.LUT R0, R0, 0xfffffff8, RZ, 0xc0, !PT ;  /* 0xfffffff80000c812 */ /* 0x000fe400078ec0ff */
[----:B---3--:R-:W-:Y:S02]  /*1200*/  @!P0 LEA R16, P3, R34, R10, 0x1 ;  /* 0x0000000a22108211 */ /* 0x008fe400078608ff */
[----:B------:R-:W-:Y:S01]  /*1210*/  @P5 LEA.HI.X R2, R12, R13, R7, 0x5, P2 ;  /* 0x0000000d0c025211 */ /* 0x000fe200010f2c07 */
[----:B------:R-:W-:Y:S01]  /*1220*/  @!P4 IMAD.WIDE R20, R0, 0x2, R20 ;  /* 0x000000020014c825 */ /* 0x000fe200078e0214 */
[----:B----4-:R-:W-:-:S02]  /*1230*/  @P5 LEA R14, P2, R5, c[0x0][0x1c8], 0x1 ;  /* 0x00007200050e5a11 */ /* 0x010fc400078408ff */
[----:B------:R-:W-:Y:S02]  /*1240*/  @!P0 LEA.HI.X R17, R34, R11, R35, 0x1, P3 ;  /* 0x0000000b22118211 */ /* 0x000fe400018f0c23 */
[----:B------:R-:W-:Y:S01]  /*1250*/  @!P0 SHF.R.S32.HI R9, RZ, 0x1f, R4 ;  /* 0x0000001fff098819 */ /* 0x000fe20000011404 */
[----:B------:R1:W-:Y:S01]  /*1260*/  @!P4 LDGSTS.E.BYPASS.LTC128B.128 [R243+0x6100], [R20.64], !P1 ;  /* 0x0610000014f3cfae */ /* 0x0003e2000c901d50 */
[----:B------:R-:W-:Y:S02]  /*1270*/  @P5 LEA.HI.X R15, R5, c[0x0][0x1cc], R2, 0x1, P2 ;  /* 0x00007300050f5a11 */ /* 0x000fe400010f0c02 */
[----:B------:R-:W-:Y:S01]  /*1280*/  LOP3.LUT R5, R6, 0xfffffff0, RZ, 0xc0, !PT ;  /* 0xfffffff006057812 */ /* 0x000fe200078ec0ff */
[----:B------:R2:W-:Y:S01]  /*1290*/  @!P0 LDGSTS.E.BYPASS.LTC128B.128 [R243+0x3100], [R16.64], !P6 ;  /* 0x0310000010f38fae */ /* 0x0005e2000f101d50 */
[----:B------:R-:W-:Y:S02]  /*12a0*/  @!P0 LEA.HI R2, R9, R4, RZ, 0x3 ;  /* 0x0000000409028211 */ /* 0x000fe400078f18ff */
[----:B------:R-:W-:-:S02]  /*12b0*/  IADD3 R5, -R5, R112, RZ ;  /* 0x0000007005057210 */ /* 0x000fc40007ffe1ff */
[C---:B------:R-:W-:Y:S02]  /*12c0*/  ISETP.GE.AND P6, PT, R3.reuse, 0x1, PT ;  /* 0x000000010300780c */ /* 0x040fe40003fc6270 */
[----:B------:R-:W-:Y:S02]  /*12d0*/  @!P0 LOP3.LUT R2, R2, 0xfffffff8, RZ, 0xc0, !PT ;  /* 0xfffffff802028812 */ /* 0x000fe400078ec0ff */
[----:B------:R-:W-:Y:S02]  /*12e0*/  SHF.R.S32.HI R7, RZ, 0x4, R6 ;  /* 0x00000004ff077819 */ /* 0x000fe40000011406 */
[----:B------:R-:W-:Y:S02]  /*12f0*/  SHF.R.S32.HI R0, RZ, 0x1f, R5 ;  /* 0x0000001fff007819 */ /* 0x000fe40000011405 */
[----:B------:R-:W-:Y:S02]  /*1300*/  ISETP.GE.AND P4, PT, R3, 0x41, PT ;  /* 0x000000410300780c */ /* 0x000fe40003f86270 */
[----:B------:R-:W-:-:S02]  /*1310*/  LEA.HI R6, R6, R7, RZ, 0x1 ;  /* 0x0000000706067211 */ /* 0x000fc400078f08ff */
[----:B------:R-:W-:Y:S01]  /*1320*/  ISETP.GE.AND P2, PT, R3, 0x61, PT ;  /* 0x000000610300780c */ /* 0x000fe20003f46270 */
[----:B------:R-:W-:Y:S01]  /*1330*/  IMAD.U32 R3, RZ, RZ, UR6 ;  /* 0x00000006ff037e24 */ /* 0x000fe2000f8e00ff */
[----:B------:R-:W-:Y:S02]  /*1340*/  LEA.HI R0, R0, R5, RZ, 0x3 ;  /* 0x0000000500007211 */ /* 0x000fe400078f18ff */
[----:B------:R-:W-:Y:S02]  /*1350*/  LOP3.LUT R12, R6, 0xfffffffe, RZ, 0xc0, !PT ;  /* 0xfffffffe060c7812 */ /* 0x000fe400078ec0ff */
[----:B------:R-:W-:Y:S02]  /*1360*/  LOP3.LUT R6, R0, 0xfffffff8, RZ, 0xc0, !PT ;  /* 0xfffffff800067812 */ /* 0x000fe400078ec0ff */
[----:B------:R-:W-:Y:S01]  /*1370*/  ISETP.GE.AND P3, PT, R34, c[0x0][0x1d4], PT ;  /* 0x0000750022007a0c */ /* 0x000fe20003f66270 */
[----:B------:R-:W-:Y:S02]  /*1380*/  IMAD.IADD R242, R7, 0x1, -R12 ;  /* 0x0000000107f27824 */ /* 0x000fe400078e0a0c */
[----:B--2---:R-:W-:-:S02]  /*1390*/  @!P0 IMAD.WIDE R16, R2, 0x2, R10 ;  /* 0x0000000202108825 */ /* 0x004fc400078e020a */
[----:B------:R-:W-:Y:S01]  /*13a0*/  VOTEU.ANY UP0, P2 ;  /* 0x00000000003f7886 */ /* 0x000fe20001000100 */
[----:B------:R-:W-:Y:S01]  /*13b0*/  @P2 MOV R12, R8 ;  /* 0x00000008000c2202 */ /* 0x000fe20000000f00 */
[----:B------:R-:W-:Y:S01]  /*13c0*/  IMAD.IADD R6, R5, 0x1, -R6 ;  /* 0x0000000105067824 */ /* 0x000fe200078e0a06 */
[----:B------:R2:W-:Y:S01]  /*13d0*/  @!P0 LDGSTS.E.BYPASS.LTC128B.128 [R243+0x7100], [R16.64], !P1 ;  /* 0x0710000010f38fae */ /* 0x0005e2000c901d50 */
[----:B------:R-:W-:Y:S01]  /*13e0*/  @P6 LEA R10, P0, R8, c[0x0][0x1c8], 0x1 ;  /* 0x00007200080a6a11 */ /* 0x000fe200078008ff */
[----:B------:R-:W-:Y:S01]  /*13f0*/  IMAD.SHL.U32 R5, R242, 0x8, RZ ;  /* 0x00000008f2057824 */ /* 0x000fe200078e00ff */
[----:B------:R-:W-:Y:S01]  /*1400*/  @UP0 UIMAD UR4, UR7, 0x60, URZ ;  /* 0x00000060070408a4 */ /* 0x000fe2000f8e023f */
[----:B------:R-:W-:Y:S01]  /*1410*/  IMAD.SHL.U32 R7, R6, 0x40, RZ ;  /* 0x0000004006077824 */ /* 0x000fe200078e00ff */
[C---:B------:R-:W-:Y:S01]  /*1420*/  @P6 LEA.HI.X R11, R8.reuse, c[0x0][0x1cc], R13, 0x1, P0 ;  /* 0x00007300080b6a11 */ /* 0x040fe200000f0c0d */
[----:B------:R-:W0:Y:S01]  /*1430*/  LDGDEPBAR ;  /* 0x00000000000079af */ /* 0x000e220000000000 */
[----:B------:R-:W-:Y:S01]  /*1440*/  @P4 IADD3 R2, P0, R8, UR10, RZ ;  /* 0x0000000a08024c10 */ /* 0x000fe2000ff1e0ff */
[----:B------:R-:W-:Y:S01]  /*1450*/  IMAD.WIDE.U32 R34, R33, c[0x0][0x208], R34 ;  /* 0x0000820021227a25 */ /* 0x000fe200078e0022 */
[----:B------:R-:W-:Y:S01]  /*1460*/  LOP3.LUT R8, R7, 0x1c0, RZ, 0xc0, !PT ;  /* 0x000001c007087812 */ /* 0x000fe200078ec0ff */
[----:B------:R3:W-:Y:S01]  /*1470*/  @P6 LDGSTS.E.BYPASS.LTC128B.128 [R243+0x8100], [R10.64], !P3 ;  /* 0x081000000af36fae */ /* 0x0007e2000d901d50 */
[----:B------:R-:W-:Y:S01]  /*1480*/  @P4 IADD3.X R9, R13, UR8, RZ, P0, !PT ;  /* 0x000000080d094c10 */ /* 0x000fe200087fe4ff */
[----:B------:R-:W-:Y:S01]  /*1490*/  @P2 IMAD.WIDE.U32 R12, R3, 0x60, R12 ;  /* 0x00000060030c2825 */ /* 0x000fe200078e000c */
[----:B------:R-:W-:-:S03]  /*14a0*/  ISETP.GE.AND P0, PT, R4, c[0x0][0x1d4], PT ;  /* 0x0000750004007a0c */ /* 0x000fc60003f06270 */
[----:B------:R-:W-:Y:S01]  /*14b0*/  IMAD.SHL.U32 R7, R0, 0x40, RZ ;  /* 0x0000004000077824 */ /* 0x000fe200078e00ff */
[----:B------:R-:W-:Y:S01]  /*14c0*/  @P2 IADD3 R3, R13, UR4, RZ ;  /* 0x000000040d032c10 */ /* 0x000fe2000fffe0ff */
[----:B------:R-:W-:Y:S02]  /*14d0*/  ULDC.64 UR4, c[0x0][0x208] ;  /* 0x0000820000047ab9 */ /* 0x000fe40000000a00 */
[----:B------:R-:W-:Y:S02]  /*14e0*/  UIMAD UR9, UR9, UR4, URZ ;  /* 0x00000004090972a4 */ /* 0x000fe4000f8e023f */
[----:B------:R-:W-:Y:S02]  /*14f0*/  UIMAD.WIDE.U32 UR12, UR15, UR4, URZ ;  /* 0x000000040f0c72a5 */ /* 0x000fe4000f8e003f */
[----:B------:R-:W-:Y:S02]  /*1500*/  UIMAD UR9, UR15, UR5, UR9 ;  /* 0x000000050f0972a4 */ /* 0x000fe4000f8e0209 */
[----:B------:R3:W-:Y:S01]  /*1510*/  @P6 LDGSTS.E.BYPASS.LTC128B.128 [R243+0xc100], [R10.64+0x80], !P0 ;  /* 0x0c1000800af36fae */ /* 0x0007e2000c101d50 */
[----:B--2---:R-:W-:Y:S01]  /*1520*/  @P4 LEA R16, P1, R2, c[0x0][0x1c8], 0x1 ;  /* 0x0000720002104a11 */ /* 0x004fe200078208ff */
[----:B------:R-:W-:-:S02]  /*1530*/  UIADD3 UR9, UR13, UR9, URZ ;  /* 0x000000090d097290 */ /* 0x000fc4000fffe03f */
[----:B------:R2:W-:Y:S01]  /*1540*/  @P5 LDGSTS.E.BYPASS.LTC128B.128 [R243+0x9100], [R14.64], !P3 ;  /* 0x091000000ef35fae */ /* 0x0005e2000d901d50 */
[----:B------:R-:W-:Y:S01]  /*1550*/  @P4 LEA.HI.X R17, R2, c[0x0][0x1cc], R9, 0x1, P1 ;  /* 0x0000730002114a11 */ /* 0x000fe200008f0c09 */
[----:B------:R-:W-:Y:S01]  /*1560*/  IMAD.SHL.U32 R9, R113, 0x20, RZ ;  /* 0x0000002071097824 */ /* 0x000fe200078e00ff */
[----:B------:R-:W-:Y:S01]  /*1570*/  LOP3.LUT R2, R8, 0x8, R5, 0xf8, !PT ;  /* 0x0000000808027812 */ /* 0x000fe200078ef805 */
[----:B------:R2:W-:Y:S01]  /*1580*/  @P5 LDGSTS.E.BYPASS.LTC128B.128 [R243+0xd100], [R14.64+0x80], !P0 ;  /* 0x0d1000800ef35fae */ /* 0x0005e2000c101d50 */
[----:B------:R-:W-:Y:S01]  /*1590*/  SHF.R.U32.HI R5, RZ, 0x3, R8 ;  /* 0x00000003ff057819 */ /* 0x000fe20000011608 */
[----:B------:R-:W-:Y:S01]  /*15a0*/  IMAD.SHL.U32 R8, R29, 0x40, RZ ;  /* 0x000000401d087824 */ /* 0x000fe200078e00ff */
[----:B------:R-:W-:Y:S01]  /*15b0*/  @P2 LEA R4, P1, R12, c[0x0][0x1c8], 0x1 ;  /* 0x000072000c042a11 */ /* 0x000fe200078208ff */
[----:B------:R5:W-:Y:S01]  /*15c0*/  @P4 LDGSTS.E.BYPASS.LTC128B.128 [R243+0xa100], [R16.64], !P3 ;  /* 0x0a10000010f34fae */ /* 0x000be2000d901d50 */
[----:B------:R-:W-:Y:S01]  /*15d0*/  LOP3.LUT R2, R2, R5, RZ, 0x3c, !PT ;  /* 0x0000000502027212 */ /* 0x000fe200078e3cff */
[----:B------:R-:W-:Y:S01]  /*15e0*/  UIMAD UR15, UR15, -0x80, UR19 ;  /* 0xffffff800f0f78a4 */ /* 0x000fe2000f8e0213 */
[----:B------:R-:W-:Y:S01]  /*15f0*/  @P2 LEA.HI.X R5, R12, c[0x0][0x1cc], R3, 0x1, P1 ;  /* 0x000073000c052a11 */ /* 0x000fe200008f0c03 */
[----:B------:R5:W-:Y:S01]  /*1600*/  @P4 LDGSTS.E.BYPASS.LTC128B.128 [R243+0xe100], [R16.64+0x80], !P0 ;  /* 0x0e10008010f34fae */ /* 0x000be2000c101d50 */
[----:B------:R-:W-:Y:S01]  /*1610*/  IMAD.SHL.U32 R3, R32, 0x8, RZ ;  /* 0x0000000820037824 */ /* 0x000fe200078e00ff */
[----:B------:R-:W-:-:S02]  /*1620*/  LOP3.LUT R8, R8, 0x1c0, RZ, 0xc0, !PT ;  /* 0x000001c008087812 */ /* 0x000fc400078ec0ff */
[----:B------:R4:W-:Y:S01]  /*1630*/  @P2 LDGSTS.E.BYPASS.LTC128B.128 [R243+0xb100], [R4.64], !P3 ;  /* 0x0b10000004f32fae */ /* 0x0009e2000d901d50 */
[----:B------:R-:W-:Y:S01]  /*1640*/  LOP3.LUT R0, R2, 0xfffffe00, R7, 0xf8, !PT ;  /* 0xfffffe0002007812 */ /* 0x000fe200078ef807 */
[----:B------:R-:W-:Y:S01]  /*1650*/  IMAD.MOV.U32 R7, RZ, RZ, 0x10 ;  /* 0x00000010ff077424 */ /* 0x000fe200078e00ff */
[----:B------:R-:W-:Y:S01]  /*1660*/  LOP3.LUT R9, R9, 0x7ffffc00, RZ, 0xc0, !PT ;  /* 0x7ffffc0009097812 */ /* 0x000fe200078ec0ff */
[----:B------:R4:W-:Y:S01]  /*1670*/  @P2 LDGSTS.E.BYPASS.LTC128B.128 [R243+0xf100], [R4.64+0x80], !P0 ;  /* 0x0f10008004f32fae */ /* 0x0009e2000c101d50 */
[----:B------:R-:W-:Y:S02]  /*1680*/  LOP3.LUT R3, R8, 0x8, R3, 0xf8, !PT ;  /* 0x0000000808037812 */ /* 0x000fe400078ef803 */
[----:B------:R-:W-:Y:S01]  /*1690*/  SHF.R.U32.HI R2, RZ, 0x3, R8 ;  /* 0x00000003ff027819 */ /* 0x000fe20000011608 */
[----:B------:R-:W0:Y:S01]  /*16a0*/  LDGDEPBAR ;  /* 0x00000000000079af */ /* 0x000e220000000000 */
[----:B------:R-:W-:Y:S02]  /*16b0*/  R2P PR, R6, 0x6 ;  /* 0x0000000606007804 */ /* 0x000fe40000000000 */
[----:B------:R-:W-:-:S02]  /*16c0*/  IADD3 R6, R0, R9, RZ ;  /* 0x0000000900067210 */ /* 0x000fc40007ffe0ff */
[----:B------:R-:W-:Y:S02]  /*16d0*/  LOP3.LUT R3, R3, R2, RZ, 0x3c, !PT ;  /* 0x0000000203037212 */ /* 0x000fe400078e3cff */
[----:B------:R-:W-:Y:S02]  /*16e0*/  SEL R7, R7, 0xfffffff0, !P1 ;  /* 0xfffffff007077807 */ /* 0x000fe40004800000 */
[----:B------:R-:W-:Y:S01]  /*16f0*/  LEA R2, R6, 0x100, 0x1 ;  /* 0x0000010006027811 */ /* 0x000fe200078e08ff */
[----:B------:R-:W-:Y:S01]  /*1700*/  IMAD R242, R242, 0x200, R3 ;  /* 0x00000200f2f27824 */ /* 0x000fe200078e0203 */
[----:B------:R-:W-:Y:S02]  /*1710*/  SHF.L.U32 R6, R6, 0x1, RZ ;  /* 0x0000000106067819 */ /* 0x000fe400000006ff */
[----:B------:R-:W-:Y:S01]  /*1720*/  LOP3.LUT P1, RZ, R29, 0x2, RZ, 0xc0, !PT ;  /* 0x000000021dff7812 */ /* 0x000fe2000782c0ff */
[----:B------:R-:W-:-:S05]  /*1730*/  IMAD.SHL.U32 R242, R242, 0x2, RZ ;  /* 0x00000002f2f27824 */ /* 0x000fca00078e00ff */
[----:B------:R-:W-:Y:S01]  /*1740*/  IADD3 R241, R242, 0x8120, RZ ;  /* 0x00008120f2f17810 */ /* 0x000fe20007ffe0ff */
[----:B----4-:R-:W-:Y:S01]  /*1750*/  IMAD.MOV.U32 R5, RZ, RZ, 0x20 ;  /* 0x00000020ff057424 */ /* 0x010fe200078e00ff */
[----:B------:R-:W-:-:S04]  /*1760*/  DEPBAR.LE SB0, 0x1 ;  /* 0x000080400000791a */ /* 0x000fc80000000000 */
[----:B------:R-:W-:Y:S01]  /*1770*/  BAR.SYNC.DEFER_BLOCKING 0x0 ;  /* 0x0000000000007b1d */ /* 0x000fe20000010000 */
[----:B------:R-:W-:Y:S01]  /*1780*/  SEL R5, R5, 0xffffffe0, !P2 ;  /* 0xffffffe005057807 */ /* 0x000fe20005000000 */
[----:B------:R-:W-:Y:S01]  /*1790*/  IMAD R4, R7, 0x2, R2 ;  /* 0x0000000207047824 */ /* 0x000fe200078e0202 */
[----:B------:R-:W-:-:S03]  /*17a0*/  LOP3.LUT P2, RZ, R29, 0x4, RZ, 0xc0, !PT ;  /* 0x000000041dff7812 */ /* 0x000fc6000784c0ff */
[C---:B------:R-:W-:Y:S02]  /*17b0*/  IMAD R3, R5.reuse, 0x2, R2 ;  /* 0x0000000205037824 */ /* 0x040fe400078e0202 */
[----:B------:R-:W-:Y:S01]  /*17c0*/  IMAD R2, R5, 0x2, R4 ;  /* 0x0000000205027824 */ /* 0x000fe200078e0204 */
[----:B------:R-:W-:Y:S04]  /*17d0*/  LDSM.16.M88.4 R136, [R6+0x100] ;  /* 0x000100000688783b */ /* 0x000fe80000000200 */
[----:B------:R4:W-:Y:S04]  /*17e0*/  LDSM.16.M88.4 R184, [R6+0x4100] ;  /* 0x0041000006b8783b */ /* 0x0009e80000000200 */
[----:B------:R-:W-:Y:S04]  /*17f0*/  LDSM.16.M88.4 R172, [R4] ;  /* 0x0000000004ac783b */ /* 0x000fe80000000200 */
[----:B------:R1:W-:Y:S04]  /*1800*/  LDSM.16.M88.4 R188, [R4+0x4000] ;  /* 0x0040000004bc783b */ /* 0x0003e80000000200 */
[----:B------:R-:W-:Y:S04]  /*1810*/  LDSM.16.M88.4 R176, [R3] ;  /* 0x0000000003b0783b */ /* 0x000fe80000000200 */
[----:B------:R-:W-:Y:S04]  /*1820*/  LDSM.16.M88.4 R192, [R3+0x4000] ;  /* 0x0040000003c0783b */ /* 0x000fe80000000200 */
[----:B------:R-:W-:Y:S01]  /*1830*/  LDSM.16.M88.4 R180, [R2] ;  /* 0x0000000002b4783b */ /* 0x000fe20000000200 */
[----:B----4-:R-:W-:-:S03]  /*1840*/  IADD3 R6, R242, 0x8100, RZ ;  /* 0x00008100f2067810 */ /* 0x010fc60007ffe0ff */
[----:B------:R4:W-:Y:S01]  /*1850*/  LDSM.16.M88.4 R212, [R2+0x4000] ;  /* 0x0040000002d4783b */ /* 0x0009e20000000200 */
[----:B------:R-:W-:-:S03]  /*1860*/  @P1 IADD3 R241, R6, -0x20, RZ ;  /* 0xffffffe006f11810 */ /* 0x000fc60007ffe0ff */
[----:B------:R-:W-:Y:S01]  /*1870*/  BAR.SYNC.DEFER_BLOCKING 0x0 ;  /* 0x0000000000007b1d */ /* 0x000fe20000010000 */
[----:B-1----:R-:W-:Y:S01]  /*1880*/  IMAD.U32 R4, RZ, RZ, UR9 ;  /* 0x00000009ff047e24 */ /* 0x002fe2000f8e00ff */
[----:B------:R-:W-:Y:S01]  /*1890*/  USHF.L.U32 UR9, UR4, 0x6, URZ ;  /* 0x0000000604097899 */ /* 0x000fe2000800063f */
[C---:B------:R-:W-:Y:S02]  /*18a0*/  IADD3 R235, R241.reuse, 0x800, RZ ;  /* 0x00000800f1eb7810 */ /* 0x040fe40007ffe0ff */
[C---:B------:R-:W-:Y:S01]  /*18b0*/  IADD3 R234, R241.reuse, 0x1000, RZ ;  /* 0x00001000f1ea7810 */ /* 0x040fe20007ffe0ff */
[----:B------:R-:W-:Y:S01]  /*18c0*/  UIADD3 UR14, UP0, UR9, 0x80, URZ ;  /* 0x00000080090e7890 */ /* 0x000fe2000ff1e03f */
[C---:B------:R-:W-:Y:S02]  /*18d0*/  IADD3 R233, R241.reuse, 0x1800, RZ ;  /* 0x00001800f1e97810 */ /* 0x040fe40007ffe0ff */
[C---:B------:R-:W-:Y:S02]  /*18e0*/  IADD3 R232, R241.reuse, 0x2000, RZ ;  /* 0x00002000f1e87810 */ /* 0x040fe40007ffe0ff */
[----:B------:R-:W-:-:S02]  /*18f0*/  IADD3 R231, R241, 0x2800, RZ ;  /* 0x00002800f1e77810 */ /* 0x000fc40007ffe0ff */
[C---:B------:R-:W-:Y:S02]  /*1900*/  IADD3 R230, R241.reuse, 0x3000, RZ ;  /* 0x00003000f1e67810 */ /* 0x040fe40007ffe0ff */
[C---:B------:R-:W-:Y:S01]  /*1910*/  IADD3 R229, R241.reuse, 0x3800, RZ ;  /* 0x00003800f1e57810 */ /* 0x040fe20007ffe0ff */
[----:B----4-:R-:W-:Y:S01]  /*1920*/  IMAD R2, R36, c[0x0][0x208], RZ ;  /* 0x0000820024027a24 */ /* 0x010fe200078e02ff */
[C---:B------:R-:W-:Y:S02]  /*1930*/  IADD3 R227, R241.reuse, 0x4000, RZ ;  /* 0x00004000f1e37810 */ /* 0x040fe40007ffe0ff */
[----:B------:R-:W-:Y:S01]  /*1940*/  IADD3 R226, R241, 0x4800, RZ ;  /* 0x00004800f1e27810 */ /* 0x000fe20007ffe0ff */
[----:B------:R-:W-:Y:S01]  /*1950*/  IMAD R2, R33, c[0x0][0x20c], R2 ;  /* 0x0000830021027a24 */ /* 0x000fe200078e0202 */
[----:B------:R-:W-:-:S04]  /*1960*/  DEPBAR.LE SB0, 0x0 ;  /* 0x000080000000791a */ /* 0x000fc80000000000 */
[----:B------:R-:W-:Y:S01]  /*1970*/  BAR.SYNC.DEFER_BLOCKING 0x0 ;  /* 0x0000000000007b1d */ /* 0x000fe20000010000 */
[----:B------:R-:W-:Y:S01]  /*1980*/  IMAD.IADD R3, R35, 0x1, R2 ;  /* 0x0000000123037824 */ /* 0x000fe200078e0202 */
[C---:B------:R-:W-:Y:S01]  /*1990*/  IADD3 R225, R241.reuse, 0x5000, RZ ;  /* 0x00005000f1e17810 */ /* 0x040fe20007ffe0ff */
[----:B------:R-:W-:Y:S01]  /*19a0*/  IMAD.MOV.U32 R2, RZ, RZ, R34 ;  /* 0x000000ffff027224 */ /* 0x000fe200078e0022 */
[C---:B------:R-:W-:Y:S02]  /*19b0*/  IADD3 R224, R241.reuse, 0x5800, RZ ;  /* 0x00005800f1e07810 */ /* 0x040fe40007ffe0ff */
[C---:B------:R-:W-:Y:S01]  /*19c0*/  IADD3 R223, R241.reuse, 0x6000, RZ ;  /* 0x00006000f1df7810 */ /* 0x040fe20007ffe0ff */
[----:B------:R-:W-:Y:S01]  /*19d0*/  IMAD.WIDE.U32 R2, R30, c[0x0][0x210], R2 ;  /* 0x000084001e027a25 */ /* 0x000fe200078e0002 */
[C---:B------:R-:W-:Y:S02]  /*19e0*/  IADD3 R222, R241.reuse, 0x6800, RZ ;  /* 0x00006800f1de7810 */ /* 0x040fe40007ffe0ff */
[----:B------:R-:W-:-:S02]  /*19f0*/  IADD3 R221, R241, 0x7000, RZ ;  /* 0x00007000f1dd7810 */ /* 0x000fc40007ffe0ff */
[----:B------:R-:W-:Y:S02]  /*1a00*/  IADD3 R3, R3, R31, RZ ;  /* 0x0000001f03037210 */ /* 0x000fe40007ffe0ff */
[----:B------:R-:W-:-:S03]  /*1a10*/  IADD3 R220, R241, 0x7800, RZ ;  /* 0x00007800f1dc7810 */ /* 0x000fc60007ffe0ff */
[----:B------:R-:W-:-:S04]  /*1a20*/  IMAD.WIDE.U32 R250, R250, c[0x0][0x218], R2 ;  /* 0x00008600fafa7a25 */ /* 0x000fc800078e0002 */
[----:B------:R-:W-:Y:S01]  /*1a30*/  IMAD.U32 R2, RZ, RZ, UR12 ;  /* 0x0000000cff027e24 */ /* 0x000fe2000f8e00ff */
[----:B------:R-:W-:Y:S01]  /*1a40*/  UMOV UR12, 0x6 ;  /* 0x00000006000c7882 */ /* 0x000fe20000000000 */
[----:B------:R-:W-:Y:S01]  /*1a50*/  IMAD.U32 R3, RZ, RZ, UR13 ;  /* 0x0000000dff037e24 */ /* 0x000fe2000f8e00ff */
[----:B------:R-:W3:Y:S01]  /*1a60*/  LDSM.16.M88.4 R84, [R242+0x8900] ;  /* 0x00890000f254783b */ /* 0x000ee20000000200 */
[----:B------:R-:W-:Y:S01]  /*1a70*/  IMAD.IADD R245, R251, 0x1, R245 ;  /* 0x00000001fbf57824 */ /* 0x000fe200078e02f5 */
[C---:B------:R-:W-:Y:S01]  /*1a80*/  LEA R3, P1, R2.reuse, R250, 0x7 ;  /* 0x000000fa02037211 */ /* 0x040fe200078238ff */
[----:B------:R-:W-:Y:S01]  /*1a90*/  USHF.L.U64.HI UR12, UR4, UR12, UR5 ;  /* 0x0000000c040c7299 */ /* 0x000fe20008010205 */
[----:B--2---:R-:W5:Y:S02]  /*1aa0*/  LDSM.16.M88.4 R12, [R242+0x8100] ;  /* 0x00810000f20c783b */ /* 0x004f640000000200 */
[----:B------:R-:W-:Y:S01]  /*1ab0*/  LEA.HI.X R4, R2, R245, R4, 0x7, P1 ;  /* 0x000000f502047211 */ /* 0x000fe200008f3c04 */
[----:B------:R-:W-:Y:S01]  /*1ac0*/  UIADD3.X UR13, URZ, UR12, URZ, UP0, !UPT ;  /* 0x0000000c3f0d7290 */ /* 0x000fe200087fe43f */
[----:B------:R-:W1:Y:S01]  /*1ad0*/  LDSM.16.M88.4 R20, [R241+0x800] ;  /* 0x00080000f114783b */ /* 0x000e620000000200 */
[----:B------:R-:W-:Y:S01]  /*1ae0*/  IADD3 R2, -R32, UR15, RZ ;  /* 0x0000000f20027c10 */ /* 0x000fe2000fffe1ff */
[----:B------:R-:W-:Y:S01]  /*1af0*/  UISETP.GE.AND UP0, UPT, UR19, 0x81, UPT ;  /* 0x000000811300788c */ /* 0x000fe2000bf06270 */
[----:B------:R-:W-:Y:S01]  /*1b00*/  LEA R34, P1, R3, c[0x0][0x1f8], 0x1 ;  /* 0x00007e0003227a11 */ /* 0x000fe200078208ff */
[----:B------:R-:W2:Y:S01]  /*1b10*/  LDSM.16.M88.4 R24, [R241] ;  /* 0x00000000f118783b */ /* 0x000ea20000000200 */
[----:B------:R-:W-:-:S02]  /*1b20*/  ISETP.LT.OR P5, PT, R2, 0x1, P3 ;  /* 0x000000010200780c */ /* 0x000fc40001fa1670 */
[C---:B------:R-:W-:Y:S01]  /*1b30*/  ISETP.LT.OR P6, PT, R2.reuse, 0x1, P0 ;  /* 0x000000010200780c */ /* 0x040fe200007c1670 */
[----:B------:R-:W4:Y:S01]  /*1b40*/  LDSM.16.M88.4 R76, [R242+0x9100] ;  /* 0x00910000f24c783b */ /* 0x000f220000000200 */
[C---:B------:R-:W-:Y:S02]  /*1b50*/  ISETP.LT.OR P4, PT, R2.reuse, 0x21, P3 ;  /* 0x000000210200780c */ /* 0x040fe40001f81670 */
[----:B------:R-:W-:Y:S01]  /*1b60*/  LEA.HI.X R35, R3, c[0x0][0x1fc], R4, 0x1, P1 ;  /* 0x00007f0003237a11 */ /* 0x000fe200008f0c04 */
[----:B------:R-:W-:Y:S04]  /*1b70*/  LDSM.16.M88.4 R100, [R241+0x1000] ;  /* 0x00100000f164783b */ /* 0x000fe80000000200 */
[----:B------:R-:W1:Y:S04]  /*1b80*/  LDSM.16.M88.4 R44, [R242+0xa100] ;  /* 0x00a10000f22c783b */ /* 0x000e680000000200 */
[----:B------:R-:W-:Y:S04]  /*1b90*/  LDSM.16.M88.4 R52, [R242+0x9900] ;  /* 0x00990000f234783b */ /* 0x000fe80000000200 */
[----:B------:R-:W1:Y:S04]  /*1ba0*/  LDSM.16.M88.4 R36, [R242+0xa900] ;  /* 0x00a90000f224783b */ /* 0x000e680000000200 */
[----:B------:R-:W-:Y:S01]  /*1bb0*/  LDSM.16.M88.4 R28, [R242+0xb100] ;  /* 0x00b10000f21c783b */ /* 0x000fe20000000200 */
[C---:B---3--:R-:W-:Y:S03]  /*1bc0*/  HMMA.16816.F32 R8, R136.reuse, R84, RZ ;  /* 0x000000548808723c */ /* 0x048fe600000018ff */
[----:B------:R-:W-:Y:S04]  /*1bd0*/  LDSM.16.M88.4 R96, [R241+0x1800] ;  /* 0x00180000f160783b */ /* 0x000fe80000000200 */
[----:B------:R-:W-:Y:S01]  /*1be0*/  LDSM.16.M88.4 R88, [R241+0x2000] ;  /* 0x00200000f158783b */ /* 0x000fe20000000200 */
[C---:B------:R-:W-:Y:S03]  /*1bf0*/  HMMA.16816.F32 R84, R136.reuse, R86, RZ ;  /* 0x000000568854723c */ /* 0x040fe600000018ff */
[----:B------:R-:W-:Y:S04]  /*1c00*/  LDSM.16.M88.4 R68, [R241+0x2800] ;  /* 0x00280000f144783b */ /* 0x000fe80000000200 */
[----:B------:R-:W-:Y:S01]  /*1c10*/  LDSM.16.M88.4 R64, [R241+0x3000] ;  /* 0x00300000f140783b */ /* 0x000fe20000000200 */
[C---:B-----5:R-:W-:Y:S03]  /*1c20*/  HMMA.16816.F32 R16, R136.reuse, R12, RZ ;  /* 0x0000000c8810723c */ /* 0x060fe600000018ff */
[----:B------:R-:W-:Y:S05]  /*1c30*/  LDSM.16.M88.4 R60, [R241+0x3800] ;  /* 0x00380000f13c783b */ /* 0x000fea0000000200 */
[----:B------:R-:W-:Y:S08]  /*1c40*/  HMMA.16816.F32 R12, R136, R14, RZ ;  /* 0x0000000e880c723c */ /* 0x000ff000000018ff */
[C---:B-1----:R-:W-:Y:S08]  /*1c50*/  HMMA.16816.F32 R8, R172.reuse, R20, R8 ;  /* 0x00000014ac08723c */ /* 0x042ff00000001808 */
[C---:B------:R-:W-:Y:S01]  /*1c60*/  HMMA.16816.F32 R84, R172.reuse, R22, R84 ;  /* 0x00000016ac54723c */ /* 0x040fe20000001854 */
[----:B------:R-:W1:Y:S04]  /*1c70*/  LDSM.16.M88.4 R20, [R242+0xb900] ;  /* 0x00b90000f214783b */ /* 0x000e680000000200 */
[----:B------:R-:W-:Y:S01]  /*1c80*/  @!PT LDS RZ, [RZ] ;  /* 0x00000000fffff984 */ /* 0x000fe20000000800 */
[----:B------:R-:W-:Y:S01]  /*1c90*/  @!PT LDS RZ, [RZ] ;  /* 0x00000000fffff984 */ /* 0x000fe20000000800 */
[----:B------:R-:W-:Y:S01]  /*1ca0*/  @!PT LDS RZ, [RZ] ;  /* 0x00000000fffff984 */ /* 0x000fe20000000800 */
[----:B------:R3:W-:Y:S03]  /*1cb0*/  LDGSTS.E.BYPASS.LTC128B.128 [R243+0x100], [R34.64], !P5 ;  /* 0x0010000022f37fae */ /* 0x0007e6000e901d50 */
[----:B--2---:R-:W-:Y:S01]  /*1cc0*/  HMMA.16816.F32 R16, R172, R24, R16 ;  /* 0x00000018ac10723c */ /* 0x004fe20000001810 */
[----:B------:R3:W-:Y:S01]  /*1cd0*/  LDGSTS.E.BYPASS.LTC128B.128 [R243+0x4100], [R34.64+0x80], !P6 ;  /* 0x0410008022f37fae */ /* 0x0007e2000f101d50 */
[----:B------:R-:W-:-:S05]  /*1ce0*/  ISETP.LT.OR P6, PT, R2, 0x21, P0 ;  /* 0x000000210200780c */ /* 0x000fca00007c1670 */
[----:B------:R-:W-:Y:S01]  /*1cf0*/  IADD3 R24, P1, R34, UR9, RZ ;  /* 0x0000000922187c10 */ /* 0x000fe2000ff3e0ff */
[----:B----4-:R-:W-:Y:S03]  /*1d00*/  HMMA.16816.F32 R80, R136, R76, RZ ;  /* 0x0000004c8850723c */ /* 0x010fe600000018ff */
[----:B------:R-:W-:-:S05]  /*1d10*/  IADD3.X R25, R35, UR12, RZ, P1, !PT ;  /* 0x0000000c23197c10 */ /* 0x000fca0008ffe4ff */
[----:B------:R-:W-:Y:S01]  /*1d20*/  HMMA.16816.F32 R12, R172, R26, R12 ;  /* 0x0000001aac0c723c */ /* 0x000fe2000000180c */
[----:B------:R1:W-:Y:S01]  /*1d30*/  LDGSTS.E.BYPASS.LTC128B.128 [R243+0x1100], [R24.64], !P4 ;  /* 0x0110000018f37fae */ /* 0x0003e2000e101d50 */
[----:B------:R-:W-:-:S04]  /*1d40*/  IADD3 R92, P4, R24, UR9, RZ ;  /* 0x00000009185c7c10 */ /* 0x000fc8000ff9e0ff */
[----:B------:R-:W-:Y:S02]  /*1d50*/  IADD3.X R93, R25, UR12, RZ, P4, !PT ;  /* 0x0000000c195d7c10 */ /* 0x000fe4000a7fe4ff */
[----:B------:R-:W-:Y:S01]  /*1d60*/  MOV R27, UR9 ;  /* 0x00000009001b7c02 */ /* 0x000fe20008000f00 */
[----:B------:R-:W-:Y:S01]  /*1d70*/  HMMA.16816.F32 R48, R136, R44, RZ ;  /* 0x0000002c8830723c */ /* 0x000fe200000018ff */
[----:B------:R-:W-:Y:S02]  /*1d80*/  IADD3 R104, P4, R92, UR9, RZ ;  /* 0x000000095c687c10 */ /* 0x000fe4000ff9e0ff */
[----:B------:R-:W-:Y:S02]  /*1d90*/  IADD3 R26, P5, P1, R27, 0x80, R34 ;  /* 0x000000801b1a7810 */ /* 0x000fe400079be022 */
[----:B------:R-:W-:Y:S02]  /*1da0*/  IADD3.X R105, R93, UR12, RZ, P4, !PT ;  /* 0x0000000c5d697c10 */ /* 0x000fe4000a7fe4ff */
[----:B------:R-:W-:Y:S01]  /*1db0*/  IADD3.X R27, RZ, UR12, R35, P5, P1 ;  /* 0x0000000cff1b7c10 */ /* 0x000fe2000afe2423 */
[----:B------:R-:W-:Y:S01]  /*1dc0*/  HMMA.16816.F32 R80, R172, R100, R80 ;  /* 0x00000064ac50723c */ /* 0x000fe20000001850 */
[----:B------:R-:W-:-:S02]  /*1dd0*/  ISETP.LT.OR P1, PT, R2, 0x41, P3 ;  /* 0x000000410200780c */ /* 0x000fc40001f21670 */
[----:B------:R-:W-:Y:S01]  /*1de0*/  IADD3 R106, P5, R24, UR14, RZ ;  /* 0x0000000e186a7c10 */ /* 0x000fe2000ffbe0ff */
[----:B------:R1:W-:Y:S01]  /*1df0*/  LDGSTS.E.BYPASS.LTC128B.128 [R243+0x5100], [R26.64], !P6 ;  /* 0x051000001af37fae */ /* 0x0003e2000f101d50 */
[C---:B------:R-:W-:Y:S02]  /*1e00*/  ISETP.LT.OR P6, PT, R2.reuse, 0x41, P0 ;  /* 0x000000410200780c */ /* 0x040fe400007c1670 */
[----:B------:R-:W-:Y:S01]  /*1e10*/  IADD3.X R107, R25, UR13, RZ, P5, !PT ;  /* 0x0000000d196b7c10 */ /* 0x000fe2000affe4ff */
[C---:B------:R-:W-:Y:S01]  /*1e20*/  HMMA.16816.F32 R44, R136.reuse, R46, RZ ;  /* 0x0000002e882c723c */ /* 0x040fe200000018ff */
[C---:B------:R-:W-:Y:S02]  /*1e30*/  ISETP.LT.OR P5, PT, R2.reuse, 0x61, P3 ;  /* 0x000000610200780c */ /* 0x040fe40001fa1670 */
[----:B------:R-:W-:Y:S01]  /*1e40*/  ISETP.LT.OR P4, PT, R2, 0x61, P0 ;  /* 0x000000610200780c */ /* 0x000fe20000781670 */
[----:B------:R-:W-:Y:S02]  /*1e50*/  IMAD.MOV.U32 R2, RZ, RZ, 0x40 ;  /* 0x00000040ff027424 */ /* 0x000fe400078e00ff */
[----:B------:R2:W-:Y:S01]  /*1e60*/  LDGSTS.E.BYPASS.LTC128B.128 [R243+0x2100], [R92.64], !P1 ;  /* 0x021000005cf37fae */ /* 0x0005e2000c901d50 */
[----:B------:R-:W-:Y:S01]  /*1e70*/  IADD3 R100, P1, R92, UR14, RZ ;  /* 0x0000000e5c647c10 */ /* 0x000fe2000ff3e0ff */
[----:B------:R-:W-:Y:S01]  /*1e80*/  HMMA.16816.F32 R40, R136, R36, RZ ;  /* 0x000000248828723c */ /* 0x000fe200000018ff */
[----:B------:R-:W-:Y:S01]  /*1e90*/  SEL R2, R2, 0xffffffc0, !P2 ;  /* 0xffffffc002027807 */ /* 0x000fe20005000000 */
[----:B------:R4:W-:Y:S01]  /*1ea0*/  LDGSTS.E.BYPASS.LTC128B.128 [R243+0x6100], [R106.64], !P6 ;  /* 0x061000006af37fae */ /* 0x0009e2000f101d50 */
[----:B------:R-:W-:-:S02]  /*1eb0*/  IADD3.X R101, R93, UR13, RZ, P1, !PT ;  /* 0x0000000d5d657c10 */ /* 0x000fc40008ffe4ff */
[----:B------:R-:W-:Y:S01]  /*1ec0*/  PLOP3.LUT P1, PT, PT, PT, UP0, 0x80, 0x0 ;  /* 0x000000000000781c */ /* 0x000fe20003f2f008 */
[----:B------:R-:W-:Y:S01]  /*1ed0*/  IMAD.IADD R239, R242, 0x1, R2 ;  /* 0x00000001f2ef7824 */ /* 0x000fe200078e0202 */
[----:B------:R4:W-:Y:S01]  /*1ee0*/  LDGSTS.E.BYPASS.LTC128B.128 [R243+0x3100], [R104.64], !P5 ;  /* 0x0310000068f37fae */ /* 0x0009e2000e901d50 */
[C---:B------:R-:W-:Y:S01]  /*1ef0*/  HMMA.16816.F32 R76, R136.reuse, R78, RZ ;  /* 0x0000004e884c723c */ /* 0x040fe200000018ff */
[----:B------:R-:W-:Y:S02]  /*1f00*/  IMAD.IADD R228, R2, 0x1, R241 ;  /* 0x0000000102e47824 */ /* 0x000fe400078e02f1 */
[----:B------:R5:W-:Y:S04]  /*1f10*/  LDGSTS.E.BYPASS.LTC128B.128 [R243+0x7100], [R100.64], !P4 ;  /* 0x0710000064f37fae */ /* 0x000be8000e101d50 */
[----:B------:R-:W5:Y:S01]  /*1f20*/  LDSM.16.M88.4 R56, [R239+0x8100] ;  /* 0x00810000ef38783b */ /* 0x000f620000000200 */
[C---:B-1----:R-:W-:Y:S03]  /*1f30*/  HMMA.16816.F32 R24, R136.reuse, R20, RZ ;  /* 0x000000148818723c */ /* 0x042fe600000018ff */
[----:B------:R-:W-:Y:S04]  /*1f40*/  LDSM.16.M88.4 R108, [R239+0x9900] ;  /* 0x00990000ef6c783b */ /* 0x000fe80000000200 */
[----:B------:R-:W0:Y:S01]  /*1f50*/  LDGDEPBAR ;  /* 0x00000000000079af */ /* 0x000e220000000000 */
[C---:B------:R-:W-:Y:S03]  /*1f60*/  HMMA.16816.F32 R20, R136.reuse, R22, RZ ;  /* 0x000000168814723c */ /* 0x040fe600000018ff */
[----:B--2---:R-:W-:Y:S05]  /*1f70*/  LDSM.16.M88.4 R92, [R239+0x8900] ;  /* 0x00890000ef5c783b */ /* 0x004fea0000000200 */
[C---:B------:R-:W-:Y:S01]  /*1f80*/  HMMA.16816.F32 R36, R136.reuse, R38, RZ ;  /* 0x000000268824723c */ /* 0x040fe200000018ff */
[----:B----4-:R-:W-:Y:S07]  /*1f90*/  LDSM.16.M88.4 R104, [R228] ;  /* 0x00000000e468783b */ /* 0x010fee0000000200 */
[C---:B---3--:R-:W-:Y:S08]  /*1fa0*/  HMMA.16816.F32 R32, R136.reuse, R28, RZ ;  /* 0x0000001c8820723c */ /* 0x048ff000000018ff */
[----:B------:R-:W-:Y:S08]  /*1fb0*/  HMMA.16816.F32 R28, R136, R30, RZ ;  /* 0x0000001e881c723c */ /* 0x000ff000000018ff */
[C---:B------:R-:W-:Y:S08]  /*1fc0*/  HMMA.16816.F32 R48, R172.reuse, R88, R48 ;  /* 0x00000058ac30723c */ /* 0x040ff00000001830 */
[C---:B------:R-:W-:Y:S01]  /*1fd0*/  HMMA.16816.F32 R44, R172.reuse, R90, R44 ;  /* 0x0000005aac2c723c */ /* 0x040fe2000000182c */
[----:B------:R-:W1:Y:S07]  /*1fe0*/  LDSM.16.M88.4 R88, [R239+0x9100] ;  /* 0x00910000ef58783b */ /* 0x000e6e0000000200 */
[C---:B------:R-:W-:Y:S08]  /*1ff0*/  HMMA.16816.F32 R24, R172.reuse, R60, R24 ;  /* 0x0000003cac18723c */ /* 0x040ff00000001818 */
[----:B------:R-:W-:Y:S01]  /*2000*/  HMMA.16816.F32 R20, R172, R62, R20 ;  /* 0x0000003eac14723c */ /* 0x000fe20000001814 */
[----:B------:R-:W2:Y:S07]  /*2010*/  LDSM.16.M88.4 R60, [R239+0xb100] ;  /* 0x00b10000ef3c783b */ /* 0x000eae0000000200 */
[C---:B------:R-:W-:Y:S08]  /*2020*/  HMMA.16816.F32 R72, R136.reuse, R52, RZ ;  /* 0x000000348848723c */ /* 0x040ff000000018ff */
[----:B------:R-:W-:Y:S08]  /*2030*/  HMMA.16816.F32 R52, R136, R54, RZ ;  /* 0x000000368834723c */ /* 0x000ff000000018ff */
[C---:B------:R-:W-:Y:S01]  /*2040*/  HMMA.16816.F32 R76, R172.reuse, R102, R76 ;  /* 0x00000066ac4c723c */ /* 0x040fe2000000184c */
[----:B-----5:R-:W-:Y:S07]  /*2050*/  LDSM.16.M88.4 R100, [R228+0x800] ;  /* 0x00080000e464783b */ /* 0x020fee0000000200 */
[C---:B------:R-:W-:Y:S08]  /*2060*/  HMMA.16816.F32 R40, R172.reuse, R68, R40 ;  /* 0x00000044ac28723c */ /* 0x040ff00000001828 */
[----:B------:R-:W-:Y:S01]  /*2070*/  HMMA.16816.F32 R36, R172, R70, R36 ;  /* 0x00000046ac24723c */ /* 0x000fe20000001824 */
[----:B------:R-:W3:Y:S07]  /*2080*/  LDSM.16.M88.4 R68, [R239+0xa100] ;  /* 0x00a10000ef44783b */ /* 0x000eee0000000200 */
[C---:B------:R-:W-:Y:S08]  /*2090*/  HMMA.16816.F32 R16, R176.reuse, R56, R16 ;  /* 0x00000038b010723c */ /* 0x040ff00000001810 */
[----:B------:R-:W-:Y:S01]  /*20a0*/  HMMA.16816.F32 R12, R176, R58, R12 ;  /* 0x0000003ab00c723c */ /* 0x000fe2000000180c */
[----:B------:R-:W4:Y:S07]  /*20b0*/  LDSM.16.M88.4 R56, [R239+0xb900] ;  /* 0x00b90000ef38783b */ /* 0x000f2e0000000200 */
[C---:B------:R-:W-:Y:S08]  /*20c0*/  HMMA.16816.F32 R32, R172.reuse, R64, R32 ;  /* 0x00000040ac20723c */ /* 0x040ff00000001820 */
[C---:B------:R-:W-:Y:S01]  /*20d0*/  HMMA.16816.F32 R28, R172.reuse, R66, R28 ;  /* 0x00000042ac1c723c */ /* 0x040fe2000000181c */
[----:B------:R-:W5:Y:S07]  /*20e0*/  LDSM.16.M88.4 R64, [R239+0xa900] ;  /* 0x00a90000ef40783b */ /* 0x000f6e0000000200 */
[C---:B------:R-:W-:Y:S08]  /*20f0*/  HMMA.16816.F32 R72, R172.reuse, R96, R72 ;  /* 0x00000060ac48723c */ /* 0x040ff00000001848 */
[----:B------:R-:W-:Y:S01]  /*2100*/  HMMA.16816.F32 R52, R172, R98, R52 ;  /* 0x00000062ac34723c */ /* 0x000fe20000001834 */
[----:B------:R-:W-:Y:S07]  /*2110*/  LDSM.16.M88.4 R96, [R228+0x1000] ;  /* 0x00100000e460783b */ /* 0x000fee0000000200 */
[C---:B-1----:R-:W-:Y:S08]  /*2120*/  HMMA.16816.F32 R80, R176.reuse, R88, R80 ;  /* 0x00000058b050723c */ /* 0x042ff00000001850 */
[C---:B------:R-:W-:Y:S01]  /*2130*/  HMMA.16816.F32 R76, R176.reuse, R90, R76 ;  /* 0x0000005ab04c723c */ /* 0x040fe2000000184c */
[----:B------:R-:W1:Y:S07]  /*2140*/  LDSM.16.M88.4 R88, [R228+0x2000] ;  /* 0x00200000e458783b */ /* 0x000e6e0000000200 */
[C---:B------:R-:W-:Y:S08]  /*2150*/  HMMA.16816.F32 R8, R176.reuse, R92, R8 ;  /* 0x0000005cb008723c */ /* 0x040ff00000001808 */
[C---:B------:R-:W-:Y:S01]  /*2160*/  HMMA.16816.F32 R84, R176.reuse, R94, R84 ;  /* 0x0000005eb054723c */ /* 0x040fe20000001854 */
[----:B------:R-:W1:Y:S07]  /*2170*/  LDSM.16.M88.4 R92, [R228+0x1800] ;  /* 0x00180000e45c783b */ /* 0x000e6e0000000200 */
[C---:B--2---:R-:W-:Y:S08]  /*2180*/  HMMA.16816.F32 R32, R176.reuse, R60, R32 ;  /* 0x0000003cb020723c */ /* 0x044ff00000001820 */
[C---:B------:R-:W-:Y:S01]  /*2190*/  HMMA.16816.F32 R28, R176.reuse, R62, R28 ;  /* 0x0000003eb01c723c */ /* 0x040fe2000000181c */
[----:B------:R-:W2:Y:S07]  /*21a0*/  LDSM.16.M88.4 R60, [R228+0x2800] ;  /* 0x00280000e43c783b */ /* 0x000eae0000000200 */
[C---:B---3--:R-:W-:Y:S08]  /*21b0*/  HMMA.16816.F32 R48, R176.reuse, R68, R48 ;  /* 0x00000044b030723c */ /* 0x048ff00000001830 */
[C---:B------:R-:W-:Y:S01]  /*21c0*/  HMMA.16816.F32 R44, R176.reuse, R70, R44 ;  /* 0x00000046b02c723c */ /* 0x040fe2000000182c */
[----:B------:R-:W-:Y:S07]  /*21d0*/  LDSM.16.M88.4 R68, [R228+0x3000] ;  /* 0x00300000e444783b */ /* 0x000fee0000000200 */
[C---:B------:R-:W-:Y:S08]  /*21e0*/  HMMA.16816.F32 R72, R176.reuse, R108, R72 ;  /* 0x0000006cb048723c */ /* 0x040ff00000001848 */
[C---:B------:R-:W-:Y:S08]  /*21f0*/  HMMA.16816.F32 R52, R176.reuse, R110, R52 ;  /* 0x0000006eb034723c */ /* 0x040ff00000001834 */
[C---:B----4-:R-:W-:Y:S08]  /*2200*/  HMMA.16816.F32 R24, R176.reuse, R56, R24 ;  /* 0x00000038b018723c */ /* 0x050ff00000001818 */
[C---:B-----5:R-:W-:Y:S08]  /*2210*/  HMMA.16816.F32 R40, R176.reuse, R64, R40 ;  /* 0x00000040b028723c */ /* 0x060ff00000001828 */
[C---:B------:R-:W-:Y:S08]  /*2220*/  HMMA.16816.F32 R36, R176.reuse, R66, R36 ;  /* 0x00000042b024723c */ /* 0x040ff00000001824 */
[----:B------:R-:W-:Y:S01]  /*2230*/  HMMA.16816.F32 R56, R176, R58, R20 ;  /* 0x0000003ab038723c */ /* 0x000fe20000001814 */
[----:B------:R-:W3:Y:S07]  /*2240*/  LDSM.16.M88.4 R20, [R242+0xc100] ;  /* 0x00c10000f214783b */ /* 0x000eee0000000200 */
[C---:B------:R-:W-:Y:S08]  /*2250*/  HMMA.16816.F32 R16, R180.reuse, R104, R16 ;  /* 0x00000068b410723c */ /* 0x040ff00000001810 */
[C---:B------:R-:W-:Y:S08]  /*2260*/  HMMA.16816.F32 R12, R180.reuse, R106, R12 ;  /* 0x0000006ab40c723c */ /* 0x040ff0000000180c */
[C---:B-1----:R-:W-:Y:S01]  /*2270*/  HMMA.16816.F32 R64, R180.reuse, R88, R48 ;  /* 0x00000058b440723c */ /* 0x042fe20000001830 */
[----:B------:R-:W-:Y:S07]  /*2280*/  LDSM.16.M88.4 R48, [R241+0x4000] ;  /* 0x00400000f130783b */ /* 0x000fee0000000200 */
[C---:B------:R-:W-:Y:S01]  /*2290*/  HMMA.16816.F32 R44, R180.reuse, R90, R44 ;  /* 0x0000005ab42c723c */ /* 0x040fe2000000182c */
[----:B------:R-:W1:Y:S07]  /*22a0*/  LDSM.16.M88.4 R88, [R242+0xc900] ;  /* 0x00c90000f258783b */ /* 0x000e6e0000000200 */
[C---:B------:R-:W-:Y:S08]  /*22b0*/  HMMA.16816.F32 R72, R180.reuse, R92, R72 ;  /* 0x0000005cb448723c */ /* 0x040ff00000001848 */
[C---:B------:R-:W-:Y:S08]  /*22c0*/  HMMA.16816.F32 R52, R180.reuse, R94, R52 ;  /* 0x0000005eb434723c */ /* 0x040ff00000001834 */
[C---:B--2---:R-:W-:Y:S01]  /*22d0*/  HMMA.16816.F32 R92, R180.reuse, R60, R40 ;  /* 0x0000003cb45c723c */ /* 0x044fe20000001828 */
[----:B------:R-:W-:Y:S07]  /*22e0*/  LDSM.16.M88.4 R40, [R239+0xc100] ;  /* 0x00c10000ef28783b */ /* 0x000fee0000000200 */
[C---:B------:R-:W-:Y:S01]  /*22f0*/  HMMA.16816.F32 R36, R180.reuse, R62, R36 ;  /* 0x0000003eb424723c */ /* 0x040fe20000001824 */
[----:B------:R-:W2:Y:S07]  /*2300*/  LDSM.16.M88.4 R60, [R228+0x3800] ;  /* 0x00380000e43c783b */ /* 0x000eae0000000200 */
[----:B------:R-:W-:Y:S08]  /*2310*/  HMMA.16816.F32 R8, R180, R100, R8 ;  /* 0x00000064b408723c */ /* 0x000ff00000001808 */
[C---:B---3--:R-:W-:Y:S08]  /*2320*/  HMMA.16816.F32 R16, R184.reuse, R20, R16 ;  /* 0x00000014b810723c */ /* 0x048ff00000001810 */
[C---:B------:R-:W-:Y:S01]  /*2330*/  HMMA.16816.F32 R12, R184.reuse, R22, R12 ;  /* 0x00000016b80c723c */ /* 0x040fe2000000180c */
[----:B------:R-:W3:Y:S07]  /*2340*/  LDSM.16.M88.4 R20, [R241+0x4800] ;  /* 0x00480000f114783b */ /* 0x000eee0000000200 */
[----:B-1----:R-:W-:Y:S08]  /*2350*/  HMMA.16816.F32 R8, R184, R88, R8 ;  /* 0x00000058b808723c */ /* 0x002ff00000001808 */
[C---:B------:R-:W-:Y:S08]  /*2360*/  HMMA.16816.F32 R84, R180.reuse, R102, R84 ;  /* 0x00000066b454723c */ /* 0x040ff00000001854 */
[C---:B------:R-:W-:Y:S01]  /*2370*/  HMMA.16816.F32 R100, R180.reuse, R68, R32 ;  /* 0x00000044b464723c */ /* 0x040fe20000001820 */
[----:B------:R-:W-:Y:S07]  /*2380*/  LDSM.16.M88.4 R32, [R228+0x4000] ;  /* 0x00400000e420783b */ /* 0x000fee0000000200 */
[C---:B------:R-:W-:Y:S08]  /*2390*/  HMMA.16816.F32 R28, R180.reuse, R70, R28 ;  /* 0x00000046b41c723c */ /* 0x040ff0000000181c */
[C---:B------:R-:W-:Y:S08]  /*23a0*/  HMMA.16816.F32 R80, R180.reuse, R96, R80 ;  /* 0x00000060b450723c */ /* 0x040ff00000001850 */
[----:B------:R-:W-:Y:S01]  /*23b0*/  HMMA.16816.F32 R76, R180, R98, R76 ;  /* 0x00000062b44c723c */ /* 0x000fe2000000184c */
[----:B------:R-:W1:Y:S07]  /*23c0*/  LDSM.16.M88.4 R96, [R242+0xd100] ;  /* 0x00d10000f260783b */ /* 0x000e6e0000000200 */
[C---:B------:R-:W-:Y:S08]  /*23d0*/  HMMA.16816.F32 R16, R188.reuse, R48, R16 ;  /* 0x00000030bc10723c */ /* 0x040ff00000001810 */
[----:B------:R-:W-:Y:S01]  /*23e0*/  HMMA.16816.F32 R12, R188, R50, R12 ;  /* 0x00000032bc0c723c */ /* 0x000fe2000000180c */
[----:B------:R-:W-:Y:S07]  /*23f0*/  LDSM.16.M88.4 R48, [R242+0xd900] ;  /* 0x00d90000f230783b */ /* 0x000fee0000000200 */
[----:B--2---:R-:W-:Y:S01]  /*2400*/  HMMA.16816.F32 R68, R180, R60, R24 ;  /* 0x0000003cb444723c */ /* 0x004fe20000001818 */
[----:B------:R-:W2:Y:S07]  /*2410*/  LDSM.16.M88.4 R24, [R239+0xc900] ;  /* 0x00c90000ef18783b */ /* 0x000eae0000000200 */
[----:B---3--:R-:W-:Y:S08]  /*2420*/  HMMA.16816.F32 R8, R188, R20, R8 ;  /* 0x00000014bc08723c */ /* 0x008ff00000001808 */
[----:B------:R-:W-:Y:S08]  /*2430*/  HMMA.16816.F32 R16, R192, R40, R16 ;  /* 0x00000028c010723c */ /* 0x000ff00000001810 */
[----:B------:R-:W-:Y:S01]  /*2440*/  HMMA.16816.F32 R56, R180, R62, R56 ;  /* 0x0000003eb438723c */ /* 0x000fe20000001838 */
[----:B------:R-:W-:Y:S07]  /*2450*/  LDSM.16.M88.4 R60, [R228+0x4800] ;  /* 0x00480000e43c783b */ /* 0x000fee0000000200 */
[----:B------:R-:W-:Y:S01]  /*2460*/  HMMA.16816.F32 R84, R184, R90, R84 ;  /* 0x0000005ab854723c */ /* 0x000fe20000001854 */
[----:B------:R-:W-:Y:S07]  /*2470*/  LDSM.16.M88.4 R88, [R242+0xe100] ;  /* 0x00e10000f258783b */ /* 0x000fee0000000200 */
[----:B------:R-:W-:Y:S01]  /*2480*/  HMMA.16816.F32 R12, R192, R42, R12 ;  /* 0x0000002ac00c723c */ /* 0x000fe2000000180c */
[----:B------:R-:W3:Y:S07]  /*2490*/  LDSM.16.M88.4 R40, [R241+0x5000] ;  /* 0x00500000f128783b */ /* 0x000eee0000000200 */
[C---:B-1----:R-:W-:Y:S08]  /*24a0*/  HMMA.16816.F32 R80, R184.reuse, R96, R80 ;  /* 0x00000060b850723c */ /* 0x042ff00000001850 */
[----:B------:R-:W-:Y:S08]  /*24b0*/  HMMA.16816.F32 R76, R184, R98, R76 ;  /* 0x00000062b84c723c */ /* 0x000ff0000000184c */
[----:B--2---:R-:W-:Y:S08]  /*24c0*/  HMMA.16816.F32 R8, R192, R24, R8 ;  /* 0x00000018c008723c */ /* 0x004ff00000001808 */
[----:B------:R-:W-:Y:S08]  /*24d0*/  HMMA.16816.F32 R16, R212, R32, R16 ;  /* 0x00000020d410723c */ /* 0x000ff00000001810 */
[C---:B------:R-:W-:Y:S01]  /*24e0*/  HMMA.16816.F32 R84, R188.reuse, R22, R84 ;  /* 0x00000016bc54723c */ /* 0x040fe20000001854 */
[----:B------:R-:W1:Y:S07]  /*24f0*/  LDSM.16.M88.4 R20, [R239+0xd100] ;  /* 0x00d10000ef14783b */ /* 0x000e6e0000000200 */
[----:B---3--:R-:W-:Y:S08]  /*2500*/  HMMA.16816.F32 R80, R188, R40, R80 ;  /* 0x00000028bc50723c */ /* 0x008ff00000001850 */
[----:B------:R-:W-:Y:S01]  /*2510*/  HMMA.16816.F32 R8, R212, R60, R8 ;  /* 0x0000003cd408723c */ /* 0x000fe20000001808 */
[----:B------:R-:W-:-:S02]  /*2520*/  FMUL.FTZ R2, R16, c[0x0][0x320] ;  /* 0x0000c80010027a20 */ /* 0x000fc40000410000 */
[----:B------:R-:W-:Y:S02]  /*2530*/  FMUL.FTZ R3, R17, c[0x0][0x320] ;  /* 0x0000c80011037a20 */ /* 0x000fe40000410000 */
[----:B------:R-:W-:Y:S02]  /*2540*/  FMUL.FTZ R4, R18, c[0x0][0x320] ;  /* 0x0000c80012047a20 */ /* 0x000fe40000410000 */
[----:B------:R-:W-:Y:S01]  /*2550*/  FMUL.FTZ R6, R19, c[0x0][0x320] ;  /* 0x0000c80013067a20 */ /* 0x000fe20000410000 */
[----:B------:R-:W-:Y:S01]  /*2560*/  HMMA.16816.F32 R76, R188, R42, R76 ;  /* 0x0000002abc4c723c */ /* 0x000fe2000000184c */
[----:B------:R-:W2:Y:S01]  /*2570*/  LDSM.16.M88.4 R16, [R241+0x5800] ;  /* 0x00580000f110783b */ /* 0x000ea20000000200 */
[----:B------:R-:W3:Y:S06]  /*2580*/  MUFU.TANH R2, R2 ;  /* 0x0000000200027308 */ /* 0x000eec0000002400 */
[----:B------:R-:W-:Y:S01]  /*2590*/  HMMA.16816.F32 R12, R212, R34, R12 ;  /* 0x00000022d40c723c */ /* 0x000fe2000000180c */
[----:B------:R-:W-:Y:S01]  /*25a0*/  LDSM.16.M88.4 R32, [R242+0xe900] ;  /* 0x00e90000f220783b */ /* 0x000fe20000000200 */
[----:B------:R-:W4:Y:S06]  /*25b0*/  MUFU.TANH R3, R3 ;  /* 0x0000000300037308 */ /* 0x000f2c0000002400 */
[----:B------:R-:W-:Y:S01]  /*25c0*/  HMMA.16816.F32 R84, R192, R26, R84 ;  /* 0x0000001ac054723c */ /* 0x000fe20000001854 */
[----:B------:R-:W5:Y:S01]  /*25d0*/  LDSM.16.M88.4 R24, [R228+0x5000] ;  /* 0x00500000e418783b */ /* 0x000f620000000200 */
[----:B------:R-:W1:Y:S06]  /*25e0*/  MUFU.TANH R4, R4 ;  /* 0x0000000400047308 */ /* 0x000e6c0000002400 */
[C---:B------:R-:W-:Y:S02]  /*25f0*/  HMMA.16816.F32 R72, R184.reuse, R48, R72 ;  /* 0x00000030b848723c */ /* 0x040fe40000001848 */
[----:B------:R-:W2:Y:S05]  /*2600*/  MUFU.TANH R6, R6 ;  /* 0x0000000600067308 */ /* 0x000eaa0000002400 */
[----:B------:R-:W-:Y:S01]  /*2610*/  FMUL.FTZ R48, R8, c[0x0][0x320] ;  /* 0x0000c80008307a20 */ /* 0x000fe20000410000 */
[----:B------:R-:W-:Y:S01]  /*2620*/  HMMA.16816.F32 R52, R184, R50, R52 ;  /* 0x00000032b834723c */ /* 0x000fe20000001834 */
[----:B------:R-:W-:-:S02]  /*2630*/  FMUL.FTZ R49, R9, c[0x0][0x320] ;  /* 0x0000c80009317a20 */ /* 0x000fc40000410000 */
[----:B------:R-:W-:Y:S02]  /*2640*/  FMUL.FTZ R12, R12, c[0x0][0x320] ;  /* 0x0000c8000c0c7a20 */ /* 0x000fe40000410000 */
[----:B------:R-:W-:Y:S01]  /*2650*/  FMUL.FTZ R41, R13, c[0x0][0x320] ;  /* 0x0000c8000d297a20 */ /* 0x000fe20000410000 */
[----:B------:R-:W2:Y:S01]  /*2660*/  MUFU.TANH R48, R48 ;  /* 0x0000003000307308 */ /* 0x000ea20000002400 */
[----:B------:R-:W-:Y:S01]  /*2670*/  FMUL.FTZ R50, R10, c[0x0][0x320] ;  /* 0x0000c8000a327a20 */ /* 0x000fe20000410000 */
[C---:B-1----:R-:W-:Y:S01]  /*2680*/  HMMA.16816.F32 R80, R192.reuse, R20, R80 ;  /* 0x00000014c050723c */ /* 0x042fe20000001850 */
[----:B------:R-:W-:Y:S02]  /*2690*/  FMUL.FTZ R51, R11, c[0x0][0x320] ;  /* 0x0000c8000b337a20 */ /* 0x000fe40000410000 */
[----:B------:R-:W1:Y:S01]  /*26a0*/  LDSM.16.M88.4 R8, [R241+0x6000] ;  /* 0x00600000f108783b */ /* 0x000e620000000200 */
[----:B------:R-:W-:Y:S02]  /*26b0*/  FMUL.FTZ R42, R14, c[0x0][0x320] ;  /* 0x0000c8000e2a7a20 */ /* 0x000fe40000410000 */
[----:B------:R2:W1:Y:S01]  /*26c0*/  MUFU.TANH R40, R12 ;  /* 0x0000000c00287308 */ /* 0x0004620000002400 */
[----:B------:R-:W-:Y:S01]  /*26d0*/  FMUL.FTZ R43, R15, c[0x0][0x320] ;  /* 0x0000c8000f2b7a20 */ /* 0x000fe20000410000 */
[----:B------:R-:W-:Y:S01]  /*26e0*/  HMMA.16816.F32 R76, R192, R22, R76 ;  /* 0x00000016c04c723c */ /* 0x000fe2000000184c */
[----:B------:R-:W-:Y:S05]  /*26f0*/  LDSM.16.M88.4 R20, [R228+0x5800] ;  /* 0x00580000e414783b */ /* 0x000fea0000000200 */
[----:B------:R-:W1:Y:S02]  /*2700*/  MUFU.TANH R41, R41 ;  /* 0x0000002900297308 */ /* 0x000e640000002400 */
[C---:B------:R-:W-:Y:S01]  /*2710*/  HMMA.16816.F32 R64, R184.reuse, R88, R64 ;  /* 0x00000058b840723c */ /* 0x040fe20000001840 */
[----:B--2---:R-:W2:Y:S05]  /*2720*/  LDSM.16.M88.4 R12, [R239+0xd900] ;  /* 0x00d90000ef0c783b */ /* 0x004eaa0000000200 */
[----:B------:R-:W1:Y:S02]  /*2730*/  MUFU.TANH R42, R42 ;  /* 0x0000002a002a7308 */ /* 0x000e640000002400 */
[----:B------:R-:W-:Y:S06]  /*2740*/  HMMA.16816.F32 R44, R184, R90, R44 ;  /* 0x0000005ab82c723c */ /* 0x000fec000000182c */
[----:B------:R-:W1:Y:S02]  /*2750*/  MUFU.TANH R43, R43 ;  /* 0x0000002b002b7308 */ /* 0x000e640000002400 */
[----:B------:R-:W-:Y:S06]  /*2760*/  HMMA.16816.F32 R72, R188, R16, R72 ;  /* 0x00000010bc48723c */ /* 0x000fec0000001848 */
[----:B------:R-:W1:Y:S02]  /*2770*/  MUFU.TANH R49, R49 ;  /* 0x0000003100317308 */ /* 0x000e640000002400 */
[----:B-----5:R-:W-:Y:S06]  /*2780*/  HMMA.16816.F32 R80, R212, R24, R80 ;  /* 0x00000018d450723c */ /* 0x020fec0000001850 */
[----:B------:R-:W1:Y:S02]  /*2790*/  MUFU.TANH R50, R50 ;  /* 0x0000003200327308 */ /* 0x000e640000002400 */
[----:B------:R-:W-:Y:S06]  /*27a0*/  HMMA.16816.F32 R92, R184, R32, R92 ;  /* 0x00000020b85c723c */ /* 0x000fec000000185c */
[----:B------:R-:W1:Y:S02]  /*27b0*/  MUFU.TANH R51, R51 ;  /* 0x0000003300337308 */ /* 0x000e640000002400 */
[----:B------:R-:W-:Y:S01]  /*27c0*/  HMMA.16816.F32 R52, R188, R18, R52 ;  /* 0x00000012bc34723c */ /* 0x000fe20000001834 */
[----:B------:R-:W-:Y:S07]  /*27d0*/  LDSM.16.M88.4 R16, [R242+0xf100] ;  /* 0x00f10000f210783b */ /* 0x000fee0000000200 */
[----:B------:R-:W-:Y:S01]  /*27e0*/  HMMA.16816.F32 R76, R212, R26, R76 ;  /* 0x0000001ad44c723c */ /* 0x000fe2000000184c */
[----:B------:R-:W5:Y:S01]  /*27f0*/  LDSM.16.M88.4 R24, [R239+0xe100] ;  /* 0x00e10000ef18783b */ /* 0x000f620000000200 */
[----:B------:R-:W-:-:S02]  /*2800*/  FMUL.FTZ R80, R80, c[0x0][0x320] ;  /* 0x0000c80050507a20 */ /* 0x000fc40000410000 */
[----:B------:R-:W-:Y:S02]  /*2810*/  FMUL.FTZ R81, R81, c[0x0][0x320] ;  /* 0x0000c80051517a20 */ /* 0x000fe40000410000 */
[----:B------:R-:W-:Y:S02]  /*2820*/  FMUL.FTZ R82, R82, c[0x0][0x320] ;  /* 0x0000c80052527a20 */ /* 0x000fe40000410000 */
[----:B------:R-:W-:Y:S01]  /*2830*/  HMMA.16816.F32 R36, R184, R34, R36 ;  /* 0x00000022b824723c */ /* 0x000fe20000001824 */
[----:B------:R-:W3:Y:S01]  /*2840*/  LDSM.16.M88.4 R32, [R241+0x6800] ;  /* 0x00680000f120783b */ /* 0x000ee20000000200 */
[----:B------:R-:W-:Y:S01]  /*2850*/  FMUL.FTZ R83, R83, c[0x0][0x320] ;  /* 0x0000c80053537a20 */ /* 0x000fe20000410000 */
[----:B------:R-:W2:Y:S05]  /*2860*/  MUFU.TANH R80, R80 ;  /* 0x0000005000507308 */ /* 0x000eaa0000002400 */
[C---:B-1----:R-:W-:Y:S03]  /*2870*/  HMMA.16816.F32 R64, R188.reuse, R8, R64 ;  /* 0x00000008bc40723c */ /* 0x042fe60000001840 */
[----:B------:R-:W1:Y:S05]  /*2880*/  MUFU.TANH R81, R81 ;  /* 0x0000005100517308 */ /* 0x000e6a0000002400 */
[----:B------:R-:W-:Y:S01]  /*2890*/  HMMA.16816.F32 R44, R188, R10, R44 ;  /* 0x0000000abc2c723c */ /* 0x000fe2000000182c */
[----:B------:R-:W1:Y:S01]  /*28a0*/  LDSM.16.M88.4 R8, [R239+0xe900] ;  /* 0x00e90000ef08783b */ /* 0x000e620000000200 */
[----:B------:R-:W-:Y:S01]  /*28b0*/  FMUL.FTZ R76, R76, c[0x0][0x320] ;  /* 0x0000c8004c4c7a20 */ /* 0x000fe20000410000 */
[----:B------:R-:W1:Y:S01]  /*28c0*/  MUFU.TANH R82, R82 ;  /* 0x0000005200527308 */ /* 0x000e620000002400 */
[----:B------:R-:W-:-:S02]  /*28d0*/  FMUL.FTZ R77, R77, c[0x0][0x320] ;  /* 0x0000c8004d4d7a20 */ /* 0x000fc40000410000 */
[----:B------:R-:W-:Y:S02]  /*28e0*/  FMUL.FTZ R78, R78, c[0x0][0x320] ;  /* 0x0000c8004e4e7a20 */ /* 0x000fe40000410000 */
[C---:B--2---:R-:W-:Y:S01]  /*28f0*/  HMMA.16816.F32 R72, R192.reuse, R12, R72 ;  /* 0x0000000cc048723c */ /* 0x044fe20000001848 */
[----:B------:R-:W-:Y:S02]  /*2900*/  FMUL.FTZ R79, R79, c[0x0][0x320] ;  /* 0x0000c8004f4f7a20 */ /* 0x000fe40000410000 */
[----:B------:R-:W2:Y:S05]  /*2910*/  MUFU.TANH R83, R83 ;  /* 0x0000005300537308 */ /* 0x000eaa0000002400 */
[C---:B------:R-:W-:Y:S01]  /*2920*/  HMMA.16816.F32 R52, R192.reuse, R14, R52 ;  /* 0x0000000ec034723c */ /* 0x040fe20000001834 */
[----:B------:R-:W1:Y:S02]  /*2930*/  LDSM.16.M88.4 R12, [R228+0x6000] ;  /* 0x00600000e40c783b */ /* 0x000e640000000200 */
[----:B------:R-:W1:Y:S05]  /*2940*/  MUFU.TANH R76, R76 ;  /* 0x0000004c004c7308 */ /* 0x000e6a0000002400 */
[----:B-----5:R-:W-:Y:S03]  /*2950*/  HMMA.16816.F32 R64, R192, R24, R64 ;  /* 0x00000018c040723c */ /* 0x020fe60000001840 */
[----:B------:R-:W1:Y:S05]  /*2960*/  MUFU.TANH R77, R77 ;  /* 0x0000004d004d7308 */ /* 0x000e6a0000002400 */
[----:B---3--:R-:W-:Y:S03]  /*2970*/  HMMA.16816.F32 R92, R188, R32, R92 ;  /* 0x00000020bc5c723c */ /* 0x008fe6000000185c */
[----:B------:R-:W3:Y:S05]  /*2980*/  MUFU.TANH R78, R78 ;  /* 0x0000004e004e7308 */ /* 0x000eea0000002400 */
[----:B------:R-:W-:Y:S01]  /*2990*/  HMMA.16816.F32 R44, R192, R26, R44 ;  /* 0x0000001ac02c723c */ /* 0x000fe2000000182c */
[----:B------:R-:W5:Y:S02]  /*29a0*/  LDSM.16.M88.4 R24, [R242+0xf900] ;  /* 0x00f90000f218783b */ /* 0x000f640000000200 */
[----:B------:R-:W1:Y:S05]  /*29b0*/  MUFU.TANH R146, R79 ;  /* 0x0000004f00927308 */ /* 0x000e6a0000002400 */
[----:B------:R-:W-:Y:S08]  /*29c0*/  HMMA.16816.F32 R36, R188, R34, R36 ;  /* 0x00000022bc24723c */ /* 0x000ff00000001824 */
[----:B------:R-:W-:Y:S08]  /*29d0*/  HMMA.16816.F32 R72, R212, R20, R72 ;  /* 0x00000014d448723c */ /* 0x000ff00000001848 */
[----:B------:R-:W-:Y:S08]  /*29e0*/  HMMA.16816.F32 R100, R184, R16, R100 ;  /* 0x00000010b864723c */ /* 0x000ff00000001864 */
[----:B------:R-:W-:Y:S01]  /*29f0*/  HMMA.16816.F32 R52, R212, R22, R52 ;  /* 0x00000016d434723c */ /* 0x000fe20000001834 */
[----:B------:R-:W2:Y:S07]  /*2a00*/  LDSM.16.M88.4 R20, [R241+0x7000] ;  /* 0x00700000f114783b */ /* 0x000eae0000000200 */
[----:B------:R-:W-:Y:S01]  /*2a10*/  HMMA.16816.F32 R28, R184, R18, R28 ;  /* 0x00000012b81c723c */ /* 0x000fe2000000181c */
[----:B------:R-:W2:Y:S01]  /*2a20*/  LDSM.16.M88.4 R16, [R228+0x6800] ;  /* 0x00680000e410783b */ /* 0x000ea20000000200 */
[----:B------:R-:W-:-:S02]  /*2a30*/  FMUL.FTZ R72, R72, c[0x0][0x320] ;  /* 0x0000c80048487a20 */ /* 0x000fc40000410000 */
[----:B------:R-:W-:Y:S02]  /*2a40*/  FMUL.FTZ R32, R74, c[0x0][0x320] ;  /* 0x0000c8004a207a20 */ /* 0x000fe40000410000 */
[----:B------:R-:W-:Y:S02]  /*2a50*/  FMUL.FTZ R73, R73, c[0x0][0x320] ;  /* 0x0000c80049497a20 */ /* 0x000fe40000410000 */
[C---:B-1----:R-:W-:Y:S01]  /*2a60*/  HMMA.16816.F32 R92, R192.reuse, R8, R92 ;  /* 0x00000008c05c723c */ /* 0x042fe2000000185c */
[----:B------:R-:W-:Y:S01]  /*2a70*/  FMUL.FTZ R75, R75, c[0x0][0x320] ;  /* 0x0000c8004b4b7a20 */ /* 0x000fe20000410000 */
[----:B------:R-:W1:Y:S06]  /*2a80*/  MUFU.TANH R72, R72 ;  /* 0x0000004800487308 */ /* 0x000e6c0000002400 */
[----:B------:R-:W-:Y:S01]  /*2a90*/  HMMA.16816.F32 R36, R192, R10, R36 ;  /* 0x0000000ac024723c */ /* 0x000fe20000001824 */
[----:B------:R-:W1:Y:S01]  /*2aa0*/  LDSM.16.M88.4 R8, [R241+0x7800] ;  /* 0x00780000f108783b */ /* 0x000e620000000200 */
[----:B------:R-:W-:Y:S01]  /*2ab0*/  FMUL.FTZ R33, R53, c[0x0][0x320] ;  /* 0x0000c80035217a20 */ /* 0x000fe20000410000 */
[----:B------:R-:W1:Y:S01]  /*2ac0*/  MUFU.TANH R145, R73 ;  /* 0x0000004900917308 */ /* 0x000e620000002400 */
[----:B------:R-:W-:-:S02]  /*2ad0*/  FMUL.FTZ R52, R52, c[0x0][0x320] ;  /* 0x0000c80034347a20 */ /* 0x000fc40000410000 */
[----:B------:R-:W-:Y:S02]  /*2ae0*/  FMUL.FTZ R54, R54, c[0x0][0x320] ;  /* 0x0000c80036367a20 */ /* 0x000fe40000410000 */
[C---:B------:R-:W-:Y:S01]  /*2af0*/  HMMA.16816.F32 R64, R212.reuse, R12, R64 ;  /* 0x0000000cd440723c */ /* 0x040fe20000001840 */
[----:B------:R-:W-:Y:S02]  /*2b00*/  FMUL.FTZ R55, R55, c[0x0][0x320] ;  /* 0x0000c80037377a20 */ /* 0x000fe40000410000 */
[----:B------:R-:W1:Y:S05]  /*2b10*/  MUFU.TANH R32, R32 ;  /* 0x0000002000207308 */ /* 0x000e6a0000002400 */
[----:B------:R-:W-:Y:S01]  /*2b20*/  HMMA.16816.F32 R44, R212, R14, R44 ;  /* 0x0000000ed42c723c */ /* 0x000fe2000000182c */
[----:B------:R-:W1:Y:S02]  /*2b30*/  LDSM.16.M88.4 R12, [R239+0xf100] ;  /* 0x00f10000ef0c783b */ /* 0x000e640000000200 */
[----:B------:R-:W1:Y:S05]  /*2b40*/  MUFU.TANH R151, R75 ;  /* 0x0000004b00977308 */ /* 0x000e6a0000002400 */
[C---:B-----5:R-:W-:Y:S03]  /*2b50*/  HMMA.16816.F32 R68, R184.reuse, R24, R68 ;  /* 0x00000018b844723c */ /* 0x060fe60000001844 */
[----:B------:R-:W1:Y:S05]  /*2b60*/  MUFU.TANH R147, R52 ;  /* 0x0000003400937308 */ /* 0x000e6a0000002400 */
[----:B------:R-:W-:Y:S01]  /*2b70*/  HMMA.16816.F32 R56, R184, R26, R56 ;  /* 0x0000001ab838723c */ /* 0x000fe20000001838 */
[----:B------:R-:W-:-:S02]  /*2b80*/  FMUL.FTZ R65, R65, c[0x0][0x320] ;  /* 0x0000c80041417a20 */ /* 0x000fc40000410000 */
[----:B------:R-:W-:Y:S01]  /*2b90*/  FMUL.FTZ R67, R67, c[0x0][0x320] ;  /* 0x0000c80043437a20 */ /* 0x000fe20000410000 */
[----:B------:R-:W1:Y:S01]  /*2ba0*/  MUFU.TANH R33, R33 ;  /* 0x0000002100217308 */ /* 0x000e620000002400 */
[----:B------:R-:W-:Y:S02]  /*2bb0*/  FMUL.FTZ R219, R66, c[0x0][0x320] ;  /* 0x0000c80042db7a20 */ /* 0x000fe40000410000 */
[----:B------:R-:W-:Y:S01]  /*2bc0*/  FMUL.FTZ R64, R64, c[0x0][0x320] ;  /* 0x0000c80040407a20 */ /* 0x000fe20000410000 */
[----:B--2---:R-:W-:Y:S01]  /*2bd0*/  HMMA.16816.F32 R100, R188, R20, R100 ;  /* 0x00000014bc64723c */ /* 0x004fe20000001864 */
[----:B------:R-:W-:Y:S02]  /*2be0*/  FMUL.FTZ R44, R44, c[0x0][0x320] ;  /* 0x0000c8002c2c7a20 */ /* 0x000fe40000410000 */
[----:B------:R-:W-:Y:S01]  /*2bf0*/  FMUL.FTZ R45, R45, c[0x0][0x320] ;  /* 0x0000c8002d2d7a20 */ /* 0x000fe20000410000 */
[----:B------:R-:W2:Y:S01]  /*2c00*/  MUFU.TANH R134, R65 ;  /* 0x0000004100867308 */ /* 0x000ea20000002400 */
[----:B------:R-:W-:-:S02]  /*2c10*/  FMUL.FTZ R46, R46, c[0x0][0x320] ;  /* 0x0000c8002e2e7a20 */ /* 0x000fc40000410000 */
[----:B------:R-:W-:Y:S01]  /*2c20*/  FMUL.FTZ R47, R47, c[0x0][0x320] ;  /* 0x0000c8002f2f7a20 */ /* 0x000fe20000410000 */
[----:B------:R-:W-:Y:S04]  /*2c30*/  HMMA.16816.F32 R92, R212, R16, R92 ;  /* 0x00000010d45c723c */ /* 0x000fe8000000185c */
[----:B------:R5:W1:Y:S04]  /*2c40*/  MUFU.TANH R169, R67 ;  /* 0x0000004300a97308 */ /* 0x000a680000002400 */
[----:B------:R-:W-:Y:S01]  /*2c50*/  HMMA.16816.F32 R28, R188, R22, R28 ;  /* 0x00000016bc1c723c */ /* 0x000fe2000000181c */
[----:B------:R-:W-:Y:S03]  /*2c60*/  LDSM.16.M88.4 R20, [R228+0x7000] ;  /* 0x00700000e414783b */ /* 0x000fe60000000200 */
[----:B------:R2:W2:Y:S04]  /*2c70*/  MUFU.TANH R144, R54 ;  /* 0x0000003600907308 */ /* 0x0004a80000002400 */
[----:B------:R-:W-:Y:S01]  /*2c80*/  HMMA.16816.F32 R36, R212, R18, R36 ;  /* 0x00000012d424723c */ /* 0x000fe20000001824 */
[----:B------:R-:W2:Y:S03]  /*2c90*/  LDSM.16.M88.4 R16, [R239+0xf900] ;  /* 0x00f90000ef10783b */ /* 0x000ea60000000200 */
[----:B------:R2:W2:Y:S04]  /*2ca0*/  MUFU.TANH R142, R55 ;  /* 0x00000037008e7308 */ /* 0x0004a80000002400 */
[----:B-1----:R-:W-:Y:S01]  /*2cb0*/  HMMA.16816.F32 R68, R188, R8, R68 ;  /* 0x00000008bc44723c */ /* 0x002fe20000001844 */
[----:B------:R-:W-:-:S02]  /*2cc0*/  FMUL.FTZ R92, R92, c[0x0][0x320] ;  /* 0x0000c8005c5c7a20 */ /* 0x000fc40000410000 */
[----:B------:R-:W-:Y:S01]  /*2cd0*/  FMUL.FTZ R93, R93, c[0x0][0x320] ;  /* 0x0000c8005d5d7a20 */ /* 0x000fe20000410000 */
[----:B------:R1:W1:Y:S01]  /*2ce0*/  MUFU.TANH R140, R64 ;  /* 0x00000040008c7308 */ /* 0x0002620000002400 */
[----:B------:R-:W-:Y:S02]  /*2cf0*/  FMUL.FTZ R94, R94, c[0x0][0x320] ;  /* 0x0000c8005e5e7a20 */ /* 0x000fe40000410000 */
[----:B------:R-:W-:Y:S01]  /*2d00*/  FMUL.FTZ R95, R95, c[0x0][0x320] ;  /* 0x0000c8005f5f7a20 */ /* 0x000fe20000410000 */
[----:B------:R-:W-:Y:S04]  /*2d10*/  HMMA.16816.F32 R56, R188, R10, R56 ;  /* 0x0000000abc38723c */ /* 0x000fe80000001838 */
[----:B------:R-:W1:Y:S04]  /*2d20*/  MUFU.TANH R219, R219 ;  /* 0x000000db00db7308 */ /* 0x000e680000002400 */
[----:B------:R-:W-:Y:S01]  /*2d30*/  HMMA.16816.F32 R100, R192, R12, R100 ;  /* 0x0000000cc064723c */ /* 0x000fe20000001864 */
[----:B------:R-:W-:-:S02]  /*2d40*/  FMUL.FTZ R36, R36, c[0x0][0x320] ;  /* 0x0000c80024247a20 */ /* 0x000fc40000410000 */
[----:B------:R-:W-:Y:S01]  /*2d50*/  FMUL.FTZ R37, R37, c[0x0][0x320] ;  /* 0x0000c80025257a20 */ /* 0x000fe20000410000 */
[----:B------:R1:W1:Y:S01]  /*2d60*/  MUFU.TANH R167, R44 ;  /* 0x0000002c00a77308 */ /* 0x0002620000002400 */
[----:B------:R-:W-:Y:S02]  /*2d70*/  FMUL.FTZ R38, R38, c[0x0][0x320] ;  /* 0x0000c80026267a20 */ /* 0x000fe40000410000 */
[----:B------:R-:W-:Y:S01]  /*2d80*/  FMUL.FTZ R39, R39, c[0x0][0x320] ;  /* 0x0000c80027277a20 */ /* 0x000fe20000410000 */
[----:B------:R-:W-:Y:S01]  /*2d90*/  HMMA.16816.F32 R28, R192, R14, R28 ;  /* 0x0000000ec01c723c */ /* 0x000fe2000000181c */
[----:B------:R-:W1:Y:S01]  /*2da0*/  LDSM.16.M88.4 R12, [R228+0x7800] ;  /* 0x00780000e40c783b */ /* 0x000e620000000200 */
[----:B------:R-:W-:-:S04]  /*2db0*/  DEPBAR.LE SB0, 0x0 ;  /* 0x000080000000791a */ /* 0x000fc80000000000 */
[----:B------:R1:W1:Y:S02]  /*2dc0*/  MUFU.TANH R66, R45 ;  /* 0x0000002d00427308 */ /* 0x0002640000002400 */
[----:B------:R-:W-:Y:S06]  /*2dd0*/  HMMA.16816.F32 R84, R212, R62, R84 ;  /* 0x0000003ed454723c */ /* 0x000fec0000001854 */
[----:B------:R1:W1:Y:S02]  /*2de0*/  MUFU.TANH R217, R46 ;  /* 0x0000002e00d97308 */ /* 0x0002640000002400 */
[C---:B--2---:R-:W-:Y:S06]  /*2df0*/  HMMA.16816.F32 R68, R192.reuse, R16, R68 ;  /* 0x00000010c044723c */ /* 0x044fec0000001844 */
[----:B------:R2:W1:Y:S02]  /*2e00*/  MUFU.TANH R197, R47 ;  /* 0x0000002f00c57308 */ /* 0x0004640000002400 */
[----:B------:R-:W-:Y:S06]  /*2e10*/  HMMA.16816.F32 R56, R192, R18, R56 ;  /* 0x00000012c038723c */ /* 0x000fec0000001838 */
[----:B------:R2:W1:Y:S02]  /*2e20*/  MUFU.TANH R211, R92 ;  /* 0x0000005c00d37308 */ /* 0x0004640000002400 */
[----:B------:R-:W-:Y:S01]  /*2e30*/  HMMA.16816.F32 R100, R212, R20, R100 ;  /* 0x00000014d464723c */ /* 0x000fe20000001864 */
[----:B------:R-:W-:-:S02]  /*2e40*/  FMUL.FTZ R60, R84, c[0x0][0x320] ;  /* 0x0000c800543c7a20 */ /* 0x000fc40000410000 */
[----:B------:R-:W-:Y:S02]  /*2e50*/  FMUL.FTZ R61, R85, c[0x0][0x320] ;  /* 0x0000c800553d7a20 */ /* 0x000fe40000410000 */
[----:B------:R-:W-:Y:S01]  /*2e60*/  FMUL.FTZ R62, R86, c[0x0][0x320] ;  /* 0x0000c800563e7a20 */ /* 0x000fe20000410000 */
[----:B------:R2:W2:Y:S01]  /*2e70*/  MUFU.TANH R209, R93 ;  /* 0x0000005d00d17308 */ /* 0x0004a20000002400 */
[----:B------:R-:W-:Y:S01]  /*2e80*/  FMUL.FTZ R63, R87, c[0x0][0x320] ;  /* 0x0000c800573f7a20 */ /* 0x000fe20000410000 */
[C---:B------:R-:W-:Y:S06]  /*2e90*/  HMMA.16816.F32 R28, R212.reuse, R22, R28 ;  /* 0x00000016d41c723c */ /* 0x040fec000000181c */
[----:B------:R-:W2:Y:S02]  /*2ea0*/  MUFU.TANH R60, R60 ;  /* 0x0000003c003c7308 */ /* 0x000ea40000002400 */
[C---:B-1----:R-:W-:Y:S06]  /*2eb0*/  HMMA.16816.F32 R68, R212.reuse, R12, R68 ;  /* 0x0000000cd444723c */ /* 0x042fec0000001844 */
[----:B------:R-:W1:Y:S02]  /*2ec0*/  MUFU.TANH R61, R61 ;  /* 0x0000003d003d7308 */ /* 0x000e640000002400 */
[----:B------:R-:W-:Y:S01]  /*2ed0*/  HMMA.16816.F32 R56, R212, R14, R56 ;  /* 0x0000000ed438723c */ /* 0x000fe20000001838 */
[----:B------:R-:W-:-:S02]  /*2ee0*/  FMUL.FTZ R100, R100, c[0x0][0x320] ;  /* 0x0000c80064647a20 */ /* 0x000fc40000410000 */
[----:B------:R-:W-:Y:S02]  /*2ef0*/  FMUL.FTZ R101, R101, c[0x0][0x320] ;  /* 0x0000c80065657a20 */ /* 0x000fe40000410000 */
[----:B------:R-:W-:Y:S01]  /*2f00*/  FMUL.FTZ R102, R102, c[0x0][0x320] ;  /* 0x0000c80066667a20 */ /* 0x000fe20000410000 */
[----:B------:R-:W1:Y:S01]  /*2f10*/  MUFU.TANH R62, R62 ;  /* 0x0000003e003e7308 */ /* 0x000e620000002400 */
[----:B------:R-:W-:Y:S02]  /*2f20*/  FMUL.FTZ R103, R103, c[0x0][0x320] ;  /* 0x0000c80067677a20 */ /* 0x000fe40000410000 */
[----:B------:R-:W-:Y:S02]  /*2f30*/  FMUL.FTZ R28, R28, c[0x0][0x320] ;  /* 0x0000c8001c1c7a20 */ /* 0x000fe40000410000 */
[----:B------:R-:W-:Y:S02]  /*2f40*/  FMUL.FTZ R29, R29, c[0x0][0x320] ;  /* 0x0000c8001d1d7a20 */ /* 0x000fe40000410000 */
[----:B------:R-:W-:Y:S01]  /*2f50*/  FMUL.FTZ R30, R30, c[0x0][0x320] ;  /* 0x0000c8001e1e7a20 */ /* 0x000fe20000410000 */
[----:B------:R-:W1:Y:S01]  /*2f60*/  MUFU.TANH R63, R63 ;  /* 0x0000003f003f7308 */ /* 0x000e620000002400 */
[----:B------:R-:W-:-:S02]  /*2f70*/  FMUL.FTZ R31, R31, c[0x0][0x320] ;  /* 0x0000c8001f1f7a20 */ /* 0x000fc40000410000 */
[----:B-----5:R-:W-:Y:S02]  /*2f80*/  FMUL.FTZ R67, R70, c[0x0][0x320] ;  /* 0x0000c80046437a20 */ /* 0x020fe40000410000 */
[----:B------:R-:W-:Y:S02]  /*2f90*/  FMUL.FTZ R65, R71, c[0x0][0x320] ;  /* 0x0000c80047417a20 */ /* 0x000fe40000410000 */
[----:B------:R-:W-:Y:S01]  /*2fa0*/  FMUL.FTZ R68, R68, c[0x0][0x320] ;  /* 0x0000c80044447a20 */ /* 0x000fe20000410000 */
[----:B------:R1:W1:Y:S01]  /*2fb0*/  MUFU.TANH R203, R94 ;  /* 0x0000005e00cb7308 */ /* 0x0002620000002400 */
[----:B------:R-:W-:Y:S02]  /*2fc0*/  FMUL.FTZ R69, R69, c[0x0][0x320] ;  /* 0x0000c80045457a20 */ /* 0x000fe40000410000 */
[----:B------:R-:W-:Y:S02]  /*2fd0*/  FMUL.FTZ R10, R58, c[0x0][0x320] ;  /* 0x0000c8003a0a7a20 */ /* 0x000fe40000410000 */
[----:B------:R-:W-:-:S02]  /*2fe0*/  FMUL.FTZ R8, R59, c[0x0][0x320] ;  /* 0x0000c8003b087a20 */ /* 0x000fc40000410000 */
[----:B------:R-:W-:Y:S01]  /*2ff0*/  FMUL.FTZ R56, R56, c[0x0][0x320] ;  /* 0x0000c80038387a20 */ /* 0x000fe20000410000 */
[----:B------:R1:W1:Y:S01]  /*3000*/  MUFU.TANH R201, R95 ;  /* 0x0000005f00c97308 */ /* 0x0002620000002400 */
[----:B------:R-:W-:-:S07]  /*3010*/  FMUL.FTZ R57, R57, c[0x0][0x320] ;  /* 0x0000c80039397a20 */ /* 0x000fce0000410000 */
[----:B------:R1:W1:Y:S08]  /*3020*/  MUFU.TANH R207, R36 ;  /* 0x0000002400cf7308 */ /* 0x0002700000002400 */
        /* <DEDUP_REMOVED lines=13> */
[----:B------:R-:W1:Y:S08]  /*3100*/  MUFU.TANH R67, R67 ;  /* 0x0000004300437308 */ /* 0x000e700000002400 */
[----:B------:R-:W1:Y:S08]  /*3110*/  MUFU.TANH R65, R65 ;  /* 0x0000004100417308 */ /* 0x000e700000002400 */
[----:B------:R1:W1:Y:S08]  /*3120*/  MUFU.TANH R135, R56 ;  /* 0x0000003800877308 */ /* 0x0002700000002400 */
[----:B------:R1:W1:Y:S08]  /*3130*/  MUFU.TANH R133, R57 ;  /* 0x0000003900857308 */ /* 0x0002700000002400 */
[----:B------:R-:W1:Y:S08]  /*3140*/  MUFU.TANH R10, R10 ;  /* 0x0000000a000a7308 */ /* 0x000e700000002400 */
[----:B------:R-:W1:Y:S01]  /*3150*/  MUFU.TANH R8, R8 ;  /* 0x0000000800087308 */ /* 0x000e620000002400 */
[----:B------:R-:W-:Y:S06]  /*3160*/  BAR.SYNC.DEFER_BLOCKING 0x0 ;  /* 0x0000000000007b1d */ /* 0x000fec0000010000 */
[----:B------:R-:W-:Y:S05]  /*3170*/  @!P1 BRA `(.L_x_23) ;  /* 0x0000025000009947 */ /* 0x000fea0003800000 */
[----:B--234-:R-:W-:-:S04]  /*3180*/  ULEA.HI.SX32 UR5, UR18, 0xfffffffe, 0x19 ;  /* 0xfffffffe12057891 */ /* 0x01cfc8000f8fca3f */
        /* <DEDUP_REMOVED lines=13> */
[----:B------:R-:W-:Y:S02]  /*3260*/  IADD3 R20, P4, P2, R20, 0x80, R24 ;  /* 0x0000008014147810 */ /* 0x000fe40007a9e018 */
[----:B------:R-:W-:Y:S01]  /*3270*/  IADD3 R22, P5, R24, UR5, RZ ;  /* 0x0000000518167c10 */ /* 0x000fe2000ffbe0ff */
[----:B------:R-:W-:Y:S01]  /*3280*/  @!PT LDS RZ, [RZ] ;  /* 0x00000000fffff984 */ /* 0x000fe20000000800 */
[----:B------:R-:W-:Y:S01]  /*3290*/  @!PT LDS RZ, [RZ] ;  /* 0x00000000fffff984 */ /* 0x000fe20000000800 */
[----:B------:R-:W-:Y:S01]  /*32a0*/  @!PT LDS RZ, [RZ] ;  /* 0x00000000fffff984 */ /* 0x000fe20000000800 */
[----:B------:R2:W-:Y:S01]  /*32b0*/  LDGSTS.E.BYPASS.LTC128B.128 [R243+0x8100], [R24.64], !P3 ;  /* 0x0810000018f37fae */ /* 0x0005e2000d901d50 */
[----:B------:R-:W-:Y:S02]  /*32c0*/  IADD3.X R21, RZ, UR6, R25, P4, P2 ;  /* 0x00000006ff157c10 */ /* 0x000fe4000a7e4419 */
[----:B------:R-:W-:Y:S01]  /*32d0*/  IADD3.X R23, R25, UR6, RZ, P5, !PT ;  /* 0x0000000619177c10 */ /* 0x000fe2000affe4ff */
[----:B------:R2:W-:Y:S01]  /*32e0*/  LDGSTS.E.BYPASS.LTC128B.128 [R243+0xc100], [R24.64+0x80], !P0 ;  /* 0x0c10008018f37fae */ /* 0x0005e2000c101d50 */
[----:B------:R-:W-:-:S02]  /*32f0*/  IADD3 R18, P2, R22, UR5, RZ ;  /* 0x0000000516127c10 */ /* 0x000fc4000ff5e0ff */
[----:B------:R-:W-:Y:S01]  /*3300*/  IADD3 R16, P5, R22, UR7, RZ ;  /* 0x0000000716107c10 */ /* 0x000fe2000ffbe0ff */
[----:B------:R2:W-:Y:S01]  /*3310*/  LDGSTS.E.BYPASS.LTC128B.128 [R243+0x9100], [R22.64], !P3 ;  /* 0x0910000016f37fae */ /* 0x0005e2000d901d50 */
[C---:B------:R-:W-:Y:S02]  /*3320*/  IADD3.X R19, R23.reuse, UR6, RZ, P2, !PT ;  /* 0x0000000617137c10 */ /* 0x040fe400097fe4ff */
[C---:B------:R-:W-:Y:S01]  /*3330*/  IADD3 R14, P4, R18.reuse, UR5, RZ ;  /* 0x00000005120e7c10 */ /* 0x040fe2000ff9e0ff */
[----:B------:R2:W-:Y:S01]  /*3340*/  LDGSTS.E.BYPASS.LTC128B.128 [R243+0xd100], [R20.64], !P0 ;  /* 0x0d10000014f37fae */ /* 0x0005e2000c101d50 */
[----:B------:R-:W-:Y:S02]  /*3350*/  IADD3 R12, P2, R18, UR7, RZ ;  /* 0x00000007120c7c10 */ /* 0x000fe4000ff5e0ff */
[----:B------:R-:W-:Y:S01]  /*3360*/  IADD3.X R17, R23, UR4, RZ, P5, !PT ;  /* 0x0000000417117c10 */ /* 0x000fe2000affe4ff */
[----:B------:R2:W-:Y:S01]  /*3370*/  LDGSTS.E.BYPASS.LTC128B.128 [R243+0xa100], [R18.64], !P3 ;  /* 0x0a10000012f37fae */ /* 0x0005e2000d901d50 */
[----:B------:R-:W-:-:S02]  /*3380*/  IADD3.X R15, R19, UR6, RZ, P4, !PT ;  /* 0x00000006130f7c10 */ /* 0x000fc4000a7fe4ff */
[----:B------:R-:W-:Y:S01]  /*3390*/  IADD3.X R13, R19, UR4, RZ, P2, !PT ;  /* 0x00000004130d7c10 */ /* 0x000fe200097fe4ff */
[----:B------:R2:W-:Y:S04]  /*33a0*/  LDGSTS.E.BYPASS.LTC128B.128 [R243+0xe100], [R16.64], !P0 ;  /* 0x0e10000010f37fae */ /* 0x0005e8000c101d50 */
[----:B------:R2:W-:Y:S04]  /*33b0*/  LDGSTS.E.BYPASS.LTC128B.128 [R243+0xb100], [R14.64], !P3 ;  /* 0x0b1000000ef37fae */ /* 0x0005e8000d901d50 */
[----:B------:R2:W-:Y:S02]  /*33c0*/  LDGSTS.E.BYPASS.LTC128B.128 [R243+0xf100], [R12.64], !P0 ;  /* 0x0f1000000cf37fae */ /* 0x0005e4000c101d50 */
.L_x_23:
[----:B--234-:R-:W-:Y:S01]  /*33d0*/  LOP3.LUT R113, R113, 0xffffffe0, RZ, 0xc0, !PT ;  /* 0xffffffe071717812 */ /* 0x01cfe200078ec0ff */
[----:B------:R-:W-:Y:S01]  /*33e0*/  IMAD.MOV.U32 R12, RZ, RZ, -0x2 ;  /* 0xfffffffeff0c7424 */ /* 0x000fe200078e00ff */
[----:B------:R-:W0:Y:S01]  /*33f0*/  LDGDEPBAR ;  /* 0x00000000000079af */ /* 0x000e220000000000 */
[----:B------:R-:W-:-:S02]  /*3400*/  IMAD.SHL.U32 R240, R0, 0x2, RZ ;  /* 0x0000000200f07824 */ /* 0x000fc400078e00ff */
[----:B------:R-:W-:Y:S02]  /*3410*/  IMAD.IADD R112, R112, 0x1, -R113 ;  /* 0x0000000170707824 */ /* 0x000fe400078e0a71 */
[--C-:B------:R-:W-:Y:S01]  /*3420*/  IMAD R238, R7, 0x2, R240.reuse ;  /* 0x0000000207ee7824 */ /* 0x100fe200078e02f0 */
[----:B------:R-:W-:Y:S01]  /*3430*/  LDSM.16.MT88.4 R124, [R240+0x100] ;  /* 0x00010000f07c783b */ /* 0x000fe20000004200 */
[C---:B------:R-:W-:Y:S01]  /*3440*/  IMAD R237, R5.reuse, 0x2, R240 ;  /* 0x0000000205ed7824 */ /* 0x040fe200078e02f0 */
[----:B------:R-:W-:Y:S01]  /*3450*/  SHF.R.S32.HI R9, RZ, 0x1f, R112 ;  /* 0x0000001fff097819 */ /* 0x000fe20000011470 */
[----:B------:R-:W-:Y:S01]  /*3460*/  IMAD R236, R5, 0x2, R238 ;  /* 0x0000000205ec7824 */ /* 0x000fe200078e02ee */
[----:B------:R-:W-:Y:S02]  /*3470*/  LDSM.16.MT88.4 R116, [R238+0x100] ;  /* 0x00010000ee74783b */ /* 0x000fe40000004200 */
[----:B------:R-:W-:Y:S02]  /*3480*/  LEA.HI R9, R9, R112, RZ, 0x2 ;  /* 0x0000007009097211 */ /* 0x000fe400078f10ff */
[----:B-1----:R-:W-:Y:S02]  /*3490*/  LDSM.16.MT88.4 R100, [R236+0x100] ;  /* 0x00010000ec64783b */ /* 0x002fe40000004200 */
[----:B------:R-:W-:-:S02]  /*34a0*/  LOP3.LUT R9, R9, 0x7ffffffc, RZ, 0xc0, !PT ;  /* 0x7ffffffc09097812 */ /* 0x000fc400078ec0ff */
[----:B------:R-:W-:Y:S03]  /*34b0*/  LDSM.16.MT88.4 R108, [R237+0x100] ;  /* 0x00010000ed6c783b */ /* 0x000fe60000004200 */
[----:B------:R-:W-:Y:S01]  /*34c0*/  IMAD.IADD R9, R112, 0x1, -R9 ;  /* 0x0000000170097824 */ /* 0x000fe200078e0a09 */
[----:B------:R-:W-:Y:S03]  /*34d0*/  LDSM.16.MT88.4 R92, [R240+0x4100] ;  /* 0x00410000f05c783b */ /* 0x000fe60000004200 */
[----:B------:R-:W-:Y:S01]  /*34e0*/  IMAD R12, R9, R12, UR15 ;  /* 0x0000000f090c7e24 */ /* 0x000fe2000f8e020c */
[----:B------:R-:W-:Y:S04]  /*34f0*/  LDSM.16.MT88.4 R84, [R238+0x4100] ;  /* 0x00410000ee54783b */ /* 0x000fe80000004200 */
[----:B------:R-:W-:-:S02]  /*3500*/  ISETP.GT.AND P6, PT, R12, RZ, PT ;  /* 0x000000ff0c00720c */ /* 0x000fc40003fc4270 */
[C---:B------:R-:W-:Y:S02]  /*3510*/  ISETP.GT.AND P5, PT, R12.reuse, 0x1, PT ;  /* 0x000000010c00780c */ /* 0x040fe40003fa4270 */
[----:B------:R-:W-:Y:S02]  /*3520*/  ISETP.GT.AND P4, PT, R12, 0x8, PT ;  /* 0x000000080c00780c */ /* 0x000fe40003f84270 */
[----:B------:R-:W-:Y:S02]  /*3530*/  FSEL R27, R2, -INF , P6 ;  /* 0xff800000021b7808 */ /* 0x000fe40003000000 */
        /* <DEDUP_REMOVED lines=9> */
[----:B------:R-:W-:Y:S02]  /*35d0*/  ISETP.GT.AND P5, PT, R12, 0x11, PT ;  /* 0x000000110c00780c */ /* 0x000fe40003fa4270 */
[----:B------:R-:W-:Y:S02]  /*35e0*/  FSEL R21, R48, -INF , P6 ;  /* 0xff80000030157808 */ /* 0x000fe40003000000 */
[----:B------:R-:W-:Y:S02]  /*35f0*/  FMNMX.FTZ R6, R45, R6, !PT ;  /* 0x000000062d067209 */ /* 0x000fe40007810000 */
[----:B------:R-:W-:Y:S02]  /*3600*/  FSEL R23, R42, -INF , P4 ;  /* 0xff8000002a177808 */ /* 0x000fe40002000000 */
[----:B------:R-:W-:Y:S02]  /*3610*/  ISETP.GT.AND P4, PT, R12, 0x18, PT ;  /* 0x000000180c00780c */ /* 0x000fe40003f84270 */
[----:B------:R-:W-:-:S02]  /*3620*/  FSEL R49, R49, -INF , P5 ;  /* 0xff80000031317808 */ /* 0x000fc40002800000 */
[----:B------:R-:W-:Y:S02]  /*3630*/  FMNMX.FTZ R6, R21, R6, !PT ;  /* 0x0000000615067209 */ /* 0x000fe40007810000 */
[----:B------:R-:W-:Y:S02]  /*3640*/  FSEL R43, R43, -INF , P2 ;  /* 0xff8000002b2b7808 */ /* 0x000fe40001000000 */
[----:B------:R-:W-:Y:S02]  /*3650*/  ISETP.GT.AND P2, PT, R12, 0x19, PT ;  /* 0x000000190c00780c */ /* 0x000fe40003f44270 */
[----:B------:R-:W-:Y:S02]  /*3660*/  FSEL R19, R60, -INF , P4 ;  /* 0xff8000003c137808 */ /* 0x000fe40002000000 */
[----:B------:R-:W-:Y:S02]  /*3670*/  FMNMX.FTZ R6, R49, R6, !PT ;  /* 0x0000000631067209 */ /* 0x000fe40007810000 */
[----:B------:R-:W-:-:S02]  /*3680*/  FSEL R15, R50, -INF , P6 ;  /* 0xff800000320f7808 */ /* 0x000fc40003000000 */
[C---:B------:R-:W-:Y:S02]  /*3690*/  ISETP.GT.AND P6, PT, R12.reuse, 0x20, PT ;  /* 0x000000200c00780c */ /* 0x040fe40003fc4270 */
[----:B------:R-:W-:Y:S02]  /*36a0*/  FSEL R17, R61, -INF , P2 ;  /* 0xff8000003d117808 */ /* 0x000fe40001000000 */
[----:B------:R-:W-:Y:S02]  /*36b0*/  FMNMX.FTZ R6, R19, R6, !PT ;  /* 0x0000000613067209 */ /* 0x000fe40007810000 */
[----:B------:R-:W-:Y:S02]  /*36c0*/  FSEL R13, R51, -INF , P5 ;  /* 0xff800000330d7808 */ /* 0x000fe40002800000 */
[----:B------:R-:W-:Y:S02]  /*36d0*/  ISETP.GT.AND P5, PT, R12, 0x21, PT ;  /* 0x000000210c00780c */ /* 0x000fe40003fa4270 */
[----:B------:R-:W-:-:S02]  /*36e0*/  FSEL R41, R80, -INF , P6 ;  /* 0xff80000050297808 */ /* 0x000fc40003000000 */
[----:B------:R-:W-:Y:S02]  /*36f0*/  FMNMX.FTZ R6, R17, R6, !PT ;  /* 0x0000000611067209 */ /* 0x000fe40007810000 */
[----:B------:R-:W-:Y:S02]  /*3700*/  FSEL R9, R63, -INF , P2 ;  /* 0xff8000003f097808 */ /* 0x000fe40001000000 */
[----:B------:R-:W-:Y:S02]  /*3710*/  FMNMX.FTZ R14, R4, R25, !PT ;  /* 0x00000019040e7209 */ /* 0x000fe40007810000 */
[----:B------:R-:W-:Y:S02]  /*3720*/  ISETP.GT.AND P2, PT, R12, 0x29, PT ;  /* 0x000000290c00780c */ /* 0x000fe40003f44270 */
[----:B------:R-:W-:Y:S02]  /*3730*/  FSEL R11, R62, -INF , P4 ;  /* 0xff8000003e0b7808 */ /* 0x000fe40002000000 */
[----:B------:R-:W-:-:S02]  /*3740*/  ISETP.GT.AND P4, PT, R12, 0x28, PT ;  /* 0x000000280c00780c */ /* 0x000fc40003f84270 */
[----:B------:R-:W-:Y:S02]  /*3750*/  FSEL R31, R81, -INF , P5 ;  /* 0xff800000511f7808 */ /* 0x000fe40002800000 */
[----:B------:R-:W-:Y:S02]  /*3760*/  FMNMX.FTZ R6, R41, R6, !PT ;  /* 0x0000000629067209 */ /* 0x000fe40007810000 */
[----:B------:R-:W-:Y:S02]  /*3770*/  FMNMX.FTZ R14, R23, R14, !PT ;  /* 0x0000000e170e7209 */ /* 0x000fe40007810000 */
[----:B------:R-:W-:Y:S02]  /*3780*/  FSEL R146, R146, -INF , P2 ;  /* 0xff80000092927808 */ /* 0x000fe40001000000 */
        /* <DEDUP_REMOVED lines=16> */
[----:B------:R-:W-:Y:S01]  /*3890*/  ISETP.GT.AND P4, PT, R12, 0x38, PT ;  /* 0x000000380c00780c */ /* 0x000fe20003f84270 */
[----:B------:R-:W-:Y:S01]  /*38a0*/  LDSM.16.MT88.4 R76, [R237+0x4100] ;  /* 0x00410000ed4c783b */ /* 0x000fe20000004200 */
[----:B------:R-:W-:Y:S02]  /*38b0*/  FSEL R145, R145, -INF , P5 ;  /* 0xff80000091917808 */ /* 0x000fe40002800000 */
[----:B------:R-:W-:Y:S02]  /*38c0*/  FMNMX.FTZ R6, R60, R33, !PT ;  /* 0x000000213c067209 */ /* 0x000fe40007810000 */
[----:B------:R-:W-:-:S02]  /*38d0*/  FMNMX.FTZ R14, R11, R14, !PT ;  /* 0x0000000e0b0e7209 */ /* 0x000fc40007810000 */
[----:B------:R-:W-:Y:S02]  /*38e0*/  FSEL R147, R147, -INF , P4 ;  /* 0xff80000093937808 */ /* 0x000fe40002000000 */
[----:B------:R-:W-:Y:S02]  /*38f0*/  FMNMX.FTZ R6, R145, R6, !PT ;  /* 0x0000000691067209 */ /* 0x000fe40007810000 */
[----:B------:R-:W-:Y:S02]  /*3900*/  FMNMX.FTZ R14, R9, R14, !PT ;  /* 0x0000000e090e7209 */ /* 0x000fe40007810000 */
[----:B------:R-:W-:Y:S02]  /*3910*/  FSEL R64, R32, -INF , P6 ;  /* 0xff80000020407808 */ /* 0x000fe40003000000 */
[----:B------:R-:W-:Y:S02]  /*3920*/  ISETP.GT.AND P6, PT, R12, 0x40, PT ;  /* 0x000000400c00780c */ /* 0x000fe40003fc4270 */
        /* <DEDUP_REMOVED lines=43> */
[C---:B------:R-:W-:Y:S02]  /*3be0*/  ISETP.GT.AND P5, PT, R12.reuse, 0x61, PT ;  /* 0x000000610c00780c */ /* 0x040fe40003fa4270 */
        /* <DEDUP_REMOVED lines=34> */
[----:B------:R-:W-:-:S02]  /*3e10*/  FMNMX.FTZ R6, R135, R6, !PT ;  /* 0x0000000687067209 */ /* 0x000fc40007810000 */
[----:B------:R-:W-:Y:S02]  /*3e20*/  FMNMX.FTZ R12, R157, R14, !PT ;  /* 0x0000000e9d0c7209 */ /* 0x000fe40007810000 */
[----:B------:R-:W-:Y:S02]  /*3e30*/  FMNMX.FTZ R33, R133, R6, !PT ;  /* 0x0000000685217209 */ /* 0x000fe40007810000 */
[----:B------:R-:W-:Y:S02]  /*3e40*/  FMNMX.FTZ R12, R155, R12, !PT ;  /* 0x0000000c9b0c7209 */ /* 0x000fe40007810000 */
[----:B------:R-:W-:Y:S01]  /*3e50*/  FSEL R67, R67, -INF , P6 ;  /* 0xff80000043437808 */ /* 0x000fe20003000000 */
[----:B------:R-:W1:Y:S01]  /*3e60*/  SHFL.BFLY PT, R6, R33, 0x2, 0x1f ;  /* 0x0c401f0021067f89 */ /* 0x000e6200000e0000 */
[----:B------:R-:W-:Y:S02]  /*3e70*/  FMNMX.FTZ R12, R153, R12, !PT ;  /* 0x0000000c990c7209 */ /* 0x000fe40007810000 */
[----:B------:R-:W-:-:S02]  /*3e80*/  FSEL R65, R65, -INF , P5 ;  /* 0xff80000041417808 */ /* 0x000fc40002800000 */
[----:B------:R-:W-:Y:S02]  /*3e90*/  FMNMX.FTZ R12, R149, R12, !PT ;  /* 0x0000000c950c7209 */ /* 0x000fe40007810000 */
[----:B------:R-:W-:Y:S02]  /*3ea0*/  FSEL R63, R10, -INF , P4 ;  /* 0xff8000000a3f7808 */ /* 0x000fe40002000000 */
[----:B------:R-:W-:Y:S02]  /*3eb0*/  FMNMX.FTZ R12, R67, R12, !PT ;  /* 0x0000000c430c7209 */ /* 0x000fe40007810000 */
[----:B------:R-:W-:Y:S02]  /*3ec0*/  FSEL R61, R8, -INF , P2 ;  /* 0xff800000083d7808 */ /* 0x000fe40001000000 */
[----:B------:R-:W-:-:S04]  /*3ed0*/  FMNMX.FTZ R10, R65, R12, !PT ;  /* 0x0000000c410a7209 */ /* 0x000fc80007810000 */
        /* <DEDUP_REMOVED lines=13> */
[--C-:B------:R-:W-:Y:S02]  /*3fb0*/  FFMA.FTZ R55, R35, c[0x0][0x2d0], -R58.reuse ;  /* 0x0000b40023377a23 */ /* 0x100fe4000001083a */
[--C-:B------:R-:W-:Y:S01]  /*3fc0*/  FFMA.FTZ R48, R45, c[0x0][0x2d0], -R58.reuse ;  /* 0x0000b4002d307a23 */ /* 0x100fe2000001083a */
[----:B------:R-:W-:Y:S01]  /*3fd0*/  MUFU.EX2 R52, R52 ;  /* 0x0000003400347308 */ /* 0x000fe20000000800 */
[--C-:B------:R-:W-:Y:S01]  /*3fe0*/  FFMA.FTZ R46, R49, c[0x0][0x2d0], -R58.reuse ;  /* 0x0000b400312e7a23 */ /* 0x100fe2000001083a */
[----:B-1----:R-:W-:Y:S01]  /*3ff0*/  FMNMX.FTZ R3, R33, R6, !PT ;  /* 0x0000000621037209 */ /* 0x002fe20007810000 */
[--C-:B------:R-:W-:Y:S01]  /*4000*/  FFMA.FTZ R53, R21, c[0x0][0x2d0], -R58.reuse ;  /* 0x0000b40015357a23 */ /* 0x100fe2000001083a */
[----:B------:R-:W-:Y:S01]  /*4010*/  LDSM.16.MT88.4 R32, [R238+0x4900] ;  /* 0x00490000ee20783b */ /* 0x000fe20000004200 */
[--C-:B------:R-:W-:Y:S01]  /*4020*/  FFMA.FTZ R49, R19, c[0x0][0x2d0], -R58.reuse ;  /* 0x0000b40013317a23 */ /* 0x100fe2000001083a */
[C---:B------:R-:W-:Y:S01]  /*4030*/  FSETP.NEU.FTZ.AND P2, PT, R3.reuse, -INF , PT ;  /* 0xff8000000300780b */ /* 0x040fe20003f5d000 */
[----:B------:R-:W-:Y:S01]  /*4040*/  FMUL.FTZ R56, R3, c[0x0][0x2d0] ;  /* 0x0000b40003387a20 */ /* 0x000fe20000410000 */
[----:B------:R-:W1:Y:S01]  /*4050*/  MUFU.EX2 R57, R57 ;  /* 0x0000003900397308 */ /* 0x000e620000000800 */
[----:B------:R-:W-:-:S02]  /*4060*/  FFMA.FTZ R42, R17, c[0x0][0x2d0], -R58 ;  /* 0x0000b400112a7a23 */ /* 0x000fc4000001083a */
[----:B------:R-:W-:Y:S01]  /*4070*/  LDSM.16.MT88.4 R16, [R237+0x900] ;  /* 0x00090000ed10783b */ /* 0x000fe20000004200 */
[----:B------:R-:W-:Y:S01]  /*4080*/  FSEL R56, R56, RZ, P2 ;  /* 0x000000ff38387208 */ /* 0x000fe20001000000 */
[--C-:B------:R-:W-:Y:S02]  /*4090*/  FFMA.FTZ R45, R41, c[0x0][0x2d0], -R58.reuse ;  /* 0x0000b400292d7a23 */ /* 0x100fe4000001083a */
[----:B------:R-:W-:Y:S01]  /*40a0*/  FFMA.FTZ R38, R31, c[0x0][0x2d0], -R58 ;  /* 0x0000b4001f267a23 */ /* 0x000fe2000001083a */
[----:B------:R-:W-:Y:S01]  /*40b0*/  MUFU.EX2 R55, R55 ;  /* 0x0000003700377308 */ /* 0x000fe20000000800 */
[--C-:B------:R-:W-:Y:S02]  /*40c0*/  FFMA.FTZ R59, R4, c[0x0][0x2d0], -R56.reuse ;  /* 0x0000b400043b7a23 */ /* 0x100fe40000010838 */
[--C-:B------:R-:W-:Y:S01]  /*40d0*/  FFMA.FTZ R54, R25, c[0x0][0x2d0], -R56.reuse ;  /* 0x0000b40019367a23 */ /* 0x100fe20000010838 */
[----:B------:R-:W2:Y:S01]  /*40e0*/  LDSM.16.MT88.4 R4, [R236+0x4100] ;  /* 0x00410000ec04783b */ /* 0x000ea20000004200 */
[----:B------:R-:W-:-:S02]  /*40f0*/  FFMA.FTZ R51, R23, c[0x0][0x2d0], -R56 ;  /* 0x0000b40017337a23 */ /* 0x000fc40000010838 */
[--C-:B------:R-:W-:Y:S01]  /*4100*/  FFMA.FTZ R50, R43, c[0x0][0x2d0], -R56.reuse ;  /* 0x0000b4002b327a23 */ /* 0x100fe20000010838 */
[----:B------:R-:W3:Y:S01]  /*4110*/  MUFU.EX2 R48, R48 ;  /* 0x0000003000307308 */ /* 0x000ee20000000800 */
[--C-:B------:R-:W-:Y:S01]  /*4120*/  FFMA.FTZ R47, R15, c[0x0][0x2d0], -R56.reuse ;  /* 0x0000b4000f2f7a23 */ /* 0x100fe20000010838 */
[----:B-1----:R-:W-:Y:S01]  /*4130*/  F2FP.PACK_AB R68, R52, R57 ;  /* 0x000000393444723e */ /* 0x002fe200000000ff */
[--C-:B------:R-:W-:Y:S01]  /*4140*/  FFMA.FTZ R44, R13, c[0x0][0x2d0], -R56.reuse ;  /* 0x0000b4000d2c7a23 */ /* 0x100fe20000010838 */
[----:B------:R-:W-:Y:S01]  /*4150*/  LDSM.16.MT88.4 R24, [R240+0x900] ;  /* 0x00090000f018783b */ /* 0x000fe20000004200 */
[--C-:B------:R-:W-:Y:S02]  /*4160*/  FFMA.FTZ R43, R11, c[0x0][0x2d0], -R56.reuse ;  /* 0x0000b4000b2b7a23 */ /* 0x100fe40000010838 */
[----:B------:R-:W-:Y:S01]  /*4170*/  FFMA.FTZ R40, R9, c[0x0][0x2d0], -R56 ;  /* 0x0000b40009287a23 */ /* 0x000fe20000010838 */
[----:B------:R-:W-:Y:S01]  /*4180*/  MUFU.EX2 R59, R59 ;  /* 0x0000003b003b7308 */ /* 0x000fe20000000800 */
[----:B------:R-:W1:Y:S01]  /*4190*/  LDSM.16.MT88.4 R12, [R236+0x900] ;  /* 0x00090000ec0c783b */ /* 0x000e620000004200 */
[----:B------:R-:W-:-:S02]  /*41a0*/  FFMA.FTZ R41, R29, c[0x0][0x2d0], -R58 ;  /* 0x0000b4001d297a23 */ /* 0x000fc4000001083a */
[----:B------:R-:W-:Y:S01]  /*41b0*/  FFMA.FTZ R2, R2, c[0x0][0x2d0], -R58 ;  /* 0x0000b40002027a23 */ /* 0x000fe2000001083a */
[----:B------:R-:W4:Y:S01]  /*41c0*/  LDSM.16.MT88.4 R8, [R240+0x4900] ;  /* 0x00490000f008783b */ /* 0x000f220000004200 */
[--C-:B------:R-:W-:Y:S02]  /*41d0*/  FFMA.FTZ R39, R39, c[0x0][0x2d0], -R56.reuse ;  /* 0x0000b40027277a23 */ /* 0x100fe40000010838 */
[----:B------:R-:W5:Y:S01]  /*41e0*/  MUFU.EX2 R54, R54 ;  /* 0x0000003600367308 */ /* 0x000f620000000800 */
[----:B---3--:R-:W-:Y:S01]  /*41f0*/  F2FP.PACK_AB R70, R48, R55 ;  /* 0x000000373046723e */ /* 0x008fe200000000ff */
[----:B------:R-:W-:Y:S01]  /*4200*/  LDSM.16.MT88.4 R20, [R238+0x900] ;  /* 0x00090000ee14783b */ /* 0x000fe20000004200 */
[--C-:B------:R-:W-:Y:S02]  /*4210*/  FFMA.FTZ R36, R36, c[0x0][0x2d0], -R56.reuse ;  /* 0x0000b40024247a23 */ /* 0x100fe40000010838 */
[--C-:B------:R-:W-:Y:S01]  /*4220*/  FFMA.FTZ R37, R37, c[0x0][0x2d0], -R56.reuse ;  /* 0x0000b40025257a23 */ /* 0x100fe20000010838 */
[----:B------:R-:W-:Y:S01]  /*4230*/  LDSM.16.MT88.4 R28, [R237+0x4900] ;  /* 0x00490000ed1c783b */ /* 0x000fe20000004200 */
[----:B------:R-:W-:Y:S01]  /*4240*/  FFMA.FTZ R0, R146, c[0x0][0x2d0], -R56 ;  /* 0x0000b40092007a23 */ /* 0x000fe20000010838 */
[----:B------:R-:W-:Y:S01]  /*4250*/  MUFU.EX2 R51, R51 ;  /* 0x0000003300337308 */ /* 0x000fe20000000800 */
[----:B------:R-:W-:-:S02]  /*4260*/  FFMA.FTZ R60, R60, c[0x0][0x2d0], -R58 ;  /* 0x0000b4003c3c7a23 */ /* 0x000fc4000001083a */
[--C-:B------:R-:W-:Y:S02]  /*4270*/  FFMA.FTZ R145, R145, c[0x0][0x2d0], -R58.reuse ;  /* 0x0000b40091917a23 */ /* 0x100fe4000001083a */
[--C-:B------:R-:W-:Y:S02]  /*4280*/  FFMA.FTZ R147, R147, c[0x0][0x2d0], -R58.reuse ;  /* 0x0000b40093937a23 */ /* 0x100fe4000001083a */
[----:B------:R-:W-:Y:S01]  /*4290*/  FFMA.FTZ R62, R62, c[0x0][0x2d0], -R58 ;  /* 0x0000b4003e3e7a23 */ /* 0x000fe2000001083a */
[----:B------:R-:W3:Y:S01]  /*42a0*/  MUFU.EX2 R50, R50 ;  /* 0x0000003200327308 */ /* 0x000ee20000000800 */
[----:B-----5:R-:W-:Y:S01]  /*42b0*/  F2FP.PACK_AB R69, R54, R59 ;  /* 0x0000003b3645723e */ /* 0x020fe200000000ff */
[--C-:B------:R-:W-:Y:S02]  /*42c0*/  FFMA.FTZ R64, R64, c[0x0][0x2d0], -R56.reuse ;  /* 0x0000b40040407a23 */ /* 0x100fe40000010838 */
[--C-:B------:R-:W-:Y:S02]  /*42d0*/  FFMA.FTZ R151, R151, c[0x0][0x2d0], -R56.reuse ;  /* 0x0000b40097977a23 */ /* 0x100fe40000010838 */
[----:B------:R-:W-:-:S02]  /*42e0*/  FFMA.FTZ R144, R144, c[0x0][0x2d0], -R56 ;  /* 0x0000b40090907a23 */ /* 0x000fc40000010838 */
[----:B------:R-:W-:Y:S01]  /*42f0*/  MUFU.EX2 R53, R53 ;  /* 0x0000003500357308 */ /* 0x000fe20000000800 */
[--C-:B------:R-:W-:Y:S02]  /*4300*/  FFMA.FTZ R167, R167, c[0x0][0x2d0], -R58.reuse ;  /* 0x0000b400a7a77a23 */ /* 0x100fe4000001083a */
[----:B------:R-:W-:Y:S02]  /*4310*/  FFMA.FTZ R66, R66, c[0x0][0x2d0], -R58 ;  /* 0x0000b40042427a23 */ /* 0x000fe4000001083a */
[--C-:B------:R-:W-:Y:S02]  /*4320*/  FFMA.FTZ R169, R169, c[0x0][0x2d0], -R56.reuse ;  /* 0x0000b400a9a97a23 */ /* 0x100fe40000010838 */
[----:B------:R-:W-:Y:S01]  /*4330*/  FFMA.FTZ R197, R197, c[0x0][0x2d0], -R56 ;  /* 0x0000b400c5c57a23 */ /* 0x000fe20000010838 */
[----:B---3--:R-:W-:Y:S01]  /*4340*/  F2FP.PACK_AB R71, R50, R51 ;  /* 0x000000333247723e */ /* 0x008fe200000000ff */
[----:B------:R-:W3:Y:S01]  /*4350*/  MUFU.EX2 R46, R46 ;  /* 0x0000002e002e7308 */ /* 0x000ee20000000800 */
[----:B------:R-:W-:-:S02]  /*4360*/  FFMA.FTZ R209, R209, c[0x0][0x2d0], -R58 ;  /* 0x0000b400d1d17a23 */ /* 0x000fc4000001083a */
[----:B------:R-:W-:Y:S02]  /*4370*/  FFMA.FTZ R205, R205, c[0x0][0x2d0], -R58 ;  /* 0x0000b400cdcd7a23 */ /* 0x000fe4000001083a */
[--C-:B------:R-:W-:Y:S01]  /*4380*/  FFMA.FTZ R146, R203, c[0x0][0x2d0], -R56.reuse ;  /* 0x0000b400cb927a23 */ /* 0x100fe20000010838 */
[C---:B------:R-:W-:Y:S01]  /*4390*/  HMMA.16816.F32 R104, R68.reuse, R100, RZ ;  /* 0x000000644468723c */ /* 0x040fe200000018ff */
[--C-:B------:R-:W-:Y:S01]  /*43a0*/  FFMA.FTZ R201, R201, c[0x0][0x2d0], -R56.reuse ;  /* 0x0000b400c9c97a23 */ /* 0x100fe20000010838 */
[----:B------:R-:W-:Y:S01]  /*43b0*/  MUFU.EX2 R49, R49 ;  /* 0x0000003100317308 */ /* 0x000fe20000000800 */
[--C-:B------:R-:W-:Y:S02]  /*43c0*/  FFMA.FTZ R148, R199, c[0x0][0x2d0], -R56.reuse ;  /* 0x0000b400c7947a23 */ /* 0x100fe40000010838 */
[----:B------:R-:W-:Y:S02]  /*43d0*/  FFMA.FTZ R171, R171, c[0x0][0x2d0], -R56 ;  /* 0x0000b400abab7a23 */ /* 0x000fe40000010838 */
[--C-:B------:R-:W-:Y:S01]  /*43e0*/  FFMA.FTZ R150, R165, c[0x0][0x2d0], -R58.reuse ;  /* 0x0000b400a5967a23 */ /* 0x100fe2000001083a */
[----:B------:R-:W-:Y:S01]  /*43f0*/  HMMA.16816.F32 R100, R68, R102, RZ ;  /* 0x000000664464723c */ /* 0x000fe200000018ff */
[--C-:B------:R-:W-:Y:S01]  /*4400*/  FFMA.FTZ R163, R163, c[0x0][0x2d0], -R58.reuse ;  /* 0x0000b400a3a37a23 */ /* 0x100fe2000001083a */
[----:B------:R-:W-:Y:S01]  /*4410*/  MUFU.EX2 R42, R42 ;  /* 0x0000002a002a7308 */ /* 0x000fe20000000800 */
        /* <DEDUP_REMOVED lines=8> */
[----:B------:R-:W-:Y:S01]  /*44a0*/  FADD.FTZ R54, R59, R54 ;  /* 0x000000363b367221 */ /* 0x000fe20000010000 */
[----:B------:R-:W-:Y:S01]  /*44b0*/  HMMA.16816.F32 R120, R68, R116, RZ ;  /* 0x000000744478723c */ /* 0x000fe200000018ff */
[----:B------:R-:W-:Y:S01]  /*44c0*/  FADD.FTZ R52, R57, R52 ;  /* 0x0000003439347221 */ /* 0x000fe20000010000 */
[----:B------:R-:W5:Y:S01]  /*44d0*/  MUFU.EX2 R44, R44 ;  /* 0x0000002c002c7308 */ /* 0x000f620000000800 */
[----:B------:R-:W-:-:S02]  /*44e0*/  FADD.FTZ R51, R51, R54 ;  /* 0x0000003633337221 */ /* 0x000fc40000010000 */
[----:B------:R-:W-:Y:S02]  /*44f0*/  FADD.FTZ R55, R55, R52 ;  /* 0x0000003437377221 */ /* 0x000fe40000010000 */
[----:B------:R-:W-:Y:S01]  /*4500*/  FADD.FTZ R50, R50, R51 ;  /* 0x0000003332327221 */ /* 0x000fe20000010000 */
[C---:B------:R-:W-:Y:S01]  /*4510*/  HMMA.16816.F32 R112, R68.reuse, R108, RZ ;  /* 0x0000006c4470723c */ /* 0x040fe200000018ff */
[----:B------:R-:W-:Y:S01]  /*4520*/  FADD.FTZ R48, R48, R55 ;  /* 0x0000003730307221 */ /* 0x000fe20000010000 */
[----:B------:R-:W-:Y:S06]  /*4530*/  MUFU.EX2 R43, R43 ;  /* 0x0000002b002b7308 */ /* 0x000fec0000000800 */
[C---:B------:R-:W-:Y:S02]  /*4540*/  HMMA.16816.F32 R96, R68.reuse, R92, RZ ;  /* 0x0000005c4460723c */ /* 0x040fe400000018ff */
[----:B------:R-:W1:Y:S06]  /*4550*/  MUFU.EX2 R40, R40 ;  /* 0x0000002800287308 */ /* 0x000e6c0000000800 */
[C---:B------:R-:W-:Y:S02]  /*4560*/  HMMA.16816.F32 R88, R68.reuse, R84, RZ ;  /* 0x000000544458723c */ /* 0x040fe400000018ff */
        /* <DEDUP_REMOVED lines=15> */
[C---:B--2---:R-:W-:Y:S02]  /*4660*/  HMMA.16816.F32 R72, R68.reuse, R4, RZ ;  /* 0x000000044448723c */ /* 0x044fe400000018ff */
[----:B------:R-:W-:Y:S05]  /*4670*/  MUFU.EX2 R60, R60 ;  /* 0x0000003c003c7308 */ /* 0x000fea0000000800 */
[----:B---3--:R-:W-:Y:S01]  /*4680*/  F2FP.PACK_AB R4, R46, R53 ;  /* 0x000000352e04723e */ /* 0x008fe200000000ff */
[----:B------:R-:W-:Y:S01]  /*4690*/  HMMA.16816.F32 R68, R68, R6, RZ ;  /* 0x000000064444723c */ /* 0x000fe200000018ff */
[----:B-----5:R-:W-:Y:S01]  /*46a0*/  F2FP.PACK_AB R5, R44, R47 ;  /* 0x0000002f2c05723e */ /* 0x020fe200000000ff */
[----:B------:R-:W2:Y:S01]  /*46b0*/  MUFU.EX2 R145, R145 ;  /* 0x0000009100917308 */ /* 0x000ea20000000800 */
[----:B------:R-:W-:-:S02]  /*46c0*/  FADD.FTZ R47, R47, R50 ;  /* 0x000000322f2f7221 */ /* 0x000fc40000010000 */
[----:B------:R-:W-:Y:S02]  /*46d0*/  FADD.FTZ R53, R53, R48 ;  /* 0x0000003035357221 */ /* 0x000fe40000010000 */
[----:B------:R-:W-:Y:S01]  /*46e0*/  F2FP.PACK_AB R6, R42, R49 ;  /* 0x000000312a06723e */ /* 0x000fe200000000ff */
[----:B------:R-:W-:Y:S01]  /*46f0*/  FADD.FTZ R44, R44, R47 ;  /* 0x0000002f2c2c7221 */ /* 0x000fe20000010000 */
[----:B-1----:R-:W-:Y:S01]  /*4700*/  F2FP.PACK_AB R7, R40, R43 ;  /* 0x0000002b2807723e */ /* 0x002fe200000000ff */
[----:B------:R-:W-:Y:S01]  /*4710*/  MUFU.EX2 R147, R147 ;  /* 0x0000009300937308 */ /* 0x000fe20000000800 */
[----:B------:R-:W-:Y:S02]  /*4720*/  FADD.FTZ R46, R46, R53 ;  /* 0x000000352e2e7221 */ /* 0x000fe40000010000 */
[----:B------:R-:W-:Y:S02]  /*4730*/  FADD.FTZ R43, R43, R44 ;  /* 0x0000002c2b2b7221 */ /* 0x000fe40000010000 */
[----:B------:R-:W-:Y:S01]  /*4740*/  FADD.FTZ R49, R49, R46 ;  /* 0x0000002e31317221 */ /* 0x000fe20000010000 */
[----:B------:R-:W-:Y:S01]  /*4750*/  HMMA.16816.F32 R104, R4, R12, R104 ;  /* 0x0000000c0468723c */ /* 0x000fe20000001868 */
[----:B------:R-:W-:Y:S01]  /*4760*/  FADD.FTZ R40, R40, R43 ;  /* 0x0000002b28287221 */ /* 0x000fe20000010000 */
[----:B------:R-:W1:Y:S01]  /*4770*/  MUFU.EX2 R62, R62 ;  /* 0x0000003e003e7308 */ /* 0x000e620000000800 */
[----:B------:R-:W-:-:S05]  /*4780*/  FADD.FTZ R42, R42, R49 ;  /* 0x000000312a2a7221 */ /* 0x000fca0000010000 */
[C---:B------:R-:W-:Y:S01]  /*4790*/  HMMA.16816.F32 R100, R4.reuse, R14, R100 ;  /* 0x0000000e0464723c */ /* 0x040fe20000001864 */
[----:B------:R-:W3:Y:S01]  /*47a0*/  LDSM.16.MT88.4 R12, [R236+0x4900] ;  /* 0x00490000ec0c783b */ /* 0x000ee20000004200 */
[----:B------:R-:W-:Y:S06]  /*47b0*/  MUFU.EX2 R64, R64 ;  /* 0x0000004000407308 */ /* 0x000fec0000000800 */
[C---:B----4-:R-:W-:Y:S02]  /*47c0*/  HMMA.16816.F32 R96, R4.reuse, R8, R96 ;  /* 0x000000080460723c */ /* 0x050fe40000001860 */
[----:B------:R-:W4:Y:S06]  /*47d0*/  MUFU.EX2 R151, R151 ;  /* 0x0000009700977308 */ /* 0x000f2c0000000800 */
[C---:B------:R-:W-:Y:S01]  /*47e0*/  HMMA.16816.F32 R92, R4.reuse, R10, R92 ;  /* 0x0000000a045c723c */ /* 0x040fe2000000185c */
[----:B------:R-:W5:Y:S01]  /*47f0*/  LDSM.16.MT88.4 R8, [R236+0x1100] ;  /* 0x00110000ec08783b */ /* 0x000f620000004200 */
[----:B------:R-:W-:Y:S06]  /*4800*/  MUFU.EX2 R167, R167 ;  /* 0x000000a700a77308 */ /* 0x000fec0000000800 */
[C---:B------:R-:W-:Y:S02]  /*4810*/  HMMA.16816.F32 R112, R4.reuse, R16, R112 ;  /* 0x000000100470723c */ /* 0x040fe40000001870 */
[----:B------:R-:W-:Y:S06]  /*4820*/  MUFU.EX2 R66, R66 ;  /* 0x0000004200427308 */ /* 0x000fec0000000800 */
[C---:B------:R-:W-:Y:S01]  /*4830*/  HMMA.16816.F32 R108, R4.reuse, R18, R108 ;  /* 0x00000012046c723c */ /* 0x040fe2000000186c */
[----:B------:R-:W1:Y:S01]  /*4840*/  LDSM.16.MT88.4 R16, [R237+0x1100] ;  /* 0x00110000ed10783b */ /* 0x000e620000004200 */
[----:B------:R-:W-:Y:S06]  /*4850*/  MUFU.EX2 R169, R169 ;  /* 0x000000a900a97308 */ /* 0x000fec0000000800 */
[C---:B------:R-:W-:Y:S02]  /*4860*/  HMMA.16816.F32 R88, R4.reuse, R32, R88 ;  /* 0x000000200458723c */ /* 0x040fe40000001858 */
[----:B------:R-:W-:Y:S06]  /*4870*/  MUFU.EX2 R197, R197 ;  /* 0x000000c500c57308 */ /* 0x000fec0000000800 */
[C---:B---3--:R-:W-:Y:S02]  /*4880*/  HMMA.16816.F32 R72, R4.reuse, R12, R72 ;  /* 0x0000000c0448723c */ /* 0x048fe40000001848 */
[----:B------:R-:W-:Y:S06]  /*4890*/  MUFU.EX2 R209, R209 ;  /* 0x000000d100d17308 */ /* 0x000fec0000000800 */
[C---:B------:R-:W-:Y:S01]  /*48a0*/  HMMA.16816.F32 R68, R4.reuse, R14, R68 ;  /* 0x0000000e0444723c */ /* 0x040fe20000001844 */
[----:B------:R-:W3:Y:S01]  /*48b0*/  LDSM.16.MT88.4 R12, [R240+0x5100] ;  /* 0x00510000f00c783b */ /* 0x000ee20000004200 */
[----:B------:R-:W-:Y:S06]  /*48c0*/  MUFU.EX2 R205, R205 ;  /* 0x000000cd00cd7308 */ /* 0x000fec0000000800 */
[C---:B------:R-:W-:Y:S01]  /*48d0*/  HMMA.16816.F32 R84, R4.reuse, R34, R84 ;  /* 0x000000220454723c */ /* 0x040fe20000001854 */
[----:B------:R-:W1:Y:S01]  /*48e0*/  LDSM.16.MT88.4 R32, [R238+0x5100] ;  /* 0x00510000ee20783b */ /* 0x000e620000004200 */
        /* <DEDUP_REMOVED lines=13> */
[----:B------:R-:W-:Y:S01]  /*49c0*/  HMMA.16816.F32 R76, R4, R30, R76 ;  /* 0x0000001e044c723c */ /* 0x000fe2000000184c */
[----:B------:R-:W2:Y:S01]  /*49d0*/  LDSM.16.MT88.4 R28, [R237+0x5100] ;  /* 0x00510000ed1c783b */ /* 0x000ea20000004200 */
[----:B------:R-:W-:Y:S05]  /*49e0*/  MUFU.EX2 R152, R152 ;  /* 0x0000009800987308 */ /* 0x000fea0000000800 */
[----:B------:R-:W-:Y:S01]  /*49f0*/  F2FP.PACK_AB R4, R38, R45 ;  /* 0x0000002d2604723e */ /* 0x000fe200000000ff */
[----:B------:R-:W-:Y:S01]  /*4a00*/  FADD.FTZ R45, R45, R42 ;  /* 0x0000002a2d2d7221 */ /* 0x000fe20000010000 */
[----:B------:R-:W-:Y:S01]  /*4a10*/  F2FP.PACK_AB R6, R2, R41 ;  /* 0x000000290206723e */ /* 0x000fe200000000ff */
[----:B------:R-:W-:Y:S01]  /*4a20*/  MUFU.EX2 R159, R159 ;  /* 0x0000009f009f7308 */ /* 0x000fe20000000800 */
[----:B------:R-:W-:Y:S01]  /*4a30*/  F2FP.PACK_AB R5, R36, R39 ;  /* 0x000000272405723e */ /* 0x000fe200000000ff */
[----:B------:R-:W-:Y:S01]  /*4a40*/  FADD.FTZ R39, R39, R40 ;  /* 0x0000002827277221 */ /* 0x000fe20000010000 */
[----:B------:R-:W-:Y:S01]  /*4a50*/  F2FP.PACK_AB R7, R0, R37 ;  /* 0x000000250007723e */ /* 0x000fe200000000ff */
[----:B------:R-:W-:-:S02]  /*4a60*/  FADD.FTZ R38, R38, R45 ;  /* 0x0000002d26267221 */ /* 0x000fc40000010000 */
[----:B------:R-:W-:Y:S02]  /*4a70*/  FADD.FTZ R36, R36, R39 ;  /* 0x0000002724247221 */ /* 0x000fe40000010000 */
[----:B------:R-:W-:Y:S01]  /*4a80*/  MUFU.EX2 R154, R154 ;  /* 0x0000009a009a7308 */ /* 0x000fe20000000800 */
[----:B------:R-:W-:Y:S01]  /*4a90*/  FADD.FTZ R41, R41, R38 ;  /* 0x0000002629297221 */ /* 0x000fe20000010000 */
[----:B-----5:R-:W-:Y:S03]  /*4aa0*/  HMMA.16816.F32 R104, R4, R8, R104 ;  /* 0x000000080468723c */ /* 0x020fe60000001868 */
[----:B------:R-:W-:-:S03]  /*4ab0*/  FADD.FTZ R41, R2, R41 ;  /* 0x0000002902297221 */ /* 0x000fc60000010000 */
[----:B------:R-:W-:Y:S02]  /*4ac0*/  MUFU.EX2 R155, R155 ;  /* 0x0000009b009b7308 */ /* 0x000fe40000000800 */
[C---:B------:R-:W-:Y:S01]  /*4ad0*/  HMMA.16816.F32 R100, R4.reuse, R10, R100 ;  /* 0x0000000a0464723c */ /* 0x040fe20000001864 */
[----:B------:R-:W5:Y:S05]  /*4ae0*/  LDSM.16.MT88.4 R8, [R236+0x5100] ;  /* 0x00510000ec08783b */ /* 0x000f6a0000004200 */
[----:B------:R-:W-:Y:S02]  /*4af0*/  MUFU.EX2 R153, R153 ;  /* 0x0000009900997308 */ /* 0x000fe40000000800 */
[C---:B-1----:R-:W-:Y:S06]  /*4b00*/  HMMA.16816.F32 R112, R4.reuse, R16, R112 ;  /* 0x000000100470723c */ /* 0x042fec0000001870 */
[----:B------:R-:W-:Y:S02]  /*4b10*/  MUFU.EX2 R156, R156 ;  /* 0x0000009c009c7308 */ /* 0x000fe40000000800 */
[C---:B------:R-:W-:Y:S01]  /*4b20*/  HMMA.16816.F32 R108, R4.reuse, R18, R108 ;  /* 0x00000012046c723c */ /* 0x040fe2000000186c */
[----:B------:R-:W1:Y:S07]  /*4b30*/  LDSM.16.MT88.4 R16, [R237+0x1900] ;  /* 0x00190000ed10783b */ /* 0x000e6e0000004200 */
[C---:B---3--:R-:W-:Y:S08]  /*4b40*/  HMMA.16816.F32 R96, R4.reuse, R12, R96 ;  /* 0x0000000c0460723c */ /* 0x048ff00000001860 */
[C---:B------:R-:W-:Y:S01]  /*4b50*/  HMMA.16816.F32 R92, R4.reuse, R14, R92 ;  /* 0x0000000e045c723c */ /* 0x040fe2000000185c */
[----:B------:R-:W3:Y:S07]  /*4b60*/  LDSM.16.MT88.4 R12, [R236+0x1900] ;  /* 0x00190000ec0c783b */ /* 0x000eee0000004200 */
[C---:B------:R-:W-:Y:S01]  /*4b70*/  HMMA.16816.F32 R88, R4.reuse, R32, R88 ;  /* 0x000000200458723c */ /* 0x040fe20000001858 */
[----:B------:R1:W-:Y:S06]  /*4b80*/  MUFU.EX2 R32, R144 ;  /* 0x0000009000207308 */ /* 0x0003ec0000000800 */
[----:B------:R-:W-:Y:S01]  /*4b90*/  FFMA.FTZ R33, R142, c[0x0][0x2d0], -R56 ;  /* 0x0000b4008e217a23 */ /* 0x000fe20000010838 */
[----:B------:R-:W-:Y:S01]  /*4ba0*/  HMMA.16816.F32 R128, R4, R24, R128 ;  /* 0x000000180480723c */ /* 0x000fe20000001880 */
[----:B------:R-:W-:-:S04]  /*4bb0*/  FFMA.FTZ R142, R211, c[0x0][0x2d0], -R58 ;  /* 0x0000b400d38e7a23 */ /* 0x000fc8000001083a */
[----:B------:R-:W2:Y:S03]  /*4bc0*/  MUFU.EX2 R33, R33 ;  /* 0x0000002100217308 */ /* 0x000ea60000000800 */
[----:B------:R-:W-:Y:S01]  /*4bd0*/  HMMA.16816.F32 R124, R4, R26, R124 ;  /* 0x0000001a047c723c */ /* 0x000fe2000000187c */
[----:B------:R-:W-:Y:S01]  /*4be0*/  LDSM.16.MT88.4 R24, [R240+0x1900] ;  /* 0x00190000f018783b */ /* 0x000fe20000004200 */
[----:B-1----:R-:W-:-:S03]  /*4bf0*/  FFMA.FTZ R144, R207, c[0x0][0x2d0], -R58 ;  /* 0x0000b400cf907a23 */ /* 0x002fc6000001083a */
[----:B------:R-:W-:Y:S03]  /*4c00*/  MUFU.EX2 R142, R142 ;  /* 0x0000008e008e7308 */ /* 0x000fe60000000800 */
[C---:B------:R-:W-:Y:S05]  /*4c10*/  HMMA.16816.F32 R120, R4.reuse, R20, R120 ;  /* 0x000000140478723c */ /* 0x040fea0000001878 */
[----:B------:R-:W-:Y:S03]  /*4c20*/  MUFU.EX2 R144, R144 ;  /* 0x0000009000907308 */ /* 0x000fe60000000800 */
[C---:B------:R-:W-:Y:S01]  /*4c30*/  HMMA.16816.F32 R116, R4.reuse, R22, R116 ;  /* 0x000000160474723c */ /* 0x040fe20000001874 */
[----:B------:R-:W1:Y:S07]  /*4c40*/  LDSM.16.MT88.4 R20, [R238+0x1900] ;  /* 0x00190000ee14783b */ /* 0x000e6e0000004200 */
[C---:B------:R-:W-:Y:S07]  /*4c50*/  HMMA.16816.F32 R84, R4.reuse, R34, R84 ;  /* 0x000000220454723c */ /* 0x040fee0000001854 */
[--C-:B------:R-:W-:Y:S01]  /*4c60*/  FFMA.FTZ R34, R140, c[0x0][0x2d0], -R58.reuse ;  /* 0x0000b4008c227a23 */ /* 0x100fe2000001083a */
[----:B--2---:R-:W-:Y:S01]  /*4c70*/  HMMA.16816.F32 R80, R4, R28, R80 ;  /* 0x0000001c0450723c */ /* 0x004fe20000001850 */
[----:B------:R-:W-:-:S02]  /*4c80*/  FFMA.FTZ R35, R134, c[0x0][0x2d0], -R58 ;  /* 0x0000b40086237a23 */ /* 0x000fc4000001083a */
[--C-:B------:R-:W-:Y:S02]  /*4c90*/  FFMA.FTZ R134, R219, c[0x0][0x2d0], -R56.reuse ;  /* 0x0000b400db867a23 */ /* 0x100fe40000010838 */
[----:B------:R-:W-:Y:S01]  /*4ca0*/  FFMA.FTZ R140, R217, c[0x0][0x2d0], -R56 ;  /* 0x0000b400d98c7a23 */ /* 0x000fe20000010838 */
[----:B------:R-:W-:Y:S02]  /*4cb0*/  MUFU.EX2 R34, R34 ;  /* 0x0000002200227308 */ /* 0x000fe40000000800 */
[C---:B------:R-:W-:Y:S01]  /*4cc0*/  HMMA.16816.F32 R76, R4.reuse, R30, R76 ;  /* 0x0000001e044c723c */ /* 0x040fe2000000184c */
[----:B------:R-:W-:Y:S05]  /*4cd0*/  LDSM.16.MT88.4 R28, [R237+0x5900] ;  /* 0x00590000ed1c783b */ /* 0x000fea0000004200 */
[----:B------:R-:W2:Y:S02]  /*4ce0*/  MUFU.EX2 R35, R35 ;  /* 0x0000002300237308 */ /* 0x000ea40000000800 */
[C---:B-----5:R-:W-:Y:S06]  /*4cf0*/  HMMA.16816.F32 R72, R4.reuse, R8, R72 ;  /* 0x000000080448723c */ /* 0x060fec0000001848 */
[----:B------:R-:W5:Y:S02]  /*4d00*/  MUFU.EX2 R134, R134 ;  /* 0x0000008600867308 */ /* 0x000f640000000800 */
[----:B------:R-:W-:Y:S01]  /*4d10*/  HMMA.16816.F32 R68, R4, R10, R68 ;  /* 0x0000000a0444723c */ /* 0x000fe20000001844 */
[----:B------:R-:W1:Y:S05]  /*4d20*/  LDSM.16.MT88.4 R8, [R240+0x5900] ;  /* 0x00590000f008783b */ /* 0x000e6a0000004200 */
[----:B------:R-:W1:Y:S01]  /*4d30*/  MUFU.EX2 R140, R140 ;  /* 0x0000008c008c7308 */ /* 0x000e620000000800 */
[----:B------:R-:W-:Y:S01]  /*4d40*/  F2FP.PACK_AB R4, R145, R60 ;  /* 0x0000003c9104723e */ /* 0x000fe200000000ff */
[----:B------:R-:W-:Y:S01]  /*4d50*/  FADD.FTZ R60, R60, R41 ;  /* 0x000000293c3c7221 */ /* 0x000fe20000010000 */
[----:B------:R-:W-:-:S02]  /*4d60*/  F2FP.PACK_AB R6, R62, R147 ;  /* 0x000000933e06723e */ /* 0x000fc400000000ff */
[----:B----4-:R-:W-:Y:S01]  /*4d70*/  F2FP.PACK_AB R5, R151, R64 ;  /* 0x000000409705723e */ /* 0x010fe200000000ff */
[----:B------:R-:W-:Y:S01]  /*4d80*/  FADD.FTZ R60, R145, R60 ;  /* 0x0000003c913c7221 */ /* 0x000fe20000010000 */
[----:B------:R-:W-:-:S03]  /*4d90*/  F2FP.PACK_AB R7, R33, R32 ;  /* 0x000000202107723e */ /* 0x000fc600000000ff */
[----:B------:R-:W-:-:S04]  /*4da0*/  FADD.FTZ R147, R147, R60 ;  /* 0x0000003c93937221 */ /* 0x000fc80000010000 */
[----:B------:R-:W-:Y:S01]  /*4db0*/  HMMA.16816.F32 R112, R4, R16, R112 ;  /* 0x000000100470723c */ /* 0x000fe20000001870 */
[----:B------:R-:W-:-:S07]  /*4dc0*/  FADD.FTZ R147, R62, R147 ;  /* 0x000000933e937221 */ /* 0x000fce0000010000 */
[C---:B------:R-:W-:Y:S01]  /*4dd0*/  HMMA.16816.F32 R108, R4.reuse, R18, R108 ;  /* 0x00000012046c723c */ /* 0x040fe2000000186c */
[----:B------:R-:W4:Y:S07]  /*4de0*/  LDSM.16.MT88.4 R16, [R238+0x5900] ;  /* 0x00590000ee10783b */ /* 0x000f2e0000004200 */
[C---:B---3--:R-:W-:Y:S08]  /*4df0*/  HMMA.16816.F32 R104, R4.reuse, R12, R104 ;  /* 0x0000000c0468723c */ /* 0x048ff00000001868 */
[C---:B------:R-:W-:Y:S01]  /*4e00*/  HMMA.16816.F32 R100, R4.reuse, R14, R100 ;  /* 0x0000000e0464723c */ /* 0x040fe20000001864 */
[----:B------:R-:W3:Y:S07]  /*4e10*/  LDSM.16.MT88.4 R12, [R236+0x5900] ;  /* 0x00590000ec0c783b */ /* 0x000eee0000004200 */
[C---:B-1----:R-:W-:Y:S08]  /*4e20*/  HMMA.16816.F32 R120, R4.reuse, R20, R120 ;  /* 0x000000140478723c */ /* 0x042ff00000001878 */
[C---:B------:R-:W-:Y:S01]  /*4e30*/  HMMA.16816.F32 R116, R4.reuse, R22, R116 ;  /* 0x000000160474723c */ /* 0x040fe20000001874 */
[----:B------:R-:W-:Y:S07]  /*4e40*/  LDSM.16.MT88.4 R20, [R237+0x2100] ;  /* 0x00210000ed14783b */ /* 0x000fee0000004200 */
[C---:B------:R-:W-:Y:S08]  /*4e50*/  HMMA.16816.F32 R96, R4.reuse, R8, R96 ;  /* 0x000000080460723c */ /* 0x040ff00000001860 */
[C---:B------:R-:W-:Y:S01]  /*4e60*/  HMMA.16816.F32 R92, R4.reuse, R10, R92 ;  /* 0x0000000a045c723c */ /* 0x040fe2000000185c */
[----:B------:R-:W1:Y:S07]  /*4e70*/  LDSM.16.MT88.4 R8, [R238+0x2100] ;  /* 0x00210000ee08783b */ /* 0x000e6e0000004200 */
[C---:B----4-:R-:W-:Y:S08]  /*4e80*/  HMMA.16816.F32 R88, R4.reuse, R16, R88 ;  /* 0x000000100458723c */ /* 0x050ff00000001858 */
[C---:B------:R-:W-:Y:S01]  /*4e90*/  HMMA.16816.F32 R84, R4.reuse, R18, R84 ;  /* 0x000000120454723c */ /* 0x040fe20000001854 */
[----:B------:R-:W4:Y:S07]  /*4ea0*/  LDSM.16.MT88.4 R16, [R236+0x2100] ;  /* 0x00210000ec10783b */ /* 0x000f2e0000004200 */
[C---:B---3--:R-:W-:Y:S08]  /*4eb0*/  HMMA.16816.F32 R72, R4.reuse, R12, R72 ;  /* 0x0000000c0448723c */ /* 0x048ff00000001848 */
[C---:B------:R-:W-:Y:S01]  /*4ec0*/  HMMA.16816.F32 R68, R4.reuse, R14, R68 ;  /* 0x0000000e0444723c */ /* 0x040fe20000001844 */
[----:B------:R-:W3:Y:S07]  /*4ed0*/  LDSM.16.MT88.4 R12, [R240+0x6100] ;  /* 0x00610000f00c783b */ /* 0x000eee0000004200 */
[C---:B------:R-:W-:Y:S08]  /*4ee0*/  HMMA.16816.F32 R128, R4.reuse, R24, R128 ;  /* 0x000000180480723c */ /* 0x040ff00000001880 */
[C---:B------:R-:W-:Y:S01]  /*4ef0*/  HMMA.16816.F32 R124, R4.reuse, R26, R124 ;  /* 0x0000001a047c723c */ /* 0x040fe2000000187c */
[----:B------:R-:W3:Y:S07]  /*4f00*/  LDSM.16.MT88.4 R24, [R240+0x2100] ;  /* 0x00210000f018783b */ /* 0x000eee0000004200 */
[C---:B------:R-:W-:Y:S08]  /*4f10*/  HMMA.16816.F32 R80, R4.reuse, R28, R80 ;  /* 0x0000001c0450723c */ /* 0x040ff00000001850 */
[----:B------:R-:W-:Y:S01]  /*4f20*/  HMMA.16816.F32 R76, R4, R30, R76 ;  /* 0x0000001e044c723c */ /* 0x000fe2000000184c */
[----:B------:R-:W-:Y:S06]  /*4f30*/  LDSM.16.MT88.4 R28, [R237+0x6100] ;  /* 0x00610000ed1c783b */ /* 0x000fec0000004200 */
[----:B--2---:R-:W-:Y:S01]  /*4f40*/  F2FP.PACK_AB R4, R35, R34 ;  /* 0x000000222304723e */ /* 0x004fe200000000ff */
[----:B------:R-:W-:Y:S01]  /*4f50*/  FADD.FTZ R34, R34, R147 ;  /* 0x0000009322227221 */ /* 0x000fe20000010000 */
[----:B------:R-:W-:-:S02]  /*4f60*/  F2FP.PACK_AB R6, R66, R167 ;  /* 0x000000a74206723e */ /* 0x000fc400000000ff */
[----:B-----5:R-:W-:Y:S01]  /*4f70*/  F2FP.PACK_AB R5, R169, R134 ;  /* 0x00000086a905723e */ /* 0x020fe200000000ff */
[----:B------:R-:W-:Y:S01]  /*4f80*/  FADD.FTZ R34, R35, R34 ;  /* 0x0000002223227221 */ /* 0x000fe20000010000 */
[----:B------:R-:W-:-:S03]  /*4f90*/  F2FP.PACK_AB R7, R197, R140 ;  /* 0x0000008cc507723e */ /* 0x000fc600000000ff */
[----:B------:R-:W-:-:S04]  /*4fa0*/  FADD.FTZ R167, R167, R34 ;  /* 0x00000022a7a77221 */ /* 0x000fc80000010000 */
[----:B-1----:R-:W-:Y:S01]  /*4fb0*/  HMMA.16816.F32 R120, R4, R8, R120 ;  /* 0x000000080478723c */ /* 0x002fe20000001878 */
[----:B------:R-:W-:-:S07]  /*4fc0*/  FADD.FTZ R167, R66, R167 ;  /* 0x000000a742a77221 */ /* 0x000fce0000010000 */
[C---:B------:R-:W-:Y:S01]  /*4fd0*/  HMMA.16816.F32 R116, R4.reuse, R10, R116 ;  /* 0x0000000a0474723c */ /* 0x040fe20000001874 */
[----:B------:R-:W1:Y:S07]  /*4fe0*/  LDSM.16.MT88.4 R8, [R238+0x6100] ;  /* 0x00610000ee08783b */ /* 0x000e6e0000004200 */
[C---:B------:R-:W-:Y:S08]  /*4ff0*/  HMMA.16816.F32 R112, R4.reuse, R20, R112 ;  /* 0x000000140470723c */ /* 0x040ff00000001870 */
[C---:B------:R-:W-:Y:S01]  /*5000*/  HMMA.16816.F32 R108, R4.reuse, R22, R108 ;  /* 0x00000016046c723c */ /* 0x040fe2000000186c */
[----:B------:R-:W2:Y:S07]  /*5010*/  LDSM.16.MT88.4 R20, [R236+0x6100] ;  /* 0x00610000ec14783b */ /* 0x000eae0000004200 */
        /* <DEDUP_REMOVED lines=8> */
[----:B------:R-:W-:Y:S07]  /*50a0*/  LDSM.16.MT88.4 R24, [R238+0x2900] ;  /* 0x00290000ee18783b */ /* 0x000fee0000004200 */
[C---:B-1----:R-:W-:Y:S08]  /*50b0*/  HMMA.16816.F32 R88, R4.reuse, R8, R88 ;  /* 0x000000080458723c */ /* 0x042ff00000001858 */
[C---:B------:R-:W-:Y:S01]  /*50c0*/  HMMA.16816.F32 R84, R4.reuse, R10, R84 ;  /* 0x0000000a0454723c */ /* 0x040fe20000001854 */
[----:B------:R-:W1:Y:S07]  /*50d0*/  LDSM.16.MT88.4 R8, [R236+0x2900] ;  /* 0x00290000ec08783b */ /* 0x000e6e0000004200 */
[C---:B------:R-:W-:Y:S08]  /*50e0*/  HMMA.16816.F32 R80, R4.reuse, R28, R80 ;  /* 0x0000001c0450723c */ /* 0x040ff00000001850 */
[C---:B------:R-:W-:Y:S01]  /*50f0*/  HMMA.16816.F32 R76, R4.reuse, R30, R76 ;  /* 0x0000001e044c723c */ /* 0x040fe2000000184c */
[----:B------:R-:W-:Y:S07]  /*5100*/  LDSM.16.MT88.4 R28, [R240+0x3100] ;  /* 0x00310000f01c783b */ /* 0x000fee0000004200 */
[C---:B--2---:R-:W-:Y:S08]  /*5110*/  HMMA.16816.F32 R72, R4.reuse, R20, R72 ;  /* 0x000000140448723c */ /* 0x044ff00000001848 */
[----:B------:R-:W-:Y:S01]  /*5120*/  HMMA.16816.F32 R68, R4, R22, R68 ;  /* 0x000000160444723c */ /* 0x000fe20000001844 */
[----:B------:R-:W2:Y:S06]  /*5130*/  LDSM.16.MT88.4 R20, [R240+0x6900] ;  /* 0x00690000f014783b */ /* 0x000eac0000004200 */
[----:B------:R-:W-:Y:S01]  /*5140*/  F2FP.PACK_AB R4, R209, R142 ;  /* 0x0000008ed104723e */ /* 0x000fe200000000ff */
[----:B------:R-:W-:Y:S01]  /*5150*/  FADD.FTZ R142, R142, R167 ;  /* 0x000000a78e8e7221 */ /* 0x000fe20000010000 */
[----:B------:R-:W-:-:S02]  /*5160*/  F2FP.PACK_AB R6, R205, R144 ;  /* 0x00000090cd06723e */ /* 0x000fc400000000ff */
[----:B------:R-:W-:Y:S01]  /*5170*/  F2FP.PACK_AB R5, R201, R146 ;  /* 0x00000092c905723e */ /* 0x000fe200000000ff */
[----:B------:R-:W-:Y:S01]  /*5180*/  FADD.FTZ R209, R209, R142 ;  /* 0x0000008ed1d17221 */ /* 0x000fe20000010000 */
[----:B------:R-:W-:-:S03]  /*5190*/  F2FP.PACK_AB R7, R171, R148 ;  /* 0x00000094ab07723e */ /* 0x000fc600000000ff */
[----:B------:R-:W-:-:S04]  /*51a0*/  FADD.FTZ R144, R144, R209 ;  /* 0x000000d190907221 */ /* 0x000fc80000010000 */
[----:B----4-:R-:W-:Y:S01]  /*51b0*/  HMMA.16816.F32 R128, R4, R16, R128 ;  /* 0x000000100480723c */ /* 0x010fe20000001880 */
        /* <DEDUP_REMOVED lines=8> */
[----:B------:R-:W1:Y:S07]  /*5240*/  LDSM.16.MT88.4 R8, [R236+0x6900] ;  /* 0x00690000ec08783b */ /* 0x000e6e0000004200 */
[C---:B--2---:R-:W-:Y:S08]  /*5250*/  HMMA.16816.F32 R96, R4.reuse, R20, R96 ;  /* 0x000000140460723c */ /* 0x044ff00000001860 */
[C---:B----4-:R-:W-:Y:S08]  /*5260*/  HMMA.16816.F32 R88, R4.reuse, R16, R88 ;  /* 0x000000100458723c */ /* 0x050ff00000001858 */
[C---:B------:R-:W-:Y:S01]  /*5270*/  HMMA.16816.F32 R84, R4.reuse, R18, R84 ;  /* 0x000000120454723c */ /* 0x040fe20000001854 */
[----:B------:R-:W2:Y:S07]  /*5280*/  LDSM.16.MT88.4 R16, [R236+0x3100] ;  /* 0x00310000ec10783b */ /* 0x000eae0000004200 */
[C---:B---3--:R-:W-:Y:S08]  /*5290*/  HMMA.16816.F32 R80, R4.reuse, R12, R80 ;  /* 0x0000000c0450723c */ /* 0x048ff00000001850 */
[C---:B------:R-:W-:Y:S01]  /*52a0*/  HMMA.16816.F32 R76, R4.reuse, R14, R76 ;  /* 0x0000000e044c723c */ /* 0x040fe2000000184c */
[----:B------:R-:W3:Y:S07]  /*52b0*/  LDSM.16.MT88.4 R12, [R240+0x7100] ;  /* 0x00710000f00c783b */ /* 0x000eee0000004200 */
[C---:B------:R-:W-:Y:S01]  /*52c0*/  HMMA.16816.F32 R92, R4.reuse, R22, R92 ;  /* 0x00000016045c723c */ /* 0x040fe2000000185c */
[----:B------:R-:W4:Y:S07]  /*52d0*/  LDSM.16.MT88.4 R20, [R237+0x3100] ;  /* 0x00310000ed14783b */ /* 0x000f2e0000004200 */
[C---:B------:R-:W-:Y:S08]  /*52e0*/  HMMA.16816.F32 R120, R4.reuse, R24, R120 ;  /* 0x000000180478723c */ /* 0x040ff00000001878 */
[C---:B------:R-:W-:Y:S01]  /*52f0*/  HMMA.16816.F32 R116, R4.reuse, R26, R116 ;  /* 0x0000001a0474723c */ /* 0x040fe20000001874 */
[----:B------:R-:W5:Y:S07]  /*5300*/  LDSM.16.MT88.4 R24, [R238+0x3100] ;  /* 0x00310000ee18783b */ /* 0x000f6e0000004200 */
[C---:B-1----:R-:W-:Y:S08]  /*5310*/  HMMA.16816.F32 R72, R4.reuse, R8, R72 ;  /* 0x000000080448723c */ /* 0x042ff00000001848 */
[----:B------:R-:W-:Y:S01]  /*5320*/  HMMA.16816.F32 R68, R4, R10, R68 ;  /* 0x0000000a0444723c */ /* 0x000fe20000001844 */
[----:B------:R-:W1:Y:S06]  /*5330*/  LDSM.16.MT88.4 R8, [R238+0x7100] ;  /* 0x00710000ee08783b */ /* 0x000e6c0000004200 */
[----:B------:R-:W-:Y:S01]  /*5340*/  F2FP.PACK_AB R4, R163, R150 ;  /* 0x00000096a304723e */ /* 0x000fe200000000ff */
[----:B------:R-:W-:Y:S01]  /*5350*/  FADD.FTZ R150, R150, R205 ;  /* 0x000000cd96967221 */ /* 0x000fe20000010000 */
[----:B------:R-:W-:-:S02]  /*5360*/  F2FP.PACK_AB R6, R159, R152 ;  /* 0x000000989f06723e */ /* 0x000fc400000000ff */
[----:B------:R-:W-:Y:S01]  /*5370*/  F2FP.PACK_AB R5, R155, R154 ;  /* 0x0000009a9b05723e */ /* 0x000fe200000000ff */
[----:B------:R-:W-:Y:S01]  /*5380*/  FADD.FTZ R163, R163, R150 ;  /* 0x00000096a3a37221 */ /* 0x000fe20000010000 */
[----:B------:R-:W-:-:S03]  /*5390*/  F2FP.PACK_AB R7, R156, R153 ;  /* 0x000000999c07723e */ /* 0x000fc600000000ff */
[----:B------:R-:W-:-:S04]  /*53a0*/  FADD.FTZ R152, R152, R163 ;  /* 0x000000a398987221 */ /* 0x000fc80000010000 */
[----:B--2---:R-:W-:Y:S01]  /*53b0*/  HMMA.16816.F32 R104, R4, R16, R104 ;  /* 0x000000100468723c */ /* 0x004fe20000001868 */
[----:B------:R-:W-:-:S07]  /*53c0*/  FADD.FTZ R159, R159, R152 ;  /* 0x000000989f9f7221 */ /* 0x000fce0000010000 */
[C---:B------:R-:W-:Y:S01]  /*53d0*/  HMMA.16816.F32 R100, R4.reuse, R18, R100 ;  /* 0x000000120464723c */ /* 0x040fe20000001864 */
[----:B------:R-:W2:Y:S07]  /*53e0*/  LDSM.16.MT88.4 R16, [R237+0x7100] ;  /* 0x00710000ed10783b */ /* 0x000eae0000004200 */
[C---:B---3--:R-:W-:Y:S08]  /*53f0*/  HMMA.16816.F32 R96, R4.reuse, R12, R96 ;  /* 0x0000000c0460723c */ /* 0x048ff00000001860 */
[C---:B------:R-:W-:Y:S01]  /*5400*/  HMMA.16816.F32 R92, R4.reuse, R14, R92 ;  /* 0x0000000e045c723c */ /* 0x040fe2000000185c */
[----:B------:R-:W3:Y:S07]  /*5410*/  LDSM.16.MT88.4 R12, [R236+0x7100] ;  /* 0x00710000ec0c783b */ /* 0x000eee0000004200 */
[C---:B----4-:R-:W-:Y:S08]  /*5420*/  HMMA.16816.F32 R112, R4.reuse, R20, R112 ;  /* 0x000000140470723c */ /* 0x050ff00000001870 */
[C---:B------:R-:W-:Y:S01]  /*5430*/  HMMA.16816.F32 R108, R4.reuse, R22, R108 ;  /* 0x00000016046c723c */ /* 0x040fe2000000186c */
[----:B------:R-:W4:Y:S07]  /*5440*/  LDSM.16.MT88.4 R20, [R240+0x3900] ;  /* 0x00390000f014783b */ /* 0x000f2e0000004200 */
[C---:B------:R-:W-:Y:S07]  /*5450*/  HMMA.16816.F32 R128, R4.reuse, R28, R128 ;  /* 0x0000001c0480723c */ /* 0x040fee0000001880 */
[--C-:B------:R-:W-:Y:S01]  /*5460*/  FFMA.FTZ R28, R67, c[0x0][0x2d0], -R56.reuse ;  /* 0x0000b400431c7a23 */ /* 0x100fe20000010838 */
[----:B------:R-:W-:Y:S01]  /*5470*/  HMMA.16816.F32 R124, R4, R30, R124 ;  /* 0x0000001e047c723c */ /* 0x000fe2000000187c */
[----:B------:R-:W-:-:S04]  /*5480*/  FFMA.FTZ R29, R65, c[0x0][0x2d0], -R56 ;  /* 0x0000b400411d7a23 */ /* 0x000fc80000010838 */
[----:B------:R-:W-:Y:S02]  /*5490*/  MUFU.EX2 R28, R28 ;  /* 0x0000001c001c7308 */ /* 0x000fe40000000800 */
[--C-:B------:R-:W-:Y:S01]  /*54a0*/  FFMA.FTZ R30, R63, c[0x0][0x2d0], -R56.reuse ;  /* 0x0000b4003f1e7a23 */ /* 0x100fe20000010838 */
[----:B-----5:R-:W-:Y:S01]  /*54b0*/  HMMA.16816.F32 R120, R4, R24, R120 ;  /* 0x000000180478723c */ /* 0x020fe20000001878 */
[----:B------:R-:W-:-:S04]  /*54c0*/  FFMA.FTZ R31, R61, c[0x0][0x2d0], -R56 ;  /* 0x0000b4003d1f7a23 */ /* 0x000fc80000010838 */
[----:B------:R-:W-:Y:S02]  /*54d0*/  MUFU.EX2 R29, R29 ;  /* 0x0000001d001d7308 */ /* 0x000fe40000000800 */
[--C-:B------:R-:W-:Y:S01]  /*54e0*/  FFMA.FTZ R24, R143, c[0x0][0x2d0], -R58.reuse ;  /* 0x0000b4008f187a23 */ /* 0x100fe2000001083a */
[----:B------:R-:W-:Y:S01]  /*54f0*/  HMMA.16816.F32 R116, R4, R26, R116 ;  /* 0x0000001a0474723c */ /* 0x000fe20000001874 */
[----:B------:R-:W-:-:S04]  /*5500*/  FFMA.FTZ R25, R141, c[0x0][0x2d0], -R58 ;  /* 0x0000b4008d197a23 */ /* 0x000fc8000001083a */
[----:B------:R-:W-:Y:S02]  /*5510*/  MUFU.EX2 R24, R24 ;  /* 0x0000001800187308 */ /* 0x000fe40000000800 */
[--C-:B------:R-:W-:Y:S01]  /*5520*/  FFMA.FTZ R26, R135, c[0x0][0x2d0], -R58.reuse ;  /* 0x0000b400871a7a23 */ /* 0x100fe2000001083a */
[----:B-1----:R-:W-:Y:S01]  /*5530*/  HMMA.16816.F32 R88, R4, R8, R88 ;  /* 0x000000080458723c */ /* 0x002fe20000001858 */
[----:B------:R-:W-:-:S04]  /*5540*/  FFMA.FTZ R27, R133, c[0x0][0x2d0], -R58 ;  /* 0x0000b400851b7a23 */ /* 0x000fc8000001083a */
[----:B------:R-:W1:Y:S03]  /*5550*/  MUFU.EX2 R25, R25 ;  /* 0x0000001900197308 */ /* 0x000e660000000800 */
[C---:B------:R-:W-:Y:S01]  /*5560*/  HMMA.16816.F32 R84, R4.reuse, R10, R84 ;  /* 0x0000000a0454723c */ /* 0x040fe20000001854 */
[----:B------:R-:W5:Y:S04]  /*5570*/  LDSM.16.MT88.4 R8, [R238+0x3900] ;  /* 0x00390000ee08783b */ /* 0x000f680000004200 */
[----:B------:R-:W-:Y:S03]  /*5580*/  MUFU.EX2 R26, R26 ;  /* 0x0000001a001a7308 */ /* 0x000fe60000000800 */
[C---:B--2---:R-:W-:Y:S05]  /*5590*/  HMMA.16816.F32 R80, R4.reuse, R16, R80 ;  /* 0x000000100450723c */ /* 0x044fea0000001850 */
[----:B------:R-:W2:Y:S03]  /*55a0*/  MUFU.EX2 R27, R27 ;  /* 0x0000001b001b7308 */ /* 0x000ea60000000800 */
[C---:B------:R-:W-:Y:S01]  /*55b0*/  HMMA.16816.F32 R76, R4.reuse, R18, R76 ;  /* 0x00000012044c723c */ /* 0x040fe2000000184c */
[----:B------:R-:W5:Y:S04]  /*55c0*/  LDSM.16.MT88.4 R16, [R237+0x3900] ;  /* 0x00390000ed10783b */ /* 0x000f680000004200 */
[----:B------:R-:W-:Y:S03]  /*55d0*/  MUFU.EX2 R30, R30 ;  /* 0x0000001e001e7308 */ /* 0x000fe60000000800 */
[C---:B---3--:R-:W-:Y:S05]  /*55e0*/  HMMA.16816.F32 R72, R4.reuse, R12, R72 ;  /* 0x0000000c0448723c */ /* 0x048fea0000001848 */
[----:B------:R-:W3:Y:S03]  /*55f0*/  MUFU.EX2 R31, R31 ;  /* 0x0000001f001f7308 */ /* 0x000ee60000000800 */
[----:B------:R-:W-:Y:S01]  /*5600*/  HMMA.16816.F32 R68, R4, R14, R68 ;  /* 0x0000000e0444723c */ /* 0x000fe20000001844 */
[----:B------:R-:W5:Y:S06]  /*5610*/  LDSM.16.MT88.4 R12, [R236+0x3900] ;  /* 0x00390000ec0c783b */ /* 0x000f6c0000004200 */
[----:B-1----:R-:W-:Y:S01]  /*5620*/  F2FP.PACK_AB R4, R25, R24 ;  /* 0x000000181904723e */ /* 0x002fe200000000ff */
[----:B------:R-:W-:Y:S01]  /*5630*/  FADD.FTZ R24, R24, R159 ;  /* 0x0000009f18187221 */ /* 0x000fe20000010000 */
[----:B--2---:R-:W-:-:S02]  /*5640*/  F2FP.PACK_AB R6, R27, R26 ;  /* 0x0000001a1b06723e */ /* 0x004fc400000000ff */
[----:B------:R-:W-:Y:S01]  /*5650*/  F2FP.PACK_AB R5, R29, R28 ;  /* 0x0000001c1d05723e */ /* 0x000fe200000000ff */
[----:B------:R-:W-:Y:S01]  /*5660*/  FADD.FTZ R25, R25, R24 ;  /* 0x0000001819197221 */ /* 0x000fe20000010000 */
[----:B---3--:R-:W-:-:S03]  /*5670*/  F2FP.PACK_AB R7, R31, R30 ;  /* 0x0000001e1f07723e */ /* 0x008fc600000000ff */
[----:B------:R-:W-:-:S04]  /*5680*/  FADD.FTZ R26, R26, R25 ;  /* 0x000000191a1a7221 */ /* 0x000fc80000010000 */
[----:B----4-:R-:W-:Y:S01]  /*5690*/  HMMA.16816.F32 R128, R4, R20, R128 ;  /* 0x000000140480723c */ /* 0x010fe20000001880 */
[----:B------:R-:W-:-:S06]  /*56a0*/  FADD.FTZ R2, R27, R26 ;  /* 0x0000001a1b027221 */ /* 0x000fcc0000010000 */
[----:B------:R-:W-:Y:S01]  /*56b0*/  FADD.FTZ R21, R37, R36 ;  /* 0x0000002425157221 */ /* 0x000fe20000010000 */
[----:B-----5:R-:W-:Y:S03]  /*56c0*/  HMMA.16816.F32 R120, R4, R8, R120 ;  /* 0x000000080478723c */ /* 0x020fe60000001878 */
[----:B------:R-:W-:-:S04]  /*56d0*/  FADD.FTZ R21, R0, R21 ;  /* 0x0000001500157221 */ /* 0x000fc80000010000 */
[----:B------:R-:W-:Y:S01]  /*56e0*/  FADD.FTZ R64, R64, R21 ;  /* 0x0000001540407221 */ /* 0x000fe20000010000 */
[----:B------:R-:W-:Y:S01]  /*56f0*/  HMMA.16816.F32 R116, R4, R10, R116 ;  /* 0x0000000a0474723c */ /* 0x000fe20000001874 */
[----:B------:R-:W1:Y:S02]  /*5700*/  LDSM.16.MT88.4 R8, [R240+0x7900] ;  /* 0x00790000f008783b */ /* 0x000e640000004200 */
[----:B------:R-:W-:-:S04]  /*5710*/  FADD.FTZ R151, R151, R64 ;  /* 0x0000004097977221 */ /* 0x000fc80000010000 */
[----:B------:R-:W-:Y:S01]  /*5720*/  FADD.FTZ R32, R32, R151 ;  /* 0x0000009720207221 */ /* 0x000fe20000010000 */
[----:B------:R-:W-:Y:S03]  /*5730*/  HMMA.16816.F32 R112, R4, R16, R112 ;  /* 0x000000100470723c */ /* 0x000fe60000001870 */
[----:B------:R-:W-:-:S04]  /*5740*/  FADD.FTZ R33, R33, R32 ;  /* 0x0000002021217221 */ /* 0x000fc80000010000 */
[----:B------:R-:W-:Y:S01]  /*5750*/  FADD.FTZ R134, R134, R33 ;  /* 0x0000002186867221 */ /* 0x000fe20000010000 */
[----:B------:R-:W-:Y:S01]  /*5760*/  HMMA.16816.F32 R108, R4, R18, R108 ;  /* 0x00000012046c723c */ /* 0x000fe2000000186c */
[----:B------:R-:W2:Y:S02]  /*5770*/  LDSM.16.MT88.4 R16, [R238+0x7900] ;  /* 0x00790000ee10783b */ /* 0x000ea40000004200 */
[----:B------:R-:W-:-:S04]  /*5780*/  FADD.FTZ R169, R169, R134 ;  /* 0x00000086a9a97221 */ /* 0x000fc80000010000 */
[----:B------:R-:W-:Y:S01]  /*5790*/  FADD.FTZ R140, R140, R169 ;  /* 0x000000a98c8c7221 */ /* 0x000fe20000010000 */
[----:B------:R-:W-:Y:S03]  /*57a0*/  HMMA.16816.F32 R104, R4, R12, R104 ;  /* 0x0000000c0468723c */ /* 0x000fe60000001868 */
[----:B------:R-:W-:-:S04]  /*57b0*/  FADD.FTZ R197, R197, R140 ;  /* 0x0000008cc5c57221 */ /* 0x000fc80000010000 */
[----:B------:R-:W-:Y:S01]  /*57c0*/  FADD.FTZ R146, R146, R197 ;  /* 0x000000c592927221 */ /* 0x000fe20000010000 */
[----:B------:R-:W-:Y:S01]  /*57d0*/  HMMA.16816.F32 R100, R4, R14, R100 ;  /* 0x0000000e0464723c */ /* 0x000fe20000001864 */
[----:B------:R-:W3:Y:S02]  /*57e0*/  LDSM.16.MT88.4 R12, [R237+0x7900] ;  /* 0x00790000ed0c783b */ /* 0x000ee40000004200 */
[----:B------:R-:W-:-:S04]  /*57f0*/  FADD.FTZ R201, R201, R146 ;  /* 0x00000092c9c97221 */ /* 0x000fc80000010000 */
[----:B------:R-:W-:Y:S01]  /*5800*/  FADD.FTZ R148, R148, R201 ;  /* 0x000000c994947221 */ /* 0x000fe20000010000 */
[----:B------:R-:W-:Y:S03]  /*5810*/  HMMA.16816.F32 R124, R4, R22, R124 ;  /* 0x00000016047c723c */ /* 0x000fe6000000187c */
[----:B------:R-:W-:-:S04]  /*5820*/  FADD.FTZ R171, R171, R148 ;  /* 0x00000094abab7221 */ /* 0x000fc80000010000 */
[----:B------:R-:W-:Y:S01]  /*5830*/  FADD.FTZ R154, R154, R171 ;  /* 0x000000ab9a9a7221 */ /* 0x000fe20000010000 */
[----:B-1----:R-:W-:Y:S03]  /*5840*/  HMMA.16816.F32 R96, R4, R8, R96 ;  /* 0x000000080460723c */ /* 0x002fe60000001860 */
[----:B------:R-:W-:-:S04]  /*5850*/  FADD.FTZ R154, R155, R154 ;  /* 0x0000009a9b9a7221 */ /* 0x000fc80000010000 */
[----:B------:R-:W-:Y:S01]  /*5860*/  FADD.FTZ R153, R153, R154 ;  /* 0x0000009a99997221 */ /* 0x000fe20000010000 */
[----:B------:R-:W-:Y:S01]  /*5870*/  HMMA.16816.F32 R92, R4, R10, R92 ;  /* 0x0000000a045c723c */ /* 0x000fe2000000185c */
[----:B------:R-:W1:Y:S02]  /*5880*/  LDSM.16.MT88.4 R8, [R236+0x7900] ;  /* 0x00790000ec08783b */ /* 0x000e640000004200 */
[----:B------:R-:W-:-:S04]  /*5890*/  FADD.FTZ R153, R156, R153 ;  /* 0x000000999c997221 */ /* 0x000fc80000010000 */
[----:B------:R-:W-:Y:S01]  /*58a0*/  FADD.FTZ R28, R28, R153 ;  /* 0x000000991c1c7221 */ /* 0x000fe20000010000 */
[----:B--2---:R-:W-:Y:S03]  /*58b0*/  HMMA.16816.F32 R88, R4, R16, R88 ;  /* 0x000000100458723c */ /* 0x004fe60000001858 */
[----:B------:R-:W-:-:S04]  /*58c0*/  FADD.FTZ R29, R29, R28 ;  /* 0x0000001c1d1d7221 */ /* 0x000fc80000010000 */
[----:B------:R-:W-:Y:S01]  /*58d0*/  FADD.FTZ R30, R30, R29 ;  /* 0x0000001d1e1e7221 */ /* 0x000fe20000010000 */
[----:B------:R-:W-:Y:S03]  /*58e0*/  HMMA.16816.F32 R84, R4, R18, R84 ;  /* 0x000000120454723c */ /* 0x000fe60000001854 */
[----:B------:R-:W-:-:S05]  /*58f0*/  FADD.FTZ R0, R31, R30 ;  /* 0x0000001e1f007221 */ /* 0x000fca0000010000 */
[----:B------:R2:W-:Y:S01]  /*5900*/  STL [R1+0xc], R0 ;  /* 0x00000c0001007387 */ /* 0x0005e20000100800 */
[C---:B---3--:R-:W-:Y:S03]  /*5910*/  HMMA.16816.F32 R80, R4.reuse, R12, R80 ;  /* 0x0000000c0450723c */ /* 0x048fe60000001850 */
[----:B------:R2:W-:Y:S05]  /*5920*/  STL [R1+0x10], R2 ;  /* 0x0000100201007387 */ /* 0x0005ea0000100800 */
[C---:B------:R-:W-:Y:S08]  /*5930*/  HMMA.16816.F32 R76, R4.reuse, R14, R76 ;  /* 0x0000000e044c723c */ /* 0x040ff0000000184c */
[C---:B-1----:R-:W-:Y:S08]  /*5940*/  HMMA.16816.F32 R72, R4.reuse, R8, R72 ;  /* 0x000000080448723c */ /* 0x042ff00000001848 */
[----:B------:R-:W-:Y:S01]  /*5950*/  HMMA.16816.F32 R68, R4, R10, R68 ;  /* 0x0000000a0444723c */ /* 0x000fe20000001844 */
[----:B------:R-:W-:Y:S07]  /*5960*/  @!P1 BRA `(.L_x_24) ;  /* 0x00003f0000009947 */ /* 0x000fee0003800000 */
[----:B--2---:R-:W-:Y:S01]  /*5970*/  IADD3 R0, P2, R250, 0x40, RZ ;  /* 0x00000040fa007810 */ /* 0x004fe20007f5e0ff */
[----:B------:R-:W-:Y:S01]  /*5980*/  IMAD.MOV.U32 R135, RZ, RZ, R132 ;  /* 0x000000ffff877224 */ /* 0x000fe200078e0084 */
[----:B------:R-:W-:Y:S01]  /*5990*/  IADD3 R2, P1, R246, 0x40, RZ ;  /* 0x00000040f6027810 */ /* 0x000fe20007f3e0ff */
[----:B------:R-:W-:-:S02]  /*59a0*/  ULEA.HI.SX32 UR21, UR18, 0xfffffffe, 0x19 ;  /* 0xfffffffe12157891 */ /* 0x000fc4000f8fca3f */
[----:B------:R1:W-:Y:S01]  /*59b0*/  STL [R1+0x8], R0 ;  /* 0x0000080001007387 */ /* 0x0003e20000100800 */
[----:B------:R-:W-:Y:S01]  /*59c0*/  ULDC.64 UR6, c[0x0][0x208] ;  /* 0x0000820000067ab9 */ /* 0x000fe20000000a00 */
[----:B------:R-:W-:Y:S01]  /*59d0*/  IMAD.X R252, RZ, RZ, R249, P1 ;  /* 0x000000fffffc7224 */ /* 0x000fe200008e06f9 */
[----:B------:R-:W-:Y:S01]  /*59e0*/  ULDC.64 UR4, c[0x0][0x1e0] ;  /* 0x0000780000047ab9 */ /* 0x000fe20000000a00 */
[----:B------:R2:W-:Y:S01]  /*59f0*/  STL [R1], R2 ;  /* 0x0000000201007387 */ /* 0x0005e20000100800 */
[----:B-1----:R-:W-:Y:S01]  /*5a00*/  IMAD.MOV.U32 R0, RZ, RZ, R3 ;  /* 0x000000ffff007224 */ /* 0x002fe200078e0003 */
[----:B--2---:R-:W-:-:S05]  /*5a10*/  IADD3.X R2, RZ, R245, RZ, P2, !PT ;  /* 0x000000f5ff027210 */ /* 0x004fca00017fe4ff */
[----:B------:R1:W-:Y:S02]  /*5a20*/  STL [R1+0x4], R2 ;  /* 0x0000040201007387 */ /* 0x0003e40000100800 */
.L_x_25:
[----:B-12---:R-:W2:Y:S01]  /*5a30*/  LDL R2, [R1+0x8] ;  /* 0x0000080001027983 */ /* 0x006ea20000100800 */
[----:B------:R-:W-:Y:S04]  /*5a40*/  DEPBAR.LE SB0, 0x0 ;  /* 0x000080000000791a */ /* 0x000fe80000000000 */
[----:B------:R-:W3:Y:S01]  /*5a50*/  LDL R133, [R1+0x4] ;  /* 0x0000040001857983 */ /* 0x000ee20000100800 */
[----:B------:R-:W-:Y:S02]  /*5a60*/  USHF.R.S32.HI UR15, URZ, 0x1f, UR21 ;  /* 0x0000001f3f0f7899 */ /* 0x000fe40008011415 */
[----:B------:R-:W-:Y:S01]  /*5a70*/  UIMAD.WIDE.U32 UR22, UR21, UR6, URZ ;  /* 0x00000006151672a5 */ /* 0x000fe2000f8e003f */
[----:B------:R-:W-:Y:S01]  /*5a80*/  BAR.SYNC.DEFER_BLOCKING 0x0 ;  /* 0x0000000000007b1d */ /* 0x000fe20000010000 */
[----:B------:R-:W-:Y:S02]  /*5a90*/  UIMAD UR15, UR15, UR6, URZ ;  /* 0x000000060f0f72a4 */ /* 0x000fe4000f8e023f */
[----:B------:R-:W-:Y:S02]  /*5aa0*/  USHF.L.U32 UR18, UR22, 0x7, URZ ;  /* 0x0000000716127899 */ /* 0x000fe4000800063f */
[----:B------:R-:W-:Y:S02]  /*5ab0*/  UIMAD UR15, UR21, UR7, UR15 ;  /* 0x00000007150f72a4 */ /* 0x000fe4000f8e020f */
[----:B------:R-:W-:Y:S02]  /*5ac0*/  UISETP.GT.AND UP1, UPT, UR21, URZ, UPT ;  /* 0x0000003f1500728c */ /* 0x000fe4000bf24270 */
[----:B------:R-:W-:Y:S01]  /*5ad0*/  UIADD3 UR15, UR23, UR15, URZ ;  /* 0x0000000f170f7290 */ /* 0x000fe2000fffe03f */
[----:B------:R-:W-:Y:S01]  /*5ae0*/  IADD3 R3, P5, R250, UR18, RZ ;  /* 0x00000012fa037c10 */ /* 0x000fe2000ffbe0ff */
[----:B------:R-:W-:Y:S02]  /*5af0*/  UIADD3 UR21, UR21, -0x1, URZ ;  /* 0xffffffff15157890 */ /* 0x000fe4000fffe03f */
[----:B------:R-:W-:Y:S01]  /*5b00*/  USHF.L.U64.HI UR15, UR22, 0x7, UR15 ;  /* 0x00000007160f7899 */ /* 0x000fe2000801020f */
[----:B------:R-:W-:Y:S04]  /*5b10*/  LEA R196, P4, R3, c[0x0][0x1f8], 0x1 ;  /* 0x00007e0003c47a11 */ /* 0x000fe800078808ff */
[----:B------:R-:W-:Y:S01]  /*5b20*/  @UP1 USHF.L.U32 UR19, UR4, 0x6, URZ ;  /* 0x0000000604131899 */ /* 0x000fe2000800063f */
[----:B------:R-:W-:Y:S01]  /*5b30*/  IADD3.X R134, R245, UR15, RZ, P5, !PT ;  /* 0x0000000ff5867c10 */ /* 0x000fe2000affe4ff */
[----:B------:R-:W-:Y:S02]  /*5b40*/  @UP1 USHF.L.U64.HI UR20, UR4, 0x6, UR5 ;  /* 0x0000000604141899 */ /* 0x000fe40008010205 */
[----:B------:R-:W-:Y:S01]  /*5b50*/  @UP1 UIMAD.WIDE.U32 UR22, UR21, UR4, URZ ;  /* 0x00000004151612a5 */ /* 0x000fe2000f8e003f */
[----:B------:R-:W-:Y:S01]  /*5b60*/  LEA.HI.X R197, R3, c[0x0][0x1fc], R134, 0x1, P4 ;  /* 0x00007f0003c57a11 */ /* 0x000fe200020f0c86 */
[----:B------:R-:W1:Y:S08]  /*5b70*/  LDSM.16.M88.4 R140, [R242+0x8100] ;  /* 0x00810000f28c783b */ /* 0x000e700000000200 */
[----:B------:R-:W4:Y:S08]  /*5b80*/  LDSM.16.M88.4 R144, [R242+0x8900] ;  /* 0x00890000f290783b */ /* 0x000f300000000200 */
[----:B------:R-:W5:Y:S08]  /*5b90*/  LDSM.16.M88.4 R148, [R242+0x9100] ;  /* 0x00910000f294783b */ /* 0x000f700000000200 */
[----:B------:R-:W5:Y:S08]  /*5ba0*/  LDSM.16.M88.4 R152, [R242+0x9900] ;  /* 0x00990000f298783b */ /* 0x000f700000000200 */
[----:B------:R-:W5:Y:S01]  /*5bb0*/  LDSM.16.M88.4 R156, [R242+0xa100] ;  /* 0x00a10000f29c783b */ /* 0x000f620000000200 */
[C---:B-1----:R-:W-:Y:S07]  /*5bc0*/  HMMA.16816.F32 R4, R136.reuse, R140, RZ ;  /* 0x0000008c8804723c */ /* 0x042fee00000018ff */
[----:B------:R-:W1:Y:S01]  /*5bd0*/  LDSM.16.M88.4 R160, [R242+0xa900] ;  /* 0x00a90000f2a0783b */ /* 0x000e620000000200 */
[C---:B------:R-:W-:Y:S07]  /*5be0*/  HMMA.16816.F32 R8, R136.reuse, R142, RZ ;  /* 0x0000008e8808723c */ /* 0x040fee00000018ff */
[----:B------:R-:W1:Y:S01]  /*5bf0*/  LDSM.16.M88.4 R164, [R242+0xb100] ;  /* 0x00b10000f2a4783b */ /* 0x000e620000000200 */
[C---:B----4-:R-:W-:Y:S07]  /*5c00*/  HMMA.16816.F32 R12, R136.reuse, R144, RZ ;  /* 0x00000090880c723c */ /* 0x050fee00000018ff */
[----:B------:R-:W4:Y:S01]  /*5c10*/  LDSM.16.M88.4 R168, [R242+0xb900] ;  /* 0x00b90000f2a8783b */ /* 0x000f220000000200 */
[C---:B------:R-:W-:Y:S07]  /*5c20*/  HMMA.16816.F32 R16, R136.reuse, R146, RZ ;  /* 0x000000928810723c */ /* 0x040fee00000018ff */
[----:B------:R-:W1:Y:S01]  /*5c30*/  LDSM.16.M88.4 R140, [R241] ;  /* 0x00000000f18c783b */ /* 0x000e620000000200 */
[C---:B-----5:R-:W-:Y:S07]  /*5c40*/  HMMA.16816.F32 R20, R136.reuse, R148, RZ ;  /* 0x000000948814723c */ /* 0x060fee00000018ff */
[----:B------:R-:W5:Y:S01]  /*5c50*/  LDSM.16.M88.4 R144, [R235] ;  /* 0x00000000eb90783b */ /* 0x000f620000000200 */
[C---:B------:R-:W-:Y:S07]  /*5c60*/  HMMA.16816.F32 R24, R136.reuse, R150, RZ ;  /* 0x000000968818723c */ /* 0x040fee00000018ff */
[----:B------:R-:W4:Y:S01]  /*5c70*/  LDSM.16.M88.4 R148, [R234] ;  /* 0x00000000ea94783b */ /* 0x000f220000000200 */
[C---:B------:R-:W-:Y:S08]  /*5c80*/  HMMA.16816.F32 R28, R136.reuse, R152, RZ ;  /* 0x00000098881c723c */ /* 0x040ff000000018ff */
[C---:B------:R-:W-:Y:S01]  /*5c90*/  HMMA.16816.F32 R32, R136.reuse, R154, RZ ;  /* 0x0000009a8820723c */ /* 0x040fe200000018ff */
[----:B------:R-:W-:Y:S07]  /*5ca0*/  LDSM.16.M88.4 R152, [R232] ;  /* 0x00000000e898783b */ /* 0x000fee0000000200 */
[C---:B------:R-:W-:Y:S08]  /*5cb0*/  HMMA.16816.F32 R36, R136.reuse, R156, RZ ;  /* 0x0000009c8824723c */ /* 0x040ff000000018ff */
[C---:B------:R-:W-:Y:S01]  /*5cc0*/  HMMA.16816.F32 R40, R136.reuse, R158, RZ ;  /* 0x0000009e8828723c */ /* 0x040fe200000018ff */
[----:B------:R-:W-:Y:S07]  /*5cd0*/  LDSM.16.M88.4 R156, [R231] ;  /* 0x00000000e79c783b */ /* 0x000fee0000000200 */
[C---:B-1----:R-:W-:Y:S08]  /*5ce0*/  HMMA.16816.F32 R44, R136.reuse, R160, RZ ;  /* 0x000000a0882c723c */ /* 0x042ff000000018ff */
[C---:B------:R-:W-:Y:S01]  /*5cf0*/  HMMA.16816.F32 R48, R136.reuse, R162, RZ ;  /* 0x000000a28830723c */ /* 0x040fe200000018ff */
[----:B------:R-:W-:Y:S07]  /*5d00*/  LDSM.16.M88.4 R160, [R230] ;  /* 0x00000000e6a0783b */ /* 0x000fee0000000200 */
[C---:B------:R-:W-:Y:S08]  /*5d10*/  HMMA.16816.F32 R52, R136.reuse, R164, RZ ;  /* 0x000000a48834723c */ /* 0x040ff000000018ff */
[C---:B------:R-:W-:Y:S01]  /*5d20*/  HMMA.16816.F32 R56, R136.reuse, R166, RZ ;  /* 0x000000a68838723c */ /* 0x040fe200000018ff */
[----:B------:R-:W-:Y:S07]  /*5d30*/  LDSM.16.M88.4 R164, [R229] ;  /* 0x00000000e5a4783b */ /* 0x000fee0000000200 */
[C---:B----4-:R-:W-:Y:S08]  /*5d40*/  HMMA.16816.F32 R60, R136.reuse, R168, RZ ;  /* 0x000000a8883c723c */ /* 0x050ff000000018ff */
[----:B------:R-:W-:Y:S08]  /*5d50*/  HMMA.16816.F32 R64, R136, R170, RZ ;  /* 0x000000aa8840723c */ /* 0x000ff000000018ff */
[C---:B------:R-:W-:Y:S08]  /*5d60*/  HMMA.16816.F32 R4, R172.reuse, R140, R4 ;  /* 0x0000008cac04723c */ /* 0x040ff00000001804 */
[C---:B------:R-:W-:Y:S01]  /*5d70*/  HMMA.16816.F32 R8, R172.reuse, R142, R8 ;  /* 0x0000008eac08723c */ /* 0x040fe20000001808 */
[----:B------:R-:W1:Y:S07]  /*5d80*/  LDSM.16.M88.4 R140, [R233] ;  /* 0x00000000e98c783b */ /* 0x000e6e0000000200 */
[C---:B-----5:R-:W-:Y:S01]  /*5d90*/  HMMA.16816.F32 R12, R172.reuse, R144, R12 ;  /* 0x00000090ac0c723c */ /* 0x060fe2000000180c */
[----:B------:R-:W-:Y:S01]  /*5da0*/  @!PT LDS RZ, [RZ] ;  /* 0x00000000fffff984 */ /* 0x000fe20000000800 */
[----:B------:R-:W-:Y:S01]  /*5db0*/  @!PT LDS RZ, [RZ] ;  /* 0x00000000fffff984 */ /* 0x000fe20000000800 */
[----:B------:R-:W-:Y:S01]  /*5dc0*/  @!PT LDS RZ, [RZ] ;  /* 0x00000000fffff984 */ /* 0x000fe20000000800 */
[----:B------:R4:W-:Y:S07]  /*5dd0*/  LDGSTS.E.BYPASS.LTC128B.128 [R243+0x100], [R196.64], !P3 ;  /* 0x00100000c4f37fae */ /* 0x0009ee000d901d50 */
[C---:B------:R-:W-:Y:S08]  /*5de0*/  HMMA.16816.F32 R16, R172.reuse, R146, R16 ;  /* 0x00000092ac10723c */ /* 0x040ff00000001810 */
[C---:B------:R-:W-:Y:S08]  /*5df0*/  HMMA.16816.F32 R20, R172.reuse, R148, R20 ;  /* 0x00000094ac14723c */ /* 0x040ff00000001814 */
[C---:B------:R-:W-:Y:S08]  /*5e00*/  HMMA.16816.F32 R24, R172.reuse, R150, R24 ;  /* 0x00000096ac18723c */ /* 0x040ff00000001818 */
[C---:B-1----:R-:W-:Y:S08]  /*5e10*/  HMMA.16816.F32 R28, R172.reuse, R140, R28 ;  /* 0x0000008cac1c723c */ /* 0x042ff0000000181c */
[C---:B------:R-:W-:Y:S08]  /*5e20*/  HMMA.16816.F32 R32, R172.reuse, R142, R32 ;  /* 0x0000008eac20723c */ /* 0x040ff00000001820 */
[C---:B------:R-:W-:Y:S08]  /*5e30*/  HMMA.16816.F32 R36, R172.reuse, R152, R36 ;  /* 0x00000098ac24723c */ /* 0x040ff00000001824 */
[C---:B------:R-:W-:Y:S08]  /*5e40*/  HMMA.16816.F32 R40, R172.reuse, R154, R40 ;  /* 0x0000009aac28723c */ /* 0x040ff00000001828 */
[C---:B------:R-:W-:Y:S08]  /*5e50*/  HMMA.16816.F32 R44, R172.reuse, R156, R44 ;  /* 0x0000009cac2c723c */ /* 0x040ff0000000182c */
[C---:B------:R-:W-:Y:S08]  /*5e60*/  HMMA.16816.F32 R48, R172.reuse, R158, R48 ;  /* 0x0000009eac30723c */ /* 0x040ff00000001830 */
[C---:B------:R-:W-:Y:S04]  /*5e70*/  HMMA.16816.F32 R52, R172.reuse, R160, R52 ;  /* 0x000000a0ac34723c */ /* 0x040fe80000001834 */
[----:B--2---:R-:W-:Y:S01]  /*5e80*/  IADD3 R132, P2, R2, UR18, RZ ;  /* 0x0000001202847c10 */ /* 0x004fe2000ff5e0ff */
[----:B------:R-:W-:Y:S03]  /*5e90*/  @UP1 USHF.R.S32.HI UR18, URZ, 0x1f, UR21 ;  /* 0x0000001f3f121899 */ /* 0x000fe60008011415 */
[C---:B------:R-:W-:Y:S01]  /*5ea0*/  HMMA.16816.F32 R56, R172.reuse, R162, R56 ;  /* 0x000000a2ac38723c */ /* 0x040fe20000001838 */
[----:B------:R-:W-:Y:S03]  /*5eb0*/  @UP1 UIMAD UR18, UR18, UR4, URZ ;  /* 0x00000004121212a4 */ /* 0x000fe6000f8e023f */
[C---:B------:R-:W-:Y:S01]  /*5ec0*/  LEA R2, P1, R132.reuse, c[0x0][0x1f8], 0x1 ;  /* 0x00007e0084027a11 */ /* 0x040fe200078208ff */
[----:B------:R-:W-:Y:S01]  /*5ed0*/  @UP1 UIMAD UR18, UR21, UR5, UR18 ;  /* 0x00000005151212a4 */ /* 0x000fe2000f8e0212 */
[----:B---3--:R-:W-:Y:S01]  /*5ee0*/  IADD3.X R133, R133, UR15, RZ, P2, !PT ;  /* 0x0000000f85857c10 */ /* 0x008fe200097fe4ff */
[----:B------:R-:W-:Y:S01]  /*5ef0*/  @UP1 USHF.L.U32 UR15, UR22, 0x7, URZ ;  /* 0x00000007160f1899 */ /* 0x000fe2000800063f */
[C---:B------:R-:W-:Y:S01]  /*5f00*/  HMMA.16816.F32 R60, R172.reuse, R164, R60 ;  /* 0x000000a4ac3c723c */ /* 0x040fe2000000183c */
[----:B------:R-:W-:Y:S03]  /*5f10*/  @UP1 UIADD3 UR18, UR23, UR18, URZ ;  /* 0x0000001217121290 */ /* 0x000fe6000fffe03f */
[----:B------:R-:W-:Y:S01]  /*5f20*/  LEA.HI.X R3, R132, c[0x0][0x1fc], R133, 0x1, P1 ;  /* 0x00007f0084037a11 */ /* 0x000fe200008f0c85 */
[----:B------:R-:W-:Y:S01]  /*5f30*/  @UP1 USHF.L.U64.HI UR18, UR22, 0x7, UR18 ;  /* 0x0000000716121899 */ /* 0x000fe20008010212 */
[----:B------:R-:W-:Y:S02]  /*5f40*/  IADD3 R132, P1, R196, UR9, RZ ;  /* 0x00000009c4847c10 */ /* 0x000fe4000ff3e0ff */
[----:B------:R-:W-:Y:S01]  /*5f50*/  HMMA.16816.F32 R64, R172, R166, R64 ;  /* 0x000000a6ac40723c */ /* 0x000fe20000001840 */
[----:B------:R1:W-:Y:S03]  /*5f60*/  LDGSTS.E.BYPASS.LTC128B.128 [R243+0x4100], [R2.64], !P0 ;  /* 0x0410000002f37fae */ /* 0x0003e6000c101d50 */
[----:B------:R-:W-:Y:S02]  /*5f70*/  IADD3.X R133, R197, UR12, RZ, P1, !PT ;  /* 0x0000000cc5857c10 */ /* 0x000fe40008ffe4ff */
[C---:B------:R-:W-:Y:S02]  /*5f80*/  IADD3 R198, P1, R132.reuse, UR9, RZ ;  /* 0x0000000984c67c10 */ /* 0x040fe4000ff3e0ff */
[----:B------:R-:W-:Y:S01]  /*5f90*/  IADD3 R200, P4, R132, UR14, RZ ;  /* 0x0000000e84c87c10 */ /* 0x000fe2000ff9e0ff */
[----:B------:R2:W-:Y:S03]  /*5fa0*/  LDGSTS.E.BYPASS.LTC128B.128 [R243+0x1100], [R132.64], !P3 ;  /* 0x0110000084f37fae */ /* 0x0005e6000d901d50 */
[C---:B------:R-:W-:Y:S02]  /*5fb0*/  IADD3.X R199, R133.reuse, UR12, RZ, P1, !PT ;  /* 0x0000000c85c77c10 */ /* 0x040fe40008ffe4ff */
[----:B------:R-:W-:Y:S02]  /*5fc0*/  IADD3.X R201, R133, UR13, RZ, P4, !PT ;  /* 0x0000000d85c97c10 */ /* 0x000fe4000a7fe4ff */
[C---:B------:R-:W-:Y:S01]  /*5fd0*/  IADD3 R202, P2, R198.reuse, UR9, RZ ;  /* 0x00000009c6ca7c10 */ /* 0x040fe2000ff5e0ff */
[----:B------:R2:W-:Y:S01]  /*5fe0*/  LDGSTS.E.BYPASS.LTC128B.128 [R243+0x5100], [R132.64+0x80], !P0 ;  /* 0x0510008084f37fae */ /* 0x0005e2000c101d50 */
[----:B----4-:R-:W-:Y:S02]  /*5ff0*/  IADD3 R196, P1, R198, UR14, RZ ;  /* 0x0000000ec6c47c10 */ /* 0x010fe4000ff3e0ff */
[C---:B------:R-:W-:Y:S02]  /*6000*/  IADD3.X R203, R199.reuse, UR12, RZ, P2, !PT ;  /* 0x0000000cc7cb7c10 */ /* 0x040fe400097fe4ff */
[----:B------:R-:W-:Y:S02]  /*6010*/  IADD3.X R197, R199, UR13, RZ, P1, !PT ;  /* 0x0000000dc7c57c10 */ /* 0x000fe40008ffe4ff */
[----:B------:R-:W-:Y:S01]  /*6020*/  PLOP3.LUT P1, PT, PT, PT, UP1, 0x80, 0x0 ;  /* 0x000000000000781c */ /* 0x000fe20003f2f018 */
[----:B------:R3:W-:Y:S08]  /*6030*/  LDGSTS.E.BYPASS.LTC128B.128 [R243+0x2100], [R198.64], !P3 ;  /* 0x02100000c6f37fae */ /* 0x0007f0000d901d50 */
[----:B------:R4:W-:Y:S08]  /*6040*/  LDGSTS.E.BYPASS.LTC128B.128 [R243+0x6100], [R200.64], !P0 ;  /* 0x06100000c8f37fae */ /* 0x0009f0000c101d50 */
[----:B------:R4:W-:Y:S08]  /*6050*/  LDGSTS.E.BYPASS.LTC128B.128 [R243+0x3100], [R202.64], !P3 ;  /* 0x03100000caf37fae */ /* 0x0009f0000d901d50 */
[----:B------:R3:W-:Y:S08]  /*6060*/  LDGSTS.E.BYPASS.LTC128B.128 [R243+0x7100], [R196.64], !P0 ;  /* 0x07100000c4f37fae */ /* 0x0007f0000c101d50 */
[----:B------:R-:W5:Y:S08]  /*6070*/  LDSM.16.M88.4 R144, [R239+0x8100] ;  /* 0x00810000ef90783b */ /* 0x000f700000000200 */
[----:B------:R-:W1:Y:S08]  /*6080*/  LDSM.16.M88.4 R140, [R239+0x8900] ;  /* 0x00890000ef8c783b */ /* 0x000e700000000200 */
[----:B------:R-:W1:Y:S08]  /*6090*/  LDSM.16.M88.4 R148, [R239+0x9100] ;  /* 0x00910000ef94783b */ /* 0x000e700000000200 */
[----:B------:R-:W0:Y:S08]  /*60a0*/  LDGDEPBAR ;  /* 0x00000000000079af */ /* 0x000e300000000000 */
[----:B------:R-:W2:Y:S01]  /*60b0*/  LDSM.16.M88.4 R152, [R239+0x9900] ;  /* 0x00990000ef98783b */ /* 0x000ea20000000200 */
[C---:B-----5:R-:W-:Y:S07]  /*60c0*/  HMMA.16816.F32 R4, R176.reuse, R144, R4 ;  /* 0x00000090b004723c */ /* 0x060fee0000001804 */
[----:B------:R-:W5:Y:S01]  /*60d0*/  LDSM.16.M88.4 R156, [R239+0xa100] ;  /* 0x00a10000ef9c783b */ /* 0x000f620000000200 */
[C---:B------:R-:W-:Y:S07]  /*60e0*/  HMMA.16816.F32 R8, R176.reuse, R146, R8 ;  /* 0x00000092b008723c */ /* 0x040fee0000001808 */
[----:B------:R-:W3:Y:S01]  /*60f0*/  LDSM.16.M88.4 R144, [R239+0xa900] ;  /* 0x00a90000ef90783b */ /* 0x000ee20000000200 */
[C---:B-1----:R-:W-:Y:S07]  /*6100*/  HMMA.16816.F32 R12, R176.reuse, R140, R12 ;  /* 0x0000008cb00c723c */ /* 0x042fee000000180c */
[----:B------:R-:W-:Y:S01]  /*6110*/  LDSM.16.M88.4 R160, [R242+0xc100] ;  /* 0x00c10000f2a0783b */ /* 0x000fe20000000200 */
[C---:B------:R-:W-:Y:S07]  /*6120*/  HMMA.16816.F32 R16, R176.reuse, R142, R16 ;  /* 0x0000008eb010723c */ /* 0x040fee0000001810 */
[----:B------:R-:W1:Y:S01]  /*6130*/  LDSM.16.M88.4 R140, [R239+0xb100] ;  /* 0x00b10000ef8c783b */ /* 0x000e620000000200 */
[C---:B------:R-:W-:Y:S07]  /*6140*/  HMMA.16816.F32 R20, R176.reuse, R148, R20 ;  /* 0x00000094b014723c */ /* 0x040fee0000001814 */
[----:B------:R-:W-:Y:S01]  /*6150*/  LDSM.16.M88.4 R164, [R225] ;  /* 0x00000000e1a4783b */ /* 0x000fe20000000200 */
[C---:B------:R-:W-:Y:S07]  /*6160*/  HMMA.16816.F32 R24, R176.reuse, R150, R24 ;  /* 0x00000096b018723c */ /* 0x040fee0000001818 */
[----:B------:R-:W1:Y:S01]  /*6170*/  LDSM.16.M88.4 R148, [R239+0xb900] ;  /* 0x00b90000ef94783b */ /* 0x000e620000000200 */
[C---:B--2---:R-:W-:Y:S07]  /*6180*/  HMMA.16816.F32 R28, R176.reuse, R152, R28 ;  /* 0x00000098b01c723c */ /* 0x044fee000000181c */
[----:B------:R-:W-:Y:S01]  /*6190*/  LDSM.16.M88.4 R168, [R239+0xd100] ;  /* 0x00d10000efa8783b */ /* 0x000fe20000000200 */
[C---:B------:R-:W-:Y:S07]  /*61a0*/  HMMA.16816.F32 R32, R176.reuse, R154, R32 ;  /* 0x0000009ab020723c */ /* 0x040fee0000001820 */
[----:B------:R-:W2:Y:S01]  /*61b0*/  LDSM.16.M88.4 R152, [R228] ;  /* 0x00000000e498783b */ /* 0x000ea20000000200 */
[C---:B-----5:R-:W-:Y:S07]  /*61c0*/  HMMA.16816.F32 R36, R176.reuse, R156, R36 ;  /* 0x0000009cb024723c */ /* 0x060fee0000001824 */
[----:B---3--:R-:W-:Y:S01]  /*61d0*/  LDSM.16.M88.4 R196, [R239+0xd900] ;  /* 0x00d90000efc4783b */ /* 0x008fe20000000200 */
[C---:B------:R-:W-:Y:S07]  /*61e0*/  HMMA.16816.F32 R40, R176.reuse, R158, R40 ;  /* 0x0000009eb028723c */ /* 0x040fee0000001828 */
[----:B------:R-:W3:Y:S01]  /*61f0*/  LDSM.16.M88.4 R156, [R228+0x800] ;  /* 0x00080000e49c783b */ /* 0x000ee20000000200 */
[C---:B------:R-:W-:Y:S07]  /*6200*/  HMMA.16816.F32 R44, R176.reuse, R144, R44 ;  /* 0x00000090b02c723c */ /* 0x040fee000000182c */
[----:B----4-:R-:W-:Y:S01]  /*6210*/  LDSM.16.M88.4 R200, [R239+0xe900] ;  /* 0x00e90000efc8783b */ /* 0x010fe20000000200 */
[C---:B------:R-:W-:Y:S07]  /*6220*/  HMMA.16816.F32 R48, R176.reuse, R146, R48 ;  /* 0x00000092b030723c */ /* 0x040fee0000001830 */
[----:B------:R-:W4:Y:S01]  /*6230*/  LDSM.16.M88.4 R144, [R228+0x1000] ;  /* 0x00100000e490783b */ /* 0x000f220000000200 */
[C---:B-1----:R-:W-:Y:S07]  /*6240*/  HMMA.16816.F32 R52, R176.reuse, R140, R52 ;  /* 0x0000008cb034723c */ /* 0x042fee0000001834 */
[----:B------:R-:W-:Y:S01]  /*6250*/  LDSM.16.M88.4 R204, [R239+0xf100] ;  /* 0x00f10000efcc783b */ /* 0x000fe20000000200 */
[C---:B------:R-:W-:Y:S07]  /*6260*/  HMMA.16816.F32 R56, R176.reuse, R142, R56 ;  /* 0x0000008eb038723c */ /* 0x040fee0000001838 */
[----:B------:R-:W1:Y:S01]  /*6270*/  LDSM.16.M88.4 R140, [R228+0x1800] ;  /* 0x00180000e48c783b */ /* 0x000e620000000200 */
[C---:B------:R-:W-:Y:S07]  /*6280*/  HMMA.16816.F32 R60, R176.reuse, R148, R60 ;  /* 0x00000094b03c723c */ /* 0x040fee000000183c */
[----:B------:R-:W-:Y:S01]  /*6290*/  LDSM.16.M88.4 R208, [R239+0xf900] ;  /* 0x00f90000efd0783b */ /* 0x000fe20000000200 */
[----:B------:R-:W-:Y:S07]  /*62a0*/  HMMA.16816.F32 R64, R176, R150, R64 ;  /* 0x00000096b040723c */ /* 0x000fee0000001840 */
[----:B------:R-:W5:Y:S01]  /*62b0*/  LDSM.16.M88.4 R148, [R228+0x2000] ;  /* 0x00200000e494783b */ /* 0x000f620000000200 */
[C---:B--2---:R-:W-:Y:S07]  /*62c0*/  HMMA.16816.F32 R4, R180.reuse, R152, R4 ;  /* 0x00000098b404723c */ /* 0x044fee0000001804 */
[----:B------:R-:W-:Y:S01]  /*62d0*/  LDSM.16.M88.4 R216, [R228+0x4000] ;  /* 0x00400000e4d8783b */ /* 0x000fe20000000200 */
[C---:B------:R-:W-:Y:S07]  /*62e0*/  HMMA.16816.F32 R8, R180.reuse, R154, R8 ;  /* 0x0000009ab408723c */ /* 0x040fee0000001808 */
[----:B------:R-:W2:Y:S01]  /*62f0*/  LDSM.16.M88.4 R152, [R228+0x2800] ;  /* 0x00280000e498783b */ /* 0x000ea20000000200 */
[C---:B---3--:R-:W-:Y:S08]  /*6300*/  HMMA.16816.F32 R12, R180.reuse, R156, R12 ;  /* 0x0000009cb40c723c */ /* 0x048ff0000000180c */
[C---:B------:R-:W-:Y:S01]  /*6310*/  HMMA.16816.F32 R16, R180.reuse, R158, R16 ;  /* 0x0000009eb410723c */ /* 0x040fe20000001810 */
[----:B------:R-:W3:Y:S07]  /*6320*/  LDSM.16.M88.4 R156, [R228+0x3000] ;  /* 0x00300000e49c783b */ /* 0x000eee0000000200 */
[C---:B----4-:R-:W-:Y:S08]  /*6330*/  HMMA.16816.F32 R20, R180.reuse, R144, R20 ;  /* 0x00000090b414723c */ /* 0x050ff00000001814 */
[C---:B------:R-:W-:Y:S01]  /*6340*/  HMMA.16816.F32 R24, R180.reuse, R146, R24 ;  /* 0x00000092b418723c */ /* 0x040fe20000001818 */
[----:B------:R-:W4:Y:S07]  /*6350*/  LDSM.16.M88.4 R144, [R228+0x3800] ;  /* 0x00380000e490783b */ /* 0x000f2e0000000200 */
[C---:B-1----:R-:W-:Y:S08]  /*6360*/  HMMA.16816.F32 R28, R180.reuse, R140, R28 ;  /* 0x0000008cb41c723c */ /* 0x042ff0000000181c */
[C---:B------:R-:W-:Y:S01]  /*6370*/  HMMA.16816.F32 R32, R180.reuse, R142, R32 ;  /* 0x0000008eb420723c */ /* 0x040fe20000001820 */
[----:B------:R-:W1:Y:S07]  /*6380*/  LDSM.16.M88.4 R140, [R242+0xc900] ;  /* 0x00c90000f28c783b */ /* 0x000e6e0000000200 */
[C---:B-----5:R-:W-:Y:S08]  /*6390*/  HMMA.16816.F32 R36, R180.reuse, R148, R36 ;  /* 0x00000094b424723c */ /* 0x060ff00000001824 */
[C---:B------:R-:W-:Y:S01]  /*63a0*/  HMMA.16816.F32 R40, R180.reuse, R150, R40 ;  /* 0x00000096b428723c */ /* 0x040fe20000001828 */
[----:B------:R-:W5:Y:S07]  /*63b0*/  LDSM.16.M88.4 R148, [R242+0xd100] ;  /* 0x00d10000f294783b */ /* 0x000f6e0000000200 */
[C---:B--2---:R-:W-:Y:S08]  /*63c0*/  HMMA.16816.F32 R44, R180.reuse, R152, R44 ;  /* 0x00000098b42c723c */ /* 0x044ff0000000182c */
[C---:B------:R-:W-:Y:S01]  /*63d0*/  HMMA.16816.F32 R48, R180.reuse, R154, R48 ;  /* 0x0000009ab430723c */ /* 0x040fe20000001830 */
[----:B------:R-:W-:Y:S07]  /*63e0*/  LDSM.16.M88.4 R152, [R242+0xe100] ;  /* 0x00e10000f298783b */ /* 0x000fee0000000200 */
[C---:B---3--:R-:W-:Y:S08]  /*63f0*/  HMMA.16816.F32 R52, R180.reuse, R156, R52 ;  /* 0x0000009cb434723c */ /* 0x048ff00000001834 */
[C---:B------:R-:W-:Y:S01]  /*6400*/  HMMA.16816.F32 R56, R180.reuse, R158, R56 ;  /* 0x0000009eb438723c */ /* 0x040fe20000001838 */
[----:B------:R-:W-:Y:S07]  /*6410*/  LDSM.16.M88.4 R156, [R242+0xe900] ;  /* 0x00e90000f29c783b */ /* 0x000fee0000000200 */
[C---:B----4-:R-:W-:Y:S08]  /*6420*/  HMMA.16816.F32 R60, R180.reuse, R144, R60 ;  /* 0x00000090b43c723c */ /* 0x050ff0000000183c */
[----:B------:R-:W-:Y:S01]  /*6430*/  HMMA.16816.F32 R64, R180, R146, R64 ;  /* 0x00000092b440723c */ /* 0x000fe20000001840 */
[----:B------:R-:W2:Y:S07]  /*6440*/  LDSM.16.M88.4 R144, [R242+0xd900] ;  /* 0x00d90000f290783b */ /* 0x000eae0000000200 */
[C---:B------:R-:W-:Y:S08]  /*6450*/  HMMA.16816.F32 R4, R184.reuse, R160, R4 ;  /* 0x000000a0b804723c */ /* 0x040ff00000001804 */
[C---:B------:R-:W-:Y:S01]  /*6460*/  HMMA.16816.F32 R8, R184.reuse, R162, R8 ;  /* 0x000000a2b808723c */ /* 0x040fe20000001808 */
[----:B------:R-:W-:Y:S07]  /*6470*/  LDSM.16.M88.4 R160, [R242+0xf900] ;  /* 0x00f90000f2a0783b */ /* 0x000fee0000000200 */
[C---:B-1----:R-:W-:Y:S08]  /*6480*/  HMMA.16816.F32 R12, R184.reuse, R140, R12 ;  /* 0x0000008cb80c723c */ /* 0x042ff0000000180c */
[C---:B------:R-:W-:Y:S01]  /*6490*/  HMMA.16816.F32 R16, R184.reuse, R142, R16 ;  /* 0x0000008eb810723c */ /* 0x040fe20000001810 */
[----:B------:R-:W1:Y:S07]  /*64a0*/  LDSM.16.M88.4 R140, [R242+0xf100] ;  /* 0x00f10000f28c783b */ /* 0x000e6e0000000200 */
[C---:B-----5:R-:W-:Y:S08]  /*64b0*/  HMMA.16816.F32 R20, R184.reuse, R148, R20 ;  /* 0x00000094b814723c */ /* 0x060ff00000001814 */
[C---:B------:R-:W-:Y:S01]  /*64c0*/  HMMA.16816.F32 R24, R184.reuse, R150, R24 ;  /* 0x00000096b818723c */ /* 0x040fe20000001818 */
[----:B------:R-:W3:Y:S07]  /*64d0*/  LDSM.16.M88.4 R148, [R227] ;  /* 0x00000000e394783b */ /* 0x000eee0000000200 */
[C---:B--2---:R-:W-:Y:S08]  /*64e0*/  HMMA.16816.F32 R28, R184.reuse, R144, R28 ;  /* 0x00000090b81c723c */ /* 0x044ff0000000181c */
[C---:B------:R-:W-:Y:S01]  /*64f0*/  HMMA.16816.F32 R32, R184.reuse, R146, R32 ;  /* 0x00000092b820723c */ /* 0x040fe20000001820 */
[----:B------:R-:W2:Y:S07]  /*6500*/  LDSM.16.M88.4 R144, [R226] ;  /* 0x00000000e290783b */ /* 0x000eae0000000200 */
[C---:B------:R-:W-:Y:S08]  /*6510*/  HMMA.16816.F32 R36, R184.reuse, R152, R36 ;  /* 0x00000098b824723c */ /* 0x040ff00000001824 */
[C---:B------:R-:W-:Y:S01]  /*6520*/  HMMA.16816.F32 R40, R184.reuse, R154, R40 ;  /* 0x0000009ab828723c */ /* 0x040fe20000001828 */
[----:B------:R-:W4:Y:S07]  /*6530*/  LDSM.16.M88.4 R152, [R224] ;  /* 0x00000000e098783b */ /* 0x000f2e0000000200 */
[C---:B------:R-:W-:Y:S08]  /*6540*/  HMMA.16816.F32 R44, R184.reuse, R156, R44 ;  /* 0x0000009cb82c723c */ /* 0x040ff0000000182c */
[C---:B------:R-:W-:Y:S01]  /*6550*/  HMMA.16816.F32 R48, R184.reuse, R158, R48 ;  /* 0x0000009eb830723c */ /* 0x040fe20000001830 */
[----:B------:R-:W-:Y:S07]  /*6560*/  LDSM.16.M88.4 R156, [R220] ;  /* 0x00000000dc9c783b */ /* 0x000fee0000000200 */
[C---:B-1----:R-:W-:Y:S08]  /*6570*/  HMMA.16816.F32 R52, R184.reuse, R140, R52 ;  /* 0x0000008cb834723c */ /* 0x042ff00000001834 */
[C---:B------:R-:W-:Y:S01]  /*6580*/  HMMA.16816.F32 R56, R184.reuse, R142, R56 ;  /* 0x0000008eb838723c */ /* 0x040fe20000001838 */
[----:B------:R-:W1:Y:S07]  /*6590*/  LDSM.16.M88.4 R140, [R223] ;  /* 0x00000000df8c783b */ /* 0x000e6e0000000200 */
[C---:B------:R-:W-:Y:S08]  /*65a0*/  HMMA.16816.F32 R60, R184.reuse, R160, R60 ;  /* 0x000000a0b83c723c */ /* 0x040ff0000000183c */
[----:B------:R-:W-:Y:S01]  /*65b0*/  HMMA.16816.F32 R64, R184, R162, R64 ;  /* 0x000000a2b840723c */ /* 0x000fe20000001840 */
[----:B------:R-:W-:Y:S07]  /*65c0*/  LDSM.16.M88.4 R160, [R239+0xc100] ;  /* 0x00c10000efa0783b */ /* 0x000fee0000000200 */
[C---:B---3--:R-:W-:Y:S08]  /*65d0*/  HMMA.16816.F32 R4, R188.reuse, R148, R4 ;  /* 0x00000094bc04723c */ /* 0x048ff00000001804 */
[C---:B------:R-:W-:Y:S01]  /*65e0*/  HMMA.16816.F32 R8, R188.reuse, R150, R8 ;  /* 0x00000096bc08723c */ /* 0x040fe20000001808 */
[----:B------:R-:W-:Y:S07]  /*65f0*/  LDSM.16.M88.4 R148, [R221] ;  /* 0x00000000dd94783b */ /* 0x000fee0000000200 */
[C---:B--2---:R-:W-:Y:S08]  /*6600*/  HMMA.16816.F32 R12, R188.reuse, R144, R12 ;  /* 0x00000090bc0c723c */ /* 0x044ff0000000180c */
[C---:B------:R-:W-:Y:S01]  /*6610*/  HMMA.16816.F32 R16, R188.reuse, R146, R16 ;  /* 0x00000092bc10723c */ /* 0x040fe20000001810 */
[----:B------:R-:W2:Y:S07]  /*6620*/  LDSM.16.M88.4 R144, [R222] ;  /* 0x00000000de90783b */ /* 0x000eae0000000200 */
[C---:B------:R-:W-:Y:S08]  /*6630*/  HMMA.16816.F32 R20, R188.reuse, R164, R20 ;  /* 0x000000a4bc14723c */ /* 0x040ff00000001814 */
        /* <DEDUP_REMOVED lines=8> */
[C---:B--2---:R-:W-:Y:S08]  /*66c0*/  HMMA.16816.F32 R44, R188.reuse, R144, R44 ;  /* 0x00000090bc2c723c */ /* 0x044ff0000000182c */
[C---:B------:R-:W-:Y:S08]  /*66d0*/  HMMA.16816.F32 R48, R188.reuse, R146, R48 ;  /* 0x00000092bc30723c */ /* 0x040ff00000001830 */
[C---:B------:R-:W-:Y:S08]  /*66e0*/  HMMA.16816.F32 R52, R188.reuse, R148, R52 ;  /* 0x00000094bc34723c */ /* 0x040ff00000001834 */
[C---:B------:R-:W-:Y:S08]  /*66f0*/  HMMA.16816.F32 R56, R188.reuse, R150, R56 ;  /* 0x00000096bc38723c */ /* 0x040ff00000001838 */
[C---:B------:R-:W-:Y:S08]  /*6700*/  HMMA.16816.F32 R60, R188.reuse, R156, R60 ;  /* 0x0000009cbc3c723c */ /* 0x040ff0000000183c */
[----:B------:R-:W-:Y:S08]  /*6710*/  HMMA.16816.F32 R64, R188, R158, R64 ;  /* 0x0000009ebc40723c */ /* 0x000ff00000001840 */
[C---:B------:R-:W-:Y:S08]  /*6720*/  HMMA.16816.F32 R4, R192.reuse, R160, R4 ;  /* 0x000000a0c004723c */ /* 0x040ff00000001804 */
[C---:B------:R-:W-:Y:S08]  /*6730*/  HMMA.16816.F32 R8, R192.reuse, R162, R8 ;  /* 0x000000a2c008723c */ /* 0x040ff00000001808 */
[C---:B---3--:R-:W-:Y:S08]  /*6740*/  HMMA.16816.F32 R12, R192.reuse, R164, R12 ;  /* 0x000000a4c00c723c */ /* 0x048ff0000000180c */
[C---:B------:R-:W-:Y:S08]  /*6750*/  HMMA.16816.F32 R16, R192.reuse, R166, R16 ;  /* 0x000000a6c010723c */ /* 0x040ff00000001810 */
[C---:B------:R-:W-:Y:S08]  /*6760*/  HMMA.16816.F32 R20, R192.reuse, R168, R20 ;  /* 0x000000a8c014723c */ /* 0x040ff00000001814 */
[C---:B------:R-:W-:Y:S08]  /*6770*/  HMMA.16816.F32 R24, R192.reuse, R170, R24 ;  /* 0x000000aac018723c */ /* 0x040ff00000001818 */
[C---:B------:R-:W-:Y:S08]  /*6780*/  HMMA.16816.F32 R28, R192.reuse, R196, R28 ;  /* 0x000000c4c01c723c */ /* 0x040ff0000000181c */
[C---:B------:R-:W-:Y:S08]  /*6790*/  HMMA.16816.F32 R32, R192.reuse, R198, R32 ;  /* 0x000000c6c020723c */ /* 0x040ff00000001820 */
[C---:B----4-:R-:W-:Y:S08]  /*67a0*/  HMMA.16816.F32 R36, R192.reuse, R152, R36 ;  /* 0x00000098c024723c */ /* 0x050ff00000001824 */
[C---:B------:R-:W-:Y:S08]  /*67b0*/  HMMA.16816.F32 R40, R192.reuse, R154, R40 ;  /* 0x0000009ac028723c */ /* 0x040ff00000001828 */
[C---:B------:R-:W-:Y:S08]  /*67c0*/  HMMA.16816.F32 R44, R192.reuse, R200, R44 ;  /* 0x000000c8c02c723c */ /* 0x040ff0000000182c */
[C---:B------:R-:W-:Y:S08]  /*67d0*/  HMMA.16816.F32 R48, R192.reuse, R202, R48 ;  /* 0x000000cac030723c */ /* 0x040ff00000001830 */
[C---:B------:R-:W-:Y:S08]  /*67e0*/  HMMA.16816.F32 R52, R192.reuse, R204, R52 ;  /* 0x000000ccc034723c */ /* 0x040ff00000001834 */
[C---:B------:R-:W-:Y:S08]  /*67f0*/  HMMA.16816.F32 R56, R192.reuse, R206, R56 ;  /* 0x000000cec038723c */ /* 0x040ff00000001838 */
[C---:B------:R-:W-:Y:S08]  /*6800*/  HMMA.16816.F32 R60, R192.reuse, R208, R60 ;  /* 0x000000d0c03c723c */ /* 0x040ff0000000183c */
[----:B------:R-:W-:Y:S08]  /*6810*/  HMMA.16816.F32 R64, R192, R210, R64 ;  /* 0x000000d2c040723c */ /* 0x000ff00000001840 */
[C---:B------:R-:W-:Y:S08]  /*6820*/  HMMA.16816.F32 R4, R212.reuse, R216, R4 ;  /* 0x000000d8d404723c */ /* 0x040ff00000001804 */
[C---:B------:R-:W-:Y:S08]  /*6830*/  HMMA.16816.F32 R8, R212.reuse, R218, R8 ;  /* 0x000000dad408723c */ /* 0x040ff00000001808 */
[C---:B-1----:R-:W-:Y:S08]  /*6840*/  HMMA.16816.F32 R12, R212.reuse, R140, R12 ;  /* 0x0000008cd40c723c */ /* 0x042ff0000000180c */
[----:B------:R-:W-:Y:S01]  /*6850*/  FMUL.FTZ R198, R4, c[0x0][0x320] ;  /* 0x0000c80004c67a20 */ /* 0x000fe20000410000 */
[C---:B------:R-:W-:Y:S03]  /*6860*/  HMMA.16816.F32 R16, R212.reuse, R142, R16 ;  /* 0x0000008ed410723c */ /* 0x040fe60000001810 */
[----:B------:R-:W-:Y:S02]  /*6870*/  FMUL.FTZ R199, R5, c[0x0][0x320] ;  /* 0x0000c80005c77a20 */ /* 0x000fe40000410000 */
[----:B------:R-:W-:Y:S01]  /*6880*/  MUFU.TANH R198, R198 ;  /* 0x000000c600c67308 */ /* 0x000fe20000002400 */
[----:B------:R-:W-:Y:S02]  /*6890*/  FMUL.FTZ R196, R6, c[0x0][0x320] ;  /* 0x0000c80006c47a20 */ /* 0x000fe40000410000 */
[----:B------:R-:W-:Y:S02]  /*68a0*/  FMUL.FTZ R197, R7, c[0x0][0x320] ;  /* 0x0000c80007c57a20 */ /* 0x000fe40000410000 */
[----:B------:R-:W1:Y:S02]  /*68b0*/  LDSM.16.M88.4 R4, [R228+0x5000] ;  /* 0x00500000e404783b */ /* 0x000e640000000200 */
[----:B------:R-:W-:Y:S02]  /*68c0*/  FMUL.FTZ R9, R9, c[0x0][0x320] ;  /* 0x0000c80009097a20 */ /* 0x000fe40000410000 */
[----:B------:R-:W-:Y:S01]  /*68d0*/  FMUL.FTZ R10, R10, c[0x0][0x320] ;  /* 0x0000c8000a0a7a20 */ /* 0x000fe20000410000 */
[----:B------:R-:W-:Y:S01]  /*68e0*/  MUFU.TANH R199, R199 ;  /* 0x000000c700c77308 */ /* 0x000fe20000002400 */
[----:B------:R-:W-:Y:S02]  /*68f0*/  FMUL.FTZ R11, R11, c[0x0][0x320] ;  /* 0x0000c8000b0b7a20 */ /* 0x000fe40000410000 */
[----:B------:R-:W-:Y:S02]  /*6900*/  FMUL.FTZ R200, R8, c[0x0][0x320] ;  /* 0x0000c80008c87a20 */ /* 0x000fe40000410000 */
[----:B------:R-:W-:Y:S02]  /*6910*/  FMUL.FTZ R13, R13, c[0x0][0x320] ;  /* 0x0000c8000d0d7a20 */ /* 0x000fe40000410000 */
        /* <DEDUP_REMOVED lines=8> */
[----:B------:R-:W-:Y:S10]  /*69a0*/  MUFU.TANH R134, R17 ;  /* 0x0000001100867308 */ /* 0x000ff40000002400 */
[----:B------:R-:W2:Y:S01]  /*69b0*/  MUFU.TANH R157, R10 ;  /* 0x0000000a009d7308 */ /* 0x000ea20000002400 */
[C---:B-1----:R-:W-:Y:S09]  /*69c0*/  HMMA.16816.F32 R20, R212.reuse, R4, R20 ;  /* 0x00000004d414723c */ /* 0x042ff20000001814 */
[----:B------:R1:W-:Y:S01]  /*69d0*/  MUFU.TANH R201, R11 ;  /* 0x0000000b00c97308 */ /* 0x0003e20000002400 */
[C---:B------:R-:W-:Y:S01]  /*69e0*/  HMMA.16816.F32 R24, R212.reuse, R6, R24 ;  /* 0x00000006d418723c */ /* 0x040fe20000001818 */
[----:B------:R-:W-:Y:S08]  /*69f0*/  LDSM.16.M88.4 R4, [R228+0x6000] ;  /* 0x00600000e404783b */ /* 0x000ff00000000200 */
[----:B------:R3:W4:Y:S03]  /*6a00*/  MUFU.TANH R202, R2 ;  /* 0x0000000200ca7308 */ /* 0x0007260000002400 */
[----:B--2---:R-:W-:Y:S02]  /*6a10*/  MOV R12, R157 ;  /* 0x0000009d000c7202 */ /* 0x004fe40000000f00 */
[----:B------:R-:W-:Y:S05]  /*6a20*/  FMUL.FTZ R21, R21, c[0x0][0x320] ;  /* 0x0000c80015157a20 */ /* 0x000fea0000410000 */
[----:B------:R2:W5:Y:S01]  /*6a30*/  MUFU.TANH R149, R3 ;  /* 0x0000000300957308 */ /* 0x0005620000002400 */
[----:B------:R-:W-:Y:S02]  /*6a40*/  FMUL.FTZ R22, R22, c[0x0][0x320] ;  /* 0x0000c80016167a20 */ /* 0x000fe40000410000 */
[----:B------:R-:W-:Y:S01]  /*6a50*/  FMUL.FTZ R23, R23, c[0x0][0x320] ;  /* 0x0000c80017177a20 */ /* 0x000fe20000410000 */
[----:B-1----:R-:W1:Y:S01]  /*6a60*/  LDSM.16.M88.4 R8, [R228+0x5800] ;  /* 0x00580000e408783b */ /* 0x002e620000000200 */
[----:B------:R-:W-:Y:S02]  /*6a70*/  FMUL.FTZ R27, R27, c[0x0][0x320] ;  /* 0x0000c8001b1b7a20 */ /* 0x000fe40000410000 */
[----:B------:R-:W-:Y:S03]  /*6a80*/  FMUL.FTZ R25, R25, c[0x0][0x320] ;  /* 0x0000c80019197a20 */ /* 0x000fe60000410000 */
[----:B------:R4:W-:Y:S01]  /*6a90*/  MUFU.TANH R147, R13 ;  /* 0x0000000d00937308 */ /* 0x0009e20000002400 */
[----:B------:R-:W-:Y:S02]  /*6aa0*/  FMUL.FTZ R26, R26, c[0x0][0x320] ;  /* 0x0000c8001a1a7a20 */ /* 0x000fe40000410000 */
[----:B---3--:R-:W-:Y:S07]  /*6ab0*/  FMUL.FTZ R2, R20, c[0x0][0x320] ;  /* 0x0000c80014027a20 */ /* 0x008fee0000410000 */
[----:B------:R3:W-:Y:S01]  /*6ac0*/  MUFU.TANH R142, R2 ;  /* 0x00000002008e7308 */ /* 0x0007e20000002400 */
[----:B--2---:R-:W-:Y:S09]  /*6ad0*/  FMUL.FTZ R3, R24, c[0x0][0x320] ;  /* 0x0000c80018037a20 */ /* 0x004ff20000410000 */
[----:B------:R2:W-:Y:S01]  /*6ae0*/  MUFU.TANH R153, R3 ;  /* 0x0000000300997308 */ /* 0x0005e20000002400 */
[----:B----4-:R-:W4:Y:S09]  /*6af0*/  LDL R13, [R1] ;  /* 0x00000000010d7983 */ /* 0x010f320000100800 */
[----:B------:R-:W2:Y:S01]  /*6b00*/  MUFU.TANH R170, R25 ;  /* 0x0000001900aa7308 */ /* 0x000ea20000002400 */
[C---:B-1----:R-:W-:Y:S09]  /*6b10*/  HMMA.16816.F32 R28, R212.reuse, R8, R28 ;  /* 0x00000008d41c723c */ /* 0x042ff2000000181c */
[----:B------:R-:W-:Y:S01]  /*6b20*/  MUFU.TANH R196, R196 ;  /* 0x000000c400c47308 */ /* 0x000fe20000002400 */
[C---:B------:R-:W-:Y:S01]  /*6b30*/  HMMA.16816.F32 R32, R212.reuse, R10, R32 ;  /* 0x0000000ad420723c */ /* 0x040fe20000001820 */
[----:B------:R-:W1:Y:S08]  /*6b40*/  LDSM.16.M88.4 R8, [R228+0x6800] ;  /* 0x00680000e408783b */ /* 0x000e700000000200 */
[----:B------:R-:W-:Y:S01]  /*6b50*/  MUFU.TANH R200, R200 ;  /* 0x000000c800c87308 */ /* 0x000fe20000002400 */
[C---:B------:R-:W-:Y:S04]  /*6b60*/  HMMA.16816.F32 R36, R212.reuse, R4, R36 ;  /* 0x00000004d424723c */ /* 0x040fe80000001824 */
[----:B---3--:R-:W-:Y:S04]  /*6b70*/  FMUL.FTZ R2, R28, c[0x0][0x320] ;  /* 0x0000c8001c027a20 */ /* 0x008fe80000410000 */
[C---:B------:R-:W-:Y:S01]  /*6b80*/  HMMA.16816.F32 R40, R212.reuse, R6, R40 ;  /* 0x00000006d428723c */ /* 0x040fe20000001828 */
[----:B------:R-:W-:Y:S01]  /*6b90*/  MUFU.TANH R197, R197 ;  /* 0x000000c500c57308 */ /* 0x000fe20000002400 */
[----:B------:R-:W3:Y:S02]  /*6ba0*/  LDSM.16.M88.4 R4, [R228+0x7000] ;  /* 0x00700000e404783b */ /* 0x000ee40000000200 */
[----:B------:R-:W-:Y:S02]  /*6bb0*/  FMUL.FTZ R29, R29, c[0x0][0x320] ;  /* 0x0000c8001d1d7a20 */ /* 0x000fe40000410000 */
[----:B------:R-:W-:Y:S02]  /*6bc0*/  FMUL.FTZ R30, R30, c[0x0][0x320] ;  /* 0x0000c8001e1e7a20 */ /* 0x000fe40000410000 */
[----:B------:R-:W-:Y:S03]  /*6bd0*/  FMUL.FTZ R31, R31, c[0x0][0x320] ;  /* 0x0000c8001f1f7a20 */ /* 0x000fe60000410000 */
[----:B------:R5:W-:Y:S01]  /*6be0*/  MUFU.TANH R158, R2 ;  /* 0x00000002009e7308 */ /* 0x000be20000002400 */
[----:B--2---:R-:W-:Y:S01]  /*6bf0*/  FMUL.FTZ R3, R32, c[0x0][0x320] ;  /* 0x0000c80020037a20 */ /* 0x004fe20000410000 */
[----:B------:R-:W-:Y:S01]  /*6c00*/  MOV R32, R202 ;  /* 0x000000ca00207202 */ /* 0x000fe20000000f00 */
[----:B------:R-:W-:Y:S02]  /*6c10*/  FMUL.FTZ R34, R34, c[0x0][0x320] ;  /* 0x0000c80022227a20 */ /* 0x000fe40000410000 */
[----:B------:R-:W-:Y:S02]  /*6c20*/  FMUL.FTZ R37, R37, c[0x0][0x320] ;  /* 0x0000c80025257a20 */ /* 0x000fe40000410000 */
[----:B------:R-:W-:Y:S02]  /*6c30*/  FMUL.FTZ R38, R38, c[0x0][0x320] ;  /* 0x0000c80026267a20 */ /* 0x000fe40000410000 */
[----:B------:R-:W-:Y:S01]  /*6c40*/  FMUL.FTZ R39, R39, c[0x0][0x320] ;  /* 0x0000c80027277a20 */ /* 0x000fe20000410000 */
[----:B------:R2:W-:Y:S01]  /*6c50*/  MUFU.TANH R162, R3 ;  /* 0x0000000300a27308 */ /* 0x0005e20000002400 */
[----:B------:R-:W-:Y:S01]  /*6c60*/  FMUL.FTZ R35, R35, c[0x0][0x320] ;  /* 0x0000c80023237a20 */ /* 0x000fe20000410000 */
[C---:B-1----:R-:W-:Y:S03]  /*6c70*/  HMMA.16816.F32 R44, R212.reuse, R8, R44 ;  /* 0x00000008d42c723c */ /* 0x042fe6000000182c */
[----:B------:R-:W-:Y:S02]  /*6c80*/  FMUL.FTZ R42, R42, c[0x0][0x320] ;  /* 0x0000c8002a2a7a20 */ /* 0x000fe40000410000 */
[----:B------:R-:W-:Y:S03]  /*6c90*/  FMUL.FTZ R43, R43, c[0x0][0x320] ;  /* 0x0000c8002b2b7a20 */ /* 0x000fe60000410000 */
[----:B------:R-:W1:Y:S01]  /*6ca0*/  MUFU.TANH R145, R37 ;  /* 0x0000002500917308 */ /* 0x000e620000002400 */
[C---:B------:R-:W-:Y:S01]  /*6cb0*/  HMMA.16816.F32 R48, R212.reuse, R10, R48 ;  /* 0x0000000ad430723c */ /* 0x040fe20000001830 */
[----:B------:R-:W1:Y:S01]  /*6cc0*/  LDSM.16.M88.4 R8, [R228+0x7800] ;  /* 0x00780000e408783b */ /* 0x000e620000000200 */
[----:B------:R-:W-:Y:S04]  /*6cd0*/  DEPBAR.LE SB0, 0x0 ;  /* 0x000080000000791a */ /* 0x000fe80000000000 */
[----:B-----5:R-:W-:Y:S02]  /*6ce0*/  FMUL.FTZ R2, R36, c[0x0][0x320] ;  /* 0x0000c80024027a20 */ /* 0x020fe40000410000 */
[----:B------:R-:W-:Y:S01]  /*6cf0*/  FMUL.FTZ R41, R41, c[0x0][0x320] ;  /* 0x0000c80029297a20 */ /* 0x000fe20000410000 */
[----:B------:R5:W-:Y:S01]  /*6d00*/  MUFU.TANH R216, R18 ;  /* 0x0000001200d87308 */ /* 0x000be20000002400 */
[----:B------:R-:W-:Y:S01]  /*6d10*/  BAR.SYNC.DEFER_BLOCKING 0x0 ;  /* 0x0000000000007b1d */ /* 0x000fe20000010000 */
[C---:B---3--:R-:W-:Y:S05]  /*6d20*/  HMMA.16816.F32 R52, R212.reuse, R4, R52 ;  /* 0x00000004d434723c */ /* 0x048fea0000001834 */
[----:B------:R-:W-:Y:S02]  /*6d30*/  FMUL.FTZ R45, R45, c[0x0][0x320] ;  /* 0x0000c8002d2d7a20 */ /* 0x000fe40000410000 */
[----:B------:R-:W-:Y:S01]  /*6d40*/  FMUL.FTZ R46, R46, c[0x0][0x320] ;  /* 0x0000c8002e2e7a20 */ /* 0x000fe20000410000 */
[----:B------:R3:W-:Y:S01]  /*6d50*/  MUFU.TANH R132, R2 ;  /* 0x0000000200847308 */ /* 0x0007e20000002400 */
[----:B--2---:R-:W-:Y:S01]  /*6d60*/  FMUL.FTZ R3, R40, c[0x0][0x320] ;  /* 0x0000c80028037a20 */ /* 0x004fe20000410000 */
[C---:B------:R-:W-:Y:S03]  /*6d70*/  HMMA.16816.F32 R56, R212.reuse, R6, R56 ;  /* 0x00000006d438723c */ /* 0x040fe60000001838 */
[----:B------:R-:W-:Y:S01]  /*6d80*/  FMUL.FTZ R47, R47, c[0x0][0x320] ;  /* 0x0000c8002f2f7a20 */ /* 0x000fe20000410000 */
[----:B------:R-:W-:Y:S01]  /*6d90*/  MOV R40, R149 ;  /* 0x0000009500287202 */ /* 0x000fe20000000f00 */
[----:B------:R-:W-:Y:S02]  /*6da0*/  FMUL.FTZ R49, R49, c[0x0][0x320] ;  /* 0x0000c80031317a20 */ /* 0x000fe40000410000 */
[----:B------:R-:W-:Y:S01]  /*6db0*/  FMUL.FTZ R33, R33, c[0x0][0x320] ;  /* 0x0000c80021217a20 */ /* 0x000fe20000410000 */
[----:B------:R2:W-:Y:S01]  /*6dc0*/  MUFU.TANH R203, R3 ;  /* 0x0000000300cb7308 */ /* 0x0005e20000002400 */
[----:B------:R-:W-:Y:S03]  /*6dd0*/  FMUL.FTZ R51, R51, c[0x0][0x320] ;  /* 0x0000c80033337a20 */ /* 0x000fe60000410000 */
[----:B-----5:R-:W-:Y:S01]  /*6de0*/  MOV R18, R201 ;  /* 0x000000c900127202 */ /* 0x020fe20000000f00 */
[----:B------:R-:W-:Y:S02]  /*6df0*/  FMUL.FTZ R50, R50, c[0x0][0x320] ;  /* 0x0000c80032327a20 */ /* 0x000fe40000410000 */
[----:B------:R-:W-:Y:S02]  /*6e00*/  FMUL.FTZ R53, R53, c[0x0][0x320] ;  /* 0x0000c80035357a20 */ /* 0x000fe40000410000 */
[----:B------:R-:W-:Y:S01]  /*6e10*/  FMUL.FTZ R54, R54, c[0x0][0x320] ;  /* 0x0000c80036367a20 */ /* 0x000fe20000410000 */
[----:B------:R5:W-:Y:S01]  /*6e20*/  MUFU.TANH R205, R41 ;  /* 0x0000002900cd7308 */ /* 0x000be20000002400 */
[----:B------:R-:W-:Y:S01]  /*6e30*/  FMUL.FTZ R55, R55, c[0x0][0x320] ;  /* 0x0000c80037377a20 */ /* 0x000fe20000410000 */
[C---:B-1----:R-:W-:Y:S03]  /*6e40*/  HMMA.16816.F32 R60, R212.reuse, R8, R60 ;  /* 0x00000008d43c723c */ /* 0x042fe6000000183c */
[----:B---3--:R-:W-:Y:S02]  /*6e50*/  FMUL.FTZ R2, R44, c[0x0][0x320] ;  /* 0x0000c8002c027a20 */ /* 0x008fe40000410000 */
[----:B------:R-:W-:Y:S02]  /*6e60*/  FMUL.FTZ R58, R58, c[0x0][0x320] ;  /* 0x0000c8003a3a7a20 */ /* 0x000fe40000410000 */
[----:B------:R-:W-:Y:S01]  /*6e70*/  FMUL.FTZ R59, R59, c[0x0][0x320] ;  /* 0x0000c8003b3b7a20 */ /* 0x000fe20000410000 */
[----:B------:R1:W-:Y:S01]  /*6e80*/  MUFU.TANH R156, R2 ;  /* 0x00000002009c7308 */ /* 0x0003e20000002400 */
[----:B------:R-:W-:Y:S03]  /*6e90*/  HMMA.16816.F32 R64, R212, R10, R64 ;  /* 0x0000000ad440723c */ /* 0x000fe60000001840 */
[----:B--2---:R-:W-:Y:S01]  /*6ea0*/  FMUL.FTZ R3, R48, c[0x0][0x320] ;  /* 0x0000c80030037a20 */ /* 0x004fe20000410000 */
[----:B------:R-:W-:Y:S01]  /*6eb0*/  MOV R48, R170 ;  /* 0x000000aa00307202 */ /* 0x000fe20000000f00 */
[----:B------:R-:W-:Y:S01]  /*6ec0*/  FMUL.FTZ R4, R56, c[0x0][0x320] ;  /* 0x0000c80038047a20 */ /* 0x000fe20000410000 */
[----:B------:R-:W-:Y:S01]  /*6ed0*/  MOV R56, R145 ;  /* 0x0000009100387202 */ /* 0x000fe20000000f00 */
[----:B------:R-:W-:Y:S02]  /*6ee0*/  FMUL.FTZ R57, R57, c[0x0][0x320] ;  /* 0x0000c80039397a20 */ /* 0x000fe40000410000 */
[----:B------:R-:W-:Y:S03]  /*6ef0*/  MUFU.TANH R170, R3 ;  /* 0x0000000300aa7308 */ /* 0x000fe60000002400 */
[----:B-----5:R-:W-:Y:S03]  /*6f00*/  MOV R41, R147 ;  /* 0x0000009300297202 */ /* 0x020fe60000000f00 */
[----:B------:R-:W-:Y:S02]  /*6f10*/  FMUL.FTZ R60, R60, c[0x0][0x320] ;  /* 0x0000c8003c3c7a20 */ /* 0x000fe40000410000 */
[----:B------:R-:W-:Y:S02]  /*6f20*/  FMUL.FTZ R61, R61, c[0x0][0x320] ;  /* 0x0000c8003d3d7a20 */ /* 0x000fe40000410000 */
[----:B------:R-:W2:Y:S01]  /*6f30*/  MUFU.TANH R133, R14 ;  /* 0x0000000e00857308 */ /* 0x000ea20000002400 */
[----:B------:R-:W-:Y:S02]  /*6f40*/  FMUL.FTZ R62, R62, c[0x0][0x320] ;  /* 0x0000c8003e3e7a20 */ /* 0x000fe40000410000 */
[----:B------:R-:W-:Y:S02]  /*6f50*/  FMUL.FTZ R63, R63, c[0x0][0x320] ;  /* 0x0000c8003f3f7a20 */ /* 0x000fe40000410000 */
[----:B-1----:R-:W-:Y:S02]  /*6f60*/  FMUL.FTZ R2, R52, c[0x0][0x320] ;  /* 0x0000c80034027a20 */ /* 0x002fe40000410000 */
[----:B------:R-:W-:Y:S02]  /*6f70*/  FMUL.FTZ R64, R64, c[0x0][0x320] ;  /* 0x0000c80040407a20 */ /* 0x000fe40000410000 */
[----:B------:R-:W-:Y:S01]  /*6f80*/  FMUL.FTZ R65, R65, c[0x0][0x320] ;  /* 0x0000c80041417a20 */ /* 0x000fe20000410000 */
[----:B------:R1:W-:Y:S01]  /*6f90*/  MUFU.TANH R149, R2 ;  /* 0x0000000200957308 */ /* 0x0003e20000002400 */
[----:B------:R-:W-:Y:S09]  /*6fa0*/  FMUL.FTZ R66, R66, c[0x0][0x320] ;  /* 0x0000c80042427a20 */ /* 0x000ff20000410000 */
[----:B------:R-:W-:Y:S10]  /*6fb0*/  MUFU.TANH R207, R64 ;  /* 0x0000004000cf7308 */ /* 0x000ff40000002400 */
[----:B------:R2:W-:Y:S01]  /*6fc0*/  MUFU.TANH R218, R58 ;  /* 0x0000003a00da7308 */ /* 0x0005e20000002400 */
[----:B-1----:R-:W-:Y:S04]  /*6fd0*/  FMNMX.FTZ R2, R198, R135, !PT ;  /* 0x00000087c6027209 */ /* 0x002fe80007810000 */
[----:B------:R-:W-:Y:S05]  /*6fe0*/  FMNMX.FTZ R3, R199, R2, !PT ;  /* 0x00000002c7037209 */ /* 0x000fea0007810000 */
[----:B------:R1:W-:Y:S01]  /*6ff0*/  MUFU.TANH R211, R59 ;  /* 0x0000003b00d37308 */ /* 0x0003e20000002400 */
[----:B------:R-:W-:Y:S02]  /*7000*/  FMNMX.FTZ R2, R196, R0, !PT ;  /* 0x00000000c4027209 */ /* 0x000fe40007810000 */
[----:B------:R-:W-:Y:S02]  /*7010*/  FMNMX.FTZ R3, R200, R3, !PT ;  /* 0x00000003c8037209 */ /* 0x000fe40007810000 */
[----:B------:R-:W-:Y:S02]  /*7020*/  FMNMX.FTZ R5, R197, R2, !PT ;  /* 0x00000002c5057209 */ /* 0x000fe40007810000 */
[----:B------:R-:W-:Y:S02]  /*7030*/  FMNMX.FTZ R3, R204, R3, !PT ;  /* 0x00000003cc037209 */ /* 0x000fe40007810000 */
[----:B------:R-:W-:Y:S01]  /*7040*/  FMNMX.FTZ R5, R12, R5, !PT ;  /* 0x000000050c057209 */ /* 0x000fe20007810000 */
[----:B------:R-:W3:Y:S01]  /*7050*/  MUFU.TANH R146, R15 ;  /* 0x0000000f00927308 */ /* 0x000ee20000002400 */
[----:B------:R-:W-:Y:S02]  /*7060*/  FMNMX.FTZ R3, R32, R3, !PT ;  /* 0x0000000320037209 */ /* 0x000fe40007810000 */
[----:B------:R-:W-:Y:S02]  /*7070*/  FMNMX.FTZ R5, R18, R5, !PT ;  /* 0x0000000512057209 */ /* 0x000fe40007810000 */
[----:B--2---:R-:W-:Y:S02]  /*7080*/  MOV R58, R133 ;  /* 0x00000085003a7202 */ /* 0x004fe40000000f00 */
[----:B------:R-:W-:Y:S02]  /*7090*/  FMNMX.FTZ R3, R41, R3, !PT ;  /* 0x0000000329037209 */ /* 0x000fe40007810000 */
[----:B------:R-:W-:Y:S01]  /*70a0*/  FMNMX.FTZ R5, R58, R5, !PT ;  /* 0x000000053a057209 */ /* 0x000fe20007810000 */
[----:B------:R2:W-:Y:S01]  /*70b0*/  MUFU.TANH R145, R4 ;  /* 0x0000000400917308 */ /* 0x0005e20000002400 */
[----:B------:R-:W-:Y:S02]  /*70c0*/  FMNMX.FTZ R3, R40, R3, !PT ;  /* 0x0000000328037209 */ /* 0x000fe40007810000 */
[----:B-1----:R-:W-:Y:S04]  /*70d0*/  MOV R59, R134 ;  /* 0x00000086003b7202 */ /* 0x002fe80000000f00 */
[----:B------:R-:W-:Y:S03]  /*70e0*/  FMNMX.FTZ R3, R59, R3, !PT ;  /* 0x000000033b037209 */ /* 0x000fe60007810000 */
[----:B------:R-:W1:Y:S01]  /*70f0*/  MUFU.TANH R141, R19 ;  /* 0x00000013008d7308 */ /* 0x000e620000002400 */
[----:B------:R-:W-:Y:S02]  /*7100*/  FMNMX.FTZ R2, R142, R3, !PT ;  /* 0x000000038e027209 */ /* 0x000fe40007810000 */
[----:B---3--:R-:W-:Y:S07]  /*7110*/  FMNMX.FTZ R5, R146, R5, !PT ;  /* 0x0000000592057209 */ /* 0x008fee0007810000 */
[----:B------:R-:W3:Y:S01]  /*7120*/  MUFU.TANH R151, R21 ;  /* 0x0000001500977308 */ /* 0x000ee20000002400 */
[----:B--2---:R-:W-:Y:S09]  /*7130*/  FMNMX.FTZ R4, R216, R5, !PT ;  /* 0x00000005d8047209 */ /* 0x004ff20007810000 */
[----:B------:R-:W2:Y:S01]  /*7140*/  MUFU.TANH R150, R22 ;  /* 0x0000001600967308 */ /* 0x000ea20000002400 */
[----:B-1----:R-:W-:Y:S09]  /*7150*/  FMNMX.FTZ R3, R141, R4, !PT ;  /* 0x000000048d037209 */ /* 0x002ff20007810000 */
[----:B------:R-:W1:Y:S01]  /*7160*/  MUFU.TANH R155, R23 ;  /* 0x00000017009b7308 */ /* 0x000e620000002400 */
[----:B---3--:R-:W-:Y:S04]  /*7170*/  FMNMX.FTZ R2, R151, R2, !PT ;  /* 0x0000000297027209 */ /* 0x008fe80007810000 */
[----:B------:R-:W-:Y:S05]  /*7180*/  FMNMX.FTZ R2, R153, R2, !PT ;  /* 0x0000000299027209 */ /* 0x000fea0007810000 */
[----:B------:R-:W3:Y:S01]  /*7190*/  MUFU.TANH R163, R42 ;  /* 0x0000002a00a37308 */ /* 0x000ee20000002400 */
[----:B------:R-:W-:Y:S02]  /*71a0*/  FMNMX.FTZ R5, R48, R2, !PT ;  /* 0x0000000230057209 */ /* 0x000fe40007810000 */
[----:B--2---:R-:W-:Y:S07]  /*71b0*/  FMNMX.FTZ R4, R150, R3, !PT ;  /* 0x0000000396047209 */ /* 0x004fee0007810000 */
[----:B------:R3:W-:Y:S01]  /*71c0*/  MUFU.TANH R140, R49 ;  /* 0x00000031008c7308 */ /* 0x0007e20000002400 */
[----:B-1----:R-:W-:Y:S02]  /*71d0*/  FMNMX.FTZ R3, R155, R4, !PT ;  /* 0x000000049b037209 */ /* 0x002fe40007810000 */
[----:B------:R-:W-:Y:S07]  /*71e0*/  FMNMX.FTZ R4, R158, R5, !PT ;  /* 0x000000059e047209 */ /* 0x000fee0007810000 */
[----:B------:R-:W1:Y:S10]  /*71f0*/  MUFU.TANH R154, R26 ;  /* 0x0000001a009a7308 */ /* 0x000e740000002400 */
[----:B------:R-:W2:Y:S01]  /*7200*/  MUFU.TANH R159, R27 ;  /* 0x0000001b009f7308 */ /* 0x000ea20000002400 */
[----:B---3--:R-:W-:Y:S09]  /*7210*/  MOV R49, R163 ;  /* 0x000000a300317202 */ /* 0x008ff20000000f00 */
[----:B------:R-:W3:Y:S01]  /*7220*/  MUFU.TANH R165, R29 ;  /* 0x0000001d00a57308 */ /* 0x000ee20000002400 */
[----:B-1----:R-:W-:Y:S09]  /*7230*/  FMNMX.FTZ R2, R154, R3, !PT ;  /* 0x000000039a027209 */ /* 0x002ff20007810000 */
[----:B------:R-:W1:Y:S01]  /*7240*/  MUFU.TANH R166, R30 ;  /* 0x0000001e00a67308 */ /* 0x000e620000002400 */
[----:B--2---:R-:W-:Y:S09]  /*7250*/  FMNMX.FTZ R5, R159, R2, !PT ;  /* 0x000000029f057209 */ /* 0x004ff20007810000 */
[----:B------:R-:W2:Y:S01]  /*7260*/  MUFU.TANH R171, R31 ;  /* 0x0000001f00ab7308 */ /* 0x000ea20000002400 */
[----:B---3--:R-:W-:Y:S04]  /*7270*/  FMNMX.FTZ R3, R165, R4, !PT ;  /* 0x00000004a5037209 */ /* 0x008fe80007810000 */
[----:B------:R-:W-:Y:S05]  /*7280*/  FMNMX.FTZ R2, R162, R3, !PT ;  /* 0x00000003a2027209 */ /* 0x000fea0007810000 */
[----:B------:R-:W3:Y:S01]  /*7290*/  MUFU.TANH R167, R33 ;  /* 0x0000002100a77308 */ /* 0x000ee20000002400 */
[----:B-1----:R-:W-:Y:S09]  /*72a0*/  FMNMX.FTZ R4, R166, R5, !PT ;  /* 0x00000005a6047209 */ /* 0x002ff20007810000 */
[----:B------:R1:W-:Y:S01]  /*72b0*/  MUFU.TANH R143, R57 ;  /* 0x00000039008f7308 */ /* 0x0003e20000002400 */
[----:B--2---:R-:W-:Y:S09]  /*72c0*/  FMNMX.FTZ R5, R171, R4, !PT ;  /* 0x00000004ab057209 */ /* 0x004ff20007810000 */
[----:B------:R-:W2:Y:S01]  /*72d0*/  MUFU.TANH R144, R34 ;  /* 0x0000002200907308 */ /* 0x000ea20000002400 */
[----:B---3--:R-:W-:Y:S01]  /*72e0*/  FMNMX.FTZ R3, R167, R2, !PT ;  /* 0x00000002a7037209 */ /* 0x008fe20007810000 */
[----:B------:R-:W-:Y:S08]  /*72f0*/  FMUL.FTZ R2, R67, c[0x0][0x320] ;  /* 0x0000c80043027a20 */ /* 0x000ff00000410000 */
[----:B------:R-:W3:Y:S01]  /*7300*/  MUFU.TANH R152, R35 ;  /* 0x0000002300987308 */ /* 0x000ee20000002400 */
[----:B-1----:R-:W-:Y:S04]  /*7310*/  MOV R57, R132 ;  /* 0x0000008400397202 */ /* 0x002fe80000000f00 */
[----:B------:R-:W-:Y:S05]  /*7320*/  FMNMX.FTZ R3, R57, R3, !PT ;  /* 0x0000000339037209 */ /* 0x000fea0007810000 */
[----:B------:R1:W-:Y:S01]  /*7330*/  MUFU.TANH R157, R51 ;  /* 0x00000033009d7308 */ /* 0x0003e20000002400 */
[----:B------:R-:W-:Y:S02]  /*7340*/  FMNMX.FTZ R3, R56, R3, !PT ;  /* 0x0000000338037209 */ /* 0x000fe40007810000 */
[----:B--2---:R-:W-:Y:S07]  /*7350*/  FMNMX.FTZ R5, R144, R5, !PT ;  /* 0x0000000590057209 */ /* 0x004fee0007810000 */
[----:B------:R-:W2:Y:S01]  /*7360*/  MUFU.TANH R168, R38 ;  /* 0x0000002600a87308 */ /* 0x000ea20000002400 */
[----:B---3--:R-:W-:Y:S09]  /*7370*/  FMNMX.FTZ R5, R152, R5, !PT ;  /* 0x0000000598057209 */ /* 0x008ff20007810000 */
[----:B------:R3:W-:Y:S01]  /*7380*/  MUFU.TANH R163, R50 ;  /* 0x0000003200a37308 */ /* 0x0007e20000002400 */
[----:B-1----:R-:W-:Y:S04]  /*7390*/  MOV R51, R203 ;  /* 0x000000cb00337202 */ /* 0x002fe80000000f00 */
[----:B------:R-:W-:Y:S05]  /*73a0*/  FMNMX.FTZ R3, R51, R3, !PT ;  /* 0x0000000333037209 */ /* 0x000fea0007810000 */
[----:B------:R-:W1:Y:S01]  /*73b0*/  MUFU.TANH R164, R39 ;  /* 0x0000002700a47308 */ /* 0x000e620000002400 */
[----:B--2---:R-:W-:Y:S09]  /*73c0*/  FMNMX.FTZ R5, R168, R5, !PT ;  /* 0x00000005a8057209 */ /* 0x004ff20007810000 */
[----:B------:R-:W2:Y:S01]  /*73d0*/  MUFU.TANH R160, R43 ;  /* 0x0000002b00a07308 */ /* 0x000ea20000002400 */
[----:B---3--:R-:W-:Y:S04]  /*73e0*/  MOV R50, R205 ;  /* 0x000000cd00327202 */ /* 0x008fe80000000f00 */
[----:B------:R-:W-:Y:S05]  /*73f0*/  FMNMX.FTZ R3, R50, R3, !PT ;  /* 0x0000000332037209 */ /* 0x000fea0007810000 */
[----:B------:R-:W3:Y:S01]  /*7400*/  MUFU.TANH R148, R45 ;  /* 0x0000002d00947308 */ /* 0x000ee20000002400 */
[----:B------:R-:W-:Y:S02]  /*7410*/  FMNMX.FTZ R3, R156, R3, !PT ;  /* 0x000000039c037209 */ /* 0x000fe40007810000 */
[----:B-1----:R-:W-:Y:S04]  /*7420*/  FMNMX.FTZ R5, R164, R5, !PT ;  /* 0x00000005a4057209 */ /* 0x002fe80007810000 */
[----:B------:R-:W-:Y:S03]  /*7430*/  FMNMX.FTZ R5, R49, R5, !PT ;  /* 0x0000000531057209 */ /* 0x000fe60007810000 */
[----:B------:R-:W1:Y:S01]  /*7440*/  MUFU.TANH R169, R46 ;  /* 0x0000002e00a97308 */ /* 0x000e620000002400 */
[----:B--2---:R-:W-:Y:S09]  /*7450*/  FMNMX.FTZ R6, R160, R5, !PT ;  /* 0x00000005a0067209 */ /* 0x004ff20007810000 */
[----:B------:R-:W2:Y:S01]  /*7460*/  MUFU.TANH R161, R47 ;  /* 0x0000002f00a17308 */ /* 0x000ea20000002400 */
[----:B---3--:R-:W-:Y:S04]  /*7470*/  FMNMX.FTZ R3, R148, R3, !PT ;  /* 0x0000000394037209 */ /* 0x008fe80007810000 */
[----:B------:R-:W-:Y:S05]  /*7480*/  FMNMX.FTZ R3, R170, R3, !PT ;  /* 0x00000003aa037209 */ /* 0x000fea0007810000 */
[----:B------:R-:W3:Y:S01]  /*7490*/  MUFU.TANH R147, R53 ;  /* 0x0000003500937308 */ /* 0x000ee20000002400 */
[----:B------:R-:W-:Y:S02]  /*74a0*/  FMNMX.FTZ R4, R140, R3, !PT ;  /* 0x000000038c047209 */ /* 0x000fe40007810000 */
[----:B-1----:R-:W-:Y:S02]  /*74b0*/  FMNMX.FTZ R6, R169, R6, !PT ;  /* 0x00000006a9067209 */ /* 0x002fe40007810000 */
[----:B------:R-:W-:Y:S05]  /*74c0*/  FMNMX.FTZ R4, R149, R4, !PT ;  /* 0x0000000495047209 */ /* 0x000fea0007810000 */
[----:B------:R-:W1:Y:S01]  /*74d0*/  MUFU.TANH R219, R54 ;  /* 0x0000003600db7308 */ /* 0x000e620000002400 */
[----:B--2---:R-:W-:Y:S04]  /*74e0*/  FMNMX.FTZ R6, R161, R6, !PT ;  /* 0x00000006a1067209 */ /* 0x004fe80007810000 */
[----:B------:R-:W-:Y:S05]  /*74f0*/  FMNMX.FTZ R6, R163, R6, !PT ;  /* 0x00000006a3067209 */ /* 0x000fea0007810000 */
[----:B------:R-:W2:Y:S01]  /*7500*/  MUFU.TANH R217, R55 ;  /* 0x0000003700d97308 */ /* 0x000ea20000002400 */
[----:B------:R-:W-:Y:S02]  /*7510*/  FMNMX.FTZ R6, R157, R6, !PT ;  /* 0x000000069d067209 */ /* 0x000fe40007810000 */
[----:B---3--:R-:W-:Y:S04]  /*7520*/  FMNMX.FTZ R4, R147, R4, !PT ;  /* 0x0000000493047209 */ /* 0x008fe80007810000 */
[----:B------:R-:W-:Y:S03]  /*7530*/  FMNMX.FTZ R4, R145, R4, !PT ;  /* 0x0000000491047209 */ /* 0x000fe60007810000 */
[----:B------:R-:W3:Y:S01]  /*7540*/  MUFU.TANH R208, R60 ;  /* 0x0000003c00d07308 */ /* 0x000ee20000002400 */
[----:B------:R-:W-:Y:S02]  /*7550*/  FMNMX.FTZ R3, R143, R4, !PT ;  /* 0x000000048f037209 */ /* 0x000fe40007810000 */
[----:B-1----:R-:W-:Y:S07]  /*7560*/  FMNMX.FTZ R6, R219, R6, !PT ;  /* 0x00000006db067209 */ /* 0x002fee0007810000 */
[----:B------:R-:W1:Y:S01]  /*7570*/  MUFU.TANH R209, R61 ;  /* 0x0000003d00d17308 */ /* 0x000e620000002400 */
[----:B--2---:R-:W-:Y:S04]  /*7580*/  FMNMX.FTZ R5, R217, R6, !PT ;  /* 0x00000006d9057209 */ /* 0x004fe80007810000 */
[----:B------:R-:W-:Y:S05]  /*7590*/  FMNMX.FTZ R4, R218, R5, !PT ;  /* 0x00000005da047209 */ /* 0x000fea0007810000 */
[----:B------:R-:W2:Y:S01]  /*75a0*/  MUFU.TANH R205, R62 ;  /* 0x0000003e00cd7308 */ /* 0x000ea20000002400 */
[----:B------:R-:W-:Y:S02]  /*75b0*/  FMNMX.FTZ R4, R211, R4, !PT ;  /* 0x00000004d3047209 */ /* 0x000fe40007810000 */
[----:B---3--:R-:W-:Y:S07]  /*75c0*/  FMNMX.FTZ R8, R208, R3, !PT ;  /* 0x00000003d0087209 */ /* 0x008fee0007810000 */
[----:B------:R-:W3:Y:S01]  /*75d0*/  MUFU.TANH R203, R63 ;  /* 0x0000003f00cb7308 */ /* 0x000ee20000002400 */
[----:B-1----:R-:W-:Y:S04]  /*75e0*/  FMNMX.FTZ R8, R209, R8, !PT ;  /* 0x00000008d1087209 */ /* 0x002fe80007810000 */
[----:B------:R-:W-:Y:S05]  /*75f0*/  FMNMX.FTZ R9, R207, R8, !PT ;  /* 0x00000008cf097209 */ /* 0x000fea0007810000 */
[----:B------:R-:W1:Y:S01]  /*7600*/  MUFU.TANH R206, R65 ;  /* 0x0000004100ce7308 */ /* 0x000e620000002400 */
[----:B--2---:R-:W-:Y:S09]  /*7610*/  FMNMX.FTZ R4, R205, R4, !PT ;  /* 0x00000004cd047209 */ /* 0x004ff20007810000 */
[----:B------:R-:W2:Y:S01]  /*7620*/  MUFU.TANH R134, R66 ;  /* 0x0000004200867308 */ /* 0x000ea20000002400 */
[----:B---3--:R-:W-:Y:S09]  /*7630*/  FMNMX.FTZ R3, R203, R4, !PT ;  /* 0x00000004cb037209 */ /* 0x008ff20007810000 */
[----:B------:R2:W3:Y:S01]  /*7640*/  MUFU.TANH R133, R2 ;  /* 0x0000000200857308 */ /* 0x0004e20000002400 */
[----:B-1----:R-:W-:Y:S02]  /*7650*/  FMNMX.FTZ R6, R206, R9, !PT ;  /* 0x00000009ce067209 */ /* 0x002fe40007810000 */
[----:B--2---:R-:W-:Y:S03]  /*7660*/  FMNMX.FTZ R2, R134, R3, !PT ;  /* 0x0000000386027209 */ /* 0x004fe60007810000 */
[----:B------:R-:W1:Y:S01]  /*7670*/  SHFL.BFLY PT, R3, R6, 0x2, 0x1f ;  /* 0x0c401f0006037f89 */ /* 0x000e6200000e0000 */
[----:B---3--:R-:W-:Y:S07]  /*7680*/  FMNMX.FTZ R5, R133, R2, !PT ;  /* 0x0000000285057209 */ /* 0x008fee0007810000 */
[----:B------:R-:W2:Y:S01]  /*7690*/  SHFL.BFLY PT, R2, R5, 0x2, 0x1f ;  /* 0x0c401f0005027f89 */ /* 0x000ea200000e0000 */
[----:B-1----:R-:W-:Y:S07]  /*76a0*/  FMNMX.FTZ R7, R6, R3, !PT ;  /* 0x0000000306077209 */ /* 0x002fee0007810000 */
[----:B------:R-:W1:Y:S01]  /*76b0*/  SHFL.BFLY PT, R132, R7, 0x1, 0x1f ;  /* 0x0c201f0007847f89 */ /* 0x000e6200000e0000 */
[----:B--2---:R-:W-:Y:S07]  /*76c0*/  FMNMX.FTZ R4, R5, R2, !PT ;  /* 0x0000000205047209 */ /* 0x004fee0007810000 */
[----:B------:R-:W2:Y:S01]  /*76d0*/  SHFL.BFLY PT, R3, R4, 0x1, 0x1f ;  /* 0x0c201f0004037f89 */ /* 0x000ea200000e0000 */
[----:B-1----:R-:W-:Y:S02]  /*76e0*/  FMNMX.FTZ R132, R7, R132, !PT ;  /* 0x0000008407847209 */ /* 0x002fe40007810000 */
[----:B----4-:R-:W-:Y:S03]  /*76f0*/  @P1 IADD3 R7, P4, R13, UR15, RZ ;  /* 0x0000000f0d071c10 */ /* 0x010fe6000ff9e0ff */
[C---:B------:R-:W-:Y:S02]  /*7700*/  FADD.FTZ R2, -R132.reuse, R135 ;  /* 0x0000008784027221 */ /* 0x040fe40000010100 */
[----:B------:R-:W-:Y:S01]  /*7710*/  FMUL.FTZ R210, R132, c[0x0][0x2d0] ;  /* 0x0000b40084d27a20 */ /* 0x000fe20000410000 */
[----:B--2---:R-:W-:Y:S01]  /*7720*/  FMNMX.FTZ R3, R4, R3, !PT ;  /* 0x0000000304037209 */ /* 0x004fe20007810000 */
[----:B------:R-:W-:Y:S01]  /*7730*/  FMUL.FTZ R6, R2, c[0x0][0x2d0] ;  /* 0x0000b40002067a20 */ /* 0x000fe20000410000 */
[----:B------:R-:W-:Y:S01]  /*7740*/  @P1 IADD3 R4, P2, R246, UR15, RZ ;  /* 0x0000000ff6041c10 */ /* 0x000fe2000ff5e0ff */
[----:B------:R-:W-:Y:S02]  /*7750*/  FFMA.FTZ R201, R199, c[0x0][0x2d0], -R210 ;  /* 0x0000b400c7c97a23 */ /* 0x000fe400000108d2 */
[----:B------:R1:W2:Y:S01]  /*7760*/  MUFU.EX2 R2, R6 ;  /* 0x0000000600027308 */ /* 0x0002a20000000800 */
[----:B------:R-:W-:Y:S01]  /*7770*/  FADD.FTZ R5, -R3, R0 ;  /* 0x0000000003057221 */ /* 0x000fe20000010100 */
[----:B------:R-:W-:Y:S01]  /*7780*/  @P1 LEA R10, P5, R4, c[0x0][0x1c8], 0x1 ;  /* 0x00007200040a1a11 */ /* 0x000fe200078a08ff */
[--C-:B------:R-:W-:Y:S02]  /*7790*/  FFMA.FTZ R199, R204, c[0x0][0x2d0], -R210.reuse ;  /* 0x0000b400ccc77a23 */ /* 0x100fe400000108d2 */
[----:B------:R-:W-:Y:S01]  /*77a0*/  FMUL.FTZ R0, R5, c[0x0][0x2d0] ;  /* 0x0000b40005007a20 */ /* 0x000fe20000410000 */
[----:B------:R-:W-:Y:S01]  /*77b0*/  @P1 IADD3.X R5, R249, UR18, RZ, P2, !PT ;  /* 0x00000012f9051c10 */ /* 0x000fe200097fe4ff */
[----:B------:R-:W-:Y:S01]  /*77c0*/  FMUL.FTZ R204, R3, c[0x0][0x2d0] ;  /* 0x0000b40003cc7a20 */ /* 0x000fe20000410000 */
[----:B------:R-:W-:Y:S01]  /*77d0*/  @P1 LEA R8, P2, R7, c[0x0][0x1c8], 0x1 ;  /* 0x0000720007081a11 */ /* 0x000fe200078408ff */
[----:B------:R-:W-:Y:S01]  /*77e0*/  FFMA.FTZ R202, R198, c[0x0][0x2d0], -R210 ;  /* 0x0000b400c6ca7a23 */ /* 0x000fe200000108d2 */
[----:B------:R-:W-:Y:S01]  /*77f0*/  @P1 LEA.HI.X R11, R4, c[0x0][0x1cc], R5, 0x1, P5 ;  /* 0x00007300040b1a11 */ /* 0x000fe200028f0c05 */
[--C-:B------:R-:W-:Y:S01]  /*7800*/  FFMA.FTZ R198, R196, c[0x0][0x2d0], -R204.reuse ;  /* 0x0000b400c4c67a23 */ /* 0x100fe200000108cc */
[----:B------:R-:W3:Y:S01]  /*7810*/  MUFU.EX2 R0, R0 ;  /* 0x0000000000007308 */ /* 0x000ee20000000800 */
[--C-:B------:R-:W-:Y:S02]  /*7820*/  FFMA.FTZ R196, R12, c[0x0][0x2d0], -R204.reuse ;  /* 0x0000b4000cc47a23 */ /* 0x100fe400000108cc */
[----:B------:R4:W-:Y:S01]  /*7830*/  @P1 LDGSTS.E.BYPASS.LTC128B.128 [R243+0x8100], [R10.64], !P3 ;  /* 0x081000000af31fae */ /* 0x0009e2000d901d50 */
[----:B------:R-:W-:Y:S02]  /*7840*/  FFMA.FTZ R135, R18, c[0x0][0x2d0], -R204 ;  /* 0x0000b40012877a23 */ /* 0x000fe400000108cc */
[----:B------:R-:W-:Y:S02]  /*7850*/  FFMA.FTZ R200, R200, c[0x0][0x2d0], -R210 ;  /* 0x0000b400c8c87a23 */ /* 0x000fe400000108d2 */
[--C-:B------:R-:W-:Y:S02]  /*7860*/  FFMA.FTZ R197, R197, c[0x0][0x2d0], -R204.reuse ;  /* 0x0000b400c5c57a23 */ /* 0x100fe400000108cc */
[----:B------:R-:W-:Y:S01]  /*7870*/  MUFU.EX2 R202, R202 ;  /* 0x000000ca00ca7308 */ /* 0x000fe20000000800 */
[----:B------:R-:W-:Y:S01]  /*7880*/  FFMA.FTZ R216, R216, c[0x0][0x2d0], -R204 ;  /* 0x0000b400d8d87a23 */ /* 0x000fe200000108cc */
[----:B-1----:R-:W-:Y:S01]  /*7890*/  @P1 IADD3.X R6, R252, UR18, RZ, P4, !PT ;  /* 0x00000012fc061c10 */ /* 0x002fe2000a7fe4ff */
[----:B------:R-:W-:Y:S01]  /*78a0*/  @UP1 UIADD3 UR18, UP0, UR10, 0x80, URZ ;  /* 0x000000800a121890 */ /* 0x000fe2000ff1e03f */
[----:B--2---:R-:W-:Y:S02]  /*78b0*/  FMUL.FTZ R24, R2, R108 ;  /* 0x0000006c02187220 */ /* 0x004fe40000410000 */
[----:B------:R-:W-:Y:S01]  /*78c0*/  @P1 LEA.HI.X R9, R7, c[0x0][0x1cc], R6, 0x1, P2 ;  /* 0x0000730007091a11 */ /* 0x000fe200010f0c06 */
[----:B------:R-:W-:Y:S01]  /*78d0*/  @UP1 UIADD3.X UR15, URZ, UR8, URZ, UP0, !UPT ;  /* 0x000000083f0f1290 */ /* 0x000fe200087fe43f */
[----:B------:R-:W-:Y:S01]  /*78e0*/  @P1 IADD3 R4, P2, R10, UR19, RZ ;  /* 0x000000130a041c10 */ /* 0x000fe2000ff5e0ff */
[C---:B------:R-:W-:Y:S01]  /*78f0*/  FMUL.FTZ R25, R2.reuse, R109 ;  /* 0x0000006d02197220 */ /* 0x040fe20000410000 */
[----:B------:R-:W1:Y:S01]  /*7900*/  MUFU.EX2 R201, R201 ;  /* 0x000000c900c97308 */ /* 0x000e620000000800 */
[----:B------:R2:W-:Y:S01]  /*7910*/  @P1 LDGSTS.E.BYPASS.LTC128B.128 [R243+0xc100], [R8.64], !P0 ;  /* 0x0c10000008f31fae */ /* 0x0005e2000c101d50 */
[----:B------:R-:W-:Y:S01]  /*7920*/  @P1 IADD3.X R5, R11, UR20, RZ, P2, !PT ;  /* 0x000000140b051c10 */ /* 0x000fe200097fe4ff */
[----:B------:R-:W-:Y:S01]  /*7930*/  FMUL.FTZ R33, R2, R101 ;  /* 0x0000006502217220 */ /* 0x000fe20000410000 */
[----:B------:R-:W-:Y:S01]  /*7940*/  @P1 IADD3 R6, P2, R4, UR19, RZ ;  /* 0x0000001304061c10 */ /* 0x000fe2000ff5e0ff */
[----:B---3--:R-:W-:Y:S01]  /*7950*/  FMUL.FTZ R18, R0, R118 ;  /* 0x0000007600127220 */ /* 0x008fe20000410000 */
[----:B------:R-:W-:Y:S01]  /*7960*/  @P1 IADD3 R16, P5, R4, UR18, RZ ;  /* 0x0000001204101c10 */ /* 0x000fe2000ffbe0ff */
[----:B------:R-:W-:Y:S01]  /*7970*/  FMUL.FTZ R19, R0, R119 ;  /* 0x0000007700137220 */ /* 0x000fe20000410000 */
[C---:B------:R-:W-:Y:S01]  /*7980*/  @P1 IADD3.X R7, R5.reuse, UR20, RZ, P2, !PT ;  /* 0x0000001405071c10 */ /* 0x040fe200097fe4ff */
[----:B------:R3:W-:Y:S01]  /*7990*/  @P1 LDGSTS.E.BYPASS.LTC128B.128 [R243+0x9100], [R4.64], !P3 ;  /* 0x0910000004f31fae */ /* 0x0007e2000d901d50 */
[----:B------:R-:W-:Y:S01]  /*79a0*/  @P1 IADD3.X R17, R5, UR15, RZ, P5, !PT ;  /* 0x0000000f05111c10 */ /* 0x000fe2000affe4ff */
[----:B------:R-:W-:Y:S01]  /*79b0*/  MUFU.EX2 R200, R200 ;  /* 0x000000c800c87308 */ /* 0x000fe20000000800 */
[----:B----4-:R-:W-:Y:S01]  /*79c0*/  @P1 IADD3 R10, P4, R6, UR19, RZ ;  /* 0x00000013060a1c10 */ /* 0x010fe2000ff9e0ff */
[C---:B------:R-:W-:Y:S02]  /*79d0*/  FMUL.FTZ R27, R0.reuse, R111 ;  /* 0x0000006f001b7220 */ /* 0x040fe40000410000 */
[C---:B------:R-:W-:Y:S01]  /*79e0*/  FMUL.FTZ R26, R0.reuse, R110 ;  /* 0x0000006e001a7220 */ /* 0x040fe20000410000 */
[C---:B------:R-:W-:Y:S01]  /*79f0*/  @P1 IADD3.X R11, R7.reuse, UR20, RZ, P4, !PT ;  /* 0x00000014070b1c10 */ /* 0x040fe2000a7fe4ff */
[----:B------:R3:W-:Y:S01]  /*7a00*/  @P1 LDGSTS.E.BYPASS.LTC128B.128 [R243+0xd100], [R4.64+0x80], !P0 ;  /* 0x0d10008004f31fae */ /* 0x0007e2000c101d50 */
[C---:B------:R-:W-:Y:S02]  /*7a10*/  FMUL.FTZ R34, R0.reuse, R102 ;  /* 0x0000006600227220 */ /* 0x040fe40000410000 */
[C---:B------:R-:W-:Y:S01]  /*7a20*/  FMUL.FTZ R35, R0.reuse, R103 ;  /* 0x0000006700237220 */ /* 0x040fe20000410000 */
[----:B------:R-:W4:Y:S01]  /*7a30*/  MUFU.EX2 R199, R199 ;  /* 0x000000c700c77308 */ /* 0x000f220000000800 */
[C---:B------:R-:W-:Y:S02]  /*7a40*/  FMUL.FTZ R42, R0.reuse, R94 ;  /* 0x0000005e002a7220 */ /* 0x040fe40000410000 */
[----:B------:R-:W-:Y:S01]  /*7a50*/  FMUL.FTZ R43, R0, R95 ;  /* 0x0000005f002b7220 */ /* 0x000fe20000410000 */
[----:B------:R5:W-:Y:S01]  /*7a60*/  @P1 LDGSTS.E.BYPASS.LTC128B.128 [R243+0xa100], [R6.64], !P3 ;  /* 0x0a10000006f31fae */ /* 0x000be2000d901d50 */
[----:B------:R-:W-:Y:S01]  /*7a70*/  FMUL.FTZ R64, R2, R68 ;  /* 0x0000004402407220 */ /* 0x000fe20000410000 */
[----:B--2---:R-:W-:Y:S01]  /*7a80*/  @P1 IADD3 R8, P2, R6, UR18, RZ ;  /* 0x0000001206081c10 */ /* 0x004fe2000ff5e0ff */
[----:B------:R-:W-:Y:S03]  /*7a90*/  FMUL.FTZ R65, R2, R69 ;  /* 0x0000004502417220 */ /* 0x000fe60000410000 */
[----:B------:R-:W-:Y:S01]  /*7aa0*/  MUFU.EX2 R198, R198 ;  /* 0x000000c600c67308 */ /* 0x000fe20000000800 */
[----:B------:R-:W-:Y:S01]  /*7ab0*/  @P1 IADD3.X R9, R7, UR15, RZ, P2, !PT ;  /* 0x0000000f07091c10 */ /* 0x000fe200097fe4ff */
[----:B------:R2:W-:Y:S01]  /*7ac0*/  @P1 LDGSTS.E.BYPASS.LTC128B.128 [R243+0xe100], [R16.64], !P0 ;  /* 0x0e10000010f31fae */ /* 0x0005e2000c101d50 */
[C---:B------:R-:W-:Y:S02]  /*7ad0*/  FMUL.FTZ R66, R0.reuse, R70 ;  /* 0x0000004600427220 */ /* 0x040fe40000410000 */
[----:B------:R-:W-:Y:S02]  /*7ae0*/  FMUL.FTZ R67, R0, R71 ;  /* 0x0000004700437220 */ /* 0x000fe40000410000 */
[----:B------:R-:W-:Y:S02]  /*7af0*/  FFMA.FTZ R101, R167, c[0x0][0x2d0], -R210 ;  /* 0x0000b400a7657a23 */ /* 0x000fe400000108d2 */
[--C-:B------:R-:W-:Y:S01]  /*7b00*/  FFMA.FTZ R110, R171, c[0x0][0x2d0], -R204.reuse ;  /* 0x0000b400ab6e7a23 */ /* 0x100fe200000108cc */
[----:B------:R2:W-:Y:S01]  /*7b10*/  @P1 LDGSTS.E.BYPASS.LTC128B.128 [R243+0xb100], [R10.64], !P3 ;  /* 0x0b1000000af31fae */ /* 0x0005e2000d901d50 */
[----:B------:R-:W2:Y:S01]  /*7b20*/  MUFU.EX2 R197, R197 ;  /* 0x000000c500c57308 */ /* 0x000ea20000000800 */
[--C-:B------:R-:W-:Y:S02]  /*7b30*/  FFMA.FTZ R109, R144, c[0x0][0x2d0], -R204.reuse ;  /* 0x0000b400906d7a23 */ /* 0x100fe400000108cc */
[C---:B---3--:R-:W-:Y:S01]  /*7b40*/  FMUL.FTZ R4, R2.reuse, R128 ;  /* 0x0000008002047220 */ /* 0x048fe20000410000 */
[----:B-1----:R-:W-:Y:S01]  /*7b50*/  F2FP.PACK_AB R128, R201, R202 ;  /* 0x000000cac980723e */ /* 0x002fe200000000ff */
[----:B------:R-:W-:Y:S02]  /*7b60*/  FMUL.FTZ R5, R2, R129 ;  /* 0x0000008102057220 */ /* 0x000fe40000410000 */
[----:B------:R1:W-:Y:S01]  /*7b70*/  @P1 LDGSTS.E.BYPASS.LTC128B.128 [R243+0xf100], [R8.64], !P0 ;  /* 0x0f10000008f31fae */ /* 0x0003e2000c101d50 */
[--C-:B------:R-:W-:Y:S02]  /*7b80*/  FFMA.FTZ R108, R152, c[0x0][0x2d0], -R204.reuse ;  /* 0x0000b400986c7a23 */ /* 0x100fe400000108cc */
[----:B------:R-:W-:Y:S01]  /*7b90*/  MUFU.EX2 R196, R196 ;  /* 0x000000c400c47308 */ /* 0x000fe20000000800 */
[C---:B-----5:R-:W-:Y:S01]  /*7ba0*/  FMUL.FTZ R6, R0.reuse, R130 ;  /* 0x0000008200067220 */ /* 0x060fe20000410000 */
[----:B----4-:R-:W-:Y:S01]  /*7bb0*/  F2FP.PACK_AB R130, R199, R200 ;  /* 0x000000c8c782723e */ /* 0x010fe200000000ff */
[----:B------:R-:W-:Y:S02]  /*7bc0*/  FMUL.FTZ R7, R0, R131 ;  /* 0x0000008300077220 */ /* 0x000fe40000410000 */
[----:B------:R-:W3:Y:S01]  /*7bd0*/  LDSM.16.MT88.4 R12, [R240+0x100] ;  /* 0x00010000f00c783b */ /* 0x000ee20000004200 */
[--C-:B------:R-:W-:Y:S02]  /*7be0*/  FFMA.FTZ R219, R219, c[0x0][0x2d0], -R204.reuse ;  /* 0x0000b400dbdb7a23 */ /* 0x100fe400000108cc */
[C---:B--2---:R-:W-:Y:S02]  /*7bf0*/  FMUL.FTZ R16, R2.reuse, R116 ;  /* 0x0000007402107220 */ /* 0x044fe40000410000 */
[----:B------:R-:W2:Y:S01]  /*7c00*/  MUFU.EX2 R135, R135 ;  /* 0x0000008700877308 */ /* 0x000ea20000000800 */
[----:B------:R-:W-:Y:S02]  /*7c10*/  FMUL.FTZ R17, R2, R117 ;  /* 0x0000007502117220 */ /* 0x000fe40000410000 */
[----:B------:R-:W4:Y:S01]  /*7c20*/  LDSM.16.MT88.4 R20, [R238+0x100] ;  /* 0x00010000ee14783b */ /* 0x000f220000004200 */
[----:B------:R-:W-:Y:S01]  /*7c30*/  F2FP.PACK_AB R129, R197, R198 ;  /* 0x000000c6c581723e */ /* 0x000fe200000000ff */
[--C-:B------:R-:W-:Y:S02]  /*7c40*/  FFMA.FTZ R217, R217, c[0x0][0x2d0], -R204.reuse ;  /* 0x0000b400d9d97a23 */ /* 0x100fe400000108cc */
[C---:B------:R-:W-:Y:S01]  /*7c50*/  FMUL.FTZ R10, R0.reuse, R126 ;  /* 0x0000007e000a7220 */ /* 0x040fe20000410000 */
[----:B------:R-:W-:Y:S01]  /*7c60*/  MOV R126, R51 ;  /* 0x00000033007e7202 */ /* 0x000fe20000000f00 */
[C---:B------:R-:W-:Y:S01]  /*7c70*/  FMUL.FTZ R11, R0.reuse, R127 ;  /* 0x0000007f000b7220 */ /* 0x040fe20000410000 */
[----:B------:R-:W-:Y:S01]  /*7c80*/  MOV R127, R56 ;  /* 0x00000038007f7202 */ /* 0x000fe20000000f00 */
[----:B------:R-:W5:Y:S01]  /*7c90*/  LDSM.16.MT88.4 R28, [R237+0x100] ;  /* 0x00010000ed1c783b */ /* 0x000f620000004200 */
[----:B------:R-:W-:Y:S01]  /*7ca0*/  FMUL.FTZ R51, R0, R87 ;  /* 0x0000005700337220 */ /* 0x000fe20000410000 */
[----:B------:R-:W-:Y:S01]  /*7cb0*/  MUFU.EX2 R216, R216 ;  /* 0x000000d800d87308 */ /* 0x000fe20000000800 */
[C---:B-1----:R-:W-:Y:S01]  /*7cc0*/  FMUL.FTZ R8, R2.reuse, R124 ;  /* 0x0000007c02087220 */ /* 0x042fe20000410000 */
[----:B------:R-:W-:Y:S01]  /*7cd0*/  MOV R124, R49 ;  /* 0x00000031007c7202 */ /* 0x000fe20000000f00 */
[C---:B------:R-:W-:Y:S01]  /*7ce0*/  FMUL.FTZ R9, R2.reuse, R125 ;  /* 0x0000007d02097220 */ /* 0x040fe20000410000 */
[----:B------:R-:W-:Y:S01]  /*7cf0*/  MOV R125, R50 ;  /* 0x00000032007d7202 */ /* 0x000fe20000000f00 */
[----:B------:R-:W-:Y:S01]  /*7d00*/  FMUL.FTZ R49, R2, R85 ;  /* 0x0000005502317220 */ /* 0x000fe20000410000 */
[----:B------:R-:W1:Y:S01]  /*7d10*/  LDSM.16.MT88.4 R36, [R236+0x100] ;  /* 0x00010000ec24783b */ /* 0x000e620000004200 */
[----:B------:R-:W-:Y:S02]  /*7d20*/  FMUL.FTZ R50, R0, R86 ;  /* 0x0000005600327220 */ /* 0x000fe40000410000 */
[----:B------:R-:W-:Y:S01]  /*7d30*/  FMUL.FTZ R56, R2, R76 ;  /* 0x0000004c02387220 */ /* 0x000fe20000410000 */
[----:B------:R-:W-:Y:S01]  /*7d40*/  MUFU.EX2 R167, R101 ;  /* 0x0000006500a77308 */ /* 0x000fe20000000800 */
[----:B--2---:R-:W-:Y:S01]  /*7d50*/  F2FP.PACK_AB R131, R135, R196 ;  /* 0x000000c48783723e */ /* 0x004fe200000000ff */
[--C-:B------:R-:W-:Y:S02]  /*7d60*/  FFMA.FTZ R218, R218, c[0x0][0x2d0], -R204.reuse ;  /* 0x0000b400dada7a23 */ /* 0x100fe400000108cc */
[----:B------:R-:W2:Y:S01]  /*7d70*/  LDSM.16.MT88.4 R44, [R240+0x4100] ;  /* 0x00410000f02c783b */ /* 0x000ea20000004200 */
[----:B------:R-:W-:Y:S02]  /*7d80*/  FFMA.FTZ R211, R211, c[0x0][0x2d0], -R204 ;  /* 0x0000b400d3d37a23 */ /* 0x000fe400000108cc */
[--C-:B------:R-:W-:Y:S02]  /*7d90*/  FFMA.FTZ R208, R208, c[0x0][0x2d0], -R210.reuse ;  /* 0x0000b400d0d07a23 */ /* 0x100fe400000108d2 */
[--C-:B------:R-:W-:Y:S01]  /*7da0*/  FFMA.FTZ R209, R209, c[0x0][0x2d0], -R210.reuse ;  /* 0x0000b400d1d17a23 */ /* 0x100fe200000108d2 */
[----:B------:R-:W-:Y:S01]  /*7db0*/  MUFU.EX2 R171, R110 ;  /* 0x0000006e00ab7308 */ /* 0x000fe20000000800 */
[----:B------:R-:W-:Y:S01]  /*7dc0*/  FFMA.FTZ R207, R207, c[0x0][0x2d0], -R210 ;  /* 0x0000b400cfcf7a23 */ /* 0x000fe200000108d2 */
[C---:B---3--:R-:W-:Y:S01]  /*7dd0*/  HMMA.16816.F32 R4, R128.reuse, R12, R4 ;  /* 0x0000000c8004723c */ /* 0x048fe20000001804 */
[----:B------:R-:W2:Y:S04]  /*7de0*/  LDSM.16.MT88.4 R52, [R238+0x4100] ;  /* 0x00410000ee34783b */ /* 0x000ea80000004200 */
[--C-:B------:R-:W-:Y:S02]  /*7df0*/  FFMA.FTZ R205, R205, c[0x0][0x2d0], -R204.reuse ;  /* 0x0000b400cdcd7a23 */ /* 0x100fe400000108cc */
[C---:B------:R-:W-:Y:S01]  /*7e00*/  FMUL.FTZ R12, R2.reuse, R120 ;  /* 0x00000078020c7220 */ /* 0x040fe20000410000 */
[C---:B------:R-:W-:Y:S01]  /*7e10*/  HMMA.16816.F32 R8, R128.reuse, R14, R8 ;  /* 0x0000000e8008723c */ /* 0x040fe20000001808 */
[----:B------:R-:W1:Y:S01]  /*7e20*/  LDSM.16.MT88.4 R60, [R237+0x4100] ;  /* 0x00410000ed3c783b */ /* 0x000e620000004200 */
[----:B------:R-:W-:Y:S02]  /*7e30*/  MUFU.EX2 R144, R109 ;  /* 0x0000006d00907308 */ /* 0x000fe40000000800 */
[C---:B------:R-:W-:Y:S01]  /*7e40*/  FMUL.FTZ R13, R2.reuse, R121 ;  /* 0x00000079020d7220 */ /* 0x040fe20000410000 */
[----:B------:R-:W-:Y:S01]  /*7e50*/  MOV R121, R48 ;  /* 0x0000003000797202 */ /* 0x000fe20000000f00 */
[----:B------:R-:W-:Y:S01]  /*7e60*/  FMUL.FTZ R48, R2, R84 ;  /* 0x0000005402307220 */ /* 0x000fe20000410000 */
[----:B------:R-:W-:Y:S01]  /*7e70*/  MOV R120, R57 ;  /* 0x0000003900787202 */ /* 0x000fe20000000f00 */
[C---:B------:R-:W-:Y:S01]  /*7e80*/  FMUL.FTZ R15, R0.reuse, R123 ;  /* 0x0000007b000f7220 */ /* 0x040fe20000410000 */
[----:B------:R-:W1:Y:S03]  /*7e90*/  LDSM.16.MT88.4 R84, [R236+0x4100] ;  /* 0x00410000ec54783b */ /* 0x000e660000004200 */
[----:B------:R-:W-:Y:S01]  /*7ea0*/  FMUL.FTZ R14, R0, R122 ;  /* 0x0000007a000e7220 */ /* 0x000fe20000410000 */
[----:B------:R2:W-:Y:S01]  /*7eb0*/  MUFU.EX2 R152, R108 ;  /* 0x0000006c00987308 */ /* 0x0005e20000000800 */
[----:B------:R-:W-:Y:S02]  /*7ec0*/  FMUL.FTZ R57, R2, R77 ;  /* 0x0000004d02397220 */ /* 0x000fe40000410000 */
[--C-:B------:R-:W-:Y:S01]  /*7ed0*/  FFMA.FTZ R134, R134, c[0x0][0x2d0], -R204.reuse ;  /* 0x0000b40086867a23 */ /* 0x100fe200000108cc */
[----:B------:R-:W3:Y:S02]  /*7ee0*/  LDL.LU R123, [R1+0xc] ;  /* 0x00000c00017b7983 */ /* 0x000ee40000300800 */
[C---:B----4-:R-:W-:Y:S02]  /*7ef0*/  HMMA.16816.F32 R12, R128.reuse, R20, R12 ;  /* 0x00000014800c723c */ /* 0x050fe4000000180c */
[----:B------:R-:W-:Y:S02]  /*7f00*/  LDSM.16.MT88.4 R116, [R238+0x3900] ;  /* 0x00390000ee74783b */ /* 0x000fe40000004200 */
[----:B------:R-:W-:Y:S03]  /*7f10*/  MUFU.EX2 R219, R219 ;  /* 0x000000db00db7308 */ /* 0x000fe60000000800 */
[C---:B------:R-:W-:Y:S01]  /*7f20*/  FMUL.FTZ R20, R2.reuse, R112 ;  /* 0x0000007002147220 */ /* 0x040fe20000410000 */
[C---:B------:R-:W-:Y:S02]  /*7f30*/  HMMA.16816.F32 R16, R128.reuse, R22, R16 ;  /* 0x000000168010723c */ /* 0x040fe40000001810 */
[----:B------:R-:W0:Y:S02]  /*7f40*/  LDGDEPBAR ;  /* 0x00000000000079af */ /* 0x000e240000000000 */
[----:B------:R-:W-:Y:S02]  /*7f50*/  FMUL.FTZ R21, R2, R113 ;  /* 0x0000007102157220 */ /* 0x000fe40000410000 */
[--C-:B------:R-:W-:Y:S01]  /*7f60*/  FFMA.FTZ R112, R58, c[0x0][0x2d0], -R204.reuse ;  /* 0x0000b4003a707a23 */ /* 0x100fe200000108cc */
[----:B------:R-:W-:Y:S01]  /*7f70*/  MUFU.EX2 R217, R217 ;  /* 0x000000d900d97308 */ /* 0x000fe20000000800 */
[C---:B------:R-:W-:Y:S02]  /*7f80*/  FMUL.FTZ R22, R0.reuse, R114 ;  /* 0x0000007200167220 */ /* 0x040fe40000410000 */
[----:B--2---:R-:W-:Y:S02]  /*7f90*/  LDSM.16.MT88.4 R108, [R237+0x3900] ;  /* 0x00390000ed6c783b */ /* 0x004fe40000004200 */
[C---:B------:R-:W-:Y:S02]  /*7fa0*/  FMUL.FTZ R23, R0.reuse, R115 ;  /* 0x0000007300177220 */ /* 0x040fe40000410000 */
[----:B------:R-:W-:Y:S02]  /*7fb0*/  FMUL.FTZ R58, R0, R78 ;  /* 0x0000004e003a7220 */ /* 0x000fe40000410000 */
[----:B------:R-:W-:Y:S01]  /*7fc0*/  FFMA.FTZ R113, R146, c[0x0][0x2d0], -R204 ;  /* 0x0000b40092717a23 */ /* 0x000fe200000108cc */
[----:B------:R-:W-:Y:S02]  /*7fd0*/  MUFU.EX2 R112, R112 ;  /* 0x0000007000707308 */ /* 0x000fe40000000800 */
[C---:B-----5:R-:W-:Y:S07]  /*7fe0*/  HMMA.16816.F32 R20, R128.reuse, R28, R20 ;  /* 0x0000001c8014723c */ /* 0x060fee0000001814 */
[C---:B------:R-:W-:Y:S01]  /*7ff0*/  FMUL.FTZ R28, R2.reuse, R104 ;  /* 0x00000068021c7220 */ /* 0x040fe20000410000 */
[C---:B------:R-:W-:Y:S01]  /*8000*/  HMMA.16816.F32 R24, R128.reuse, R30, R24 ;  /* 0x0000001e8018723c */ /* 0x040fe20000001818 */
[----:B------:R-:W2:Y:S03]  /*8010*/  MUFU.EX2 R113, R113 ;  /* 0x0000007100717308 */ /* 0x000ea60000000800 */
[----:B------:R-:W-:Y:S02]  /*8020*/  FMUL.FTZ R29, R2, R105 ;  /* 0x00000069021d7220 */ /* 0x000fe40000410000 */
[----:B------:R-:W-:Y:S02]  /*8030*/  FFMA.FTZ R104, R32, c[0x0][0x2d0], -R210 ;  /* 0x0000b40020687a23 */ /* 0x000fe400000108d2 */
[C---:B------:R-:W-:Y:S03]  /*8040*/  FMUL.FTZ R30, R0.reuse, R106 ;  /* 0x0000006a001e7220 */ /* 0x040fe60000410000 */
[----:B------:R-:W-:Y:S01]  /*8050*/  MUFU.EX2 R218, R218 ;  /* 0x000000da00da7308 */ /* 0x000fe20000000800 */
[----:B------:R-:W-:Y:S02]  /*8060*/  FMUL.FTZ R31, R0, R107 ;  /* 0x0000006b001f7220 */ /* 0x000fe40000410000 */
[----:B------:R-:W-:Y:S02]  /*8070*/  FMUL.FTZ R32, R2, R100 ;  /* 0x0000006402207220 */ /* 0x000fe40000410000 */
[----:B------:R-:W-:Y:S02]  /*8080*/  FFMA.FTZ R100, R166, c[0x0][0x2d0], -R204 ;  /* 0x0000b400a6647a23 */ /* 0x000fe400000108cc */
[--C-:B------:R-:W-:Y:S01]  /*8090*/  FFMA.FTZ R105, R41, c[0x0][0x2d0], -R210.reuse ;  /* 0x0000b40029697a23 */ /* 0x100fe200000108d2 */
[C---:B-1----:R-:W-:Y:S02]  /*80a0*/  HMMA.16816.F32 R28, R128.reuse, R36, R28 ;  /* 0x00000024801c723c */ /* 0x042fe4000000181c */
[----:B------:R1:W-:Y:S01]  /*80b0*/  MUFU.EX2 R166, R100 ;  /* 0x0000006400a67308 */ /* 0x0003e20000000800 */
[C---:B------:R-:W-:Y:S02]  /*80c0*/  FMUL.FTZ R41, R2.reuse, R93 ;  /* 0x0000005d02297220 */ /* 0x040fe40000410000 */
[--C-:B------:R-:W-:Y:S01]  /*80d0*/  FFMA.FTZ R107, R59, c[0x0][0x2d0], -R210.reuse ;  /* 0x0000b4003b6b7a23 */ /* 0x100fe200000108d2 */
[----:B--2---:R-:W-:Y:S01]  /*80e0*/  F2FP.PACK_AB R69, R113, R112 ;  /* 0x000000707145723e */ /* 0x004fe200000000ff */
[C---:B------:R-:W-:Y:S01]  /*80f0*/  FMUL.FTZ R37, R2.reuse, R97 ;  /* 0x0000006102257220 */ /* 0x040fe20000410000 */
[C---:B------:R-:W-:Y:S04]  /*8100*/  HMMA.16816.F32 R32, R128.reuse, R38, R32 ;  /* 0x000000268020723c */ /* 0x040fe80000001820 */
[----:B------:R-:W-:Y:S01]  /*8110*/  FMUL.FTZ R36, R2, R96 ;  /* 0x0000006002247220 */ /* 0x000fe20000410000 */
[----:B------:R-:W-:Y:S01]  /*8120*/  MUFU.EX2 R104, R104 ;  /* 0x0000006800687308 */ /* 0x000fe20000000800 */
[--C-:B------:R-:W-:Y:S02]  /*8130*/  FFMA.FTZ R106, R40, c[0x0][0x2d0], -R210.reuse ;  /* 0x0000b400286a7a23 */ /* 0x100fe400000108d2 */
[C---:B------:R-:W-:Y:S04]  /*8140*/  FMUL.FTZ R38, R0.reuse, R98 ;  /* 0x0000006200267220 */ /* 0x040fe80000410000 */
[C---:B------:R-:W-:Y:S02]  /*8150*/  FMUL.FTZ R39, R0.reuse, R99 ;  /* 0x0000006300277220 */ /* 0x040fe40000410000 */
[----:B------:R-:W-:Y:S01]  /*8160*/  FMUL.FTZ R59, R0, R79 ;  /* 0x0000004f003b7220 */ /* 0x000fe20000410000 */
[----:B------:R-:W2:Y:S01]  /*8170*/  MUFU.EX2 R105, R105 ;  /* 0x0000006900697308 */ /* 0x000ea20000000800 */
[----:B------:R-:W4:Y:S01]  /*8180*/  LDSM.16.MT88.4 R76, [R240+0x900] ;  /* 0x00090000f04c783b */ /* 0x000f220000004200 */
[--C-:B------:R-:W-:Y:S02]  /*8190*/  FFMA.FTZ R96, R162, c[0x0][0x2d0], -R210.reuse ;  /* 0x0000b400a2607a23 */ /* 0x100fe400000108d2 */
[C---:B------:R-:W-:Y:S03]  /*81a0*/  HMMA.16816.F32 R36, R128.reuse, R44, R36 ;  /* 0x0000002c8024723c */ /* 0x040fe60000001824 */
[C---:B------:R-:W-:Y:S02]  /*81b0*/  FMUL.FTZ R40, R2.reuse, R92 ;  /* 0x0000005c02287220 */ /* 0x040fe40000410000 */
[----:B-1----:R-:W-:Y:S01]  /*81c0*/  LDSM.16.MT88.4 R100, [R238+0x1900] ;  /* 0x00190000ee64783b */ /* 0x002fe20000004200 */
[----:B------:R-:W-:Y:S01]  /*81d0*/  FFMA.FTZ R92, R151, c[0x0][0x2d0], -R210 ;  /* 0x0000b400975c7a23 */ /* 0x000fe200000108d2 */
[----:B------:R1:W-:Y:S01]  /*81e0*/  MUFU.EX2 R162, R96 ;  /* 0x0000006000a27308 */ /* 0x0003e20000000800 */
[C---:B------:R-:W-:Y:S02]  /*81f0*/  FMUL.FTZ R45, R2.reuse, R89 ;  /* 0x00000059022d7220 */ /* 0x040fe40000410000 */
[C---:B------:R-:W-:Y:S03]  /*8200*/  HMMA.16816.F32 R40, R128.reuse, R46, R40 ;  /* 0x0000002e8028723c */ /* 0x040fe60000001828 */
[----:B------:R-:W-:Y:S02]  /*8210*/  FMUL.FTZ R44, R2, R88 ;  /* 0x00000058022c7220 */ /* 0x000fe40000410000 */
[----:B------:R-:W-:Y:S02]  /*8220*/  FFMA.FTZ R88, R141, c[0x0][0x2d0], -R204 ;  /* 0x0000b4008d587a23 */ /* 0x000fe400000108cc */
[C---:B------:R-:W-:Y:S01]  /*8230*/  FMUL.FTZ R46, R0.reuse, R90 ;  /* 0x0000005a002e7220 */ /* 0x040fe20000410000 */
[----:B------:R-:W-:Y:S01]  /*8240*/  MUFU.EX2 R106, R106 ;  /* 0x0000006a006a7308 */ /* 0x000fe20000000800 */
[----:B------:R-:W-:Y:S03]  /*8250*/  FMUL.FTZ R47, R0, R91 ;  /* 0x0000005b002f7220 */ /* 0x000fe60000410000 */
[----:B--2---:R-:W-:Y:S04]  /*8260*/  F2FP.PACK_AB R68, R105, R104 ;  /* 0x000000686944723e */ /* 0x004fe800000000ff */
[C---:B------:R-:W-:Y:S02]  /*8270*/  HMMA.16816.F32 R44, R128.reuse, R52, R44 ;  /* 0x00000034802c723c */ /* 0x040fe4000000182c */
[----:B------:R2:W5:Y:S01]  /*8280*/  MUFU.EX2 R141, R88 ;  /* 0x00000058008d7308 */ /* 0x0005620000000800 */
[----:B-1----:R-:W-:Y:S04]  /*8290*/  LDSM.16.MT88.4 R96, [R236+0x5100] ;  /* 0x00510000ec60783b */ /* 0x002fe80000004200 */
[C---:B------:R-:W-:Y:S01]  /*82a0*/  FMUL.FTZ R52, R2.reuse, R80 ;  /* 0x0000005002347220 */ /* 0x040fe20000410000 */
[C---:B------:R-:W-:Y:S04]  /*82b0*/  HMMA.16816.F32 R48, R128.reuse, R54, R48 ;  /* 0x000000368030723c */ /* 0x040fe80000001830 */
[----:B------:R-:W-:Y:S01]  /*82c0*/  FMUL.FTZ R53, R2, R81 ;  /* 0x0000005102357220 */ /* 0x000fe20000410000 */
[----:B------:R-:W1:Y:S02]  /*82d0*/  MUFU.EX2 R107, R107 ;  /* 0x0000006b006b7308 */ /* 0x000e640000000800 */
[C---:B------:R-:W-:Y:S02]  /*82e0*/  FMUL.FTZ R54, R0.reuse, R82 ;  /* 0x0000005200367220 */ /* 0x040fe40000410000 */
[----:B------:R-:W-:Y:S02]  /*82f0*/  FMUL.FTZ R55, R0, R83 ;  /* 0x0000005300377220 */ /* 0x000fe40000410000 */
[----:B------:R-:W4:Y:S04]  /*8300*/  LDSM.16.MT88.4 R80, [R238+0x900] ;  /* 0x00090000ee50783b */ /* 0x000f280000004200 */
[----:B------:R4:W-:Y:S01]  /*8310*/  MUFU.EX2 R151, R92 ;  /* 0x0000005c00977308 */ /* 0x0009e20000000800 */
[C---:B------:R-:W-:Y:S03]  /*8320*/  HMMA.16816.F32 R52, R128.reuse, R60, R52 ;  /* 0x0000003c8034723c */ /* 0x040fe60000001834 */
[----:B--2---:R-:W-:Y:S01]  /*8330*/  LDSM.16.MT88.4 R88, [R236+0x900] ;  /* 0x00090000ec58783b */ /* 0x004fe20000004200 */
[----:B-----5:R-:W-:Y:S03]  /*8340*/  F2FP.PACK_AB R71, R141, R216 ;  /* 0x000000d88d47723e */ /* 0x020fe600000000ff */
[C---:B------:R-:W-:Y:S01]  /*8350*/  FMUL.FTZ R60, R2.reuse, R72 ;  /* 0x00000048023c7220 */ /* 0x040fe20000410000 */
[C---:B------:R-:W-:Y:S01]  /*8360*/  HMMA.16816.F32 R56, R128.reuse, R62, R56 ;  /* 0x0000003e8038723c */ /* 0x040fe20000001838 */
[----:B------:R-:W-:Y:S03]  /*8370*/  MUFU.EX2 R211, R211 ;  /* 0x000000d300d37308 */ /* 0x000fe60000000800 */
[----:B------:R-:W-:Y:S01]  /*8380*/  FMUL.FTZ R61, R2, R73 ;  /* 0x00000049023d7220 */ /* 0x000fe20000410000 */
[----:B-1----:R-:W-:Y:S02]  /*8390*/  F2FP.PACK_AB R70, R107, R106 ;  /* 0x0000006a6b46723e */ /* 0x002fe400000000ff */
[C---:B------:R-:W-:Y:S02]  /*83a0*/  FMUL.FTZ R62, R0.reuse, R74 ;  /* 0x0000004a003e7220 */ /* 0x040fe40000410000 */
[----:B------:R-:W-:Y:S02]  /*83b0*/  FMUL.FTZ R63, R0, R75 ;  /* 0x0000004b003f7220 */ /* 0x000fe40000410000 */
[----:B------:R-:W1:Y:S01]  /*83c0*/  LDSM.16.MT88.4 R72, [R237+0x900] ;  /* 0x00090000ed48783b */ /* 0x000e620000004200 */
[----:B------:R-:W-:Y:S04]  /*83d0*/  MUFU.EX2 R208, R208 ;  /* 0x000000d000d07308 */ /* 0x000fe80000000800 */
[C---:B------:R-:W-:Y:S03]  /*83e0*/  HMMA.16816.F32 R60, R128.reuse, R84, R60 ;  /* 0x00000054803c723c */ /* 0x040fe6000000183c */
[----:B----4-:R-:W-:Y:S03]  /*83f0*/  LDSM.16.MT88.4 R92, [R237+0x5100] ;  /* 0x00510000ed5c783b */ /* 0x010fe60000004200 */
[----:B------:R-:W-:Y:S02]  /*8400*/  MUFU.EX2 R209, R209 ;  /* 0x000000d100d17308 */ /* 0x000fe40000000800 */
[----:B------:R-:W-:Y:S03]  /*8410*/  HMMA.16816.F32 R64, R128, R86, R64 ;  /* 0x000000568040723c */ /* 0x000fe60000001840 */
[----:B------:R-:W2:Y:S05]  /*8420*/  LDSM.16.MT88.4 R84, [R240+0x4900] ;  /* 0x00490000f054783b */ /* 0x000eaa0000004200 */
[C---:B------:R-:W-:Y:S01]  /*8430*/  HMMA.16816.F32 R4, R68.reuse, R76, R4 ;  /* 0x0000004c4404723c */ /* 0x040fe20000001804 */
[----:B------:R-:W-:Y:S07]  /*8440*/  MUFU.EX2 R207, R207 ;  /* 0x000000cf00cf7308 */ /* 0x000fee0000000800 */
[C---:B------:R-:W-:Y:S01]  /*8450*/  HMMA.16816.F32 R8, R68.reuse, R78, R8 ;  /* 0x0000004e4408723c */ /* 0x040fe20000001808 */
[----:B------:R-:W4:Y:S02]  /*8460*/  LDSM.16.MT88.4 R76, [R238+0x4900] ;  /* 0x00490000ee4c783b */ /* 0x000f240000004200 */
[----:B------:R-:W-:Y:S05]  /*8470*/  MUFU.EX2 R205, R205 ;  /* 0x000000cd00cd7308 */ /* 0x000fea0000000800 */
[C---:B------:R-:W-:Y:S05]  /*8480*/  HMMA.16816.F32 R12, R68.reuse, R80, R12 ;  /* 0x00000050440c723c */ /* 0x040fea000000180c */
[----:B------:R-:W-:Y:S02]  /*8490*/  MUFU.EX2 R134, R134 ;  /* 0x0000008600867308 */ /* 0x000fe40000000800 */
[--C-:B------:R-:W-:Y:S01]  /*84a0*/  FFMA.FTZ R80, R142, c[0x0][0x2d0], -R210.reuse ;  /* 0x0000b4008e507a23 */ /* 0x100fe200000108d2 */
[C---:B------:R-:W-:Y:S07]  /*84b0*/  HMMA.16816.F32 R16, R68.reuse, R82, R16 ;  /* 0x000000524410723c */ /* 0x040fee0000001810 */
[----:B------:R5:W2:Y:S01]  /*84c0*/  MUFU.EX2 R142, R80 ;  /* 0x00000050008e7308 */ /* 0x000aa20000000800 */
[C---:B-1----:R-:W-:Y:S08]  /*84d0*/  HMMA.16816.F32 R20, R68.reuse, R72, R20 ;  /* 0x000000484414723c */ /* 0x042ff00000001814 */
[C---:B------:R-:W-:Y:S01]  /*84e0*/  HMMA.16816.F32 R24, R68.reuse, R74, R24 ;  /* 0x0000004a4418723c */ /* 0x040fe20000001818 */
[----:B------:R-:W1:Y:S07]  /*84f0*/  LDSM.16.MT88.4 R72, [R237+0x4900] ;  /* 0x00490000ed48783b */ /* 0x000e6e0000004200 */
[C---:B------:R-:W-:Y:S01]  /*8500*/  HMMA.16816.F32 R28, R68.reuse, R88, R28 ;  /* 0x00000058441c723c */ /* 0x040fe2000000181c */
[----:B-----5:R-:W5:Y:S07]  /*8510*/  LDSM.16.MT88.4 R80, [R236+0x4900] ;  /* 0x00490000ec50783b */ /* 0x020f6e0000004200 */
[C---:B------:R-:W-:Y:S04]  /*8520*/  HMMA.16816.F32 R32, R68.reuse, R90, R32 ;  /* 0x0000005a4420723c */ /* 0x040fe80000001820 */
[----:B------:R-:W-:Y:S02]  /*8530*/  FFMA.FTZ R89, R153, c[0x0][0x2d0], -R210 ;  /* 0x0000b40099597a23 */ /* 0x000fe400000108d2 */
[----:B------:R-:W-:Y:S02]  /*8540*/  FFMA.FTZ R88, R150, c[0x0][0x2d0], -R204 ;  /* 0x0000b40096587a23 */ /* 0x000fe400000108cc */
[C---:B--2---:R-:W-:Y:S01]  /*8550*/  HMMA.16816.F32 R36, R68.reuse, R84, R36 ;  /* 0x000000544424723c */ /* 0x044fe20000001824 */
[----:B------:R-:W-:Y:S03]  /*8560*/  MUFU.EX2 R146, R89 ;  /* 0x0000005900927308 */ /* 0x000fe60000000800 */
[----:B------:R-:W-:Y:S03]  /*8570*/  FFMA.FTZ R90, R121, c[0x0][0x2d0], -R210 ;  /* 0x0000b400795a7a23 */ /* 0x000fe600000108d2 */
[--C-:B------:R-:W-:Y:S01]  /*8580*/  FFMA.FTZ R85, R154, c[0x0][0x2d0], -R204.reuse ;  /* 0x0000b4009a557a23 */ /* 0x100fe200000108cc */
[C---:B------:R-:W-:Y:S03]  /*8590*/  HMMA.16816.F32 R40, R68.reuse, R86, R40 ;  /* 0x000000564428723c */ /* 0x040fe60000001828 */
[----:B------:R-:W2:Y:S01]  /*85a0*/  MUFU.EX2 R153, R90 ;  /* 0x0000005a00997308 */ /* 0x000ea20000000800 */
[--C-:B------:R-:W-:Y:S03]  /*85b0*/  FFMA.FTZ R84, R159, c[0x0][0x2d0], -R204.reuse ;  /* 0x0000b4009f547a23 */ /* 0x100fe600000108cc */
[----:B------:R-:W-:Y:S01]  /*85c0*/  FFMA.FTZ R86, R155, c[0x0][0x2d0], -R204 ;  /* 0x0000b4009b567a23 */ /* 0x000fe200000108cc */
[C---:B----4-:R-:W-:Y:S05]  /*85d0*/  HMMA.16816.F32 R44, R68.reuse, R76, R44 ;  /* 0x0000004c442c723c */ /* 0x050fea000000182c */
[----:B------:R-:W-:Y:S03]  /*85e0*/  MUFU.EX2 R154, R85 ;  /* 0x00000055009a7308 */ /* 0x000fe60000000800 */
[C---:B------:R-:W-:Y:S01]  /*85f0*/  HMMA.16816.F32 R48, R68.reuse, R78, R48 ;  /* 0x0000004e4430723c */ /* 0x040fe20000001830 */
[----:B------:R-:W4:Y:S06]  /*8600*/  LDSM.16.MT88.4 R76, [R240+0x1100] ;  /* 0x00110000f04c783b */ /* 0x000f2c0000004200 */
[----:B------:R2:W-:Y:S01]  /*8610*/  MUFU.EX2 R155, R86 ;  /* 0x00000056009b7308 */ /* 0x0005e20000000800 */
[C---:B-1----:R-:W-:Y:S08]  /*8620*/  HMMA.16816.F32 R52, R68.reuse, R72, R52 ;  /* 0x000000484434723c */ /* 0x042ff00000001834 */
[C---:B------:R-:W-:Y:S01]  /*8630*/  HMMA.16816.F32 R56, R68.reuse, R74, R56 ;  /* 0x0000004a4438723c */ /* 0x040fe20000001838 */
[----:B------:R-:W1:Y:S01]  /*8640*/  MUFU.EX2 R159, R84 ;  /* 0x00000054009f7308 */ /* 0x000e620000000800 */
[----:B------:R-:W4:Y:S06]  /*8650*/  LDSM.16.MT88.4 R72, [R238+0x1100] ;  /* 0x00110000ee48783b */ /* 0x000f2c0000004200 */
[C---:B-----5:R-:W-:Y:S03]  /*8660*/  HMMA.16816.F32 R60, R68.reuse, R80, R60 ;  /* 0x00000050443c723c */ /* 0x060fe6000000183c */
[----:B------:R-:W5:Y:S01]  /*8670*/  MUFU.EX2 R150, R88 ;  /* 0x0000005800967308 */ /* 0x000f620000000800 */
[----:B--2---:R-:W-:Y:S04]  /*8680*/  FFMA.FTZ R86, R158, c[0x0][0x2d0], -R210 ;  /* 0x0000b4009e567a23 */ /* 0x004fe800000108d2 */
[----:B------:R-:W-:Y:S01]  /*8690*/  HMMA.16816.F32 R64, R68, R82, R64 ;  /* 0x000000524440723c */ /* 0x000fe20000001840 */
[----:B------:R-:W2:Y:S04]  /*86a0*/  LDSM.16.MT88.4 R80, [R237+0x1100] ;  /* 0x00110000ed50783b */ /* 0x000ea80000004200 */
[----:B------:R4:W-:Y:S02]  /*86b0*/  MUFU.EX2 R158, R86 ;  /* 0x00000056009e7308 */ /* 0x0009e40000000800 */
[----:B------:R-:W-:Y:S01]  /*86c0*/  F2FP.PACK_AB R68, R151, R142 ;  /* 0x0000008e9744723e */ /* 0x000fe200000000ff */
[----:B---3--:R-:W-:Y:S01]  /*86d0*/  FFMA.FTZ R198, R0, R123, R198 ;  /* 0x0000007b00c67223 */ /* 0x008fe200000100c6 */
[----:B------:R-:W-:Y:S03]  /*86e0*/  F2FP.PACK_AB R70, R153, R146 ;  /* 0x000000929946723e */ /* 0x000fe600000000ff */
[----:B-1----:R-:W-:Y:S01]  /*86f0*/  F2FP.PACK_AB R71, R159, R154 ;  /* 0x0000009a9f47723e */ /* 0x002fe200000000ff */
[----:B------:R-:W-:Y:S04]  /*8700*/  FADD.FTZ R197, R197, R198 ;  /* 0x000000c6c5c57221 */ /* 0x000fe80000010000 */
[----:B------:R-:W-:Y:S01]  /*8710*/  FADD.FTZ R196, R196, R197 ;  /* 0x000000c5c4c47221 */ /* 0x000fe20000010000 */
[----:B-----5:R-:W-:Y:S01]  /*8720*/  F2FP.PACK_AB R69, R155, R150 ;  /* 0x000000969b45723e */ /* 0x020fe200000000ff */
[----:B------:R-:W-:Y:S02]  /*8730*/  FFMA.FTZ R88, R165, c[0x0][0x2d0], -R210 ;  /* 0x0000b400a5587a23 */ /* 0x000fe400000108d2 */
[----:B------:R-:W-:Y:S02]  /*8740*/  FADD.FTZ R135, R135, R196 ;  /* 0x000000c487877221 */ /* 0x000fe40000010000 */
[----:B------:R1:W3:Y:S02]  /*8750*/  MUFU.EX2 R165, R88 ;  /* 0x0000005800a57308 */ /* 0x0002e40000000800 */
[C---:B----4-:R-:W-:Y:S01]  /*8760*/  HMMA.16816.F32 R4, R68.reuse, R76, R4 ;  /* 0x0000004c4404723c */ /* 0x050fe20000001804 */
[----:B------:R-:W4:Y:S02]  /*8770*/  LDSM.16.MT88.4 R84, [R236+0x1100] ;  /* 0x00110000ec54783b */ /* 0x000f240000004200 */
[----:B------:R-:W-:Y:S01]  /*8780*/  FADD.FTZ R112, R112, R135 ;  /* 0x0000008770707221 */ /* 0x000fe20000010000 */
[----:B------:R-:W-:Y:S04]  /*8790*/  MOV R135, R132 ;  /* 0x0000008400877202 */ /* 0x000fe80000000f00 */
[C---:B------:R-:W-:Y:S01]  /*87a0*/  HMMA.16816.F32 R8, R68.reuse, R78, R8 ;  /* 0x0000004e4408723c */ /* 0x040fe20000001808 */
[----:B------:R-:W5:Y:S07]  /*87b0*/  LDSM.16.MT88.4 R76, [R240+0x5100] ;  /* 0x00510000f04c783b */ /* 0x000f6e0000004200 */
[C---:B------:R-:W-:Y:S01]  /*87c0*/  HMMA.16816.F32 R12, R68.reuse, R72, R12 ;  /* 0x00000048440c723c */ /* 0x040fe2000000180c */
[----:B-1----:R-:W1:Y:S07]  /*87d0*/  LDSM.16.MT88.4 R88, [R238+0x5100] ;  /* 0x00510000ee58783b */ /* 0x002e6e0000004200 */
[C---:B------:R-:W-:Y:S01]  /*87e0*/  HMMA.16816.F32 R16, R68.reuse, R74, R16 ;  /* 0x0000004a4410723c */ /* 0x040fe20000001810 */
[----:B------:R-:W1:Y:S07]  /*87f0*/  LDSM.16.MT88.4 R72, [R240+0x1900] ;  /* 0x00190000f048783b */ /* 0x000e6e0000004200 */
[C---:B--2---:R-:W-:Y:S08]  /*8800*/  HMMA.16816.F32 R20, R68.reuse, R80, R20 ;  /* 0x000000504414723c */ /* 0x044ff00000001814 */
[C---:B------:R-:W-:Y:S01]  /*8810*/  HMMA.16816.F32 R24, R68.reuse, R82, R24 ;  /* 0x000000524418723c */ /* 0x040fe20000001818 */
[----:B------:R-:W2:Y:S07]  /*8820*/  LDSM.16.MT88.4 R80, [R237+0x1900] ;  /* 0x00190000ed50783b */ /* 0x000eae0000004200 */
[C---:B----4-:R-:W-:Y:S08]  /*8830*/  HMMA.16816.F32 R28, R68.reuse, R84, R28 ;  /* 0x00000054441c723c */ /* 0x050ff0000000181c */
[C---:B------:R-:W-:Y:S01]  /*8840*/  HMMA.16816.F32 R32, R68.reuse, R86, R32 ;  /* 0x000000564420723c */ /* 0x040fe20000001820 */
[----:B------:R-:W-:Y:S07]  /*8850*/  LDSM.16.MT88.4 R84, [R238+0x5900] ;  /* 0x00590000ee54783b */ /* 0x000fee0000004200 */
[C---:B-----5:R-:W-:Y:S08]  /*8860*/  HMMA.16816.F32 R36, R68.reuse, R76, R36 ;  /* 0x0000004c4424723c */ /* 0x060ff00000001824 */
[C---:B------:R-:W-:Y:S01]  /*8870*/  HMMA.16816.F32 R40, R68.reuse, R78, R40 ;  /* 0x0000004e4428723c */ /* 0x040fe20000001828 */
[----:B------:R-:W4:Y:S07]  /*8880*/  LDSM.16.MT88.4 R76, [R236+0x1900] ;  /* 0x00190000ec4c783b */ /* 0x000f2e0000004200 */
[C---:B-1----:R-:W-:Y:S07]  /*8890*/  HMMA.16816.F32 R44, R68.reuse, R88, R44 ;  /* 0x00000058442c723c */ /* 0x042fee000000182c */
[--C-:B------:R-:W-:Y:S01]  /*88a0*/  FFMA.FTZ R88, R127, c[0x0][0x2d0], -R210.reuse ;  /* 0x0000b4007f587a23 */ /* 0x100fe200000108d2 */
[C---:B------:R-:W-:Y:S03]  /*88b0*/  HMMA.16816.F32 R48, R68.reuse, R90, R48 ;  /* 0x0000005a4430723c */ /* 0x040fe60000001830 */
[----:B------:R1:W-:Y:S01]  /*88c0*/  MUFU.EX2 R115, R88 ;  /* 0x0000005800737308 */ /* 0x0003e20000000800 */
[--C-:B------:R-:W-:Y:S03]  /*88d0*/  FFMA.FTZ R89, R120, c[0x0][0x2d0], -R210.reuse ;  /* 0x0000b40078597a23 */ /* 0x100fe600000108d2 */
[----:B------:R-:W-:Y:S01]  /*88e0*/  FFMA.FTZ R91, R125, c[0x0][0x2d0], -R210 ;  /* 0x0000b4007d5b7a23 */ /* 0x000fe200000108d2 */
[C---:B------:R-:W-:Y:S04]  /*88f0*/  HMMA.16816.F32 R52, R68.reuse, R92, R52 ;  /* 0x0000005c4434723c */ /* 0x040fe80000001834 */
[----:B------:R-:W-:Y:S01]  /*8900*/  FFMA.FTZ R90, R164, c[0x0][0x2d0], -R204 ;  /* 0x0000b400a45a7a23 */ /* 0x000fe200000108cc */
[----:B------:R5:W-:Y:S02]  /*8910*/  MUFU.EX2 R122, R91 ;  /* 0x0000005b007a7308 */ /* 0x000be40000000800 */
[----:B------:R-:W-:Y:S01]  /*8920*/  FFMA.FTZ R92, R126, c[0x0][0x2d0], -R210 ;  /* 0x0000b4007e5c7a23 */ /* 0x000fe200000108d2 */
[C---:B------:R-:W-:Y:S07]  /*8930*/  HMMA.16816.F32 R56, R68.reuse, R94, R56 ;  /* 0x0000005e4438723c */ /* 0x040fee0000001838 */
[----:B------:R2:W-:Y:S01]  /*8940*/  MUFU.EX2 R120, R92 ;  /* 0x0000005c00787308 */ /* 0x0005e20000000800 */
[C---:B------:R-:W-:Y:S04]  /*8950*/  HMMA.16816.F32 R60, R68.reuse, R96, R60 ;  /* 0x00000060443c723c */ /* 0x040fe8000000183c */
[----:B-1----:R-:W-:Y:S02]  /*8960*/  FFMA.FTZ R88, R124, c[0x0][0x2d0], -R204 ;  /* 0x0000b4007c587a23 */ /* 0x002fe400000108cc */
[----:B------:R-:W-:Y:S01]  /*8970*/  LDSM.16.MT88.4 R124, [R240+0x3900] ;  /* 0x00390000f07c783b */ /* 0x000fe20000004200 */
[----:B------:R-:W-:Y:S01]  /*8980*/  FFMA.FTZ R97, R170, c[0x0][0x2d0], -R210 ;  /* 0x0000b400aa617a23 */ /* 0x000fe200000108d2 */
[----:B------:R-:W-:Y:S01]  /*8990*/  HMMA.16816.F32 R64, R68, R98, R64 ;  /* 0x000000624440723c */ /* 0x000fe20000001840 */
[----:B------:R1:W1:Y:S03]  /*89a0*/  MUFU.EX2 R114, R89 ;  /* 0x0000005900727308 */ /* 0x0002660000000800 */
[--C-:B------:R-:W-:Y:S02]  /*89b0*/  FFMA.FTZ R96, R169, c[0x0][0x2d0], -R204.reuse ;  /* 0x0000b400a9607a23 */ /* 0x100fe400000108cc */
[----:B-----5:R-:W-:Y:S01]  /*89c0*/  FFMA.FTZ R91, R160, c[0x0][0x2d0], -R204 ;  /* 0x0000b400a05b7a23 */ /* 0x020fe200000108cc */
[----:B---3--:R-:W-:Y:S01]  /*89d0*/  F2FP.PACK_AB R68, R165, R158 ;  /* 0x0000009ea544723e */ /* 0x008fe200000000ff */
[----:B------:R-:W-:Y:S01]  /*89e0*/  FFMA.FTZ R98, R140, c[0x0][0x2d0], -R210 ;  /* 0x0000b4008c627a23 */ /* 0x000fe200000108d2 */
[----:B------:R-:W-:Y:S02]  /*89f0*/  F2FP.PACK_AB R70, R167, R162 ;  /* 0x000000a2a746723e */ /* 0x000fe400000000ff */
[----:B------:R-:W-:Y:S01]  /*8a00*/  MUFU.EX2 R164, R90 ;  /* 0x0000005a00a47308 */ /* 0x000fe20000000800 */
[----:B------:R-:W-:Y:S02]  /*8a10*/  F2FP.PACK_AB R69, R171, R166 ;  /* 0x000000a6ab45723e */ /* 0x000fe400000000ff */
[----:B------:R-:W-:Y:S01]  /*8a20*/  F2FP.PACK_AB R71, R152, R144 ;  /* 0x000000909847723e */ /* 0x000fe200000000ff */
[----:B--2---:R-:W-:Y:S06]  /*8a30*/  LDSM.16.MT88.4 R92, [R237+0x6100] ;  /* 0x00610000ed5c783b */ /* 0x004fec0000004200 */
[C---:B------:R-:W-:Y:S01]  /*8a40*/  HMMA.16816.F32 R4, R68.reuse, R72, R4 ;  /* 0x000000484404723c */ /* 0x040fe20000001804 */
[----:B------:R-:W-:Y:S02]  /*8a50*/  MUFU.EX2 R160, R91 ;  /* 0x0000005b00a07308 */ /* 0x000fe40000000800 */
[--C-:B-1----:R-:W-:Y:S05]  /*8a60*/  FFMA.FTZ R89, R168, c[0x0][0x2d0], -R204.reuse ;  /* 0x0000b400a8597a23 */ /* 0x102fea00000108cc */
[C---:B------:R-:W-:Y:S01]  /*8a70*/  HMMA.16816.F32 R8, R68.reuse, R74, R8 ;  /* 0x0000004a4408723c */ /* 0x040fe20000001808 */
[----:B------:R-:W1:Y:S02]  /*8a80*/  LDSM.16.MT88.4 R72, [R240+0x5900] ;  /* 0x00590000f048783b */ /* 0x000e640000004200 */
[----:B------:R-:W-:Y:S05]  /*8a90*/  MUFU.EX2 R170, R97 ;  /* 0x0000006100aa7308 */ /* 0x000fea0000000800 */
[C---:B------:R-:W-:Y:S05]  /*8aa0*/  HMMA.16816.F32 R12, R68.reuse, R100, R12 ;  /* 0x00000064440c723c */ /* 0x040fea000000180c */
[----:B------:R-:W-:Y:S02]  /*8ab0*/  MUFU.EX2 R140, R98 ;  /* 0x00000062008c7308 */ /* 0x000fe40000000800 */
[--C-:B------:R-:W-:Y:S01]  /*8ac0*/  FFMA.FTZ R101, R163, c[0x0][0x2d0], -R204.reuse ;  /* 0x0000b400a3657a23 */ /* 0x100fe200000108cc */
[C---:B------:R-:W-:Y:S04]  /*8ad0*/  HMMA.16816.F32 R16, R68.reuse, R102, R16 ;  /* 0x000000664410723c */ /* 0x040fe80000001810 */
[--C-:B------:R-:W-:Y:S03]  /*8ae0*/  FFMA.FTZ R100, R157, c[0x0][0x2d0], -R204.reuse ;  /* 0x0000b4009d647a23 */ /* 0x100fe600000108cc */
[----:B------:R2:W-:Y:S01]  /*8af0*/  MUFU.EX2 R169, R96 ;  /* 0x0000006000a97308 */ /* 0x0005e20000000800 */
[C---:B------:R-:W-:Y:S04]  /*8b00*/  HMMA.16816.F32 R20, R68.reuse, R80, R20 ;  /* 0x000000504414723c */ /* 0x040fe80000001814 */
[----:B------:R-:W-:Y:S04]  /*8b10*/  FFMA.FTZ R102, R161, c[0x0][0x2d0], -R204 ;  /* 0x0000b400a1667a23 */ /* 0x000fe800000108cc */
[C---:B------:R-:W-:Y:S01]  /*8b20*/  HMMA.16816.F32 R24, R68.reuse, R82, R24 ;  /* 0x000000524418723c */ /* 0x040fe20000001818 */
[----:B------:R-:W3:Y:S01]  /*8b30*/  LDSM.16.MT88.4 R80, [R237+0x5900] ;  /* 0x00590000ed50783b */ /* 0x000ee20000004200 */
[----:B------:R-:W-:Y:S06]  /*8b40*/  MUFU.EX2 R161, R102 ;  /* 0x0000006600a17308 */ /* 0x000fec0000000800 */
[C---:B----4-:R-:W-:Y:S04]  /*8b50*/  HMMA.16816.F32 R28, R68.reuse, R76, R28 ;  /* 0x0000004c441c723c */ /* 0x050fe8000000181c */
[----:B------:R-:W-:Y:S01]  /*8b60*/  MUFU.EX2 R163, R101 ;  /* 0x0000006500a37308 */ /* 0x000fe20000000800 */
[----:B--2---:R-:W-:Y:S03]  /*8b70*/  LDSM.16.MT88.4 R96, [R238+0x2900] ;  /* 0x00290000ee60783b */ /* 0x004fe60000004200 */
[C---:B------:R-:W-:Y:S06]  /*8b80*/  HMMA.16816.F32 R32, R68.reuse, R78, R32 ;  /* 0x0000004e4420723c */ /* 0x040fec0000001820 */
[----:B------:R2:W-:Y:S01]  /*8b90*/  MUFU.EX2 R157, R100 ;  /* 0x00000064009d7308 */ /* 0x0005e20000000800 */
[----:B------:R-:W4:Y:S01]  /*8ba0*/  LDSM.16.MT88.4 R76, [R236+0x5900] ;  /* 0x00590000ec4c783b */ /* 0x000f220000004200 */
[C---:B-1----:R-:W-:Y:S08]  /*8bb0*/  HMMA.16816.F32 R36, R68.reuse, R72, R36 ;  /* 0x000000484424723c */ /* 0x042ff00000001824 */
[C---:B------:R-:W-:Y:S01]  /*8bc0*/  HMMA.16816.F32 R40, R68.reuse, R74, R40 ;  /* 0x0000004a4428723c */ /* 0x040fe20000001828 */
[----:B------:R-:W1:Y:S01]  /*8bd0*/  LDSM.16.MT88.4 R72, [R240+0x2100] ;  /* 0x00210000f048783b */ /* 0x000e620000004200 */
[----:B------:R5:W1:Y:S06]  /*8be0*/  MUFU.EX2 R168, R89 ;  /* 0x0000005900a87308 */ /* 0x000a6c0000000800 */
[C---:B------:R-:W-:Y:S04]  /*8bf0*/  HMMA.16816.F32 R44, R68.reuse, R84, R44 ;  /* 0x00000054442c723c */ /* 0x040fe8000000182c */
[----:B------:R4:W1:Y:S01]  /*8c00*/  MUFU.EX2 R121, R88 ;  /* 0x0000005800797308 */ /* 0x0008620000000800 */
[----:B--2---:R-:W-:Y:S03]  /*8c10*/  LDSM.16.MT88.4 R100, [R236+0x3900] ;  /* 0x00390000ec64783b */ /* 0x004fe60000004200 */
[C---:B------:R-:W-:Y:S05]  /*8c20*/  HMMA.16816.F32 R48, R68.reuse, R86, R48 ;  /* 0x000000564430723c */ /* 0x040fea0000001830 */
[----:B------:R-:W2:Y:S03]  /*8c30*/  LDSM.16.MT88.4 R84, [R238+0x2100] ;  /* 0x00210000ee54783b */ /* 0x000ea60000004200 */
[C---:B---3--:R-:W-:Y:S04]  /*8c40*/  HMMA.16816.F32 R52, R68.reuse, R80, R52 ;  /* 0x000000504434723c */ /* 0x048fe80000001834 */
[--C-:B-----5:R-:W-:Y:S04]  /*8c50*/  FFMA.FTZ R89, R156, c[0x0][0x2d0], -R210.reuse ;  /* 0x0000b4009c597a23 */ /* 0x120fe800000108d2 */
[C---:B------:R-:W-:Y:S01]  /*8c60*/  HMMA.16816.F32 R56, R68.reuse, R82, R56 ;  /* 0x000000524438723c */ /* 0x040fe20000001838 */
[----:B------:R-:W3:Y:S01]  /*8c70*/  LDSM.16.MT88.4 R80, [R237+0x2100] ;  /* 0x00210000ed50783b */ /* 0x000ee20000004200 */
[----:B------:R-:W-:Y:S02]  /*8c80*/  MUFU.EX2 R156, R89 ;  /* 0x00000059009c7308 */ /* 0x000fe40000000800 */
[--C-:B----4-:R-:W-:Y:S04]  /*8c90*/  FFMA.FTZ R88, R148, c[0x0][0x2d0], -R210.reuse ;  /* 0x0000b40094587a23 */ /* 0x110fe800000108d2 */
[C---:B------:R-:W-:Y:S04]  /*8ca0*/  HMMA.16816.F32 R60, R68.reuse, R76, R60 ;  /* 0x0000004c443c723c */ /* 0x040fe8000000183c */
[----:B------:R4:W5:Y:S04]  /*8cb0*/  MUFU.EX2 R148, R88 ;  /* 0x0000005800947308 */ /* 0x0009680000000800 */
[----:B------:R-:W-:Y:S01]  /*8cc0*/  HMMA.16816.F32 R64, R68, R78, R64 ;  /* 0x0000004e4440723c */ /* 0x000fe20000001840 */
[----:B------:R-:W3:Y:S06]  /*8cd0*/  LDSM.16.MT88.4 R76, [R236+0x2100] ;  /* 0x00210000ec4c783b */ /* 0x000eec0000004200 */
[----:B------:R-:W-:Y:S02]  /*8ce0*/  F2FP.PACK_AB R68, R115, R114 ;  /* 0x000000727344723e */ /* 0x000fe400000000ff */
[----:B------:R-:W-:Y:S03]  /*8cf0*/  F2FP.PACK_AB R70, R122, R120 ;  /* 0x000000787a46723e */ /* 0x000fe600000000ff */
[----:B-1----:R-:W-:Y:S02]  /*8d00*/  F2FP.PACK_AB R69, R164, R168 ;  /* 0x000000a8a445723e */ /* 0x002fe400000000ff */
[----:B------:R-:W-:Y:S01]  /*8d10*/  F2FP.PACK_AB R71, R160, R121 ;  /* 0x00000079a047723e */ /* 0x000fe200000000ff */
[----:B----4-:R-:W-:Y:S06]  /*8d20*/  LDSM.16.MT88.4 R88, [R238+0x6100] ;  /* 0x00610000ee58783b */ /* 0x010fec0000004200 */
[C---:B------:R-:W-:Y:S08]  /*8d30*/  HMMA.16816.F32 R4, R68.reuse, R72, R4 ;  /* 0x000000484404723c */ /* 0x040ff00000001804 */
[C---:B------:R-:W-:Y:S01]  /*8d40*/  HMMA.16816.F32 R8, R68.reuse, R74, R8 ;  /* 0x0000004a4408723c */ /* 0x040fe20000001808 */
[----:B------:R-:W1:Y:S07]  /*8d50*/  LDSM.16.MT88.4 R72, [R240+0x6100] ;  /* 0x00610000f048783b */ /* 0x000e6e0000004200 */
[C---:B--2---:R-:W-:Y:S08]  /*8d60*/  HMMA.16816.F32 R12, R68.reuse, R84, R12 ;  /* 0x00000054440c723c */ /* 0x044ff0000000180c */
[C---:B------:R-:W-:Y:S01]  /*8d70*/  HMMA.16816.F32 R16, R68.reuse, R86, R16 ;  /* 0x000000564410723c */ /* 0x040fe20000001810 */
[----:B------:R-:W2:Y:S07]  /*8d80*/  LDSM.16.MT88.4 R84, [R236+0x6100] ;  /* 0x00610000ec54783b */ /* 0x000eae0000004200 */
[C---:B---3--:R-:W-:Y:S08]  /*8d90*/  HMMA.16816.F32 R20, R68.reuse, R80, R20 ;  /* 0x000000504414723c */ /* 0x048ff00000001814 */
[C---:B------:R-:W-:Y:S01]  /*8da0*/  HMMA.16816.F32 R24, R68.reuse, R82, R24 ;  /* 0x000000524418723c */ /* 0x040fe20000001818 */
[----:B------:R-:W3:Y:S07]  /*8db0*/  LDSM.16.MT88.4 R80, [R240+0x2900] ;  /* 0x00290000f050783b */ /* 0x000eee0000004200 */
[C---:B------:R-:W-:Y:S08]  /*8dc0*/  HMMA.16816.F32 R28, R68.reuse, R76, R28 ;  /* 0x0000004c441c723c */ /* 0x040ff0000000181c */
[C---:B------:R-:W-:Y:S01]  /*8dd0*/  HMMA.16816.F32 R32, R68.reuse, R78, R32 ;  /* 0x0000004e4420723c */ /* 0x040fe20000001820 */
[----:B------:R-:W4:Y:S07]  /*8de0*/  LDSM.16.MT88.4 R76, [R237+0x2900] ;  /* 0x00290000ed4c783b */ /* 0x000f2e0000004200 */
[C---:B-1----:R-:W-:Y:S08]  /*8df0*/  HMMA.16816.F32 R36, R68.reuse, R72, R36 ;  /* 0x000000484424723c */ /* 0x042ff00000001824 */
[C---:B------:R-:W-:Y:S01]  /*8e00*/  HMMA.16816.F32 R40, R68.reuse, R74, R40 ;  /* 0x0000004a4428723c */ /* 0x040fe20000001828 */
[----:B------:R-:W1:Y:S07]  /*8e10*/  LDSM.16.MT88.4 R72, [R236+0x2900] ;  /* 0x00290000ec48783b */ /* 0x000e6e0000004200 */
[C---:B------:R-:W-:Y:S07]  /*8e20*/  HMMA.16816.F32 R44, R68.reuse, R88, R44 ;  /* 0x00000058442c723c */ /* 0x040fee000000182c */
[--C-:B------:R-:W-:Y:S01]  /*8e30*/  FFMA.FTZ R88, R149, c[0x0][0x2d0], -R210.reuse ;  /* 0x0000b40095587a23 */ /* 0x100fe200000108d2 */
[C---:B------:R-:W-:Y:S03]  /*8e40*/  HMMA.16816.F32 R48, R68.reuse, R90, R48 ;  /* 0x0000005a4430723c */ /* 0x040fe60000001830 */
[----:B------:R-:W-:Y:S01]  /*8e50*/  MUFU.EX2 R149, R88 ;  /* 0x0000005800957308 */ /* 0x000fe20000000800 */
[--C-:B------:R-:W-:Y:S03]  /*8e60*/  FFMA.FTZ R89, R145, c[0x0][0x2d0], -R210.reuse ;  /* 0x0000b40091597a23 */ /* 0x100fe600000108d2 */
[--C-:B------:R-:W-:Y:S01]  /*8e70*/  FFMA.FTZ R91, R147, c[0x0][0x2d0], -R210.reuse ;  /* 0x0000b400935b7a23 */ /* 0x100fe200000108d2 */
[C---:B------:R-:W-:Y:S04]  /*8e80*/  HMMA.16816.F32 R52, R68.reuse, R92, R52 ;  /* 0x0000005c4434723c */ /* 0x040fe80000001834 */
[--C-:B------:R-:W-:Y:S01]  /*8e90*/  FFMA.FTZ R90, R143, c[0x0][0x2d0], -R210.reuse ;  /* 0x0000b4008f5a7a23 */ /* 0x100fe200000108d2 */
[----:B------:R-:W1:Y:S01]  /*8ea0*/  MUFU.EX2 R147, R91 ;  /* 0x0000005b00937308 */ /* 0x000e620000000800 */
[----:B------:R-:W-:Y:S02]  /*8eb0*/  FFMA.FTZ R210, R206, c[0x0][0x2d0], -R210 ;  /* 0x0000b400ced27a23 */ /* 0x000fe400000108d2 */
[C---:B------:R-:W-:Y:S01]  /*8ec0*/  HMMA.16816.F32 R56, R68.reuse, R94, R56 ;  /* 0x0000005e4438723c */ /* 0x040fe20000001838 */
[----:B------:R-:W-:Y:S03]  /*8ed0*/  LDSM.16.MT88.4 R92, [R237+0x7100] ;  /* 0x00710000ed5c783b */ /* 0x000fe60000004200 */
[--C-:B------:R-:W-:Y:S01]  /*8ee0*/  FFMA.FTZ R206, R203, c[0x0][0x2d0], -R204.reuse ;  /* 0x0000b400cbce7a23 */ /* 0x100fe200000108cc */
[----:B------:R-:W-:Y:S01]  /*8ef0*/  MOV R203, R122 ;  /* 0x0000007a00cb7202 */ /* 0x000fe20000000f00 */
[----:B------:R-:W-:Y:S01]  /*8f00*/  FFMA.FTZ R204, R133, c[0x0][0x2d0], -R204 ;  /* 0x0000b40085cc7a23 */ /* 0x000fe200000108cc */
[----:B------:R-:W-:Y:S01]  /*8f10*/  MUFU.EX2 R145, R89 ;  /* 0x0000005900917308 */ /* 0x000fe20000000800 */
[C---:B--2---:R-:W-:Y:S08]  /*8f20*/  HMMA.16816.F32 R60, R68.reuse, R84, R60 ;  /* 0x00000054443c723c */ /* 0x044ff0000000183c */
[----:B------:R-:W-:Y:S01]  /*8f30*/  HMMA.16816.F32 R64, R68, R86, R64 ;  /* 0x000000564440723c */ /* 0x000fe20000001840 */
[----:B------:R-:W-:Y:S01]  /*8f40*/  LDSM.16.MT88.4 R84, [R238+0x6900] ;  /* 0x00690000ee54783b */ /* 0x000fe20000004200 */
[----:B------:R2:W1:Y:S05]  /*8f50*/  MUFU.EX2 R143, R90 ;  /* 0x0000005a008f7308 */ /* 0x00046a0000000800 */
[----:B-----5:R-:W-:Y:S02]  /*8f60*/  F2FP.PACK_AB R68, R148, R156 ;  /* 0x0000009c9444723e */ /* 0x020fe400000000ff */
[----:B------:R-:W-:Y:S03]  /*8f70*/  F2FP.PACK_AB R70, R140, R170 ;  /* 0x000000aa8c46723e */ /* 0x000fe600000000ff */
[----:B------:R-:W-:Y:S01]  /*8f80*/  F2FP.PACK_AB R69, R161, R169 ;  /* 0x000000a9a145723e */ /* 0x000fe200000000ff */
[----:B------:R-:W5:Y:S01]  /*8f90*/  MUFU.EX2 R210, R210 ;  /* 0x000000d200d27308 */ /* 0x000f620000000800 */
[----:B------:R-:W-:Y:S07]  /*8fa0*/  F2FP.PACK_AB R71, R157, R163 ;  /* 0x000000a39d47723e */ /* 0x000fee00000000ff */
[C---:B---3--:R-:W-:Y:S02]  /*8fb0*/  HMMA.16816.F32 R4, R68.reuse, R80, R4 ;  /* 0x000000504404723c */ /* 0x048fe40000001804 */
[----:B------:R-:W-:Y:S01]  /*8fc0*/  MUFU.EX2 R133, R204 ;  /* 0x000000cc00857308 */ /* 0x000fe20000000800 */
[----:B--2---:R-:W-:Y:S05]  /*8fd0*/  LDSM.16.MT88.4 R88, [R238+0x7100] ;  /* 0x00710000ee58783b */ /* 0x004fea0000004200 */
[C---:B------:R-:W-:Y:S04]  /*8fe0*/  HMMA.16816.F32 R8, R68.reuse, R82, R8 ;  /* 0x000000524408723c */ /* 0x040fe80000001808 */
[----:B------:R-:W2:Y:S01]  /*8ff0*/  MUFU.EX2 R206, R206 ;  /* 0x000000ce00ce7308 */ /* 0x000ea20000000800 */
[----:B------:R-:W3:Y:S03]  /*9000*/  LDSM.16.MT88.4 R80, [R240+0x6900] ;  /* 0x00690000f050783b */ /* 0x000ee60000004200 */
[C---:B------:R-:W-:Y:S08]  /*9010*/  HMMA.16816.F32 R12, R68.reuse, R96, R12 ;  /* 0x00000060440c723c */ /* 0x040ff0000000180c */
[C---:B------:R-:W-:Y:S01]  /*9020*/  HMMA.16816.F32 R16, R68.reuse, R98, R16 ;  /* 0x000000624410723c */ /* 0x040fe20000001810 */
[----:B------:R-:W-:Y:S07]  /*9030*/  LDSM.16.MT88.4 R96, [R236+0x7100] ;  /* 0x00710000ec60783b */ /* 0x000fee0000004200 */
[C---:B----4-:R-:W-:Y:S08]  /*9040*/  HMMA.16816.F32 R20, R68.reuse, R76, R20 ;  /* 0x0000004c4414723c */ /* 0x050ff00000001814 */
[C---:B------:R-:W-:Y:S01]  /*9050*/  HMMA.16816.F32 R24, R68.reuse, R78, R24 ;  /* 0x0000004e4418723c */ /* 0x040fe20000001818 */
[----:B------:R-:W4:Y:S07]  /*9060*/  LDSM.16.MT88.4 R76, [R237+0x6900] ;  /* 0x00690000ed4c783b */ /* 0x000f2e0000004200 */
[C---:B-1----:R-:W-:Y:S08]  /*9070*/  HMMA.16816.F32 R28, R68.reuse, R72, R28 ;  /* 0x00000048441c723c */ /* 0x042ff0000000181c */
[C---:B------:R-:W-:Y:S01]  /*9080*/  HMMA.16816.F32 R32, R68.reuse, R74, R32 ;  /* 0x0000004a4420723c */ /* 0x040fe20000001820 */
[----:B------:R-:W1:Y:S07]  /*9090*/  LDSM.16.MT88.4 R72, [R236+0x6900] ;  /* 0x00690000ec48783b */ /* 0x000e6e0000004200 */
[C---:B---3--:R-:W-:Y:S08]  /*90a0*/  HMMA.16816.F32 R36, R68.reuse, R80, R36 ;  /* 0x000000504424723c */ /* 0x048ff00000001824 */
[C---:B------:R-:W-:Y:S01]  /*90b0*/  HMMA.16816.F32 R40, R68.reuse, R82, R40 ;  /* 0x000000524428723c */ /* 0x040fe20000001828 */
[----:B------:R-:W3:Y:S07]  /*90c0*/  LDSM.16.MT88.4 R80, [R240+0x3100] ;  /* 0x00310000f050783b */ /* 0x000eee0000004200 */
[C---:B------:R-:W-:Y:S08]  /*90d0*/  HMMA.16816.F32 R44, R68.reuse, R84, R44 ;  /* 0x00000054442c723c */ /* 0x040ff0000000182c */
[C---:B------:R-:W-:Y:S01]  /*90e0*/  HMMA.16816.F32 R48, R68.reuse, R86, R48 ;  /* 0x000000564430723c */ /* 0x040fe20000001830 */
[----:B------:R-:W-:Y:S07]  /*90f0*/  LDSM.16.MT88.4 R84, [R236+0x3100] ;  /* 0x00310000ec54783b */ /* 0x000fee0000004200 */
[C---:B----4-:R-:W-:Y:S08]  /*9100*/  HMMA.16816.F32 R52, R68.reuse, R76, R52 ;  /* 0x0000004c4434723c */ /* 0x050ff00000001834 */
[C---:B------:R-:W-:Y:S01]  /*9110*/  HMMA.16816.F32 R56, R68.reuse, R78, R56 ;  /* 0x0000004e4438723c */ /* 0x040fe20000001838 */
[----:B------:R-:W4:Y:S07]  /*9120*/  LDSM.16.MT88.4 R76, [R238+0x3100] ;  /* 0x00310000ee4c783b */ /* 0x000f2e0000004200 */
[C---:B-1----:R-:W-:Y:S08]  /*9130*/  HMMA.16816.F32 R60, R68.reuse, R72, R60 ;  /* 0x00000048443c723c */ /* 0x042ff0000000183c */
[----:B------:R-:W-:Y:S01]  /*9140*/  HMMA.16816.F32 R64, R68, R74, R64 ;  /* 0x0000004a4440723c */ /* 0x000fe20000001840 */
[----:B------:R-:W1:Y:S06]  /*9150*/  LDSM.16.MT88.4 R72, [R237+0x3100] ;  /* 0x00310000ed48783b */ /* 0x000e6c0000004200 */
[----:B------:R-:W-:Y:S02]  /*9160*/  F2FP.PACK_AB R68, R147, R149 ;  /* 0x000000959344723e */ /* 0x000fe400000000ff */
[----:B------:R-:W-:Y:S03]  /*9170*/  F2FP.PACK_AB R70, R143, R145 ;  /* 0x000000918f46723e */ /* 0x000fe600000000ff */
[----:B------:R-:W-:Y:S02]  /*9180*/  F2FP.PACK_AB R69, R217, R219 ;  /* 0x000000dbd945723e */ /* 0x000fe400000000ff */
[----:B------:R-:W-:Y:S07]  /*9190*/  F2FP.PACK_AB R71, R211, R218 ;  /* 0x000000dad347723e */ /* 0x000fee00000000ff */
[C---:B---3--:R-:W-:Y:S08]  /*91a0*/  HMMA.16816.F32 R4, R68.reuse, R80, R4 ;  /* 0x000000504404723c */ /* 0x048ff00000001804 */
[C---:B------:R-:W-:Y:S01]  /*91b0*/  HMMA.16816.F32 R8, R68.reuse, R82, R8 ;  /* 0x000000524408723c */ /* 0x040fe20000001808 */
[----:B------:R-:W3:Y:S07]  /*91c0*/  LDSM.16.MT88.4 R80, [R240+0x7100] ;  /* 0x00710000f050783b */ /* 0x000eee0000004200 */
[C---:B----4-:R-:W-:Y:S01]  /*91d0*/  HMMA.16816.F32 R12, R68.reuse, R76, R12 ;  /* 0x0000004c440c723c */ /* 0x050fe2000000180c */
[----:B------:R-:W4:Y:S07]  /*91e0*/  LDL.LU R77, [R1+0x10] ;  /* 0x00001000014d7983 */ /* 0x000f2e0000300800 */
[C---:B------:R-:W-:Y:S08]  /*91f0*/  HMMA.16816.F32 R16, R68.reuse, R78, R16 ;  /* 0x0000004e4410723c */ /* 0x040ff00000001810 */
[C---:B-1----:R-:W-:Y:S07]  /*9200*/  HMMA.16816.F32 R20, R68.reuse, R72, R20 ;  /* 0x000000484414723c */ /* 0x042fee0000001814 */
[----:B------:R-:W-:Y:S01]  /*9210*/  MOV R73, R121 ;  /* 0x0000007900497202 */ /* 0x000fe20000000f00 */
[C---:B------:R-:W-:Y:S04]  /*9220*/  HMMA.16816.F32 R24, R68.reuse, R74, R24 ;  /* 0x0000004a4418723c */ /* 0x040fe80000001818 */
[----:B------:R-:W-:Y:S03]  /*9230*/  MOV R72, R120 ;  /* 0x0000007800487202 */ /* 0x000fe60000000f00 */
[----:B------:R-:W-:Y:S01]  /*9240*/  MOV R75, R115 ;  /* 0x00000073004b7202 */ /* 0x000fe20000000f00 */
[C---:B------:R-:W-:Y:S04]  /*9250*/  HMMA.16816.F32 R28, R68.reuse, R84, R28 ;  /* 0x00000054441c723c */ /* 0x040fe8000000181c */
[----:B------:R-:W-:Y:S04]  /*9260*/  MOV R74, R114 ;  /* 0x00000072004a7202 */ /* 0x000fe80000000f00 */
[C---:B------:R-:W-:Y:S01]  /*9270*/  HMMA.16816.F32 R32, R68.reuse, R86, R32 ;  /* 0x000000564420723c */ /* 0x040fe20000001820 */
[----:B------:R-:W-:Y:S07]  /*9280*/  LDSM.16.MT88.4 R84, [R238+0x7900] ;  /* 0x00790000ee54783b */ /* 0x000fee0000004200 */
[C---:B---3--:R-:W-:Y:S08]  /*9290*/  HMMA.16816.F32 R36, R68.reuse, R80, R36 ;  /* 0x000000504424723c */ /* 0x048ff00000001824 */
[C---:B------:R-:W-:Y:S08]  /*92a0*/  HMMA.16816.F32 R40, R68.reuse, R82, R40 ;  /* 0x000000524428723c */ /* 0x040ff00000001828 */
[C---:B------:R-:W-:Y:S08]  /*92b0*/  HMMA.16816.F32 R44, R68.reuse, R88, R44 ;  /* 0x00000058442c723c */ /* 0x040ff0000000182c */
[C---:B------:R-:W-:Y:S08]  /*92c0*/  HMMA.16816.F32 R48, R68.reuse, R90, R48 ;  /* 0x0000005a4430723c */ /* 0x040ff00000001830 */
[C---:B------:R-:W-:Y:S08]  /*92d0*/  HMMA.16816.F32 R52, R68.reuse, R92, R52 ;  /* 0x0000005c4434723c */ /* 0x040ff00000001834 */
[C---:B------:R-:W-:Y:S01]  /*92e0*/  HMMA.16816.F32 R56, R68.reuse, R94, R56 ;  /* 0x0000005e4438723c */ /* 0x040fe20000001838 */
[----:B------:R-:W1:Y:S07]  /*92f0*/  LDSM.16.MT88.4 R92, [R240+0x7900] ;  /* 0x00790000f05c783b */ /* 0x000e6e0000004200 */
[C---:B------:R-:W-:Y:S08]  /*9300*/  HMMA.16816.F32 R60, R68.reuse, R96, R60 ;  /* 0x00000060443c723c */ /* 0x040ff0000000183c */
[----:B------:R-:W-:Y:S07]  /*9310*/  HMMA.16816.F32 R64, R68, R98, R64 ;  /* 0x000000624440723c */ /* 0x000fee0000001840 */
[----:B------:R-:W-:Y:S02]  /*9320*/  F2FP.PACK_AB R68, R209, R208 ;  /* 0x000000d0d144723e */ /* 0x000fe400000000ff */
[----:B-----5:R-:W-:Y:S03]  /*9330*/  F2FP.PACK_AB R70, R210, R207 ;  /* 0x000000cfd246723e */ /* 0x020fe600000000ff */
[----:B--2---:R-:W-:Y:S02]  /*9340*/  F2FP.PACK_AB R69, R206, R205 ;  /* 0x000000cdce45723e */ /* 0x004fe400000000ff */
[----:B------:R-:W-:Y:S07]  /*9350*/  F2FP.PACK_AB R71, R133, R134 ;  /* 0x000000868547723e */ /* 0x000fee00000000ff */
[C---:B------:R-:W-:Y:S07]  /*9360*/  HMMA.16816.F32 R128, R68.reuse, R124, R4 ;  /* 0x0000007c4480723c */ /* 0x040fee0000001804 */
[----:B------:R-:W-:Y:S01]  /*9370*/  FADD.FTZ R5, R113, R112 ;  /* 0x0000007071057221 */ /* 0x000fe20000010000 */
[C---:B------:R-:W-:Y:S04]  /*9380*/  HMMA.16816.F32 R124, R68.reuse, R126, R8 ;  /* 0x0000007e447c723c */ /* 0x040fe80000001808 */
[----:B------:R-:W-:Y:S04]  /*9390*/  FADD.FTZ R216, R216, R5 ;  /* 0x00000005d8d87221 */ /* 0x000fe80000010000 */
[----:B------:R-:W-:Y:S01]  /*93a0*/  FADD.FTZ R5, R141, R216 ;  /* 0x000000d88d057221 */ /* 0x000fe20000010000 */
[C---:B------:R-:W-:Y:S08]  /*93b0*/  HMMA.16816.F32 R120, R68.reuse, R116, R12 ;  /* 0x000000744478723c */ /* 0x040ff0000000180c */
[C---:B------:R-:W-:Y:S08]  /*93c0*/  HMMA.16816.F32 R116, R68.reuse, R118, R16 ;  /* 0x000000764474723c */ /* 0x040ff00000001810 */
[C---:B------:R-:W-:Y:S08]  /*93d0*/  HMMA.16816.F32 R112, R68.reuse, R108, R20 ;  /* 0x0000006c4470723c */ /* 0x040ff00000001814 */
[C---:B------:R-:W-:Y:S04]  /*93e0*/  HMMA.16816.F32 R108, R68.reuse, R110, R24 ;  /* 0x0000006e446c723c */ /* 0x040fe80000001818 */
[----:B----4-:R-:W-:Y:S02]  /*93f0*/  FFMA.FTZ R202, R2, R77, R202 ;  /* 0x0000004d02ca7223 */ /* 0x010fe400000100ca */
[----:B------:R-:W-:Y:S01]  /*9400*/  FADD.FTZ R2, R150, R5 ;  /* 0x0000000596027221 */ /* 0x000fe20000010000 */
[----:B------:R-:W2:Y:S01]  /*9410*/  LDSM.16.MT88.4 R76, [R237+0x7900] ;  /* 0x00790000ed4c783b */ /* 0x000ea20000004200 */
[----:B------:R-:W-:Y:S04]  /*9420*/  FADD.FTZ R201, R201, R202 ;  /* 0x000000cac9c97221 */ /* 0x000fe80000010000 */
[----:B------:R-:W-:Y:S02]  /*9430*/  FADD.FTZ R7, R155, R2 ;  /* 0x000000029b077221 */ /* 0x000fe40000010000 */
        /* <DEDUP_REMOVED lines=13> */
[C---:B------:R-:W-:Y:S03]  /*9510*/  HMMA.16816.F32 R104, R68.reuse, R100, R28 ;  /* 0x000000644468723c */ /* 0x040fe6000000181c */
[----:B------:R-:W-:Y:S02]  /*9520*/  FADD.FTZ R5, R151, R0 ;  /* 0x0000000097057221 */ /* 0x000fe40000010000 */
[----:B------:R-:W-:Y:S02]  /*9530*/  FADD.FTZ R9, R168, R9 ;  /* 0x00000009a8097221 */ /* 0x000fe40000010000 */
[----:B------:R-:W-:Y:S01]  /*9540*/  FADD.FTZ R0, R146, R5 ;  /* 0x0000000592007221 */ /* 0x000fe20000010000 */
[C---:B------:R-:W-:Y:S04]  /*9550*/  HMMA.16816.F32 R100, R68.reuse, R102, R32 ;  /* 0x000000664464723c */ /* 0x040fe80000001820 */
[----:B------:R-:W-:Y:S02]  /*9560*/  FADD.FTZ R5, R153, R0 ;  /* 0x0000000099057221 */ /* 0x000fe40000010000 */
[----:B------:R-:W-:Y:S02]  /*9570*/  FADD.FTZ R2, R164, R9 ;  /* 0x00000009a4027221 */ /* 0x000fe40000010000 */
[----:B------:R-:W-:Y:S01]  /*9580*/  FADD.FTZ R0, R158, R5 ;  /* 0x000000059e007221 */ /* 0x000fe20000010000 */
[C---:B-1----:R-:W-:Y:S03]  /*9590*/  HMMA.16816.F32 R96, R68.reuse, R92, R36 ;  /* 0x0000005c4460723c */ /* 0x042fe60000001824 */
[----:B------:R-:W-:Y:S02]  /*95a0*/  FADD.FTZ R5, R165, R0 ;  /* 0x00000000a5057221 */ /* 0x000fe40000010000 */
[----:B------:R-:W-:Y:S02]  /*95b0*/  FADD.FTZ R11, R73, R2 ;  /* 0x00000002490b7221 */ /* 0x000fe40000010000 */
[----:B------:R-:W-:Y:S01]  /*95c0*/  FADD.FTZ R0, R162, R5 ;  /* 0x00000005a2007221 */ /* 0x000fe20000010000 */
[C---:B------:R-:W-:Y:S01]  /*95d0*/  HMMA.16816.F32 R92, R68.reuse, R94, R40 ;  /* 0x0000005e445c723c */ /* 0x040fe20000001828 */
[----:B------:R-:W1:Y:S03]  /*95e0*/  LDSM.16.MT88.4 R4, [R236+0x7900] ;  /* 0x00790000ec04783b */ /* 0x000e660000004200 */
[----:B------:R-:W-:Y:S04]  /*95f0*/  FADD.FTZ R0, R167, R0 ;  /* 0x00000000a7007221 */ /* 0x000fe80000010000 */
[----:B------:R-:W-:Y:S01]  /*9600*/  FADD.FTZ R0, R74, R0 ;  /* 0x000000004a007221 */ /* 0x000fe20000010000 */
[C---:B------:R-:W-:Y:S03]  /*9610*/  HMMA.16816.F32 R88, R68.reuse, R84, R44 ;  /* 0x000000544458723c */ /* 0x040fe6000000182c */
[----:B------:R-:W-:Y:S04]  /*9620*/  FADD.FTZ R0, R75, R0 ;  /* 0x000000004b007221 */ /* 0x000fe80000010000 */
[----:B------:R-:W-:Y:S01]  /*9630*/  FADD.FTZ R0, R72, R0 ;  /* 0x0000000048007221 */ /* 0x000fe20000010000 */
[C---:B------:R-:W-:Y:S04]  /*9640*/  HMMA.16816.F32 R84, R68.reuse, R86, R48 ;  /* 0x000000564454723c */ /* 0x040fe80000001830 */
[----:B------:R-:W-:Y:S02]  /*9650*/  FADD.FTZ R9, R203, R0 ;  /* 0x00000000cb097221 */ /* 0x000fe40000010000 */
[----:B------:R-:W-:Y:S02]  /*9660*/  FADD.FTZ R0, R160, R11 ;  /* 0x0000000ba0007221 */ /* 0x000fe40000010000 */
[----:B------:R-:W-:Y:S01]  /*9670*/  FADD.FTZ R9, R156, R9 ;  /* 0x000000099c097221 */ /* 0x000fe20000010000 */
[C---:B--2---:R-:W-:Y:S03]  /*9680*/  HMMA.16816.F32 R80, R68.reuse, R76, R52 ;  /* 0x0000004c4450723c */ /* 0x044fe60000001834 */
        /* <DEDUP_REMOVED lines=11> */
[----:B------:R-:W-:Y:S04]  /*9740*/  HMMA.16816.F32 R68, R68, R6, R64 ;  /* 0x000000064444723c */ /* 0x000fe80000001840 */
[----:B------:R-:W-:Y:S02]  /*9750*/  FADD.FTZ R2, R219, R2 ;  /* 0x00000002db027221 */ /* 0x000fe40000010000 */
[----:B------:R-:W-:Y:S02]  /*9760*/  FADD.FTZ R0, R145, R0 ;  /* 0x0000000091007221 */ /* 0x000fe40000010000 */
        /* <DEDUP_REMOVED lines=10> */
[----:B------:R-:W-:Y:S03]  /*9810*/  FADD.FTZ R134, R134, R205 ;  /* 0x000000cd86867221 */ /* 0x000fe60000010000 */
[----:B------:R1:W-:Y:S01]  /*9820*/  STL [R1+0x10], R0 ;  /* 0x0000100001007387 */ /* 0x0003e20000100800 */
[----:B------:R-:W-:Y:S05]  /*9830*/  FADD.FTZ R2, R133, R134 ;  /* 0x0000008685027221 */ /* 0x000fea0000010000 */
[----:B------:R2:W-:Y:S01]  /*9840*/  STL [R1+0xc], R2 ;  /* 0x00000c0201007387 */ /* 0x0005e20000100800 */
[----:B-1----:R-:W-:Y:S01]  /*9850*/  MOV R0, R3 ;  /* 0x0000000300007202 */ /* 0x002fe20000000f00 */
[----:B------:R-:W-:-:S05]  /*9860*/  @P1 BRA `(.L_x_25) ;  /* 0xffffc1c000001947 */ /* 0x000fca000383ffff */
.L_x_24:
[----:B------:R-:W3:Y:S04]  /*9870*/  LDL.LU R4, [R1+0x10] ;  /* 0x0000100001047983 */ /* 0x000ee80000300800 */
[----:B--2---:R-:W2:Y:S01]  /*9880*/  LDL.LU R2, [R1+0xc] ;  /* 0x00000c0001027983 */ /* 0x004ea20000300800 */
[----:B------:R-:W-:-:S03]  /*9890*/  PLOP3.LUT P3, PT, PT, PT, PT, 0x8, 0x0 ;  /* 0x000000000000781c */ /* 0x000fc60003f6e170 */
[----:B---3--:R-:W1:Y:S04]  /*98a0*/  SHFL.BFLY PT, R6, R4, 0x2, 0x1f ;  /* 0x0c401f0004067f89 */ /* 0x008e6800000e0000 */
[----:B--2---:R-:W2:Y:S01]  /*98b0*/  SHFL.BFLY PT, R7, R2, 0x2, 0x1f ;  /* 0x0c401f0002077f89 */ /* 0x004ea200000e0000 */
[----:B-1----:R-:W-:Y:S01]  /*98c0*/  FADD.FTZ R6, R6, R4 ;  /* 0x0000000406067221 */ /* 0x002fe20000010000 */
[----:B------:R-:W-:Y:S01]  /*98d0*/  MOV R4, RZ ;  /* 0x000000ff00047202 */ /* 0x000fe20000000f00 */
[----:B--2---:R-:W-:-:S03]  /*98e0*/  FADD.FTZ R7, R7, R2 ;  /* 0x0000000207077221 */ /* 0x004fc60000010000 */
[----:B------:R-:W1:Y:S01]  /*98f0*/  SHFL.BFLY PT, R5, R6, 0x1, 0x1f ;  /* 0x0c201f0006057f89 */ /* 0x000e6200000e0000 */
[----:B------:R-:W-:-:S03]  /*9900*/  MOV R2, RZ ;  /* 0x000000ff00027202 */ /* 0x000fc60000000f00 */
[----:B------:R-:W2:Y:S01]  /*9910*/  SHFL.BFLY PT, R0, R7, 0x1, 0x1f ;  /* 0x0c201f0007007f89 */ /* 0x000ea200000e0000 */
[----:B-1----:R-:W-:Y:S02]  /*9920*/  FADD.FTZ R5, R6, R5 ;  /* 0x0000000506057221 */ /* 0x002fe40000010000 */
[----:B--2---:R-:W-:-:S03]  /*9930*/  FADD.FTZ R0, R0, R7 ;  /* 0x0000000700007221 */ /* 0x004fc60000010000 */
[----:B------:R-:W-:Y:S02]  /*9940*/  FSETP.NE.FTZ.AND P1, PT, R5, RZ, PT ;  /* 0x000000ff0500720b */ /* 0x000fe40003f35000 */
[----:B------:R-:W-:Y:S02]  /*9950*/  MOV R7, 0xff800000 ;  /* 0xff80000000077802 */ /* 0x000fe40000000f00 */
[----:B------:R-:W-:-:S09]  /*9960*/  FSETP.NE.FTZ.AND P0, PT, R0, RZ, PT ;  /* 0x000000ff0000720b */ /* 0x000fd20003f15000 */
[----:B------:R-:W1:Y:S01]  /*9970*/  @P1 MUFU.RCP R4, R5 ;  /* 0x0000000500041308 */ /* 0x000e620000001000 */
[----:B------:R-:W-:-:S03]  /*9980*/  @P1 MOV R9, 0x3f317218 ;  /* 0x3f31721800091802 */ /* 0x000fc60000000f00 */
[----:B------:R-:W-:Y:S02]  /*9990*/  @P0 MOV R8, 0x3f317218 ;  /* 0x3f31721800080802 */ /* 0x000fe40000000f00 */
[----:B------:R-:W-:Y:S02]  /*99a0*/  @P1 FMUL.FTZ R9, R9, c[0x0][0x2d0] ;  /* 0x0000b40009091a20 */ /* 0x000fe40000410000 */
[----:B------:R-:W-:Y:S01]  /*99b0*/  @P0 MUFU.RCP R2, R0 ;  /* 0x0000000000020308 */ /* 0x000fe20000001000 */
[----:B------:R-:W-:-:S07]  /*99c0*/  @P0 FMUL.FTZ R8, R8, c[0x0][0x2d0] ;  /* 0x0000b40008080a20 */ /* 0x000fce0000410000 */
[----:B------:R-:W2:Y:S01]  /*99d0*/  @P1 MUFU.LG2 R5, R5 ;  /* 0x0000000500051308 */ /* 0x000ea20000000c00 */
[C---:B-1----:R-:W-:Y:S02]  /*99e0*/  FMUL.FTZ R128, R4.reuse, R128 ;  /* 0x0000008004807220 */ /* 0x042fe40000410000 */
[C---:B------:R-:W-:Y:S02]  /*99f0*/  FMUL.FTZ R129, R4.reuse, R129 ;  /* 0x0000008104817220 */ /* 0x040fe40000410000 */
[C---:B------:R-:W-:Y:S02]  /*9a00*/  FMUL.FTZ R124, R4.reuse, R124 ;  /* 0x0000007c047c7220 */ /* 0x040fe40000410000 */
[C---:B------:R-:W-:Y:S01]  /*9a10*/  FMUL.FTZ R125, R4.reuse, R125 ;  /* 0x0000007d047d7220 */ /* 0x040fe20000410000 */
[----:B------:R-:W1:Y:S01]  /*9a20*/  @P0 MUFU.LG2 R0, R0 ;  /* 0x0000000000000308 */ /* 0x000e620000000c00 */
[C---:B------:R-:W-:Y:S02]  /*9a30*/  FMUL.FTZ R120, R4.reuse, R120 ;  /* 0x0000007804787220 */ /* 0x040fe40000410000 */
[----:B------:R-:W-:-:S02]  /*9a40*/  FMUL.FTZ R121, R4, R121 ;  /* 0x0000007904797220 */ /* 0x000fc40000410000 */
[C---:B------:R-:W-:Y:S02]  /*9a50*/  FMUL.FTZ R116, R4.reuse, R116 ;  /* 0x0000007404747220 */ /* 0x040fe40000410000 */
[C---:B------:R-:W-:Y:S02]  /*9a60*/  FMUL.FTZ R117, R4.reuse, R117 ;  /* 0x0000007504757220 */ /* 0x040fe40000410000 */
[----:B--2---:R-:W-:Y:S02]  /*9a70*/  @P1 FMUL.FTZ R5, R5, 0.69314718246459960938 ;  /* 0x3f31721805051820 */ /* 0x004fe40000410000 */
[C---:B------:R-:W-:Y:S02]  /*9a80*/  FMUL.FTZ R6, R4.reuse, R112 ;  /* 0x0000007004067220 */ /* 0x040fe40000410000 */
[C---:B------:R-:W-:Y:S02]  /*9a90*/  FMUL.FTZ R113, R4.reuse, R113 ;  /* 0x0000007104717220 */ /* 0x040fe40000410000 */
[----:B------:R-:W-:-:S02]  /*9aa0*/  FMUL.FTZ R108, R4, R108 ;  /* 0x0000006c046c7220 */ /* 0x000fc40000410000 */
[----:B-1----:R-:W-:Y:S02]  /*9ab0*/  @P0 FMUL.FTZ R0, R0, 0.69314718246459960938 ;  /* 0x3f31721800000820 */ /* 0x002fe40000410000 */
        /* <DEDUP_REMOVED lines=21> */
[----:B------:R-:W-:Y:S01]  /*9c10*/  MOV R4, 0xff800000 ;  /* 0xff80000000047802 */ /* 0x000fe20000000f00 */
        /* <DEDUP_REMOVED lines=32> */
[----:B------:R-:W-:Y:S02]  /*9e20*/  @P1 FFMA.FTZ R4, R9, R132, R5 ;  /* 0x0000008409041223 */ /* 0x000fe40000010005 */
[----:B------:R-:W-:Y:S02]  /*9e30*/  @P0 FFMA.FTZ R7, R8, R3, R0 ;  /* 0x0000000308070223 */ /* 0x000fe40000010000 */
.L_x_22:
[----:B------:R-:W-:Y:S05]  /*9e40*/  @P3 BRA `(.L_x_26) ;  /* 0x0000128000003947 */ /* 0x000fea0003800000 */
[----:B------:R-:W1:Y:S01]  /*9e50*/  S2R R0, SR_TID.X ;  /* 0x0000000000007919 */ /* 0x000e620000002100 */
[----:B------:R-:W-:Y:S02]  /*9e60*/  F2FP.PACK_AB R128, R129, R128 ;  /* 0x000000808180723e */ /* 0x000fe400000000ff */
[----:B------:R-:W-:Y:S01]  /*9e70*/  F2FP.PACK_AB R130, R131, R130 ;  /* 0x000000828382723e */ /* 0x000fe200000000ff */
[----:B------:R-:W-:Y:S01]  /*9e80*/  BAR.SYNC.DEFER_BLOCKING 0x1, 0x100 ;  /* 0x0044000000007b1d */ /* 0x000fe20000010000 */
[----:B------:R-:W-:Y:S02]  /*9e90*/  F2FP.PACK_AB R124, R125, R124 ;  /* 0x0000007c7d7c723e */ /* 0x000fe400000000ff */
[----:B------:R-:W-:Y:S02]  /*9ea0*/  F2FP.PACK_AB R126, R127, R126 ;  /* 0x0000007e7f7e723e */ /* 0x000fe400000000ff */
[----:B------:R-:W-:-:S02]  /*9eb0*/  F2FP.PACK_AB R120, R121, R120 ;  /* 0x000000787978723e */ /* 0x000fc400000000ff */
[----:B------:R-:W-:Y:S02]  /*9ec0*/  F2FP.PACK_AB R122, R123, R122 ;  /* 0x0000007a7b7a723e */ /* 0x000fe400000000ff */
[----:B------:R-:W-:Y:S02]  /*9ed0*/  F2FP.PACK_AB R116, R117, R116 ;  /* 0x000000747574723e */ /* 0x000fe400000000ff */
[----:B------:R-:W-:Y:S02]  /*9ee0*/  F2FP.PACK_AB R118, R119, R118 ;  /* 0x000000767776723e */ /* 0x000fe400000000ff */
[----:B------:R-:W-:Y:S02]  /*9ef0*/  F2FP.PACK_AB R6, R113, R6 ;  /* 0x000000067106723e */ /* 0x000fe400000000ff */
[----:B------:R-:W-:Y:S02]  /*9f00*/  F2FP.PACK_AB R114, R115, R114 ;  /* 0x000000727372723e */ /* 0x000fe400000000ff */
[----:B------:R-:W-:-:S02]  /*9f10*/  F2FP.PACK_AB R108, R109, R108 ;  /* 0x0000006c6d6c723e */ /* 0x000fc400000000ff */
[----:B------:R-:W-:Y:S02]  /*9f20*/  F2FP.PACK_AB R110, R111, R110 ;  /* 0x0000006e6f6e723e */ /* 0x000fe400000000ff */
[----:B-1----:R-:W-:Y:S02]  /*9f30*/  SHF.R.S32.HI R3, RZ, 0x1f, R0 ;  /* 0x0000001fff037819 */ /* 0x002fe40000011400 */
[----:B------:R-:W-:Y:S02]  /*9f40*/  F2FP.PACK_AB R104, R105, R104 ;  /* 0x000000686968723e */ /* 0x000fe400000000ff */
[----:B------:R-:W-:Y:S02]  /*9f50*/  LEA.HI R2, R3, R0, RZ, 0x2 ;  /* 0x0000000003027211 */ /* 0x000fe400078f10ff */
[----:B------:R-:W-:Y:S02]  /*9f60*/  F2FP.PACK_AB R106, R107, R106 ;  /* 0x0000006a6b6a723e */ /* 0x000fe400000000ff */
[----:B------:R-:W-:-:S02]  /*9f70*/  SHF.R.S32.HI R8, RZ, 0x2, R2 ;  /* 0x00000002ff087819 */ /* 0x000fc40000011402 */
[----:B------:R-:W-:Y:S02]  /*9f80*/  SHF.R.S32.HI R5, RZ, 0x1f, R2 ;  /* 0x0000001fff057819 */ /* 0x000fe40000011402 */
[----:B------:R-:W-:Y:S02]  /*9f90*/  LOP3.LUT R9, R2, 0xfffffffc, RZ, 0xc0, !PT ;  /* 0xfffffffc02097812 */ /* 0x000fe400078ec0ff */
[----:B------:R-:W-:Y:S02]  /*9fa0*/  LEA.HI R5, R5, R8, RZ, 0x3 ;  /* 0x0000000805057211 */ /* 0x000fe400078f18ff */
[----:B------:R-:W-:Y:S01]  /*9fb0*/  F2FP.PACK_AB R100, R101, R100 ;  /* 0x000000646564723e */ /* 0x000fe200000000ff */
[----:B------:R-:W-:Y:S01]  /*9fc0*/  IMAD.IADD R9, R0, 0x1, -R9 ;  /* 0x0000000100097824 */ /* 0x000fe200078e0a09 */
[----:B------:R-:W-:Y:S02]  /*9fd0*/  LOP3.LUT R5, R5, 0xfffffff8, RZ, 0xc0, !PT ;  /* 0xfffffff805057812 */ /* 0x000fe400078ec0ff */
[----:B------:R-:W-:-:S02]  /*9fe0*/  F2FP.PACK_AB R102, R103, R102 ;  /* 0x000000666766723e */ /* 0x000fc400000000ff */
[----:B------:R-:W-:Y:S01]  /*9ff0*/  F2FP.PACK_AB R96, R97, R96 ;  /* 0x000000606160723e */ /* 0x000fe200000000ff */
[----:B------:R-:W-:Y:S01]  /*a000*/  IMAD.IADD R8, R8, 0x1, -R5 ;  /* 0x0000000108087824 */ /* 0x000fe200078e0a05 */
[----:B------:R-:W-:Y:S02]  /*a010*/  LEA.HI R5, R3, R0, RZ, 0x5 ;  /* 0x0000000003057211 */ /* 0x000fe400078f28ff */
[----:B------:R-:W-:Y:S01]  /*a020*/  F2FP.PACK_AB R98, R99, R98 ;  /* 0x000000626362723e */ /* 0x000fe200000000ff */
[C---:B------:R-:W-:Y:S01]  /*a030*/  IMAD.SHL.U32 R10, R8.reuse, 0x40, RZ ;  /* 0x00000040080a7824 */ /* 0x040fe200078e00ff */
[----:B------:R-:W-:Y:S02]  /*a040*/  SHF.R.S32.HI R2, RZ, 0x5, R5 ;  /* 0x00000005ff027819 */ /* 0x000fe40000011405 */
[----:B------:R-:W-:Y:S02]  /*a050*/  LOP3.LUT R12, R8, 0x1, RZ, 0xc0, !PT ;  /* 0x00000001080c7812 */ /* 0x000fe400078ec0ff */
[----:B------:R-:W-:Y:S01]  /*a060*/  LOP3.LUT R10, R10, 0x1c0, RZ, 0xc0, !PT ;  /* 0x000001c00a0a7812 */ /* 0x000fe200078ec0ff */
[----:B------:R-:W-:Y:S01]  /*a070*/  IMAD R11, R2, 0x200, R9 ;  /* 0x00000200020b7824 */ /* 0x000fe200078e0209 */
[----:B------:R-:W-:-:S02]  /*a080*/  ISETP.NE.U32.AND P0, PT, R12, 0x1, PT ;  /* 0x000000010c00780c */ /* 0x000fc40003f05070 */
[----:B------:R-:W-:Y:S02]  /*a090*/  LEA.HI R10, R10, R10, RZ, 0x1d ;  /* 0x0000000a0a0a7211 */ /* 0x000fe400078fe8ff */
[----:B------:R-:W-:Y:S01]  /*a0a0*/  R2P PR, R8, 0x6 ;  /* 0x0000000608007804 */ /* 0x000fe20000000000 */
[----:B------:R-:W-:Y:S01]  /*a0b0*/  IMAD.MOV.U32 R8, RZ, RZ, 0x20 ;  /* 0x00000020ff087424 */ /* 0x000fe200078e00ff */
[----:B------:R-:W-:Y:S01]  /*a0c0*/  F2FP.PACK_AB R92, R93, R92 ;  /* 0x0000005c5d5c723e */ /* 0x000fe200000000ff */
[----:B------:R-:W-:Y:S01]  /*a0d0*/  IMAD.U32 R10, R11, 0x2, R10 ;  /* 0x000000020b0a7824 */ /* 0x000fe200078e000a */
[----:B------:R-:W-:Y:S02]  /*a0e0*/  F2FP.PACK_AB R94, R95, R94 ;  /* 0x0000005e5f5e723e */ /* 0x000fe400000000ff */
[----:B------:R-:W-:Y:S01]  /*a0f0*/  SEL R8, R8, 0xffffffe0, !P1 ;  /* 0xffffffe008087807 */ /* 0x000fe20004800000 */
[----:B------:R-:W-:Y:S01]  /*a100*/  IMAD.SHL.U32 R11, R10, 0x2, RZ ;  /* 0x000000020a0b7824 */ /* 0x000fe200078e00ff */
[----:B------:R-:W-:-:S02]  /*a110*/  F2FP.PACK_AB R88, R89, R88 ;  /* 0x000000585958723e */ /* 0x000fc400000000ff */
[----:B------:R-:W-:Y:S01]  /*a120*/  F2FP.PACK_AB R90, R91, R90 ;  /* 0x0000005a5b5a723e */ /* 0x000fe200000000ff */
[C---:B------:R-:W-:Y:S01]  /*a130*/  IMAD.IADD R15, R11.reuse, 0x1, R8 ;  /* 0x000000010b0f7824 */ /* 0x040fe200078e0208 */
[C---:B------:R-:W-:Y:S01]  /*a140*/  IADD3 R10, R11.reuse, 0x80, RZ ;  /* 0x000000800b0a7810 */ /* 0x040fe20007ffe0ff */
[----:B------:R-:W-:Y:S01]  /*a150*/  STS [R11+0x80], R128 ;  /* 0x000080800b007388 */ /* 0x000fe20000000800 */
[----:B------:R-:W-:Y:S02]  /*a160*/  IADD3 R13, R11, 0x70, RZ ;  /* 0x000000700b0d7810 */ /* 0x000fe40007ffe0ff */
[----:B------:R-:W-:Y:S01]  /*a170*/  @P0 IADD3 R13, R10, 0x10, RZ ;  /* 0x000000100a0d0810 */ /* 0x000fe20007ffe0ff */
[----:B------:R-:W-:Y:S01]  /*a180*/  IMAD.MOV.U32 R10, RZ, RZ, 0x40 ;  /* 0x00000040ff0a7424 */ /* 0x000fe200078e00ff */
[----:B------:R-:W-:Y:S01]  /*a190*/  STS [R11+0x480], R130 ;  /* 0x000480820b007388 */ /* 0x000fe20000000800 */
[----:B------:R-:W-:Y:S02]  /*a1a0*/  F2FP.PACK_AB R84, R85, R84 ;  /* 0x000000545554723e */ /* 0x000fe400000000ff */
[----:B------:R-:W-:Y:S01]  /*a1b0*/  IMAD.IADD R17, R8, 0x1, R13 ;  /* 0x0000000108117824 */ /* 0x000fe200078e020d */
[----:B------:R-:W-:Y:S01]  /*a1c0*/  SEL R10, R10, 0xffffffc0, !P2 ;  /* 0xffffffc00a0a7807 */ /* 0x000fe20005000000 */
[----:B------:R-:W-:Y:S01]  /*a1d0*/  STS [R13], R124 ;  /* 0x0000007c0d007388 */ /* 0x000fe20000000800 */
[----:B------:R-:W-:-:S02]  /*a1e0*/  F2FP.PACK_AB R86, R87, R86 ;  /* 0x000000565756723e */ /* 0x000fc400000000ff */
[----:B------:R-:W-:Y:S01]  /*a1f0*/  F2FP.PACK_AB R80, R81, R80 ;  /* 0x000000505150723e */ /* 0x000fe200000000ff */
[--C-:B------:R-:W-:Y:S01]  /*a200*/  IMAD.IADD R19, R11, 0x1, R10.reuse ;  /* 0x000000010b137824 */ /* 0x100fe200078e020a */
[----:B------:R-:W-:Y:S01]  /*a210*/  STS [R13+0x400], R126 ;  /* 0x0004007e0d007388 */ /* 0x000fe20000000800 */
[C---:B------:R-:W-:Y:S01]  /*a220*/  IMAD.IADD R21, R10.reuse, 0x1, R13 ;  /* 0x000000010a157824 */ /* 0x040fe200078e020d */
[----:B------:R-:W-:Y:S01]  /*a230*/  F2FP.PACK_AB R82, R83, R82 ;  /* 0x000000525352723e */ /* 0x000fe200000000ff */
[----:B------:R-:W-:Y:S01]  /*a240*/  IMAD.IADD R23, R10, 0x1, R15 ;  /* 0x000000010a177824 */ /* 0x000fe200078e020f */
[----:B------:R-:W-:Y:S01]  /*a250*/  STS [R15+0x80], R120 ;  /* 0x000080780f007388 */ /* 0x000fe20000000800 */
[----:B------:R-:W-:Y:S01]  /*a260*/  IMAD.IADD R25, R17, 0x1, R10 ;  /* 0x0000000111197824 */ /* 0x000fe200078e020a */
[----:B------:R-:W-:Y:S02]  /*a270*/  F2FP.PACK_AB R76, R77, R76 ;  /* 0x0000004c4d4c723e */ /* 0x000fe400000000ff */
[----:B------:R-:W-:Y:S01]  /*a280*/  STS [R15+0x480], R122 ;  /* 0x0004807a0f007388 */ /* 0x000fe20000000800 */
[----:B------:R-:W-:-:S02]  /*a290*/  F2FP.PACK_AB R78, R79, R78 ;  /* 0x0000004e4f4e723e */ /* 0x000fc400000000ff */
[----:B------:R-:W-:Y:S01]  /*a2a0*/  F2FP.PACK_AB R72, R73, R72 ;  /* 0x000000484948723e */ /* 0x000fe200000000ff */
[----:B------:R-:W-:Y:S01]  /*a2b0*/  STS [R17], R116 ;  /* 0x0000007411007388 */ /* 0x000fe20000000800 */
[----:B------:R-:W-:Y:S02]  /*a2c0*/  F2FP.PACK_AB R74, R75, R74 ;  /* 0x0000004a4b4a723e */ /* 0x000fe400000000ff */
[----:B------:R-:W-:Y:S01]  /*a2d0*/  F2FP.PACK_AB R68, R69, R68 ;  /* 0x000000444544723e */ /* 0x000fe200000000ff */
[----:B------:R-:W-:Y:S01]  /*a2e0*/  STS [R17+0x400], R118 ;  /* 0x0004007611007388 */ /* 0x000fe20000000800 */
[----:B------:R-:W-:Y:S02]  /*a2f0*/  F2FP.PACK_AB R70, R71, R70 ;  /* 0x000000464746723e */ /* 0x000fe400000000ff */
[----:B------:R-:W-:Y:S01]  /*a300*/  ISETP.NE.U32.AND P1, PT, RZ, c[0x0][0x508], PT ;  /* 0x00014200ff007a0c */ /* 0x000fe20003f25070 */
[----:B------:R-:W-:Y:S01]  /*a310*/  STS [R19+0x80], R6 ;  /* 0x0000800613007388 */ /* 0x000fe20000000800 */
[----:B------:R-:W-:-:S02]  /*a320*/  ISETP.NE.U32.AND P0, PT, RZ, c[0x0][0x500], PT ;  /* 0x00014000ff007a0c */ /* 0x000fc40003f05070 */
[----:B------:R-:W-:Y:S01]  /*a330*/  ISETP.NE.AND.EX P1, PT, RZ, c[0x0][0x50c], PT, P1 ;  /* 0x00014300ff007a0c */ /* 0x000fe20003f25310 */
[----:B------:R-:W-:Y:S01]  /*a340*/  STS [R19+0x480], R114 ;  /* 0x0004807213007388 */ /* 0x000fe20000000800 */
[----:B------:R-:W-:-:S03]  /*a350*/  ISETP.NE.AND.EX P0, PT, RZ, c[0x0][0x504], PT, P0 ;  /* 0x00014100ff007a0c */ /* 0x000fc60003f05300 */
[----:B------:R-:W-:Y:S04]  /*a360*/  STS [R21], R108 ;  /* 0x0000006c15007388 */ /* 0x000fe80000000800 */
[----:B------:R-:W-:Y:S04]  /*a370*/  STS [R21+0x400], R110 ;  /* 0x0004006e15007388 */ /* 0x000fe80000000800 */
[----:B------:R-:W-:Y:S04]  /*a380*/  STS [R23+0x80], R104 ;  /* 0x0000806817007388 */ /* 0x000fe80000000800 */
[----:B------:R-:W-:Y:S04]  /*a390*/  STS [R23+0x480], R106 ;  /* 0x0004806a17007388 */ /* 0x000fe80000000800 */
[----:B------:R-:W-:Y:S04]  /*a3a0*/  STS [R25], R100 ;  /* 0x0000006419007388 */ /* 0x000fe80000000800 */
[----:B------:R-:W-:Y:S04]  /*a3b0*/  STS [R25+0x400], R102 ;  /* 0x0004006619007388 */ /* 0x000fe80000000800 */
[----:B------:R-:W-:Y:S04]  /*a3c0*/  STS [R11+0x4080], R96 ;  /* 0x004080600b007388 */ /* 0x000fe80000000800 */
[----:B------:R1:W-:Y:S04]  /*a3d0*/  STS [R11+0x4480], R98 ;  /* 0x004480620b007388 */ /* 0x0003e80000000800 */
[----:B------:R-:W-:Y:S04]  /*a3e0*/  STS [R13+0x4000], R92 ;  /* 0x0040005c0d007388 */ /* 0x000fe80000000800 */
[----:B------:R2:W-:Y:S04]  /*a3f0*/  STS [R13+0x4400], R94 ;  /* 0x0044005e0d007388 */ /* 0x0005e80000000800 */
[----:B------:R-:W-:Y:S04]  /*a400*/  STS [R15+0x4080], R88 ;  /* 0x004080580f007388 */ /* 0x000fe80000000800 */
[----:B------:R3:W-:Y:S04]  /*a410*/  STS [R15+0x4480], R90 ;  /* 0x0044805a0f007388 */ /* 0x0007e80000000800 */
[----:B------:R-:W-:Y:S04]  /*a420*/  STS [R17+0x4000], R84 ;  /* 0x0040005411007388 */ /* 0x000fe80000000800 */
[----:B------:R-:W-:Y:S01]  /*a430*/  STS [R17+0x4400], R86 ;  /* 0x0044005611007388 */ /* 0x000fe20000000800 */
[----:B-1----:R-:W-:-:S03]  /*a440*/  IMAD.MOV.U32 R11, RZ, RZ, 0x4 ;  /* 0x00000004ff0b7424 */ /* 0x002fc600078e00ff */
[----:B------:R-:W-:Y:S04]  /*a450*/  STS [R19+0x4080], R80 ;  /* 0x0040805013007388 */ /* 0x000fe80000000800 */
[----:B------:R-:W-:Y:S01]  /*a460*/  STS [R19+0x4480], R82 ;  /* 0x0044805213007388 */ /* 0x000fe20000000800 */
[----:B--2---:R-:W-:-:S03]  /*a470*/  IMAD.WIDE R12, R244, R11, c[0x0][0x500] ;  /* 0x00014000f40c7625 */ /* 0x004fc600078e020b */
[----:B------:R-:W-:Y:S04]  /*a480*/  STS [R21+0x4000], R76 ;  /* 0x0040004c15007388 */ /* 0x000fe80000000800 */
[----:B------:R1:W-:Y:S04]  /*a490*/  STS [R21+0x4400], R78 ;  /* 0x0044004e15007388 */ /* 0x0003e80000000800 */
[----:B------:R2:W-:Y:S04]  /*a4a0*/  STS [R23+0x4080], R72 ;  /* 0x0040804817007388 */ /* 0x0005e80000000800 */
[----:B------:R2:W-:Y:S04]  /*a4b0*/  STS [R23+0x4480], R74 ;  /* 0x0044804a17007388 */ /* 0x0005e80000000800 */
[----:B------:R2:W-:Y:S04]  /*a4c0*/  STS [R25+0x4000], R68 ;  /* 0x0040004419007388 */ /* 0x0005e80000000800 */
[----:B------:R2:W-:Y:S04]  /*a4d0*/  STS [R25+0x4400], R70 ;  /* 0x0044004619007388 */ /* 0x0005e80000000800 */
[----:B------:R-:W-:Y:S01]  /*a4e0*/  BAR.SYNC.DEFER_BLOCKING 0x1, 0x100 ;  /* 0x0044000000007b1d */ /* 0x000fe20000010000 */
[----:B------:R-:W-:-:S02]  /*a4f0*/  IMAD.MOV.U32 R8, RZ, RZ, c[0x0][0x388] ;  /* 0x0000e200ff087624 */ /* 0x000fc400078e00ff */
[----:B------:R-:W-:-:S03]  /*a500*/  @P1 IMAD.WIDE R10, R244, R11, c[0x0][0x508] ;  /* 0x00014200f40a1625 */ /* 0x000fc600078e020b */
[----:B---3--:R-:W3:Y:S04]  /*a510*/  @P0 LDG.E R15, [R12.64] ;  /* 0x000000100c0f0981 */ /* 0x008ee8000c1e1900 */
[----:B------:R2:W5:Y:S01]  /*a520*/  @P1 LDG.E R8, [R10.64] ;  /* 0x000000100a081981 */ /* 0x000562000c1e1900 */
[----:B-1----:R-:W-:Y:S02]  /*a530*/  CS2R R20, SRZ ;  /* 0x0000000000147805 */ /* 0x002fe4000001ff00 */
[--C-:B---3--:R-:W-:Y:S01]  /*a540*/  @P0 SHF.R.S32.HI R21, RZ, 0x1f, R15.reuse ;  /* 0x0000001fff150819 */ /* 0x108fe2000001140f */
[----:B------:R-:W-:Y:S01]  /*a550*/  @P0 IMAD.MOV.U32 R20, RZ, RZ, R15 ;  /* 0x000000ffff140224 */ /* 0x000fe200078e000f */
[----:B------:R-:W-:Y:S05]  /*a560*/  @P1 BRA `(.L_x_27) ;  /* 0x0000004000001947 */ /* 0x000fea0003800000 */
[----:B--2---:R-:W-:Y:S05]  /*a570*/  @!P0 BRA `(.L_x_27) ;  /* 0x0000003000008947 */ /* 0x004fea0003800000 */
[----:B-----5:R-:W2:Y:S04]  /*a580*/  LDG.E R8, [R12.64] ;  /* 0x000000100c087981 */ /* 0x020ea8000c1e1900 */
[----:B------:R-:W2:Y:S02]  /*a590*/  LDG.E R11, [R12.64+0x4] ;  /* 0x000004100c0b7981 */ /* 0x000ea4000c1e1900 */
[----:B--2---:R-:W-:-:S02]  /*a5a0*/  IADD3 R8, -R8, R11, RZ ;  /* 0x0000000b08087210 */ /* 0x004fc40007ffe1ff */
.L_x_27:
[----:B--2---:R-:W-:Y:S01]  /*a5b0*/  LOP3.LUT R5, R5, 0xffffffe0, RZ, 0xc0, !PT ;  /* 0xffffffe005057812 */ /* 0x004fe200078ec0ff */
[----:B------:R-:W1:Y:S01]  /*a5c0*/  S2R R6, SR_CTAID.Y ;  /* 0x0000000000067919 */ /* 0x000e620000002600 */
[----:B------:R-:W-:Y:S01]  /*a5d0*/  SHF.R.S32.HI R13, RZ, 0x1f, R2 ;  /* 0x0000001fff0d7819 */ /* 0x000fe20000011402 */
[----:B------:R-:W-:Y:S01]  /*a5e0*/  IMAD.MOV.U32 R11, RZ, RZ, c[0x0][0x4e8] ;  /* 0x00013a00ff0b7624 */ /* 0x000fe200078e00ff */
[----:B------:R-:W-:Y:S01]  /*a5f0*/  LEA.HI R12, R9, R9, RZ, 0x1 ;  /* 0x00000009090c7211 */ /* 0x000fe200078f08ff */
[----:B------:R-:W-:Y:S01]  /*a600*/  IMAD.IADD R10, R0, 0x1, -R5 ;  /* 0x00000001000a7824 */ /* 0x000fe200078e0a05 */
[----:B------:R-:W2:Y:S01]  /*a610*/  S2R R37, SR_CTAID.X ;  /* 0x0000000000257919 */ /* 0x000ea20000002500 */
[----:B------:R-:W-:Y:S01]  /*a620*/  LEA.HI R13, R13, R2, RZ, 0x3 ;  /* 0x000000020d0d7211 */ /* 0x000fe200078f18ff */
[----:B------:R-:W-:Y:S01]  /*a630*/  IMAD.MOV.U32 R18, RZ, RZ, R20 ;  /* 0x000000ffff127224 */ /* 0x000fe200078e0014 */
[----:B------:R-:W-:Y:S01]  /*a640*/  ISETP.NE.AND P1, PT, R11, 0x1, PT ;  /* 0x000000010b00780c */ /* 0x000fe20003f25270 */
[----:B------:R-:W-:Y:S01]  /*a650*/  BSSY B0, `(.L_x_28) ;  /* 0x0000077000007945 */ /* 0x000fe20003800000 */
[----:B------:R-:W-:-:S02]  /*a660*/  SHF.R.S32.HI R5, RZ, 0x1f, R10 ;  /* 0x0000001fff057819 */ /* 0x000fc4000001140a */
[----:B------:R-:W-:Y:S02]  /*a670*/  LOP3.LUT R13, R13, 0xffffff8, RZ, 0xc0, !PT ;  /* 0x0ffffff80d0d7812 */ /* 0x000fe400078ec0ff */
[----:B------:R-:W-:Y:S02]  /*a680*/  LEA.HI R5, R5, R10, RZ, 0x2 ;  /* 0x0000000a05057211 */ /* 0x000fe400078f10ff */
[----:B------:R-:W-:Y:S01]  /*a690*/  LOP3.LUT R12, R12, 0x1ffffffe, RZ, 0xc0, !PT ;  /* 0x1ffffffe0c0c7812 */ /* 0x000fe200078ec0ff */
[----:B------:R-:W-:Y:S01]  /*a6a0*/  IMAD.IADD R2, R2, 0x1, -R13 ;  /* 0x0000000102027824 */ /* 0x000fe200078e0a0d */
[----:B------:R-:W-:Y:S01]  /*a6b0*/  SHF.R.S32.HI R11, RZ, 0x2, R5 ;  /* 0x00000002ff0b7819 */ /* 0x000fe20000011405 */
[----:B------:R-:W-:Y:S01]  /*a6c0*/  IMAD R5, R21, c[0x0][0x3a0], RZ ;  /* 0x0000e80015057a24 */ /* 0x000fe200078e02ff */
[----:B------:R-:W-:Y:S02]  /*a6d0*/  IADD3 R15, R9, -R12, RZ ;  /* 0x8000000c090f7210 */ /* 0x000fe40007ffe0ff */
[----:B------:R-:W-:Y:S01]  /*a6e0*/  LOP3.LUT P2, RZ, R10, 0x3, RZ, 0xc0, !PT ;  /* 0x000000030aff7812 */ /* 0x000fe2000784c0ff */
[----:B------:R-:W-:Y:S01]  /*a6f0*/  IMAD R2, R2, 0x10, R11 ;  /* 0x0000001002027824 */ /* 0x000fe200078e020b */
[----:B------:R-:W-:Y:S01]  /*a700*/  MOV R19, R21 ;  /* 0x0000001500137202 */ /* 0x000fe20000000f00 */
[C---:B------:R-:W-:Y:S01]  /*a710*/  IMAD R5, R20.reuse, c[0x0][0x3a4], R5 ;  /* 0x0000e90014057a24 */ /* 0x040fe200078e0205 */
[----:B-1----:R-:W-:Y:S01]  /*a720*/  SHF.R.S32.HI R13, RZ, 0x1f, R6 ;  /* 0x0000001fff0d7819 */ /* 0x002fe20000011406 */
[----:B------:R-:W-:Y:S01]  /*a730*/  IMAD.WIDE.U32 R20, R20, c[0x0][0x3a0], RZ ;  /* 0x0000e80014147a25 */ /* 0x000fe200078e00ff */
[----:B------:R-:W-:-:S02]  /*a740*/  LEA.HI R10, R3, R0, RZ, 0x3 ;  /* 0x00000000030a7211 */ /* 0x000fc400078f18ff */
[----:B------:R-:W-:Y:S01]  /*a750*/  LEA.HI R3, R3, R0, RZ, 0x6 ;  /* 0x0000000003037211 */ /* 0x000fe200078f30ff */
[----:B------:R-:W-:Y:S01]  /*a760*/  IMAD R12, R15, 0x8, R2 ;  /* 0x000000080f0c7824 */ /* 0x000fe200078e0202 */
[----:B------:R-:W-:Y:S01]  /*a770*/  LOP3.LUT R11, R10, 0xfffffff8, RZ, 0xc0, !PT ;  /* 0xfffffff80a0b7812 */ /* 0x000fe200078ec0ff */
[----:B------:R-:W-:Y:S01]  /*a780*/  IMAD.IADD R21, R21, 0x1, R5 ;  /* 0x0000000115157824 */ /* 0x000fe200078e0205 */
[----:B------:R-:W-:Y:S01]  /*a790*/  SHF.R.S32.HI R15, RZ, 0x1f, R244 ;  /* 0x0000001fff0f7819 */ /* 0x000fe200000114f4 */
[----:B------:R-:W-:Y:S01]  /*a7a0*/  IMAD R9, R13, c[0x0][0x490], RZ ;  /* 0x000124000d097a24 */ /* 0x000fe200078e02ff */
[----:B--2---:R-:W-:Y:S01]  /*a7b0*/  LEA R5, R37, R12, 0x7 ;  /* 0x0000000c25057211 */ /* 0x004fe200078e38ff */
[----:B------:R-:W-:Y:S01]  /*a7c0*/  IMAD.WIDE.U32 R18, R6, c[0x0][0x490], R18 ;  /* 0x0001240006127a25 */ /* 0x000fe200078e0012 */
[----:B------:R-:W-:Y:S02]  /*a7d0*/  SEL R15, R15, RZ, !P0 ;  /* 0x000000ff0f0f7207 */ /* 0x000fe40004000000 */
[----:B------:R-:W-:Y:S01]  /*a7e0*/  SEL R16, R244, RZ, !P0 ;  /* 0x000000fff4107207 */ /* 0x000fe20004000000 */
[----:B------:R-:W-:-:S02]  /*a7f0*/  IMAD R9, R6, c[0x0][0x494], R9 ;  /* 0x0001250006097a24 */ /* 0x000fc400078e0209 */
[----:B------:R-:W-:Y:S02]  /*a800*/  IMAD R13, R13, c[0x0][0x3e8], RZ ;  /* 0x0000fa000d0d7a24 */ /* 0x000fe400078e02ff */
[----:B------:R-:W-:Y:S02]  /*a810*/  IMAD.IADD R11, R0, 0x1, -R11 ;  /* 0x00000001000b7824 */ /* 0x000fe400078e0a0b */
[----:B------:R-:W-:-:S04]  /*a820*/  @P1 IMAD.HI.U32 R0, R5, c[0x0][0x4ec], RZ ;  /* 0x00013b0005001a27 */ /* 0x000fc800078e00ff */
[----:B------:R-:W-:Y:S01]  /*a830*/  IMAD.IADD R19, R19, 0x1, R9 ;  /* 0x0000000113137824 */ /* 0x000fe200078e0209 */
[----:B------:R-:W-:Y:S01]  /*a840*/  MOV R9, R5 ;  /* 0x0000000500097202 */ /* 0x000fe20000000f00 */
[C---:B------:R-:W-:Y:S01]  /*a850*/  IMAD R13, R6.reuse, c[0x0][0x3ec], R13 ;  /* 0x0000fb00060d7a24 */ /* 0x040fe200078e020d */
[----:B------:R-:W-:Y:S01]  /*a860*/  @P1 SHF.R.U32.HI R9, RZ, c[0x0][0x4f0], R0 ;  /* 0x00013c00ff091a19 */ /* 0x000fe20000011600 */
[----:B------:R-:W-:Y:S01]  /*a870*/  IMAD.WIDE.U32 R20, R6, c[0x0][0x3e8], R20 ;  /* 0x0000fa0006147a25 */ /* 0x000fe200078e0014 */
[----:B------:R-:W-:Y:S02]  /*a880*/  SHF.R.S32.HI R6, RZ, 0x3, R10 ;  /* 0x00000003ff067819 */ /* 0x000fe4000001140a */
[----:B------:R-:W-:Y:S01]  /*a890*/  IADD3 R12, -R9, RZ, RZ ;  /* 0x000000ff090c7210 */ /* 0x000fe20007ffe1ff */
[----:B------:R-:W-:Y:S01]  /*a8a0*/  IMAD.IADD R21, R21, 0x1, R13 ;  /* 0x0000000115157824 */ /* 0x000fe200078e020d */
[----:B------:R-:W-:Y:S01]  /*a8b0*/  SHF.R.S32.HI R14, RZ, 0x1f, R9 ;  /* 0x0000001fff0e7819 */ /* 0x000fe20000011409 */
[----:B------:R-:W-:-:S02]  /*a8c0*/  IMAD R10, R11, 0x20, R6 ;  /* 0x000000200b0a7824 */ /* 0x000fc400078e0206 */
[----:B------:R-:W-:Y:S02]  /*a8d0*/  IMAD R13, R15, c[0x0][0x498], RZ ;  /* 0x000126000f0d7a24 */ /* 0x000fe400078e02ff */
[----:B------:R-:W-:Y:S02]  /*a8e0*/  IMAD R10, R37, 0x80, R10 ;  /* 0x00000080250a7824 */ /* 0x000fe400078e020a */
[----:B------:R-:W-:-:S04]  /*a8f0*/  IMAD.WIDE.U32 R18, R16, c[0x0][0x498], R18 ;  /* 0x0001260010127a25 */ /* 0x000fc800078e0012 */
[----:B------:R-:W-:Y:S01]  /*a900*/  IMAD R12, R12, c[0x0][0x4e8], R5 ;  /* 0x00013a000c0c7a24 */ /* 0x000fe200078e0205 */
[----:B------:R-:W-:Y:S01]  /*a910*/  IADD3 R18, P0, R9, R18, RZ ;  /* 0x0000001209127210 */ /* 0x000fe20007f1e0ff */
[----:B------:R-:W-:-:S04]  /*a920*/  @P1 IMAD.HI.U32 R0, R10, c[0x0][0x4ec], RZ ;  /* 0x00013b000a001a27 */ /* 0x000fc800078e00ff */
[----:B------:R-:W-:Y:S01]  /*a930*/  IMAD R5, R16, c[0x0][0x49c], R13 ;  /* 0x0001270010057a24 */ /* 0x000fe200078e020d */
[----:B------:R-:W-:Y:S01]  /*a940*/  SHF.R.S32.HI R13, RZ, 0x1f, R12 ;  /* 0x0000001fff0d7819 */ /* 0x000fe2000001140c */
[----:B------:R-:W-:Y:S01]  /*a950*/  IMAD.MOV.U32 R9, RZ, RZ, R10 ;  /* 0x000000ffff097224 */ /* 0x000fe200078e000a */
[----:B------:R-:W-:Y:S01]  /*a960*/  @P1 SHF.R.U32.HI R9, RZ, c[0x0][0x4f0], R0 ;  /* 0x00013c00ff091a19 */ /* 0x000fe20000011600 */
[----:B------:R-:W-:Y:S01]  /*a970*/  IMAD.SHL.U32 R0, R11, 0x8, RZ ;  /* 0x000000080b007824 */ /* 0x000fe200078e00ff */
[----:B------:R-:W-:Y:S01]  /*a980*/  IADD3.X R19, R14, R19, R5, P0, !PT ;  /* 0x000000130e137210 */ /* 0x000fe200007fe405 */
[----:B------:R-:W-:Y:S01]  /*a990*/  IMAD R11, R13, c[0x0][0x488], RZ ;  /* 0x000122000d0b7a24 */ /* 0x000fe200078e02ff */
[----:B------:R-:W-:Y:S01]  /*a9a0*/  SHF.L.U32 R5, R6, 0x6, RZ ;  /* 0x0000000606057819 */ /* 0x000fe200000006ff */
[----:B------:R-:W-:Y:S01]  /*a9b0*/  IMAD R15, R15, c[0x0][0x3f0], RZ ;  /* 0x0000fc000f0f7a24 */ /* 0x000fe200078e02ff */
[----:B------:R-:W-:Y:S01]  /*a9c0*/  IADD3 R13, -R9, RZ, RZ ;  /* 0x000000ff090d7210 */ /* 0x000fe20007ffe1ff */
[----:B------:R-:W-:Y:S01]  /*a9d0*/  IMAD.WIDE.U32 R18, R12, c[0x0][0x488], R18 ;  /* 0x000122000c127a25 */ /* 0x000fe200078e0012 */
[----:B------:R-:W-:-:S02]  /*a9e0*/  LOP3.LUT R5, R5, 0x1c0, RZ, 0xc0, !PT ;  /* 0x000001c005057812 */ /* 0x000fc400078ec0ff */
[----:B------:R-:W-:Y:S01]  /*a9f0*/  IADD3 R36, R0, 0x40, RZ ;  /* 0x0000004000247810 */ /* 0x000fe20007ffe0ff */
[----:B------:R-:W-:Y:S01]  /*aa00*/  IMAD R11, R12, c[0x0][0x48c], R11 ;  /* 0x000123000c0b7a24 */ /* 0x000fe200078e020b */
[----:B------:R-:W-:Y:S01]  /*aa10*/  LEA R14, P0, R18, c[0x0][0x450], 0x2 ;  /* 0x00011400120e7a11 */ /* 0x000fe200078010ff */
[C---:B------:R-:W-:Y:S01]  /*aa20*/  IMAD R15, R16.reuse, c[0x0][0x3f4], R15 ;  /* 0x0000fd00100f7a24 */ /* 0x040fe200078e020f */
[----:B------:R-:W-:Y:S01]  /*aa30*/  LOP3.LUT R12, R5, 0x38, R0, 0xf8, !PT ;  /* 0x00000038050c7812 */ /* 0x000fe200078ef800 */
[----:B------:R-:W-:Y:S01]  /*aa40*/  IMAD.IADD R11, R19, 0x1, R11 ;  /* 0x00000001130b7824 */ /* 0x000fe200078e020b */
[----:B------:R-:W-:Y:S01]  /*aa50*/  SHF.R.U32.HI R5, RZ, 0x3, R5 ;  /* 0x00000003ff057819 */ /* 0x000fe20000011605 */
[----:B------:R-:W-:Y:S01]  /*aa60*/  IMAD.WIDE.U32 R16, R16, c[0x0][0x3f0], R20 ;  /* 0x0000fc0010107a25 */ /* 0x000fe200078e0014 */
[----:B------:R-:W-:Y:S02]  /*aa70*/  SHFL.IDX PT, R34, R14, RZ, 0x1c1f ;  /* 0x001c1fff0e227589 */ /* 0x000fe400000e0000 */
[----:B------:R-:W-:Y:S01]  /*aa80*/  LEA.HI.X R11, R18, c[0x0][0x454], R11, 0x2, P0 ;  /* 0x00011500120b7a11 */ /* 0x000fe200000f140b */
[----:B------:R-:W-:Y:S01]  /*aa90*/  IMAD.IADD R15, R17, 0x1, R15 ;  /* 0x00000001110f7824 */ /* 0x000fe200078e020f */
[----:B------:R1:W-:Y:S01]  /*aaa0*/  SHFL.IDX PT, R32, R14, 0x1, 0x1c1f ;  /* 0x003c1f000e207f89 */ /* 0x0003e200000e0000 */
[----:B------:R-:W-:Y:S01]  /*aab0*/  IMAD R17, R37, 0x80, R2 ;  /* 0x0000008025117824 */ /* 0x000fe200078e0202 */
[----:B------:R-:W-:Y:S01]  /*aac0*/  LOP3.LUT R5, R12, R5, RZ, 0x3c, !PT ;  /* 0x000000050c057212 */ /* 0x000fe200078e3cff */
[----:B-----5:R-:W-:Y:S01]  /*aad0*/  IMAD R2, R8, c[0x0][0x4e8], RZ ;  /* 0x00013a0008027a24 */ /* 0x020fe200078e02ff */
[----:B------:R-:W2:Y:S01]  /*aae0*/  SHFL.IDX PT, R35, R11, RZ, 0x1c1f ;  /* 0x001c1fff0b237589 */ /* 0x000ea200000e0000 */
[----:B------:R-:W-:Y:S01]  /*aaf0*/  SHF.R.S32.HI R12, RZ, 0x1f, R9 ;  /* 0x0000001fff0c7819 */ /* 0x000fe20000011409 */
[----:B------:R-:W-:Y:S01]  /*ab00*/  IMAD R13, R13, c[0x0][0x4e8], R10 ;  /* 0x00013a000d0d7a24 */ /* 0x000fe200078e020a */
[C---:B------:R-:W-:Y:S01]  /*ab10*/  IADD3 R19, R17.reuse, 0x8, RZ ;  /* 0x0000000811137810 */ /* 0x040fe20007ffe0ff */
[----:B------:R-:W3:Y:S01]  /*ab20*/  SHFL.IDX PT, R33, R11, 0x1, 0x1c1f ;  /* 0x003c1f000b217f89 */ /* 0x000ee200000e0000 */
[-C--:B------:R-:W-:Y:S01]  /*ab30*/  ISETP.GE.OR P0, PT, R17, R2.reuse, P2 ;  /* 0x000000021100720c */ /* 0x080fe20001706670 */
[----:B------:R-:W-:Y:S01]  /*ab40*/  IMAD R12, R12, c[0x0][0x3e0], RZ ;  /* 0x0000f8000c0c7a24 */ /* 0x000fe200078e02ff */
[----:B------:R-:W-:Y:S01]  /*ab50*/  ISETP.GE.OR P2, PT, R19, R2, P2 ;  /* 0x000000021300720c */ /* 0x000fe20001746670 */
[----:B------:R-:W-:Y:S01]  /*ab60*/  IMAD.SHL.U32 R10, R3, 0x8, RZ ;  /* 0x00000008030a7824 */ /* 0x000fe200078e00ff */
[----:B------:R-:W-:Y:S01]  /*ab70*/  SHF.R.S32.HI R8, RZ, 0x1f, R13 ;  /* 0x0000001fff087819 */ /* 0x000fe2000001140d */
[----:B------:R-:W-:Y:S01]  /*ab80*/  IMAD R12, R9, c[0x0][0x3e4], R12 ;  /* 0x0000f900090c7a24 */ /* 0x000fe200078e020c */
[----:B------:R-:W-:-:S02]  /*ab90*/  LEA R37, R37, R6, 0x7 ;  /* 0x0000000625257211 */ /* 0x000fc400078e38ff */
[----:B------:R-:W-:Y:S01]  /*aba0*/  LOP3.LUT R5, R5, 0x7ffffe00, R10, 0xf8, !PT ;  /* 0x7ffffe0005057812 */ /* 0x000fe200078ef80a */
[----:B------:R-:W-:-:S03]  /*abb0*/  IMAD R8, R8, c[0x0][0x3d8], RZ ;  /* 0x0000f60008087a24 */ /* 0x000fc600078e02ff */
[----:B------:R-:W-:Y:S01]  /*abc0*/  SHF.L.U32 R40, R5, 0x1, RZ ;  /* 0x0000000105287819 */ /* 0x000fe200000006ff */
[----:B------:R-:W-:Y:S01]  /*abd0*/  IMAD R3, R13, c[0x0][0x3dc], R8 ;  /* 0x0000f7000d037a24 */ /* 0x000fe200078e0208 */
[----:B-1----:R-:W-:-:S05]  /*abe0*/  MOV R14, R16 ;  /* 0x00000010000e7202 */ /* 0x002fca0000000f00 */
[----:B------:R-:W-:Y:S01]  /*abf0*/  IMAD.WIDE.U32 R20, R9, c[0x0][0x3e0], R14 ;  /* 0x0000f80009147a25 */ /* 0x000fe200078e000e */
[----:B--2---:R1:W-:Y:S03]  /*ac00*/  @!P0 ST.E [R34.64], R4 ;  /* 0x0000000422008985 */ /* 0x0043e6000c101910 */
[----:B------:R-:W-:Y:S01]  /*ac10*/  IMAD.IADD R21, R21, 0x1, R12 ;  /* 0x0000000115157824 */ /* 0x000fe200078e020c */
[----:B---3--:R1:W-:Y:S03]  /*ac20*/  @!P2 ST.E [R32.64], R7 ;  /* 0x000000072000a985 */ /* 0x0083e6000c101910 */
[----:B------:R-:W-:Y:S01]  /*ac30*/  IMAD.WIDE.U32 R38, R13, c[0x0][0x3d8], R20 ;  /* 0x0000f6000d267a25 */ /* 0x000fe200078e0014 */
[----:B------:R1:W2:Y:S03]  /*ac40*/  LDS.128 R28, [R40+0x1080] ;  /* 0x00108000281c7984 */ /* 0x0002a60000000c00 */
[----:B------:R-:W-:Y:S01]  /*ac50*/  IMAD.IADD R3, R39, 0x1, R3 ;  /* 0x0000000127037824 */ /* 0x000fe200078e0203 */
[----:B------:R1:W3:Y:S01]  /*ac60*/  LDS.128 R24, [R40+0x2080] ;  /* 0x0020800028187984 */ /* 0x0002e20000000c00 */
[----:B------:R-:W-:-:S03]  /*ac70*/  LEA R39, P0, R38, c[0x0][0x380], 0x1 ;  /* 0x0000e00026277a11 */ /* 0x000fc600078008ff */
[----:B------:R1:W4:Y:S01]  /*ac80*/  LDS.128 R20, [R40+0x3080] ;  /* 0x0030800028147984 */ /* 0x0003220000000c00 */
[----:B------:R-:W-:Y:S02]  /*ac90*/  LEA.HI.X R38, R38, c[0x0][0x384], R3, 0x1, P0 ;  /* 0x0000e10026267a11 */ /* 0x000fe400000f0c03 */
[----:B------:R-:W-:Y:S01]  /*aca0*/  ISETP.GE.AND P0, PT, R37, R2, PT ;  /* 0x000000022500720c */ /* 0x000fe20003f06270 */
[----:B------:R1:W1:Y:S04]  /*acb0*/  LDS.128 R16, [R40+0x5080] ;  /* 0x0050800028107984 */ /* 0x0002680000000c00 */
[----:B------:R1:W1:Y:S04]  /*acc0*/  LDS.128 R12, [R40+0x6080] ;  /* 0x00608000280c7984 */ /* 0x0002680000000c00 */
[----:B------:R1:W1:Y:S04]  /*acd0*/  LDS.128 R8, [R40+0x7080] ;  /* 0x0070800028087984 */ /* 0x0002680000000c00 */
[----:B------:R1:W1:Y:S04]  /*ace0*/  SHFL.IDX PT, R42, R39, RZ, 0x181f ;  /* 0x00181fff272a7589 */ /* 0x00026800000e0000 */
[----:B------:R1:W1:Y:S01]  /*acf0*/  SHFL.IDX PT, R43, R38, RZ, 0x181f ;  /* 0x00181fff262b7589 */ /* 0x00026200000e0000 */
[----:B------:R-:W-:Y:S05]  /*ad00*/  @P0 BRA `(.L_x_29) ;  /* 0x000000b000000947 */ /* 0x000fea0003800000 */
[----:B-1----:R-:W1:Y:S01]  /*ad10*/  LDS.128 R32, [R40+0x80] ;  /* 0x0000800028207984 */ /* 0x002e620000000c00 */
[----:B------:R-:W-:-:S02]  /*ad20*/  ISETP.GE.AND P0, PT, R36, c[0x0][0x3c8], PT ;  /* 0x0000f20024007a0c */ /* 0x000fc40003f06270 */
[----:B------:R-:W-:Y:S01]  /*ad30*/  ISETP.GE.AND P1, PT, R0, c[0x0][0x3c8], PT ;  /* 0x0000f20000007a0c */ /* 0x000fe20003f26270 */
[----:B------:R-:W5:Y:S10]  /*ad40*/  LDS.128 R4, [R40+0x4080] ;  /* 0x0040800028047984 */ /* 0x000f740000000c00 */
[----:B------:R-:W-:-:S02]  /*ad50*/  @!P0 SHF.R.S32.HI R3, RZ, 0x1f, R36 ;  /* 0x0000001fff038819 */ /* 0x000fc40000011424 */
[----:B------:R-:W-:Y:S02]  /*ad60*/  @!P1 IMAD.WIDE R44, R0, 0x2, R42 ;  /* 0x00000002002c9825 */ /* 0x000fe400078e022a */
[----:B------:R-:W-:-:S04]  /*ad70*/  @!P0 LEA.HI R3, R3, R36, RZ, 0x3 ;  /* 0x0000002403038211 */ /* 0x000fc800078f18ff */
[----:B------:R-:W-:-:S05]  /*ad80*/  @!P0 LOP3.LUT R3, R3, 0xfffffff8, RZ, 0xc0, !PT ;  /* 0xfffffff803038812 */ /* 0x000fca00078ec0ff */
[----:B------:R-:W-:Y:S01]  /*ad90*/  @!P0 IMAD.WIDE R42, R3, 0x2, R42 ;  /* 0x00000002032a8825 */ /* 0x000fe200078e022a */
[----:B-1----:R1:W-:Y:S04]  /*ada0*/  @!P1 ST.E.128 [R44.64], R32 ;  /* 0x000000202c009985 */ /* 0x0023e8000c101d10 */
[----:B-----5:R1:W-:Y:S02]  /*adb0*/  @!P0 ST.E.128 [R42.64], R4 ;  /* 0x000000042a008985 */ /* 0x0203e4000c101d10 */
.L_x_29:
[----:B------:R-:W-:Y:S05]  /*adc0*/  BSYNC B0 ;  /* 0x0000000000007941 */ /* 0x000fea0003800000 */
.L_x_28:
[----:B------:R-:W-:Y:S01]  /*add0*/  IADD3 R3, R37, 0x20, RZ ;  /* 0x0000002025037810 */ /* 0x000fe20007ffe0ff */
[----:B-1----:R1:W4:Y:S01]  /*ade0*/  SHFL.IDX PT, R5, R38, 0x1, 0x181f ;  /* 0x00381f0026057f89 */ /* 0x00232200000e0000 */
[----:B------:R-:W-:Y:S02]  /*adf0*/  BSSY B0, `(.L_x_30) ;  /* 0x000000d000007945 */ /* 0x000fe40003800000 */
[----:B------:R-:W-:Y:S01]  /*ae00*/  ISETP.GE.AND P0, PT, R3, R2, PT ;  /* 0x000000020300720c */ /* 0x000fe20003f06270 */
[----:B------:R1:W3:-:S12]  /*ae10*/  SHFL.IDX PT, R4, R39, 0x1, 0x181f ;  /* 0x00381f0027047f89 */ /* 0x0002d800000e0000 */
[----:B------:R-:W-:Y:S05]  /*ae20*/  @P0 BRA `(.L_x_31) ;  /* 0x0000009000000947 */ /* 0x000fea0003800000 */
[----:B------:R-:W-:Y:S02]  /*ae30*/  ISETP.GE.AND P0, PT, R36, c[0x0][0x3c8], PT ;  /* 0x0000f20024007a0c */ /* 0x000fe40003f06270 */
[----:B------:R-:W-:-:S11]  /*ae40*/  ISETP.GE.AND P1, PT, R0, c[0x0][0x3c8], PT ;  /* 0x0000f20000007a0c */ /* 0x000fd60003f26270 */
[----:B------:R-:W-:Y:S02]  /*ae50*/  @!P0 SHF.R.S32.HI R3, RZ, 0x1f, R36 ;  /* 0x0000001fff038819 */ /* 0x000fe40000011424 */
[----:B---34-:R-:W-:Y:S02]  /*ae60*/  @!P1 IMAD.WIDE R6, R0, 0x2, R4 ;  /* 0x0000000200069825 */ /* 0x018fe400078e0204 */
[----:B------:R-:W-:-:S03]  /*ae70*/  @!P0 LEA.HI R3, R3, R36, RZ, 0x3 ;  /* 0x0000002403038211 */ /* 0x000fc600078f18ff */
[----:B--2---:R2:W-:Y:S01]  /*ae80*/  @!P1 ST.E.128 [R6.64], R28 ;  /* 0x0000001c06009985 */ /* 0x0045e2000c101d10 */
[----:B------:R-:W-:-:S05]  /*ae90*/  @!P0 LOP3.LUT R3, R3, 0xfffffff8, RZ, 0xc0, !PT ;  /* 0xfffffff803038812 */ /* 0x000fca00078ec0ff */
[----:B------:R-:W-:-:S05]  /*aea0*/  @!P0 IMAD.WIDE R4, R3, 0x2, R4 ;  /* 0x0000000203048825 */ /* 0x000fca00078e0204 */
[----:B------:R2:W-:Y:S02]  /*aeb0*/  @!P0 ST.E.128 [R4.64], R16 ;  /* 0x0000001004008985 */ /* 0x0005e4000c101d10 */
.L_x_31:
[----:B------:R-:W-:Y:S05]  /*aec0*/  BSYNC B0 ;  /* 0x0000000000007941 */ /* 0x000fea0003800000 */
.L_x_30:
[----:B------:R-:W-:Y:S01]  /*aed0*/  IADD3 R3, R37, 0x40, RZ ;  /* 0x0000004025037810 */ /* 0x000fe20007ffe0ff */
[----:B--2-4-:R2:W4:Y:S01]  /*aee0*/  SHFL.IDX PT, R5, R38, 0x2, 0x181f ;  /* 0x00581f0026057f89 */ /* 0x01452200000e0000 */
[----:B------:R-:W-:Y:S02]  /*aef0*/  BSSY B0, `(.L_x_32) ;  /* 0x000000d000007945 */ /* 0x000fe40003800000 */
[----:B------:R-:W-:Y:S01]  /*af00*/  ISETP.GE.AND P0, PT, R3, R2, PT ;  /* 0x000000020300720c */ /* 0x000fe20003f06270 */
[----:B---3--:R2:W3:-:S12]  /*af10*/  SHFL.IDX PT, R4, R39, 0x2, 0x181f ;  /* 0x00581f0027047f89 */ /* 0x0084d800000e0000 */
[----:B------:R-:W-:Y:S05]  /*af20*/  @P0 BRA `(.L_x_33) ;  /* 0x0000009000000947 */ /* 0x000fea0003800000 */
[----:B------:R-:W-:Y:S02]  /*af30*/  ISETP.GE.AND P0, PT, R36, c[0x0][0x3c8], PT ;  /* 0x0000f20024007a0c */ /* 0x000fe40003f06270 */
[----:B------:R-:W-:-:S11]  /*af40*/  ISETP.GE.AND P1, PT, R0, c[0x0][0x3c8], PT ;  /* 0x0000f20000007a0c */ /* 0x000fd60003f26270 */
[----:B------:R-:W-:Y:S02]  /*af50*/  @!P0 SHF.R.S32.HI R3, RZ, 0x1f, R36 ;  /* 0x0000001fff038819 */ /* 0x000fe40000011424 */
[----:B---34-:R-:W-:Y:S02]  /*af60*/  @!P1 IMAD.WIDE R6, R0, 0x2, R4 ;  /* 0x0000000200069825 */ /* 0x018fe400078e0204 */
[----:B------:R-:W-:-:S03]  /*af70*/  @!P0 LEA.HI R3, R3, R36, RZ, 0x3 ;  /* 0x0000002403038211 */ /* 0x000fc600078f18ff */
[----:B------:R3:W-:Y:S01]  /*af80*/  @!P1 ST.E.128 [R6.64], R24 ;  /* 0x0000001806009985 */ /* 0x0007e2000c101d10 */
[----:B------:R-:W-:-:S05]  /*af90*/  @!P0 LOP3.LUT R3, R3, 0xfffffff8, RZ, 0xc0, !PT ;  /* 0xfffffff803038812 */ /* 0x000fca00078ec0ff */
[----:B------:R-:W-:-:S05]  /*afa0*/  @!P0 IMAD.WIDE R4, R3, 0x2, R4 ;  /* 0x0000000203048825 */ /* 0x000fca00078e0204 */
[----:B------:R3:W-:Y:S02]  /*afb0*/  @!P0 ST.E.128 [R4.64], R12 ;  /* 0x0000000c04008985 */ /* 0x0007e4000c101d10 */
.L_x_33:
[----:B------:R-:W-:Y:S05]  /*afc0*/  BSYNC B0 ;  /* 0x0000000000007941 */ /* 0x000fea0003800000 */
.L_x_32:
[----:B------:R-:W-:Y:S01]  /*afd0*/  IADD3 R37, R37, 0x60, RZ ;  /* 0x0000006025257810 */ /* 0x000fe20007ffe0ff */
[----:B---34-:R3:W4:Y:S03]  /*afe0*/  SHFL.IDX PT, R5, R38, 0x3, 0x181f ;  /* 0x00781f0026057f89 */ /* 0x01872600000e0000 */
[----:B------:R-:W-:Y:S01]  /*aff0*/  ISETP.GE.AND P0, PT, R37, R2, PT ;  /* 0x000000022500720c */ /* 0x000fe20003f06270 */
[----:B------:R3:W1:-:S12]  /*b000*/  SHFL.IDX PT, R4, R39, 0x3, 0x181f ;  /* 0x00781f0027047f89 */ /* 0x00065800000e0000 */
[----:B------:R-:W-:Y:S05]  /*b010*/  @P0 EXIT ;  /* 0x000000000000094d */ /* 0x000fea0003800000 */
[----:B------:R-:W-:-:S13]  /*b020*/  ISETP.GE.AND P0, PT, R0, c[0x0][0x3c8], PT ;  /* 0x0000f20000007a0c */ /* 0x000fda0003f06270 */
[----:B-1--4-:R-:W-:-:S05]  /*b030*/  @!P0 IMAD.WIDE R2, R0, 0x2, R4 ;  /* 0x0000000200028825 */ /* 0x012fca00078e0204 */
[----:B------:R1:W-:Y:S01]  /*b040*/  @!P0 ST.E.128 [R2.64], R20 ;  /* 0x0000001402008985 */ /* 0x0003e2000c101d10 */
[----:B------:R-:W-:-:S13]  /*b050*/  ISETP.GE.AND P0, PT, R36, c[0x0][0x3c8], PT ;  /* 0x0000f20024007a0c */ /* 0x000fda0003f06270 */
[----:B------:R-:W-:Y:S05]  /*b060*/  @P0 EXIT ;  /* 0x000000000000094d */ /* 0x000fea0003800000 */
[----:B-1----:R-:W-:-:S04]  /*b070*/  SHF.R.S32.HI R3, RZ, 0x1f, R36 ;  /* 0x0000001fff037819 */ /* 0x002fc80000011424 */
[----:B------:R-:W-:-:S04]  /*b080*/  LEA.HI R3, R3, R36, RZ, 0x3 ;  /* 0x0000002403037211 */ /* 0x000fc800078f18ff */
[----:B------:R-:W-:-:S05]  /*b090*/  LOP3.LUT R3, R3, 0xfffffff8, RZ, 0xc0, !PT ;  /* 0xfffffff803037812 */ /* 0x000fca00078ec0ff */
[----:B------:R-:W-:-:S05]  /*b0a0*/  IMAD.WIDE R4, R3, 0x2, R4 ;  /* 0x0000000203047825 */ /* 0x000fca00078e0204 */
[----:B------:R-:W-:Y:S01]  /*b0b0*/  ST.E.128 [R4.64], R8 ;  /* 0x0000000804007985 */ /* 0x000fe2000c101d10 */
[----:B------:R-:W-:Y:S05]  /*b0c0*/  EXIT ;  /* 0x000000000000794d */ /* 0x000fea0003800000 */
.L_x_26:
[----:B------:R-:W-:Y:S01]  /*b0d0*/  ISETP.NE.U32.AND P0, PT, RZ, c[0x0][0x508], PT ;  /* 0x00014200ff007a0c */ /* 0x000fe20003f05070 */
[----:B------:R-:W-:Y:S01]  /*b0e0*/  IMAD.MOV.U32 R7, RZ, RZ, 0x4 ;  /* 0x00000004ff077424 */ /* 0x000fe200078e00ff */
[----:B------:R-:W-:Y:S02]  /*b0f0*/  ISETP.NE.U32.AND P1, PT, RZ, c[0x0][0x500], PT ;  /* 0x00014000ff007a0c */ /* 0x000fe40003f25070 */
[----:B------:R-:W-:Y:S01]  /*b100*/  ISETP.NE.AND.EX P0, PT, RZ, c[0x0][0x50c], PT, P0 ;  /* 0x00014300ff007a0c */ /* 0x000fe20003f05300 */
[----:B------:R-:W-:Y:S01]  /*b110*/  IMAD.WIDE R4, R244, R7, c[0x0][0x500] ;  /* 0x00014000f4047625 */ /* 0x000fe200078e0207 */
[----:B------:R-:W-:-:S03]  /*b120*/  ISETP.NE.AND.EX P1, PT, RZ, c[0x0][0x504], PT, P1 ;  /* 0x00014100ff007a0c */ /* 0x000fc60003f25310 */
[----:B------:R-:W-:-:S08]  /*b130*/  IMAD.MOV.U32 R2, RZ, RZ, c[0x0][0x388] ;  /* 0x0000e200ff027624 */ /* 0x000fd000078e00ff */
[----:B------:R-:W-:Y:S02]  /*b140*/  @P0 IMAD.WIDE R6, R244, R7, c[0x0][0x508] ;  /* 0x00014200f4060625 */ /* 0x000fe400078e0207 */
[----:B------:R-:W2:Y:S04]  /*b150*/  @P1 LDG.E R3, [R4.64] ;  /* 0x0000001004031981 */ /* 0x000ea8000c1e1900 */
[----:B------:R1:W5:Y:S01]  /*b160*/  @P0 LDG.E R2, [R6.64] ;  /* 0x0000001006020981 */ /* 0x000362000c1e1900 */
[----:B------:R-:W-:Y:S02]  /*b170*/  CS2R R12, SRZ ;  /* 0x00000000000c7805 */ /* 0x000fe4000001ff00 */
[--C-:B--2---:R-:W-:Y:S01]  /*b180*/  @P1 SHF.R.S32.HI R13, RZ, 0x1f, R3.reuse ;  /* 0x0000001fff0d1819 */ /* 0x104fe20000011403 */
[----:B------:R-:W-:Y:S01]  /*b190*/  @P1 IMAD.MOV.U32 R12, RZ, RZ, R3 ;  /* 0x000000ffff0c1224 */ /* 0x000fe200078e0003 */
[----:B------:R-:W-:Y:S05]  /*b1a0*/  @P0 BRA `(.L_x_34) ;  /* 0x0000004000000947 */ /* 0x000fea0003800000 */
[----:B-1----:R-:W-:Y:S05]  /*b1b0*/  @!P1 BRA `(.L_x_34) ;  /* 0x0000003000009947 */ /* 0x002fea0003800000 */
[----:B-----5:R-:W2:Y:S04]  /*b1c0*/  LDG.E R2, [R4.64] ;  /* 0x0000001004027981 */ /* 0x020ea8000c1e1900 */
[----:B------:R-:W2:Y:S02]  /*b1d0*/  LDG.E R3, [R4.64+0x4] ;  /* 0x0000041004037981 */ /* 0x000ea4000c1e1900 */
[----:B--2---:R-:W-:-:S02]  /*b1e0*/  IADD3 R2, -R2, R3, RZ ;  /* 0x0000000302027210 */ /* 0x004fc40007ffe1ff */
.L_x_34:
[----:B-1----:R-:W1:Y:S01]  /*b1f0*/  S2R R0, SR_TID.X ;  /* 0x0000000000007919 */ /* 0x002e620000002100 */
[----:B------:R-:W-:Y:S01]  /*b200*/  SHF.R.S32.HI R9, RZ, 0x1f, R244 ;  /* 0x0000001fff097819 */ /* 0x000fe200000114f4 */
[----:B------:R-:W-:Y:S01]  /*b210*/  BSSY B0, `(.L_x_35) ;  /* 0x0000028000007945 */ /* 0x000fe20003800000 */
[----:B------:R-:W-:-:S02]  /*b220*/  SEL R244, R244, RZ, !P1 ;  /* 0x000000fff4f47207 */ /* 0x000fc40004800000 */
[----:B------:R-:W-:Y:S02]  /*b230*/  SEL R9, R9, RZ, !P1 ;  /* 0x000000ff09097207 */ /* 0x000fe40004800000 */
[----:B-1----:R-:W-:-:S13]  /*b240*/  ISETP.GE.AND P0, PT, R0, 0x80, PT ;  /* 0x000000800000780c */ /* 0x002fda0003f06270 */
[----:B------:R-:W-:Y:S05]  /*b250*/  @P0 BRA `(.L_x_36) ;  /* 0x0000023000000947 */ /* 0x000fea0003800000 */
[----:B------:R-:W1:Y:S01]  /*b260*/  S2R R7, SR_CTAID.X ;  /* 0x0000000000077919 */ /* 0x000e620000002500 */
[----:B-----5:R-:W-:Y:S01]  /*b270*/  IMAD R4, R2, c[0x0][0x4e8], RZ ;  /* 0x00013a0002047a24 */ /* 0x020fe200078e02ff */
[----:B-1----:R-:W-:-:S04]  /*b280*/  LEA R7, R7, R0, 0x7 ;  /* 0x0000000007077211 */ /* 0x002fc800078e38ff */
[----:B------:R-:W-:-:S13]  /*b290*/  ISETP.GE.AND P0, PT, R7, R4, PT ;  /* 0x000000040700720c */ /* 0x000fda0003f06270 */
[----:B------:R-:W-:Y:S05]  /*b2a0*/  @P0 BRA `(.L_x_36) ;  /* 0x000001e000000947 */ /* 0x000fea0003800000 */
[----:B------:R-:W1:Y:S01]  /*b2b0*/  S2R R4, SR_CTAID.Y ;  /* 0x0000000000047919 */ /* 0x000e620000002600 */
[----:B------:R-:W-:Y:S01]  /*b2c0*/  MOV R3, c[0x0][0x4e8] ;  /* 0x00013a0000037a02 */ /* 0x000fe20000000f00 */
[----:B------:R-:W-:Y:S01]  /*b2d0*/  IMAD.MOV.U32 R11, RZ, RZ, R13 ;  /* 0x000000ffff0b7224 */ /* 0x000fe200078e000d */
[----:B------:R-:W-:Y:S01]  /*b2e0*/  MOV R10, R12 ;  /* 0x0000000c000a7202 */ /* 0x000fe20000000f00 */
[----:B------:R-:W-:Y:S01]  /*b2f0*/  IMAD.MOV.U32 R6, RZ, RZ, R7 ;  /* 0x000000ffff067224 */ /* 0x000fe200078e0007 */
[----:B------:R-:W-:-:S13]  /*b300*/  ISETP.NE.AND P0, PT, R3, 0x1, PT ;  /* 0x000000010300780c */ /* 0x000fda0003f05270 */
[----:B------:R-:W-:-:S05]  /*b310*/  @P0 IMAD.HI.U32 R5, R7, c[0x0][0x4ec], RZ ;  /* 0x00013b0007050a27 */ /* 0x000fca00078e00ff */
[----:B------:R-:W-:Y:S01]  /*b320*/  @P0 SHF.R.U32.HI R6, RZ, c[0x0][0x4f0], R5 ;  /* 0x00013c00ff060a19 */ /* 0x000fe20000011605 */
[----:B-1----:R-:W-:Y:S01]  /*b330*/  IMAD.WIDE.U32 R10, R4, c[0x0][0x490], R10 ;  /* 0x00012400040a7a25 */ /* 0x002fe200078e000a */
[----:B------:R-:W-:Y:S02]  /*b340*/  SHF.R.S32.HI R3, RZ, 0x1f, R4 ;  /* 0x0000001fff037819 */ /* 0x000fe40000011404 */
[----:B------:R-:W-:-:S03]  /*b350*/  SHF.R.S32.HI R8, RZ, 0x1f, R6 ;  /* 0x0000001fff087819 */ /* 0x000fc60000011406 */
[----:B------:R-:W-:-:S04]  /*b360*/  IMAD R3, R3, c[0x0][0x490], RZ ;  /* 0x0001240003037a24 */ /* 0x000fc800078e02ff */
[----:B------:R-:W-:Y:S01]  /*b370*/  IMAD R3, R4, c[0x0][0x494], R3 ;  /* 0x0001250004037a24 */ /* 0x000fe200078e0203 */
[----:B------:R-:W-:-:S03]  /*b380*/  IADD3 R4, -R6, RZ, RZ ;  /* 0x000000ff06047210 */ /* 0x000fc60007ffe1ff */
[----:B------:R-:W-:Y:S02]  /*b390*/  IMAD.IADD R11, R3, 0x1, R11 ;  /* 0x00000001030b7824 */ /* 0x000fe400078e020b */
[----:B------:R-:W-:Y:S02]  /*b3a0*/  IMAD R3, R9, c[0x0][0x498], RZ ;  /* 0x0001260009037a24 */ /* 0x000fe400078e02ff */
[----:B------:R-:W-:Y:S02]  /*b3b0*/  IMAD R4, R4, c[0x0][0x4e8], R7 ;  /* 0x00013a0004047a24 */ /* 0x000fe400078e0207 */
[----:B------:R-:W-:-:S03]  /*b3c0*/  IMAD.WIDE.U32 R10, R244, c[0x0][0x498], R10 ;  /* 0x00012600f40a7a25 */ /* 0x000fc600078e000a */
[----:B------:R-:W-:Y:S01]  /*b3d0*/  SHF.R.S32.HI R5, RZ, 0x1f, R4 ;  /* 0x0000001fff057819 */ /* 0x000fe20000011404 */
[----:B------:R-:W-:Y:S01]  /*b3e0*/  IMAD R3, R244, c[0x0][0x49c], R3 ;  /* 0x00012700f4037a24 */ /* 0x000fe200078e0203 */
[----:B------:R-:W-:-:S03]  /*b3f0*/  IADD3 R6, P0, R6, R10, RZ ;  /* 0x0000000a06067210 */ /* 0x000fc60007f1e0ff */
[----:B------:R-:W-:Y:S01]  /*b400*/  IMAD R5, R5, c[0x0][0x488], RZ ;  /* 0x0001220005057a24 */ /* 0x000fe200078e02ff */
[----:B------:R-:W-:Y:S02]  /*b410*/  IADD3.X R7, R8, R11, R3, P0, !PT ;  /* 0x0000000b08077210 */ /* 0x000fe400007fe403 */
[----:B------:R-:W-:Y:S01]  /*b420*/  MOV R3, 0xff800000 ;  /* 0xff80000000037802 */ /* 0x000fe20000000f00 */
[C---:B------:R-:W-:Y:S02]  /*b430*/  IMAD R5, R4.reuse, c[0x0][0x48c], R5 ;  /* 0x0001230004057a24 */ /* 0x040fe400078e0205 */
[----:B------:R-:W-:-:S05]  /*b440*/  IMAD.WIDE.U32 R6, R4, c[0x0][0x488], R6 ;  /* 0x0001220004067a25 */ /* 0x000fca00078e0006 */
[----:B------:R-:W-:Y:S02]  /*b450*/  IADD3 R5, R7, R5, RZ ;  /* 0x0000000507057210 */ /* 0x000fe40007ffe0ff */
[----:B------:R-:W-:-:S04]  /*b460*/  LEA R4, P0, R6, c[0x0][0x450], 0x2 ;  /* 0x0001140006047a11 */ /* 0x000fc800078010ff */
[----:B------:R-:W-:-:S05]  /*b470*/  LEA.HI.X R5, R6, c[0x0][0x454], R5, 0x2, P0 ;  /* 0x0001150006057a11 */ /* 0x000fca00000f1405 */
[----:B------:R1:W-:Y:S04]  /*b480*/  STG.E [R4.64], R3 ;  /* 0x0000000304007986 */ /* 0x0003e8000c101910 */
.L_x_36:
[----:B------:R-:W-:Y:S05]  /*b490*/  BSYNC B0 ;  /* 0x0000000000007941 */ /* 0x000fea0003800000 */
.L_x_35:
[----:B------:R-:W2:Y:S01]  /*b4a0*/  S2R R7, SR_CTAID.Y ;  /* 0x0000000000077919 */ /* 0x000ea20000002600 */
[----:B-1----:R-:W-:Y:S01]  /*b4b0*/  SHF.R.S32.HI R3, RZ, 0x1f, R0 ;  /* 0x0000001fff037819 */ /* 0x002fe20000011400 */
[----:B------:R-:W-:Y:S01]  /*b4c0*/  IMAD R5, R13, c[0x0][0x3a0], RZ ;  /* 0x0000e8000d057a24 */ /* 0x000fe200078e02ff */
[----:B------:R-:W-:Y:S01]  /*b4d0*/  BSSY B0, `(.L_x_37) ;  /* 0x0000038000007945 */ /* 0x000fe20003800000 */
[----:B------:R-:W1:Y:S01]  /*b4e0*/  S2R R8, SR_CTAID.X ;  /* 0x0000000000087919 */ /* 0x000e620000002500 */
[----:B------:R-:W-:Y:S01]  /*b4f0*/  LEA.HI R4, R3, R0, RZ, 0x3 ;  /* 0x0000000003047211 */ /* 0x000fe200078f18ff */
[C---:B------:R-:W-:Y:S01]  /*b500*/  IMAD R10, R12.reuse, c[0x0][0x3a4], R5 ;  /* 0x0000e9000c0a7a24 */ /* 0x040fe200078e0205 */
[----:B------:R-:W-:Y:S01]  /*b510*/  MOV R3, c[0x0][0x4e8] ;  /* 0x00013a0000037a02 */ /* 0x000fe20000000f00 */
[----:B------:R-:W-:Y:S01]  /*b520*/  IMAD.WIDE.U32 R12, R12, c[0x0][0x3a0], RZ ;  /* 0x0000e8000c0c7a25 */ /* 0x000fe200078e00ff */
[----:B------:R-:W-:Y:S02]  /*b530*/  LOP3.LUT R5, R4, 0xfffffff8, RZ, 0xc0, !PT ;  /* 0xfffffff804057812 */ /* 0x000fe400078ec0ff */
[----:B------:R-:W-:Y:S01]  /*b540*/  ISETP.NE.AND P0, PT, R3, 0x1, PT ;  /* 0x000000010300780c */ /* 0x000fe20003f05270 */
[----:B------:R-:W-:Y:S01]  /*b550*/  IMAD R9, R9, c[0x0][0x3f0], RZ ;  /* 0x0000fc0009097a24 */ /* 0x000fe200078e02ff */
[----:B------:R-:W-:Y:S01]  /*b560*/  SHF.R.S32.HI R4, RZ, 0x3, R4 ;  /* 0x00000003ff047819 */ /* 0x000fe20000011404 */
[----:B------:R-:W-:Y:S01]  /*b570*/  IMAD.IADD R5, R0, 0x1, -R5 ;  /* 0x0000000100057824 */ /* 0x000fe200078e0a05 */
[----:B------:R-:W-:Y:S01]  /*b580*/  IADD3 R13, R13, R10, RZ ;  /* 0x0000000a0d0d7210 */ /* 0x000fe20007ffe0ff */
[----:B------:R-:W-:-:S02]  /*b590*/  IMAD R9, R244, c[0x0][0x3f4], R9 ;  /* 0x0000fd00f4097a24 */ /* 0x000fc400078e0209 */
[----:B-----5:R-:W-:Y:S01]  /*b5a0*/  IMAD R2, R2, c[0x0][0x4e8], RZ ;  /* 0x00013a0002027a24 */ /* 0x020fe200078e02ff */
[C---:B------:R-:W-:Y:S02]  /*b5b0*/  LEA R3, R5.reuse, R4, 0x5 ;  /* 0x0000000405037211 */ /* 0x040fe400078e28ff */
[----:B------:R-:W-:Y:S02]  /*b5c0*/  SHF.L.U32 R5, R5, 0x3, RZ ;  /* 0x0000000305057819 */ /* 0x000fe400000006ff */
[----:B--2---:R-:W-:Y:S01]  /*b5d0*/  SHF.R.S32.HI R6, RZ, 0x1f, R7 ;  /* 0x0000001fff067819 */ /* 0x004fe20000011407 */
[----:B------:R-:W-:-:S04]  /*b5e0*/  IMAD.WIDE.U32 R12, R7, c[0x0][0x3e8], R12 ;  /* 0x0000fa00070c7a25 */ /* 0x000fc800078e000c */
[----:B------:R-:W-:Y:S02]  /*b5f0*/  IMAD R6, R6, c[0x0][0x3e8], RZ ;  /* 0x0000fa0006067a24 */ /* 0x000fe400078e02ff */
[----:B-1----:R-:W-:Y:S02]  /*b600*/  IMAD R3, R8, 0x80, R3 ;  /* 0x0000008008037824 */ /* 0x002fe400078e0203 */
[----:B------:R-:W-:Y:S02]  /*b610*/  IMAD R6, R7, c[0x0][0x3ec], R6 ;  /* 0x0000fb0007067a24 */ /* 0x000fe400078e0206 */
[----:B------:R-:W-:-:S03]  /*b620*/  @P0 IMAD.HI.U32 R0, R3, c[0x0][0x4ec], RZ ;  /* 0x00013b0003000a27 */ /* 0x000fc600078e00ff */
[----:B------:R-:W-:Y:S02]  /*b630*/  IADD3 R13, R6, R13, RZ ;  /* 0x0000000d060d7210 */ /* 0x000fe40007ffe0ff */
[----:B------:R-:W-:Y:S02]  /*b640*/  MOV R6, R3 ;  /* 0x0000000300067202 */ /* 0x000fe40000000f00 */
[----:B------:R-:W-:Y:S01]  /*b650*/  @P0 SHF.R.U32.HI R6, RZ, c[0x0][0x4f0], R0 ;  /* 0x00013c00ff060a19 */ /* 0x000fe20000011600 */
[----:B------:R-:W-:-:S03]  /*b660*/  IMAD.WIDE.U32 R12, R244, c[0x0][0x3f0], R12 ;  /* 0x0000fc00f40c7a25 */ /* 0x000fc600078e000c */
[--C-:B------:R-:W-:Y:S01]  /*b670*/  SHF.R.S32.HI R7, RZ, 0x1f, R6.reuse ;  /* 0x0000001fff077819 */ /* 0x100fe20000011406 */
[----:B------:R-:W-:Y:S01]  /*b680*/  IMAD.MOV R0, RZ, RZ, -R6 ;  /* 0x000000ffff007224 */ /* 0x000fe200078e0a06 */
[----:B------:R-:W-:Y:S02]  /*b690*/  IADD3 R13, R13, R9, RZ ;  /* 0x000000090d0d7210 */ /* 0x000fe40007ffe0ff */
[----:B------:R-:W-:Y:S01]  /*b6a0*/  LEA R9, R8, R4, 0x7 ;  /* 0x0000000408097211 */ /* 0x000fe200078e38ff */
[----:B------:R-:W-:Y:S01]  /*b6b0*/  IMAD R7, R7, c[0x0][0x3e0], RZ ;  /* 0x0000f80007077a24 */ /* 0x000fe200078e02ff */
[----:B------:R-:W-:Y:S01]  /*b6c0*/  IADD3 R4, R5, 0x40, RZ ;  /* 0x0000004005047810 */ /* 0x000fe20007ffe0ff */
[----:B------:R-:W-:Y:S02]  /*b6d0*/  IMAD R0, R0, c[0x0][0x4e8], R3 ;  /* 0x00013a0000007a24 */ /* 0x000fe400078e0203 */
[----:B------:R-:W-:-:S03]  /*b6e0*/  IMAD.WIDE.U32 R12, R6, c[0x0][0x3e0], R12 ;  /* 0x0000f800060c7a25 */ /* 0x000fc600078e000c */
[----:B------:R-:W-:Y:S01]  /*b6f0*/  SHF.R.S32.HI R3, RZ, 0x1f, R0 ;  /* 0x0000001fff037819 */ /* 0x000fe20000011400 */
[----:B------:R-:W-:-:S04]  /*b700*/  IMAD R7, R6, c[0x0][0x3e4], R7 ;  /* 0x0000f90006077a24 */ /* 0x000fc800078e0207 */
[----:B------:R-:W-:Y:S01]  /*b710*/  IMAD R3, R3, c[0x0][0x3d8], RZ ;  /* 0x0000f60003037a24 */ /* 0x000fe200078e02ff */
[----:B------:R-:W-:-:S03]  /*b720*/  IADD3 R13, R13, R7, RZ ;  /* 0x000000070d0d7210 */ /* 0x000fc60007ffe0ff */
[C---:B------:R-:W-:Y:S02]  /*b730*/  IMAD R3, R0.reuse, c[0x0][0x3dc], R3 ;  /* 0x0000f70000037a24 */ /* 0x040fe400078e0203 */
[----:B------:R-:W-:-:S04]  /*b740*/  IMAD.WIDE.U32 R12, R0, c[0x0][0x3d8], R12 ;  /* 0x0000f600000c7a25 */ /* 0x000fc800078e000c */
[----:B------:R-:W-:Y:S01]  /*b750*/  IMAD.IADD R7, R13, 0x1, R3 ;  /* 0x000000010d077824 */ /* 0x000fe200078e0203 */
[----:B------:R-:W-:-:S04]  /*b760*/  LEA R3, P0, R12, c[0x0][0x380], 0x1 ;  /* 0x0000e0000c037a11 */ /* 0x000fc800078008ff */
[----:B------:R-:W-:Y:S01]  /*b770*/  LEA.HI.X R0, R12, c[0x0][0x384], R7, 0x1, P0 ;  /* 0x0000e1000c007a11 */ /* 0x000fe200000f0c07 */
[----:B------:R1:W2:Y:S01]  /*b780*/  SHFL.IDX PT, R6, R3, RZ, 0x181f ;  /* 0x00181fff03067589 */ /* 0x0002a200000e0000 */
[----:B------:R-:W-:-:S03]  /*b790*/  ISETP.GE.AND P0, PT, R9, R2, PT ;  /* 0x000000020900720c */ /* 0x000fc60003f06270 */
[----:B------:R1:W3:Y:S10]  /*b7a0*/  SHFL.IDX PT, R7, R0, RZ, 0x181f ;  /* 0x00181fff00077589 */ /* 0x0002f400000e0000 */
[----:B------:R-:W-:Y:S05]  /*b7b0*/  @P0 BRA `(.L_x_38) ;  /* 0x0000009000000947 */ /* 0x000fea0003800000 */
[----:B------:R-:W-:Y:S02]  /*b7c0*/  ISETP.GE.AND P0, PT, R4, c[0x0][0x3c8], PT ;  /* 0x0000f20004007a0c */ /* 0x000fe40003f06270 */
[----:B------:R-:W-:-:S11]  /*b7d0*/  ISETP.GE.AND P1, PT, R5, c[0x0][0x3c8], PT ;  /* 0x0000f20005007a0c */ /* 0x000fd60003f26270 */
[----:B------:R-:W-:Y:S02]  /*b7e0*/  @!P0 SHF.R.S32.HI R11, RZ, 0x1f, R4 ;  /* 0x0000001fff0b8819 */ /* 0x000fe40000011404 */
[----:B--23--:R-:W-:Y:S02]  /*b7f0*/  @!P1 IMAD.WIDE R12, R5, 0x2, R6 ;  /* 0x00000002050c9825 */ /* 0x00cfe400078e0206 */
[----:B------:R-:W-:-:S03]  /*b800*/  @!P0 LEA.HI R11, R11, R4, RZ, 0x3 ;  /* 0x000000040b0b8211 */ /* 0x000fc600078f18ff */
[----:B------:R2:W-:Y:S01]  /*b810*/  @!P1 ST.E.128 [R12.64], RZ ;  /* 0x000000ff0c009985 */ /* 0x0005e2000c101d10 */
[----:B------:R-:W-:-:S05]  /*b820*/  @!P0 LOP3.LUT R11, R11, 0xfffffff8, RZ, 0xc0, !PT ;  /* 0xfffffff80b0b8812 */ /* 0x000fca00078ec0ff */
[----:B------:R-:W-:-:S05]  /*b830*/  @!P0 IMAD.WIDE R6, R11, 0x2, R6 ;  /* 0x000000020b068825 */ /* 0x000fca00078e0206 */
[----:B------:R2:W-:Y:S02]  /*b840*/  @!P0 ST.E.128 [R6.64], RZ ;  /* 0x000000ff06008985 */ /* 0x0005e4000c101d10 */
.L_x_38:
[----:B------:R-:W-:Y:S05]  /*b850*/  BSYNC B0 ;  /* 0x0000000000007941 */ /* 0x000fea0003800000 */
.L_x_37:
[----:B--23--:R-:W-:Y:S01]  /*b860*/  IADD3 R7, R9, 0x20, RZ ;  /* 0x0000002009077810 */ /* 0x00cfe20007ffe0ff */
[----:B------:R2:W3:Y:S01]  /*b870*/  SHFL.IDX PT, R11, R0, 0x1, 0x181f ;  /* 0x00381f00000b7f89 */ /* 0x0004e200000e0000 */
[----:B------:R-:W-:Y:S02]  /*b880*/  BSSY B0, `(.L_x_39) ;  /* 0x000000d000007945 */ /* 0x000fe40003800000 */
[----:B------:R-:W-:Y:S01]  /*b890*/  ISETP.GE.AND P0, PT, R7, R2, PT ;  /* 0x000000020700720c */ /* 0x000fe20003f06270 */
[----:B------:R2:W4:-:S12]  /*b8a0*/  SHFL.IDX PT, R10, R3, 0x1, 0x181f ;  /* 0x00381f00030a7f89 */ /* 0x00051800000e0000 */
[----:B------:R-:W-:Y:S05]  /*b8b0*/  @P0 BRA `(.L_x_40) ;  /* 0x0000009000000947 */ /* 0x000fea0003800000 */
[----:B------:R-:W-:Y:S02]  /*b8c0*/  ISETP.GE.AND P0, PT, R4, c[0x0][0x3c8], PT ;  /* 0x0000f20004007a0c */ /* 0x000fe40003f06270 */
[----:B------:R-:W-:-:S11]  /*b8d0*/  ISETP.GE.AND P1, PT, R5, c[0x0][0x3c8], PT ;  /* 0x0000f20005007a0c */ /* 0x000fd60003f26270 */
[----:B------:R-:W-:Y:S02]  /*b8e0*/  @!P0 SHF.R.S32.HI R7, RZ, 0x1f, R4 ;  /* 0x0000001fff078819 */ /* 0x000fe40000011404 */
[----:B---34-:R-:W-:Y:S02]  /*b8f0*/  @!P1 IMAD.WIDE R12, R5, 0x2, R10 ;  /* 0x00000002050c9825 */ /* 0x018fe400078e020a */
[----:B------:R-:W-:-:S03]  /*b900*/  @!P0 LEA.HI R6, R7, R4, RZ, 0x3 ;  /* 0x0000000407068211 */ /* 0x000fc600078f18ff */
[----:B------:R3:W-:Y:S01]  /*b910*/  @!P1 ST.E.128 [R12.64], RZ ;  /* 0x000000ff0c009985 */ /* 0x0007e2000c101d10 */
[----:B------:R-:W-:-:S05]  /*b920*/  @!P0 LOP3.LUT R6, R6, 0xfffffff8, RZ, 0xc0, !PT ;  /* 0xfffffff806068812 */ /* 0x000fca00078ec0ff */
[----:B------:R-:W-:-:S05]  /*b930*/  @!P0 IMAD.WIDE R6, R6, 0x2, R10 ;  /* 0x0000000206068825 */ /* 0x000fca00078e020a */
[----:B------:R3:W-:Y:S02]  /*b940*/  @!P0 ST.E.128 [R6.64], RZ ;  /* 0x000000ff06008985 */ /* 0x0007e4000c101d10 */
.L_x_40:
[----:B------:R-:W-:Y:S05]  /*b950*/  BSYNC B0 ;  /* 0x0000000000007941 */ /* 0x000fea0003800000 */
.L_x_39:
[----:B---3--:R-:W-:Y:S01]  /*b960*/  IADD3 R7, R9, 0x40, RZ ;  /* 0x0000004009077810 */ /* 0x008fe20007ffe0ff */
[----:B------:R3:W1:Y:S01]  /*b970*/  SHFL.IDX PT, R11, R0, 0x2, 0x181f ;  /* 0x00581f00000b7f89 */ /* 0x00066200000e0000 */
[----:B------:R-:W-:Y:S02]  /*b980*/  BSSY B0, `(.L_x_41) ;  /* 0x000000d000007945 */ /* 0x000fe40003800000 */
[----:B------:R-:W-:Y:S01]  /*b990*/  ISETP.GE.AND P0, PT, R7, R2, PT ;  /* 0x000000020700720c */ /* 0x000fe20003f06270 */
[----:B----4-:R3:W4:-:S12]  /*b9a0*/  SHFL.IDX PT, R10, R3, 0x2, 0x181f ;  /* 0x00581f00030a7f89 */ /* 0x01071800000e0000 */
[----:B------:R-:W-:Y:S05]  /*b9b0*/  @P0 BRA `(.L_x_42) ;  /* 0x0000009000000947 */ /* 0x000fea0003800000 */
[----:B------:R-:W-:Y:S02]  /*b9c0*/  ISETP.GE.AND P0, PT, R4, c[0x0][0x3c8], PT ;  /* 0x0000f20004007a0c */ /* 0x000fe40003f06270 */
[----:B------:R-:W-:-:S11]  /*b9d0*/  ISETP.GE.AND P1, PT, R5, c[0x0][0x3c8], PT ;  /* 0x0000f20005007a0c */ /* 0x000fd60003f26270 */
[----:B------:R-:W-:Y:S02]  /*b9e0*/  @!P0 SHF.R.S32.HI R7, RZ, 0x1f, R4 ;  /* 0x0000001fff078819 */ /* 0x000fe40000011404 */
[----:B-1--4-:R-:W-:Y:S02]  /*b9f0*/  @!P1 IMAD.WIDE R12, R5, 0x2, R10 ;  /* 0x00000002050c9825 */ /* 0x012fe400078e020a */
[----:B------:R-:W-:-:S03]  /*ba00*/  @!P0 LEA.HI R6, R7, R4, RZ, 0x3 ;  /* 0x0000000407068211 */ /* 0x000fc600078f18ff */
[----:B------:R1:W-:Y:S01]  /*ba10*/  @!P1 ST.E.128 [R12.64], RZ ;  /* 0x000000ff0c009985 */ /* 0x0003e2000c101d10 */
[----:B------:R-:W-:-:S05]  /*ba20*/  @!P0 LOP3.LUT R6, R6, 0xfffffff8, RZ, 0xc0, !PT ;  /* 0xfffffff806068812 */ /* 0x000fca00078ec0ff */
[----:B------:R-:W-:-:S05]  /*ba30*/  @!P0 IMAD.WIDE R6, R6, 0x2, R10 ;  /* 0x0000000206068825 */ /* 0x000fca00078e020a */
[----:B------:R1:W-:Y:S02]  /*ba40*/  @!P0 ST.E.128 [R6.64], RZ ;  /* 0x000000ff06008985 */ /* 0x0003e4000c101d10 */
.L_x_42:
[----:B------:R-:W-:Y:S05]  /*ba50*/  BSYNC B0 ;  /* 0x0000000000007941 */ /* 0x000fea0003800000 */
.L_x_41:
[----:B------:R-:W-:Y:S01]  /*ba60*/  IADD3 R9, R9, 0x60, RZ ;  /* 0x0000006009097810 */ /* 0x000fe20007ffe0ff */
[----:B-1----:R1:W2:Y:S03]  /*ba70*/  SHFL.IDX PT, R7, R0, 0x3, 0x181f ;  /* 0x00781f0000077f89 */ /* 0x0022a600000e0000 */
[----:B------:R-:W-:Y:S01]  /*ba80*/  ISETP.GE.AND P0, PT, R9, R2, PT ;  /* 0x000000020900720c */ /* 0x000fe20003f06270 */
[----:B------:R1:W3:-:S12]  /*ba90*/  SHFL.IDX PT, R6, R3, 0x3, 0x181f ;  /* 0x00781f0003067f89 */ /* 0x0002d800000e0000 */
[----:B------:R-:W-:Y:S05]  /*baa0*/  @P0 EXIT ;  /* 0x000000000000094d */ /* 0x000fea0003800000 */
[----:B------:R-:W-:-:S13]  /*bab0*/  ISETP.GE.AND P0, PT, R5, c[0x0][0x3c8], PT ;  /* 0x0000f20005007a0c */ /* 0x000fda0003f06270 */
[----:B-123--:R-:W-:-:S05]  /*bac0*/  @!P0 IMAD.WIDE R2, R5, 0x2, R6 ;  /* 0x0000000205028825 */ /* 0x00efca00078e0206 */
[----:B------:R1:W-:Y:S01]  /*bad0*/  @!P0 ST.E.128 [R2.64], RZ ;  /* 0x000000ff02008985 */ /* 0x0003e2000c101d10 */
[----:B------:R-:W-:-:S13]  /*bae0*/  ISETP.GE.AND P0, PT, R4, c[0x0][0x3c8], PT ;  /* 0x0000f20004007a0c */ /* 0x000fda0003f06270 */
[----:B------:R-:W-:Y:S05]  /*baf0*/  @P0 EXIT ;  /* 0x000000000000094d */ /* 0x000fea0003800000 */
[----:B-1----:R-:W-:-:S04]  /*bb00*/  SHF.R.S32.HI R3, RZ, 0x1f, R4 ;  /* 0x0000001fff037819 */ /* 0x002fc80000011404 */
[----:B------:R-:W-:-:S04]  /*bb10*/  LEA.HI R3, R3, R4, RZ, 0x3 ;  /* 0x0000000403037211 */ /* 0x000fc800078f18ff */
[----:B------:R-:W-:-:S05]  /*bb20*/  LOP3.LUT R3, R3, 0xfffffff8, RZ, 0xc0, !PT ;  /* 0xfffffff803037812 */ /* 0x000fca00078ec0ff */
[----:B------:R-:W-:-:S05]  /*bb30*/  IMAD.WIDE R6, R3, 0x2, R6 ;  /* 0x0000000203067825 */ /* 0x000fca00078e0206 */
[----:B------:R-:W-:Y:S01]  /*bb40*/  ST.E.128 [R6.64], RZ ;  /* 0x000000ff06007985 */ /* 0x000fe2000c101d10 */
[----:B------:R-:W-:Y:S05]  /*bb50*/  EXIT ;  /* 0x000000000000794d */ /* 0x000fea0003800000 */
.L_x_43:
        /* <DEDUP_REMOVED lines=10> */
.L_x_3537:


//--------------------- .text._ZN7cutlass13device_kernelIN5flash19enable_sm80_to_sm89INS1_16FlashAttnFwdSm80INS1_25CollectiveMainloopFwdSm80ILi8ELi1ELb1EN4cute5tupleIJNS5_1CILi128EEES8_S8_EEELi128ENS_6half_tEfNS_4arch4Sm80ELb0ELb0ELb1ELb1ELb0ELb1ELb1ELb0EEENS1_21CollectiveEpilogueFwdIS9_NS6_IJNS7_ILi1EEESF_SF_EEESA_SC_Li256ELb1ELb1ELb0ELb0EEENS1_19SingleTileSchedulerILb1ELb0ELb1ELi128EEEEEEEEEvNT_6ParamsE --------------------------
	.section	.text._ZN7cutlass13device_kernelIN5flash19enable_sm80_to_sm89INS1_16FlashAttnFwdSm80INS1_25CollectiveMainloopFwdSm80ILi8ELi1ELb1EN4cute5tupleIJNS5_1CILi128EEES8_S8_EEELi128ENS_6half_tEfNS_4arch4Sm80ELb0ELb0ELb1ELb1ELb0ELb1ELb1ELb0EEENS1_21CollectiveEpilogueFwdIS9_NS6_IJNS7_ILi1EEESF_SF_EEESA_SC_Li256ELb1ELb1ELb0ELb0EEENS1_19SingleTileSchedulerILb1ELb0ELb1ELi128EEEEEEEEEvNT_6ParamsE,"ax",@progbits
	.sectioninfo	@"SHI_REGISTERS=255"
	.align	128
.text._ZN7cutlass13device_kernelIN5flash19enable_sm80_to_sm89INS1_16FlashAttnFwdSm80INS1_25CollectiveMainloopFwdSm80ILi8ELi1ELb1EN4cute5tupleIJNS5_1CILi128EEES8_S8_EEELi128ENS_6half_tEfNS_4arch4Sm80ELb0ELb0ELb1ELb1ELb0ELb1ELb1ELb0EEENS1_21CollectiveEpilogueFwdIS9_NS6_IJNS7_ILi1EEESF_SF_EEESA_SC_Li256ELb1ELb1ELb0ELb0EEENS1_19SingleTileSchedulerILb1ELb0ELb1ELi128EEEEEEEEEvNT_6ParamsE:
        .type           _ZN7cutlass13device_kernelIN5flash19enable_sm80_to_sm89INS1_16FlashAttnFwdSm80INS1_25CollectiveMainloopFwdSm80ILi8ELi1ELb1EN4cute5tupleIJNS5_1CILi128EEES8_S8_EEELi128ENS_6half_tEfNS_4arch4Sm80ELb0ELb0ELb1ELb1ELb0ELb1ELb1ELb0EEENS1_21CollectiveEpilogueFwdIS9_NS6_IJNS7_ILi1EEESF_SF_EEESA_SC_Li256ELb1ELb1ELb0ELb0EEENS1_19SingleTileSchedulerILb1ELb0ELb1ELi128EEEEEEEEEvNT_6ParamsE,@function
        .size           _ZN7cutlass13device_kernelIN5flash19enable_sm80_to_sm89INS1_16FlashAttnFwdSm80INS1_25CollectiveMainloopFwdSm80ILi8ELi1ELb1EN4cute5tupleIJNS5_1CILi128EEES8_S8_EEELi128ENS_6half_tEfNS_4arch4Sm80ELb0ELb0ELb1ELb1ELb0ELb1ELb1ELb0EEENS1_21CollectiveEpilogueFwdIS9_NS6_IJNS7_ILi1EEESF_SF_EEESA_SC_Li256ELb1ELb1ELb0ELb0EEENS1_19SingleTileSchedulerILb1ELb0ELb1ELi128EEEEEEEEEvNT_6ParamsE,(.L_x_3538 - _ZN7cutlass13device_kernelIN5flash19enable_sm80_to_sm89INS1_16FlashAttnFwdSm80INS1_25CollectiveMainloopFwdSm80ILi8ELi1ELb1EN4cute5tupleIJNS5_1CILi128EEES8_S8_EEELi128ENS_6half_tEfNS_4arch4Sm80ELb0ELb0ELb1ELb1ELb0ELb1ELb1ELb0EEENS1_21CollectiveEpilogueFwdIS9_NS6_IJNS7_ILi1EEESF_SF_EEESA_SC_Li256ELb1ELb1ELb0ELb0EEENS1_19SingleTileSchedulerILb1ELb0ELb1ELi128EEEEEEEEEvNT_6ParamsE)
        .other          _ZN7cutlass13device_kernelIN5flash19enable_sm80_to_sm89INS1_16FlashAttnFwdSm80INS1_25CollectiveMainloopFwdSm80ILi8ELi1ELb1EN4cute5tupleIJNS5_1CILi128EEES8_S8_EEELi128ENS_6half_tEfNS_4arch4Sm80ELb0ELb0ELb1ELb1ELb0ELb1ELb1ELb0EEENS1_21CollectiveEpilogueFwdIS9_NS6_IJNS7_ILi1EEESF_SF_EEESA_SC_Li256ELb1ELb1ELb0ELb0EEENS1_19SingleTileSchedulerILb1ELb0ELb1ELi128EEEEEEEEEvNT_6ParamsE,@"STO_CUDA_ENTRY STV_DEFAULT"
_ZN7cutlass13device_kernelIN5flash19enable_sm80_to_sm89INS1_16FlashAttnFwdSm80INS1_25CollectiveMainloopFwdSm80ILi8ELi1ELb1EN4cute5tupleIJNS5_1CILi128EEES8_S8_EEELi128ENS_6half_tEfNS_4arch4Sm80ELb0ELb0ELb1ELb1ELb0ELb1ELb1ELb0EEENS1_21CollectiveEpilogueFwdIS9_NS6_IJNS7_ILi1EEESF_SF_EEESA_SC_Li256ELb1ELb1ELb0ELb0EEENS1_19SingleTileSchedulerILb1ELb0ELb1ELi128EEEEEEEEEvNT_6ParamsE:
        /* <DEDUP_REMOVED lines=17> */
.L_x_45:
        /* <DEDUP_REMOVED lines=8> */
.L_x_47:
[----:B------:R-:W-:-:S05]  /*0190*/  MOV R0, c[0x0][0x54c] ;  /* 0x0001530000007a02 */ /* 0x000fca0000000f00 */
.L_x_46:
[----:B-----5:R-:W-:Y:S01]  /*01a0*/  IMAD R0, R0, c[0x0][0x548], RZ ;  /* 0x0001520000007a24 */ /* 0x020fe200078e02ff */
[----:B-1----:R-:W-:-:S04]  /*01b0*/  SHF.L.U32 R2, R212, 0x7, RZ ;  /* 0x00000007d4027819 */ /* 0x002fc800000006ff */
[----:B------:R-:W-:-:S04]  /*01c0*/  ISETP.GE.AND P0, PT, R2, R0, PT ;  /* 0x000000000200720c */ /* 0x000fc80003f06270 */
[----:B------:R-:W-:-:S05]  /*01d0*/  SEL R0, R5, 0xffffffff, !P0 ;  /* 0xffffffff05007807 */ /* 0x000fca0004000000 */
[----:B------:R1:W-:Y:S01]  /*01e0*/  STL [R1+0x40], R0 ;  /* 0x0000400001007387 */ /* 0x0003e20000100800 */
[----:B------:R-:W-:Y:S05]  /*01f0*/  BRA `(.L_x_48) ;  /* 0x0000013000007947 */ /* 0x000fea0003800000 */
.L_x_44:
[----:B---3--:R-:W-:-:S04]  /*0200*/  ISETP.NE.U32.AND P0, PT, RZ, c[0x0][0x568], PT ;  /* 0x00015a00ff007a0c */ /* 0x008fc80003f05070 */
[----:B------:R-:W-:-:S13]  /*0210*/  ISETP.NE.AND.EX P0, PT, RZ, c[0x0][0x56c], PT, P0 ;  /* 0x00015b00ff007a0c */ /* 0x000fda0003f05300 */
[----:B------:R-:W-:Y:S05]  /*0220*/  @!P0 BRA `(.L_x_49) ;  /* 0x0000002000008947 */ /* 0x000fea0003800000 */
[----:B------:R1:W5:Y:S01]  /*0230*/  LDG.E R0, [R2.64] ;  /* 0x0000000802007981 */ /* 0x000362000c1e1900 */
[----:B------:R-:W-:Y:S05]  /*0240*/  BRA `(.L_x_50) ;  /* 0x0000009000007947 */ /* 0x000fea0003800000 */
.L_x_49:
        /* <DEDUP_REMOVED lines=8> */
.L_x_51:
[----:B------:R-:W-:-:S05]  /*02d0*/  MOV R0, c[0x0][0x54c] ;  /* 0x0001530000007a02 */ /* 0x000fca0000000f00 */
.L_x_50:
[----:B-----5:R-:W-:Y:S01]  /*02e0*/  IMAD R0, R0, c[0x0][0x548], RZ ;  /* 0x0001520000007a24 */ /* 0x020fe200078e02ff */
[----:B-1----:R-:W-:-:S04]  /*02f0*/  SHF.L.U32 R2, R212, 0x7, RZ ;  /* 0x00000007d4027819 */ /* 0x002fc800000006ff */
[----:B------:R-:W-:-:S04]  /*0300*/  ISETP.GE.AND P0, PT, R2, R0, PT ;  /* 0x000000000200720c */ /* 0x000fc80003f06270 */
[----:B------:R-:W-:-:S05]  /*0310*/  SEL R0, R5, 0xffffffff, !P0 ;  /* 0xffffffff05007807 */ /* 0x000fca0004000000 */
[----:B------:R1:W-:Y:S04]  /*0320*/  STL [R1+0x40], R0 ;  /* 0x0000400001007387 */ /* 0x0003e80000100800 */
.L_x_48:
[----:B------:R-:W2:Y:S02]  /*0330*/  LDL R18, [R1+0x40] ;  /* 0x0000400001127983 */ /* 0x000ea40000100800 */
[----:B--2---:R-:W-:-:S13]  /*0340*/  ISETP.GE.AND P0, PT, R18, RZ, PT ;  /* 0x000000ff1200720c */ /* 0x004fda0003f06270 */
[----:B------:R-:W-:Y:S05]  /*0350*/  @!P0 EXIT ;  /* 0x000000000000894d */ /* 0x000fea0003800000 */
[----:B------:R-:W-:Y:S01]  /*0360*/  ISETP.NE.U32.AND P0, PT, RZ, c[0x0][0x370], PT ;  /* 0x0000dc00ff007a0c */ /* 0x000fe20003f05070 */
[----:B------:R-:W-:Y:S01]  /*0370*/  IMAD.MOV.U32 R179, RZ, RZ, RZ ;  /* 0x000000ffffb37224 */ /* 0x000fe200078e00ff */
[----:B------:R-:W-:Y:S01]  /*0380*/  ISETP.NE.U32.AND P1, PT, RZ, c[0x0][0x360], PT ;  /* 0x0000d800ff007a0c */ /* 0x000fe20003f25070 */
[----:B------:R-:W-:Y:S01]  /*0390*/  IMAD.MOV.U32 R171, RZ, RZ, RZ ;  /* 0x000000ffffab7224 */ /* 0x000fe200078e00ff */
[----:B------:R-:W-:Y:S01]  /*03a0*/  ISETP.NE.AND.EX P2, PT, RZ, c[0x0][0x374], PT, P0 ;  /* 0x0000dd00ff007a0c */ /* 0x000fe20003f45300 */
[----:B------:R-:W-:Y:S01]  /*03b0*/  IMAD.MOV.U32 R12, RZ, RZ, RZ ;  /* 0x000000ffff0c7224 */ /* 0x000fe200078e00ff */
[----:B------:R-:W-:Y:S01]  /*03c0*/  ISETP.NE.AND.EX P0, PT, RZ, c[0x0][0x364], PT, P1 ;  /* 0x0000d900ff007a0c */ /* 0x000fe20003f05310 */
[CC--:B------:R-:W-:Y:S01]  /*03d0*/  IMAD.WIDE R6, R18.reuse, R13.reuse, c[0x0][0x348] ;  /* 0x0000d20012067625 */ /* 0x0c0fe200078e020d */
[----:B------:R-:W-:Y:S02]  /*03e0*/  ISETP.NE.U32.AND P1, PT, RZ, c[0x0][0x348], PT ;  /* 0x0000d200ff007a0c */ /* 0x000fe40003f25070 */
[----:B------:R-:W-:Y:S01]  /*03f0*/  ISETP.NE.U32.AND P5, PT, RZ, c[0x0][0x350], PT ;  /* 0x0000d400ff007a0c */ /* 0x000fe20003fa5070 */
[----:B------:R-:W-:Y:S01]  /*0400*/  IMAD.WIDE R4, R18, R13, c[0x0][0x350] ;  /* 0x0000d40012047625 */ /* 0x000fe200078e020d */
[----:B------:R-:W-:-:S02]  /*0410*/  ISETP.NE.U32.AND P3, PT, RZ, c[0x0][0x358], PT ;  /* 0x0000d600ff007a0c */ /* 0x000fc40003f65070 */
[----:B------:R-:W-:Y:S01]  /*0420*/  ISETP.NE.AND.EX P1, PT, RZ, c[0x0][0x34c], PT, P1 ;  /* 0x0000d300ff007a0c */ /* 0x000fe20003f25310 */
[CC--:B------:R-:W-:Y:S01]  /*0430*/  IMAD.WIDE R2, R18.reuse, R13.reuse, c[0x0][0x358] ;  /* 0x0000d60012027625 */ /* 0x0c0fe200078e020d */
[----:B------:R-:W-:Y:S02]  /*0440*/  ISETP.NE.AND.EX P5, PT, RZ, c[0x0][0x354], PT, P5 ;  /* 0x0000d500ff007a0c */ /* 0x000fe40003fa5350 */
[----:B------:R-:W-:Y:S01]  /*0450*/  ISETP.NE.AND.EX P3, PT, RZ, c[0x0][0x35c], PT, P3 ;  /* 0x0000d700ff007a0c */ /* 0x000fe20003f65330 */
[CC--:B------:R-:W-:Y:S01]  /*0460*/  @P2 IMAD.WIDE R10, R18.reuse, R13.reuse, c[0x0][0x370] ;  /* 0x0000dc00120a2625 */ /* 0x0c0fe200078e020d */
[----:B------:R-:W-:Y:S01]  /*0470*/  MOV R182, RZ ;  /* 0x000000ff00b67202 */ /* 0x000fe20000000f00 */
[----:B------:R-:W2:Y:S02]  /*0480*/  S2R R26, SR_CTAID.Y ;  /* 0x00000000001a7919 */ /* 0x000ea40000002600 */
[----:B------:R-:W-:Y:S02]  /*0490*/  IMAD.MOV.U32 R183, RZ, RZ, c[0x0][0x168] ;  /* 0x00005a00ffb77624 */ /* 0x000fe400078e00ff */
[----:B------:R3:W5:Y:S01]  /*04a0*/  @P2 LDG.E R179, [R10.64] ;  /* 0x000000080ab32981 */ /* 0x000762000c1e1900 */
[----:B------:R-:W-:-:S03]  /*04b0*/  @P0 IMAD.WIDE R8, R18, R13, c[0x0][0x360] ;  /* 0x0000d80012080625 */ /* 0x000fc600078e020d */
[----:B------:R3:W5:Y:S04]  /*04c0*/  @P1 LDG.E R171, [R6.64] ;  /* 0x0000000806ab1981 */ /* 0x000768000c1e1900 */
[----:B------:R3:W5:Y:S04]  /*04d0*/  @P5 LDG.E R182, [R4.64] ;  /* 0x0000000804b65981 */ /* 0x000768000c1e1900 */
[----:B------:R3:W5:Y:S01]  /*04e0*/  @P3 LDG.E R12, [R2.64] ;  /* 0x00000008020c3981 */ /* 0x000762000c1e1900 */
[----:B------:R-:W-:-:S03]  /*04f0*/  MOV R127, c[0x0][0x228] ;  /* 0x00008a00007f7a02 */ /* 0x000fc60000000f00 */
[----:B------:R4:W5:Y:S01]  /*0500*/  @P0 LDG.E R183, [R8.64] ;  /* 0x0000000808b70981 */ /* 0x000962000c1e1900 */
[----:B--2---:R-:W-:Y:S01]  /*0510*/  SHF.R.S32.HI R215, RZ, 0x1f, R26 ;  /* 0x0000001fffd77819 */ /* 0x004fe2000001141a */
[----:B----4-:R-:W-:Y:S01]  /*0520*/  IMAD.MOV.U32 R8, RZ, RZ, c[0x0][0x1d0] ;  /* 0x00007400ff087624 */ /* 0x010fe200078e00ff */
[----:B------:R-:W-:Y:S05]  /*0530*/  @P0 BRA `(.L_x_52) ;  /* 0x0000004000000947 */ /* 0x000fea0003800000 */
[----:B---3--:R-:W-:Y:S05]  /*0540*/  @!P1 BRA `(.L_x_52) ;  /* 0x0000003000009947 */ /* 0x008fea0003800000 */
[----:B-1----:R1:W2:Y:S04]  /*0550*/  LDG.E R0, [R6.64] ;  /* 0x0000000806007981 */ /* 0x0022a8000c1e1900 */
[----:B-1----:R-:W2:Y:S02]  /*0560*/  LDG.E R6, [R6.64+0x4] ;  /* 0x0000040806067981 */ /* 0x002ea4000c1e1900 */
[----:B--2--5:R-:W-:Y:S02]  /*0570*/  IADD3 R183, -R0, R6, RZ ;  /* 0x0000000600b77210 */ /* 0x024fe40007ffe1ff */
.L_x_52:
[----:B---3--:R-:W-:-:S04]  /*0580*/  ISETP.NE.U32.AND P0, PT, RZ, c[0x0][0x368], PT ;  /* 0x0000da00ff007a0c */ /* 0x008fc80003f05070 */
[----:B------:R-:W-:-:S13]  /*0590*/  ISETP.NE.AND.EX P0, PT, RZ, c[0x0][0x36c], PT, P0 ;  /* 0x0000db00ff007a0c */ /* 0x000fda0003f05300 */
[----:B------:R-:W-:Y:S05]  /*05a0*/  @!P0 BRA `(.L_x_53) ;  /* 0x0000003000008947 */ /* 0x000fea0003800000 */
[----:B------:R-:W-:-:S05]  /*05b0*/  IMAD.WIDE R4, R18, R13, c[0x0][0x368] ;  /* 0x0000da0012047625 */ /* 0x000fca00078e020d */
[----:B------:R2:W5:Y:S01]  /*05c0*/  LDG.E R8, [R4.64] ;  /* 0x0000000804087981 */ /* 0x000562000c1e1900 */
[----:B------:R-:W-:Y:S05]  /*05d0*/  BRA `(.L_x_54) ;  /* 0x0000004000007947 */ /* 0x000fea0003800000 */
.L_x_53:
[----:B------:R-:W-:Y:S05]  /*05e0*/  @!P5 BRA `(.L_x_54) ;  /* 0x000000300000d947 */ /* 0x000fea0003800000 */
[----:B-1----:R1:W2:Y:S04]  /*05f0*/  LDG.E R0, [R4.64] ;  /* 0x0000000804007981 */ /* 0x0022a8000c1e1900 */
[----:B-1----:R-:W2:Y:S02]  /*0600*/  LDG.E R4, [R4.64+0x4] ;  /* 0x0000040804047981 */ /* 0x002ea4000c1e1900 */
[----:B--2---:R-:W-:Y:S02]  /*0610*/  IADD3 R8, -R0, R4, RZ ;  /* 0x0000000400087210 */ /* 0x004fe40007ffe1ff */
.L_x_54:
[----:B--2---:R2:W3:Y:S04]  /*0620*/  @P3 LDG.E R5, [R2.64] ;  /* 0x0000000802053981 */ /* 0x0044e8000c1e1900 */
[----:B------:R2:W3:Y:S01]  /*0630*/  @P3 LDG.E R4, [R2.64+0x4] ;  /* 0x0000040802043981 */ /* 0x0004e2000c1e1900 */
[----:B------:R-:W-:Y:S01]  /*0640*/  ISETP.NE.U32.AND P0, PT, RZ, c[0x0][0x378], PT ;  /* 0x0000de00ff007a0c */ /* 0x000fe20003f05070 */
[----:B-----5:R-:W-:-:S03]  /*0650*/  IMAD.MOV.U32 R166, RZ, RZ, R8 ;  /* 0x000000ffffa67224 */ /* 0x020fc600078e0008 */
[----:B------:R-:W-:Y:S01]  /*0660*/  ISETP.NE.AND.EX P0, PT, RZ, c[0x0][0x37c], PT, P0 ;  /* 0x0000df00ff007a0c */ /* 0x000fe20003f05300 */
[----:B-1----:R-:W-:-:S12]  /*0670*/  IMAD.IADD R0, R8, 0x1, -R179 ;  /* 0x0000000108007824 */ /* 0x002fd800078e0ab3 */
[----:B--2---:R-:W-:-:S05]  /*0680*/  @P0 IMAD.WIDE R2, R18, R13, c[0x0][0x378] ;  /* 0x0000de0012020625 */ /* 0x004fca00078e020d */
[----:B------:R1:W5:Y:S01]  /*0690*/  @P0 LDG.E R166, [R2.64] ;  /* 0x0000000802a60981 */ /* 0x000362000c1e1900 */
[----:B---3--:R-:W-:-:S04]  /*06a0*/  @P3 IMAD.IADD R127, R4, 0x1, -R5 ;  /* 0x00000001047f3824 */ /* 0x008fc800078e0a05 */
[----:B------:R-:W-:-:S05]  /*06b0*/  IMAD.IADD R209, R0, 0x1, R127 ;  /* 0x0000000100d17824 */ /* 0x000fca00078e027f */
[----:B-1----:R-:W-:-:S04]  /*06c0*/  IADD3 R2, R209, 0x7f, RZ ;  /* 0x0000007fd1027810 */ /* 0x002fc80007ffe0ff */
[----:B------:R-:W-:-:S04]  /*06d0*/  SHF.R.S32.HI R3, RZ, 0x1f, R2 ;  /* 0x0000001fff037819 */ /* 0x000fc80000011402 */
[----:B------:R-:W-:Y:S01]  /*06e0*/  LEA.HI R6, R3, R2, RZ, 0x7 ;  /* 0x0000000203067211 */ /* 0x000fe200078f38ff */
[----:B------:R-:W-:-:S03]  /*06f0*/  IMAD.MOV R3, RZ, RZ, -R0 ;  /* 0x000000ffff037224 */ /* 0x000fc600078e0a00 */
[----:B------:R-:W-:Y:S01]  /*0700*/  LOP3.LUT R2, R6, 0xffffff80, RZ, 0xc0, !PT ;  /* 0xffffff8006027812 */ /* 0x000fe200078ec0ff */
[----:B------:R1:W-:Y:S04]  /*0710*/  STL [R1], R6 ;  /* 0x0000000601007387 */ /* 0x0003e80000100800 */
[----:B------:R-:W-:Y:S01]  /*0720*/  IMAD.IADD R0, R2, 0x1, -R0 ;  /* 0x0000000102007824 */ /* 0x000fe200078e0a00 */
[----:B------:R-:W-:-:S04]  /*0730*/  IMNMX R2, RZ, R3, !PT ;  /* 0x00000003ff027217 */ /* 0x000fc80007800200 */
[----:B------:R-:W-:Y:S02]  /*0740*/  IMNMX R0, R0, R127, PT ;  /* 0x0000007f00007217 */ /* 0x000fe40003800200 */
[----:B------:R-:W-:Y:S02]  /*0750*/  SHF.R.U32.HI R158, RZ, 0x7, R2 ;  /* 0x00000007ff9e7819 */ /* 0x000fe40000011602 */
[----:B------:R-:W-:-:S03]  /*0760*/  ISETP.GT.AND P0, PT, R0, R2, PT ;  /* 0x000000020000720c */ /* 0x000fc60003f04270 */
[----:B------:R-:W-:-:S10]  /*0770*/  IMAD.MOV.U32 R4, RZ, RZ, R158 ;  /* 0x000000ffff047224 */ /* 0x000fd400078e009e */
[----:B------:R-:W-:-:S04]  /*0780*/  @P0 IADD3 R0, R0, 0x7f, RZ ;  /* 0x0000007f00000810 */ /* 0x000fc80007ffe0ff */
[----:B------:R-:W-:-:S04]  /*0790*/  @P0 SHF.R.S32.HI R2, RZ, 0x1f, R0 ;  /* 0x0000001fff020819 */ /* 0x000fc80000011400 */
[----:B------:R-:W-:-:S04]  /*07a0*/  @P0 LEA.HI R0, R2, R0, RZ, 0x7 ;  /* 0x0000000002000211 */ /* 0x000fc800078f38ff */
[----:B------:R-:W-:-:S04]  /*07b0*/  @P0 SHF.R.S32.HI R4, RZ, 0x7, R0 ;  /* 0x00000007ff040819 */ /* 0x000fc80000011400 */
[----:B------:R-:W-:-:S13]  /*07c0*/  ISETP.GT.AND P0, PT, R4, R158, PT ;  /* 0x0000009e0400720c */ /* 0x000fda0003f04270 */
[----:B------:R-:W-:Y:S05]  /*07d0*/  @!P0 BRA `(.L_x_55) ;  /* 0x000072a000008947 */ /* 0x000fea0003800000 */
[----:B-1----:R-:W-:-:S04]  /*07e0*/  ISETP.NE.U32.AND P4, PT, RZ, c[0x0][0x340], PT ;  /* 0x0000d000ff007a0c */ /* 0x002fc80003f85070 */
[----:B------:R-:W-:-:S13]  /*07f0*/  ISETP.NE.AND.EX P4, PT, RZ, c[0x0][0x344], PT, P4 ;  /* 0x0000d100ff007a0c */ /* 0x000fda0003f85340 */
[----:B------:R-:W-:-:S05]  /*0800*/  @P4 IMAD.WIDE R2, R18, R13, c[0x0][0x340] ;  /* 0x0000d00012024625 */ /* 0x000fca00078e020d */
[----:B------:R1:W2:Y:S01]  /*0810*/  @P4 LDG.E R16, [R2.64] ;  /* 0x0000000802104981 */ /* 0x0002a2000c1e1900 */
[----:B------:R-:W-:Y:S01]  /*0820*/  SHF.R.S32.HI R6, RZ, 0x1f, R213 ;  /* 0x0000001fff067819 */ /* 0x000fe200000114d5 */
[----:B------:R-:W-:Y:S01]  /*0830*/  IMAD.MOV.U32 R170, RZ, RZ, c[0x0][0x238] ;  /* 0x00008e00ffaa7624 */ /* 0x000fe200078e00ff */
[----:B------:R-:W-:Y:S01]  /*0840*/  SHF.R.S32.HI R9, RZ, 0x1f, R18 ;  /* 0x0000001fff097819 */ /* 0x000fe20000011412 */
[----:B------:R-:W-:Y:S01]  /*0850*/  IMAD.MOV.U32 R194, RZ, RZ, 0x7 ;  /* 0x00000007ffc27424 */ /* 0x000fe200078e00ff */
[----:B------:R-:W-:Y:S01]  /*0860*/  LEA.HI R0, R6, R213, RZ, 0x3 ;  /* 0x000000d506007211 */ /* 0x000fe200078f18ff */
[----:B------:R-:W-:Y:S01]  /*0870*/  IMAD.IADD R35, R182, 0x1, R8 ;  /* 0x00000001b6237824 */ /* 0x000fe200078e0208 */
[----:B------:R-:W-:Y:S01]  /*0880*/  IADD3 R92, R4, -0x1, RZ ;  /* 0xffffffff045c7810 */ /* 0x000fe20007ffe0ff */
[----:B------:R-:W-:Y:S01]  /*0890*/  IMAD.MOV.U32 R40, RZ, RZ, c[0x0][0x23c] ;  /* 0x00008f00ff287624 */ /* 0x000fe200078e00ff */
[----:B------:R-:W-:Y:S01]  /*08a0*/  SHF.R.S32.HI R97, RZ, 0x3, R0 ;  /* 0x00000003ff617819 */ /* 0x000fe20000011400 */
[----:B------:R-:W-:Y:S01]  /*08b0*/  IMAD.WIDE.U32 R10, R170, 0x40, RZ ;  /* 0x00000040aa0a7825 */ /* 0x000fe200078e00ff */
[----:B------:R-:W-:Y:S01]  /*08c0*/  LOP3.LUT R0, R0, 0xfffffff8, RZ, 0xc0, !PT ;  /* 0xfffffff800007812 */ /* 0x000fe200078ec0ff */
[----:B------:R-:W-:Y:S01]  /*08d0*/  ULDC.U8 UR6, c[0x0][0x298] ;  /* 0x0000a60000067ab9 */ /* 0x000fe20000000000 */
[--C-:B------:R-:W-:Y:S01]  /*08e0*/  SHF.R.S32.HI R39, RZ, 0x1f, R97.reuse ;  /* 0x0000001fff277819 */ /* 0x100fe20000011461 */
[----:B------:R-:W-:Y:S01]  /*08f0*/  IMAD.IADD R138, R127, 0x1, -R97 ;  /* 0x000000017f8a7824 */ /* 0x000fe200078e0a61 */
[----:B------:R-:W-:Y:S01]  /*0900*/  IADD3 R154, P0, R97, R12, RZ ;  /* 0x0000000c619a7210 */ /* 0x000fe20007f1e0ff */
[----:B------:R-:W-:Y:S01]  /*0910*/  IMAD.IADD R28, R213, 0x1, -R0 ;  /* 0x00000001d51c7824 */ /* 0x000fe200078e0a00 */
[----:B------:R-:W-:Y:S01]  /*0920*/  SEL R24, R9, RZ, !P3 ;  /* 0x000000ff09187207 */ /* 0x000fe20005800000 */
[----:B------:R-:W-:Y:S01]  /*0930*/  IMAD R8, R92, -0x80, R138 ;  /* 0xffffff805c087824 */ /* 0x000fe200078e028a */
[----:B------:R-:W-:Y:S01]  /*0940*/  LEA.HI.X.SX32 R164, R12, R39, 0x1, P0 ;  /* 0x000000270ca47211 */ /* 0x000fe200000f0eff */
[----:B------:R-:W-:Y:S01]  /*0950*/  IMAD.SHL.U32 R32, R28, 0x8, RZ ;  /* 0x000000081c207824 */ /* 0x000fe200078e00ff */
[----:B------:R-:W-:Y:S01]  /*0960*/  SEL R102, R18, RZ, !P3 ;  /* 0x000000ff12667207 */ /* 0x000fe20005800000 */
[----:B------:R-:W-:Y:S01]  /*0970*/  IMAD.SHL.U32 R128, R40, 0x40, RZ ;  /* 0x0000004028807824 */ /* 0x000fe200078e00ff */
[----:B------:R-:W-:Y:S01]  /*0980*/  SHF.L.U64.HI R200, R170, R194, c[0x0][0x23c] ;  /* 0x00008f00aac87619 */ /* 0x000fe200000102c2 */
[----:B------:R-:W-:Y:S01]  /*0990*/  IMAD R0, R164, c[0x0][0x238], RZ ;  /* 0x00008e00a4007a24 */ /* 0x000fe200078e02ff */
[----:B------:R-:W-:Y:S01]  /*09a0*/  SHF.R.S32.HI R33, RZ, 0x1f, R32 ;  /* 0x0000001fff217819 */ /* 0x000fe20000011420 */
[----:B------:R-:W-:Y:S01]  /*09b0*/  IMAD.MOV.U32 R214, RZ, RZ, c[0x0][0x27c] ;  /* 0x00009f00ffd67624 */ /* 0x000fe200078e00ff */
[----:B------:R-:W-:Y:S01]  /*09c0*/  ISETP.GE.AND P0, PT, R8, 0x1, PT ;  /* 0x000000010800780c */ /* 0x000fe20003f06270 */
[----:B------:R-:W-:Y:S01]  /*09d0*/  IMAD R0, R154, c[0x0][0x23c], R0 ;  /* 0x00008f009a007a24 */ /* 0x000fe200078e0200 */
[----:B------:R-:W-:Y:S01]  /*09e0*/  SHF.L.U32 R208, R170, 0x7, RZ ;  /* 0x00000007aad07819 */ /* 0x000fe200000006ff */
[----:B-1----:R-:W-:Y:S01]  /*09f0*/  IMAD.WIDE.U32 R2, R154, c[0x0][0x238], R32 ;  /* 0x00008e009a027a25 */ /* 0x002fe200078e0020 */
[----:B------:R-:W-:Y:S01]  /*0a00*/  SHF.R.S32.HI R5, RZ, 0x1f, R92 ;  /* 0x0000001fff057819 */ /* 0x000fe2000001145c */
[----:B------:R-:W-:Y:S01]  /*0a10*/  UMOV UR7, 0x60 ;  /* 0x0000006000077882 */ /* 0x000fe20000000000 */
[C---:B------:R-:W-:Y:S01]  /*0a20*/  ISETP.GE.AND P1, PT, R32.reuse, c[0x0][0x1d4], PT ;  /* 0x0000750020007a0c */ /* 0x040fe20003f26270 */
[----:B------:R-:W-:Y:S01]  /*0a30*/  IMAD.IADD R3, R3, 0x1, R0 ;  /* 0x0000000103037824 */ /* 0x000fe200078e0200 */
[----:B------:R-:W-:Y:S01]  /*0a40*/  IADD3 R93, R32, 0x40, RZ ;  /* 0x00000040205d7810 */ /* 0x000fe20007ffe0ff */
[----:B------:R-:W-:Y:S01]  /*0a50*/  IMAD R0, R215, c[0x0][0x240], RZ ;  /* 0x00009000d7007a24 */ /* 0x000fe200078e02ff */
[----:B------:R-:W-:Y:S01]  /*0a60*/  P2R R148, PR, RZ, 0x2 ;  /* 0x00000002ff947803 */ /* 0x000fe20000000000 */
[----:B------:R-:W-:Y:S01]  /*0a70*/  IMAD.WIDE.U32 R2, R26, c[0x0][0x240], R2 ;  /* 0x000090001a027a25 */ /* 0x000fe200078e0002 */
[----:B------:R-:W-:Y:S01]  /*0a80*/  ISETP.GE.AND P2, PT, R8, 0x21, PT ;  /* 0x000000210800780c */ /* 0x000fe20003f46270 */
[----:B------:R-:W-:Y:S01]  /*0a90*/  ULDC UR5, c[0x0][0x284] ;  /* 0x0000a10000057ab9 */ /* 0x000fe20000000800 */
[----:B------:R-:W-:Y:S01]  /*0aa0*/  ISETP.GE.AND P6, PT, R93, c[0x0][0x1d4], PT ;  /* 0x000075005d007a0c */ /* 0x000fe20003fc6270 */
[----:B------:R-:W-:Y:S01]  /*0ab0*/  IMAD R4, R26, c[0x0][0x244], R0 ;  /* 0x000091001a047a24 */ /* 0x000fe200078e0200 */
[----:B------:R-:W-:Y:S01]  /*0ac0*/  SHF.R.S32.HI R37, RZ, 0x1f, R35 ;  /* 0x0000001fff257819 */ /* 0x000fe20000011423 */
[----:B------:R-:W-:Y:S01]  /*0ad0*/  IMAD R0, R200, R92, RZ ;  /* 0x0000005cc8007224 */ /* 0x000fe200078e02ff */
[----:B------:R-:W-:Y:S01]  /*0ae0*/  IADD3 R169, R97, 0x20, RZ ;  /* 0x0000002061a97810 */ /* 0x000fe20007ffe0ff */
[----:B------:R-:W-:Y:S01]  /*0af0*/  IMAD.IADD R3, R3, 0x1, R4 ;  /* 0x0000000103037824 */ /* 0x000fe200078e0204 */
[C---:B------:R-:W-:Y:S01]  /*0b00*/  IADD3 R168, R97.reuse, 0x40, RZ ;  /* 0x0000004061a87810 */ /* 0x040fe20007ffe0ff */
[----:B------:R-:W-:Y:S01]  /*0b10*/  IMAD R4, R24, c[0x0][0x248], RZ ;  /* 0x0000920018047a24 */ /* 0x000fe200078e02ff */
[----:B------:R-:W-:Y:S01]  /*0b20*/  IADD3 R167, R97, 0x60, RZ ;  /* 0x0000006061a77810 */ /* 0x000fe20007ffe0ff */
[C---:B------:R-:W-:Y:S01]  /*0b30*/  IMAD.WIDE.U32 R136, R102.reuse, c[0x0][0x248], R2 ;  /* 0x0000920066887a25 */ /* 0x040fe200078e0002 */
[----:B------:R-:W-:Y:S01]  /*0b40*/  ULDC UR4, c[0x0][0x294] ;  /* 0x0000a50000047ab9 */ /* 0x000fe20000000800 */
[----:B------:R-:W-:Y:S01]  /*0b50*/  P2R R165, PR, RZ, 0x40 ;  /* 0x00000040ffa57803 */ /* 0x000fe20000000000 */
[----:B------:R-:W-:Y:S01]  /*0b60*/  UIMAD UR5, UR7, UR5, URZ ;  /* 0x00000005070572a4 */ /* 0x000fe2000f8e023f */
[----:B------:R-:W-:Y:S01]  /*0b70*/  IMAD R4, R102, c[0x0][0x24c], R4 ;  /* 0x0000930066047a24 */ /* 0x000fe200078e0204 */
[----:B------:R-:W-:Y:S01]  /*0b80*/  UIMAD UR4, UR7, UR4, URZ ;  /* 0x00000004070472a4 */ /* 0x000fe2000f8e023f */
[----:B------:R-:W-:-:S02]  /*0b90*/  IMAD.MOV.U32 R132, RZ, RZ, R136 ;  /* 0x000000ffff847224 */ /* 0x000fc400078e0088 */
[----:B------:R-:W-:Y:S01]  /*0ba0*/  IMAD R5, R5, R208, R0 ;  /* 0x000000d005057224 */ /* 0x000fe200078e0200 */
[----:B------:R-:W-:Y:S01]  /*0bb0*/  IADD3 R133, R137, R4, RZ ;  /* 0x0000000489857210 */ /* 0x000fe20007ffe0ff */
[----:B------:R-:W-:Y:S01]  /*0bc0*/  IMAD.SHL.U32 R2, R97, 0x40, RZ ;  /* 0x0000004061027824 */ /* 0x000fe200078e00ff */
[----:B------:R-:W-:Y:S01]  /*0bd0*/  LEA.HI R0, R6, R213, RZ, 0x6 ;  /* 0x000000d506007211 */ /* 0x000fe200078f30ff */
[----:B------:R-:W-:Y:S02]  /*0be0*/  IMAD R4, R37, c[0x0][0x1e0], RZ ;  /* 0x0000780025047a24 */ /* 0x000fe400078e02ff */
[----:B------:R-:W-:Y:S01]  /*0bf0*/  IMAD.WIDE.U32 R20, R92, R208, R132 ;  /* 0x000000d05c147225 */ /* 0x000fe200078e0084 */
[----:B------:R-:W-:-:S03]  /*0c00*/  LOP3.LUT R19, R2, 0x1c0, RZ, 0xc0, !PT ;  /* 0x000001c002137812 */ /* 0x000fc600078ec0ff */
[----:B------:R-:W-:Y:S01]  /*0c10*/  IMAD.SHL.U32 R0, R0, 0x8, RZ ;  /* 0x0000000800007824 */ /* 0x000fe200078e00ff */
[----:B------:R-:W-:Y:S01]  /*0c20*/  @P0 LEA R2, P1, R20, c[0x0][0x220], 0x1 ;  /* 0x0000880014020a11 */ /* 0x000fe200078208ff */
[----:B------:R-:W-:Y:S01]  /*0c30*/  IMAD.IADD R15, R21, 0x1, R5 ;  /* 0x00000001150f7824 */ /* 0x000fe200078e0205 */
[----:B------:R-:W-:Y:S01]  /*0c40*/  LOP3.LUT R75, R19, 0x38, R32, 0xf8, !PT ;  /* 0x00000038134b7812 */ /* 0x000fe200078ef820 */
[C---:B------:R-:W-:Y:S01]  /*0c50*/  IMAD.WIDE.U32 R6, R35.reuse, c[0x0][0x1e0], RZ ;  /* 0x0000780023067a25 */ /* 0x040fe200078e00ff */
[----:B------:R-:W-:Y:S02]  /*0c60*/  LOP3.LUT R27, R0, 0xfffffe00, RZ, 0xc0, !PT ;  /* 0xfffffe00001b7812 */ /* 0x000fe400078ec0ff */
[----:B------:R-:W-:Y:S01]  /*0c70*/  SHF.R.U32.HI R36, RZ, 0x3, R19 ;  /* 0x00000003ff247819 */ /* 0x000fe20000011613 */
[----:B------:R-:W-:Y:S01]  /*0c80*/  IMAD R4, R35, c[0x0][0x1e4], R4 ;  /* 0x0000790023047a24 */ /* 0x000fe200078e0204 */
[----:B------:R-:W-:Y:S01]  /*0c90*/  @P0 LEA.HI.X R3, R20, c[0x0][0x224], R15, 0x1, P1 ;  /* 0x0000890014030a11 */ /* 0x000fe200008f0c0f */
[----:B------:R-:W-:Y:S01]  /*0ca0*/  IMAD.IADD R128, R11, 0x1, R128 ;  /* 0x000000010b807824 */ /* 0x000fe200078e0280 */
[----:B------:R-:W-:Y:S01]  /*0cb0*/  ISETP.NE.AND P1, PT, R148, RZ, PT ;  /* 0x000000ff9400720c */ /* 0x000fe20003f25270 */
[----:B------:R-:W-:Y:S01]  /*0cc0*/  IMAD.SHL.U32 R28, R28, 0x4, RZ ;  /* 0x000000041c1c7824 */ /* 0x000fe200078e00ff */
[----:B------:R-:W-:Y:S01]  /*0cd0*/  LOP3.LUT R75, R27, R75, R36, 0xf6, !PT ;  /* 0x0000004b1b4b7212 */ /* 0x000fe200078ef624 */
[----:B------:R-:W-:Y:S01]  /*0ce0*/  IMAD R14, R39, c[0x0][0x280], RZ ;  /* 0x0000a000270e7a24 */ /* 0x000fe200078e02ff */
[C---:B------:R-:W-:Y:S01]  /*0cf0*/  @P2 LEA R0, P3, R170.reuse, R20, 0x5 ;  /* 0x00000014aa002211 */ /* 0x040fe200078628ff */
[----:B------:R-:W-:Y:S01]  /*0d00*/  IMAD R21, R215, c[0x0][0x210], RZ ;  /* 0x00008400d7157a24 */ /* 0x000fe200078e02ff */
[----:B------:R-:W-:Y:S01]  /*0d10*/  SHF.R.S32.HI R29, RZ, 0x1f, R28 ;  /* 0x0000001fff1d7819 */ /* 0x000fe2000001141c */
[----:B------:R-:W-:Y:S01]  /*0d20*/  IMAD.SHL.U32 R75, R75, 0x2, RZ ;  /* 0x000000024b4b7824 */ /* 0x000fe200078e00ff */
[----:B------:R-:W-:Y:S01]  /*0d30*/  @P2 LEA.HI.X R5, R170, R15, R40, 0x5, P3 ;  /* 0x0000000faa052211 */ /* 0x000fe200018f2c28 */
[----:B------:R-:W-:-:S02]  /*0d40*/  IMAD R14, R97, c[0x0][0x284], R14 ;  /* 0x0000a100610e7a24 */ /* 0x000fc400078e020e */
[----:B------:R-:W-:Y:S02]  /*0d50*/  IMAD R21, R26, c[0x0][0x214], R21 ;  /* 0x000085001a157a24 */ /* 0x000fe400078e0215 */
[----:B------:R-:W-:Y:S01]  /*0d60*/  @!PT LDS RZ, [RZ] ;  /* 0x00000000fffff984 */ /* 0x000fe20000000800 */
[----:B------:R-:W-:Y:S01]  /*0d70*/  @!PT LDS RZ, [RZ] ;  /* 0x00000000fffff984 */ /* 0x000fe20000000800 */
[----:B------:R-:W-:Y:S01]  /*0d80*/  @!PT LDS RZ, [RZ] ;  /* 0x00000000fffff984 */ /* 0x000fe20000000800 */
[----:B------:R1:W-:Y:S01]  /*0d90*/  @P0 LDGSTS.E.BYPASS.LTC128B.128 [R75+0x8100], [R2.64], !P1 ;  /* 0x08100000024b0fae */ /* 0x0003e2000c901d48 */
[----:B------:R-:W-:Y:S01]  /*0da0*/  ISETP.GE.AND P1, PT, R8, 0x41, PT ;  /* 0x000000410800780c */ /* 0x000fe20003f26270 */
[----:B------:R-:W-:Y:S02]  /*0db0*/  IMAD.WIDE.U32 R12, R97, c[0x0][0x280], R28 ;  /* 0x0000a000610c7a25 */ /* 0x000fe400078e001c */
[----:B------:R1:W-:Y:S02]  /*0dc0*/  @P0 LDGSTS.E.BYPASS.LTC128B.128 [R75+0xc100], [R2.64+0x80], !P6 ;  /* 0x0c100080024b0fae */ /* 0x0003e4000f101d48 */
[----:B------:R-:W-:Y:S02]  /*0dd0*/  IMAD.MOV.U32 R110, RZ, RZ, R12 ;  /* 0x000000ffff6e7224 */ /* 0x000fe400078e000c */
[----:B------:R-:W-:-:S02]  /*0de0*/  IMAD.IADD R111, R13, 0x1, R14 ;  /* 0x000000010d6f7824 */ /* 0x000fc400078e020e */
[----:B------:R-:W-:Y:S02]  /*0df0*/  IMAD.MOV.U32 R176, RZ, RZ, 0x6 ;  /* 0x00000006ffb07424 */ /* 0x000fe400078e00ff */
[----:B------:R-:W-:Y:S02]  /*0e00*/  IMAD.MOV.U32 R178, RZ, RZ, 0x5 ;  /* 0x00000005ffb27424 */ /* 0x000fe400078e00ff */
[----:B------:R-:W-:Y:S02]  /*0e10*/  IMAD.SHL.U32 R174, R170, 0x40, RZ ;  /* 0x00000040aaae7824 */ /* 0x000fe400078e00ff */
[----:B------:R-:W-:-:S04]  /*0e20*/  IMAD.WIDE.U32 R180, R97, c[0x0][0x1e0], RZ ;  /* 0x0000780061b47a25 */ /* 0x000fc800078e00ff */
[----:B------:R-:W-:Y:S02]  /*0e30*/  IMAD.MOV.U32 R191, RZ, RZ, c[0x0][0x1e4] ;  /* 0x00007900ffbf7624 */ /* 0x000fe400078e00ff */
[----:B------:R-:W-:-:S04]  /*0e40*/  IMAD.WIDE.U32 R188, R169, c[0x0][0x1e0], RZ ;  /* 0x00007800a9bc7a25 */ /* 0x000fc800078e00ff */
[----:B------:R-:W-:Y:S02]  /*0e50*/  IMAD R191, R191, 0x60, RZ ;  /* 0x00000060bfbf7824 */ /* 0x000fe400078e02ff */
[----:B------:R-:W-:Y:S01]  /*0e60*/  IMAD.WIDE.U32 R186, R168, c[0x0][0x1e0], RZ ;  /* 0x00007800a8ba7a25 */ /* 0x000fe200078e00ff */
[----:B-1----:R-:W-:-:S03]  /*0e70*/  MOV R2, R6 ;  /* 0x0000000600027202 */ /* 0x002fc60000000f00 */
[----:B------:R-:W-:Y:S01]  /*0e80*/  IMAD.IADD R3, R7, 0x1, R4 ;  /* 0x0000000107037824 */ /* 0x000fe200078e0204 */
[----:B------:R-:W-:Y:S01]  /*0e90*/  @P2 LEA R4, P0, R0, c[0x0][0x220], 0x1 ;  /* 0x0000880000042a11 */ /* 0x000fe200078008ff */
[----:B------:R-:W-:Y:S01]  /*0ea0*/  IMAD.WIDE.U32 R184, R167, c[0x0][0x1e0], RZ ;  /* 0x00007800a7b87a25 */ /* 0x000fe200078e00ff */
[----:B------:R-:W-:Y:S02]  /*0eb0*/  @P1 IADD3 R6, P3, R20, R10, RZ ;  /* 0x0000000a14061210 */ /* 0x000fe40007f7e0ff */
[----:B------:R-:W-:Y:S01]  /*0ec0*/  @P2 LEA.HI.X R5, R0, c[0x0][0x224], R5, 0x1, P0 ;  /* 0x0000890000052a11 */ /* 0x000fe200000f0c05 */
[----:B------:R-:W-:Y:S01]  /*0ed0*/  IMAD.SHL.U32 R0, R214, 0x2, RZ ;  /* 0x00000002d6007824 */ /* 0x000fe200078e00ff */
[----:B------:R-:W-:Y:S01]  /*0ee0*/  ISETP.GE.AND P0, PT, R32, c[0x0][0x27c], PT ;  /* 0x00009f0020007a0c */ /* 0x000fe20003f06270 */
[----:B------:R-:W-:-:S04]  /*0ef0*/  IMAD.WIDE.U32 R2, R26, c[0x0][0x1e8], R2 ;  /* 0x00007a001a027a25 */ /* 0x000fc800078e0002 */
[----:B------:R-:W-:Y:S02]  /*0f00*/  IMAD.MOV.U32 R94, RZ, RZ, R2 ;  /* 0x000000ffff5e7224 */ /* 0x000fe400078e0002 */
[----:B-----5:R-:W-:-:S06]  /*0f10*/  IMAD.WIDE.U32 R110, R166, c[0x0][0x280], R110 ;  /* 0x0000a000a66e7a25 */ /* 0x020fcc00078e006e */
[----:B------:R-:W-:Y:S02]  /*0f20*/  @P0 IADD3 R0, -R0, c[0x0][0x1d4], RZ ;  /* 0x0000750000000a10 */ /* 0x000fe40007ffe1ff */
[----:B--2---:R-:W-:Y:S01]  /*0f30*/  @P4 SHF.R.S32.HI R17, RZ, 0x1f, R16 ;  /* 0x0000001fff114819 */ /* 0x004fe20000011410 */
[----:B------:R-:W-:Y:S02]  /*0f40*/  @!P4 IMAD.MOV.U32 R16, RZ, RZ, R18 ;  /* 0x000000ffff10c224 */ /* 0x000fe400078e0012 */
[----:B------:R-:W-:Y:S01]  /*0f50*/  @!P4 IMAD.MOV.U32 R17, RZ, RZ, R9 ;  /* 0x000000ffff11c224 */ /* 0x000fe200078e0009 */
[----:B------:R-:W-:-:S13]  /*0f60*/  ISETP.NE.AND P4, PT, R148, RZ, PT ;  /* 0x000000ff9400720c */ /* 0x000fda0003f85270 */
[----:B------:R1:W-:Y:S04]  /*0f70*/  @P2 LDGSTS.E.BYPASS.LTC128B.128 [R75+0x9100], [R4.64], !P4 ;  /* 0x09100000044b2fae */ /* 0x0003e8000e101d48 */
[----:B------:R1:W-:Y:S01]  /*0f80*/  @P2 LDGSTS.E.BYPASS.LTC128B.128 [R75+0xd100], [R4.64+0x80], !P6 ;  /* 0x0d100080044b2fae */ /* 0x0003e2000f101d48 */
[----:B------:R-:W-:Y:S02]  /*0f90*/  ISETP.GE.AND P2, PT, R214, 0x1, PT ;  /* 0x00000001d600780c */ /* 0x000fe40003f46270 */
[----:B------:R-:W-:Y:S02]  /*0fa0*/  @P1 LEA R22, P2, R6, c[0x0][0x220], 0x1 ;  /* 0x0000880006161a11 */ /* 0x000fe400078408ff */
[----:B-1----:R-:W-:Y:S01]  /*0fb0*/  @P1 IADD3.X R4, R128, R15, RZ, P3, !PT ;  /* 0x0000000f80041210 */ /* 0x002fe20001ffe4ff */
[----:B------:R-:W-:-:S03]  /*0fc0*/  IMAD R5, R215, c[0x0][0x1e8], RZ ;  /* 0x00007a00d7057a24 */ /* 0x000fc600078e02ff */
[----:B------:R-:W-:Y:S01]  /*0fd0*/  @P1 LEA.HI.X R23, R6, c[0x0][0x224], R4, 0x1, P2 ;  /* 0x0000890006171a11 */ /* 0x000fe200010f0c04 */
[----:B------:R-:W-:Y:S01]  /*0fe0*/  IMAD R5, R26, c[0x0][0x1ec], R5 ;  /* 0x00007b001a057a24 */ /* 0x000fe200078e0205 */
[----:B------:R-:W-:Y:S01]  /*0ff0*/  SEL R4, RZ, c[0x0][0x27c], !P0 ;  /* 0x00009f00ff047a07 */ /* 0x000fe20004000000 */
[----:B------:R-:W-:Y:S01]  /*1000*/  IMAD.WIDE.U32 R6, R97, c[0x0][0x290], R32 ;  /* 0x0000a40061067a25 */ /* 0x000fe200078e0020 */
[----:B------:R-:W-:Y:S01]  /*1010*/  IADD3 R131, P2, R10, 0x80, RZ ;  /* 0x000000800a837810 */ /* 0x000fe20007f5e0ff */
[----:B------:R1:W-:Y:S01]  /*1020*/  @P1 LDGSTS.E.BYPASS.LTC128B.128 [R75+0xa100], [R22.64], !P4 ;  /* 0x0a100000164b1fae */ /* 0x0003e2000e101d48 */
[----:B------:R-:W-:Y:S01]  /*1030*/  ISETP.GT.AND P0, PT, R8, 0x60, PT ;  /* 0x000000600800780c */ /* 0x000fe20003f04270 */
[----:B------:R-:W-:Y:S01]  /*1040*/  IMAD.IADD R95, R3, 0x1, R5 ;  /* 0x00000001035f7824 */ /* 0x000fe200078e0205 */
[----:B------:R-:W-:Y:S01]  /*1050*/  SHF.R.S32.HI R3, RZ, 0x1f, R0 ;  /* 0x0000001fff037819 */ /* 0x000fe20000011400 */
[----:B------:R-:W-:Y:S01]  /*1060*/  IMAD.IADD R4, R32, 0x1, R4 ;  /* 0x0000000120047824 */ /* 0x000fe200078e0204 */
[----:B------:R1:W-:Y:S01]  /*1070*/  @P1 LDGSTS.E.BYPASS.LTC128B.128 [R75+0xe100], [R22.64+0x80], !P6 ;  /* 0x0e100080164b1fae */ /* 0x0003e2000f101d48 */
[----:B------:R-:W-:Y:S01]  /*1080*/  IMAD R5, R215, c[0x0][0x260], RZ ;  /* 0x00009800d7057a24 */ /* 0x000fe200078e02ff */
[----:B------:R-:W-:Y:S01]  /*1090*/  LEA.HI R34, R3, R0, RZ, 0x4 ;  /* 0x0000000003227211 */ /* 0x000fe200078f20ff */
[----:B------:R-:W-:Y:S01]  /*10a0*/  IMAD.WIDE.U32 R2, R26, c[0x0][0x260], R32 ;  /* 0x000098001a027a25 */ /* 0x000fe200078e0020 */
[----:B------:R-:W-:-:S03]  /*10b0*/  SHF.R.S32.HI R0, RZ, 0x1f, R4 ;  /* 0x0000001fff007819 */ /* 0x000fc60000011404 */
[----:B------:R-:W-:Y:S01]  /*10c0*/  IMAD R5, R26, c[0x0][0x264], R5 ;  /* 0x000099001a057a24 */ /* 0x000fe200078e0205 */
[CC--:B------:R-:W-:Y:S01]  /*10d0*/  LEA.HI R18, R0.reuse, R4.reuse, RZ, 0x3 ;  /* 0x0000000400127211 */ /* 0x0c0fe200078f18ff */
[----:B------:R-:W-:Y:S01]  /*10e0*/  IMAD.WIDE.U32 R10, R97, c[0x0][0x290], R28 ;  /* 0x0000a400610a7a25 */ /* 0x000fe200078e001c */
[----:B------:R-:W-:Y:S02]  /*10f0*/  LEA.HI R25, R0, R4, RZ, 0x6 ;  /* 0x0000000400197211 */ /* 0x000fe400078f30ff */
[----:B------:R-:W-:Y:S01]  /*1100*/  IADD3 R3, R3, R5, RZ ;  /* 0x0000000503037210 */ /* 0x000fe20007ffe0ff */
[----:B------:R-:W-:Y:S01]  /*1110*/  IMAD R0, R39, c[0x0][0x290], RZ ;  /* 0x0000a40027007a24 */ /* 0x000fe200078e02ff */
[----:B------:R-:W-:Y:S01]  /*1120*/  LOP3.LUT R116, R18, 0xfffffff8, RZ, 0xc0, !PT ;  /* 0xfffffff812747812 */ /* 0x000fe200078ec0ff */
[----:B------:R-:W-:-:S03]  /*1130*/  IMAD.WIDE.U32 R8, R97, c[0x0][0x280], R32 ;  /* 0x0000a00061087a25 */ /* 0x000fc600078e0020 */
[----:B------:R-:W-:Y:S01]  /*1140*/  SHF.R.S32.HI R122, RZ, 0x1f, R116 ;  /* 0x0000001fff7a7819 */ /* 0x000fe20000011474 */
[----:B------:R-:W-:Y:S02]  /*1150*/  IMAD R0, R97, c[0x0][0x294], R0 ;  /* 0x0000a50061007a24 */ /* 0x000fe400078e0200 */
[----:B------:R-:W-:Y:S01]  /*1160*/  IMAD.MOV.U32 R106, RZ, RZ, R8 ;  /* 0x000000ffff6a7224 */ /* 0x000fe200078e0008 */
[----:B------:R-:W-:Y:S01]  /*1170*/  SHF.R.S32.HI R8, RZ, 0x1f, R169 ;  /* 0x0000001fff087819 */ /* 0x000fe200000114a9 */
[----:B------:R-:W-:Y:S02]  /*1180*/  IMAD.IADD R109, R11, 0x1, R0 ;  /* 0x000000010b6d7824 */ /* 0x000fe400078e0200 */
[----:B------:R-:W-:Y:S01]  /*1190*/  IMAD.IADD R105, R0, 0x1, R7 ;  /* 0x0000000100697824 */ /* 0x000fe200078e0207 */
[----:B------:R-:W-:Y:S01]  /*11a0*/  LEA.HI R8, R8, R169, RZ, 0x3 ;  /* 0x000000a908087211 */ /* 0x000fe200078f18ff */
[----:B------:R-:W-:Y:S02]  /*11b0*/  IMAD R0, R24, c[0x0][0x268], RZ ;  /* 0x00009a0018007a24 */ /* 0x000fe400078e02ff */
[----:B------:R-:W-:-:S04]  /*11c0*/  IMAD.WIDE.U32 R4, R26, c[0x0][0x210], R32 ;  /* 0x000084001a047a25 */ /* 0x000fc800078e0020 */
[C---:B------:R-:W-:Y:S01]  /*11d0*/  IMAD R113, R102.reuse, c[0x0][0x26c], R0 ;  /* 0x00009b0066717a24 */ /* 0x040fe200078e0200 */
[----:B------:R-:W-:Y:S01]  /*11e0*/  SHF.R.S32.HI R0, RZ, 0x1f, R167 ;  /* 0x0000001fff007819 */ /* 0x000fe200000114a7 */
[----:B------:R-:W-:Y:S01]  /*11f0*/  IMAD.WIDE.U32 R102, R102, c[0x0][0x268], R2 ;  /* 0x00009a0066667a25 */ /* 0x000fe200078e0002 */
[----:B------:R-:W-:Y:S02]  /*1200*/  SHF.R.S32.HI R3, RZ, 0x1f, R168 ;  /* 0x0000001fff037819 */ /* 0x000fe400000114a8 */
[----:B------:R-:W-:Y:S01]  /*1210*/  LEA.HI R0, R0, R167, RZ, 0x3 ;  /* 0x000000a700007211 */ /* 0x000fe200078f18ff */
[----:B------:R-:W-:Y:S01]  /*1220*/  IMAD.IADD R107, R14, 0x1, R9 ;  /* 0x000000010e6b7824 */ /* 0x000fe200078e0209 */
[----:B------:R-:W-:Y:S01]  /*1230*/  LEA.HI R3, R3, R168, RZ, 0x3 ;  /* 0x000000a803037211 */ /* 0x000fe200078f18ff */
[----:B------:R-:W-:Y:S01]  /*1240*/  IMAD.MOV.U32 R104, RZ, RZ, R6 ;  /* 0x000000ffff687224 */ /* 0x000fe200078e0006 */
[----:B------:R-:W-:Y:S01]  /*1250*/  IADD3 R7, R5, R21, RZ ;  /* 0x0000001505077210 */ /* 0x000fe20007ffe0ff */
[----:B------:R-:W-:Y:S01]  /*1260*/  IMAD.SHL.U32 R9, R8, 0x40, RZ ;  /* 0x0000004008097824 */ /* 0x000fe200078e00ff */
[----:B------:R-:W-:Y:S01]  /*1270*/  SHF.L.U32 R5, R168, 0x6, RZ ;  /* 0x00000006a8057819 */ /* 0x000fe200000006ff */
[----:B------:R-:W-:-:S02]  /*1280*/  IMAD.MOV.U32 R6, RZ, RZ, R4 ;  /* 0x000000ffff067224 */ /* 0x000fc400078e0004 */
[----:B------:R-:W-:Y:S01]  /*1290*/  IMAD.SHL.U32 R2, R169, 0x40, RZ ;  /* 0x00000040a9027824 */ /* 0x000fe200078e00ff */
[----:B------:R-:W-:Y:S01]  /*12a0*/  LOP3.LUT R5, R5, 0x1c0, RZ, 0xc0, !PT ;  /* 0x000001c005057812 */ /* 0x000fe200078ec0ff */
[----:B------:R-:W-:Y:S01]  /*12b0*/  IMAD.SHL.U32 R8, R3, 0x40, RZ ;  /* 0x0000004003087824 */ /* 0x000fe200078e00ff */
[----:B------:R-:W-:Y:S01]  /*12c0*/  SHF.R.S32.HI R3, RZ, 0x4, R34 ;  /* 0x00000004ff037819 */ /* 0x000fe20000011422 */
[----:B------:R-:W-:Y:S01]  /*12d0*/  IMAD.SHL.U32 R4, R167, 0x40, RZ ;  /* 0x00000040a7047824 */ /* 0x000fe200078e00ff */
[----:B------:R-:W-:Y:S01]  /*12e0*/  LOP3.LUT R2, R2, 0x1c0, RZ, 0xc0, !PT ;  /* 0x000001c002027812 */ /* 0x000fe200078ec0ff */
[----:B------:R-:W-:Y:S01]  /*12f0*/  IMAD.SHL.U32 R0, R0, 0x40, RZ ;  /* 0x0000004000007824 */ /* 0x000fe200078e00ff */
[----:B------:R-:W-:Y:S01]  /*1300*/  LEA.HI.SX32 R3, R18, R3, 0x1d ;  /* 0x0000000312037211 */ /* 0x000fe200078feaff */
[----:B------:R-:W-:Y:S01]  /*1310*/  IMAD.MOV.U32 R108, RZ, RZ, R10 ;  /* 0x000000ffff6c7224 */ /* 0x000fe200078e000a */
[----:B------:R-:W-:Y:S01]  /*1320*/  LOP3.LUT R4, R4, 0x1c0, RZ, 0xc0, !PT ;  /* 0x000001c004047812 */ /* 0x000fe200078ec0ff */
[----:B------:R-:W-:Y:S01]  /*1330*/  IMAD.WIDE.U32 R106, R166, c[0x0][0x280], R106 ;  /* 0x0000a000a66a7a25 */ /* 0x000fe200078e006a */
[----:B------:R-:W-:-:S02]  /*1340*/  LOP3.LUT R10, R0, 0xfffffe00, RZ, 0xc0, !PT ;  /* 0xfffffe00000a7812 */ /* 0x000fc400078ec0ff */
[----:B------:R-:W-:Y:S01]  /*1350*/  LOP3.LUT R12, R9, 0xfffffe00, RZ, 0xc0, !PT ;  /* 0xfffffe00090c7812 */ /* 0x000fe200078ec0ff */
[----:B------:R-:W-:Y:S01]  /*1360*/  IMAD.SHL.U32 R0, R25, 0x80, RZ ;  /* 0x0000008019007824 */ /* 0x000fe200078e00ff */
[----:B------:R-:W-:Y:S01]  /*1370*/  LOP3.LUT R11, R8, 0xfffffe00, RZ, 0xc0, !PT ;  /* 0xfffffe00080b7812 */ /* 0x000fe200078ec0ff */
[C---:B------:R-:W-:Y:S01]  /*1380*/  IMAD.WIDE.U32 R108, R166.reuse, c[0x0][0x290], R108 ;  /* 0x0000a400a66c7a25 */ /* 0x040fe200078e006c */
[----:B------:R-:W-:Y:S02]  /*1390*/  SHF.R.U32.HI R26, RZ, 0x3, R2 ;  /* 0x00000003ff1a7819 */ /* 0x000fe40000011602 */
[----:B------:R-:W-:Y:S01]  /*13a0*/  LOP3.LUT R9, R19, 0x38, R18, 0xf8, !PT ;  /* 0x0000003813097812 */ /* 0x000fe200078ef812 */
[----:B------:R-:W-:Y:S01]  /*13b0*/  IMAD.WIDE.U32 R104, R166, c[0x0][0x290], R104 ;  /* 0x0000a400a6687a25 */ /* 0x000fe200078e0068 */
[----:B------:R-:W-:Y:S02]  /*13c0*/  LOP3.LUT R13, R2, 0x38, R18, 0xf8, !PT ;  /* 0x00000038020d7812 */ /* 0x000fe400078ef812 */
[----:B------:R-:W-:Y:S01]  /*13d0*/  SHF.R.S32.HI R8, RZ, 0x1f, R3 ;  /* 0x0000001fff087819 */ /* 0x000fe20000011403 */
[----:B------:R-:W-:Y:S01]  /*13e0*/  IMAD.X R128, RZ, RZ, R128, P2 ;  /* 0x000000ffff807224 */ /* 0x000fe200010e0680 */
[----:B------:R-:W-:Y:S01]  /*13f0*/  SHF.R.U32.HI R30, RZ, 0x3, R5 ;  /* 0x00000003ff1e7819 */ /* 0x000fe20000011605 */
[----:B------:R-:W-:Y:S01]  /*1400*/  IMAD.IADD R113, R103, 0x1, R113 ;  /* 0x0000000167717824 */ /* 0x000fe200078e0271 */
[----:B------:R-:W-:-:S02]  /*1410*/  SHF.R.U32.HI R31, RZ, 0x3, R4 ;  /* 0x00000003ff1f7819 */ /* 0x000fc40000011604 */
[--C-:B------:R-:W-:Y:S02]  /*1420*/  LOP3.LUT R14, R5, 0x38, R18.reuse, 0xf8, !PT ;  /* 0x00000038050e7812 */ /* 0x100fe400078ef812 */
[----:B------:R-:W-:Y:S02]  /*1430*/  LOP3.LUT R24, R4, 0x38, R18, 0xf8, !PT ;  /* 0x0000003804187812 */ /* 0x000fe400078ef812 */
[----:B------:R-:W-:Y:S02]  /*1440*/  SHF.L.U32 R98, R3, 0x3, RZ ;  /* 0x0000000303627819 */ /* 0x000fe400000006ff */
[----:B------:R-:W-:Y:S02]  /*1450*/  LOP3.LUT R0, R0, 0xffffe000, RZ, 0xc0, !PT ;  /* 0xffffe00000007812 */ /* 0x000fe400078ec0ff */
[----:B------:R-:W-:Y:S02]  /*1460*/  LOP3.LUT R21, R9, R36, RZ, 0x3c, !PT ;  /* 0x0000002409157212 */ /* 0x000fe400078e3cff */
[----:B------:R-:W-:-:S02]  /*1470*/  LEA.HI R25, R8, R3, RZ, 0x3 ;  /* 0x0000000308197211 */ /* 0x000fc400078f18ff */
[----:B------:R-:W-:Y:S02]  /*1480*/  LOP3.LUT R13, R13, R26, RZ, 0x3c, !PT ;  /* 0x0000001a0d0d7212 */ /* 0x000fe400078e3cff */
[----:B------:R-:W-:Y:S01]  /*1490*/  LOP3.LUT R9, R14, R30, RZ, 0x3c, !PT ;  /* 0x0000001e0e097212 */ /* 0x000fe200078e3cff */
[----:B------:R-:W-:Y:S01]  /*14a0*/  @P0 IMAD.MOV.U32 R14, RZ, RZ, R20 ;  /* 0x000000ffff0e0224 */ /* 0x000fe200078e0014 */
[----:B------:R-:W-:Y:S02]  /*14b0*/  LOP3.LUT R8, R24, R31, RZ, 0x3c, !PT ;  /* 0x0000001f18087212 */ /* 0x000fe400078e3cff */
[--C-:B------:R-:W-:Y:S02]  /*14c0*/  LOP3.LUT R3, R19, 0x38, R98.reuse, 0xf8, !PT ;  /* 0x0000003813037812 */ /* 0x100fe400078ef862 */
[----:B------:R-:W-:Y:S02]  /*14d0*/  LOP3.LUT R2, R2, 0x38, R98, 0xf8, !PT ;  /* 0x0000003802027812 */ /* 0x000fe400078ef862 */
[----:B------:R-:W-:-:S02]  /*14e0*/  IADD3 R38, R21, R0, R27 ;  /* 0x0000000015267210 */ /* 0x000fc40007ffe01b */
[-C--:B------:R-:W-:Y:S02]  /*14f0*/  IADD3 R34, R13, R0.reuse, R12 ;  /* 0x000000000d227210 */ /* 0x080fe40007ffe00c */
[----:B------:R-:W-:Y:S01]  /*1500*/  IADD3 R21, R8, R0, R10 ;  /* 0x0000000008157210 */ /* 0x000fe20007ffe00a */
[----:B------:R-:W-:Y:S01]  /*1510*/  @P0 IMAD R8, R40, 0x60, RZ ;  /* 0x0000006028080824 */ /* 0x000fe200078e02ff */
[----:B------:R-:W-:Y:S01]  /*1520*/  LOP3.LUT R19, R3, R36, RZ, 0x3c, !PT ;  /* 0x0000002403137212 */ /* 0x000fe200078e3cff */
[----:B------:R-:W-:Y:S01]  /*1530*/  IMAD.SHL.U32 R153, R38, 0x2, RZ ;  /* 0x0000000226997824 */ /* 0x000fe200078e00ff */
[----:B------:R-:W-:Y:S01]  /*1540*/  LOP3.LUT R13, R2, R26, RZ, 0x3c, !PT ;  /* 0x0000001a020d7212 */ /* 0x000fe200078e3cff */
[----:B------:R-:W-:Y:S01]  /*1550*/  @P0 IMAD.WIDE.U32 R2, R170, 0x60, R14 ;  /* 0x00000060aa020825 */ /* 0x000fe200078e000e */
[----:B------:R-:W-:Y:S02]  /*1560*/  IADD3 R24, R9, R0, R11 ;  /* 0x0000000009187210 */ /* 0x000fe40007ffe00b */
[----:B------:R-:W-:Y:S01]  /*1570*/  LOP3.LUT R9, R5, 0x38, R98, 0xf8, !PT ;  /* 0x0000003805097812 */ /* 0x000fe200078ef862 */
[----:B------:R-:W-:Y:S01]  /*1580*/  @P0 IMAD.IADD R8, R3, 0x1, R8 ;  /* 0x0000000103080824 */ /* 0x000fe200078e0208 */
[----:B------:R-:W-:Y:S01]  /*1590*/  LOP3.LUT R5, R4, 0x38, R98, 0xf8, !PT ;  /* 0x0000003804057812 */ /* 0x000fe200078ef862 */
[----:B------:R-:W-:Y:S01]  /*15a0*/  IMAD.SHL.U32 R0, R25, 0x400, RZ ;  /* 0x0000040019007824 */ /* 0x000fe200078e00ff */
[----:B------:R-:W-:Y:S01]  /*15b0*/  @P0 LEA R4, P1, R2, c[0x0][0x220], 0x1 ;  /* 0x0000880002040a11 */ /* 0x000fe200078208ff */
[----:B------:R-:W-:Y:S01]  /*15c0*/  IMAD.SHL.U32 R152, R34, 0x2, RZ ;  /* 0x0000000222987824 */ /* 0x000fe200078e00ff */
[----:B------:R-:W-:Y:S01]  /*15d0*/  LOP3.LUT R3, R5, R31, RZ, 0x3c, !PT ;  /* 0x0000001f05037212 */ /* 0x000fe200078e3cff */
[----:B------:R-:W-:Y:S01]  /*15e0*/  IMAD.SHL.U32 R151, R24, 0x2, RZ ;  /* 0x0000000218977824 */ /* 0x000fe200078e00ff */
[----:B------:R-:W-:Y:S01]  /*15f0*/  @P0 LEA.HI.X R5, R2, c[0x0][0x224], R8, 0x1, P1 ;  /* 0x0000890002050a11 */ /* 0x000fe200008f0c08 */
[----:B------:R-:W-:Y:S01]  /*1600*/  IMAD.SHL.U32 R150, R21, 0x2, RZ ;  /* 0x0000000215967824 */ /* 0x000fe200078e00ff */
[----:B------:R-:W-:-:S02]  /*1610*/  LOP3.LUT R0, R0, 0xffffe000, RZ, 0xc0, !PT ;  /* 0xffffe00000007812 */ /* 0x000fc400078ec0ff */
[----:B------:R-:W-:Y:S01]  /*1620*/  LOP3.LUT R9, R9, R30, RZ, 0x3c, !PT ;  /* 0x0000001e09097212 */ /* 0x000fe200078e3cff */
[----:B------:R2:W-:Y:S01]  /*1630*/  @P0 LDGSTS.E.BYPASS.LTC128B.128 [R75+0xb100], [R4.64], !P4 ;  /* 0x0b100000044b0fae */ /* 0x0005e2000e101d48 */
[----:B------:R-:W-:Y:S02]  /*1640*/  SEL R2, R17, RZ, !P5 ;  /* 0x000000ff11027207 */ /* 0x000fe40006800000 */
[-C--:B------:R-:W-:Y:S01]  /*1650*/  IADD3 R19, R19, R0.reuse, R27 ;  /* 0x0000000013137210 */ /* 0x080fe20007ffe01b */
[----:B------:R2:W-:Y:S01]  /*1660*/  @P0 LDGSTS.E.BYPASS.LTC128B.128 [R75+0xf100], [R4.64+0x80], !P6 ;  /* 0x0f100080044b0fae */ /* 0x0005e2000f101d48 */
[-C--:B------:R-:W-:Y:S02]  /*1670*/  IADD3 R13, R13, R0.reuse, R12 ;  /* 0x000000000d0d7210 */ /* 0x080fe40007ffe00c */
[-C--:B------:R-:W-:Y:S01]  /*1680*/  IADD3 R11, R9, R0.reuse, R11 ;  /* 0x00000000090b7210 */ /* 0x080fe20007ffe00b */
[----:B------:R-:W0:Y:S01]  /*1690*/  LDGDEPBAR ;  /* 0x00000000000079af */ /* 0x000e220000000000 */
[----:B------:R-:W-:Y:S01]  /*16a0*/  IADD3 R10, R3, R0, R10 ;  /* 0x00000000030a7210 */ /* 0x000fe20007ffe00a */
[----:B------:R-:W-:Y:S01]  /*16b0*/  IMAD R3, R2, c[0x0][0x1f0], RZ ;  /* 0x00007c0002037a24 */ /* 0x000fe200078e02ff */
[----:B------:R-:W-:Y:S01]  /*16c0*/  SEL R0, R16, RZ, !P5 ;  /* 0x000000ff10007207 */ /* 0x000fe20006800000 */
[----:B------:R-:W-:Y:S01]  /*16d0*/  IMAD R2, R2, c[0x0][0x218], RZ ;  /* 0x0000860002027a24 */ /* 0x000fe200078e02ff */
[----:B------:R-:W-:Y:S01]  /*16e0*/  ISETP.NE.AND P0, PT, RZ, UR6, PT ;  /* 0x00000006ff007c0c */ /* 0x000fe2000bf05270 */
[----:B------:R-:W-:Y:S01]  /*16f0*/  IMAD.SHL.U32 R147, R13, 0x2, RZ ;  /* 0x000000020d937824 */ /* 0x000fe200078e00ff */
[----:B------:R-:W-:Y:S01]  /*1700*/  SHF.L.U64.HI R170, R170, R176, c[0x0][0x23c] ;  /* 0x00008f00aaaa7619 */ /* 0x000fe200000102b0 */
[----:B------:R-:W-:Y:S01]  /*1710*/  IMAD.WIDE.U32 R94, R0, c[0x0][0x1f0], R94 ;  /* 0x00007c00005e7a25 */ /* 0x000fe200078e005e */
[----:B------:R-:W-:-:S02]  /*1720*/  P2R R163, PR, RZ, 0x1 ;  /* 0x00000001ffa37803 */ /* 0x000fc40000000000 */
[----:B------:R-:W-:Y:S01]  /*1730*/  IADD3 R162, P1, R35, R97, RZ ;  /* 0x0000006123a27210 */ /* 0x000fe20007f3e0ff */
[C---:B------:R-:W-:Y:S01]  /*1740*/  IMAD R96, R0.reuse, c[0x0][0x1f4], R3 ;  /* 0x00007d0000607a24 */ /* 0x040fe200078e0203 */
[----:B------:R-:W-:Y:S01]  /*1750*/  SHF.R.S32.HI R9, RZ, 0x1f, R167 ;  /* 0x0000001fff097819 */ /* 0x000fe200000114a7 */
[----:B------:R-:W-:Y:S01]  /*1760*/  IMAD R112, R0, c[0x0][0x21c], R2 ;  /* 0x0000870000707a24 */ /* 0x000fe200078e0202 */
[----:B------:R-:W-:Y:S01]  /*1770*/  ISETP.GE.AND P5, PT, R32, c[0x0][0x1d4], PT ;  /* 0x0000750020007a0c */ /* 0x000fe20003fa6270 */
[----:B------:R-:W-:Y:S01]  /*1780*/  IMAD.WIDE.U32 R100, R0, c[0x0][0x218], R6 ;  /* 0x0000860000647a25 */ /* 0x000fe200078e0006 */
[----:B------:R-:W-:Y:S02]  /*1790*/  SHF.R.S32.HI R0, RZ, 0x1f, R166 ;  /* 0x0000001fff007819 */ /* 0x000fe400000114a6 */
[----:B------:R-:W-:Y:S01]  /*17a0*/  SHF.R.S32.HI R6, RZ, 0x1f, R169 ;  /* 0x0000001fff067819 */ /* 0x000fe200000114a9 */
[----:B------:R-:W-:Y:S01]  /*17b0*/  IMAD.MOV.U32 R3, RZ, RZ, c[0x0][0x290] ;  /* 0x0000a400ff037624 */ /* 0x000fe200078e00ff */
[----:B------:R-:W-:Y:S01]  /*17c0*/  SHF.R.S32.HI R7, RZ, 0x1f, R168 ;  /* 0x0000001fff077819 */ /* 0x000fe200000114a8 */
[C---:B------:R-:W-:Y:S01]  /*17d0*/  IMAD R2, R0.reuse, c[0x0][0x280], RZ ;  /* 0x0000a00000027a24 */ /* 0x040fe200078e02ff */
[----:B--2---:R-:W-:Y:S01]  /*17e0*/  MOV R4, c[0x0][0x280] ;  /* 0x0000a00000047a02 */ /* 0x004fe20000000f00 */
[----:B------:R-:W-:Y:S01]  /*17f0*/  IMAD R0, R0, c[0x0][0x290], RZ ;  /* 0x0000a40000007a24 */ /* 0x000fe200078e02ff */
[----:B------:R-:W-:Y:S01]  /*1800*/  IADD3 R31, R28, 0x20, RZ ;  /* 0x000000201c1f7810 */ /* 0x000fe20007ffe0ff */
[----:B------:R-:W-:Y:S01]  /*1810*/  IMAD.MOV.U32 R5, RZ, RZ, c[0x0][0x1e0] ;  /* 0x00007800ff057624 */ /* 0x000fe200078e00ff */
[C---:B------:R-:W-:Y:S01]  /*1820*/  SHF.L.U64.HI R175, R4.reuse, R176, c[0x0][0x284] ;  /* 0x0000a10004af7619 */ /* 0x040fe200000102b0 */
[C---:B------:R-:W-:Y:S01]  /*1830*/  IMAD.SHL.U32 R203, R4.reuse, 0x40, RZ ;  /* 0x0000004004cb7824 */ /* 0x040fe200078e00ff */
[C---:B------:R-:W-:Y:S01]  /*1840*/  SHF.L.U64.HI R193, R4.reuse, R194, c[0x0][0x284] ;  /* 0x0000a10004c17619 */ /* 0x040fe200000102c2 */
[C---:B------:R-:W-:Y:S01]  /*1850*/  IMAD.SHL.U32 R206, R4.reuse, 0x20, RZ ;  /* 0x0000002004ce7824 */ /* 0x040fe200078e00ff */
[C---:B------:R-:W-:Y:S01]  /*1860*/  SHF.L.U64.HI R177, R4.reuse, R178, c[0x0][0x284] ;  /* 0x0000a10004b17619 */ /* 0x040fe200000102b2 */
[C---:B------:R-:W-:Y:S01]  /*1870*/  IMAD.WIDE.U32 R198, R4.reuse, 0x60, RZ ;  /* 0x0000006004c67825 */ /* 0x040fe200078e00ff */
[----:B------:R-:W-:-:S02]  /*1880*/  SHF.L.U32 R205, R4, 0x7, RZ ;  /* 0x0000000704cd7819 */ /* 0x000fc400000006ff */
[----:B------:R-:W-:Y:S01]  /*1890*/  SHF.L.U64.HI R195, R5, R176, c[0x0][0x1e4] ;  /* 0x0000790005c37619 */ /* 0x000fe200000102b0 */
[C---:B------:R-:W-:Y:S01]  /*18a0*/  IMAD R4, R166.reuse, c[0x0][0x294], R0 ;  /* 0x0000a500a6047a24 */ /* 0x040fe200078e0200 */
[----:B------:R-:W-:Y:S01]  /*18b0*/  IADD3 R0, P0, R97, 0x20, RZ ;  /* 0x0000002061007810 */ /* 0x000fe20007f1e0ff */
[C---:B------:R-:W-:Y:S01]  /*18c0*/  IMAD.SHL.U32 R211, R5.reuse, 0x40, RZ ;  /* 0x0000004005d37824 */ /* 0x040fe200078e00ff */
[C---:B------:R-:W-:Y:S01]  /*18d0*/  SHF.L.U64.HI R192, R5.reuse, R194, c[0x0][0x1e4] ;  /* 0x0000790005c07619 */ /* 0x040fe200000102c2 */
[C---:B------:R-:W-:Y:S01]  /*18e0*/  IMAD.SHL.U32 R207, R5.reuse, 0x80, RZ ;  /* 0x0000008005cf7824 */ /* 0x040fe200078e00ff */
[C---:B------:R-:W-:Y:S01]  /*18f0*/  SHF.L.U64.HI R190, R5.reuse, R178, c[0x0][0x1e4] ;  /* 0x0000790005be7619 */ /* 0x040fe200000102b2 */
[C---:B------:R-:W-:Y:S01]  /*1900*/  IMAD.WIDE.U32 R172, R5.reuse, 0x60, RZ ;  /* 0x0000006005ac7825 */ /* 0x040fe200078e00ff */
[----:B------:R-:W-:Y:S02]  /*1910*/  SHF.L.U32 R210, R5, 0x5, RZ ;  /* 0x0000000505d27819 */ /* 0x000fe400000006ff */
[C---:B------:R-:W-:Y:S01]  /*1920*/  SHF.L.U64.HI R176, R3.reuse, R176, c[0x0][0x294] ;  /* 0x0000a50003b07619 */ /* 0x040fe200000102b0 */
[----:B------:R-:W-:Y:S01]  /*1930*/  IMAD R5, R166, c[0x0][0x284], R2 ;  /* 0x0000a100a6057a24 */ /* 0x000fe200078e0202 */
[----:B------:R-:W-:Y:S01]  /*1940*/  IADD3.X R2, RZ, R39, RZ, P0, !PT ;  /* 0x00000027ff027210 */ /* 0x000fe200007fe4ff */
[C---:B------:R-:W-:Y:S01]  /*1950*/  IMAD.SHL.U32 R204, R3.reuse, 0x40, RZ ;  /* 0x0000004003cc7824 */ /* 0x040fe200078e00ff */
[C---:B------:R-:W-:Y:S01]  /*1960*/  SHF.L.U64.HI R194, R3.reuse, R194, c[0x0][0x294] ;  /* 0x0000a50003c27619 */ /* 0x040fe200000102c2 */
[C---:B------:R-:W-:Y:S01]  /*1970*/  IMAD.SHL.U32 R201, R3.reuse, 0x80, RZ ;  /* 0x0000008003c97824 */ /* 0x040fe200078e00ff */
[C---:B------:R-:W-:Y:S01]  /*1980*/  SHF.L.U64.HI R178, R3.reuse, R178, c[0x0][0x294] ;  /* 0x0000a50003b27619 */ /* 0x040fe200000102b2 */
[C---:B------:R-:W-:Y:S01]  /*1990*/  IMAD.SHL.U32 R202, R3.reuse, 0x20, RZ ;  /* 0x0000002003ca7824 */ /* 0x040fe200078e00ff */
[----:B------:R-:W-:Y:S01]  /*19a0*/  IADD3 R143, P0, R32, R180, RZ ;  /* 0x000000b4208f7210 */ /* 0x000fe20007f1e0ff */
[----:B------:R-:W-:Y:S01]  /*19b0*/  IMAD.WIDE.U32 R196, R3, 0x60, RZ ;  /* 0x0000006003c47825 */ /* 0x000fe200078e00ff */
[----:B------:R-:W-:-:S02]  /*19c0*/  IADD3 R129, R199, UR5, RZ ;  /* 0x00000005c7817c10 */ /* 0x000fc4000fffe0ff */
[----:B------:R-:W-:Y:S01]  /*19d0*/  IADD3 R123, R5, R107, RZ ;  /* 0x0000006b057b7210 */ /* 0x000fe20007ffe0ff */
[----:B------:R-:W-:Y:S01]  /*19e0*/  IMAD R3, R39, c[0x0][0x1e0], RZ ;  /* 0x0000780027037a24 */ /* 0x000fe200078e02ff */
[----:B------:R-:W-:Y:S01]  /*19f0*/  IADD3 R130, R197, UR4, RZ ;  /* 0x00000004c5827c10 */ /* 0x000fe2000fffe0ff */
[----:B------:R-:W-:Y:S01]  /*1a00*/  IMAD R2, R2, c[0x0][0x1e0], RZ ;  /* 0x0000780002027a24 */ /* 0x000fe200078e02ff */
[----:B------:R-:W-:Y:S01]  /*1a10*/  SHF.R.S32.HI R121, RZ, 0x1f, R98 ;  /* 0x0000001fff797819 */ /* 0x000fe20000011462 */
[----:B------:R-:W-:Y:S01]  /*1a20*/  IMAD.WIDE.U32 R134, R0, c[0x0][0x1e0], RZ ;  /* 0x0000780000867a25 */ /* 0x000fe200078e00ff */
[----:B------:R-:W-:-:S03]  /*1a30*/  SHF.L.U32 R149, R19, 0x1, RZ ;  /* 0x0000000113957819 */ /* 0x000fc600000006ff */
[----:B------:R-:W-:Y:S02]  /*1a40*/  IMAD R3, R97, c[0x0][0x1e4], R3 ;  /* 0x0000790061037a24 */ /* 0x000fe400078e0203 */
[----:B------:R-:W-:Y:S02]  /*1a50*/  IMAD R8, R0, c[0x0][0x1e4], R2 ;  /* 0x0000790000087a24 */ /* 0x000fe400078e0202 */
[----:B------:R-:W-:Y:S01]  /*1a60*/  IMAD.X R161, R37, 0x1, R39, P1 ;  /* 0x0000000125a17824 */ /* 0x000fe200008e0627 */
[----:B------:R-:W-:Y:S01]  /*1a70*/  IADD3 R144, P1, R210, R134, RZ ;  /* 0x00000086d2907210 */ /* 0x000fe20007f3e0ff */
[----:B------:R-:W-:Y:S02]  /*1a80*/  IMAD.IADD R142, R181, 0x1, R3 ;  /* 0x00000001b58e7824 */ /* 0x000fe400078e0203 */
[----:B------:R-:W-:Y:S02]  /*1a90*/  IMAD.IADD R141, R135, 0x1, R8 ;  /* 0x00000001878d7824 */ /* 0x000fe400078e0208 */
[----:B------:R-:W-:Y:S01]  /*1aa0*/  IMAD.IADD R96, R95, 0x1, R96 ;  /* 0x000000015f607824 */ /* 0x000fe200078e0260 */
[----:B------:R-:W-:Y:S01]  /*1ab0*/  IADD3.X R139, R33, R142, RZ, P0, !PT ;  /* 0x0000008e218b7210 */ /* 0x000fe200007fe4ff */
[----:B------:R-:W-:Y:S01]  /*1ac0*/  IMAD.X R140, R190, 0x1, R141, P1 ;  /* 0x00000001be8c7824 */ /* 0x000fe200008e068d */
[----:B------:R-:W-:Y:S01]  /*1ad0*/  IADD3 R160, P0, R210, R144, RZ ;  /* 0x00000090d2a07210 */ /* 0x000fe20007f1e0ff */
[----:B------:R-:W-:-:S02]  /*1ae0*/  IMAD R2, R6, c[0x0][0x1e0], RZ ;  /* 0x0000780006027a24 */ /* 0x000fc400078e02ff */
[----:B------:R-:W-:Y:S01]  /*1af0*/  IMAD R0, R7, c[0x0][0x1e0], RZ ;  /* 0x0000780007007a24 */ /* 0x000fe200078e02ff */
[----:B------:R-:W-:Y:S01]  /*1b00*/  IADD3.X R156, R190, R140, RZ, P0, !PT ;  /* 0x0000008cbe9c7210 */ /* 0x000fe200007fe4ff */
[----:B------:R-:W-:Y:S01]  /*1b10*/  IMAD R6, R9, c[0x0][0x1e0], RZ ;  /* 0x0000780009067a24 */ /* 0x000fe200078e02ff */
[----:B------:R-:W-:Y:S01]  /*1b20*/  IADD3 R115, P0, R143, R94, RZ ;  /* 0x0000005e8f737210 */ /* 0x000fe20007f1e0ff */
[----:B------:R-:W-:Y:S02]  /*1b30*/  IMAD R7, R169, c[0x0][0x1e4], R2 ;  /* 0x00007900a9077a24 */ /* 0x000fe400078e0202 */
[----:B------:R-:W-:Y:S02]  /*1b40*/  IMAD R2, R168, c[0x0][0x1e4], R0 ;  /* 0x00007900a8027a24 */ /* 0x000fe400078e0200 */
[----:B------:R-:W-:Y:S01]  /*1b50*/  IMAD.X R114, R139, 0x1, R96, P0 ;  /* 0x000000018b727824 */ /* 0x000fe200000e0660 */
[----:B------:R-:W-:Y:S01]  /*1b60*/  IADD3 R125, P0, R94, 0x40, RZ ;  /* 0x000000405e7d7810 */ /* 0x000fe20007f1e0ff */
[----:B------:R-:W-:-:S02]  /*1b70*/  IMAD R0, R167, c[0x0][0x1e4], R6 ;  /* 0x00007900a7007a24 */ /* 0x000fc400078e0206 */
[----:B------:R-:W-:Y:S02]  /*1b80*/  IMAD.IADD R191, R173, 0x1, R191 ;  /* 0x00000001adbf7824 */ /* 0x000fe400078e02bf */
[----:B------:R-:W-:Y:S01]  /*1b90*/  IMAD.X R117, RZ, RZ, R96, P0 ;  /* 0x000000ffff757224 */ /* 0x000fe200000e0660 */
[----:B------:R-:W-:Y:S01]  /*1ba0*/  IADD3 R119, P0, R115, 0x40, RZ ;  /* 0x0000004073777810 */ /* 0x000fe20007f1e0ff */
[----:B------:R-:W-:Y:S02]  /*1bb0*/  IMAD.IADD R159, R189, 0x1, R7 ;  /* 0x00000001bd9f7824 */ /* 0x000fe400078e0207 */
[----:B------:R-:W-:Y:S01]  /*1bc0*/  IMAD.IADD R157, R187, 0x1, R2 ;  /* 0x00000001bb9d7824 */ /* 0x000fe200078e0202 */
[----:B------:R-:W-:Y:S01]  /*1bd0*/  IADD3.X R118, RZ, R114, RZ, P0, !PT ;  /* 0x00000072ff767210 */ /* 0x000fe200007fe4ff */
[----:B------:R-:W-:Y:S02]  /*1be0*/  IMAD.IADD R155, R185, 0x1, R0 ;  /* 0x00000001b99b7824 */ /* 0x000fe400078e0200 */
[----:B------:R-:W-:-:S02]  /*1bf0*/  IMAD.IADD R126, R111, 0x1, R5 ;  /* 0x000000016f7e7824 */ /* 0x000fc400078e0205 */
[----:B------:R-:W-:Y:S02]  /*1c00*/  IMAD.IADD R124, R109, 0x1, R4 ;  /* 0x000000016d7c7824 */ /* 0x000fe400078e0204 */
[----:B------:R-:W-:Y:S02]  /*1c10*/  IMAD.IADD R120, R4, 0x1, R105 ;  /* 0x0000000104787824 */ /* 0x000fe400078e0269 */
[----:B------:R-:W-:Y:S02]  /*1c20*/  IMAD.IADD R112, R101, 0x1, R112 ;  /* 0x0000000165707824 */ /* 0x000fe400078e0270 */
[----:B------:R-:W-:Y:S02]  /*1c30*/  IMAD.SHL.U32 R146, R11, 0x2, RZ ;  /* 0x000000020b927824 */ /* 0x000fe400078e00ff */
[----:B------:R-:W-:Y:S01]  /*1c40*/  IMAD.SHL.U32 R145, R10, 0x2, RZ ;  /* 0x000000020a917824 */ /* 0x000fe200078e00ff */
[----:B-1----:R-:W-:Y:S06]  /*1c50*/  BAR.SYNC.DEFER_BLOCKING 0x0 ;  /* 0x0000000000007b1d */ /* 0x002fec0000010000 */
.L_x_102:
[-C--:B------:R-:W-:Y:S01]  /*1c60*/  IMAD R0, R192, R92.reuse, RZ ;  /* 0x0000005cc0007224 */ /* 0x080fe200078e02ff */
[----:B------:R-:W-:Y:S04]  /*1c70*/  DEPBAR.LE SB0, 0x0 ;  /* 0x000080000000791a */ /* 0x000fe80000000000 */
[----:B------:R-:W-:Y:S01]  /*1c80*/  BAR.SYNC.DEFER_BLOCKING 0x0 ;  /* 0x0000000000007b1d */ /* 0x000fe20000010000 */
[----:B------:R-:W-:Y:S01]  /*1c90*/  ISETP.GE.AND P0, PT, R214, 0x1, PT ;  /* 0x00000001d600780c */ /* 0x000fe20003f06270 */
[----:B------:R-:W-:Y:S01]  /*1ca0*/  IMAD.WIDE.U32 R86, R207, R92, RZ ;  /* 0x0000005ccf567225 */ /* 0x000fe200078e00ff */
[----:B------:R-:W-:Y:S05]  /*1cb0*/  SHF.R.S32.HI R99, RZ, 0x1f, R92 ;  /* 0x0000001fff637819 */ /* 0x000fea000001145c */
[----:B------:R-:W-:Y:S05]  /*1cc0*/  IMAD R0, R99, R207, R0 ;  /* 0x000000cf63007224 */ /* 0x000fea00078e0200 */
[----:B------:R-:W-:Y:S01]  /*1cd0*/  IADD3 R90, R87, R0, RZ ;  /* 0x00000000575a7210 */ /* 0x000fe20007ffe0ff */
[----:B------:R-:W-:Y:S01]  /*1ce0*/  BSSY B2, `(.L_x_56) ;  /* 0x0000524000027945 */ /* 0x000fe20003800000 */
[----:B--2---:R-:W-:-:S05]  /*1cf0*/  @!P0 BRA `(.L_x_57) ;  /* 0x00004d4000008947 */ /* 0x004fca0003800000 */
[-C--:B------:R-:W-:Y:S01]  /*1d00*/  IMAD R2, R193, R92.reuse, RZ ;  /* 0x0000005cc1027224 */ /* 0x080fe200078e02ff */
[----:B------:R-:W-:Y:S01]  /*1d10*/  ISETP.NE.AND P0, PT, R163, RZ, PT ;  /* 0x000000ffa300720c */ /* 0x000fe20003f05270 */
[-C--:B------:R-:W-:Y:S02]  /*1d20*/  IMAD R0, R194, R92.reuse, RZ ;  /* 0x0000005cc2007224 */ /* 0x080fe400078e02ff */
[----:B------:R-:W-:Y:S02]  /*1d30*/  IMAD R3, R92, -0x80, R127 ;  /* 0xffffff805c037824 */ /* 0x000fe400078e027f */
[-C--:B------:R-:W-:Y:S03]  /*1d40*/  IMAD.WIDE.U32 R36, R205, R92.reuse, RZ ;  /* 0x0000005ccd247225 */ /* 0x080fe600078e00ff */
[----:B------:R-:W-:Y:S01]  /*1d50*/  IMNMX R76, R3, 0x80, PT ;  /* 0x00000080034c7817 */ /* 0x000fe20003800200 */
[----:B------:R-:W-:Y:S04]  /*1d60*/  IMAD.WIDE.U32 R72, R201, R92, RZ ;  /* 0x0000005cc9487225 */ /* 0x000fe800078e00ff */
[C---:B------:R-:W-:Y:S02]  /*1d70*/  IMAD R2, R99.reuse, R205, R2 ;  /* 0x000000cd63027224 */ /* 0x040fe400078e0202 */
[----:B------:R-:W-:Y:S03]  /*1d80*/  IMAD R0, R99, R201, R0 ;  /* 0x000000c963007224 */ /* 0x000fe600078e0200 */
[----:B------:R-:W-:Y:S02]  /*1d90*/  IADD3 R41, R37, R2, RZ ;  /* 0x0000000225297210 */ /* 0x000fe40007ffe0ff */
[----:B------:R-:W-:Y:S01]  /*1da0*/  IADD3 R43, R73, R0, RZ ;  /* 0x00000000492b7210 */ /* 0x000fe20007ffe0ff */
[----:B------:R-:W-:-:S05]  /*1db0*/  @!P0 BRA `(.L_x_58) ;  /* 0x000028b000008947 */ /* 0x000fca0003800000 */
[----:B------:R-:W-:Y:S01]  /*1dc0*/  ISETP.GE.AND P2, PT, R97, R76, PT ;  /* 0x0000004c6100720c */ /* 0x000fe20003f46270 */
[----:B------:R-:W-:Y:S01]  /*1dd0*/  BSSY B0, `(.L_x_59) ;  /* 0x000001b000007945 */ /* 0x000fe20003800000 */
[----:B------:R-:W-:Y:S01]  /*1de0*/  CS2R R48, SRZ ;  /* 0x0000000000307805 */ /* 0x000fe2000001ff00 */
[----:B------:R-:W-:Y:S01]  /*1df0*/  CS2R R44, SRZ ;  /* 0x00000000002c7805 */ /* 0x000fe2000001ff00 */
[----:B------:R-:W-:Y:S01]  /*1e00*/  CS2R R38, SRZ ;  /* 0x0000000000267805 */ /* 0x000fe2000001ff00 */
[----:B------:R-:W-:Y:S01]  /*1e10*/  CS2R R12, SRZ ;  /* 0x00000000000c7805 */ /* 0x000fe2000001ff00 */
[----:B------:R-:W-:Y:S07]  /*1e20*/  CS2R R2, SRZ ;  /* 0x0000000000027805 */ /* 0x000fee000001ff00 */
[----:B------:R-:W-:-:S05]  /*1e30*/  @P2 BRA `(.L_x_60) ;  /* 0x0000014000002947 */ /* 0x000fca0003800000 */
[----:B------:R-:W-:Y:S01]  /*1e40*/  IADD3 R0, P0, R110, R36, RZ ;  /* 0x000000246e007210 */ /* 0x000fe20007f1e0ff */
[----:B------:R-:W-:Y:S01]  /*1e50*/  CS2R R38, SRZ ;  /* 0x0000000000267805 */ /* 0x000fe2000001ff00 */
[----:B------:R-:W-:Y:S01]  /*1e60*/  CS2R R44, SRZ ;  /* 0x00000000002c7805 */ /* 0x000fe2000001ff00 */
[----:B------:R-:W-:Y:S02]  /*1e70*/  CS2R R12, SRZ ;  /* 0x00000000000c7805 */ /* 0x000fe4000001ff00 */
[----:B------:R-:W-:Y:S01]  /*1e80*/  IMAD.X R3, R41, 0x1, R126, P0 ;  /* 0x0000000129037824 */ /* 0x000fe200000e067e */
[----:B------:R-:W-:Y:S05]  /*1e90*/  IADD3 R2, P0, R108, R72, RZ ;  /* 0x000000486c027210 */ /* 0x000fea0007f1e0ff */
[----:B------:R-:W-:Y:S01]  /*1ea0*/  IMAD.X R5, R43, 0x1, R124, P0 ;  /* 0x000000012b057824 */ /* 0x000fe200000e067c */
[C---:B------:R-:W-:Y:S04]  /*1eb0*/  LEA R6, P0, R0.reuse, c[0x0][0x270], 0x1 ;  /* 0x00009c0000067a11 */ /* 0x040fe800078008ff */
[----:B------:R-:W-:Y:S02]  /*1ec0*/  LEA.HI.X R7, R0, c[0x0][0x274], R3, 0x1, P0 ;  /* 0x00009d0000077a11 */ /* 0x000fe400000f0c03 */
[C---:B------:R-:W-:Y:S04]  /*1ed0*/  LEA R4, P0, R2.reuse, c[0x0][0x288], 0x1 ;  /* 0x0000a20002047a11 */ /* 0x040fe800078008ff */
[----:B------:R-:W-:Y:S02]  /*1ee0*/  LEA.HI.X R5, R2, c[0x0][0x28c], R5, 0x1, P0 ;  /* 0x0000a30002057a11 */ /* 0x000fe400000f0c05 */
[----:B------:R-:W-:Y:S01]  /*1ef0*/  ISETP.GE.AND P0, PT, R28, c[0x0][0x27c], PT ;  /* 0x00009f001c007a0c */ /* 0x000fe20003f06270 */
[----:B------:R-:W-:Y:S11]  /*1f00*/  CS2R R2, SRZ ;  /* 0x0000000000027805 */ /* 0x000ff6000001ff00 */
[----:B------:R-:W-:Y:S01]  /*1f10*/  @!UPT UIADD3 URZ, URZ, URZ, URZ ;  /* 0x0000003f3f3ff290 */ /* 0x000fe2000fffe03f */
[----:B------:R1:W5:Y:S04]  /*1f20*/  @!P0 LDG.E.64 R38, [R6.64] ;  /* 0x0000000806268981 */ /* 0x000368000c1e1b00 */
[----:B------:R1:W5:Y:S01]  /*1f30*/  @!P0 LDG.E.64 R2, [R4.64] ;  /* 0x0000000804028981 */ /* 0x000362000c1e1b00 */
[----:B------:R-:W-:Y:S11]  /*1f40*/  ISETP.GE.AND P0, PT, R31, c[0x0][0x27c], PT ;  /* 0x00009f001f007a0c */ /* 0x000ff60003f06270 */
[----:B------:R-:W-:Y:S02]  /*1f50*/  @!UPT UIADD3 URZ, URZ, URZ, URZ ;  /* 0x0000003f3f3ff290 */ /* 0x000fe4000fffe03f */
[----:B------:R1:W5:Y:S04]  /*1f60*/  @!P0 LDG.E.64 R44, [R6.64+0x40] ;  /* 0x00004008062c8981 */ /* 0x000368000c1e1b00 */
[----:B------:R1:W5:Y:S02]  /*1f70*/  @!P0 LDG.E.64 R12, [R4.64+0x40] ;  /* 0x00004008040c8981 */ /* 0x000364000c1e1b00 */
.L_x_60:
[----:B------:R-:W-:Y:S05]  /*1f80*/  BSYNC B0 ;  /* 0x0000000000007941 */ /* 0x000fea0003800000 */
.L_x_59:
[----:B------:R-:W-:Y:S01]  /*1f90*/  ISETP.GE.AND P3, PT, R169, R76, PT ;  /* 0x0000004ca900720c */ /* 0x000fe20003f66270 */
[----:B-----5:R-:W-:Y:S01]  /*1fa0*/  IMAD.MOV.U32 R0, RZ, RZ, R44 ;  /* 0x000000ffff007224 */ /* 0x020fe200078e002c */
[----:B------:R-:W-:Y:S01]  /*1fb0*/  BSSY B0, `(.L_x_61) ;  /* 0x0000026000007945 */ /* 0x000fe20003800000 */
[----:B-1----:R-:W-:Y:S01]  /*1fc0*/  IMAD.MOV.U32 R6, RZ, RZ, R45 ;  /* 0x000000ffff067224 */ /* 0x002fe200078e002d */
[----:B------:R-:W-:Y:S01]  /*1fd0*/  CS2R R46, SRZ ;  /* 0x00000000002e7805 */ /* 0x000fe2000001ff00 */
[----:B------:R-:W-:Y:S01]  /*1fe0*/  IMAD.MOV.U32 R5, RZ, RZ, R38 ;  /* 0x000000ffff057224 */ /* 0x000fe200078e0026 */
[----:B------:R-:W-:Y:S01]  /*1ff0*/  CS2R R16, SRZ ;  /* 0x0000000000107805 */ /* 0x000fe2000001ff00 */
[----:B------:R-:W-:Y:S01]  /*2000*/  IMAD.MOV.U32 R4, RZ, RZ, R39 ;  /* 0x000000ffff047224 */ /* 0x000fe200078e0027 */
[----:B------:R-:W-:Y:S01]  /*2010*/  PRMT R58, R0, 0x5410, R6 ;  /* 0x00005410003a7816 */ /* 0x000fe20000000006 */
[----:B------:R-:W-:Y:S01]  /*2020*/  CS2R R14, SRZ ;  /* 0x00000000000e7805 */ /* 0x000fe2000001ff00 */
[----:B------:R-:W-:Y:S02]  /*2030*/  MOV R0, R12 ;  /* 0x0000000c00007202 */ /* 0x000fe40000000f00 */
[----:B------:R-:W-:Y:S01]  /*2040*/  PRMT R40, R5, 0x7610, R40 ;  /* 0x0000761005287816 */ /* 0x000fe20000000028 */
[----:B------:R-:W-:Y:S01]  /*2050*/  IMAD.MOV.U32 R5, RZ, RZ, R13 ;  /* 0x000000ffff057224 */ /* 0x000fe200078e000d */
[----:B------:R-:W-:Y:S01]  /*2060*/  PRMT R42, R4, 0x7610, R42 ;  /* 0x00007610042a7816 */ /* 0x000fe2000000002a */
[----:B------:R-:W-:Y:S01]  /*2070*/  IMAD.MOV.U32 R4, RZ, RZ, R2 ;  /* 0x000000ffff047224 */ /* 0x000fe200078e0002 */
[----:B------:R-:W-:Y:S02]  /*2080*/  PRMT R26, R0, 0x7610, R26 ;  /* 0x00007610001a7816 */ /* 0x000fe4000000001a */
[----:B------:R-:W-:Y:S02]  /*2090*/  MOV R0, R3 ;  /* 0x0000000300007202 */ /* 0x000fe40000000f00 */
[----:B------:R-:W-:Y:S02]  /*20a0*/  PRMT R26, R26, 0x5410, R5 ;  /* 0x000054101a1a7816 */ /* 0x000fe40000000005 */
[----:B------:R-:W-:Y:S01]  /*20b0*/  PRMT R7, R4, 0x5410, R0 ;  /* 0x0000541004077816 */ /* 0x000fe20000000000 */
[----:B------:R-:W-:-:S05]  /*20c0*/  @P3 BRA `(.L_x_62) ;  /* 0x0000014000003947 */ /* 0x000fca0003800000 */
[----:B------:R-:W-:Y:S01]  /*20d0*/  IADD3 R0, P1, P0, R110, R36, R206 ;  /* 0x000000246e007210 */ /* 0x000fe2000783e0ce */
[----:B------:R-:W-:Y:S01]  /*20e0*/  CS2R R46, SRZ ;  /* 0x00000000002e7805 */ /* 0x000fe2000001ff00 */
[----:B------:R-:W-:Y:S01]  /*20f0*/  CS2R R14, SRZ ;  /* 0x00000000000e7805 */ /* 0x000fe2000001ff00 */
[----:B------:R-:W-:Y:S01]  /*2100*/  CS2R R48, SRZ ;  /* 0x0000000000307805 */ /* 0x000fe2000001ff00 */
[----:B------:R-:W-:Y:S01]  /*2110*/  IADD3.X R4, R126, R41, R177, P1, P0 ;  /* 0x000000297e047210 */ /* 0x000fe20000fe04b1 */
[----:B------:R-:W-:Y:S01]  /*2120*/  CS2R R16, SRZ ;  /* 0x0000000000107805 */ /* 0x000fe2000001ff00 */
[----:B------:R-:W-:Y:S04]  /*2130*/  IADD3 R5, P1, P0, R108, R72, R202 ;  /* 0x000000486c057210 */ /* 0x000fe8000783e0ca */
[----:B------:R-:W-:Y:S02]  /*2140*/  IADD3.X R6, R124, R43, R178, P1, P0 ;  /* 0x0000002b7c067210 */ /* 0x000fe40000fe04b2 */
[C---:B------:R-:W-:Y:S04]  /*2150*/  LEA R8, P0, R0.reuse, c[0x0][0x270], 0x1 ;  /* 0x00009c0000087a11 */ /* 0x040fe800078008ff */
[----:B------:R-:W-:Y:S02]  /*2160*/  LEA.HI.X R9, R0, c[0x0][0x274], R4, 0x1, P0 ;  /* 0x00009d0000097a11 */ /* 0x000fe400000f0c04 */
[C---:B------:R-:W-:Y:S04]  /*2170*/  LEA R4, P0, R5.reuse, c[0x0][0x288], 0x1 ;  /* 0x0000a20005047a11 */ /* 0x040fe800078008ff */
[----:B------:R-:W-:Y:S02]  /*2180*/  LEA.HI.X R5, R5, c[0x0][0x28c], R6, 0x1, P0 ;  /* 0x0000a30005057a11 */ /* 0x000fe400000f0c06 */
[----:B------:R-:W-:Y:S11]  /*2190*/  ISETP.GE.AND P0, PT, R28, c[0x0][0x27c], PT ;  /* 0x00009f001c007a0c */ /* 0x000ff60003f06270 */
[----:B------:R-:W-:Y:S02]  /*21a0*/  @!UPT UIADD3 URZ, URZ, URZ, URZ ;  /* 0x0000003f3f3ff290 */ /* 0x000fe4000fffe03f */
[----:B------:R1:W5:Y:S04]  /*21b0*/  @!P0 LDG.E.64 R46, [R8.64] ;  /* 0x00000008082e8981 */ /* 0x000368000c1e1b00 */
[----:B------:R1:W5:Y:S01]  /*21c0*/  @!P0 LDG.E.64 R14, [R4.64] ;  /* 0x00000008040e8981 */ /* 0x000362000c1e1b00 */
[----:B------:R-:W-:Y:S11]  /*21d0*/  ISETP.GE.AND P0, PT, R31, c[0x0][0x27c], PT ;  /* 0x00009f001f007a0c */ /* 0x000ff60003f06270 */
[----:B------:R-:W-:Y:S02]  /*21e0*/  @!UPT UIADD3 URZ, URZ, URZ, URZ ;  /* 0x0000003f3f3ff290 */ /* 0x000fe4000fffe03f */
[----:B------:R1:W5:Y:S04]  /*21f0*/  @!P0 LDG.E.64 R48, [R8.64+0x40] ;  /* 0x0000400808308981 */ /* 0x000368000c1e1b00 */
[----:B------:R1:W5:Y:S02]  /*2200*/  @!P0 LDG.E.64 R16, [R4.64+0x40] ;  /* 0x0000400804108981 */ /* 0x000364000c1e1b00 */
.L_x_62:
[----:B------:R-:W-:Y:S05]  /*2210*/  BSYNC B0 ;  /* 0x0000000000007941 */ /* 0x000fea0003800000 */
.L_x_61:
[----:B------:R-:W-:Y:S01]  /*2220*/  ISETP.GE.AND P6, PT, R168, R76, PT ;  /* 0x0000004ca800720c */ /* 0x000fe20003fc6270 */
[----:B-----5:R-:W-:Y:S01]  /*2230*/  IMAD.MOV.U32 R6, RZ, RZ, R48 ;  /* 0x000000ffff067224 */ /* 0x020fe200078e0030 */
[----:B-1----:R-:W-:Y:S01]  /*2240*/  MOV R4, R46 ;  /* 0x0000002e00047202 */ /* 0x002fe20000000f00 */
[----:B------:R-:W-:Y:S01]  /*2250*/  IMAD.MOV.U32 R5, RZ, RZ, R49 ;  /* 0x000000ffff057224 */ /* 0x000fe200078e0031 */
[----:B------:R-:W-:Y:S01]  /*2260*/  BSSY B0, `(.L_x_63) ;  /* 0x0000024000007945 */ /* 0x000fe20003800000 */
[----:B------:R-:W-:Y:S01]  /*2270*/  IMAD.MOV.U32 R0, RZ, RZ, R47 ;  /* 0x000000ffff007224 */ /* 0x000fe200078e002f */
[----:B------:R-:W-:Y:S01]  /*2280*/  CS2R R56, SRZ ;  /* 0x0000000000387805 */ /* 0x000fe2000001ff00 */
[----:B------:R-:W-:Y:S01]  /*2290*/  CS2R R52, SRZ ;  /* 0x0000000000347805 */ /* 0x000fe2000001ff00 */
[----:B------:R-:W-:Y:S01]  /*22a0*/  PRMT R60, R6, 0x5410, R5 ;  /* 0x00005410063c7816 */ /* 0x000fe20000000005 */
[----:B------:R-:W-:Y:S01]  /*22b0*/  IMAD.MOV.U32 R6, RZ, RZ, R16 ;  /* 0x000000ffff067224 */ /* 0x000fe200078e0010 */
[----:B------:R-:W-:Y:S01]  /*22c0*/  PRMT R59, R4, 0x5410, R0 ;  /* 0x00005410043b7816 */ /* 0x000fe20000000000 */
[----:B------:R-:W-:Y:S01]  /*22d0*/  IMAD.MOV.U32 R4, RZ, RZ, R14 ;  /* 0x000000ffff047224 */ /* 0x000fe200078e000e */
[----:B------:R-:W-:Y:S01]  /*22e0*/  MOV R5, R17 ;  /* 0x0000001100057202 */ /* 0x000fe20000000f00 */
[----:B------:R-:W-:Y:S01]  /*22f0*/  CS2R R50, SRZ ;  /* 0x0000000000327805 */ /* 0x000fe2000001ff00 */
[----:B------:R-:W-:Y:S01]  /*2300*/  MOV R0, R15 ;  /* 0x0000000f00007202 */ /* 0x000fe20000000f00 */
[----:B------:R-:W-:Y:S01]  /*2310*/  CS2R R20, SRZ ;  /* 0x0000000000147805 */ /* 0x000fe2000001ff00 */
[----:B------:R-:W-:Y:S01]  /*2320*/  PRMT R30, R6, 0x5410, R5 ;  /* 0x00005410061e7816 */ /* 0x000fe20000000005 */
[----:B------:R-:W-:Y:S01]  /*2330*/  CS2R R18, SRZ ;  /* 0x0000000000127805 */ /* 0x000fe2000001ff00 */
        /* <DEDUP_REMOVED lines=22> */
.L_x_64:
[----:B------:R-:W-:Y:S05]  /*24a0*/  BSYNC B0 ;  /* 0x0000000000007941 */ /* 0x000fea0003800000 */
.L_x_63:
        /* <DEDUP_REMOVED lines=38> */
.L_x_66:
[----:B------:R-:W-:Y:S05]  /*2710*/  BSYNC B0 ;  /* 0x0000000000007941 */ /* 0x000fea0003800000 */
.L_x_65:
[----:B-1---5:R-:W-:Y:S01]  /*2720*/  MOV R4, R54 ;  /* 0x0000003600047202 */ /* 0x022fe20000000f00 */
[----:B------:R-:W-:Y:S01]  /*2730*/  IMAD.MOV.U32 R6, RZ, RZ, R56 ;  /* 0x000000ffff067224 */ /* 0x000fe200078e0038 */
[----:B------:R-:W-:Y:S01]  /*2740*/  BSSY B1, `(.L_x_67) ;  /* 0x0000084000017945 */ /* 0x000fe20003800000 */
[----:B------:R-:W-:Y:S02]  /*2750*/  IMAD.MOV.U32 R5, RZ, RZ, R57 ;  /* 0x000000ffff057224 */ /* 0x000fe400078e0039 */
[----:B------:R-:W-:Y:S03]  /*2760*/  IMAD.MOV.U32 R0, RZ, RZ, R55 ;  /* 0x000000ffff007224 */ /* 0x000fe600078e0037 */
[----:B------:R-:W-:Y:S01]  /*2770*/  PRMT R64, R6, 0x5410, R5 ;  /* 0x0000541006407816 */ /* 0x000fe20000000005 */
[----:B------:R-:W-:Y:S01]  /*2780*/  IMAD.MOV.U32 R6, RZ, RZ, R24 ;  /* 0x000000ffff067224 */ /* 0x000fe200078e0018 */
[----:B------:R-:W-:Y:S01]  /*2790*/  PRMT R63, R4, 0x5410, R0 ;  /* 0x00005410043f7816 */ /* 0x000fe20000000000 */
[----:B------:R-:W-:Y:S01]  /*27a0*/  IMAD.MOV.U32 R4, RZ, RZ, R22 ;  /* 0x000000ffff047224 */ /* 0x000fe200078e0016 */
[----:B------:R-:W-:Y:S02]  /*27b0*/  MOV R5, R25 ;  /* 0x0000001900057202 */ /* 0x000fe40000000f00 */
[----:B------:R-:W-:Y:S02]  /*27c0*/  MOV R0, R23 ;  /* 0x0000001700007202 */ /* 0x000fe40000000f00 */
[----:B------:R-:W-:Y:S02]  /*27d0*/  PRMT R37, R6, 0x5410, R5 ;  /* 0x0000541006257816 */ /* 0x000fe40000000005 */
[----:B------:R-:W-:Y:S01]  /*27e0*/  PRMT R36, R4, 0x5410, R0 ;  /* 0x0000541004247816 */ /* 0x000fe20000000000 */
[----:B------:R-:W-:-:S05]  /*27f0*/  @P2 BRA `(.L_x_68) ;  /* 0x0000078000002947 */ /* 0x000fca0003800000 */
[----:B------:R-:W-:Y:S01]  /*2800*/  IADD3 R65, P0, R143, R86, RZ ;  /* 0x000000568f417210 */ /* 0x000fe20007f1e0ff */
[----:B------:R-:W-:Y:S03]  /*2810*/  BSSY B0, `(.L_x_69) ;  /* 0x000003b000007945 */ /* 0x000fe60003800000 */
[----:B------:R-:W-:Y:S01]  /*2820*/  IADD3.X R68, R90, R139, RZ, P0, !PT ;  /* 0x0000008b5a447210 */ /* 0x000fe200007fe4ff */
[----:B------:R-:W-:-:S05]  /*2830*/  @P5 BRA `(.L_x_70) ;  /* 0x0000038000005947 */ /* 0x000fca0003800000 */
[----:B------:R-:W-:Y:S01]  /*2840*/  IADD3 R0, P0, R65, R94, RZ ;  /* 0x0000005e41007210 */ /* 0x000fe20007f1e0ff */
[----:B------:R-:W1:Y:S03]  /*2850*/  LDS.128 R8, [R75+0x8100] ;  /* 0x008100004b087984 */ /* 0x000e660000000c00 */
[----:B------:R-:W-:Y:S02]  /*2860*/  IADD3.X R4, R68, R96, RZ, P0, !PT ;  /* 0x0000006044047210 */ /* 0x000fe400007fe4ff */
[C---:B------:R-:W-:Y:S04]  /*2870*/  LEA R66, P0, R0.reuse, c[0x0][0x1c8], 0x1 ;  /* 0x0000720000427a11 */ /* 0x040fe800078008ff */
[----:B------:R-:W-:Y:S02]  /*2880*/  LEA.HI.X R67, R0, c[0x0][0x1cc], R4, 0x1, P0 ;  /* 0x0000730000437a11 */ /* 0x000fe400000f0c04 */
[----:B------:R-:W-:Y:S11]  /*2890*/  ISETP.GE.AND P0, PT, R28, c[0x0][0x27c], PT ;  /* 0x00009f001c007a0c */ /* 0x000ff60003f06270 */
[----:B------:R-:W-:Y:S02]  /*28a0*/  @!UPT UIADD3 URZ, URZ, URZ, URZ ;  /* 0x0000003f3f3ff290 */ /* 0x000fe4000fffe03f */
[--C-:B------:R-:W-:Y:S01]  /*28b0*/  @!P0 SHF.R.U64 R5, R2, 0x10, R3.reuse ;  /* 0x0000001002058819 */ /* 0x100fe20000001203 */
[----:B------:R-:W-:Y:S01]  /*28c0*/  @!P0 HADD2.F32 R0, -RZ, R7.H0_H0 ;  /* 0x20000007ff008230 */ /* 0x000fe20000004100 */
[----:B------:R-:W-:Y:S02]  /*28d0*/  @!P0 SHF.R.U32.HI R6, RZ, 0x10, R3 ;  /* 0x00000010ff068819 */ /* 0x000fe40000011603 */
[--C-:B------:R-:W-:Y:S02]  /*28e0*/  @!P0 SHF.R.U64 R41, R38, 0x10, R39.reuse ;  /* 0x0000001026298819 */ /* 0x100fe40000001227 */
[----:B------:R-:W-:Y:S01]  /*28f0*/  @!P0 SHF.R.U32.HI R43, RZ, 0x10, R39 ;  /* 0x00000010ff2b8819 */ /* 0x000fe20000011627 */
[----:B------:R-:W-:Y:S02]  /*2900*/  @!P0 HADD2.F32 R39, -RZ, R40.H0_H0 ;  /* 0x20000028ff278230 */ /* 0x000fe40000004100 */
[----:B------:R-:W-:Y:S02]  /*2910*/  @!P0 HADD2.F32 R41, -RZ, R41.H0_H0 ;  /* 0x20000029ff298230 */ /* 0x000fe40000004100 */
[----:B------:R-:W-:Y:S01]  /*2920*/  @!P0 HADD2.F32 R43, -RZ, R43.H0_H0 ;  /* 0x2000002bff2b8230 */ /* 0x000fe20000004100 */
[----:B-1----:R-:W-:Y:S02]  /*2930*/  @!P0 MOV R4, R8 ;  /* 0x0000000800048202 */ /* 0x002fe40000000f00 */
[----:B------:R-:W-:Y:S03]  /*2940*/  @!P0 MOV R3, R9 ;  /* 0x0000000900038202 */ /* 0x000fe60000000f00 */
[--C-:B------:R-:W-:Y:S02]  /*2950*/  @!P0 HADD2.F32 R38, -RZ, R4.reuse.H1_H1 ;  /* 0x30000004ff268230 */ /* 0x100fe40000004100 */
[----:B------:R-:W-:Y:S02]  /*2960*/  @!P0 HADD2.F32 R2, -RZ, R4.H0_H0 ;  /* 0x20000004ff028230 */ /* 0x000fe40000004100 */
[----:B------:R-:W-:Y:S01]  /*2970*/  @!P0 HADD2.F32 R4, -RZ, R5.H0_H0 ;  /* 0x20000005ff048230 */ /* 0x000fe20000004100 */
[-C--:B------:R-:W-:Y:S01]  /*2980*/  @!P0 FMUL.FTZ R69, R38, R0.reuse ;  /* 0x0000000026458220 */ /* 0x080fe20000410000 */
[--C-:B------:R-:W-:Y:S01]  /*2990*/  @!P0 HADD2.F32 R40, -RZ, R3.reuse.H1_H1 ;  /* 0x30000003ff288230 */ /* 0x100fe20000004100 */
[----:B------:R-:W-:Y:S01]  /*29a0*/  @!P0 IMAD.MOV.U32 R5, RZ, RZ, R10 ;  /* 0x000000ffff058224 */ /* 0x000fe200078e000a */
[----:B------:R-:W-:Y:S01]  /*29b0*/  @!P0 HADD2.F32 R3, -RZ, R3.H0_H0 ;  /* 0x20000003ff038230 */ /* 0x000fe20000004100 */
[C---:B------:R-:W-:Y:S02]  /*29c0*/  @!P0 FMUL.FTZ R0, R2.reuse, R0 ;  /* 0x0000000002008220 */ /* 0x040fe40000410000 */
[----:B------:R-:W-:Y:S02]  /*29d0*/  @!P0 FFMA.FTZ R71, R2, R39, -R69 ;  /* 0x0000002702478223 */ /* 0x000fe40000010845 */
[-C--:B------:R-:W-:Y:S02]  /*29e0*/  @!P0 FMUL.FTZ R69, R40, R4.reuse ;  /* 0x0000000428458220 */ /* 0x080fe40000410000 */
[C---:B------:R-:W-:Y:S01]  /*29f0*/  @!P0 FMUL.FTZ R2, R3.reuse, R4 ;  /* 0x0000000403028220 */ /* 0x040fe20000410000 */
[----:B------:R-:W-:Y:S01]  /*2a00*/  @!P0 MOV R4, R11 ;  /* 0x0000000b00048202 */ /* 0x000fe20000000f00 */
[----:B------:R-:W-:Y:S01]  /*2a10*/  @!P0 FFMA.FTZ R0, R38, R39, R0 ;  /* 0x0000002726008223 */ /* 0x000fe20000010000 */
[----:B------:R-:W-:Y:S01]  /*2a20*/  @!P0 HADD2.F32 R38, -RZ, R5.H1_H1 ;  /* 0x30000005ff268230 */ /* 0x000fe20000004100 */
[-C--:B------:R-:W-:Y:S01]  /*2a30*/  @!P0 FFMA.FTZ R70, R3, R41.reuse, -R69 ;  /* 0x0000002903468223 */ /* 0x080fe20000010845 */
[----:B------:R-:W-:Y:S01]  /*2a40*/  @!P0 HADD2.F32 R3, -RZ, R7.H1_H1 ;  /* 0x30000007ff038230 */ /* 0x000fe20000004100 */
[----:B------:R-:W-:Y:S01]  /*2a50*/  @!P0 FFMA.FTZ R2, R40, R41, R2 ;  /* 0x0000002928028223 */ /* 0x000fe20000010002 */
[----:B------:R-:W-:Y:S01]  /*2a60*/  @!P0 HADD2.F32 R7, -RZ, R6.H0_H0 ;  /* 0x20000006ff078230 */ /* 0x000fe20000004100 */
[----:B------:R-:W-:Y:S01]  /*2a70*/  @!P0 F2FP.PACK_AB R0, R0, R71 ;  /* 0x000000470000823e */ /* 0x000fe200000000ff */
[----:B------:R-:W-:Y:S02]  /*2a80*/  @!P0 HADD2.F32 R6, -RZ, R5.H0_H0 ;  /* 0x20000005ff068230 */ /* 0x000fe40000004100 */
[----:B------:R-:W-:Y:S01]  /*2a90*/  @!P0 HADD2.F32 R39, -RZ, R42.H0_H0 ;  /* 0x2000002aff278230 */ /* 0x000fe20000004100 */
[----:B------:R-:W-:Y:S01]  /*2aa0*/  @!P0 F2FP.PACK_AB R2, R2, R70 ;  /* 0x000000460202823e */ /* 0x000fe200000000ff */
[--C-:B------:R-:W-:Y:S01]  /*2ab0*/  @!P0 HADD2.F32 R42, -RZ, R4.reuse.H1_H1 ;  /* 0x30000004ff2a8230 */ /* 0x100fe20000004100 */
[----:B------:R-:W-:Y:S01]  /*2ac0*/  @!P0 MOV R8, R0 ;  /* 0x0000000000088202 */ /* 0x000fe20000000f00 */
[----:B------:R-:W-:Y:S01]  /*2ad0*/  @!P0 HADD2.F32 R5, -RZ, R4.H0_H0 ;  /* 0x20000004ff058230 */ /* 0x000fe20000004100 */
[-C--:B------:R-:W-:Y:S02]  /*2ae0*/  @!P0 FMUL.FTZ R4, R38, R3.reuse ;  /* 0x0000000326048220 */ /* 0x080fe40000410000 */
[----:B------:R-:W-:Y:S02]  /*2af0*/  @!P0 FMUL.FTZ R3, R6, R3 ;  /* 0x0000000306038220 */ /* 0x000fe40000410000 */
[----:B------:R-:W-:Y:S02]  /*2b00*/  @!P0 FMUL.FTZ R69, R42, R7 ;  /* 0x000000072a458220 */ /* 0x000fe40000410000 */
[----:B------:R-:W-:Y:S02]  /*2b10*/  @!P0 FFMA.FTZ R6, R6, R39, -R4 ;  /* 0x0000002706068223 */ /* 0x000fe40000010804 */
[C---:B------:R-:W-:Y:S02]  /*2b20*/  @!P0 FMUL.FTZ R4, R5.reuse, R7 ;  /* 0x0000000705048220 */ /* 0x040fe40000410000 */
[----:B------:R-:W-:Y:S02]  /*2b30*/  @!P0 FFMA.FTZ R3, R38, R39, R3 ;  /* 0x0000002726038223 */ /* 0x000fe40000010003 */
[-C--:B------:R-:W-:Y:S02]  /*2b40*/  @!P0 FFMA.FTZ R69, R5, R43.reuse, -R69 ;  /* 0x0000002b05458223 */ /* 0x080fe40000010845 */
[----:B------:R-:W-:Y:S01]  /*2b50*/  @!P0 FFMA.FTZ R4, R42, R43, R4 ;  /* 0x0000002b2a048223 */ /* 0x000fe20000010004 */
[----:B------:R-:W-:Y:S01]  /*2b60*/  @!P0 F2FP.PACK_AB R3, R3, R6 ;  /* 0x000000060303823e */ /* 0x000fe200000000ff */
[----:B------:R-:W-:Y:S03]  /*2b70*/  @!P0 IMAD.MOV.U32 R9, RZ, RZ, R2 ;  /* 0x000000ffff098224 */ /* 0x000fe600078e0002 */
[----:B------:R-:W-:Y:S02]  /*2b80*/  @!P0 F2FP.PACK_AB R4, R4, R69 ;  /* 0x000000450404823e */ /* 0x000fe400000000ff */
[----:B------:R-:W-:Y:S02]  /*2b90*/  @!P0 MOV R10, R3 ;  /* 0x00000003000a8202 */ /* 0x000fe40000000f00 */
[----:B------:R-:W-:Y:S05]  /*2ba0*/  @!P0 MOV R11, R4 ;  /* 0x00000004000b8202 */ /* 0x000fea0000000f00 */
[----:B------:R1:W-:Y:S02]  /*2bb0*/  STG.E.128 [R66.64], R8 ;  /* 0x0000000842007986 */ /* 0x0003e4000c101d08 */
.L_x_70:
[----:B------:R-:W-:Y:S05]  /*2bc0*/  BSYNC B0 ;  /* 0x0000000000007941 */ /* 0x000fea0003800000 */
.L_x_69:
[----:B------:R-:W-:Y:S11]  /*2bd0*/  ISETP.GE.AND P0, PT, R93, c[0x0][0x1d4], PT ;  /* 0x000075005d007a0c */ /* 0x000ff60003f06270 */
[----:B------:R-:W-:Y:S02]  /*2be0*/  @!UPT UIADD3 URZ, URZ, URZ, URZ ;  /* 0x0000003f3f3ff290 */ /* 0x000fe4000fffe03f */
[----:B------:R-:W-:-:S05]  /*2bf0*/  @P0 BRA `(.L_x_68) ;  /* 0x0000038000000947 */ /* 0x000fca0003800000 */
[----:B------:R-:W-:Y:S01]  /*2c00*/  IADD3 R0, P0, R65, R125, RZ ;  /* 0x0000007d41007210 */ /* 0x000fe20007f1e0ff */
[----:B-1----:R-:W1:Y:S03]  /*2c10*/  LDS.128 R8, [R75+0xc100] ;  /* 0x00c100004b087984 */ /* 0x002e660000000c00 */
[----:B------:R-:W-:Y:S02]  /*2c20*/  IADD3.X R2, R68, R117, RZ, P0, !PT ;  /* 0x0000007544027210 */ /* 0x000fe400007fe4ff */
[C---:B------:R-:W-:Y:S04]  /*2c30*/  LEA R42, P0, R0.reuse, c[0x0][0x1c8], 0x1 ;  /* 0x00007200002a7a11 */ /* 0x040fe800078008ff */
[----:B------:R-:W-:Y:S02]  /*2c40*/  LEA.HI.X R43, R0, c[0x0][0x1cc], R2, 0x1, P0 ;  /* 0x00007300002b7a11 */ /* 0x000fe400000f0c02 */
[----:B------:R-:W-:Y:S11]  /*2c50*/  ISETP.GE.AND P0, PT, R31, c[0x0][0x27c], PT ;  /* 0x00009f001f007a0c */ /* 0x000ff60003f06270 */
[----:B------:R-:W-:Y:S02]  /*2c60*/  @!UPT UIADD3 URZ, URZ, URZ, URZ ;  /* 0x0000003f3f3ff290 */ /* 0x000fe4000fffe03f */
[--C-:B------:R-:W-:Y:S01]  /*2c70*/  @!P0 SHF.R.U64 R4, R12, 0x10, R13.reuse ;  /* 0x000000100c048819 */ /* 0x100fe2000000120d */
[----:B------:R-:W-:Y:S01]  /*2c80*/  @!P0 HADD2.F32 R0, -RZ, R26.H0_H0 ;  /* 0x2000001aff008230 */ /* 0x000fe20000004100 */
[----:B------:R-:W-:Y:S01]  /*2c90*/  @!P0 SHF.R.U32.HI R7, RZ, 0x10, R13 ;  /* 0x00000010ff078819 */ /* 0x000fe2000001160d */
[----:B------:R-:W-:Y:S01]  /*2ca0*/  @!P0 HADD2.F32 R6, -RZ, R58.H0_H0 ;  /* 0x2000003aff068230 */ /* 0x000fe20000004100 */
[--C-:B------:R-:W-:Y:S01]  /*2cb0*/  @!P0 SHF.R.U64 R13, R44, 0x10, R45.reuse ;  /* 0x000000102c0d8819 */ /* 0x100fe2000000122d */
[----:B------:R-:W-:Y:S01]  /*2cc0*/  @!P0 HADD2.F32 R4, -RZ, R4.H0_H0 ;  /* 0x20000004ff048230 */ /* 0x000fe20000004100 */
        /* <DEDUP_REMOVED lines=8> */
[--C-:B------:R-:W-:Y:S01]  /*2d50*/  @!P0 HADD2.F32 R12, -RZ, R3.reuse.H1_H1 ;  /* 0x30000003ff0c8230 */ /* 0x100fe20000004100 */
[CC--:B------:R-:W-:Y:S01]  /*2d60*/  @!P0 FMUL.FTZ R38, R5.reuse, R0.reuse ;  /* 0x0000000005268220 */ /* 0x0c0fe20000410000 */
[----:B------:R-:W-:Y:S01]  /*2d70*/  @!P0 HADD2.F32 R3, -RZ, R3.H0_H0 ;  /* 0x20000003ff038230 */ /* 0x000fe20000004100 */
[C---:B------:R-:W-:Y:S02]  /*2d80*/  @!P0 FMUL.FTZ R0, R2.reuse, R0 ;  /* 0x0000000002008220 */ /* 0x040fe40000410000 */
[-C--:B------:R-:W-:Y:S02]  /*2d90*/  @!P0 FFMA.FTZ R45, R2, R6.reuse, -R38 ;  /* 0x00000006022d8223 */ /* 0x080fe40000010826 */
[----:B------:R-:W-:Y:S02]  /*2da0*/  @!P0 FFMA.FTZ R0, R5, R6, R0 ;  /* 0x0000000605008223 */ /* 0x000fe40000010000 */
[----:B------:R-:W-:Y:S02]  /*2db0*/  @!P0 IMAD.MOV.U32 R5, RZ, RZ, R10 ;  /* 0x000000ffff058224 */ /* 0x000fe400078e000a */
[-C--:B------:R-:W-:Y:S01]  /*2dc0*/  @!P0 FMUL.FTZ R38, R12, R4.reuse ;  /* 0x000000040c268220 */ /* 0x080fe20000410000 */
[----:B------:R-:W-:Y:S01]  /*2dd0*/  @!P0 F2FP.PACK_AB R0, R0, R45 ;  /* 0x0000002d0000823e */ /* 0x000fe200000000ff */
[C---:B------:R-:W-:Y:S01]  /*2de0*/  @!P0 FMUL.FTZ R2, R3.reuse, R4 ;  /* 0x0000000403028220 */ /* 0x040fe20000410000 */
[----:B------:R-:W-:Y:S01]  /*2df0*/  @!P0 MOV R4, R11 ;  /* 0x0000000b00048202 */ /* 0x000fe20000000f00 */
[-C--:B------:R-:W-:Y:S01]  /*2e00*/  @!P0 FFMA.FTZ R44, R3, R13.reuse, -R38 ;  /* 0x0000000d032c8223 */ /* 0x080fe20000010826 */
[----:B------:R-:W-:Y:S01]  /*2e10*/  @!P0 HADD2.F32 R3, -RZ, R26.H1_H1 ;  /* 0x3000001aff038230 */ /* 0x000fe20000004100 */
[----:B------:R-:W-:Y:S01]  /*2e20*/  @!P0 FFMA.FTZ R2, R12, R13, R2 ;  /* 0x0000000d0c028223 */ /* 0x000fe20000010002 */
[--C-:B------:R-:W-:Y:S01]  /*2e30*/  @!P0 HADD2.F32 R26, -RZ, R5.reuse.H1_H1 ;  /* 0x30000005ff1a8230 */ /* 0x100fe20000004100 */
[----:B------:R-:W-:Y:S01]  /*2e40*/  @!P0 MOV R8, R0 ;  /* 0x0000000000088202 */ /* 0x000fe20000000f00 */
[----:B------:R-:W-:Y:S02]  /*2e50*/  @!P0 HADD2.F32 R6, -RZ, R5.H0_H0 ;  /* 0x20000005ff068230 */ /* 0x000fe40000004100 */
[----:B------:R-:W-:Y:S01]  /*2e60*/  @!P0 HADD2.F32 R38, -RZ, R58.H1_H1 ;  /* 0x3000003aff268230 */ /* 0x000fe20000004100 */
[----:B------:R-:W-:Y:S01]  /*2e70*/  @!P0 F2FP.PACK_AB R2, R2, R44 ;  /* 0x0000002c0202823e */ /* 0x000fe200000000ff */
[--C-:B------:R-:W-:Y:S02]  /*2e80*/  @!P0 HADD2.F32 R39, -RZ, R4.reuse.H1_H1 ;  /* 0x30000004ff278230 */ /* 0x100fe40000004100 */
[----:B------:R-:W-:Y:S01]  /*2e90*/  @!P0 HADD2.F32 R5, -RZ, R4.H0_H0 ;  /* 0x20000004ff058230 */ /* 0x000fe20000004100 */
[-C--:B------:R-:W-:Y:S02]  /*2ea0*/  @!P0 FMUL.FTZ R4, R26, R3.reuse ;  /* 0x000000031a048220 */ /* 0x080fe40000410000 */
[C---:B------:R-:W-:Y:S02]  /*2eb0*/  @!P0 FMUL.FTZ R3, R6.reuse, R3 ;  /* 0x0000000306038220 */ /* 0x040fe40000410000 */
[-C--:B------:R-:W-:Y:S02]  /*2ec0*/  @!P0 FMUL.FTZ R41, R39, R7.reuse ;  /* 0x0000000727298220 */ /* 0x080fe40000410000 */
[-C--:B------:R-:W-:Y:S02]  /*2ed0*/  @!P0 FFMA.FTZ R6, R6, R38.reuse, -R4 ;  /* 0x0000002606068223 */ /* 0x080fe40000010804 */
        /* <DEDUP_REMOVED lines=10> */
.L_x_68:
[----:B------:R-:W-:Y:S05]  /*2f80*/  BSYNC B1 ;  /* 0x0000000000017941 */ /* 0x000fea0003800000 */
.L_x_67:
[----:B------:R-:W-:Y:S01]  /*2f90*/  BSSY B1, `(.L_x_71) ;  /* 0x000007a000017945 */ /* 0x000fe20003800000 */
[----:B------:R-:W-:-:S05]  /*2fa0*/  @P3 BRA `(.L_x_72) ;  /* 0x0000078000003947 */ /* 0x000fca0003800000 */
[----:B------:R-:W-:Y:S01]  /*2fb0*/  IADD3 R40, P1, P0, R134, R86, R32 ;  /* 0x0000005686287210 */ /* 0x000fe2000783e020 */
[----:B------:R-:W-:Y:S03]  /*2fc0*/  BSSY B0, `(.L_x_73) ;  /* 0x000003b000007945 */ /* 0x000fe60003800000 */
[----:B-1----:R-:W-:Y:S01]  /*2fd0*/  IADD3.X R42, R141, R90, R33, P1, P0 ;  /* 0x0000005a8d2a7210 */ /* 0x002fe20000fe0421 */
        /* <DEDUP_REMOVED lines=8> */
[----:B------:R-:W-:Y:S01]  /*3060*/  @!P0 SHF.R.U64 R4, R14, 0x10, R15 ;  /* 0x000000100e048819 */ /* 0x000fe2000000120f */
[----:B------:R-:W-:Y:S01]  /*3070*/  @!P0 HADD2.F32 R0, -RZ, R27.H0_H0 ;  /* 0x2000001bff008230 */ /* 0x000fe20000004100 */
[----:B------:R-:W-:Y:S01]  /*3080*/  @!P0 SHF.R.U64 R13, R46, 0x10, R47 ;  /* 0x000000102e0d8819 */ /* 0x000fe2000000122f */
[----:B------:R-:W-:Y:S01]  /*3090*/  @!P0 HADD2.F32 R6, -RZ, R59.H0_H0 ;  /* 0x2000003bff068230 */ /* 0x000fe20000004100 */
[----:B------:R-:W-:Y:S01]  /*30a0*/  @!P0 SHF.R.U32.HI R7, RZ, 0x10, R15 ;  /* 0x00000010ff078819 */ /* 0x000fe2000001160f */
[----:B------:R-:W-:Y:S01]  /*30b0*/  @!P0 HADD2.F32 R4, -RZ, R4.H0_H0 ;  /* 0x20000004ff048230 */ /* 0x000fe20000004100 */
[----:B------:R-:W-:Y:S01]  /*30c0*/  @!P0 SHF.R.U32.HI R46, RZ, 0x10, R47 ;  /* 0x00000010ff2e8819 */ /* 0x000fe2000001162f */
[----:B------:R-:W-:Y:S02]  /*30d0*/  @!P0 HADD2.F32 R13, -RZ, R13.H0_H0 ;  /* 0x2000000dff0d8230 */ /* 0x000fe40000004100 */
[----:B------:R-:W-:Y:S02]  /*30e0*/  @!P0 HADD2.F32 R15, -RZ, R59.H1_H1 ;  /* 0x3000003bff0f8230 */ /* 0x000fe40000004100 */
        /* <DEDUP_REMOVED lines=12> */
[----:B------:R-:W-:Y:S01]  /*31b0*/  @!P0 FMUL.FTZ R14, R12, R4 ;  /* 0x000000040c0e8220 */ /* 0x000fe20000410000 */
[----:B------:R-:W-:Y:S01]  /*31c0*/  @!P0 F2FP.PACK_AB R0, R0, R44 ;  /* 0x0000002c0000823e */ /* 0x000fe200000000ff */
[C---:B------:R-:W-:Y:S01]  /*31d0*/  @!P0 FMUL.FTZ R2, R3.reuse, R4 ;  /* 0x0000000403028220 */ /* 0x040fe20000410000 */
[----:B------:R-:W-:Y:S01]  /*31e0*/  @!P0 MOV R4, R11 ;  /* 0x0000000b00048202 */ /* 0x000fe20000000f00 */
[-C--:B------:R-:W-:Y:S01]  /*31f0*/  @!P0 FFMA.FTZ R43, R3, R13.reuse, -R14 ;  /* 0x0000000d032b8223 */ /* 0x080fe2000001080e */
[----:B------:R-:W-:Y:S01]  /*3200*/  @!P0 HADD2.F32 R14, -RZ, R5.H1_H1 ;  /* 0x30000005ff0e8230 */ /* 0x000fe20000004100 */
[----:B------:R-:W-:Y:S01]  /*3210*/  @!P0 FFMA.FTZ R2, R12, R13, R2 ;  /* 0x0000000d0c028223 */ /* 0x000fe20000010002 */
[----:B------:R-:W-:Y:S01]  /*3220*/  @!P0 HADD2.F32 R3, -RZ, R27.H1_H1 ;  /* 0x3000001bff038230 */ /* 0x000fe20000004100 */
[----:B------:R-:W-:Y:S01]  /*3230*/  @!P0 MOV R8, R0 ;  /* 0x0000000000088202 */ /* 0x000fe20000000f00 */
[----:B------:R-:W-:Y:S02]  /*3240*/  @!P0 HADD2.F32 R6, -RZ, R5.H0_H0 ;  /* 0x20000005ff068230 */ /* 0x000fe40000004100 */
[--C-:B------:R-:W-:Y:S01]  /*3250*/  @!P0 HADD2.F32 R26, -RZ, R4.reuse.H1_H1 ;  /* 0x30000004ff1a8230 */ /* 0x100fe20000004100 */
[----:B------:R-:W-:Y:S01]  /*3260*/  @!P0 F2FP.PACK_AB R2, R2, R43 ;  /* 0x0000002b0202823e */ /* 0x000fe200000000ff */
[----:B------:R-:W-:Y:S01]  /*3270*/  @!P0 HADD2.F32 R5, -RZ, R4.H0_H0 ;  /* 0x20000004ff058230 */ /* 0x000fe20000004100 */
[-C--:B------:R-:W-:Y:S01]  /*3280*/  @!P0 FMUL.FTZ R4, R14, R3.reuse ;  /* 0x000000030e048220 */ /* 0x080fe20000410000 */
[----:B------:R-:W-:Y:S01]  /*3290*/  @!P0 HADD2.F32 R27, -RZ, R46.H0_H0 ;  /* 0x2000002eff1b8230 */ /* 0x000fe20000004100 */
        /* <DEDUP_REMOVED lines=13> */
.L_x_74:
[----:B------:R-:W-:Y:S05]  /*3370*/  BSYNC B0 ;  /* 0x0000000000007941 */ /* 0x000fea0003800000 */
.L_x_73:
        /* <DEDUP_REMOVED lines=37> */
[--C-:B------:R-:W-:Y:S01]  /*35d0*/  @!P0 HADD2.F32 R14, -RZ, R5.reuse.H1_H1 ;  /* 0x30000005ff0e8230 */ /* 0x100fe20000004100 */
[----:B------:R-:W-:Y:S01]  /*35e0*/  @!P0 FFMA.FTZ R2, R12, R13, R2 ;  /* 0x0000000d0c028223 */ /* 0x000fe20000010002 */
[----:B------:R-:W-:Y:S01]  /*35f0*/  @!P0 HADD2.F32 R3, -RZ, R30.H1_H1 ;  /* 0x3000001eff038230 */ /* 0x000fe20000004100 */
[----:B------:R-:W-:Y:S01]  /*3600*/  @!P0 MOV R8, R0 ;  /* 0x0000000000088202 */ /* 0x000fe20000000f00 */
[----:B------:R-:W-:Y:S02]  /*3610*/  @!P0 HADD2.F32 R6, -RZ, R5.H0_H0 ;  /* 0x20000005ff068230 */ /* 0x000fe40000004100 */
[--C-:B------:R-:W-:Y:S01]  /*3620*/  @!P0 HADD2.F32 R16, -RZ, R4.reuse.H1_H1 ;  /* 0x30000004ff108230 */ /* 0x100fe20000004100 */
[----:B------:R-:W-:Y:S01]  /*3630*/  @!P0 F2FP.PACK_AB R2, R2, R38 ;  /* 0x000000260202823e */ /* 0x000fe200000000ff */
        /* <DEDUP_REMOVED lines=15> */
.L_x_72:
[----:B------:R-:W-:Y:S05]  /*3730*/  BSYNC B1 ;  /* 0x0000000000017941 */ /* 0x000fea0003800000 */
.L_x_71:
        /* <DEDUP_REMOVED lines=62> */
.L_x_78:
[----:B------:R-:W-:Y:S05]  /*3b20*/  BSYNC B0 ;  /* 0x0000000000007941 */ /* 0x000fea0003800000 */
.L_x_77:
        /* <DEDUP_REMOVED lines=59> */
.L_x_76:
[----:B------:R-:W-:Y:S05]  /*3ee0*/  BSYNC B1 ;  /* 0x0000000000017941 */ /* 0x000fea0003800000 */
.L_x_75:
[----:B------:R-:W-:-:S05]  /*3ef0*/  @P4 BRA `(.L_x_79) ;  /* 0x0000302000004947 */ /* 0x000fca0003800000 */
[----:B-1----:R-:W-:Y:S01]  /*3f00*/  IADD3 R26, P1, P0, R160, R86, R32 ;  /* 0x00000056a01a7210 */ /* 0x002fe2000783e020 */
[----:B------:R-:W-:Y:S03]  /*3f10*/  BSSY B0, `(.L_x_80) ;  /* 0x000003a000007945 */ /* 0x000fe60003800000 */
[----:B------:R-:W-:Y:S01]  /*3f20*/  IADD3.X R27, R156, R90, R33, P1, P0 ;  /* 0x0000005a9c1b7210 */ /* 0x000fe20000fe0421 */
[----:B------:R-:W-:-:S05]  /*3f30*/  @P5 BRA `(.L_x_81) ;  /* 0x0000037000005947 */ /* 0x000fca0003800000 */
[----:B------:R-:W-:Y:S01]  /*3f40*/  ISETP.GE.AND P0, PT, R28, c[0x0][0x27c], PT ;  /* 0x00009f001c007a0c */ /* 0x000fe20003f06270 */
[----:B------:R-:W1:Y:S01]  /*3f50*/  LDS.128 R8, [R75+0xb100] ;  /* 0x00b100004b087984 */ /* 0x000e620000000c00 */
[----:B------:R-:W-:Y:S11]  /*3f60*/  IADD3 R18, P1, R26, R94, RZ ;  /* 0x0000005e1a127210 */ /* 0x000ff60007f3e0ff */
        /* <DEDUP_REMOVED lines=14> */
[--C-:B------:R-:W-:Y:S02]  /*4050*/  @!P0 HADD2.F32 R13, -RZ, R2.reuse.H1_H1 ;  /* 0x30000002ff0d8230 */ /* 0x100fe40000004100 */
[----:B------:R-:W-:Y:S01]  /*4060*/  @!P0 HADD2.F32 R3, -RZ, R2.H0_H0 ;  /* 0x20000002ff038230 */ /* 0x000fe20000004100 */
[----:B------:R-:W-:Y:S02]  /*4070*/  @!P0 FMUL.FTZ R2, R6, R0 ;  /* 0x0000000006028220 */ /* 0x000fe40000410000 */
[-C--:B------:R-:W-:Y:S02]  /*4080*/  @!P0 FMUL.FTZ R15, R13, R5.reuse ;  /* 0x000000050d0f8220 */ /* 0x080fe40000410000 */
[C---:B------:R-:W-:Y:S02]  /*4090*/  @!P0 FFMA.FTZ R22, R4.reuse, R12, -R2 ;  /* 0x0000000c04168223 */ /* 0x040fe40000010802 */
[C---:B------:R-:W-:Y:S01]  /*40a0*/  @!P0 FMUL.FTZ R2, R3.reuse, R5 ;  /* 0x0000000503028220 */ /* 0x040fe20000410000 */
[----:B------:R-:W-:Y:S01]  /*40b0*/  @!P0 MOV R5, R10 ;  /* 0x0000000a00058202 */ /* 0x000fe20000000f00 */
[----:B------:R-:W-:Y:S02]  /*40c0*/  @!P0 FMUL.FTZ R0, R4, R0 ;  /* 0x0000000004008220 */ /* 0x000fe40000410000 */
[----:B------:R-:W-:Y:S02]  /*40d0*/  @!P0 IMAD.MOV.U32 R4, RZ, RZ, R11 ;  /* 0x000000ffff048224 */ /* 0x000fe400078e000b */
[----:B------:R-:W-:Y:S01]  /*40e0*/  @!P0 FFMA.FTZ R0, R6, R12, R0 ;  /* 0x0000000c06008223 */ /* 0x000fe20000010000 */
[--C-:B------:R-:W-:Y:S01]  /*40f0*/  @!P0 HADD2.F32 R6, -RZ, R5.reuse.H0_H0 ;  /* 0x20000005ff068230 */ /* 0x100fe20000004100 */
[-C--:B------:R-:W-:Y:S01]  /*4100*/  @!P0 FFMA.FTZ R21, R3, R14.reuse, -R15 ;  /* 0x0000000e03158223 */ /* 0x080fe2000001080f */
[----:B------:R-:W-:Y:S01]  /*4110*/  @!P0 HADD2.F32 R3, -RZ, R36.H1_H1 ;  /* 0x30000024ff038230 */ /* 0x000fe20000004100 */
[----:B------:R-:W-:Y:S01]  /*4120*/  @!P0 FFMA.FTZ R2, R13, R14, R2 ;  /* 0x0000000e0d028223 */ /* 0x000fe20000010002 */
[----:B------:R-:W-:Y:S01]  /*4130*/  @!P0 F2FP.PACK_AB R0, R0, R22 ;  /* 0x000000160000823e */ /* 0x000fe200000000ff */
[----:B------:R-:W-:Y:S02]  /*4140*/  @!P0 HADD2.F32 R12, -RZ, R5.H1_H1 ;  /* 0x30000005ff0c8230 */ /* 0x000fe40000004100 */
[----:B------:R-:W-:Y:S01]  /*4150*/  @!P0 HADD2.F32 R15, -RZ, R63.H1_H1 ;  /* 0x3000003fff0f8230 */ /* 0x000fe20000004100 */
        /* <DEDUP_REMOVED lines=10> */
[-C--:B------:R-:W-:Y:S01]  /*4200*/  @!P0 FFMA.FTZ R19, R5, R17.reuse, -R19 ;  /* 0x0000001105138223 */ /* 0x080fe20000010813 */
[----:B------:R-:W-:Y:S01]  /*4210*/  IADD3.X R5, R27, R96, RZ, P1, !PT ;  /* 0x000000601b057210 */ /* 0x000fe20000ffe4ff */
[----:B------:R-:W-:Y:S01]  /*4220*/  @!P0 FFMA.FTZ R4, R16, R17, R4 ;  /* 0x0000001110048223 */ /* 0x000fe20000010004 */
[----:B------:R-:W-:Y:S01]  /*4230*/  LEA R6, P1, R18, c[0x0][0x1c8], 0x1 ;  /* 0x0000720012067a11 */ /* 0x000fe200078208ff */
[----:B------:R-:W-:Y:S01]  /*4240*/  @!P0 IMAD.MOV.U32 R9, RZ, RZ, R2 ;  /* 0x000000ffff098224 */ /* 0x000fe200078e0002 */
[----:B------:R-:W-:Y:S02]  /*4250*/  @!P0 F2FP.PACK_AB R3, R3, R20 ;  /* 0x000000140303823e */ /* 0x000fe400000000ff */
[----:B------:R-:W-:Y:S02]  /*4260*/  @!P0 F2FP.PACK_AB R4, R4, R19 ;  /* 0x000000130404823e */ /* 0x000fe400000000ff */
[----:B------:R-:W-:Y:S02]  /*4270*/  LEA.HI.X R7, R18, c[0x0][0x1cc], R5, 0x1, P1 ;  /* 0x0000730012077a11 */ /* 0x000fe400008f0c05 */
[----:B------:R-:W-:Y:S02]  /*4280*/  @!P0 MOV R10, R3 ;  /* 0x00000003000a8202 */ /* 0x000fe40000000f00 */
[----:B------:R-:W-:Y:S05]  /*4290*/  @!P0 MOV R11, R4 ;  /* 0x00000004000b8202 */ /* 0x000fea0000000f00 */
[----:B------:R1:W-:Y:S02]  /*42a0*/  STG.E.128 [R6.64], R8 ;  /* 0x0000000806007986 */ /* 0x0003e4000c101d08 */
.L_x_81:
[----:B------:R-:W-:Y:S05]  /*42b0*/  BSYNC B0 ;  /* 0x0000000000007941 */ /* 0x000fea0003800000 */
.L_x_80:
[----:B------:R-:W-:Y:S11]  /*42c0*/  ISETP.GE.AND P0, PT, R93, c[0x0][0x1d4], PT ;  /* 0x000075005d007a0c */ /* 0x000ff60003f06270 */
[----:B------:R-:W-:Y:S02]  /*42d0*/  @!UPT UIADD3 URZ, URZ, URZ, URZ ;  /* 0x0000003f3f3ff290 */ /* 0x000fe4000fffe03f */
[----:B------:R-:W-:-:S05]  /*42e0*/  @P0 BRA `(.L_x_79) ;  /* 0x00002c3000000947 */ /* 0x000fca0003800000 */
[----:B------:R-:W-:Y:S01]  /*42f0*/  ISETP.GE.AND P0, PT, R31, c[0x0][0x27c], PT ;  /* 0x00009f001f007a0c */ /* 0x000fe20003f06270 */
[----:B-1----:R-:W1:Y:S01]  /*4300*/  LDS.128 R8, [R75+0xf100] ;  /* 0x00f100004b087984 */ /* 0x002e620000000c00 */
        /* <DEDUP_REMOVED lines=25> */
[----:B------:R-:W-:Y:S01]  /*44a0*/  @!P0 HADD2.F32 R6, -RZ, R5.H0_H0 ;  /* 0x20000005ff068230 */ /* 0x000fe20000004100 */
        /* <DEDUP_REMOVED lines=16> */
[----:B------:R-:W-:Y:S01]  /*45b0*/  @!P0 FFMA.FTZ R19, R5, R17, -R19 ;  /* 0x0000001105138223 */ /* 0x000fe20000010813 */
        /* <DEDUP_REMOVED lines=9> */
[----:B------:R1:W-:Y:S01]  /*4650*/  STG.E.128 [R6.64], R8 ;  /* 0x0000000806007986 */ /* 0x0003e2000c101d08 */
[----:B------:R-:W-:-:S05]  /*4660*/  BRA `(.L_x_79) ;  /* 0x000028b000007947 */ /* 0x000fca0003800000 */
.L_x_58:
[----:B------:R-:W-:Y:S01]  /*4670*/  ISETP.GE.AND P0, PT, R169, R76, PT ;  /* 0x0000004ca900720c */ /* 0x000fe20003f06270 */
[----:B------:R-:W-:Y:S01]  /*4680*/  CS2R R18, SRZ ;  /* 0x0000000000127805 */ /* 0x000fe2000001ff00 */
[----:B------:R-:W-:Y:S01]  /*4690*/  CS2R R16, SRZ ;  /* 0x0000000000107805 */ /* 0x000fe2000001ff00 */
[----:B------:R-:W-:Y:S01]  /*46a0*/  CS2R R62, SRZ ;  /* 0x00000000003e7805 */ /* 0x000fe2000001ff00 */
[----:B------:R-:W-:Y:S01]  /*46b0*/  ISETP.GE.OR P4, PT, R32, c[0x0][0x27c], P0 ;  /* 0x00009f0020007a0c */ /* 0x000fe20000786670 */
        /* <DEDUP_REMOVED lines=9> */
[----:B------:R-:W-:Y:S03]  /*4750*/  BSSY B0, `(.L_x_82) ;  /* 0x00000d2000007945 */ /* 0x000fe60003800000 */
[----:B------:R-:W-:Y:S04]  /*4760*/  @!P4 IADD3 R0, P1, P0, R106, R36, R206 ;  /* 0x000000246a00c210 */ /* 0x000fe8000783e0ce */
[C---:B------:R-:W-:Y:S02]  /*4770*/  @!P4 IADD3.X R2, R123.reuse, R41, R177, P1, P0 ;  /* 0x000000297b02c210 */ /* 0x040fe40000fe04b1 */
[----:B------:R-:W-:Y:S04]  /*4780*/  @!P4 IADD3 R3, P1, P0, R104, R72, R202 ;  /* 0x000000486803c210 */ /* 0x000fe8000783e0ca */
[----:B------:R-:W-:Y:S02]  /*4790*/  @!P4 IADD3.X R4, R120, R43, R178, P1, P0 ;  /* 0x0000002b7804c210 */ /* 0x000fe40000fe04b2 */
[----:B------:R-:W-:Y:S04]  /*47a0*/  ISETP.GE.AND P0, PT, R168, R76, PT ;  /* 0x0000004ca800720c */ /* 0x000fe80003f06270 */
[----:B------:R-:W-:Y:S11]  /*47b0*/  ISETP.GE.OR P3, PT, R32, c[0x0][0x27c], P0 ;  /* 0x00009f0020007a0c */ /* 0x000ff60000766670 */
[----:B------:R-:W-:Y:S02]  /*47c0*/  @!UPT UIADD3 URZ, URZ, URZ, URZ ;  /* 0x0000003f3f3ff290 */ /* 0x000fe4000fffe03f */
[----:B------:R-:W-:Y:S04]  /*47d0*/  @!P3 IADD3 R5, P1, P0, R106, R203, R36 ;  /* 0x000000cb6a05b210 */ /* 0x000fe8000783e024 */
[----:B------:R-:W-:Y:S02]  /*47e0*/  @!P3 IADD3.X R8, R123, R175, R41, P1, P0 ;  /* 0x000000af7b08b210 */ /* 0x000fe40000fe0429 */
        /* <DEDUP_REMOVED lines=9> */
[C---:B------:R-:W-:Y:S04]  /*4880*/  @!P4 LEA R6, P0, R0.reuse, c[0x0][0x270], 0x1 ;  /* 0x00009c000006ca11 */ /* 0x040fe800078008ff */
[----:B------:R-:W-:Y:S02]  /*4890*/  @!P4 LEA.HI.X R7, R0, c[0x0][0x274], R2, 0x1, P0 ;  /* 0x00009d000007ca11 */ /* 0x000fe400000f0c02 */
[C---:B------:R-:W-:Y:S03]  /*48a0*/  @!P4 LEA R2, P0, R3.reuse, c[0x0][0x288], 0x1 ;  /* 0x0000a2000302ca11 */ /* 0x040fe600078008ff */
[----:B------:R1:W2:Y:S01]  /*48b0*/  @!P4 LDG.E.128 R60, [R6.64] ;  /* 0x00000008063cc981 */ /* 0x0002a2000c1e1d00 */
[----:B------:R-:W-:Y:S02]  /*48c0*/  @!P4 LEA.HI.X R3, R3, c[0x0][0x28c], R4, 0x1, P0 ;  /* 0x0000a3000303ca11 */ /* 0x000fe400000f0c04 */
[C---:B------:R-:W-:Y:S04]  /*48d0*/  @!P3 LEA R4, P0, R5.reuse, c[0x0][0x270], 0x1 ;  /* 0x00009c000504ba11 */ /* 0x040fe800078008ff */
[----:B------:R-:W-:Y:S01]  /*48e0*/  @!P3 LEA.HI.X R5, R5, c[0x0][0x274], R8, 0x1, P0 ;  /* 0x00009d000505ba11 */ /* 0x000fe200000f0c08 */
[----:B------:R3:W4:Y:S01]  /*48f0*/  @!P4 LDG.E.128 R16, [R2.64] ;  /* 0x000000080210c981 */ /* 0x000722000c1e1d00 */
[C---:B------:R-:W-:Y:S04]  /*4900*/  @!P3 LEA R8, P0, R9.reuse, c[0x0][0x288], 0x1 ;  /* 0x0000a2000908ba11 */ /* 0x040fe800078008ff */
[----:B------:R-:W-:Y:S02]  /*4910*/  @!P3 LEA.HI.X R9, R9, c[0x0][0x28c], R10, 0x1, P0 ;  /* 0x0000a3000909ba11 */ /* 0x000fe400000f0c0a */
[C---:B------:R-:W-:Y:S01]  /*4920*/  @!P2 LEA R10, P0, R11.reuse, c[0x0][0x270], 0x1 ;  /* 0x00009c000b0aaa11 */ /* 0x040fe200078008ff */
[----:B------:R3:W4:Y:S03]  /*4930*/  @!P3 LDG.E.128 R64, [R4.64] ;  /* 0x000000080440b981 */ /* 0x000726000c1e1d00 */
[----:B------:R-:W-:Y:S02]  /*4940*/  @!P2 LEA.HI.X R11, R11, c[0x0][0x274], R12, 0x1, P0 ;  /* 0x00009d000b0baa11 */ /* 0x000fe400000f0c0c */
[C---:B------:R-:W-:Y:S03]  /*4950*/  @!P2 LEA R12, P0, R13.reuse, c[0x0][0x288], 0x1 ;  /* 0x0000a2000d0caa11 */ /* 0x040fe600078008ff */
[----:B------:R2:W4:Y:S01]  /*4960*/  @!P3 LDG.E.128 R20, [R8.64] ;  /* 0x000000080814b981 */ /* 0x000522000c1e1d00 */
[----:B------:R-:W-:Y:S01]  /*4970*/  @!P2 LEA.HI.X R13, R13, c[0x0][0x28c], R14, 0x1, P0 ;  /* 0x0000a3000d0daa11 */ /* 0x000fe200000f0c0e */
[----:B-1----:R-:W-:Y:S01]  /*4980*/  CS2R R6, SRZ ;  /* 0x0000000000067805 */ /* 0x002fe2000001ff00 */
[----:B------:R-:W-:Y:S04]  /*4990*/  ISETP.GE.AND P0, PT, R97, R76, PT ;  /* 0x0000004c6100720c */ /* 0x000fe80003f06270 */
[----:B------:R-:W-:Y:S01]  /*49a0*/  ISETP.GE.OR P0, PT, R32, c[0x0][0x27c], P0 ;  /* 0x00009f0020007a0c */ /* 0x000fe20000706670 */
[----:B------:R-:W4:Y:S08]  /*49b0*/  @!P2 LDG.E.128 R68, [R10.64] ;  /* 0x000000080a44a981 */ /* 0x000f30000c1e1d00 */
[----:B------:R-:W4:Y:S01]  /*49c0*/  @!P2 LDG.E.128 R24, [R12.64] ;  /* 0x000000080c18a981 */ /* 0x000f22000c1e1d00 */
[----:B---3--:R-:W-:Y:S03]  /*49d0*/  CS2R R4, SRZ ;  /* 0x0000000000047805 */ /* 0x008fe6000001ff00 */
[----:B------:R-:W-:Y:S05]  /*49e0*/  @!P0 IADD3 R0, P1, R106, R36, RZ ;  /* 0x000000246a008210 */ /* 0x000fea0007f3e0ff */
[----:B------:R-:W-:Y:S01]  /*49f0*/  @!P0 IMAD.X R2, R41, 0x1, R123, P1 ;  /* 0x0000000129028824 */ /* 0x000fe200008e067b */
[C---:B------:R-:W-:Y:S01]  /*4a00*/  @!P0 LEA R14, P1, R0.reuse, c[0x0][0x270], 0x1 ;  /* 0x00009c00000e8a11 */ /* 0x040fe200078208ff */
[----:B------:R-:W-:Y:S03]  /*4a10*/  CS2R R40, SRZ ;  /* 0x0000000000287805 */ /* 0x000fe6000001ff00 */
[----:B------:R-:W-:Y:S02]  /*4a20*/  @!P0 LEA.HI.X R15, R0, c[0x0][0x274], R2, 0x1, P1 ;  /* 0x00009d00000f8a11 */ /* 0x000fe400008f0c02 */
[----:B------:R-:W-:Y:S05]  /*4a30*/  @!P0 IADD3 R0, P1, R104, R72, RZ ;  /* 0x0000004868008210 */ /* 0x000fea0007f3e0ff */
[----:B------:R-:W-:Y:S01]  /*4a40*/  @!P0 IMAD.X R3, R43, 0x1, R120, P1 ;  /* 0x000000012b038824 */ /* 0x000fe200008e0678 */
[C---:B------:R-:W-:Y:S01]  /*4a50*/  @!P0 LEA R2, P1, R0.reuse, c[0x0][0x288], 0x1 ;  /* 0x0000a20000028a11 */ /* 0x040fe200078208ff */
[----:B------:R-:W-:Y:S03]  /*4a60*/  CS2R R42, SRZ ;  /* 0x00000000002a7805 */ /* 0x000fe6000001ff00 */
[----:B------:R-:W-:Y:S02]  /*4a70*/  @!P0 LEA.HI.X R3, R0, c[0x0][0x28c], R3, 0x1, P1 ;  /* 0x0000a30000038a11 */ /* 0x000fe400008f0c03 */
[----:B------:R-:W-:Y:S01]  /*4a80*/  ISETP.GE.OR P1, PT, R97, R76, P5 ;  /* 0x0000004c6100720c */ /* 0x000fe20002f26670 */
[----:B------:R1:W5:Y:S08]  /*4a90*/  @!P0 LDG.E.128 R40, [R14.64] ;  /* 0x000000080e288981 */ /* 0x000370000c1e1d00 */
[----:B------:R3:W5:Y:S01]  /*4aa0*/  @!P0 LDG.E.128 R4, [R2.64] ;  /* 0x0000000802048981 */ /* 0x000762000c1e1d00 */
[----:B------:R-:W-:Y:S01]  /*4ab0*/  ISETP.GE.AND P0, PT, R32, c[0x0][0x27c], PT ;  /* 0x00009f0020007a0c */ /* 0x000fe20003f06270 */
[----:B--2---:R-:W-:Y:S02]  /*4ac0*/  IMAD.MOV.U32 R8, RZ, RZ, R62 ;  /* 0x000000ffff087224 */ /* 0x004fe400078e003e */
[----:B---3--:R-:W-:Y:S02]  /*4ad0*/  IMAD.MOV.U32 R3, RZ, RZ, R63 ;  /* 0x000000ffff037224 */ /* 0x008fe400078e003f */
[----:B------:R-:W-:Y:S02]  /*4ae0*/  IMAD.MOV.U32 R2, RZ, RZ, R60 ;  /* 0x000000ffff027224 */ /* 0x000fe400078e003c */
[----:B------:R-:W-:Y:S01]  /*4af0*/  IMAD.MOV.U32 R0, RZ, RZ, R61 ;  /* 0x000000ffff007224 */ /* 0x000fe200078e003d */
[----:B------:R-:W-:Y:S01]  /*4b00*/  PRMT R54, R3, 0x5410, R8 ;  /* 0x0000541003367816 */ /* 0x000fe20000000008 */
[----:B----4-:R-:W-:Y:S02]  /*4b10*/  IMAD.MOV.U32 R8, RZ, RZ, R18 ;  /* 0x000000ffff087224 */ /* 0x010fe400078e0012 */
[----:B------:R-:W-:Y:S01]  /*4b20*/  IMAD.MOV.U32 R3, RZ, RZ, R19 ;  /* 0x000000ffff037224 */ /* 0x000fe200078e0013 */
[----:B------:R-:W-:Y:S01]  /*4b30*/  PRMT R53, R2, 0x5410, R0 ;  /* 0x0000541002357816 */ /* 0x000fe20000000000 */
[----:B------:R-:W-:Y:S02]  /*4b40*/  IMAD.MOV.U32 R2, RZ, RZ, R16 ;  /* 0x000000ffff027224 */ /* 0x000fe400078e0010 */
        /* <DEDUP_REMOVED lines=25> */
[----:B------:R-:W-:Y:S04]  /*4ce0*/  PRMT R39, R3, 0x5410, R8 ;  /* 0x0000541003277816 */ /* 0x000fe80000000008 */
[----:B------:R-:W-:Y:S01]  /*4cf0*/  PRMT R38, R0, 0x5410, R2 ;  /* 0x0000541000267816 */ /* 0x000fe20000000002 */
[----:B------:R-:W-:-:S05]  /*4d00*/  @P1 BRA `(.L_x_83) ;  /* 0x0000076000001947 */ /* 0x000fca0003800000 */
[----:B-1---5:R-:W-:Y:S01]  /*4d10*/  IMAD.MOV.U32 R11, RZ, RZ, R7 ;  /* 0x000000ffff0b7224 */ /* 0x022fe200078e0007 */
[----:B------:R-:W-:Y:S01]  /*4d20*/  IADD3 R0, P1, R180, R86, RZ ;  /* 0x00000056b4007210 */ /* 0x000fe20007f3e0ff */
[----:B------:R-:W-:Y:S01]  /*4d30*/  LDS.128 R56, [R149+0x8100] ;  /* 0x0081000095387984 */ /* 0x000fe20000000c00 */
[----:B------:R-:W-:Y:S01]  /*4d40*/  @!P0 SHF.R.U32.HI R9, RZ, 0x10, R5 ;  /* 0x00000010ff098819 */ /* 0x000fe20000011605 */
[----:B------:R-:W-:Y:S01]  /*4d50*/  IMAD.MOV.U32 R51, RZ, RZ, R43 ;  /* 0x000000ffff337224 */ /* 0x000fe200078e002b */
[----:B------:R-:W-:Y:S02]  /*4d60*/  IADD3.X R2, R90, R142, RZ, P1, !PT ;  /* 0x0000008e5a027210 */ /* 0x000fe40000ffe4ff */
[----:B------:R-:W-:Y:S02]  /*4d70*/  IADD3 R3, P2, P1, R94, R0, R116 ;  /* 0x000000005e037210 */ /* 0x000fe4000795e074 */
[----:B------:R-:W-:Y:S01]  /*4d80*/  @!P0 SHF.R.U64 R48, R40, 0x10, R41 ;  /* 0x0000001028308819 */ /* 0x000fe20000001229 */
[----:B------:R-:W1:Y:S01]  /*4d90*/  LDS.128 R12, [R153+0x8100] ;  /* 0x00810000990c7984 */ /* 0x000e620000000c00 */
[----:B------:R-:W-:Y:S02]  /*4da0*/  IADD3.X R8, R96, R2, R122, P2, P1 ;  /* 0x0000000260087210 */ /* 0x000fe400017e247a */
[----:B------:R-:W-:Y:S02]  /*4db0*/  ISETP.GE.AND P1, PT, R98, c[0x0][0x1d4], PT ;  /* 0x0000750062007a0c */ /* 0x000fe40003f26270 */
[--C-:B------:R-:W-:Y:S02]  /*4dc0*/  @!P0 SHF.R.U64 R10, R6, 0x10, R7.reuse ;  /* 0x00000010060a8819 */ /* 0x100fe40000001207 */
[----:B------:R-:W-:Y:S02]  /*4dd0*/  @!P0 SHF.R.U32.HI R30, RZ, 0x10, R7 ;  /* 0x00000010ff1e8819 */ /* 0x000fe40000011607 */
[----:B------:R-:W-:Y:S02]  /*4de0*/  MOV R45, R41 ;  /* 0x00000029002d7202 */ /* 0x000fe40000000f00 */
[----:B------:R-:W-:Y:S02]  /*4df0*/  @!P0 SHF.R.U32.HI R47, RZ, 0x10, R41 ;  /* 0x00000010ff2f8819 */ /* 0x000fe40000011629 */
[----:B------:R-:W-:Y:S02]  /*4e00*/  MOV R50, R42 ;  /* 0x0000002a00327202 */ /* 0x000fe40000000f00 */
[--C-:B------:R-:W-:Y:S02]  /*4e10*/  @!P0 SHF.R.U64 R49, R42, 0x10, R43.reuse ;  /* 0x000000102a318819 */ /* 0x100fe4000000122b */
[----:B------:R-:W-:Y:S02]  /*4e20*/  @!P1 IADD3 R0, P3, P2, R94, R0, R98 ;  /* 0x000000005e009210 */ /* 0x000fe40007a7e062 */
[----:B------:R-:W-:Y:S01]  /*4e30*/  @!P0 SHF.R.U32.HI R52, RZ, 0x10, R43 ;  /* 0x00000010ff348819 */ /* 0x000fe2000001162b */
[----:B------:R-:W-:Y:S01]  /*4e40*/  @!P0 HADD2.F32 R43, -RZ, R45.H0_H0 ;  /* 0x2000002dff2b8230 */ /* 0x000fe20000004100 */
[----:B------:R-:W-:Y:S01]  /*4e50*/  @!P1 IADD3.X R2, R96, R2, R121, P3, P2 ;  /* 0x0000000260029210 */ /* 0x000fe20001fe4479 */
[----:B------:R-:W-:Y:S01]  /*4e60*/  @!P0 HADD2.F32 R49, -RZ, R49.H0_H0 ;  /* 0x20000031ff318230 */ /* 0x000fe20000004100 */
[C---:B------:R-:W-:Y:S01]  /*4e70*/  LEA R80, P2, R3.reuse, c[0x0][0x1c8], 0x1 ;  /* 0x0000720003507a11 */ /* 0x040fe200078408ff */
[----:B------:R-:W-:Y:S03]  /*4e80*/  @!P0 HADD2.F32 R52, -RZ, R52.H0_H0 ;  /* 0x20000034ff348230 */ /* 0x000fe60000004100 */
[----:B------:R-:W-:Y:S02]  /*4e90*/  LEA.HI.X R81, R3, c[0x0][0x1cc], R8, 0x1, P2 ;  /* 0x0000730003517a11 */ /* 0x000fe400010f0c08 */
[C---:B------:R-:W-:Y:S02]  /*4ea0*/  @!P1 LEA R78, P2, R0.reuse, c[0x0][0x1c8], 0x1 ;  /* 0x00007200004e9a11 */ /* 0x040fe400078408ff */
[----:B------:R-:W-:Y:S02]  /*4eb0*/  MOV R3, R5 ;  /* 0x0000000500037202 */ /* 0x000fe40000000f00 */
[----:B------:R-:W-:Y:S01]  /*4ec0*/  @!P1 LEA.HI.X R79, R0, c[0x0][0x1cc], R2, 0x1, P2 ;  /* 0x00007300004f9a11 */ /* 0x000fe200010f0c02 */
[----:B------:R-:W-:Y:S01]  /*4ed0*/  IMAD.MOV.U32 R0, RZ, RZ, R4 ;  /* 0x000000ffff007224 */ /* 0x000fe200078e0004 */
[----:B------:R-:W-:Y:S01]  /*4ee0*/  @!P0 SHF.R.U64 R5, R4, 0x10, R5 ;  /* 0x0000001004058819 */ /* 0x000fe20000001205 */
[----:B------:R-:W-:Y:S01]  /*4ef0*/  IMAD.MOV.U32 R4, RZ, RZ, R40 ;  /* 0x000000ffff047224 */ /* 0x000fe200078e0028 */
[----:B------:R-:W-:Y:S02]  /*4f00*/  @!P0 HADD2.F32 R3, -RZ, R3.H0_H0 ;  /* 0x20000003ff038230 */ /* 0x000fe40000004100 */
[----:B------:R-:W-:Y:S01]  /*4f10*/  @!P0 HADD2.F32 R0, -RZ, R0.H0_H0 ;  /* 0x20000000ff008230 */ /* 0x000fe20000004100 */
[----:B-1----:R-:W-:Y:S01]  /*4f20*/  @!P0 IMAD.MOV.U32 R8, RZ, RZ, R12 ;  /* 0x000000ffff088224 */ /* 0x002fe200078e000c */
[----:B------:R-:W-:Y:S01]  /*4f30*/  @!P0 MOV R46, R56 ;  /* 0x00000038002e8202 */ /* 0x000fe20000000f00 */
[----:B------:R-:W-:Y:S01]  /*4f40*/  @!P0 HADD2.F32 R41, -RZ, R4.H0_H0 ;  /* 0x20000004ff298230 */ /* 0x000fe20000004100 */
[----:B------:R-:W-:Y:S01]  /*4f50*/  @!P0 MOV R44, R57 ;  /* 0x00000039002c8202 */ /* 0x000fe20000000f00 */
[----:B------:R-:W-:Y:S01]  /*4f60*/  @!P0 HADD2.F32 R5, -RZ, R5.H0_H0 ;  /* 0x20000005ff058230 */ /* 0x000fe20000004100 */
[----:B------:R-:W-:Y:S01]  /*4f70*/  @!P0 MOV R7, R13 ;  /* 0x0000000d00078202 */ /* 0x000fe20000000f00 */
[----:B------:R-:W-:Y:S02]  /*4f80*/  @!P0 HADD2.F32 R40, -RZ, R46.H0_H0 ;  /* 0x2000002eff288230 */ /* 0x000fe40000004100 */
[----:B------:R-:W-:Y:S02]  /*4f90*/  @!P0 HADD2.F32 R2, -RZ, R8.H0_H0 ;  /* 0x20000008ff028230 */ /* 0x000fe40000004100 */
[--C-:B------:R-:W-:Y:S01]  /*4fa0*/  @!P0 HADD2.F32 R42, -RZ, R44.reuse.H0_H0 ;  /* 0x2000002cff2a8230 */ /* 0x100fe20000004100 */
[-C--:B------:R-:W-:Y:S01]  /*4fb0*/  @!P0 FMUL.FTZ R77, R40, R0.reuse ;  /* 0x00000000284d8220 */ /* 0x080fe20000410000 */
[--C-:B------:R-:W-:Y:S01]  /*4fc0*/  @!P0 HADD2.F32 R4, -RZ, R7.reuse.H0_H0 ;  /* 0x20000007ff048230 */ /* 0x100fe20000004100 */
[----:B------:R-:W-:Y:S01]  /*4fd0*/  @!P0 FMUL.FTZ R0, R2, R0 ;  /* 0x0000000002008220 */ /* 0x000fe20000410000 */
[----:B------:R-:W-:Y:S01]  /*4fe0*/  @!P0 HADD2.F32 R7, -RZ, R7.H1_H1 ;  /* 0x30000007ff078230 */ /* 0x000fe20000004100 */
[----:B------:R-:W-:Y:S01]  /*4ff0*/  @!P0 FMUL.FTZ R45, R42, R3 ;  /* 0x000000032a2d8220 */ /* 0x000fe20000410000 */
[----:B------:R-:W-:Y:S01]  /*5000*/  @!P0 HADD2.F32 R44, -RZ, R44.H1_H1 ;  /* 0x3000002cff2c8230 */ /* 0x000fe20000004100 */
[----:B------:R-:W-:Y:S01]  /*5010*/  @!P0 FFMA.FTZ R91, R2, R41, -R77 ;  /* 0x00000029025b8223 */ /* 0x000fe2000001084d */
[----:B------:R-:W-:Y:S01]  /*5020*/  @!P0 HADD2.F32 R2, -RZ, R9.H0_H0 ;  /* 0x20000009ff028230 */ /* 0x000fe20000004100 */
[----:B------:R-:W-:Y:S01]  /*5030*/  @!P0 FFMA.FTZ R89, R4, R43, -R45 ;  /* 0x0000002b04598223 */ /* 0x000fe2000001082d */
[----:B------:R-:W-:Y:S01]  /*5040*/  @!P0 HADD2.F32 R45, -RZ, R47.H0_H0 ;  /* 0x2000002fff2d8230 */ /* 0x000fe20000004100 */
[----:B------:R-:W-:Y:S01]  /*5050*/  @!P0 FFMA.FTZ R0, R40, R41, R0 ;  /* 0x0000002928008223 */ /* 0x000fe20000010000 */
[----:B------:R-:W-:Y:S01]  /*5060*/  @!P0 HADD2.F32 R40, -RZ, R46.H1_H1 ;  /* 0x3000002eff288230 */ /* 0x000fe20000004100 */
[-C--:B------:R-:W-:Y:S01]  /*5070*/  @!P0 FMUL.FTZ R9, R44, R2.reuse ;  /* 0x000000022c098220 */ /* 0x080fe20000410000 */
[----:B------:R-:W-:Y:S01]  /*5080*/  @!P0 HADD2.F32 R8, -RZ, R8.H1_H1 ;  /* 0x30000008ff088230 */ /* 0x000fe20000004100 */
[----:B------:R-:W-:Y:S01]  /*5090*/  @!P0 IMAD.MOV.U32 R46, RZ, RZ, R58 ;  /* 0x000000ffff2e8224 */ /* 0x000fe200078e003a */
[----:B------:R-:W-:Y:S01]  /*50a0*/  @!P0 HADD2.F32 R41, -RZ, R48.H0_H0 ;  /* 0x20000030ff298230 */ /* 0x000fe20000004100 */
[----:B------:R-:W-:Y:S02]  /*50b0*/  @!P0 FMUL.FTZ R3, R4, R3 ;  /* 0x0000000304038220 */ /* 0x000fe40000410000 */
[C---:B------:R-:W-:Y:S01]  /*50c0*/  @!P0 FMUL.FTZ R4, R7.reuse, R2 ;  /* 0x0000000207048220 */ /* 0x040fe20000410000 */
[--C-:B------:R-:W-:Y:S01]  /*50d0*/  @!P0 HADD2.F32 R48, -RZ, R46.reuse.H1_H1 ;  /* 0x3000002eff308230 */ /* 0x100fe20000004100 */
[----:B------:R-:W-:Y:S01]  /*50e0*/  @!P0 FFMA.FTZ R88, R7, R45, -R9 ;  /* 0x0000002d07588223 */ /* 0x000fe20000010809 */
[----:B------:R-:W-:Y:S01]  /*50f0*/  @!P0 MOV R7, R14 ;  /* 0x0000000e00078202 */ /* 0x000fe20000000f00 */
[-C--:B------:R-:W-:Y:S01]  /*5100*/  @!P0 FMUL.FTZ R47, R40, R5.reuse ;  /* 0x00000005282f8220 */ /* 0x080fe20000410000 */
[----:B------:R-:W-:Y:S01]  /*5110*/  @!P0 HADD2.F32 R46, -RZ, R46.H0_H0 ;  /* 0x2000002eff2e8230 */ /* 0x000fe20000004100 */
[C---:B------:R-:W-:Y:S01]  /*5120*/  @!P0 FMUL.FTZ R2, R8.reuse, R5 ;  /* 0x0000000508028220 */ /* 0x040fe20000410000 */
[----:B------:R-:W-:Y:S01]  /*5130*/  @!P0 HADD2.F32 R5, -RZ, R10.H0_H0 ;  /* 0x2000000aff058230 */ /* 0x000fe20000004100 */
[-C--:B------:R-:W-:Y:S01]  /*5140*/  @!P0 FFMA.FTZ R85, R8, R41.reuse, -R47 ;  /* 0x0000002908558223 */ /* 0x080fe2000001082f */
[--C-:B------:R-:W-:Y:S01]  /*5150*/  @!P0 HADD2.F32 R9, -RZ, R7.reuse.H1_H1 ;  /* 0x30000007ff098230 */ /* 0x100fe20000004100 */
[----:B------:R-:W-:Y:S01]  /*5160*/  @!P0 FFMA.FTZ R2, R40, R41, R2 ;  /* 0x0000002928028223 */ /* 0x000fe20000010002 */
[----:B------:R-:W-:Y:S01]  /*5170*/  @!P0 HADD2.F32 R8, -RZ, R6.H0_H0 ;  /* 0x20000006ff088230 */ /* 0x000fe20000004100 */
[-C--:B------:R-:W-:Y:S01]  /*5180*/  @!P0 FMUL.FTZ R10, R48, R5.reuse ;  /* 0x00000005300a8220 */ /* 0x080fe20000410000 */
[----:B------:R-:W-:Y:S01]  /*5190*/  @!P0 HADD2.F32 R7, -RZ, R7.H0_H0 ;  /* 0x20000007ff078230 */ /* 0x000fe20000004100 */
[C---:B------:R-:W-:Y:S01]  /*51a0*/  @!P0 FMUL.FTZ R6, R9.reuse, R5 ;  /* 0x0000000509068220 */ /* 0x040fe20000410000 */
[----:B------:R-:W-:Y:S01]  /*51b0*/  @!P0 F2FP.PACK_AB R0, R2, R0 ;  /* 0x000000000200823e */ /* 0x000fe200000000ff */
[----:B------:R-:W-:Y:S01]  /*51c0*/  @!P0 FFMA.FTZ R84, R9, R49, -R10 ;  /* 0x0000003109548223 */ /* 0x000fe2000001080a */
[----:B------:R-:W-:Y:S01]  /*51d0*/  @!P0 MOV R10, R59 ;  /* 0x0000003b000a8202 */ /* 0x000fe20000000f00 */
[CC--:B------:R-:W-:Y:S01]  /*51e0*/  @!P0 FMUL.FTZ R5, R7.reuse, R8.reuse ;  /* 0x0000000807058220 */ /* 0x0c0fe20000410000 */
[----:B------:R-:W-:Y:S01]  /*51f0*/  @!P0 HADD2.F32 R47, -RZ, R50.H0_H0 ;  /* 0x20000032ff2f8230 */ /* 0x000fe20000004100 */
[----:B------:R-:W-:Y:S01]  /*5200*/  @!P0 FMUL.FTZ R50, R46, R8 ;  /* 0x000000082e328220 */ /* 0x000fe20000410000 */
[----:B------:R-:W-:Y:S01]  /*5210*/  @!P0 MOV R56, R0 ;  /* 0x0000000000388202 */ /* 0x000fe20000000f00 */
[----:B------:R-:W-:Y:S01]  /*5220*/  @!P0 IMAD.MOV.U32 R8, RZ, RZ, R15 ;  /* 0x000000ffff088224 */ /* 0x000fe200078e000f */
[----:B------:R-:W-:Y:S01]  /*5230*/  @!P0 HADD2.F32 R9, -RZ, R30.H0_H0 ;  /* 0x2000001eff098230 */ /* 0x000fe20000004100 */
[----:B------:R-:W-:Y:S01]  /*5240*/  @!P0 FFMA.FTZ R83, R7, R47, -R50 ;  /* 0x0000002f07538223 */ /* 0x000fe20000010832 */
[----:B------:R-:W-:Y:S01]  /*5250*/  @!P0 HADD2.F32 R7, -RZ, R11.H0_H0 ;  /* 0x2000000bff078230 */ /* 0x000fe20000004100 */
[----:B------:R-:W-:Y:S01]  /*5260*/  @!P0 FFMA.FTZ R3, R42, R43, R3 ;  /* 0x0000002b2a038223 */ /* 0x000fe20000010003 */
[--C-:B------:R-:W-:Y:S01]  /*5270*/  @!P0 HADD2.F32 R30, -RZ, R10.reuse.H0_H0 ;  /* 0x2000000aff1e8230 */ /* 0x100fe20000004100 */
[----:B------:R-:W-:Y:S01]  /*5280*/  @!P0 FFMA.FTZ R4, R44, R45, R4 ;  /* 0x0000002d2c048223 */ /* 0x000fe20000010004 */
[----:B------:R-:W-:Y:S01]  /*5290*/  @!P0 HADD2.F32 R50, -RZ, R51.H0_H0 ;  /* 0x20000033ff328230 */ /* 0x000fe20000004100 */
[----:B------:R-:W-:Y:S01]  /*52a0*/  @!P0 FFMA.FTZ R5, R46, R47, R5 ;  /* 0x0000002f2e058223 */ /* 0x000fe20000010005 */
[----:B------:R-:W-:Y:S01]  /*52b0*/  @!P0 HADD2.F32 R51, -RZ, R10.H1_H1 ;  /* 0x3000000aff338230 */ /* 0x000fe20000004100 */
[----:B------:R-:W-:Y:S01]  /*52c0*/  @!P0 FFMA.FTZ R6, R48, R49, R6 ;  /* 0x0000003130068223 */ /* 0x000fe20000010006 */
[----:B------:R-:W-:Y:S01]  /*52d0*/  @!P0 F2FP.PACK_AB R3, R4, R3 ;  /* 0x000000030403823e */ /* 0x000fe200000000ff */
[--C-:B------:R-:W-:Y:S02]  /*52e0*/  @!P0 HADD2.F32 R11, -RZ, R8.reuse.H0_H0 ;  /* 0x20000008ff0b8230 */ /* 0x100fe40000004100 */
[----:B------:R-:W-:Y:S01]  /*52f0*/  @!P0 HADD2.F32 R10, -RZ, R8.H1_H1 ;  /* 0x30000008ff0a8230 */ /* 0x000fe20000004100 */
[----:B------:R-:W-:Y:S01]  /*5300*/  @!P0 F2FP.PACK_AB R5, R6, R5 ;  /* 0x000000050605823e */ /* 0x000fe200000000ff */
[----:B------:R-:W-:Y:S02]  /*5310*/  @!P0 FMUL.FTZ R77, R51, R9 ;  /* 0x00000009334d8220 */ /* 0x000fe40000410000 */
[----:B------:R-:W-:Y:S01]  /*5320*/  @!P0 FMUL.FTZ R8, R30, R7 ;  /* 0x000000071e088220 */ /* 0x000fe20000410000 */
[----:B------:R-:W-:Y:S01]  /*5330*/  @!P0 MOV R58, R5 ;  /* 0x00000005003a8202 */ /* 0x000fe20000000f00 */
[----:B------:R-:W-:Y:S02]  /*5340*/  @!P0 FFMA.FTZ R77, R10, R52, -R77 ;  /* 0x000000340a4d8223 */ /* 0x000fe4000001084d */
[CC--:B------:R-:W-:Y:S02]  /*5350*/  @!P0 FFMA.FTZ R82, R11.reuse, R50.reuse, -R8 ;  /* 0x000000320b528223 */ /* 0x0c0fe40000010808 */
[----:B------:R-:W-:Y:S01]  /*5360*/  @!P0 FMUL.FTZ R7, R11, R7 ;  /* 0x000000070b078220 */ /* 0x000fe20000410000 */
[----:B------:R-:W-:Y:S01]  /*5370*/  @!P0 F2FP.PACK_AB R11, R84, R83 ;  /* 0x00000053540b823e */ /* 0x000fe200000000ff */
[----:B------:R-:W-:Y:S01]  /*5380*/  @!P0 FMUL.FTZ R8, R10, R9 ;  /* 0x000000090a088220 */ /* 0x000fe20000410000 */
[----:B------:R-:W-:Y:S01]  /*5390*/  @!P0 F2FP.PACK_AB R10, R88, R89 ;  /* 0x00000059580a823e */ /* 0x000fe200000000ff */
[----:B------:R-:W-:Y:S01]  /*53a0*/  @!P0 FFMA.FTZ R7, R30, R50, R7 ;  /* 0x000000321e078223 */ /* 0x000fe20000010007 */
[----:B------:R-:W-:Y:S01]  /*53b0*/  @!P0 F2FP.PACK_AB R9, R85, R91 ;  /* 0x0000005b5509823e */ /* 0x000fe200000000ff */
[----:B------:R-:W-:Y:S01]  /*53c0*/  @!P0 FFMA.FTZ R8, R51, R52, R8 ;  /* 0x0000003433088223 */ /* 0x000fe20000010008 */
[----:B------:R-:W-:Y:S01]  /*53d0*/  @!P0 F2FP.PACK_AB R40, R77, R82 ;  /* 0x000000524d28823e */ /* 0x000fe200000000ff */
[----:B------:R-:W-:Y:S01]  /*53e0*/  @!P0 IMAD.MOV.U32 R14, RZ, RZ, R11 ;  /* 0x000000ffff0e8224 */ /* 0x000fe200078e000b */
[----:B------:R-:W-:Y:S01]  /*53f0*/  @!P0 MOV R12, R9 ;  /* 0x00000009000c8202 */ /* 0x000fe20000000f00 */
[----:B------:R-:W-:Y:S01]  /*5400*/  @!P0 IMAD.MOV.U32 R57, RZ, RZ, R3 ;  /* 0x000000ffff398224 */ /* 0x000fe200078e0003 */
[----:B------:R-:W-:Y:S02]  /*5410*/  @!P0 MOV R13, R10 ;  /* 0x0000000a000d8202 */ /* 0x000fe40000000f00 */
[----:B------:R-:W-:Y:S02]  /*5420*/  @!P0 MOV R15, R40 ;  /* 0x00000028000f8202 */ /* 0x000fe40000000f00 */
[----:B------:R-:W-:Y:S03]  /*5430*/  @!P0 F2FP.PACK_AB R7, R8, R7 ;  /* 0x000000070807823e */ /* 0x000fe600000000ff */
[----:B------:R1:W-:Y:S01]  /*5440*/  STG.E.128 [R80.64], R12 ;  /* 0x0000000c50007986 */ /* 0x0003e2000c101d08 */
[----:B------:R-:W-:Y:S07]  /*5450*/  @!P0 MOV R59, R7 ;  /* 0x00000007003b8202 */ /* 0x000fee0000000f00 */
[----:B------:R1:W-:Y:S02]  /*5460*/  @!P1 STG.E.128 [R78.64], R56 ;  /* 0x000000384e009986 */ /* 0x0003e4000c101d08 */
.L_x_83:
[----:B-1----:R-:W-:Y:S05]  /*5470*/  BSYNC B0 ;  /* 0x0000000000007941 */ /* 0x002fea0003800000 */
.L_x_82:
[----:B------:R-:W-:Y:S01]  /*5480*/  ISETP.GE.OR P1, PT, R169, R76, P5 ;  /* 0x0000004ca900720c */ /* 0x000fe20002f26670 */
[----:B------:R-:W-:Y:S01]  /*5490*/  @!UPT UIADD3 URZ, URZ, URZ, URZ ;  /* 0x0000003f3f3ff290 */ /* 0x000fe2000fffe03f */
[----:B------:R-:W-:Y:S11]  /*54a0*/  BSSY B0, `(.L_x_84) ;  /* 0x0000071000007945 */ /* 0x000ff60003800000 */
[----:B------:R-:W-:-:S05]  /*54b0*/  @P1 BRA `(.L_x_85) ;  /* 0x000006f000001947 */ /* 0x000fca0003800000 */
[----:B------:R-:W-:Y:S01]  /*54c0*/  IADD3 R0, P1, R188, R86, RZ ;  /* 0x00000056bc007210 */ /* 0x000fe20007f3e0ff */
[----:B------:R-:W-:Y:S01]  /*54d0*/  LDS.128 R48, [R147+0x8100] ;  /* 0x0081000093307984 */ /* 0x000fe20000000c00 */
[--C-:B------:R-:W-:Y:S01]  /*54e0*/  @!P0 SHF.R.U32.HI R8, RZ, 0x10, R17.reuse ;  /* 0x00000010ff088819 */ /* 0x100fe20000011611 */
[----:B------:R-:W-:Y:S01]  /*54f0*/  @!P0 HADD2.F32 R44, -RZ, R54.H0_H0 ;  /* 0x20000036ff2c8230 */ /* 0x000fe20000004100 */
[----:B------:R-:W-:Y:S02]  /*5500*/  IADD3.X R2, R90, R159, RZ, P1, !PT ;  /* 0x0000009f5a027210 */ /* 0x000fe40000ffe4ff */
[----:B------:R-:W-:Y:S02]  /*5510*/  IADD3 R3, P2, P1, R94, R0, R116 ;  /* 0x000000005e037210 */ /* 0x000fe4000795e074 */
[----:B-----5:R-:W-:Y:S01]  /*5520*/  @!P0 SHF.R.U64 R5, R16, 0x10, R17 ;  /* 0x0000001010058819 */ /* 0x020fe20000001211 */
[----:B------:R-:W1:Y:S01]  /*5530*/  LDS.128 R12, [R152+0x8100] ;  /* 0x00810000980c7984 */ /* 0x000e620000000c00 */
[----:B------:R-:W-:Y:S01]  /*5540*/  IADD3.X R4, R96, R2, R122, P2, P1 ;  /* 0x0000000260047210 */ /* 0x000fe200017e247a */
[----:B------:R-:W-:Y:S01]  /*5550*/  @!P0 HADD2.F32 R16, -RZ, R53.H0_H0 ;  /* 0x20000035ff108230 */ /* 0x000fe20000004100 */
[----:B------:R-:W-:Y:S01]  /*5560*/  ISETP.GE.AND P1, PT, R98, c[0x0][0x1d4], PT ;  /* 0x0000750062007a0c */ /* 0x000fe20003f26270 */
[----:B------:R-:W-:Y:S01]  /*5570*/  @!P0 HADD2.F32 R5, -RZ, R5.H0_H0 ;  /* 0x20000005ff058230 */ /* 0x000fe20000004100 */
[--C-:B------:R-:W-:Y:S02]  /*5580*/  @!P0 SHF.R.U64 R10, R18, 0x10, R19.reuse ;  /* 0x00000010120a8819 */ /* 0x100fe40000001213 */
[----:B------:R-:W-:Y:S01]  /*5590*/  @!P0 SHF.R.U32.HI R9, RZ, 0x10, R19 ;  /* 0x00000010ff098819 */ /* 0x000fe20000011613 */
[----:B------:R-:W-:Y:S01]  /*55a0*/  @!P0 HADD2.F32 R19, -RZ, R53.H1_H1 ;  /* 0x30000035ff138230 */ /* 0x000fe20000004100 */
[--C-:B------:R-:W-:Y:S02]  /*55b0*/  @!P0 SHF.R.U64 R42, R60, 0x10, R61.reuse ;  /* 0x000000103c2a8819 */ /* 0x100fe4000000123d */
[----:B------:R-:W-:Y:S02]  /*55c0*/  @!P0 SHF.R.U32.HI R41, RZ, 0x10, R61 ;  /* 0x00000010ff298819 */ /* 0x000fe4000001163d */
[--C-:B------:R-:W-:Y:S02]  /*55d0*/  @!P0 SHF.R.U32.HI R46, RZ, 0x10, R63.reuse ;  /* 0x00000010ff2e8819 */ /* 0x100fe4000001163f */
[----:B------:R-:W-:Y:S02]  /*55e0*/  @!P0 SHF.R.U64 R62, R62, 0x10, R63 ;  /* 0x000000103e3e8819 */ /* 0x000fe4000000123f */
[----:B------:R-:W-:Y:S01]  /*55f0*/  @!P1 IADD3 R0, P3, P2, R94, R0, R98 ;  /* 0x000000005e009210 */ /* 0x000fe20007a7e062 */
[----:B------:R-:W-:Y:S03]  /*5600*/  @!P0 HADD2.F32 R46, -RZ, R46.H0_H0 ;  /* 0x2000002eff2e8230 */ /* 0x000fe60000004100 */
[----:B------:R-:W-:Y:S02]  /*5610*/  @!P1 IADD3.X R2, R96, R2, R121, P3, P2 ;  /* 0x0000000260029210 */ /* 0x000fe40001fe4479 */
[C---:B------:R-:W-:Y:S04]  /*5620*/  LEA R58, P2, R3.reuse, c[0x0][0x1c8], 0x1 ;  /* 0x00007200033a7a11 */ /* 0x040fe800078408ff */
[----:B------:R-:W-:Y:S01]  /*5630*/  LEA.HI.X R59, R3, c[0x0][0x1cc], R4, 0x1, P2 ;  /* 0x00007300033b7a11 */ /* 0x000fe200010f0c04 */
[--C-:B------:R-:W-:Y:S01]  /*5640*/  @!P0 HADD2.F32 R3, -RZ, R34.reuse.H1_H1 ;  /* 0x30000022ff038230 */ /* 0x100fe20000004100 */
[C---:B------:R-:W-:Y:S04]  /*5650*/  @!P1 LEA R56, P2, R0.reuse, c[0x0][0x1c8], 0x1 ;  /* 0x0000720000389a11 */ /* 0x040fe800078408ff */
[----:B------:R-:W-:Y:S01]  /*5660*/  @!P1 LEA.HI.X R57, R0, c[0x0][0x1cc], R2, 0x1, P2 ;  /* 0x0000730000399a11 */ /* 0x000fe200010f0c02 */
[----:B------:R-:W-:Y:S01]  /*5670*/  @!P0 HADD2.F32 R0, -RZ, R34.H0_H0 ;  /* 0x20000022ff008230 */ /* 0x000fe20000004100 */
[----:B-1----:R-:W-:Y:S01]  /*5680*/  @!P0 IMAD.MOV.U32 R7, RZ, RZ, R12 ;  /* 0x000000ffff078224 */ /* 0x002fe200078e000c */
[----:B------:R-:W-:Y:S02]  /*5690*/  @!P0 MOV R40, R48 ;  /* 0x0000003000288202 */ /* 0x000fe40000000f00 */
[----:B------:R-:W-:Y:S02]  /*56a0*/  @!P0 MOV R17, R49 ;  /* 0x0000003100118202 */ /* 0x000fe40000000f00 */
[----:B------:R-:W-:Y:S01]  /*56b0*/  @!P0 HADD2.F32 R2, -RZ, R7.H0_H0 ;  /* 0x20000007ff028230 */ /* 0x000fe20000004100 */
[----:B------:R-:W-:Y:S01]  /*56c0*/  @!P0 MOV R6, R13 ;  /* 0x0000000d00068202 */ /* 0x000fe20000000f00 */
[----:B------:R-:W-:Y:S02]  /*56d0*/  @!P0 HADD2.F32 R11, -RZ, R40.H0_H0 ;  /* 0x20000028ff0b8230 */ /* 0x000fe40000004100 */
[----:B------:R-:W-:Y:S02]  /*56e0*/  @!P0 HADD2.F32 R18, -RZ, R17.H0_H0 ;  /* 0x20000011ff128230 */ /* 0x000fe40000004100 */
[--C-:B------:R-:W-:Y:S01]  /*56f0*/  @!P0 HADD2.F32 R4, -RZ, R6.reuse.H0_H0 ;  /* 0x20000006ff048230 */ /* 0x100fe20000004100 */
[CC--:B------:R-:W-:Y:S01]  /*5700*/  @!P0 FMUL.FTZ R34, R11.reuse, R0.reuse ;  /* 0x000000000b228220 */ /* 0x0c0fe20000410000 */
[----:B------:R-:W-:Y:S01]  /*5710*/  @!P0 HADD2.F32 R6, -RZ, R6.H1_H1 ;  /* 0x30000006ff068230 */ /* 0x000fe20000004100 */
[----:B------:R-:W-:Y:S01]  /*5720*/  @!P0 FMUL.FTZ R0, R2, R0 ;  /* 0x0000000002008220 */ /* 0x000fe20000410000 */
[----:B------:R-:W-:Y:S01]  /*5730*/  @!P0 HADD2.F32 R7, -RZ, R7.H1_H1 ;  /* 0x30000007ff078230 */ /* 0x000fe20000004100 */
[----:B------:R-:W-:Y:S02]  /*5740*/  @!P0 FMUL.FTZ R30, R18, R3 ;  /* 0x00000003121e8220 */ /* 0x000fe40000410000 */
[-C--:B------:R-:W-:Y:S01]  /*5750*/  @!P0 FFMA.FTZ R78, R2, R16.reuse, -R34 ;  /* 0x00000010024e8223 */ /* 0x080fe20000010822 */
[----:B------:R-:W-:Y:S01]  /*5760*/  @!P0 HADD2.F32 R2, -RZ, R8.H0_H0 ;  /* 0x20000008ff028230 */ /* 0x000fe20000004100 */
[----:B------:R-:W-:Y:S01]  /*5770*/  @!P0 FFMA.FTZ R0, R11, R16, R0 ;  /* 0x000000100b008223 */ /* 0x000fe20000010000 */
[----:B------:R-:W-:Y:S01]  /*5780*/  @!P0 HADD2.F32 R16, -RZ, R40.H1_H1 ;  /* 0x30000028ff108230 */ /* 0x000fe20000004100 */
[----:B------:R-:W-:Y:S01]  /*5790*/  @!P0 FFMA.FTZ R77, R4, R19, -R30 ;  /* 0x00000013044d8223 */ /* 0x000fe2000001081e */
[----:B------:R-:W-:Y:S01]  /*57a0*/  @!P0 HADD2.F32 R30, -RZ, R17.H1_H1 ;  /* 0x30000011ff1e8230 */ /* 0x000fe20000004100 */
[----:B------:R-:W-:Y:S01]  /*57b0*/  @!P0 IMAD.MOV.U32 R11, RZ, RZ, R51 ;  /* 0x000000ffff0b8224 */ /* 0x000fe200078e0033 */
[----:B------:R-:W-:Y:S01]  /*57c0*/  @!P0 HADD2.F32 R17, -RZ, R42.H0_H0 ;  /* 0x2000002aff118230 */ /* 0x000fe20000004100 */
[----:B------:R-:W-:Y:S01]  /*57d0*/  @!P0 FMUL.FTZ R40, R16, R5 ;  /* 0x0000000510288220 */ /* 0x000fe20000410000 */
[----:B------:R-:W-:Y:S01]  /*57e0*/  @!P0 HADD2.F32 R34, -RZ, R41.H0_H0 ;  /* 0x20000029ff228230 */ /* 0x000fe20000004100 */
[----:B------:R-:W-:Y:S01]  /*57f0*/  @!P0 FMUL.FTZ R3, R4, R3 ;  /* 0x0000000304038220 */ /* 0x000fe20000410000 */
[--C-:B------:R-:W-:Y:S01]  /*5800*/  @!P0 HADD2.F32 R43, -RZ, R11.reuse.H0_H0 ;  /* 0x2000000bff2b8230 */ /* 0x100fe20000004100 */
[-C--:B------:R-:W-:Y:S01]  /*5810*/  @!P0 FMUL.FTZ R8, R30, R2.reuse ;  /* 0x000000021e088220 */ /* 0x080fe20000410000 */
[----:B------:R-:W-:Y:S01]  /*5820*/  @!P0 HADD2.F32 R45, -RZ, R11.H1_H1 ;  /* 0x3000000bff2d8230 */ /* 0x000fe20000004100 */
[C---:B------:R-:W-:Y:S01]  /*5830*/  @!P0 FMUL.FTZ R4, R6.reuse, R2 ;  /* 0x0000000206048220 */ /* 0x040fe20000410000 */
[----:B------:R-:W-:Y:S01]  /*5840*/  @!P0 HADD2.F32 R42, -RZ, R62.H0_H0 ;  /* 0x2000003eff2a8230 */ /* 0x000fe20000004100 */
[C---:B------:R-:W-:Y:S01]  /*5850*/  @!P0 FMUL.FTZ R2, R7.reuse, R5 ;  /* 0x0000000507028220 */ /* 0x040fe20000410000 */
[----:B------:R-:W-:Y:S01]  /*5860*/  @!P0 MOV R5, R15 ;  /* 0x0000000f00058202 */ /* 0x000fe20000000f00 */
[-C--:B------:R-:W-:Y:S01]  /*5870*/  @!P0 FFMA.FTZ R61, R7, R17.reuse, -R40 ;  /* 0x00000011073d8223 */ /* 0x080fe20000010828 */
[----:B------:R-:W-:Y:S01]  /*5880*/  @!P0 HADD2.F32 R7, -RZ, R35.H0_H0 ;  /* 0x20000023ff078230 */ /* 0x000fe20000004100 */
[----:B------:R-:W-:Y:S01]  /*5890*/  @!P0 FFMA.FTZ R63, R6, R34, -R8 ;  /* 0x00000022063f8223 */ /* 0x000fe20000010808 */
[----:B------:R-:W-:Y:S01]  /*58a0*/  @!P0 HADD2.F32 R6, -RZ, R9.H0_H0 ;  /* 0x20000009ff068230 */ /* 0x000fe20000004100 */
[----:B------:R-:W-:Y:S01]  /*58b0*/  @!P0 FFMA.FTZ R2, R16, R17, R2 ;  /* 0x0000001110028223 */ /* 0x000fe20000010002 */
[--C-:B------:R-:W-:Y:S01]  /*58c0*/  @!P0 HADD2.F32 R8, -RZ, R5.reuse.H0_H0 ;  /* 0x20000005ff088230 */ /* 0x100fe20000004100 */
[-C--:B------:R-:W-:Y:S01]  /*58d0*/  @!P0 FMUL.FTZ R11, R43, R7.reuse ;  /* 0x000000072b0b8220 */ /* 0x080fe20000410000 */
[----:B------:R-:W-:Y:S01]  /*58e0*/  @!P0 HADD2.F32 R5, -RZ, R5.H1_H1 ;  /* 0x30000005ff058230 */ /* 0x000fe20000004100 */
[----:B------:R-:W-:Y:S01]  /*58f0*/  @!P0 FMUL.FTZ R9, R45, R6 ;  /* 0x000000062d098220 */ /* 0x000fe20000410000 */
[----:B------:R-:W-:Y:S01]  /*5900*/  @!P0 F2FP.PACK_AB R0, R2, R0 ;  /* 0x000000000200823e */ /* 0x000fe200000000ff */
[C---:B------:R-:W-:Y:S01]  /*5910*/  @!P0 FFMA.FTZ R60, R8.reuse, R44, -R11 ;  /* 0x0000002c083c8223 */ /* 0x040fe2000001080b */
[----:B------:R-:W-:Y:S01]  /*5920*/  @!P0 MOV R11, R50 ;  /* 0x00000032000b8202 */ /* 0x000fe20000000f00 */
[----:B------:R-:W-:Y:S01]  /*5930*/  @!P0 FMUL.FTZ R7, R8, R7 ;  /* 0x0000000708078220 */ /* 0x000fe20000410000 */
[----:B------:R-:W-:Y:S01]  /*5940*/  @!P0 MOV R48, R0 ;  /* 0x0000000000308202 */ /* 0x000fe20000000f00 */
[C---:B------:R-:W-:Y:S01]  /*5950*/  @!P0 FMUL.FTZ R8, R5.reuse, R6 ;  /* 0x0000000605088220 */ /* 0x040fe20000410000 */
[----:B------:R-:W-:Y:S01]  /*5960*/  @!P0 HADD2.F32 R40, -RZ, R54.H1_H1 ;  /* 0x30000036ff288230 */ /* 0x000fe20000004100 */
[----:B------:R-:W-:Y:S01]  /*5970*/  @!P0 IMAD.MOV.U32 R6, RZ, RZ, R14 ;  /* 0x000000ffff068224 */ /* 0x000fe200078e000e */
[----:B------:R-:W-:Y:S01]  /*5980*/  @!P0 HADD2.F32 R41, -RZ, R11.H1_H1 ;  /* 0x3000000bff298230 */ /* 0x000fe20000004100 */
[----:B------:R-:W-:Y:S01]  /*5990*/  @!P0 FFMA.FTZ R53, R5, R46, -R9 ;  /* 0x0000002e05358223 */ /* 0x000fe20000010809 */
[----:B------:R-:W-:Y:S01]  /*59a0*/  @!P0 HADD2.F32 R9, -RZ, R10.H0_H0 ;  /* 0x2000000aff098230 */ /* 0x000fe20000004100 */
[----:B------:R-:W-:Y:S01]  /*59b0*/  @!P0 FFMA.FTZ R3, R18, R19, R3 ;  /* 0x0000001312038223 */ /* 0x000fe20000010003 */
[----:B------:R-:W-:Y:S01]  /*59c0*/  @!P0 HADD2.F32 R5, -RZ, R35.H1_H1 ;  /* 0x30000023ff058230 */ /* 0x000fe20000004100 */
[----:B------:R-:W-:Y:S01]  /*59d0*/  @!P0 FFMA.FTZ R4, R30, R34, R4 ;  /* 0x000000221e048223 */ /* 0x000fe20000010004 */
[----:B------:R-:W-:Y:S01]  /*59e0*/  @!P0 F2FP.PACK_AB R16, R53, R60 ;  /* 0x0000003c3510823e */ /* 0x000fe200000000ff */
[----:B------:R-:W-:Y:S01]  /*59f0*/  @!P0 FMUL.FTZ R47, R41, R9 ;  /* 0x00000009292f8220 */ /* 0x000fe20000410000 */
[----:B------:R-:W-:Y:S02]  /*5a00*/  @!P0 HADD2.F32 R35, -RZ, R11.H0_H0 ;  /* 0x2000000bff238230 */ /* 0x000fe40000004100 */
[----:B------:R-:W-:Y:S01]  /*5a10*/  @!P0 MOV R15, R16 ;  /* 0x00000010000f8202 */ /* 0x000fe20000000f00 */
[--C-:B------:R-:W-:Y:S01]  /*5a20*/  @!P0 HADD2.F32 R11, -RZ, R6.reuse.H0_H0 ;  /* 0x20000006ff0b8230 */ /* 0x100fe20000004100 */
[----:B------:R-:W-:Y:S01]  /*5a30*/  @!P0 F2FP.PACK_AB R3, R4, R3 ;  /* 0x000000030403823e */ /* 0x000fe200000000ff */
[----:B------:R-:W-:Y:S01]  /*5a40*/  @!P0 HADD2.F32 R10, -RZ, R6.H1_H1 ;  /* 0x30000006ff0a8230 */ /* 0x000fe20000004100 */
[-C--:B------:R-:W-:Y:S02]  /*5a50*/  @!P0 FMUL.FTZ R6, R35, R5.reuse ;  /* 0x0000000523068220 */ /* 0x080fe40000410000 */
[C---:B------:R-:W-:Y:S02]  /*5a60*/  @!P0 FMUL.FTZ R5, R11.reuse, R5 ;  /* 0x000000050b058220 */ /* 0x040fe40000410000 */
[----:B------:R-:W-:Y:S02]  /*5a70*/  @!P0 FFMA.FTZ R52, R11, R40, -R6 ;  /* 0x000000280b348223 */ /* 0x000fe40000010806 */
[C---:B------:R-:W-:Y:S02]  /*5a80*/  @!P0 FFMA.FTZ R11, R10.reuse, R42, -R47 ;  /* 0x0000002a0a0b8223 */ /* 0x040fe4000001082f */
[----:B------:R-:W-:Y:S01]  /*5a90*/  @!P0 FMUL.FTZ R6, R10, R9 ;  /* 0x000000090a068220 */ /* 0x000fe20000410000 */
[----:B------:R-:W-:Y:S01]  /*5aa0*/  @!P0 F2FP.PACK_AB R10, R63, R77 ;  /* 0x0000004d3f0a823e */ /* 0x000fe200000000ff */
[----:B------:R-:W-:Y:S01]  /*5ab0*/  @!P0 FFMA.FTZ R5, R35, R40, R5 ;  /* 0x0000002823058223 */ /* 0x000fe20000010005 */
[----:B------:R-:W-:Y:S01]  /*5ac0*/  @!P0 F2FP.PACK_AB R11, R11, R52 ;  /* 0x000000340b0b823e */ /* 0x000fe200000000ff */
[----:B------:R-:W-:Y:S01]  /*5ad0*/  @!P0 FFMA.FTZ R6, R41, R42, R6 ;  /* 0x0000002a29068223 */ /* 0x000fe20000010006 */
[----:B------:R-:W-:Y:S01]  /*5ae0*/  @!P0 F2FP.PACK_AB R9, R61, R78 ;  /* 0x0000004e3d09823e */ /* 0x000fe200000000ff */
[----:B------:R-:W-:Y:S01]  /*5af0*/  @!P0 FFMA.FTZ R7, R43, R44, R7 ;  /* 0x0000002c2b078223 */ /* 0x000fe20000010007 */
[----:B------:R-:W-:Y:S01]  /*5b00*/  @!P0 MOV R13, R10 ;  /* 0x0000000a000d8202 */ /* 0x000fe20000000f00 */
[----:B------:R-:W-:Y:S01]  /*5b10*/  @!P0 FFMA.FTZ R8, R45, R46, R8 ;  /* 0x0000002e2d088223 */ /* 0x000fe20000010008 */
[----:B------:R-:W-:Y:S01]  /*5b20*/  @!P0 MOV R12, R9 ;  /* 0x00000009000c8202 */ /* 0x000fe20000000f00 */
[----:B------:R-:W-:Y:S01]  /*5b30*/  @!P0 IMAD.MOV.U32 R14, RZ, RZ, R11 ;  /* 0x000000ffff0e8224 */ /* 0x000fe200078e000b */
[----:B------:R-:W-:Y:S01]  /*5b40*/  @!P0 F2FP.PACK_AB R5, R6, R5 ;  /* 0x000000050605823e */ /* 0x000fe200000000ff */
[----:B------:R-:W-:Y:S01]  /*5b50*/  @!P0 IMAD.MOV.U32 R49, RZ, RZ, R3 ;  /* 0x000000ffff318224 */ /* 0x000fe200078e0003 */
[----:B------:R-:W-:Y:S02]  /*5b60*/  @!P0 F2FP.PACK_AB R7, R8, R7 ;  /* 0x000000070807823e */ /* 0x000fe400000000ff */
[----:B------:R1:W-:Y:S01]  /*5b70*/  STG.E.128 [R58.64], R12 ;  /* 0x0000000c3a007986 */ /* 0x0003e2000c101d08 */
[----:B------:R-:W-:Y:S02]  /*5b80*/  @!P0 MOV R50, R5 ;  /* 0x0000000500328202 */ /* 0x000fe40000000f00 */
[----:B------:R-:W-:Y:S05]  /*5b90*/  @!P0 MOV R51, R7 ;  /* 0x0000000700338202 */ /* 0x000fea0000000f00 */
[----:B------:R1:W-:Y:S02]  /*5ba0*/  @!P1 STG.E.128 [R56.64], R48 ;  /* 0x0000003038009986 */ /* 0x0003e4000c101d08 */
.L_x_85:
[----:B------:R-:W-:Y:S05]  /*5bb0*/  BSYNC B0 ;  /* 0x0000000000007941 */ /* 0x000fea0003800000 */
.L_x_84:
[----:B------:R-:W-:Y:S01]  /*5bc0*/  ISETP.GE.OR P1, PT, R168, R76, P5 ;  /* 0x0000004ca800720c */ /* 0x000fe20002f26670 */
[----:B------:R-:W-:Y:S01]  /*5bd0*/  @!UPT UIADD3 URZ, URZ, URZ, URZ ;  /* 0x0000003f3f3ff290 */ /* 0x000fe2000fffe03f */
[----:B------:R-:W-:Y:S11]  /*5be0*/  BSSY B0, `(.L_x_86) ;  /* 0x0000071000007945 */ /* 0x000ff60003800000 */
[----:B------:R-:W-:-:S05]  /*5bf0*/  @P1 BRA `(.L_x_87) ;  /* 0x000006f000001947 */ /* 0x000fca0003800000 */
[----:B------:R-:W-:Y:S01]  /*5c00*/  IADD3 R0, P1, R186, R86, RZ ;  /* 0x00000056ba007210 */ /* 0x000fe20007f3e0ff */
[----:B------:R-:W-:Y:S01]  /*5c10*/  LDS.128 R44, [R146+0x8100] ;  /* 0x00810000922c7984 */ /* 0x000fe20000000c00 */
[----:B------:R-:W-:Y:S01]  /*5c20*/  @!P0 SHF.R.U64 R10, R22, 0x10, R23 ;  /* 0x00000010160a8819 */ /* 0x000fe20000001217 */
[--C-:B------:R-:W-:Y:S01]  /*5c30*/  @!P0 HADD2.F32 R16, -RZ, R55.reuse.H0_H0 ;  /* 0x20000037ff108230 */ /* 0x100fe20000004100 */
[----:B------:R-:W-:Y:S01]  /*5c40*/  IADD3.X R2, R90, R157, RZ, P1, !PT ;  /* 0x0000009d5a027210 */ /* 0x000fe20000ffe4ff */
[----:B------:R-:W-:Y:S01]  /*5c50*/  @!P0 HADD2.F32 R19, -RZ, R55.H1_H1 ;  /* 0x30000037ff138230 */ /* 0x000fe20000004100 */
[----:B------:R-:W-:Y:S02]  /*5c60*/  IADD3 R3, P2, P1, R94, R0, R116 ;  /* 0x000000005e037210 */ /* 0x000fe4000795e074 */
[--C-:B-----5:R-:W-:Y:S01]  /*5c70*/  @!P0 SHF.R.U32.HI R5, RZ, 0x10, R21.reuse ;  /* 0x00000010ff058819 */ /* 0x120fe20000011615 */
[----:B-1----:R-:W1:Y:S01]  /*5c80*/  LDS.128 R12, [R151+0x8100] ;  /* 0x00810000970c7984 */ /* 0x002e620000000c00 */
[----:B------:R-:W-:Y:S02]  /*5c90*/  IADD3.X R4, R96, R2, R122, P2, P1 ;  /* 0x0000000260047210 */ /* 0x000fe400017e247a */
[----:B------:R-:W-:Y:S02]  /*5ca0*/  ISETP.GE.AND P1, PT, R98, c[0x0][0x1d4], PT ;  /* 0x0000750062007a0c */ /* 0x000fe40003f26270 */
[----:B------:R-:W-:Y:S02]  /*5cb0*/  @!P0 SHF.R.U64 R8, R20, 0x10, R21 ;  /* 0x0000001014088819 */ /* 0x000fe40000001215 */
[----:B------:R-:W-:Y:S02]  /*5cc0*/  @!P0 SHF.R.U32.HI R9, RZ, 0x10, R23 ;  /* 0x00000010ff098819 */ /* 0x000fe40000011617 */
[--C-:B------:R-:W-:Y:S02]  /*5cd0*/  @!P0 SHF.R.U64 R30, R64, 0x10, R65.reuse ;  /* 0x00000010401e8819 */ /* 0x100fe40000001241 */
[----:B------:R-:W-:Y:S02]  /*5ce0*/  @!P0 SHF.R.U32.HI R21, RZ, 0x10, R65 ;  /* 0x00000010ff158819 */ /* 0x000fe40000011641 */
[--C-:B------:R-:W-:Y:S02]  /*5cf0*/  @!P0 SHF.R.U32.HI R23, RZ, 0x10, R67.reuse ;  /* 0x00000010ff178819 */ /* 0x100fe40000011643 */
[----:B------:R-:W-:Y:S01]  /*5d00*/  @!P0 SHF.R.U64 R34, R66, 0x10, R67 ;  /* 0x0000001042228819 */ /* 0x000fe20000001243 */
[----:B------:R-:W-:Y:S01]  /*5d10*/  @!P0 HADD2.F32 R21, -RZ, R21.H0_H0 ;  /* 0x20000015ff158230 */ /* 0x000fe20000004100 */
[----:B------:R-:W-:Y:S01]  /*5d20*/  @!P1 IADD3 R0, P3, P2, R94, R0, R98 ;  /* 0x000000005e009210 */ /* 0x000fe20007a7e062 */
[----:B------:R-:W-:Y:S02]  /*5d30*/  @!P0 HADD2.F32 R41, -RZ, R23.H0_H0 ;  /* 0x20000017ff298230 */ /* 0x000fe40000004100 */
[----:B------:R-:W-:Y:S01]  /*5d40*/  @!P0 HADD2.F32 R23, -RZ, R72.H1_H1 ;  /* 0x30000048ff178230 */ /* 0x000fe20000004100 */
[----:B------:R-:W-:Y:S01]  /*5d50*/  @!P1 IADD3.X R2, R96, R2, R121, P3, P2 ;  /* 0x0000000260029210 */ /* 0x000fe20001fe4479 */
[----:B------:R-:W-:Y:S01]  /*5d60*/  @!P0 HADD2.F32 R34, -RZ, R34.H0_H0 ;  /* 0x20000022ff228230 */ /* 0x000fe20000004100 */
[C---:B------:R-:W-:Y:S04]  /*5d70*/  LEA R52, P2, R3.reuse, c[0x0][0x1c8], 0x1 ;  /* 0x0000720003347a11 */ /* 0x040fe800078408ff */
[----:B------:R-:W-:Y:S01]  /*5d80*/  LEA.HI.X R53, R3, c[0x0][0x1cc], R4, 0x1, P2 ;  /* 0x0000730003357a11 */ /* 0x000fe200010f0c04 */
[--C-:B------:R-:W-:Y:S01]  /*5d90*/  @!P0 HADD2.F32 R3, -RZ, R36.reuse.H1_H1 ;  /* 0x30000024ff038230 */ /* 0x100fe20000004100 */
[C---:B------:R-:W-:Y:S04]  /*5da0*/  @!P1 LEA R50, P2, R0.reuse, c[0x0][0x1c8], 0x1 ;  /* 0x0000720000329a11 */ /* 0x040fe800078408ff */
[----:B------:R-:W-:Y:S01]  /*5db0*/  @!P1 LEA.HI.X R51, R0, c[0x0][0x1cc], R2, 0x1, P2 ;  /* 0x0000730000339a11 */ /* 0x000fe200010f0c02 */
[----:B------:R-:W-:Y:S02]  /*5dc0*/  @!P0 HADD2.F32 R0, -RZ, R36.H0_H0 ;  /* 0x20000024ff008230 */ /* 0x000fe40000004100 */
        /* <DEDUP_REMOVED lines=17> */
[----:B------:R-:W-:Y:S01]  /*5ee0*/  @!P0 HADD2.F32 R5, -RZ, R8.H0_H0 ;  /* 0x20000008ff058230 */ /* 0x000fe20000004100 */
[C---:B------:R-:W-:Y:S01]  /*5ef0*/  @!P0 FFMA.FTZ R55, R4.reuse, R19, -R20 ;  /* 0x0000001304378223 */ /* 0x040fe20000010814 */
[----:B------:R-:W-:Y:S01]  /*5f00*/  @!P0 HADD2.F32 R16, -RZ, R22.H1_H1 ;  /* 0x30000016ff108230 */ /* 0x000fe20000004100 */
[----:B------:R-:W-:Y:S01]  /*5f10*/  @!P0 IMAD.MOV.U32 R11, RZ, RZ, R47 ;  /* 0x000000ffff0b8224 */ /* 0x000fe200078e002f */
[----:B------:R-:W-:Y:S01]  /*5f20*/  @!P0 HADD2.F32 R20, -RZ, R17.H1_H1 ;  /* 0x30000011ff148230 */ /* 0x000fe20000004100 */
[----:B------:R-:W-:Y:S01]  /*5f30*/  @!P0 FMUL.FTZ R3, R4, R3 ;  /* 0x0000000304038220 */ /* 0x000fe20000410000 */
[----:B------:R-:W-:Y:S01]  /*5f40*/  @!P0 HADD2.F32 R17, -RZ, R30.H0_H0 ;  /* 0x2000001eff118230 */ /* 0x000fe20000004100 */
[-C--:B------:R-:W-:Y:S01]  /*5f50*/  @!P0 FMUL.FTZ R22, R16, R5.reuse ;  /* 0x0000000510168220 */ /* 0x080fe20000410000 */
[--C-:B------:R-:W-:Y:S01]  /*5f60*/  @!P0 HADD2.F32 R35, -RZ, R11.reuse.H0_H0 ;  /* 0x2000000bff238230 */ /* 0x100fe20000004100 */
[-C--:B------:R-:W-:Y:S01]  /*5f70*/  @!P0 FMUL.FTZ R8, R20, R2.reuse ;  /* 0x0000000214088220 */ /* 0x080fe20000410000 */
[----:B------:R-:W-:Y:S01]  /*5f80*/  @!P0 HADD2.F32 R40, -RZ, R11.H1_H1 ;  /* 0x3000000bff288230 */ /* 0x000fe20000004100 */
[C---:B------:R-:W-:Y:S02]  /*5f90*/  @!P0 FMUL.FTZ R4, R6.reuse, R2 ;  /* 0x0000000206048220 */ /* 0x040fe40000410000 */
[C---:B------:R-:W-:Y:S01]  /*5fa0*/  @!P0 FMUL.FTZ R2, R7.reuse, R5 ;  /* 0x0000000507028220 */ /* 0x040fe20000410000 */
[----:B------:R-:W-:Y:S01]  /*5fb0*/  @!P0 MOV R5, R15 ;  /* 0x0000000f00058202 */ /* 0x000fe20000000f00 */
[----:B------:R-:W-:Y:S01]  /*5fc0*/  @!P0 FFMA.FTZ R49, R7, R17, -R22 ;  /* 0x0000001107318223 */ /* 0x000fe20000010816 */
        /* <DEDUP_REMOVED lines=13> */
[C---:B------:R-:W-:Y:S02]  /*60a0*/  @!P0 FMUL.FTZ R8, R5.reuse, R6 ;  /* 0x0000000605088220 */ /* 0x040fe40000410000 */
[----:B------:R-:W-:Y:S01]  /*60b0*/  @!P0 IMAD.MOV.U32 R6, RZ, RZ, R14 ;  /* 0x000000ffff068224 */ /* 0x000fe200078e000e */
[----:B------:R-:W-:Y:S01]  /*60c0*/  @!P0 HADD2.F32 R22, -RZ, R11.H0_H0 ;  /* 0x2000000bff168230 */ /* 0x000fe20000004100 */
[----:B------:R-:W-:Y:S01]  /*60d0*/  @!P0 FFMA.FTZ R43, R5, R41, -R9 ;  /* 0x00000029052b8223 */ /* 0x000fe20000010809 */
[----:B------:R-:W-:Y:S01]  /*60e0*/  @!P0 HADD2.F32 R9, -RZ, R10.H0_H0 ;  /* 0x2000000aff098230 */ /* 0x000fe20000004100 */
[----:B------:R-:W-:Y:S01]  /*60f0*/  @!P0 FFMA.FTZ R3, R18, R19, R3 ;  /* 0x0000001312038223 */ /* 0x000fe20000010003 */
[----:B------:R-:W-:Y:S01]  /*6100*/  @!P0 HADD2.F32 R5, -RZ, R37.H1_H1 ;  /* 0x30000025ff058230 */ /* 0x000fe20000004100 */
[----:B------:R-:W-:Y:S01]  /*6110*/  @!P0 FFMA.FTZ R4, R20, R21, R4 ;  /* 0x0000001514048223 */ /* 0x000fe20000010004 */
[----:B------:R-:W-:Y:S01]  /*6120*/  @!P0 F2FP.PACK_AB R16, R43, R48 ;  /* 0x000000302b10823e */ /* 0x000fe200000000ff */
[----:B------:R-:W-:Y:S02]  /*6130*/  @!P0 HADD2.F32 R30, -RZ, R11.H1_H1 ;  /* 0x3000000bff1e8230 */ /* 0x000fe40000004100 */
[--C-:B------:R-:W-:Y:S01]  /*6140*/  @!P0 HADD2.F32 R11, -RZ, R6.reuse.H0_H0 ;  /* 0x20000006ff0b8230 */ /* 0x100fe20000004100 */
[----:B------:R-:W-:Y:S01]  /*6150*/  @!P0 MOV R15, R16 ;  /* 0x00000010000f8202 */ /* 0x000fe20000000f00 */
[----:B------:R-:W-:Y:S01]  /*6160*/  @!P0 HADD2.F32 R10, -RZ, R6.H1_H1 ;  /* 0x30000006ff0a8230 */ /* 0x000fe20000004100 */
[----:B------:R-:W-:Y:S01]  /*6170*/  @!P0 FMUL.FTZ R6, R22, R5 ;  /* 0x0000000516068220 */ /* 0x000fe20000410000 */
[----:B------:R-:W-:Y:S01]  /*6180*/  @!P0 F2FP.PACK_AB R3, R4, R3 ;  /* 0x000000030403823e */ /* 0x000fe200000000ff */
[----:B------:R-:W-:Y:S02]  /*6190*/  @!P0 FMUL.FTZ R37, R30, R9 ;  /* 0x000000091e258220 */ /* 0x000fe40000410000 */
        /* <DEDUP_REMOVED lines=21> */
.L_x_87:
[----:B------:R-:W-:Y:S05]  /*62f0*/  BSYNC B0 ;  /* 0x0000000000007941 */ /* 0x000fea0003800000 */
.L_x_86:
[----:B------:R-:W-:Y:S05]  /*6300*/  IADD3 R54, P1, R184, R86, RZ ;  /* 0x00000056b8367210 */ /* 0x000fea0007f3e0ff */
[----:B------:R-:W-:Y:S01]  /*6310*/  IMAD.X R55, R90, 0x1, R155, P1 ;  /* 0x000000015a377824 */ /* 0x000fe200008e069b */
[----:B------:R-:W-:Y:S11]  /*6320*/  ISETP.GE.OR P1, PT, R167, R76, P5 ;  /* 0x0000004ca700720c */ /* 0x000ff60002f26670 */
[----:B------:R-:W-:Y:S02]  /*6330*/  @!UPT UIADD3 URZ, URZ, URZ, URZ ;  /* 0x0000003f3f3ff290 */ /* 0x000fe4000fffe03f */
[----:B------:R-:W-:-:S05]  /*6340*/  @P1 BRA `(.L_x_79) ;  /* 0x00000bd000001947 */ /* 0x000fca0003800000 */
[----:B-----5:R-:W-:Y:S01]  /*6350*/  @!P0 SHF.R.U64 R4, R24, 0x10, R25 ;  /* 0x0000001018048819 */ /* 0x020fe20000001219 */
[----:B------:R-:W2:Y:S01]  /*6360*/  LDS.128 R40, [R145+0x8100] ;  /* 0x0081000091287984 */ /* 0x000ea20000000c00 */
[----:B------:R-:W-:Y:S01]  /*6370*/  IADD3 R2, P2, P1, R94, R54, R116 ;  /* 0x000000365e027210 */ /* 0x000fe2000795e074 */
[----:B------:R-:W-:Y:S01]  /*6380*/  @!P0 HADD2.F32 R3, -RZ, R38.H0_H0 ;  /* 0x20000026ff038230 */ /* 0x000fe20000004100 */
[----:B-1----:R-:W-:Y:S01]  /*6390*/  @!P0 SHF.R.U64 R12, R68, 0x10, R69 ;  /* 0x00000010440c8819 */ /* 0x002fe20000001245 */
[--C-:B------:R-:W-:Y:S01]  /*63a0*/  @!P0 HADD2.F32 R23, -RZ, R73.reuse.H0_H0 ;  /* 0x20000049ff178230 */ /* 0x100fe20000004100 */
[----:B------:R-:W-:Y:S01]  /*63b0*/  IADD3.X R5, R96, R55, R122, P2, P1 ;  /* 0x0000003760057210 */ /* 0x000fe200017e247a */
[----:B------:R-:W-:Y:S01]  /*63c0*/  @!P0 HADD2.F32 R4, -RZ, R4.H0_H0 ;  /* 0x20000004ff048230 */ /* 0x000fe20000004100 */
[----:B------:R-:W-:Y:S01]  /*63d0*/  LEA R50, P1, R2, c[0x0][0x1c8], 0x1 ;  /* 0x0000720002327a11 */ /* 0x000fe200078208ff */
[----:B------:R-:W1:Y:S01]  /*63e0*/  LDS.128 R8, [R150+0x8100] ;  /* 0x0081000096087984 */ /* 0x000e620000000c00 */
[----:B------:R-:W-:Y:S01]  /*63f0*/  @!P0 SHF.R.U64 R16, R26, 0x10, R27 ;  /* 0x000000101a108819 */ /* 0x000fe2000000121b */
[----:B------:R-:W-:Y:S01]  /*6400*/  @!P0 HADD2.F32 R19, -RZ, R73.H1_H1 ;  /* 0x30000049ff138230 */ /* 0x000fe20000004100 */
[----:B------:R-:W-:Y:S01]  /*6410*/  LEA.HI.X R51, R2, c[0x0][0x1cc], R5, 0x1, P1 ;  /* 0x0000730002337a11 */ /* 0x000fe200008f0c05 */
[----:B------:R-:W-:Y:S01]  /*6420*/  @!P0 HADD2.F32 R21, -RZ, R12.H0_H0 ;  /* 0x2000000cff158230 */ /* 0x000fe20000004100 */
[----:B------:R-:W-:Y:S01]  /*6430*/  @!P0 SHF.R.U32.HI R26, RZ, 0x10, R71 ;  /* 0x00000010ff1a8819 */ /* 0x000fe20000011647 */
[--C-:B------:R-:W-:Y:S01]  /*6440*/  @!P0 HADD2.F32 R36, -RZ, R74.reuse.H0_H0 ;  /* 0x2000004aff248230 */ /* 0x100fe20000004100 */
[----:B------:R-:W-:Y:S01]  /*6450*/  @!P0 SHF.R.U32.HI R15, RZ, 0x10, R27 ;  /* 0x00000010ff0f8819 */ /* 0x000fe2000001161b */
[----:B------:R-:W-:Y:S01]  /*6460*/  @!P0 HADD2.F32 R27, -RZ, R74.H1_H1 ;  /* 0x3000004aff1b8230 */ /* 0x000fe20000004100 */
[----:B------:R-:W-:Y:S01]  /*6470*/  @!P0 SHF.R.U32.HI R13, RZ, 0x10, R25 ;  /* 0x00000010ff0d8819 */ /* 0x000fe20000011619 */
[----:B------:R-:W-:Y:S01]  /*6480*/  @!P0 HADD2.F32 R14, -RZ, R39.H0_H0 ;  /* 0x20000027ff0e8230 */ /* 0x000fe20000004100 */
[----:B------:R-:W-:Y:S01]  /*6490*/  @!P0 SHF.R.U32.HI R25, RZ, 0x10, R69 ;  /* 0x00000010ff198819 */ /* 0x000fe20000011645 */
[----:B------:R-:W-:Y:S01]  /*64a0*/  @!P0 HADD2.F32 R17, -RZ, R15.H0_H0 ;  /* 0x2000000fff118230 */ /* 0x000fe20000004100 */
[----:B------:R-:W-:Y:S02]  /*64b0*/  @!P0 SHF.R.U64 R34, R70, 0x10, R71 ;  /* 0x0000001046228819 */ /* 0x000fe40000001247 */
[----:B------:R-:W-:Y:S01]  /*64c0*/  ISETP.GE.AND P1, PT, R98, c[0x0][0x1d4], PT ;  /* 0x0000750062007a0c */ /* 0x000fe20003f26270 */
[----:B------:R-:W-:Y:S02]  /*64d0*/  @!P0 HADD2.F32 R25, -RZ, R25.H0_H0 ;  /* 0x20000019ff198230 */ /* 0x000fe40000004100 */
[----:B------:R-:W-:Y:S01]  /*64e0*/  @!P0 HADD2.F32 R34, -RZ, R34.H0_H0 ;  /* 0x20000022ff228230 */ /* 0x000fe20000004100 */
[----:B--2---:R-:W-:Y:S01]  /*64f0*/  @!P0 IMAD.MOV.U32 R30, RZ, RZ, R42 ;  /* 0x000000ffff1e8224 */ /* 0x004fe200078e002a */
[----:B------:R-:W-:Y:S02]  /*6500*/  @!P0 MOV R24, R41 ;  /* 0x0000002900188202 */ /* 0x000fe40000000f00 */
[----:B------:R-:W-:Y:S03]  /*6510*/  @!P0 MOV R5, R40 ;  /* 0x0000002800058202 */ /* 0x000fe60000000f00 */
[----:B------:R-:W-:Y:S01]  /*6520*/  @!P0 HADD2.F32 R22, -RZ, R24.H0_H0 ;  /* 0x20000018ff168230 */ /* 0x000fe20000004100 */
[----:B-1----:R-:W-:Y:S01]  /*6530*/  @!P0 MOV R7, R9 ;  /* 0x0000000900078202 */ /* 0x002fe20000000f00 */
[--C-:B------:R-:W-:Y:S01]  /*6540*/  @!P0 HADD2.F32 R18, -RZ, R5.reuse.H0_H0 ;  /* 0x20000005ff128230 */ /* 0x100fe20000004100 */
[----:B------:R-:W-:Y:S02]  /*6550*/  @!P0 MOV R2, R8 ;  /* 0x0000000800028202 */ /* 0x000fe40000000f00 */
[-C--:B------:R-:W-:Y:S01]  /*6560*/  @!P0 FMUL.FTZ R6, R22, R3.reuse ;  /* 0x0000000316068220 */ /* 0x080fe20000410000 */
[----:B------:R-:W-:Y:S02]  /*6570*/  @!P0 HADD2.F32 R20, -RZ, R5.H1_H1 ;  /* 0x30000005ff148230 */ /* 0x000fe40000004100 */
[--C-:B------:R-:W-:Y:S02]  /*6580*/  @!P0 HADD2.F32 R0, -RZ, R7.reuse.H0_H0 ;  /* 0x20000007ff008230 */ /* 0x100fe40000004100 */
[----:B------:R-:W-:Y:S01]  /*6590*/  @!P0 HADD2.F32 R5, -RZ, R2.H1_H1 ;  /* 0x30000002ff058230 */ /* 0x000fe20000004100 */
[----:B------:R-:W-:Y:S01]  /*65a0*/  @!P0 FMUL.FTZ R12, R20, R4 ;  /* 0x00000004140c8220 */ /* 0x000fe20000410000 */
[----:B------:R-:W-:Y:S01]  /*65b0*/  @!P0 HADD2.F32 R7, -RZ, R7.H1_H1 ;  /* 0x30000007ff078230 */ /* 0x000fe20000004100 */
[C---:B------:R-:W-:Y:S01]  /*65c0*/  @!P0 FMUL.FTZ R3, R0.reuse, R3 ;  /* 0x0000000300038220 */ /* 0x040fe20000410000 */
[----:B------:R-:W-:Y:S01]  /*65d0*/  @!P0 HADD2.F32 R24, -RZ, R24.H1_H1 ;  /* 0x30000018ff188230 */ /* 0x000fe20000004100 */
[----:B------:R-:W-:Y:S01]  /*65e0*/  @!P0 FFMA.FTZ R56, R0, R23, -R6 ;  /* 0x0000001700388223 */ /* 0x000fe20000010806 */
[----:B------:R-:W-:Y:S01]  /*65f0*/  @!P0 HADD2.F32 R0, -RZ, R38.H1_H1 ;  /* 0x30000026ff008230 */ /* 0x000fe20000004100 */
[C---:B------:R-:W-:Y:S01]  /*6600*/  @!P0 FFMA.FTZ R52, R5.reuse, R21, -R12 ;  /* 0x0000001505348223 */ /* 0x040fe2000001080c */
[----:B------:R-:W-:Y:S02]  /*6610*/  @!P0 HADD2.F32 R6, -RZ, R2.H0_H0 ;  /* 0x20000002ff068230 */ /* 0x000fe40000004100 */
[----:B------:R-:W-:Y:S01]  /*6620*/  @!P0 HADD2.F32 R38, -RZ, R26.H0_H0 ;  /* 0x2000001aff268230 */ /* 0x000fe20000004100 */
[-C--:B------:R-:W-:Y:S01]  /*6630*/  @!P0 FMUL.FTZ R2, R18, R0.reuse ;  /* 0x0000000012028220 */ /* 0x080fe20000410000 */
[----:B------:R-:W-:Y:S01]  /*6640*/  @!P0 MOV R26, R43 ;  /* 0x0000002b001a8202 */ /* 0x000fe20000000f00 */
[C---:B------:R-:W-:Y:S01]  /*6650*/  @!P0 FMUL.FTZ R0, R6.reuse, R0 ;  /* 0x0000000006008220 */ /* 0x040fe20000410000 */
[----:B------:R-:W-:Y:S01]  /*6660*/  @!P0 HADD2.F32 R12, -RZ, R39.H1_H1 ;  /* 0x30000027ff0c8230 */ /* 0x000fe20000004100 */
[----:B------:R-:W-:Y:S01]  /*6670*/  @!P0 FFMA.FTZ R53, R6, R19, -R2 ;  /* 0x0000001306358223 */ /* 0x000fe20000010802 */
[----:B------:R-:W-:Y:S01]  /*6680*/  @!P0 MOV R6, R10 ;  /* 0x0000000a00068202 */ /* 0x000fe20000000f00 */
[----:B------:R-:W-:Y:S01]  /*6690*/  @!P0 FMUL.FTZ R2, R5, R4 ;  /* 0x0000000405028220 */ /* 0x000fe20000410000 */
[----:B------:R-:W-:Y:S01]  /*66a0*/  @!P0 MOV R5, R11 ;  /* 0x0000000b00058202 */ /* 0x000fe20000000f00 */
[----:B------:R-:W-:Y:S01]  /*66b0*/  @!P0 FFMA.FTZ R0, R18, R19, R0 ;  /* 0x0000001312008223 */ /* 0x000fe20000010000 */
[--C-:B------:R-:W-:Y:S01]  /*66c0*/  @!P0 HADD2.F32 R35, -RZ, R26.reuse.H0_H0 ;  /* 0x2000001aff238230 */ /* 0x100fe20000004100 */
[----:B------:R-:W-:Y:S01]  /*66d0*/  @!P0 FFMA.FTZ R2, R20, R21, R2 ;  /* 0x0000001514028223 */ /* 0x000fe20000010002 */
[----:B------:R-:W-:Y:S01]  /*66e0*/  @!P0 HADD2.F32 R37, -RZ, R26.H1_H1 ;  /* 0x3000001aff258230 */ /* 0x000fe20000004100 */
[----:B------:R-:W-:Y:S01]  /*66f0*/  @!P0 FFMA.FTZ R3, R22, R23, R3 ;  /* 0x0000001716038223 */ /* 0x000fe20000010003 */
[--C-:B------:R-:W-:Y:S01]  /*6700*/  @!P0 HADD2.F32 R26, -RZ, R30.reuse.H0_H0 ;  /* 0x2000001eff1a8230 */ /* 0x100fe20000004100 */
[----:B------:R-:W-:Y:S01]  /*6710*/  @!P0 FMUL.FTZ R44, R35, R14 ;  /* 0x0000000e232c8220 */ /* 0x000fe20000410000 */
[----:B------:R-:W-:Y:S01]  /*6720*/  @!P0 HADD2.F32 R30, -RZ, R30.H1_H1 ;  /* 0x3000001eff1e8230 */ /* 0x000fe20000004100 */
[----:B------:R-:W-:Y:S01]  /*6730*/  @!P0 FMUL.FTZ R39, R37, R17 ;  /* 0x0000001125278220 */ /* 0x000fe20000410000 */
[----:B------:R-:W-:Y:S01]  /*6740*/  @!P0 HADD2.F32 R4, -RZ, R13.H0_H0 ;  /* 0x2000000dff048230 */ /* 0x000fe20000004100 */
[----:B------:R-:W-:Y:S01]  /*6750*/  @!P0 FMUL.FTZ R46, R26, R12 ;  /* 0x0000000c1a2e8220 */ /* 0x000fe20000410000 */
[----:B------:R-:W-:Y:S01]  /*6760*/  @!P0 HADD2.F32 R13, -RZ, R16.H0_H0 ;  /* 0x20000010ff0d8230 */ /* 0x000fe20000004100 */
[----:B------:R-:W-:Y:S01]  /*6770*/  @!P0 F2FP.PACK_AB R0, R2, R0 ;  /* 0x000000000200823e */ /* 0x000fe200000000ff */
[--C-:B------:R-:W-:Y:S01]  /*6780*/  @!P0 HADD2.F32 R16, -RZ, R5.reuse.H0_H0 ;  /* 0x20000005ff108230 */ /* 0x100fe20000004100 */
[----:B------:R-:W-:Y:S01]  /*6790*/  @!P0 FMUL.FTZ R47, R24, R4 ;  /* 0x00000004182f8220 */ /* 0x000fe20000410000 */
[----:B------:R-:W-:Y:S01]  /*67a0*/  @!P0 HADD2.F32 R15, -RZ, R5.H1_H1 ;  /* 0x30000005ff0f8230 */ /* 0x000fe20000004100 */
[----:B------:R-:W-:Y:S01]  /*67b0*/  @!P0 FMUL.FTZ R45, R30, R13 ;  /* 0x0000000d1e2d8220 */ /* 0x000fe20000410000 */
[--C-:B------:R-:W-:Y:S01]  /*67c0*/  @!P0 HADD2.F32 R5, -RZ, R6.reuse.H0_H0 ;  /* 0x20000006ff058230 */ /* 0x100fe20000004100 */
[----:B------:R-:W-:Y:S01]  /*67d0*/  @!P0 FFMA.FTZ R44, R16, R36, -R44 ;  /* 0x00000024102c8223 */ /* 0x000fe2000001082c */
[----:B------:R-:W-:Y:S01]  /*67e0*/  @!P0 HADD2.F32 R6, -RZ, R6.H1_H1 ;  /* 0x30000006ff068230 */ /* 0x000fe20000004100 */
[----:B------:R-:W-:Y:S01]  /*67f0*/  @!P0 FFMA.FTZ R39, R15, R38, -R39 ;  /* 0x000000260f278223 */ /* 0x000fe20000010827 */
[----:B------:R-:W-:Y:S01]  /*6800*/  @!P0 MOV R40, R0 ;  /* 0x0000000000288202 */ /* 0x000fe20000000f00 */
[----:B------:R-:W-:Y:S02]  /*6810*/  @!P0 FFMA.FTZ R49, R7, R25, -R47 ;  /* 0x0000001907318223 */ /* 0x000fe4000001082f */
[----:B------:R-:W-:Y:S01]  /*6820*/  @!P0 FFMA.FTZ R48, R5, R27, -R46 ;  /* 0x0000001b05308223 */ /* 0x000fe2000001082e */
[----:B------:R-:W-:Y:S01]  /*6830*/  @!P0 F2FP.PACK_AB R44, R39, R44 ;  /* 0x0000002c272c823e */ /* 0x000fe200000000ff */
[----:B------:R-:W-:Y:S01]  /*6840*/  @!P0 FFMA.FTZ R47, R6, R34, -R45 ;  /* 0x00000022062f8223 */ /* 0x000fe2000001082d */
[----:B------:R-:W-:Y:S01]  /*6850*/  @!P0 F2FP.PACK_AB R46, R49, R56 ;  /* 0x00000038312e823e */ /* 0x000fe200000000ff */
[----:B------:R-:W-:Y:S01]  /*6860*/  @!P0 FMUL.FTZ R4, R7, R4 ;  /* 0x0000000407048220 */ /* 0x000fe20000410000 */
[----:B------:R-:W-:Y:S01]  /*6870*/  @!P0 F2FP.PACK_AB R45, R52, R53 ;  /* 0x00000035342d823e */ /* 0x000fe200000000ff */
[----:B------:R-:W-:Y:S01]  /*6880*/  @!P0 IMAD.MOV.U32 R11, RZ, RZ, R44 ;  /* 0x000000ffff0b8224 */ /* 0x000fe200078e002c */
[----:B------:R-:W-:Y:S01]  /*6890*/  @!P0 F2FP.PACK_AB R39, R47, R48 ;  /* 0x000000302f27823e */ /* 0x000fe200000000ff */
[----:B------:R-:W-:Y:S01]  /*68a0*/  @!P0 FMUL.FTZ R5, R5, R12 ;  /* 0x0000000c05058220 */ /* 0x000fe20000410000 */
[----:B------:R-:W-:Y:S01]  /*68b0*/  @!P0 MOV R8, R45 ;  /* 0x0000002d00088202 */ /* 0x000fe20000000f00 */
[----:B------:R-:W-:Y:S01]  /*68c0*/  @!P0 FMUL.FTZ R6, R6, R13 ;  /* 0x0000000d06068220 */ /* 0x000fe20000410000 */
[----:B------:R-:W-:Y:S01]  /*68d0*/  @!P0 MOV R9, R46 ;  /* 0x0000002e00098202 */ /* 0x000fe20000000f00 */
[----:B------:R-:W-:Y:S01]  /*68e0*/  @!P0 FFMA.FTZ R4, R24, R25, R4 ;  /* 0x0000001918048223 */ /* 0x000fe20000010004 */
[----:B------:R-:W-:Y:S01]  /*68f0*/  @!P0 MOV R10, R39 ;  /* 0x00000027000a8202 */ /* 0x000fe20000000f00 */
[----:B------:R-:W-:Y:S02]  /*6900*/  @!P0 FMUL.FTZ R7, R16, R14 ;  /* 0x0000000e10078220 */ /* 0x000fe40000410000 */
[----:B------:R-:W-:Y:S01]  /*6910*/  @!P0 FFMA.FTZ R5, R26, R27, R5 ;  /* 0x0000001b1a058223 */ /* 0x000fe20000010005 */
[----:B------:R-:W-:Y:S01]  /*6920*/  @!P0 F2FP.PACK_AB R3, R4, R3 ;  /* 0x000000030403823e */ /* 0x000fe200000000ff */
[----:B------:R1:W-:Y:S01]  /*6930*/  STG.E.128 [R50.64], R8 ;  /* 0x0000000832007986 */ /* 0x0003e2000c101d08 */
[----:B------:R-:W-:Y:S02]  /*6940*/  @!P0 FFMA.FTZ R6, R30, R34, R6 ;  /* 0x000000221e068223 */ /* 0x000fe40000010006 */
[----:B------:R-:W-:Y:S01]  /*6950*/  @!P0 MOV R41, R3 ;  /* 0x0000000300298202 */ /* 0x000fe20000000f00 */
[----:B------:R-:W-:Y:S02]  /*6960*/  @!P0 FFMA.FTZ R7, R35, R36, R7 ;  /* 0x0000002423078223 */ /* 0x000fe40000010007 */
[----:B------:R-:W-:Y:S04]  /*6970*/  @!P0 F2FP.PACK_AB R5, R6, R5 ;  /* 0x000000050605823e */ /* 0x000fe800000000ff */
[----:B------:R-:W-:Y:S01]  /*6980*/  @!P0 MOV R42, R5 ;  /* 0x00000005002a8202 */ /* 0x000fe20000000f00 */
[----:B-1----:R-:W-:Y:S04]  /*6990*/  @!P0 FMUL.FTZ R8, R15, R17 ;  /* 0x000000110f088220 */ /* 0x002fe80000410000 */
[----:B------:R-:W-:Y:S05]  /*69a0*/  @!P0 FFMA.FTZ R8, R37, R38, R8 ;  /* 0x0000002625088223 */ /* 0x000fea0000010008 */
[----:B------:R-:W-:Y:S04]  /*69b0*/  @!P0 F2FP.PACK_AB R7, R8, R7 ;  /* 0x000000070807823e */ /* 0x000fe800000000ff */
[----:B------:R-:W-:Y:S01]  /*69c0*/  @!P0 MOV R43, R7 ;  /* 0x00000007002b8202 */ /* 0x000fe20000000f00 */
[----:B------:R-:W-:-:S05]  /*69d0*/  @P1 BRA `(.L_x_79) ;  /* 0x0000054000001947 */ /* 0x000fca0003800000 */
[----:B------:R-:W-:Y:S04]  /*69e0*/  IADD3 R0, P1, P0, R94, R54, R98 ;  /* 0x000000365e007210 */ /* 0x000fe8000783e062 */
[----:B------:R-:W-:Y:S02]  /*69f0*/  IADD3.X R3, R96, R55, R121, P1, P0 ;  /* 0x0000003760037210 */ /* 0x000fe40000fe0479 */
[C---:B------:R-:W-:Y:S04]  /*6a00*/  LEA R2, P0, R0.reuse, c[0x0][0x1c8], 0x1 ;  /* 0x0000720000027a11 */ /* 0x040fe800078008ff */
[----:B------:R-:W-:Y:S05]  /*6a10*/  LEA.HI.X R3, R0, c[0x0][0x1cc], R3, 0x1, P0 ;  /* 0x0000730000037a11 */ /* 0x000fea00000f0c03 */
[----:B------:R1:W-:Y:S01]  /*6a20*/  STG.E.128 [R2.64], R40 ;  /* 0x0000002802007986 */ /* 0x0003e2000c101d08 */
[----:B------:R-:W-:-:S05]  /*6a30*/  BRA `(.L_x_79) ;  /* 0x000004e000007947 */ /* 0x000fca0003800000 */
.L_x_57:
[----:B------:R-:W-:Y:S01]  /*6a40*/  IMAD R0, R92, -0x80, R127 ;  /* 0xffffff805c007824 */ /* 0x000fe200078e027f */
[----:B------:R-:W-:Y:S04]  /*6a50*/  BSSY B0, `(.L_x_88) ;  /* 0x0000012000007945 */ /* 0x000fe80003800000 */
[----:B------:R-:W-:Y:S04]  /*6a60*/  IMNMX R6, R0, 0x80, PT ;  /* 0x0000008000067817 */ /* 0x000fe80003800200 */
[----:B------:R-:W-:Y:S11]  /*6a70*/  ISETP.GE.AND P0, PT, R97, R6, PT ;  /* 0x000000066100720c */ /* 0x000ff60003f06270 */
[----:B------:R-:W-:Y:S02]  /*6a80*/  @!UPT UIADD3 URZ, URZ, URZ, URZ ;  /* 0x0000003f3f3ff290 */ /* 0x000fe4000fffe03f */
[----:B------:R-:W-:-:S05]  /*6a90*/  @P0 BRA `(.L_x_89) ;  /* 0x000000d000000947 */ /* 0x000fca0003800000 */
[----:B------:R-:W1:Y:S01]  /*6aa0*/  @!P5 LDS.128 R12, [R75+0x8100] ;  /* 0x008100004b0cd984 */ /* 0x000e620000000c00 */
[----:B------:R-:W-:Y:S02]  /*6ab0*/  ISETP.GE.AND P1, PT, R93, c[0x0][0x1d4], PT ;  /* 0x000075005d007a0c */ /* 0x000fe40003f26270 */
[-C--:B------:R-:W-:Y:S05]  /*6ac0*/  @!P5 IADD3 R0, P0, R115, R86.reuse, RZ ;  /* 0x000000567300d210 */ /* 0x080fea0007f1e0ff */
[----:B------:R-:W-:Y:S01]  /*6ad0*/  @!P5 IMAD.X R2, R114, 0x1, R90, P0 ;  /* 0x000000017202d824 */ /* 0x000fe200000e065a */
[C---:B------:R-:W-:Y:S04]  /*6ae0*/  @!P5 LEA R4, P0, R0.reuse, c[0x0][0x1c8], 0x1 ;  /* 0x000072000004da11 */ /* 0x040fe800078008ff */
[----:B------:R-:W-:Y:S01]  /*6af0*/  @!P5 LEA.HI.X R5, R0, c[0x0][0x1cc], R2, 0x1, P0 ;  /* 0x000073000005da11 */ /* 0x000fe200000f0c02 */
[----:B------:R-:W2:Y:S01]  /*6b00*/  @!P1 LDS.128 R8, [R75+0xc100] ;  /* 0x00c100004b089984 */ /* 0x000ea20000000c00 */
[----:B------:R-:W-:Y:S05]  /*6b10*/  @!P1 IADD3 R0, P0, R119, R86, RZ ;  /* 0x0000005677009210 */ /* 0x000fea0007f1e0ff */
[----:B------:R-:W-:Y:S01]  /*6b20*/  @!P1 IMAD.X R3, R90, 0x1, R118, P0 ;  /* 0x000000015a039824 */ /* 0x000fe200000e0676 */
[C---:B------:R-:W-:Y:S04]  /*6b30*/  @!P1 LEA R2, P0, R0.reuse, c[0x0][0x1c8], 0x1 ;  /* 0x0000720000029a11 */ /* 0x040fe800078008ff */
[----:B------:R-:W-:Y:S01]  /*6b40*/  @!P1 LEA.HI.X R3, R0, c[0x0][0x1cc], R3, 0x1, P0 ;  /* 0x0000730000039a11 */ /* 0x000fe200000f0c03 */
[----:B-1----:R1:W-:Y:S04]  /*6b50*/  @!P5 STG.E.128 [R4.64], R12 ;  /* 0x0000000c0400d986 */ /* 0x0023e8000c101d08 */
[----:B--2---:R1:W-:Y:S04]  /*6b60*/  @!P1 STG.E.128 [R2.64], R8 ;  /* 0x0000000802009986 */ /* 0x0043e8000c101d08 */
.L_x_89:
[----:B------:R-:W-:Y:S05]  /*6b70*/  BSYNC B0 ;  /* 0x0000000000007941 */ /* 0x000fea0003800000 */
.L_x_88:
[----:B------:R-:W-:Y:S01]  /*6b80*/  ISETP.GE.AND P0, PT, R169, R6, PT ;  /* 0x00000006a900720c */ /* 0x000fe20003f06270 */
[----:B------:R-:W-:Y:S01]  /*6b90*/  @!UPT UIADD3 URZ, URZ, URZ, URZ ;  /* 0x0000003f3f3ff290 */ /* 0x000fe2000fffe03f */
[----:B------:R-:W-:Y:S11]  /*6ba0*/  BSSY B0, `(.L_x_90) ;  /* 0x0000011000007945 */ /* 0x000ff60003800000 */
[----:B------:R-:W-:-:S05]  /*6bb0*/  @P0 BRA `(.L_x_91) ;  /* 0x000000f000000947 */ /* 0x000fca0003800000 */
[----:B-1----:R-:W1:Y:S01]  /*6bc0*/  @!P5 LDS.128 R12, [R75+0x9100] ;  /* 0x009100004b0cd984 */ /* 0x002e620000000c00 */
[----:B------:R-:W-:Y:S02]  /*6bd0*/  ISETP.GE.AND P1, PT, R93, c[0x0][0x1d4], PT ;  /* 0x000075005d007a0c */ /* 0x000fe40003f26270 */
[----:B------:R-:W-:Y:S05]  /*6be0*/  IADD3 R2, P0, R210, R86, RZ ;  /* 0x00000056d2027210 */ /* 0x000fea0007f1e0ff */
[----:B------:R-:W-:Y:S01]  /*6bf0*/  IMAD.X R0, R190, 0x1, R90, P0 ;  /* 0x00000001be007824 */ /* 0x000fe200000e065a */
[----:B------:R-:W-:Y:S05]  /*6c00*/  @!P5 IADD3 R3, P0, R115, R2, RZ ;  /* 0x000000027303d210 */ /* 0x000fea0007f1e0ff */
[----:B------:R-:W2:Y:S01]  /*6c10*/  @!P1 LDS.128 R8, [R75+0xd100] ;  /* 0x00d100004b089984 */ /* 0x000ea20000000c00 */
[----:B------:R-:W-:Y:S01]  /*6c20*/  @!P5 IMAD.X R5, R114, 0x1, R0, P0 ;  /* 0x000000017205d824 */ /* 0x000fe200000e0600 */
[C---:B------:R-:W-:Y:S04]  /*6c30*/  @!P5 LEA R4, P0, R3.reuse, c[0x0][0x1c8], 0x1 ;  /* 0x000072000304da11 */ /* 0x040fe800078008ff */
[----:B------:R-:W-:Y:S02]  /*6c40*/  @!P5 LEA.HI.X R5, R3, c[0x0][0x1cc], R5, 0x1, P0 ;  /* 0x000073000305da11 */ /* 0x000fe400000f0c05 */
[----:B------:R-:W-:Y:S05]  /*6c50*/  @!P1 IADD3 R3, P0, R2, R119, RZ ;  /* 0x0000007702039210 */ /* 0x000fea0007f1e0ff */
[----:B------:R-:W-:Y:S01]  /*6c60*/  @!P1 IMAD.X R0, R0, 0x1, R118, P0 ;  /* 0x0000000100009824 */ /* 0x000fe200000e0676 */
[C---:B------:R-:W-:Y:S04]  /*6c70*/  @!P1 LEA R2, P0, R3.reuse, c[0x0][0x1c8], 0x1 ;  /* 0x0000720003029a11 */ /* 0x040fe800078008ff */
[----:B------:R-:W-:Y:S01]  /*6c80*/  @!P1 LEA.HI.X R3, R3, c[0x0][0x1cc], R0, 0x1, P0 ;  /* 0x0000730003039a11 */ /* 0x000fe200000f0c00 */
[----:B-1----:R1:W-:Y:S04]  /*6c90*/  @!P5 STG.E.128 [R4.64], R12 ;  /* 0x0000000c0400d986 */ /* 0x0023e8000c101d08 */
[----:B--2---:R1:W-:Y:S04]  /*6ca0*/  @!P1 STG.E.128 [R2.64], R8 ;  /* 0x0000000802009986 */ /* 0x0043e8000c101d08 */
.L_x_91:
[----:B------:R-:W-:Y:S05]  /*6cb0*/  BSYNC B0 ;  /* 0x0000000000007941 */ /* 0x000fea0003800000 */
.L_x_90:
        /* <DEDUP_REMOVED lines=19> */
.L_x_93:
[----:B------:R-:W-:Y:S05]  /*6df0*/  BSYNC B0 ;  /* 0x0000000000007941 */ /* 0x000fea0003800000 */
.L_x_92:
[----:B------:R-:W-:Y:S11]  /*6e00*/  ISETP.GE.AND P0, PT, R167, R6, PT ;  /* 0x00000006a700720c */ /* 0x000ff60003f06270 */
[----:B------:R-:W-:Y:S02]  /*6e10*/  @!UPT UIADD3 URZ, URZ, URZ, URZ ;  /* 0x0000003f3f3ff290 */ /* 0x000fe4000fffe03f */
        /* <DEDUP_REMOVED lines=16> */
.L_x_79:
[----:B------:R-:W-:Y:S05]  /*6f20*/  BSYNC B2 ;  /* 0x0000000000027941 */ /* 0x000fea0003800000 */
.L_x_56:
[C---:B-1----:R-:W-:Y:S01]  /*6f30*/  IMAD.SHL.U32 R14, R92.reuse, 0x80, RZ ;  /* 0x000000805c0e7824 */ /* 0x042fe200078e00ff */
[----:B------:R-:W-:Y:S01]  /*6f40*/  ISETP.NE.AND P6, PT, R165, RZ, PT ;  /* 0x000000ffa500720c */ /* 0x000fe20003fc5270 */
[----:B------:R-:W-:Y:S01]  /*6f50*/  BSSY B0, `(.L_x_94) ;  /* 0x0000051000007945 */ /* 0x000fe20003800000 */
[----:B------:R-:W-:Y:S01]  /*6f60*/  SHF.L.U64.HI R16, R92, 0x7, R99 ;  /* 0x000000075c107819 */ /* 0x000fe20000010263 */
[----:B-----5:R-:W-:Y:S01]  /*6f70*/  IMAD.IADD R5, R138, 0x1, -R14 ;  /* 0x000000018a057824 */ /* 0x020fe200078e0a0e */
[----:B------:R-:W-:Y:S04]  /*6f80*/  IADD3 R0, P0, R14, R154, RZ ;  /* 0x0000009a0e007210 */ /* 0x000fe80007f1e0ff */
[C---:B------:R-:W-:Y:S01]  /*6f90*/  ISETP.GE.AND P3, PT, R5.reuse, 0x1, PT ;  /* 0x000000010500780c */ /* 0x040fe20003f66270 */
[----:B------:R-:W-:Y:S01]  /*6fa0*/  IMAD.X R4, R16, 0x1, R164, P0 ;  /* 0x0000000110047824 */ /* 0x000fe200000e06a4 */
[C---:B------:R-:W-:Y:S02]  /*6fb0*/  ISETP.GE.AND P2, PT, R5.reuse, 0x21, PT ;  /* 0x000000210500780c */ /* 0x040fe40003f46270 */
[----:B------:R-:W-:Y:S09]  /*6fc0*/  ISETP.GE.AND P1, PT, R5, 0x41, PT ;  /* 0x000000410500780c */ /* 0x000ff20003f26270 */
[----:B------:R-:W-:Y:S01]  /*6fd0*/  @P3 IMAD R6, R4, c[0x0][0x258], RZ ;  /* 0x0000960004063a24 */ /* 0x000fe200078e02ff */
[-C--:B------:R-:W-:Y:S01]  /*6fe0*/  @P3 MOV R3, R113.reuse ;  /* 0x0000007100033202 */ /* 0x080fe20000000f00 */
[----:B------:R-:W-:Y:S01]  /*6ff0*/  @P3 IMAD.MOV.U32 R2, RZ, RZ, R102 ;  /* 0x000000ffff023224 */ /* 0x000fe200078e0066 */
[C---:B------:R-:W-:Y:S01]  /*7000*/  @P2 IADD3 R7, P0, R0.reuse, 0x20, RZ ;  /* 0x0000002000072810 */ /* 0x040fe20007f1e0ff */
[C---:B------:R-:W-:Y:S02]  /*7010*/  @P3 IMAD R6, R0.reuse, c[0x0][0x25c], R6 ;  /* 0x0000970000063a24 */ /* 0x040fe400078e0206 */
[C---:B------:R-:W-:Y:S01]  /*7020*/  @P3 IMAD.WIDE.U32 R2, R0.reuse, c[0x0][0x258], R2 ;  /* 0x0000960000023a25 */ /* 0x040fe200078e0002 */
[----:B------:R-:W-:Y:S02]  /*7030*/  @P2 IADD3.X R8, RZ, R4, RZ, P0, !PT ;  /* 0x00000004ff082210 */ /* 0x000fe400007fe4ff */
[----:B------:R-:W-:Y:S01]  /*7040*/  @P1 IADD3 R12, P0, R0, 0x40, RZ ;  /* 0x00000040000c1810 */ /* 0x000fe20007f1e0ff */
[----:B------:R-:W-:Y:S01]  /*7050*/  @P3 IMAD.IADD R6, R3, 0x1, R6 ;  /* 0x0000000103063824 */ /* 0x000fe200078e0206 */
[----:B------:R-:W-:Y:S03]  /*7060*/  @P2 MOV R3, R113 ;  /* 0x0000007100032202 */ /* 0x000fe60000000f00 */
[----:B------:R-:W-:Y:S01]  /*7070*/  @P1 IMAD.X R13, RZ, RZ, R4, P0 ;  /* 0x000000ffff0d1224 */ /* 0x000fe200000e0604 */
[C---:B------:R-:W-:Y:S04]  /*7080*/  @P3 LEA R10, P0, R2.reuse, c[0x0][0x250], 0x1 ;  /* 0x00009400020a3a11 */ /* 0x040fe800078008ff */
[----:B------:R-:W-:Y:S01]  /*7090*/  @P3 LEA.HI.X R11, R2, c[0x0][0x254], R6, 0x1, P0 ;  /* 0x00009500020b3a11 */ /* 0x000fe200000f0c06 */
[----:B------:R-:W-:Y:S02]  /*70a0*/  @P2 IMAD R6, R8, c[0x0][0x258], RZ ;  /* 0x0000960008062a24 */ /* 0x000fe400078e02ff */
[----:B------:R-:W-:Y:S02]  /*70b0*/  @P2 IMAD.MOV.U32 R2, RZ, RZ, R102 ;  /* 0x000000ffff022224 */ /* 0x000fe400078e0066 */
[C---:B------:R-:W-:Y:S02]  /*70c0*/  @P2 IMAD R6, R7.reuse, c[0x0][0x25c], R6 ;  /* 0x0000970007062a24 */ /* 0x040fe400078e0206 */
[----:B------:R-:W-:Y:S04]  /*70d0*/  @P2 IMAD.WIDE.U32 R2, R7, c[0x0][0x258], R2 ;  /* 0x0000960007022a25 */ /* 0x000fe800078e0002 */
[----:B------:R-:W-:Y:S01]  /*70e0*/  @P2 IMAD.IADD R6, R3, 0x1, R6 ;  /* 0x0000000103062824 */ /* 0x000fe200078e0206 */
[C---:B------:R-:W-:Y:S01]  /*70f0*/  @P2 LEA R8, P0, R2.reuse, c[0x0][0x250], 0x1 ;  /* 0x0000940002082a11 */ /* 0x040fe200078008ff */
[----:B------:R-:W-:Y:S03]  /*7100*/  @P1 IMAD.MOV.U32 R3, RZ, RZ, R113 ;  /* 0x000000ffff031224 */ /* 0x000fe600078e0071 */
[----:B------:R-:W-:Y:S02]  /*7110*/  @P2 LEA.HI.X R9, R2, c[0x0][0x254], R6, 0x1, P0 ;  /* 0x0000950002092a11 */ /* 0x000fe400000f0c06 */
[----:B------:R-:W-:Y:S02]  /*7120*/  ISETP.GE.AND P0, PT, R5, 0x61, PT ;  /* 0x000000610500780c */ /* 0x000fe40003f06270 */
[-C--:B------:R-:W-:Y:S05]  /*7130*/  @P1 MOV R2, R102.reuse ;  /* 0x0000006600021202 */ /* 0x080fea0000000f00 */
[----:B------:R-:W-:Y:S06]  /*7140*/  @P1 IMAD.WIDE.U32 R2, R12, c[0x0][0x258], R2 ;  /* 0x000096000c021a25 */ /* 0x000fec00078e0002 */
[----:B------:R-:W-:Y:S01]  /*7150*/  @P0 IADD3 R5, P4, R0, 0x60, RZ ;  /* 0x0000006000050810 */ /* 0x000fe20007f9e0ff */
[----:B------:R-:W-:Y:S04]  /*7160*/  @P1 IMAD R0, R13, c[0x0][0x258], RZ ;  /* 0x000096000d001a24 */ /* 0x000fe800078e02ff */
[----:B------:R-:W-:Y:S02]  /*7170*/  @P1 IMAD R0, R12, c[0x0][0x25c], R0 ;  /* 0x000097000c001a24 */ /* 0x000fe400078e0200 */
[----:B------:R-:W-:Y:S01]  /*7180*/  @P0 IMAD.X R4, RZ, RZ, R4, P4 ;  /* 0x000000ffff040224 */ /* 0x000fe200020e0604 */
[C---:B------:R-:W-:Y:S01]  /*7190*/  @P1 LEA R6, P4, R2.reuse, c[0x0][0x250], 0x1 ;  /* 0x0000940002061a11 */ /* 0x040fe200078808ff */
[----:B------:R-:W-:Y:S02]  /*71a0*/  @P1 IMAD.IADD R0, R3, 0x1, R0 ;  /* 0x0000000103001824 */ /* 0x000fe400078e0200 */
[----:B------:R-:W-:Y:S03]  /*71b0*/  @P0 IMAD.MOV.U32 R3, RZ, RZ, R113 ;  /* 0x000000ffff030224 */ /* 0x000fe600078e0071 */
[----:B------:R-:W-:Y:S01]  /*71c0*/  @P1 LEA.HI.X R7, R2, c[0x0][0x254], R0, 0x1, P4 ;  /* 0x0000950002071a11 */ /* 0x000fe200020f0c00 */
[----:B------:R-:W-:Y:S01]  /*71d0*/  @P0 IMAD R0, R4, c[0x0][0x258], RZ ;  /* 0x0000960004000a24 */ /* 0x000fe200078e02ff */
[----:B------:R-:W-:Y:S03]  /*71e0*/  @P0 MOV R2, R102 ;  /* 0x0000006600020202 */ /* 0x000fe60000000f00 */
[C---:B------:R-:W-:Y:S02]  /*71f0*/  @P0 IMAD R0, R5.reuse, c[0x0][0x25c], R0 ;  /* 0x0000970005000a24 */ /* 0x040fe400078e0200 */
[----:B------:R-:W-:Y:S04]  /*7200*/  @P0 IMAD.WIDE.U32 R2, R5, c[0x0][0x258], R2 ;  /* 0x0000960005020a25 */ /* 0x000fe800078e0002 */
[----:B------:R-:W-:Y:S01]  /*7210*/  @P0 IMAD.IADD R0, R3, 0x1, R0 ;  /* 0x0000000103000824 */ /* 0x000fe200078e0200 */
[C---:B------:R-:W-:Y:S04]  /*7220*/  @P0 LEA R4, P4, R2.reuse, c[0x0][0x250], 0x1 ;  /* 0x0000940002040a11 */ /* 0x040fe800078808ff */
[----:B------:R-:W-:Y:S02]  /*7230*/  @P0 LEA.HI.X R5, R2, c[0x0][0x254], R0, 0x1, P4 ;  /* 0x0000950002050a11 */ /* 0x000fe400020f0c00 */
[----:B------:R-:W-:Y:S02]  /*7240*/  ISETP.NE.AND P4, PT, R148, RZ, PT ;  /* 0x000000ff9400720c */ /* 0x000fe40003f85270 */
[----:B------:R-:W-:Y:S11]  /*7250*/  IADD3 R0, -R14, R127, RZ ;  /* 0x0000007f0e007210 */ /* 0x000ff60007ffe1ff */
[----:B------:R-:W-:Y:S01]  /*7260*/  @!PT LDS RZ, [RZ] ;  /* 0x00000000fffff984 */ /* 0x000fe20000000800 */
[----:B------:R-:W-:Y:S01]  /*7270*/  @!PT LDS RZ, [RZ] ;  /* 0x00000000fffff984 */ /* 0x000fe20000000800 */
[----:B------:R-:W-:Y:S01]  /*7280*/  @!PT LDS RZ, [RZ] ;  /* 0x00000000fffff984 */ /* 0x000fe20000000800 */
[----:B------:R1:W-:Y:S05]  /*7290*/  @P3 LDGSTS.E.BYPASS.LTC128B.128 [R75+0x100], [R10.64], !P4 ;  /* 0x001000000a4b3fae */ /* 0x0003ea000e101d48 */
[----:B------:R1:W-:Y:S05]  /*72a0*/  @P3 LDGSTS.E.BYPASS.LTC128B.128 [R75+0x4100], [R10.64+0x80], !P6 ;  /* 0x041000800a4b3fae */ /* 0x0003ea000f101d48 */
[----:B------:R1:W-:Y:S05]  /*72b0*/  @P2 LDGSTS.E.BYPASS.LTC128B.128 [R75+0x1100], [R8.64], !P4 ;  /* 0x01100000084b2fae */ /* 0x0003ea000e101d48 */
[----:B------:R1:W-:Y:S05]  /*72c0*/  @P2 LDGSTS.E.BYPASS.LTC128B.128 [R75+0x5100], [R8.64+0x80], !P6 ;  /* 0x05100080084b2fae */ /* 0x0003ea000f101d48 */
[----:B------:R2:W-:Y:S05]  /*72d0*/  @P1 LDGSTS.E.BYPASS.LTC128B.128 [R75+0x2100], [R6.64], !P4 ;  /* 0x02100000064b1fae */ /* 0x0005ea000e101d48 */
[----:B------:R2:W-:Y:S05]  /*72e0*/  @P1 LDGSTS.E.BYPASS.LTC128B.128 [R75+0x6100], [R6.64+0x80], !P6 ;  /* 0x06100080064b1fae */ /* 0x0005ea000f101d48 */
[----:B------:R1:W-:Y:S05]  /*72f0*/  @P0 LDGSTS.E.BYPASS.LTC128B.128 [R75+0x3100], [R4.64], !P4 ;  /* 0x03100000044b0fae */ /* 0x0003ea000e101d48 */
[----:B------:R1:W-:Y:S05]  /*7300*/  @P0 LDGSTS.E.BYPASS.LTC128B.128 [R75+0x7100], [R4.64+0x80], !P6 ;  /* 0x07100080044b0fae */ /* 0x0003ea000f101d48 */
[----:B------:R-:W0:Y:S01]  /*7310*/  LDGDEPBAR ;  /* 0x00000000000079af */ /* 0x000e220000000000 */
[----:B--2---:R-:W-:Y:S02]  /*7320*/  IMNMX R7, R0, 0x80, PT ;  /* 0x0000008000077817 */ /* 0x004fe40003800200 */
[----:B------:R-:W-:Y:S02]  /*7330*/  IADD3 R6, P0, R14, R162, RZ ;  /* 0x000000a20e067210 */ /* 0x000fe40007f1e0ff */
[----:B------:R-:W-:Y:S03]  /*7340*/  ISETP.GE.AND P1, PT, R97, R7, PT ;  /* 0x000000076100720c */ /* 0x000fe60003f26270 */
[----:B------:R-:W-:Y:S01]  /*7350*/  IMAD.X R16, R16, 0x1, R161, P0 ;  /* 0x0000000110107824 */ /* 0x000fe200000e06a1 */
[----:B------:R-:W-:Y:S04]  /*7360*/  DEPBAR.LE SB0, 0x0 ;  /* 0x000080000000791a */ /* 0x000fe80000000000 */
[----:B------:R-:W-:Y:S06]  /*7370*/  BAR.SYNC.DEFER_BLOCKING 0x0 ;  /* 0x0000000000007b1d */ /* 0x000fec0000010000 */
[----:B------:R-:W-:-:S05]  /*7380*/  @P1 BRA `(.L_x_95) ;  /* 0x000000d000001947 */ /* 0x000fca0003800000 */
[----:B-1----:R-:W1:Y:S01]  /*7390*/  @!P5 LDS.128 R12, [R75+0x100] ;  /* 0x000100004b0cd984 */ /* 0x002e620000000c00 */
[----:B------:R-:W-:Y:S01]  /*73a0*/  ISETP.GE.AND P0, PT, R93, c[0x0][0x1d4], PT ;  /* 0x000075005d007a0c */ /* 0x000fe20003f06270 */
[----:B------:R-:W-:Y:S01]  /*73b0*/  IMAD R0, R16, c[0x0][0x208], RZ ;  /* 0x0000820010007a24 */ /* 0x000fe200078e02ff */
[----:B------:R-:W-:Y:S02]  /*73c0*/  MOV R4, R100 ;  /* 0x0000006400047202 */ /* 0x000fe40000000f00 */
[----:B------:R-:W-:Y:S01]  /*73d0*/  MOV R5, R112 ;  /* 0x0000007000057202 */ /* 0x000fe20000000f00 */
[C---:B------:R-:W-:Y:S04]  /*73e0*/  IMAD R0, R6.reuse, c[0x0][0x20c], R0 ;  /* 0x0000830006007a24 */ /* 0x040fe800078e0200 */
[----:B------:R-:W-:Y:S04]  /*73f0*/  IMAD.WIDE.U32 R4, R6, c[0x0][0x208], R4 ;  /* 0x0000820006047a25 */ /* 0x000fe800078e0004 */
[----:B------:R-:W2:Y:S01]  /*7400*/  @!P0 LDS.128 R8, [R75+0x4100] ;  /* 0x004100004b088984 */ /* 0x000ea20000000c00 */
[C---:B------:R-:W-:Y:S02]  /*7410*/  LEA R2, P1, R4.reuse, c[0x0][0x1f8], 0x1 ;  /* 0x00007e0004027a11 */ /* 0x040fe400078208ff */
[----:B------:R-:W-:Y:S04]  /*7420*/  IADD3 R0, R5, R0, RZ ;  /* 0x0000000005007210 */ /* 0x000fe80007ffe0ff */
[----:B------:R-:W-:Y:S05]  /*7430*/  LEA.HI.X R3, R4, c[0x0][0x1fc], R0, 0x1, P1 ;  /* 0x00007f0004037a11 */ /* 0x000fea00008f0c00 */
[----:B-1----:R1:W-:Y:S04]  /*7440*/  @!P5 STG.E.128 [R2.64], R12 ;  /* 0x0000000c0200d986 */ /* 0x0023e8000c101d08 */
[----:B--2---:R1:W-:Y:S02]  /*7450*/  @!P0 STG.E.128 [R2.64+0x80], R8 ;  /* 0x0000800802008986 */ /* 0x0043e4000c101d08 */
.L_x_95:
[----:B-1----:R-:W-:Y:S05]  /*7460*/  BSYNC B0 ;  /* 0x0000000000007941 */ /* 0x002fea0003800000 */
.L_x_94:
[----:B------:R-:W-:Y:S01]  /*7470*/  ISETP.GE.AND P0, PT, R169, R7, PT ;  /* 0x00000007a900720c */ /* 0x000fe20003f06270 */
[----:B------:R-:W-:Y:S01]  /*7480*/  @!UPT UIADD3 URZ, URZ, URZ, URZ ;  /* 0x0000003f3f3ff290 */ /* 0x000fe2000fffe03f */
[----:B------:R-:W-:Y:S11]  /*7490*/  BSSY B0, `(.L_x_96) ;  /* 0x0000011000007945 */ /* 0x000ff60003800000 */
[----:B------:R-:W-:-:S05]  /*74a0*/  @P0 BRA `(.L_x_97) ;  /* 0x000000f000000947 */ /* 0x000fca0003800000 */
[----:B------:R-:W1:Y:S01]  /*74b0*/  @!P5 LDS.128 R12, [R75+0x1100] ;  /* 0x001100004b0cd984 */ /* 0x000e620000000c00 */
[----:B------:R-:W-:Y:S01]  /*74c0*/  ISETP.GE.AND P1, PT, R93, c[0x0][0x1d4], PT ;  /* 0x000075005d007a0c */ /* 0x000fe20003f26270 */
[----:B------:R-:W-:Y:S01]  /*74d0*/  IMAD.MOV.U32 R4, RZ, RZ, R100 ;  /* 0x000000ffff047224 */ /* 0x000fe200078e0064 */
[----:B------:R-:W-:Y:S02]  /*74e0*/  IADD3 R0, P0, R6, 0x20, RZ ;  /* 0x0000002006007810 */ /* 0x000fe40007f1e0ff */
[----:B------:R-:W-:Y:S03]  /*74f0*/  MOV R5, R112 ;  /* 0x0000007000057202 */ /* 0x000fe60000000f00 */
[----:B------:R-:W-:Y:S02]  /*7500*/  IMAD.X R2, RZ, RZ, R16, P0 ;  /* 0x000000ffff027224 */ /* 0x000fe400000e0610 */
[----:B------:R-:W-:Y:S04]  /*7510*/  IMAD.WIDE.U32 R4, R0, c[0x0][0x208], R4 ;  /* 0x0000820000047a25 */ /* 0x000fe800078e0004 */
[----:B------:R-:W2:Y:S01]  /*7520*/  @!P1 LDS.128 R8, [R75+0x5100] ;  /* 0x005100004b089984 */ /* 0x000ea20000000c00 */
[----:B------:R-:W-:Y:S04]  /*7530*/  IMAD R2, R2, c[0x0][0x208], RZ ;  /* 0x0000820002027a24 */ /* 0x000fe800078e02ff */
[----:B------:R-:W-:Y:S01]  /*7540*/  IMAD R0, R0, c[0x0][0x20c], R2 ;  /* 0x0000830000007a24 */ /* 0x000fe200078e0202 */
[C---:B------:R-:W-:Y:S04]  /*7550*/  LEA R2, P0, R4.reuse, c[0x0][0x1f8], 0x1 ;  /* 0x00007e0004027a11 */ /* 0x040fe800078008ff */
[----:B------:R-:W-:Y:S04]  /*7560*/  IADD3 R0, R5, R0, RZ ;  /* 0x0000000005007210 */ /* 0x000fe80007ffe0ff */
[----:B------:R-:W-:Y:S05]  /*7570*/  LEA.HI.X R3, R4, c[0x0][0x1fc], R0, 0x1, P0 ;  /* 0x00007f0004037a11 */ /* 0x000fea00000f0c00 */
[----:B-1----:R1:W-:Y:S04]  /*7580*/  @!P5 STG.E.128 [R2.64], R12 ;  /* 0x0000000c0200d986 */ /* 0x0023e8000c101d08 */
[----:B--2---:R1:W-:Y:S02]  /*7590*/  @!P1 STG.E.128 [R2.64+0x80], R8 ;  /* 0x0000800802009986 */ /* 0x0043e4000c101d08 */
.L_x_97:
[----:B------:R-:W-:Y:S05]  /*75a0*/  BSYNC B0 ;  /* 0x0000000000007941 */ /* 0x000fea0003800000 */
.L_x_96:
[----:B------:R-:W-:Y:S01]  /*75b0*/  ISETP.GE.AND P0, PT, R168, R7, PT ;  /* 0x00000007a800720c */ /* 0x000fe20003f06270 */
[----:B------:R-:W-:Y:S01]  /*75c0*/  @!UPT UIADD3 URZ, URZ, URZ, URZ ;  /* 0x0000003f3f3ff290 */ /* 0x000fe2000fffe03f */
[----:B------:R-:W-:Y:S11]  /*75d0*/  BSSY B0, `(.L_x_98) ;  /* 0x0000011000007945 */ /* 0x000ff60003800000 */
[----:B------:R-:W-:-:S05]  /*75e0*/  @P0 BRA `(.L_x_99) ;  /* 0x000000f000000947 */ /* 0x000fca0003800000 */
[----:B-1----:R-:W1:Y:S01]  /*75f0*/  @!P5 LDS.128 R12, [R75+0x2100] ;  /* 0x002100004b0cd984 */ /* 0x002e620000000c00 */
        /* <DEDUP_REMOVED lines=14> */
.L_x_99:
[----:B------:R-:W-:Y:S05]  /*76e0*/  BSYNC B0 ;  /* 0x0000000000007941 */ /* 0x000fea0003800000 */
.L_x_98:
        /* <DEDUP_REMOVED lines=19> */
.L_x_101:
[----:B------:R-:W-:Y:S05]  /*7820*/  BSYNC B0 ;  /* 0x0000000000007941 */ /* 0x000fea0003800000 */
.L_x_100:
[C---:B------:R-:W-:Y:S02]  /*7830*/  ISETP.GT.AND P0, PT, R92.reuse, R158, PT ;  /* 0x0000009e5c00720c */ /* 0x040fe40003f04270 */
[----:B------:R-:W-:Y:S11]  /*7840*/  IADD3 R92, R92, -0x1, RZ ;  /* 0xffffffff5c5c7810 */ /* 0x000ff60007ffe0ff */
[----:B-1----:R-:W-:Y:S01]  /*7850*/  @P0 SHF.R.S32.HI R2, RZ, 0x1f, R92 ;  /* 0x0000001fff020819 */ /* 0x002fe2000001145c */
[----:B------:R-:W-:Y:S02]  /*7860*/  @P0 IMAD R0, R200, R92, RZ ;  /* 0x0000005cc8000224 */ /* 0x000fe400078e02ff */
[----:B------:R-:W-:Y:S02]  /*7870*/  @P0 IMAD.MOV.U32 R4, RZ, RZ, R136 ;  /* 0x000000ffff040224 */ /* 0x000fe400078e0088 */
[----:B------:R-:W-:Y:S02]  /*7880*/  @P0 IMAD.MOV.U32 R5, RZ, RZ, R133 ;  /* 0x000000ffff050224 */ /* 0x000fe400078e0085 */
[-C--:B------:R-:W-:Y:S02]  /*7890*/  @P0 IMAD R0, R2, R208.reuse, R0 ;  /* 0x000000d002000224 */ /* 0x080fe400078e0200 */
[----:B------:R-:W-:Y:S04]  /*78a0*/  @P0 IMAD.WIDE.U32 R4, R92, R208, R4 ;  /* 0x000000d05c040225 */ /* 0x000fe800078e0004 */
[----:B------:R-:W-:Y:S01]  /*78b0*/  @P0 IMAD.IADD R0, R5, 0x1, R0 ;  /* 0x0000000105000824 */ /* 0x000fe200078e0200 */
[C---:B------:R-:W-:Y:S04]  /*78c0*/  @P0 LEA R2, P1, R4.reuse, c[0x0][0x220], 0x1 ;  /* 0x0000880004020a11 */ /* 0x040fe800078208ff */
[----:B------:R-:W-:Y:S02]  /*78d0*/  @P0 LEA.HI.X R3, R4, c[0x0][0x224], R0, 0x1, P1 ;  /* 0x0000890004030a11 */ /* 0x000fe400008f0c00 */
[----:B------:R-:W-:Y:S03]  /*78e0*/  @P0 IADD3 R12, P2, P1, R174, 0x80, R2 ;  /* 0x00000080ae0c0810 */ /* 0x000fe6000795e002 */
[----:B------:R-:W-:Y:S01]  /*78f0*/  @!PT LDS RZ, [RZ] ;  /* 0x00000000fffff984 */ /* 0x000fe20000000800 */
[----:B------:R-:W-:Y:S01]  /*7900*/  @!PT LDS RZ, [RZ] ;  /* 0x00000000fffff984 */ /* 0x000fe20000000800 */
[----:B------:R-:W-:Y:S01]  /*7910*/  @!PT LDS RZ, [RZ] ;  /* 0x00000000fffff984 */ /* 0x000fe20000000800 */
[----:B------:R1:W-:Y:S01]  /*7920*/  @P0 LDGSTS.E.BYPASS.LTC128B.128 [R75+0x8100], [R2.64], !P4 ;  /* 0x08100000024b0fae */ /* 0x0003e2000e101d48 */
[----:B------:R-:W-:Y:S02]  /*7930*/  @P0 IADD3.X R13, R170, RZ, R3, P2, P1 ;  /* 0x000000ffaa0d0210 */ /* 0x000fe400017e2403 */
[-C--:B------:R-:W-:Y:S01]  /*7940*/  @P0 IADD3 R6, P1, R2, R174.reuse, RZ ;  /* 0x000000ae02060210 */ /* 0x080fe20007f3e0ff */
[----:B------:R1:W-:Y:S04]  /*7950*/  @P0 LDGSTS.E.BYPASS.LTC128B.128 [R75+0xc100], [R2.64+0x80], !P6 ;  /* 0x0c100080024b0fae */ /* 0x0003e8000f101d48 */
[--C-:B------:R-:W-:Y:S01]  /*7960*/  @P0 IMAD.X R7, R3, 0x1, R170.reuse, P1 ;  /* 0x0000000103070824 */ /* 0x100fe200008e06aa */
[CC--:B------:R-:W-:Y:S04]  /*7970*/  @P0 IADD3 R4, P1, R6.reuse, R174.reuse, RZ ;  /* 0x000000ae06040210 */ /* 0x0c0fe80007f3e0ff */
[----:B------:R2:W-:Y:S01]  /*7980*/  @P0 LDGSTS.E.BYPASS.LTC128B.128 [R75+0x9100], [R6.64], !P4 ;  /* 0x09100000064b0fae */ /* 0x0005e2000e101d48 */
[C---:B------:R-:W-:Y:S01]  /*7990*/  @P0 IMAD.X R5, R7.reuse, 0x1, R170, P1 ;  /* 0x0000000107050824 */ /* 0x040fe200008e06aa */
[-C--:B------:R-:W-:Y:S02]  /*79a0*/  @P0 IADD3 R10, P1, R6, R131.reuse, RZ ;  /* 0x00000083060a0210 */ /* 0x080fe40007f3e0ff */
[----:B------:R2:W-:Y:S03]  /*79b0*/  @P0 LDGSTS.E.BYPASS.LTC128B.128 [R75+0xd100], [R12.64], !P6 ;  /* 0x0d1000000c4b0fae */ /* 0x0005e6000f101d48 */
[----:B------:R-:W-:Y:S01]  /*79c0*/  @P0 IMAD.X R11, R7, 0x1, R128, P1 ;  /* 0x00000001070b0824 */ /* 0x000fe200008e0680 */
[----:B------:R2:W-:Y:S01]  /*79d0*/  @P0 LDGSTS.E.BYPASS.LTC128B.128 [R75+0xa100], [R4.64], !P4 ;  /* 0x0a100000044b0fae */ /* 0x0005e2000e101d48 */
[C---:B------:R-:W-:Y:S03]  /*79e0*/  @P0 IADD3 R8, P1, R4.reuse, R174, RZ ;  /* 0x000000ae04080210 */ /* 0x040fe60007f3e0ff */
[----:B------:R2:W-:Y:S02]  /*79f0*/  @P0 LDGSTS.E.BYPASS.LTC128B.128 [R75+0xe100], [R10.64], !P6 ;  /* 0x0e1000000a4b0fae */ /* 0x0005e4000f101d48 */
[C---:B------:R-:W-:Y:S01]  /*7a00*/  @P0 IMAD.X R9, R5.reuse, 0x1, R170, P1 ;  /* 0x0000000105090824 */ /* 0x040fe200008e06aa */
[----:B-1----:R-:W-:Y:S04]  /*7a10*/  @P0 IADD3 R2, P1, R4, R131, RZ ;  /* 0x0000008304020210 */ /* 0x002fe80007f3e0ff */
[----:B------:R2:W-:Y:S01]  /*7a20*/  @P0 LDGSTS.E.BYPASS.LTC128B.128 [R75+0xb100], [R8.64], !P4 ;  /* 0x0b100000084b0fae */ /* 0x0005e2000e101d48 */
[----:B------:R-:W-:Y:S05]  /*7a30*/  @P0 IMAD.X R3, R5, 0x1, R128, P1 ;  /* 0x0000000105030824 */ /* 0x000fea00008e0680 */
[----:B------:R2:W-:Y:S04]  /*7a40*/  @P0 LDGSTS.E.BYPASS.LTC128B.128 [R75+0xf100], [R2.64], !P6 ;  /* 0x0f100000024b0fae */ /* 0x0005e8000f101d48 */
[----:B------:R-:W0:Y:S01]  /*7a50*/  LDGDEPBAR ;  /* 0x00000000000079af */ /* 0x000e220000000000 */
[----:B------:R-:W-:-:S05]  /*7a60*/  @P0 BRA `(.L_x_102) ;  /* 0xffffa1f000000947 */ /* 0x000fca000383ffff */
[----:B------:R-:W-:Y:S06]  /*7a70*/  BAR.SYNC.DEFER_BLOCKING 0x0 ;  /* 0x0000000000007b1d */ /* 0x000fec0000010000 */
.L_x_55:
[----:B-1----:R-:W-:Y:S01]  /*7a80*/  ISETP.GE.AND P0, PT, R209, 0x1, PT ;  /* 0x00000001d100780c */ /* 0x002fe20003f06270 */
[----:B------:R-:W-:Y:S01]  /*7a90*/  IMAD.IADD R19, R182, 0x1, R179 ;  /* 0x00000001b6137824 */ /* 0x000fe200078e02b3 */
[----:B------:R-:W-:Y:S01]  /*7aa0*/  PLOP3.LUT P2, PT, PT, PT, PT, 0x80, 0x0 ;  /* 0x000000000000781c */ /* 0x000fe20003f4f070 */
[----:B--2---:R-:W-:Y:S01]  /*7ab0*/  CS2R R10, SRZ ;  /* 0x00000000000a7805 */ /* 0x004fe2000001ff00 */
[----:B------:R-:W-:Y:S01]  /*7ac0*/  MOV R134, RZ ;  /* 0x000000ff00867202 */ /* 0x000fe20000000f00 */
[----:B------:R-:W-:Y:S01]  /*7ad0*/  CS2R R14, SRZ ;  /* 0x00000000000e7805 */ /* 0x000fe2000001ff00 */
[----:B------:R-:W-:Y:S01]  /*7ae0*/  IMAD.MOV.U32 R132, RZ, RZ, RZ ;  /* 0x000000ffff847224 */ /* 0x000fe200078e00ff */
        /* <DEDUP_REMOVED lines=10> */
[----:B------:R-:W-:Y:S01]  /*7b90*/  IMAD.MOV.U32 R18, RZ, RZ, RZ ;  /* 0x000000ffff127224 */ /* 0x000fe200078e00ff */
[----:B------:R-:W-:Y:S01]  /*7ba0*/  MOV R116, RZ ;  /* 0x000000ff00747202 */ /* 0x000fe20000000f00 */
[----:B------:R-:W-:Y:S01]  /*7bb0*/  CS2R R114, SRZ ;  /* 0x0000000000727805 */ /* 0x000fe2000001ff00 */
[----:B------:R-:W-:Y:S01]  /*7bc0*/  CS2R R20, SRZ ;  /* 0x0000000000147805 */ /* 0x000fe2000001ff00 */
[----:B------:R-:W-:Y:S01]  /*7bd0*/  IMAD.MOV.U32 R112, RZ, RZ, RZ ;  /* 0x000000ffff707224 */ /* 0x000fe200078e00ff */
[----:B------:R-:W-:Y:S01]  /*7be0*/  CS2R R110, SRZ ;  /* 0x00000000006e7805 */ /* 0x000fe2000001ff00 */
[----:B------:R-:W-:Y:S01]  /*7bf0*/  MOV R108, RZ ;  /* 0x000000ff006c7202 */ /* 0x000fe20000000f00 */
[----:B------:R-:W-:Y:S01]  /*7c00*/  CS2R R106, SRZ ;  /* 0x00000000006a7805 */ /* 0x000fe2000001ff00 */
        /* <DEDUP_REMOVED lines=17> */
[----:B------:R-:W-:Y:S01]  /*7d20*/  MOV R76, RZ ;  /* 0x000000ff004c7202 */ /* 0x000fe20000000f00 */
[----:B------:R-:W-:Y:S01]  /*7d30*/  CS2R R74, SRZ ;  /* 0x00000000004a7805 */ /* 0x000fe2000001ff00 */
[----:B------:R-:W-:Y:S01]  /*7d40*/  IMAD.MOV.U32 R72, RZ, RZ, RZ ;  /* 0x000000ffff487224 */ /* 0x000fe200078e00ff */
[----:B------:R-:W-:Y:S01]  /*7d50*/  CS2R R30, SRZ ;  /* 0x00000000001e7805 */ /* 0x000fe2000001ff00 */
[----:B------:R-:W-:Y:S05]  /*7d60*/  @!P0 BRA `(.L_x_103) ;  /* 0x0000d15000008947 */ /* 0x000fea0003800000 */
[----:B------:R-:W2:Y:S01]  /*7d70*/  LDL R32, [R1+0x40] ;  /* 0x0000400001207983 */ /* 0x000ea20000100800 */
[----:B------:R-:W-:-:S03]  /*7d80*/  ISETP.NE.U32.AND P0, PT, RZ, c[0x0][0x340], PT ;  /* 0x0000d000ff007a0c */ /* 0x000fc60003f05070 */
[----:B------:R-:W3:Y:S01]  /*7d90*/  LDL R157, [R1] ;  /* 0x00000000019d7983 */ /* 0x000ee20000100800 */
[----:B------:R-:W-:-:S13]  /*7da0*/  ISETP.NE.AND.EX P3, PT, RZ, c[0x0][0x344], PT, P0 ;  /* 0x0000d100ff007a0c */ /* 0x000fda0003f65300 */
[----:B------:R-:W-:Y:S01]  /*7db0*/  @P3 IMAD.MOV.U32 R2, RZ, RZ, 0x4 ;  /* 0x00000004ff023424 */ /* 0x000fe200078e00ff */
[----:B------:R-:W-:Y:S01]  /*7dc0*/  SHF.R.S32.HI R0, RZ, 0x1f, R171 ;  /* 0x0000001fff007819 */ /* 0x000fe200000114ab */
[----:B------:R-:W1:Y:S01]  /*7dd0*/  S2R R22, SR_CTAID.Y ;  /* 0x0000000000167919 */ /* 0x000e620000002600 */
[----:B------:R-:W-:-:S03]  /*7de0*/  SHF.R.S32.HI R149, RZ, 0x1f, R213 ;  /* 0x0000001fff957819 */ /* 0x000fc600000114d5 */
[----:B------:R-:W-:Y:S01]  /*7df0*/  IMAD R0, R0, c[0x0][0x178], RZ ;  /* 0x00005e0000007a24 */ /* 0x000fe200078e02ff */
[----:B------:R-:W-:-:S03]  /*7e00*/  LEA.HI R4, R149, R213, RZ, 0x3 ;  /* 0x000000d595047211 */ /* 0x000fc600078f18ff */
[----:B------:R-:W-:Y:S02]  /*7e10*/  IMAD R0, R171, c[0x0][0x17c], R0 ;  /* 0x00005f00ab007a24 */ /* 0x000fe400078e0200 */
[----:B------:R-:W-:Y:S01]  /*7e20*/  IMAD.MOV.U32 R5, RZ, RZ, c[0x0][0x2c4] ;  /* 0x0000b100ff057624 */ /* 0x000fe200078e00ff */
[----:B------:R-:W-:-:S04]  /*7e30*/  SHF.R.S32.HI R45, RZ, 0x3, R4 ;  /* 0x00000003ff2d7819 */ /* 0x000fc80000011404 */
[----:B------:R-:W-:Y:S02]  /*7e40*/  ISETP.NE.AND P1, PT, R5, 0x1, PT ;  /* 0x000000010500780c */ /* 0x000fe40003f25270 */
[----:B------:R-:W-:-:S04]  /*7e50*/  ISETP.NE.U32.AND P0, PT, RZ, c[0x0][0x348], PT ;  /* 0x0000d200ff007a0c */ /* 0x000fc80003f05070 */
[----:B------:R-:W-:Y:S01]  /*7e60*/  ISETP.NE.AND.EX P0, PT, RZ, c[0x0][0x34c], PT, P0 ;  /* 0x0000d300ff007a0c */ /* 0x000fe20003f05300 */
[----:B--2---:R-:W-:-:S05]  /*7e70*/  @P3 IMAD.WIDE R2, R32, R2, c[0x0][0x340] ;  /* 0x0000d00020023625 */ /* 0x004fca00078e0202 */
[----:B------:R2:W4:Y:S01]  /*7e80*/  @P3 LDG.E R12, [R2.64] ;  /* 0x00000008020c3981 */ /* 0x000522000c1e1900 */
[----:B------:R-:W-:Y:S01]  /*7e90*/  SHF.R.S32.HI R11, RZ, 0x1f, R32 ;  /* 0x0000001fff0b7819 */ /* 0x000fe20000011420 */
[----:B------:R-:W-:-:S03]  /*7ea0*/  IMAD R27, R183, c[0x0][0x2c4], RZ ;  /* 0x0000b100b71b7a24 */ /* 0x000fc600078e02ff */
[----:B------:R-:W-:-:S05]  /*7eb0*/  SEL R6, R11, RZ, !P0 ;  /* 0x000000ff0b067207 */ /* 0x000fca0004000000 */
[----:B------:R-:W-:Y:S02]  /*7ec0*/  IMAD R6, R6, c[0x0][0x1c0], RZ ;  /* 0x0000700006067a24 */ /* 0x000fe400078e02ff */
[----:B--2---:R-:W-:-:S04]  /*7ed0*/  IMAD.WIDE.U32 R2, R171, c[0x0][0x178], RZ ;  /* 0x00005e00ab027a25 */ /* 0x004fc800078e00ff */
[----:B------:R-:W-:Y:S01]  /*7ee0*/  IMAD.IADD R3, R3, 0x1, R0 ;  /* 0x0000000103037824 */ /* 0x000fe200078e0200 */
[----:B------:R-:W-:Y:S02]  /*7ef0*/  LOP3.LUT R0, R4, 0xfffffff8, RZ, 0xc0, !PT ;  /* 0xfffffff804007812 */ /* 0x000fe400078ec0ff */
[----:B------:R-:W-:Y:S01]  /*7f00*/  SEL R4, R32, RZ, !P0 ;  /* 0x000000ff20047207 */ /* 0x000fe20004000000 */
[----:B-1----:R-:W-:-:S04]  /*7f10*/  IMAD.WIDE.U32 R2, R22, c[0x0][0x1b8], R2 ;  /* 0x00006e0016027a25 */ /* 0x002fc800078e0002 */
[----:B------:R-:W-:Y:S02]  /*7f20*/  IMAD.IADD R64, R213, 0x1, -R0 ;  /* 0x00000001d5407824 */ /* 0x000fe400078e0a00 */
[----:B------:R-:W-:Y:S02]  /*7f30*/  IMAD R0, R215, c[0x0][0x1b8], RZ ;  /* 0x00006e00d7007a24 */ /* 0x000fe400078e02ff */
[----:B------:R-:W-:Y:S02]  /*7f40*/  IMAD R5, R64, 0x20, R45 ;  /* 0x0000002040057824 */ /* 0x000fe400078e022d */
[----:B------:R-:W-:Y:S02]  /*7f50*/  IMAD R0, R22, c[0x0][0x1bc], R0 ;  /* 0x00006f0016007a24 */ /* 0x000fe400078e0200 */
[----:B------:R-:W-:Y:S02]  /*7f60*/  IMAD R5, R212, 0x80, R5 ;  /* 0x00000080d4057824 */ /* 0x000fe400078e0205 */
[----:B------:R-:W-:-:S02]  /*7f70*/  IMAD.IADD R3, R3, 0x1, R0 ;  /* 0x0000000103037824 */ /* 0x000fc400078e0200 */
[----:B------:R-:W-:-:S04]  /*7f80*/  @P1 IMAD.HI.U32 R7, R5, c[0x0][0x2c8], RZ ;  /* 0x0000b20005071a27 */ /* 0x000fc800078e00ff */
[----:B------:R-:W-:Y:S01]  /*7f90*/  IMAD.MOV.U32 R0, RZ, RZ, R5 ;  /* 0x000000ffff007224 */ /* 0x000fe200078e0005 */
[----:B------:R-:W-:Y:S01]  /*7fa0*/  @P1 SHF.R.U32.HI R0, RZ, c[0x0][0x2cc], R7 ;  /* 0x0000b300ff001a19 */ /* 0x000fe20000011607 */
[C---:B------:R-:W-:Y:S02]  /*7fb0*/  IMAD R6, R4.reuse, c[0x0][0x1c4], R6 ;  /* 0x0000710004067a24 */ /* 0x040fe400078e0206 */
[----:B------:R-:W-:Y:S01]  /*7fc0*/  IMAD.WIDE.U32 R2, R4, c[0x0][0x1c0], R2 ;  /* 0x0000700004027a25 */ /* 0x000fe200078e0002 */
[----:B------:R-:W-:-:S03]  /*7fd0*/  SHF.R.S32.HI R7, RZ, 0x1f, R0 ;  /* 0x0000001fff077819 */ /* 0x000fc60000011400 */
[----:B------:R-:W-:Y:S02]  /*7fe0*/  IMAD.MOV R4, RZ, RZ, -R0 ;  /* 0x000000ffff047224 */ /* 0x000fe400078e0a00 */
[----:B------:R-:W-:Y:S02]  /*7ff0*/  IMAD.IADD R3, R3, 0x1, R6 ;  /* 0x0000000103037824 */ /* 0x000fe400078e0206 */
[----:B------:R-:W-:Y:S02]  /*8000*/  IMAD R4, R4, c[0x0][0x2c4], R5 ;  /* 0x0000b10004047a24 */ /* 0x000fe400078e0205 */
[----:B------:R-:W-:Y:S02]  /*8010*/  IMAD R5, R7, c[0x0][0x1b0], RZ ;  /* 0x00006c0007057a24 */ /* 0x000fe400078e02ff */
[----:B------:R-:W-:-:S04]  /*8020*/  IMAD.WIDE.U32 R2, R0, c[0x0][0x1b0], R2 ;  /* 0x00006c0000027a25 */ /* 0x000fc800078e0002 */
[----:B------:R-:W-:Y:S01]  /*8030*/  IMAD R6, R0, c[0x0][0x1b4], R5 ;  /* 0x00006d0000067a24 */ /* 0x000fe200078e0205 */
[----:B------:R-:W-:Y:S01]  /*8040*/  SHF.R.S32.HI R5, RZ, 0x1f, R4 ;  /* 0x0000001fff057819 */ /* 0x000fe20000011404 */
[----:B------:R-:W-:Y:S02]  /*8050*/  IMAD.SHL.U32 R24, R64, 0x8, RZ ;  /* 0x0000000840187824 */ /* 0x000fe400078e00ff */
[----:B------:R-:W-:Y:S02]  /*8060*/  IMAD.IADD R3, R3, 0x1, R6 ;  /* 0x0000000103037824 */ /* 0x000fe400078e0206 */
[----:B------:R-:W-:Y:S01]  /*8070*/  IMAD R0, R5, c[0x0][0x1a8], RZ ;  /* 0x00006a0005007a24 */ /* 0x000fe200078e02ff */
[----:B------:R-:W-:Y:S01]  /*8080*/  IADD3 R21, R24, 0x40, RZ ;  /* 0x0000004018157810 */ /* 0x000fe20007ffe0ff */
[----:B------:R-:W-:Y:S01]  /*8090*/  IMAD R6, R212, 0x80, R45 ;  /* 0x00000080d4067824 */ /* 0x000fe200078e022d */
[----:B------:R-:W-:Y:S01]  /*80a0*/  SHF.R.S32.HI R25, RZ, 0x1f, R24 ;  /* 0x0000001fff197819 */ /* 0x000fe20000011418 */
[----:B------:R-:W-:-:S02]  /*80b0*/  IMAD R0, R4, c[0x0][0x1ac], R0 ;  /* 0x00006b0004007a24 */ /* 0x000fc400078e0200 */
[----:B------:R-:W-:Y:S01]  /*80c0*/  IMAD.WIDE.U32 R2, R4, c[0x0][0x1a8], R2 ;  /* 0x00006a0004027a25 */ /* 0x000fe200078e0002 */
[C---:B------:R-:W-:Y:S02]  /*80d0*/  ISETP.GE.AND P5, PT, R6.reuse, R27, PT ;  /* 0x0000001b0600720c */ /* 0x040fe40003fa6270 */
[----:B------:R-:W-:Y:S01]  /*80e0*/  IADD3 R9, R6, 0x20, RZ ;  /* 0x0000002006097810 */ /* 0x000fe20007ffe0ff */
[----:B------:R-:W-:Y:S01]  /*80f0*/  IMAD.IADD R0, R3, 0x1, R0 ;  /* 0x0000000103007824 */ /* 0x000fe200078e0200 */
[----:B------:R-:W-:Y:S01]  /*8100*/  BAR.SYNC.DEFER_BLOCKING 0x0 ;  /* 0x0000000000007b1d */ /* 0x000fe20000010000 */
[C---:B------:R-:W-:Y:S02]  /*8110*/  LEA R15, P0, R2.reuse, c[0x0][0x160], 0x1 ;  /* 0x00005800020f7a11 */ /* 0x040fe400078008ff */
[----:B------:R-:W-:Y:S02]  /*8120*/  SHF.R.S32.HI R3, RZ, 0x1f, R19 ;  /* 0x0000001fff037819 */ /* 0x000fe40000011413 */
[----:B------:R-:W-:Y:S01]  /*8130*/  IADD3 R19, P1, R45, R19, RZ ;  /* 0x000000132d137210 */ /* 0x000fe20007f3e0ff */
[----:B------:R-:W-:Y:S01]  /*8140*/  SHFL.IDX PT, R4, R15, RZ, 0x181f ;  /* 0x00181fff0f047589 */ /* 0x000fe200000e0000 */
[----:B------:R-:W-:-:S02]  /*8150*/  LEA.HI.X R18, R2, c[0x0][0x164], R0, 0x1, P0 ;  /* 0x0000590002127a11 */ /* 0x000fc400000f0c00 */
[----:B------:R-:W-:Y:S02]  /*8160*/  LEA.HI.X.SX32 R20, R45, R3, 0x1, P1 ;  /* 0x000000032d147211 */ /* 0x000fe400008f0eff */
[C---:B------:R-:W-:Y:S01]  /*8170*/  IADD3 R8, R6.reuse, 0x40, RZ ;  /* 0x0000004006087810 */ /* 0x040fe20007ffe0ff */
[----:B------:R-:W1:Y:S01]  /*8180*/  SHFL.IDX PT, R5, R18, RZ, 0x181f ;  /* 0x00181fff12057589 */ /* 0x000e6200000e0000 */
[----:B------:R-:W-:Y:S01]  /*8190*/  IADD3 R3, R6, 0x60, RZ ;  /* 0x0000006006037810 */ /* 0x000fe20007ffe0ff */
[----:B------:R-:W-:Y:S01]  /*81a0*/  IMAD R0, R20, c[0x0][0x1e0], RZ ;  /* 0x0000780014007a24 */ /* 0x000fe200078e02ff */
[----:B------:R-:W-:Y:S01]  /*81b0*/  @!P5 SHF.R.S32.HI R2, RZ, 0x1f, R21 ;  /* 0x0000001fff02d819 */ /* 0x000fe20000011415 */
[----:B------:R-:W-:Y:S01]  /*81c0*/  IMAD.WIDE.U32 R6, R19, c[0x0][0x1e0], R24 ;  /* 0x0000780013067a25 */ /* 0x000fe200078e0018 */
[-C--:B------:R-:W-:Y:S02]  /*81d0*/  ISETP.GE.AND P0, PT, R9, R27.reuse, PT ;  /* 0x0000001b0900720c */ /* 0x080fe40003f06270 */
[-C--:B------:R-:W-:Y:S01]  /*81e0*/  ISETP.GE.AND P1, PT, R8, R27.reuse, PT ;  /* 0x0000001b0800720c */ /* 0x080fe20003f26270 */
[----:B------:R-:W-:Y:S01]  /*81f0*/  IMAD R0, R19, c[0x0][0x1e4], R0 ;  /* 0x0000790013007a24 */ /* 0x000fe200078e0200 */
[----:B------:R-:W-:Y:S01]  /*8200*/  ISETP.GE.AND P2, PT, R3, R27, PT ;  /* 0x0000001b0300720c */ /* 0x000fe20003f46270 */
[----:B------:R-:W-:Y:S01]  /*8210*/  IMAD.SHL.U32 R9, R45, 0x40, RZ ;  /* 0x000000402d097824 */ /* 0x000fe200078e00ff */
[----:B------:R-:W-:Y:S01]  /*8220*/  @!P5 LEA.HI R8, R2, R21, RZ, 0x3 ;  /* 0x000000150208d211 */ /* 0x000fe200078f18ff */
[----:B------:R-:W-:Y:S01]  /*8230*/  SHFL.IDX PT, R3, R18, 0x1, 0x181f ;  /* 0x00381f0012037f89 */ /* 0x000fe200000e0000 */
[----:B------:R-:W-:Y:S01]  /*8240*/  IMAD.IADD R7, R7, 0x1, R0 ;  /* 0x0000000107077824 */ /* 0x000fe200078e0200 */
[----:B------:R-:W-:-:S02]  /*8250*/  LEA.HI R0, R149, R213, RZ, 0x6 ;  /* 0x000000d595007211 */ /* 0x000fc400078f30ff */
[----:B------:R-:W2:Y:S01]  /*8260*/  SHFL.IDX PT, R2, R15, 0x1, 0x181f ;  /* 0x00381f000f027f89 */ /* 0x000ea200000e0000 */
[----:B------:R-:W-:Y:S02]  /*8270*/  @!P5 LOP3.LUT R8, R8, 0xfffffff8, RZ, 0xc0, !PT ;  /* 0xfffffff80808d812 */ /* 0x000fe400078ec0ff */
[----:B------:R-:W-:Y:S01]  /*8280*/  IMAD.SHL.U32 R0, R0, 0x8, RZ ;  /* 0x0000000800007824 */ /* 0x000fe200078e00ff */
[----:B------:R-:W-:Y:S02]  /*8290*/  @!P0 SHF.R.S32.HI R10, RZ, 0x1f, R21 ;  /* 0x0000001fff0a8819 */ /* 0x000fe40000011415 */
[----:B------:R-:W-:Y:S02]  /*82a0*/  LOP3.LUT R28, R9, 0x1c0, RZ, 0xc0, !PT ;  /* 0x000001c0091c7812 */ /* 0x000fe400078ec0ff */
[----:B------:R-:W-:Y:S01]  /*82b0*/  LOP3.LUT R29, R0, 0xfffffe00, RZ, 0xc0, !PT ;  /* 0xfffffe00001d7812 */ /* 0x000fe200078ec0ff */
[----:B-1----:R-:W-:Y:S01]  /*82c0*/  @!P5 IMAD.WIDE R16, R8, 0x2, R4 ;  /* 0x000000020810d825 */ /* 0x002fe200078e0204 */
[----:B------:R-:W-:-:S02]  /*82d0*/  LOP3.LUT R0, R28, 0x38, R24, 0xf8, !PT ;  /* 0x000000381c007812 */ /* 0x000fc400078ef818 */
[----:B------:R-:W-:Y:S02]  /*82e0*/  SHF.R.U32.HI R30, RZ, 0x3, R28 ;  /* 0x00000003ff1e7819 */ /* 0x000fe4000001161c */
[----:B------:R-:W-:Y:S02]  /*82f0*/  ISETP.GE.AND P4, PT, R24, c[0x0][0x198], PT ;  /* 0x0000660018007a0c */ /* 0x000fe40003f86270 */
[----:B------:R-:W-:Y:S02]  /*8300*/  LOP3.LUT R55, R29, R0, R30, 0xf6, !PT ;  /* 0x000000001d377212 */ /* 0x000fe400078ef61e */
[----:B------:R-:W-:-:S03]  /*8310*/  ISETP.GE.AND P6, PT, R21, c[0x0][0x198], PT ;  /* 0x0000660015007a0c */ /* 0x000fc60003fc6270 */
[C---:B------:R-:W-:Y:S02]  /*8320*/  @!P5 IMAD.SHL.U32 R14, R55.reuse, 0x2, RZ ;  /* 0x00000002370ed824 */ /* 0x040fe400078e00ff */
[----:B------:R-:W-:Y:S02]  /*8330*/  @!P0 IMAD.SHL.U32 R0, R55, 0x2, RZ ;  /* 0x0000000237008824 */ /* 0x000fe400078e00ff */
[----:B------:R-:W-:Y:S01]  /*8340*/  IMAD.MOV.U32 R152, RZ, RZ, c[0x0][0x1e0] ;  /* 0x00007800ff987624 */ /* 0x000fe200078e00ff */
[----:B---3--:R-:W-:-:S03]  /*8350*/  LEA.HI.SX32 R56, R157, 0xffffffff, 0x19 ;  /* 0xffffffff9d387811 */ /* 0x008fc600078fcaff */
[C---:B------:R-:W-:Y:S01]  /*8360*/  IMAD.SHL.U32 R153, R152.reuse, 0x80, RZ ;  /* 0x0000008098997824 */ /* 0x040fe200078e00ff */
[----:B------:R-:W-:Y:S01]  /*8370*/  SHF.R.S32.HI R58, RZ, 0x1f, R56 ;  /* 0x0000001fff3a7819 */ /* 0x000fe20000011438 */
[----:B------:R-:W-:Y:S01]  /*8380*/  IMAD.WIDE.U32 R154, R152, 0x40, RZ ;  /* 0x00000040989a7825 */ /* 0x000fe200078e00ff */
[----:B----4-:R-:W-:-:S03]  /*8390*/  @P3 SHF.R.S32.HI R9, RZ, 0x1f, R12 ;  /* 0x0000001fff093819 */ /* 0x010fc6000001140c */
[----:B------:R-:W-:Y:S01]  /*83a0*/  @!P3 IMAD.MOV.U32 R9, RZ, RZ, R11 ;  /* 0x000000ffff09b224 */ /* 0x000fe200078e000b */
[----:B------:R-:W-:Y:S01]  /*83b0*/  @!P0 LEA.HI R11, R10, R21, RZ, 0x3 ;  /* 0x000000150a0b8211 */ /* 0x000fe200078f18ff */
[----:B------:R-:W-:Y:S01]  /*83c0*/  @P3 IMAD.MOV.U32 R8, RZ, RZ, R12 ;  /* 0x000000ffff083224 */ /* 0x000fe200078e000c */
[----:B------:R-:W1:Y:S01]  /*83d0*/  SHFL.IDX PT, R10, R15, 0x2, 0x181f ;  /* 0x00581f000f0a7f89 */ /* 0x000e6200000e0000 */
[----:B------:R-:W-:Y:S01]  /*83e0*/  @!P3 IMAD.MOV.U32 R8, RZ, RZ, R32 ;  /* 0x000000ffff08b224 */ /* 0x000fe200078e0020 */
[----:B------:R-:W-:Y:S02]  /*83f0*/  @!P0 LOP3.LUT R12, R11, 0xfffffff8, RZ, 0xc0, !PT ;  /* 0xfffffff80b0c8812 */ /* 0x000fe400078ec0ff */
[----:B------:R-:W-:Y:S01]  /*8400*/  @!P5 LEA R4, P3, R24, R4, 0x1 ;  /* 0x000000041804d211 */ /* 0x000fe200078608ff */
[----:B------:R-:W3:Y:S02]  /*8410*/  SHFL.IDX PT, R11, R18, 0x2, 0x181f ;  /* 0x00581f00120b7f89 */ /* 0x000ee400000e0000 */
[----:B--2---:R-:W-:Y:S01]  /*8420*/  @!P0 IMAD.WIDE R12, R12, 0x2, R2 ;  /* 0x000000020c0c8825 */ /* 0x004fe200078e0202 */
[----:B------:R-:W-:-:S02]  /*8430*/  @!P5 LEA.HI.X R5, R24, R5, R25, 0x1, P3 ;  /* 0x000000051805d211 */ /* 0x000fc400018f0c19 */
[----:B------:R-:W-:-:S03]  /*8440*/  @!P0 LEA R2, P3, R24, R2, 0x1 ;  /* 0x0000000218028211 */ /* 0x000fc600078608ff */
[----:B------:R2:W-:Y:S01]  /*8450*/  @!P5 LDGSTS.E.BYPASS.LTC128B.128 [R14+0x100], [R4.64], !P4 ;  /* 0x00100000040edfae */ /* 0x0005e2000e101d48 */
[----:B------:R-:W-:-:S03]  /*8460*/  @!P0 LEA.HI.X R3, R24, R3, R25, 0x1, P3 ;  /* 0x0000000318038211 */ /* 0x000fc600018f0c19 */
[----:B------:R4:W-:Y:S04]  /*8470*/  @!P5 LDGSTS.E.BYPASS.LTC128B.128 [R14+0x4100], [R16.64], !P6 ;  /* 0x04100000100edfae */ /* 0x0009e8000f101d48 */
[----:B------:R1:W-:Y:S04]  /*8480*/  @!P0 LDGSTS.E.BYPASS.LTC128B.128 [R0+0x1100], [R2.64], !P4 ;  /* 0x0110000002008fae */ /* 0x0003e8000e101d48 */
[----:B------:R3:W-:Y:S01]  /*8490*/  @!P0 LDGSTS.E.BYPASS.LTC128B.128 [R0+0x5100], [R12.64], !P6 ;  /* 0x051000000c008fae */ /* 0x0007e2000f101d48 */
[----:B------:R-:W-:Y:S01]  /*84a0*/  ISETP.NE.U32.AND P6, PT, RZ, c[0x0][0x350], PT ;  /* 0x0000d400ff007a0c */ /* 0x000fe20003fc5070 */
[----:B--2---:R-:W-:-:S04]  /*84b0*/  IMAD R4, R215, c[0x0][0x1e8], RZ ;  /* 0x00007a00d7047a24 */ /* 0x004fc800078e02ff */
[C---:B------:R-:W-:Y:S01]  /*84c0*/  IMAD R4, R22.reuse, c[0x0][0x1ec], R4 ;  /* 0x00007b0016047a24 */ /* 0x040fe200078e0204 */
[----:B------:R-:W-:Y:S01]  /*84d0*/  @!P2 SHF.R.S32.HI R5, RZ, 0x1f, R21 ;  /* 0x0000001fff05a819 */ /* 0x000fe20000011415 */
[----:B-1----:R-:W-:Y:S01]  /*84e0*/  IMAD.WIDE.U32 R2, R22, c[0x0][0x1e8], R6 ;  /* 0x00007a0016027a25 */ /* 0x002fe200078e0006 */
[----:B---3--:R-:W-:-:S03]  /*84f0*/  @!P1 SHF.R.S32.HI R0, RZ, 0x1f, R21 ;  /* 0x0000001fff009819 */ /* 0x008fc60000011415 */
[----:B------:R-:W-:Y:S01]  /*8500*/  IMAD.IADD R3, R4, 0x1, R3 ;  /* 0x0000000104037824 */ /* 0x000fe200078e0203 */
[----:B------:R-:W-:Y:S01]  /*8510*/  @!P1 LEA R6, P0, R24, R10, 0x1 ;  /* 0x0000000a18069211 */ /* 0x000fe200078008ff */
[----:B------:R-:W1:Y:S01]  /*8520*/  SHFL.IDX PT, R4, R15, 0x3, 0x181f ;  /* 0x00781f000f047f89 */ /* 0x000e6200000e0000 */
[-C--:B------:R-:W-:Y:S02]  /*8530*/  @!P1 LEA.HI R0, R0, R21.reuse, RZ, 0x3 ;  /* 0x0000001500009211 */ /* 0x080fe400078f18ff */
[----:B------:R-:W-:Y:S02]  /*8540*/  @!P2 LEA.HI R12, R5, R21, RZ, 0x3 ;  /* 0x00000015050ca211 */ /* 0x000fe400078f18ff */
[----:B------:R-:W-:Y:S01]  /*8550*/  @!P1 LOP3.LUT R0, R0, 0xfffffff8, RZ, 0xc0, !PT ;  /* 0xfffffff800009812 */ /* 0x000fe200078ec0ff */
[----:B------:R-:W2:Y:S01]  /*8560*/  SHFL.IDX PT, R5, R18, 0x3, 0x181f ;  /* 0x00781f0012057f89 */ /* 0x000ea200000e0000 */
[----:B------:R-:W-:Y:S02]  /*8570*/  @!P1 LEA.HI.X R7, R24, R11, R25, 0x1, P0 ;  /* 0x0000000b18079211 */ /* 0x000fe400000f0c19 */
[----:B------:R-:W-:-:S02]  /*8580*/  ISETP.NE.AND.EX P0, PT, RZ, c[0x0][0x354], PT, P6 ;  /* 0x0000d500ff007a0c */ /* 0x000fc40003f05360 */
[----:B------:R-:W-:Y:S01]  /*8590*/  ISETP.GE.AND P6, PT, R21, c[0x0][0x198], PT ;  /* 0x0000660015007a0c */ /* 0x000fe20003fc6270 */
[----:B------:R-:W-:Y:S01]  /*85a0*/  @!P1 IMAD.WIDE R10, R0, 0x2, R10 ;  /* 0x00000002000a9825 */ /* 0x000fe200078e020a */
[----:B----4-:R-:W-:-:S03]  /*85b0*/  SEL R16, R9, RZ, !P0 ;  /* 0x000000ff09107207 */ /* 0x010fc60004000000 */
[----:B------:R-:W-:Y:S01]  /*85c0*/  @!P1 IMAD.SHL.U32 R0, R55, 0x2, RZ ;  /* 0x0000000237009824 */ /* 0x000fe200078e00ff */
[----:B------:R-:W-:Y:S01]  /*85d0*/  SEL R17, R8, RZ, !P0 ;  /* 0x000000ff08117207 */ /* 0x000fe20004000000 */
[----:B------:R-:W-:-:S03]  /*85e0*/  IMAD.MOV.U32 R9, RZ, RZ, 0x7 ;  /* 0x00000007ff097424 */ /* 0x000fc600078e00ff */
[----:B------:R3:W-:Y:S01]  /*85f0*/  @!P1 LDGSTS.E.BYPASS.LTC128B.128 [R0+0x2100], [R6.64], !P4 ;  /* 0x0210000006009fae */ /* 0x0007e2000e101d48 */
[----:B------:R-:W-:Y:S01]  /*8600*/  IMAD.IADD R8, R209, 0x1, -R45 ;  /* 0x00000001d1087824 */ /* 0x000fe200078e0a2d */
[----:B------:R-:W-:Y:S01]  /*8610*/  SHF.L.U64.HI R150, R152, R9, c[0x0][0x1e4] ;  /* 0x0000790098967619 */ /* 0x000fe20000010209 */
[----:B------:R-:W-:Y:S01]  /*8620*/  IMAD.WIDE.U32 R32, R17, c[0x0][0x1f0], R2 ;  /* 0x00007c0011207a25 */ /* 0x000fe200078e0002 */
[----:B------:R4:W-:Y:S01]  /*8630*/  @!P1 LDGSTS.E.BYPASS.LTC128B.128 [R0+0x6100], [R10.64], !P6 ;  /* 0x061000000a009fae */ /* 0x0009e2000f101d48 */
[----:B------:R-:W-:Y:S02]  /*8640*/  ISETP.GE.AND P1, PT, R21, c[0x0][0x198], PT ;  /* 0x0000660015007a0c */ /* 0x000fe40003f26270 */
[----:B------:R-:W-:Y:S02]  /*8650*/  IMAD.MOV.U32 R158, RZ, RZ, R32 ;  /* 0x000000ffff9e7224 */ /* 0x000fe400078e0020 */
[----:B---3--:R-:W-:-:S04]  /*8660*/  IMAD R6, R16, c[0x0][0x1f0], RZ ;  /* 0x00007c0010067a24 */ /* 0x008fc800078e02ff */
[----:B------:R-:W-:Y:S02]  /*8670*/  IMAD R6, R17, c[0x0][0x1f4], R6 ;  /* 0x00007d0011067a24 */ /* 0x000fe400078e0206 */
[----:B----4-:R-:W-:Y:S02]  /*8680*/  IMAD R10, R56, -0x80, R8 ;  /* 0xffffff80380a7824 */ /* 0x010fe400078e0208 */
[----:B------:R-:W-:Y:S02]  /*8690*/  IMAD R0, R150, R56, RZ ;  /* 0x0000003896007224 */ /* 0x000fe400078e02ff */
[----:B------:R-:W-:Y:S01]  /*86a0*/  IMAD.IADD R159, R33, 0x1, R6 ;  /* 0x00000001219f7824 */ /* 0x000fe200078e0206 */
[----:B-1----:R-:W-:Y:S02]  /*86b0*/  @!P2 LEA R6, P0, R24, R4, 0x1 ;  /* 0x000000041806a211 */ /* 0x002fe400078008ff */
[----:B------:R-:W-:Y:S02]  /*86c0*/  ISETP.GE.AND P6, PT, R10, 0x1, PT ;  /* 0x000000010a00780c */ /* 0x000fe40003fc6270 */
[----:B------:R-:W-:Y:S01]  /*86d0*/  @!P2 LOP3.LUT R8, R12, 0xfffffff8, RZ, 0xc0, !PT ;  /* 0xfffffff80c08a812 */ /* 0x000fe200078ec0ff */
[----:B------:R-:W-:Y:S01]  /*86e0*/  IMAD R11, R58, R153, R0 ;  /* 0x000000993a0b7224 */ /* 0x000fe200078e0200 */
[----:B--2---:R-:W-:Y:S01]  /*86f0*/  @!P2 LEA.HI.X R7, R24, R5, R25, 0x1, P0 ;  /* 0x000000051807a211 */ /* 0x004fe200000f0c19 */
[----:B------:R-:W-:-:S02]  /*8700*/  @!P2 IMAD.SHL.U32 R0, R55, 0x2, RZ ;  /* 0x000000023700a824 */ /* 0x000fc400078e00ff */
[----:B------:R-:W-:Y:S01]  /*8710*/  @!P2 IMAD.WIDE R8, R8, 0x2, R4 ;  /* 0x000000020808a825 */ /* 0x000fe200078e0204 */
[----:B------:R-:W-:Y:S02]  /*8720*/  ISETP.GE.AND P3, PT, R21, c[0x0][0x1d4], PT ;  /* 0x0000750015007a0c */ /* 0x000fe40003f66270 */
[----:B------:R1:W-:Y:S01]  /*8730*/  @!P2 LDGSTS.E.BYPASS.LTC128B.128 [R0+0x3100], [R6.64], !P4 ;  /* 0x031000000600afae */ /* 0x0003e2000e101d48 */
[----:B------:R-:W-:Y:S01]  /*8740*/  IMAD.WIDE.U32 R2, R56, R153, R158 ;  /* 0x0000009938027225 */ /* 0x000fe200078e009e */
[----:B------:R-:W-:Y:S02]  /*8750*/  ISETP.GE.AND P4, PT, R24, c[0x0][0x1d4], PT ;  /* 0x0000750018007a0c */ /* 0x000fe40003f86270 */
[----:B------:R1:W-:Y:S01]  /*8760*/  @!P2 LDGSTS.E.BYPASS.LTC128B.128 [R0+0x7100], [R8.64], !P1 ;  /* 0x071000000800afae */ /* 0x0003e2000c901d48 */
[----:B------:R-:W-:Y:S01]  /*8770*/  ISETP.GE.AND P2, PT, R10, 0x21, PT ;  /* 0x000000210a00780c */ /* 0x000fe20003f46270 */
[----:B------:R-:W-:Y:S01]  /*8780*/  IMAD.IADD R3, R3, 0x1, R11 ;  /* 0x0000000103037824 */ /* 0x000fe200078e020b */
[C---:B------:R-:W-:Y:S01]  /*8790*/  @P6 LEA R4, P0, R2.reuse, c[0x0][0x1c8], 0x1 ;  /* 0x0000720002046a11 */ /* 0x040fe200078008ff */
[----:B------:R-:W0:Y:S03]  /*87a0*/  LDGDEPBAR ;  /* 0x00000000000079af */ /* 0x000e260000000000 */
[----:B------:R-:W-:-:S02]  /*87b0*/  @P6 LEA.HI.X R5, R2, c[0x0][0x1cc], R3, 0x1, P0 ;  /* 0x0000730002056a11 */ /* 0x000fc400000f0c03 */
[C---:B------:R-:W-:Y:S01]  /*87c0*/  ISETP.GE.AND P1, PT, R10.reuse, 0x41, PT ;  /* 0x000000410a00780c */ /* 0x040fe20003f26270 */
[----:B------:R-:W-:Y:S01]  /*87d0*/  IMAD.MOV.U32 R13, RZ, RZ, c[0x0][0x1e4] ;  /* 0x00007900ff0d7624 */ /* 0x000fe200078e00ff */
[----:B------:R-:W-:Y:S01]  /*87e0*/  ISETP.GE.AND P0, PT, R10, 0x61, PT ;  /* 0x000000610a00780c */ /* 0x000fe20003f06270 */
[----:B-1----:R-:W-:Y:S01]  /*87f0*/  @P6 IMAD.SHL.U32 R0, R55, 0x2, RZ ;  /* 0x0000000237006824 */ /* 0x002fe200078e00ff */
[----:B------:R-:W-:Y:S01]  /*8800*/  LEA.HI R8, R149, R213, RZ, 0x4 ;  /* 0x000000d595087211 */ /* 0x000fe200078f20ff */
[----:B------:R-:W-:-:S03]  /*8810*/  IMAD R6, R20, c[0x0][0x208], RZ ;  /* 0x0000820014067a24 */ /* 0x000fc600078e02ff */
[----:B------:R1:W-:Y:S04]  /*8820*/  @P6 LDGSTS.E.BYPASS.LTC128B.128 [R0+0x8100], [R4.64], !P4 ;  /* 0x0810000004006fae */ /* 0x0003e8000e101d48 */
[----:B------:R1:W-:Y:S01]  /*8830*/  @P6 LDGSTS.E.BYPASS.LTC128B.128 [R0+0xc100], [R4.64+0x80], !P3 ;  /* 0x0c10008004006fae */ /* 0x0003e2000d901d48 */
[----:B------:R-:W-:Y:S01]  /*8840*/  IMAD R14, R19, c[0x0][0x20c], R6 ;  /* 0x00008300130e7a24 */ /* 0x000fe200078e0206 */
[----:B------:R-:W-:Y:S01]  /*8850*/  LOP3.LUT R7, R8, 0xfffffff0, RZ, 0xc0, !PT ;  /* 0xfffffff008077812 */ /* 0x000fe200078ec0ff */
[----:B------:R-:W-:Y:S01]  /*8860*/  IMAD.SHL.U32 R12, R13, 0x40, RZ ;  /* 0x000000400d0c7824 */ /* 0x000fe200078e00ff */
[----:B------:R-:W-:-:S03]  /*8870*/  SHF.R.S32.HI R9, RZ, 0x4, R8 ;  /* 0x00000004ff097819 */ /* 0x000fc60000011408 */
[----:B------:R-:W-:Y:S02]  /*8880*/  IMAD.IADD R7, R213, 0x1, -R7 ;  /* 0x00000001d5077824 */ /* 0x000fe400078e0a07 */
[----:B------:R-:W-:-:S03]  /*8890*/  IMAD.IADD R156, R155, 0x1, R12 ;  /* 0x000000019b9c7824 */ /* 0x000fc600078e020c */
[----:B------:R-:W-:Y:S02]  /*88a0*/  SHF.R.S32.HI R15, RZ, 0x1f, R7 ;  /* 0x0000001fff0f7819 */ /* 0x000fe40000011407 */
[----:B-1----:R-:W-:-:S04]  /*88b0*/  @P2 LEA R0, P6, R152, R2, 0x5 ;  /* 0x0000000298002211 */ /* 0x002fc800078c28ff */
[----:B------:R-:W-:Y:S02]  /*88c0*/  @P2 LEA.HI.X R6, R152, R3, R13, 0x5, P6 ;  /* 0x0000000398062211 */ /* 0x000fe400030f2c0d */
[----:B------:R-:W-:-:S04]  /*88d0*/  @P2 LEA R10, P6, R0, c[0x0][0x1c8], 0x1 ;  /* 0x00007200000a2a11 */ /* 0x000fc800078c08ff */
[----:B------:R-:W-:Y:S02]  /*88e0*/  @P2 LEA.HI.X R11, R0, c[0x0][0x1cc], R6, 0x1, P6 ;  /* 0x00007300000b2a11 */ /* 0x000fe400030f0c06 */
[----:B------:R-:W-:Y:S02]  /*88f0*/  LEA.HI R6, R8, R9, RZ, 0x1 ;  /* 0x0000000908067211 */ /* 0x000fe400078f08ff */
[----:B------:R-:W-:Y:S02]  /*8900*/  @P1 IADD3 R0, P6, R2, R154, RZ ;  /* 0x0000009a02001210 */ /* 0x000fe40007fde0ff */
[----:B------:R-:W-:-:S03]  /*8910*/  LOP3.LUT R12, R6, 0xfffffffe, RZ, 0xc0, !PT ;  /* 0xfffffffe060c7812 */ /* 0x000fc600078ec0ff */
[--C-:B------:R-:W-:Y:S01]  /*8920*/  @P1 IMAD.X R6, R156, 0x1, R3.reuse, P6 ;  /* 0x000000019c061824 */ /* 0x100fe200030e0603 */
[C---:B------:R-:W-:Y:S02]  /*8930*/  @P1 LEA R8, P6, R0.reuse, c[0x0][0x1c8], 0x1 ;  /* 0x0000720000081a11 */ /* 0x040fe400078c08ff */
[----:B------:R-:W-:Y:S01]  /*8940*/  LEA.HI R15, R15, R7, RZ, 0x3 ;  /* 0x000000070f0f7211 */ /* 0x000fe200078f18ff */
[----:B------:R-:W-:Y:S01]  /*8950*/  IMAD.IADD R57, R9, 0x1, -R12 ;  /* 0x0000000109397824 */ /* 0x000fe200078e0a0c */
[----:B------:R-:W-:Y:S01]  /*8960*/  @P1 LEA.HI.X R9, R0, c[0x0][0x1cc], R6, 0x1, P6 ;  /* 0x0000730000091a11 */ /* 0x000fe200030f0c06 */
[----:B------:R-:W-:Y:S01]  /*8970*/  @P0 IMAD R13, R13, 0x60, RZ ;  /* 0x000000600d0d0824 */ /* 0x000fe200078e02ff */
[----:B------:R-:W-:Y:S01]  /*8980*/  LOP3.LUT R0, R15, 0xfffffff8, RZ, 0xc0, !PT ;  /* 0xfffffff80f007812 */ /* 0x000fe200078ec0ff */
[----:B------:R-:W-:-:S04]  /*8990*/  @P0 IMAD.WIDE.U32 R2, R152, 0x60, R2 ;  /* 0x0000006098020825 */ /* 0x000fc800078e0002 */
[----:B------:R-:W-:Y:S02]  /*89a0*/  @P0 IMAD.IADD R12, R13, 0x1, R3 ;  /* 0x000000010d0c0824 */ /* 0x000fe400078e0203 */
[----:B------:R-:W-:Y:S02]  /*89b0*/  @P2 IMAD.SHL.U32 R3, R55, 0x2, RZ ;  /* 0x0000000237032824 */ /* 0x000fe400078e00ff */
[----:B------:R-:W-:Y:S02]  /*89c0*/  IMAD.IADD R13, R7, 0x1, -R0 ;  /* 0x00000001070d7824 */ /* 0x000fe400078e0a00 */
[----:B------:R-:W-:Y:S01]  /*89d0*/  @P1 IMAD.SHL.U32 R0, R55, 0x2, RZ ;  /* 0x0000000237001824 */ /* 0x000fe200078e00ff */
[C---:B------:R-:W-:Y:S01]  /*89e0*/  @P0 LEA R6, P6, R2.reuse, c[0x0][0x1c8], 0x1 ;  /* 0x0000720002060a11 */ /* 0x040fe200078c08ff */
[----:B------:R-:W-:Y:S01]  /*89f0*/  IMAD.WIDE.U32 R4, R19, c[0x0][0x208], R24 ;  /* 0x0000820013047a25 */ /* 0x000fe200078e0018 */
[----:B------:R1:W-:Y:S04]  /*8a00*/  @P2 LDGSTS.E.BYPASS.LTC128B.128 [R3+0x9100], [R10.64], !P4 ;  /* 0x091000000a032fae */ /* 0x0003e8000e101d48 */
[----:B------:R1:W-:Y:S01]  /*8a10*/  @P2 LDGSTS.E.BYPASS.LTC128B.128 [R3+0xd100], [R10.64+0x80], !P3 ;  /* 0x0d1000800a032fae */ /* 0x0003e2000d901d48 */
[----:B------:R-:W-:Y:S01]  /*8a20*/  IMAD.IADD R5, R5, 0x1, R14 ;  /* 0x0000000105057824 */ /* 0x000fe200078e020e */
[----:B------:R-:W-:-:S02]  /*8a30*/  @P0 LEA.HI.X R7, R2, c[0x0][0x1cc], R12, 0x1, P6 ;  /* 0x0000730002070a11 */ /* 0x000fc400030f0c0c */
[----:B------:R2:W-:Y:S04]  /*8a40*/  @P1 LDGSTS.E.BYPASS.LTC128B.128 [R0+0xa100], [R8.64], !P4 ;  /* 0x0a10000008001fae */ /* 0x0005e8000e101d48 */
[----:B------:R2:W-:Y:S01]  /*8a50*/  @P1 LDGSTS.E.BYPASS.LTC128B.128 [R0+0xe100], [R8.64+0x80], !P3 ;  /* 0x0e10008008001fae */ /* 0x0005e2000d901d48 */
[----:B-1----:R-:W-:Y:S02]  /*8a60*/  IMAD R10, R215, c[0x0][0x210], RZ ;  /* 0x00008400d70a7a24 */ /* 0x002fe400078e02ff */
[----:B------:R-:W-:-:S04]  /*8a70*/  IMAD.WIDE.U32 R2, R22, c[0x0][0x210], R4 ;  /* 0x0000840016027a25 */ /* 0x000fc800078e0004 */
[----:B--2---:R-:W-:Y:S02]  /*8a80*/  @P0 IMAD.SHL.U32 R0, R55, 0x2, RZ ;  /* 0x0000000237000824 */ /* 0x004fe400078e00ff */
[----:B------:R-:W-:-:S03]  /*8a90*/  IMAD R10, R22, c[0x0][0x214], R10 ;  /* 0x00008500160a7a24 */ /* 0x000fc600078e020a */
[----:B------:R1:W-:Y:S01]  /*8aa0*/  @P0 LDGSTS.E.BYPASS.LTC128B.128 [R0+0xb100], [R6.64], !P4 ;  /* 0x0b10000006000fae */ /* 0x0003e2000e101d48 */
[----:B------:R-:W-:-:S03]  /*8ab0*/  IMAD.IADD R3, R10, 0x1, R3 ;  /* 0x000000010a037824 */ /* 0x000fc600078e0203 */
[----:B------:R1:W-:Y:S01]  /*8ac0*/  @P0 LDGSTS.E.BYPASS.LTC128B.128 [R0+0xf100], [R6.64+0x80], !P3 ;  /* 0x0f10008006000fae */ /* 0x0003e2000d901d48 */
[----:B------:R-:W-:-:S03]  /*8ad0*/  IMAD.WIDE.U32 R60, R17, c[0x0][0x218], R2 ;  /* 0x00008600113c7a25 */ /* 0x000fc600078e0002 */
[----:B------:R2:W-:Y:S01]  /*8ae0*/  STL.64 [R1+0x38], R32 ;  /* 0x0000382001007387 */ /* 0x0005e20000100a00 */
[----:B------:R-:W-:-:S03]  /*8af0*/  IMAD.SHL.U32 R8, R13, 0x40, RZ ;  /* 0x000000400d087824 */ /* 0x000fc600078e00ff */
[----:B------:R2:W-:Y:S04]  /*8b00*/  STL.64 [R1+0x28], R158 ;  /* 0x0000289e01007387 */ /* 0x0005e80000100a00 */
[----:B------:R2:W-:Y:S01]  /*8b10*/  STL [R1+0x48], R156 ;  /* 0x0000489c01007387 */ /* 0x0005e20000100800 */
[----:B-1----:R-:W-:Y:S01]  /*8b20*/  IMAD R0, R16, c[0x0][0x218], RZ ;  /* 0x0000860010007a24 */ /* 0x002fe200078e02ff */
[----:B------:R-:W-:Y:S01]  /*8b30*/  R2P PR, R13, 0x6 ;  /* 0x000000060d007804 */ /* 0x000fe20000000000 */
[----:B------:R-:W-:Y:S01]  /*8b40*/  IMAD.SHL.U32 R9, R57, 0x8, RZ ;  /* 0x0000000839097824 */ /* 0x000fe200078e00ff */
[----:B------:R-:W0:Y:S01]  /*8b50*/  LDGDEPBAR ;  /* 0x00000000000079af */ /* 0x000e220000000000 */
[----:B------:R-:W-:-:S04]  /*8b60*/  IMAD R0, R17, c[0x0][0x21c], R0 ;  /* 0x0000870011007a24 */ /* 0x000fc800078e0200 */
[----:B------:R-:W-:Y:S01]  /*8b70*/  IMAD.IADD R59, R61, 0x1, R0 ;  /* 0x000000013d3b7824 */ /* 0x000fe200078e0200 */
[----:B------:R2:W-:Y:S04]  /*8b80*/  STL.64 [R1+0x30], R60 ;  /* 0x0000303c01007387 */ /* 0x0005e80000100a00 */
[----:B------:R2:W-:Y:S01]  /*8b90*/  STL [R1+0x44], R59 ;  /* 0x0000443b01007387 */ /* 0x0005e20000100800 */
[----:B------:R-:W-:Y:S02]  /*8ba0*/  LOP3.LUT R8, R8, 0x1c0, RZ, 0xc0, !PT ;  /* 0x000001c008087812 */ /* 0x000fe400078ec0ff */
[----:B------:R-:W-:Y:S02]  /*8bb0*/  ISETP.LT.AND P0, PT, RZ, c[0x0][0x27c], PT ;  /* 0x00009f00ff007a0c */ /* 0x000fe40003f01270 */
[----:B------:R-:W-:-:S02]  /*8bc0*/  LOP3.LUT R4, R8, 0x8, R9, 0xf8, !PT ;  /* 0x0000000808047812 */ /* 0x000fc400078ef809 */
[----:B------:R-:W-:Y:S01]  /*8bd0*/  SHF.R.U32.HI R8, RZ, 0x3, R8 ;  /* 0x00000003ff087819 */ /* 0x000fe20000011608 */
[----:B------:R-:W-:Y:S02]  /*8be0*/  IMAD.MOV.U32 R5, RZ, RZ, 0x10 ;  /* 0x00000010ff057424 */ /* 0x000fe400078e00ff */
[----:B------:R-:W-:Y:S01]  /*8bf0*/  IMAD.MOV.U32 R2, RZ, RZ, 0x20 ;  /* 0x00000020ff027424 */ /* 0x000fe200078e00ff */
[----:B------:R-:W-:Y:S01]  /*8c00*/  LOP3.LUT R8, R4, R8, RZ, 0x3c, !PT ;  /* 0x0000000804087212 */ /* 0x000fe200078e3cff */
[----:B------:R-:W-:Y:S01]  /*8c10*/  IMAD.SHL.U32 R4, R15, 0x40, RZ ;  /* 0x000000400f047824 */ /* 0x000fe200078e00ff */
[----:B------:R-:W-:Y:S02]  /*8c20*/  SEL R5, R5, 0xfffffff0, !P1 ;  /* 0xfffffff005057807 */ /* 0x000fe40004800000 */
[----:B------:R-:W-:Y:S02]  /*8c30*/  SEL R2, R2, 0xffffffe0, !P2 ;  /* 0xffffffe002027807 */ /* 0x000fe40005000000 */
[----:B------:R-:W-:Y:S01]  /*8c40*/  LOP3.LUT R4, R8, 0xfffffe00, R4, 0xf8, !PT ;  /* 0xfffffe0008047812 */ /* 0x000fe200078ef804 */
[----:B------:R-:W-:Y:S05]  /*8c50*/  @P0 BRA `(.L_x_104) ;  /* 0x0000002000000947 */ /* 0x000fea0003800000 */
[----:B------:R-:W-:-:S04]  /*8c60*/  DEPBAR.LE SB0, 0x1 ;  /* 0x000080400000791a */ /* 0x000fc80000000000 */
[----:B------:R-:W-:Y:S05]  /*8c70*/  BRA `(.L_x_105) ;  /* 0x000035f000007947 */ /* 0x000fea0003800000 */
.L_x_104:
[----:B-----5:R-:W-:Y:S01]  /*8c80*/  SHF.R.S32.HI R0, RZ, 0x1f, R166 ;  /* 0x0000001fff007819 */ /* 0x020fe200000114a6 */
[----:B------:R-:W-:Y:S01]  /*8c90*/  ULDC.U8 UR4, c[0x0][0x298] ;  /* 0x0000a60000047ab9 */ /* 0x000fe20000000000 */
[----:B------:R-:W-:Y:S01]  /*8ca0*/  IMAD.WIDE.U32 R8, R166, c[0x0][0x280], RZ ;  /* 0x0000a000a6087a25 */ /* 0x000fe200078e00ff */
[----:B------:R-:W-:Y:S01]  /*8cb0*/  ISETP.NE.AND P2, PT, RZ, UR4, PT ;  /* 0x00000004ff007c0c */ /* 0x000fe2000bf45270 */
[----:B------:R-:W-:Y:S01]  /*8cc0*/  BSSY B2, `(.L_x_105) ;  /* 0x000035a000027945 */ /* 0x000fe20003800000 */
[----:B------:R-:W-:Y:S01]  /*8cd0*/  SHF.L.U32 R36, R55, 0x1, RZ ;  /* 0x0000000137247819 */ /* 0x000fe200000006ff */
[----:B------:R-:W-:Y:S01]  /*8ce0*/  IMAD R3, R0, c[0x0][0x280], RZ ;  /* 0x0000a00000037a24 */ /* 0x000fe200078e02ff */
[----:B------:R-:W-:Y:S01]  /*8cf0*/  LEA R18, P1, R8, c[0x0][0x270], 0x1 ;  /* 0x00009c0008127a11 */ /* 0x000fe200078208ff */
[----:B------:R-:W-:Y:S02]  /*8d00*/  IMAD R0, R0, c[0x0][0x290], RZ ;  /* 0x0000a40000007a24 */ /* 0x000fe400078e02ff */
[----:B------:R-:W-:-:S04]  /*8d10*/  IMAD.WIDE.U32 R6, R166, c[0x0][0x290], RZ ;  /* 0x0000a400a6067a25 */ /* 0x000fc800078e00ff */
[----:B------:R-:W-:Y:S01]  /*8d20*/  IMAD R3, R166, c[0x0][0x284], R3 ;  /* 0x0000a100a6037a24 */ /* 0x000fe200078e0203 */
[----:B------:R-:W-:Y:S01]  /*8d30*/  LEA R16, P0, R6, c[0x0][0x288], 0x1 ;  /* 0x0000a20006107a11 */ /* 0x000fe200078008ff */
[----:B------:R-:W-:-:S03]  /*8d40*/  IMAD R0, R166, c[0x0][0x294], R0 ;  /* 0x0000a500a6007a24 */ /* 0x000fc600078e0200 */
[----:B------:R-:W-:Y:S02]  /*8d50*/  IADD3 R3, R3, R9, RZ ;  /* 0x0000000903037210 */ /* 0x000fe40007ffe0ff */
[----:B------:R-:W-:Y:S02]  /*8d60*/  IADD3 R0, R0, R7, RZ ;  /* 0x0000000700007210 */ /* 0x000fe40007ffe0ff */
[----:B------:R-:W-:Y:S02]  /*8d70*/  LEA.HI.X R19, R8, c[0x0][0x274], R3, 0x1, P1 ;  /* 0x00009d0008137a11 */ /* 0x000fe400008f0c03 */
[----:B------:R-:W-:Y:S01]  /*8d80*/  LEA.HI.X R17, R6, c[0x0][0x28c], R0, 0x1, P0 ;  /* 0x0000a30006117a11 */ /* 0x000fe200000f0c00 */
[----:B------:R-:W-:Y:S05]  /*8d90*/  @!P2 BRA `(.L_x_106) ;  /* 0x000019200000a947 */ /* 0x000fea0003800000 */
[----:B------:R-:W-:Y:S01]  /*8da0*/  BSSY B0, `(.L_x_107) ;  /* 0x0000017000007945 */ /* 0x000fe20003800000 */
[----:B------:R-:W-:Y:S01]  /*8db0*/  SHF.L.U32 R25, R64, 0x2, RZ ;  /* 0x0000000240197819 */ /* 0x000fe200000006ff */
[----:B------:R-:W-:Y:S01]  /*8dc0*/  CS2R R8, SRZ ;  /* 0x0000000000087805 */ /* 0x000fe2000001ff00 */
[----:B------:R-:W-:Y:S01]  /*8dd0*/  CS2R R12, SRZ ;  /* 0x00000000000c7805 */ /* 0x000fe2000001ff00 */
[----:B------:R-:W-:Y:S01]  /*8de0*/  CS2R R6, SRZ ;  /* 0x0000000000067805 */ /* 0x000fe2000001ff00 */
[----:B------:R-:W-:Y:S01]  /*8df0*/  CS2R R10, SRZ ;  /* 0x00000000000a7805 */ /* 0x000fe2000001ff00 */
[----:B------:R-:W-:Y:S05]  /*8e00*/  @P5 BRA `(.L_x_108) ;  /* 0x0000010000005947 */ /* 0x000fea0003800000 */
[C---:B------:R-:W-:Y:S01]  /*8e10*/  IADD3 R3, R25.reuse, 0x20, RZ ;  /* 0x0000002019037810 */ /* 0x040fe20007ffe0ff */
[----:B------:R-:W-:Y:S01]  /*8e20*/  CS2R R8, SRZ ;  /* 0x0000000000087805 */ /* 0x000fe2000001ff00 */
[----:B------:R-:W-:Y:S01]  /*8e30*/  ISETP.GE.AND P1, PT, R25, c[0x0][0x27c], PT ;  /* 0x00009f0019007a0c */ /* 0x000fe20003f26270 */
[----:B------:R-:W-:Y:S01]  /*8e40*/  CS2R R6, SRZ ;  /* 0x0000000000067805 */ /* 0x000fe2000001ff00 */
[----:B------:R-:W-:-:S11]  /*8e50*/  ISETP.GE.AND P0, PT, R3, c[0x0][0x27c], PT ;  /* 0x00009f0003007a0c */ /* 0x000fd60003f06270 */
[----:B------:R-:W-:Y:S02]  /*8e60*/  @!P1 IMAD.WIDE R20, R25, 0x2, R18 ;  /* 0x0000000219149825 */ /* 0x000fe400078e0212 */
[----:B------:R-:W-:-:S03]  /*8e70*/  @!P0 SHF.R.S32.HI R0, RZ, 0x1f, R3 ;  /* 0x0000001fff008819 */ /* 0x000fc60000011403 */
[----:B------:R1:W5:Y:S01]  /*8e80*/  @!P1 LD.E.64 R12, [R20.64] ;  /* 0x00000008140c9980 */ /* 0x000362000c101b00 */
[----:B------:R-:W-:-:S04]  /*8e90*/  @!P0 LEA.HI R0, R0, R3, RZ, 0x2 ;  /* 0x0000000300008211 */ /* 0x000fc800078f10ff */
[----:B------:R-:W-:-:S05]  /*8ea0*/  @!P0 LOP3.LUT R0, R0, 0xfffffffc, RZ, 0xc0, !PT ;  /* 0xfffffffc00008812 */ /* 0x000fca00078ec0ff */
[----:B------:R-:W-:-:S04]  /*8eb0*/  @!P0 IMAD.WIDE R14, R0, 0x2, R16 ;  /* 0x00000002000e8825 */ /* 0x000fc800078e0210 */
[----:B------:R-:W-:Y:S01]  /*8ec0*/  @!P0 IMAD.WIDE R18, R0, 0x2, R18 ;  /* 0x0000000200128825 */ /* 0x000fe200078e0212 */
[----:B------:R1:W5:Y:S03]  /*8ed0*/  @!P0 LD.E.64 R6, [R14.64] ;  /* 0x000000080e068980 */ /* 0x000366000c101b00 */
[----:B------:R-:W-:Y:S01]  /*8ee0*/  @!P1 IMAD.WIDE R16, R25, 0x2, R16 ;  /* 0x0000000219109825 */ /* 0x000fe200078e0210 */
[----:B------:R1:W5:Y:S04]  /*8ef0*/  @!P0 LD.E.64 R8, [R18.64] ;  /* 0x0000000812088980 */ /* 0x000368000c101b00 */
[----:B------:R1:W5:Y:S02]  /*8f00*/  @!P1 LD.E.64 R10, [R16.64] ;  /* 0x00000008100a9980 */ /* 0x000364000c101b00 */
.L_x_108:
[----:B------:R-:W-:Y:S05]  /*8f10*/  BSYNC B0 ;  /* 0x0000000000007941 */ /* 0x000fea0003800000 */
.L_x_107:
[--C-:B-1---5:R-:W-:Y:S01]  /*8f20*/  IMAD.MOV.U32 R21, RZ, RZ, R13.reuse ;  /* 0x000000ffff157224 */ /* 0x122fe200078e000d */
[----:B------:R-:W-:Y:S01]  /*8f30*/  SHF.R.U32.HI R17, RZ, 0x10, R13 ;  /* 0x00000010ff117819 */ /* 0x000fe2000001160d */
[----:B------:R-:W-:Y:S01]  /*8f40*/  IMAD R3, R212, -0x80, R27 ;  /* 0xffffff80d4037824 */ /* 0x000fe200078e021b */
[----:B------:R-:W-:Y:S01]  /*8f50*/  SHF.R.U64 R20, R12, 0x10, R13 ;  /* 0x000000100c147819 */ /* 0x000fe2000000120d */
[----:B------:R-:W-:Y:S01]  /*8f60*/  IMAD.MOV.U32 R22, RZ, RZ, R12 ;  /* 0x000000ffff167224 */ /* 0x000fe200078e000c */
[----:B------:R-:W-:Y:S01]  /*8f70*/  PRMT R24, R17, 0x5410, R21 ;  /* 0x0000541011187816 */ /* 0x000fe20000000015 */
[--C-:B------:R-:W-:Y:S01]  /*8f80*/  IMAD.MOV.U32 R18, RZ, RZ, R9.reuse ;  /* 0x000000ffff127224 */ /* 0x100fe200078e0009 */
[----:B------:R-:W-:Y:S01]  /*8f90*/  IMNMX R21, R3, 0x80, PT ;  /* 0x0000008003157817 */ /* 0x000fe20003800200 */
[----:B------:R-:W-:Y:S01]  /*8fa0*/  IMAD.MOV.U32 R15, RZ, RZ, R10 ;  /* 0x000000ffff0f7224 */ /* 0x000fe200078e000a */
[----:B------:R-:W-:Y:S01]  /*8fb0*/  SHF.R.U64 R16, R8, 0x10, R9 ;  /* 0x0000001008107819 */ /* 0x000fe20000001209 */
[----:B------:R-:W-:Y:S01]  /*8fc0*/  IMAD.MOV.U32 R19, RZ, RZ, R8 ;  /* 0x000000ffff137224 */ /* 0x000fe200078e0008 */
[----:B------:R-:W-:Y:S01]  /*8fd0*/  ISETP.GE.AND P0, PT, R45, R21, PT ;  /* 0x000000152d00720c */ /* 0x000fe20003f06270 */
[----:B------:R-:W-:Y:S01]  /*8fe0*/  IMAD.MOV.U32 R14, RZ, RZ, R11 ;  /* 0x000000ffff0e7224 */ /* 0x000fe200078e000b */
[----:B------:R-:W-:Y:S01]  /*8ff0*/  SHF.R.U32.HI R13, RZ, 0x10, R9 ;  /* 0x00000010ff0d7819 */ /* 0x000fe20000011609 */
[----:B------:R-:W-:Y:S01]  /*9000*/  IMAD.MOV.U32 R9, RZ, RZ, R7 ;  /* 0x000000ffff097224 */ /* 0x000fe200078e0007 */
[--C-:B------:R-:W-:Y:S01]  /*9010*/  SHF.R.U64 R12, R10, 0x10, R11.reuse ;  /* 0x000000100a0c7819 */ /* 0x100fe2000000120b */
[----:B------:R-:W-:Y:S01]  /*9020*/  IMAD.MOV.U32 R10, RZ, RZ, R6 ;  /* 0x000000ffff0a7224 */ /* 0x000fe200078e0006 */
[----:B------:R-:W-:Y:S01]  /*9030*/  SHF.R.U32.HI R8, RZ, 0x10, R11 ;  /* 0x00000010ff087819 */ /* 0x000fe2000001160b */
[----:B------:R-:W-:-:S04]  /*9040*/  DEPBAR.LE SB0, 0x1 ;  /* 0x000080400000791a */ /* 0x000fc80000000000 */
[--C-:B------:R-:W-:Y:S01]  /*9050*/  SHF.R.U64 R6, R6, 0x10, R7.reuse ;  /* 0x0000001006067819 */ /* 0x100fe20000001207 */
[----:B------:R-:W-:Y:S01]  /*9060*/  BSSY B1, `(.L_x_109) ;  /* 0x000005e000017945 */ /* 0x000fe20003800000 */
[----:B------:R-:W-:Y:S02]  /*9070*/  SHF.R.U32.HI R0, RZ, 0x10, R7 ;  /* 0x00000010ff007819 */ /* 0x000fe40000011607 */
[----:B------:R-:W-:Y:S02]  /*9080*/  PRMT R23, R20, 0x5410, R22 ;  /* 0x0000541014177816 */ /* 0x000fe40000000016 */
[----:B------:R-:W-:Y:S02]  /*9090*/  PRMT R28, R16, 0x5410, R19 ;  /* 0x00005410101c7816 */ /* 0x000fe40000000013 */
[----:B------:R-:W-:Y:S02]  /*90a0*/  PRMT R29, R13, 0x5410, R18 ;  /* 0x000054100d1d7816 */ /* 0x000fe40000000012 */
[----:B------:R-:W-:-:S02]  /*90b0*/  PRMT R20, R15, 0x5410, R12 ;  /* 0x000054100f147816 */ /* 0x000fc4000000000c */
[----:B------:R-:W-:Y:S02]  /*90c0*/  PRMT R22, R8, 0x5410, R14 ;  /* 0x0000541008167816 */ /* 0x000fe4000000000e */
[----:B------:R-:W-:Y:S02]  /*90d0*/  PRMT R26, R10, 0x5410, R6 ;  /* 0x000054100a1a7816 */ /* 0x000fe40000000006 */
[----:B------:R-:W-:Y:S01]  /*90e0*/  PRMT R27, R0, 0x5410, R9 ;  /* 0x00005410001b7816 */ /* 0x000fe20000000009 */
[----:B------:R-:W-:Y:S06]  /*90f0*/  BAR.SYNC.DEFER_BLOCKING 0x0 ;  /* 0x0000000000007b1d */ /* 0x000fec0000010000 */
[----:B------:R-:W-:Y:S05]  /*9100*/  @P0 BRA `(.L_x_110) ;  /* 0x0000053000000947 */ /* 0x000fea0003800000 */
[----:B------:R-:W-:Y:S01]  /*9110*/  ISETP.GE.AND P0, PT, R25, c[0x0][0x27c], PT ;  /* 0x00009f0019007a0c */ /* 0x000fe20003f06270 */
[----:B------:R-:W-:-:S12]  /*9120*/  BSSY B0, `(.L_x_111) ;  /* 0x0000028000007945 */ /* 0x000fd80003800000 */
[----:B------:R-:W-:Y:S05]  /*9130*/  @P0 BRA `(.L_x_112) ;  /* 0x0000026000000947 */ /* 0x000fea0003800000 */
[----:B------:R-:W1:Y:S01]  /*9140*/  LDS.128 R8, [R36+0x100] ;  /* 0x0001000024087984 */ /* 0x000e620000000c00 */
[--C-:B------:R-:W-:Y:S02]  /*9150*/  HADD2.F32 R12, -RZ, R20.reuse.H0_H0 ;  /* 0x20000014ff0c7230 */ /* 0x100fe40000004100 */
[----:B------:R-:W-:Y:S02]  /*9160*/  HADD2.F32 R0, -RZ, R20.H1_H1 ;  /* 0x30000014ff007230 */ /* 0x000fe40000004100 */
[--C-:B------:R-:W-:Y:S02]  /*9170*/  HADD2.F32 R6, -RZ, R23.reuse.H1_H1 ;  /* 0x30000017ff067230 */ /* 0x100fe40000004100 */
[----:B------:R-:W-:Y:S02]  /*9180*/  HADD2.F32 R3, -RZ, R23.H0_H0 ;  /* 0x20000017ff037230 */ /* 0x000fe40000004100 */
[--C-:B-1----:R-:W-:Y:S02]  /*9190*/  HADD2.F32 R13, -RZ, R8.reuse.H0_H0 ;  /* 0x20000008ff0d7230 */ /* 0x102fe40000004100 */
[----:B------:R-:W-:-:S02]  /*91a0*/  HADD2.F32 R8, -RZ, R8.H1_H1 ;  /* 0x30000008ff087230 */ /* 0x000fc40000004100 */
[--C-:B------:R-:W-:Y:S02]  /*91b0*/  HADD2.F32 R7, -RZ, R9.reuse.H0_H0 ;  /* 0x20000009ff077230 */ /* 0x100fe40000004100 */
[----:B------:R-:W-:Y:S02]  /*91c0*/  HADD2.F32 R9, -RZ, R9.H1_H1 ;  /* 0x30000009ff097230 */ /* 0x000fe40000004100 */
[--C-:B------:R-:W-:Y:S02]  /*91d0*/  HADD2.F32 R17, -RZ, R11.reuse.H0_H0 ;  /* 0x2000000bff117230 */ /* 0x100fe40000004100 */
[----:B------:R-:W-:Y:S01]  /*91e0*/  HADD2.F32 R16, -RZ, R11.H1_H1 ;  /* 0x3000000bff107230 */ /* 0x000fe20000004100 */
[-C--:B------:R-:W-:Y:S01]  /*91f0*/  FMUL.FTZ R11, R8, R12.reuse ;  /* 0x0000000c080b7220 */ /* 0x080fe20000410000 */
[--C-:B------:R-:W-:Y:S01]  /*9200*/  HADD2.F32 R15, -RZ, R10.reuse.H0_H0 ;  /* 0x2000000aff0f7230 */ /* 0x100fe20000004100 */
[----:B------:R-:W-:Y:S01]  /*9210*/  FMUL.FTZ R12, R13, R12 ;  /* 0x0000000c0d0c7220 */ /* 0x000fe20000410000 */
[----:B------:R-:W-:Y:S01]  /*9220*/  HADD2.F32 R14, -RZ, R10.H1_H1 ;  /* 0x3000000aff0e7230 */ /* 0x000fe20000004100 */
[----:B------:R-:W-:-:S02]  /*9230*/  FMUL.FTZ R10, R9, R0 ;  /* 0x00000000090a7220 */ /* 0x000fc40000410000 */
[----:B------:R-:W-:Y:S02]  /*9240*/  FMUL.FTZ R0, R7, R0 ;  /* 0x0000000007007220 */ /* 0x000fe40000410000 */
[-C--:B------:R-:W-:Y:S02]  /*9250*/  FFMA.FTZ R19, R13, R6.reuse, -R11 ;  /* 0x000000060d137223 */ /* 0x080fe4000001080b */
[----:B------:R-:W-:Y:S01]  /*9260*/  FFMA.FTZ R18, R8, R6, R12 ;  /* 0x0000000608127223 */ /* 0x000fe2000001000c */
[----:B------:R-:W-:Y:S01]  /*9270*/  HADD2.F32 R6, -RZ, R24.H1_H1 ;  /* 0x30000018ff067230 */ /* 0x000fe20000004100 */
[-C--:B------:R-:W-:Y:S01]  /*9280*/  FFMA.FTZ R13, R7, R3.reuse, -R10 ;  /* 0x00000003070d7223 */ /* 0x080fe2000001080a */
[--C-:B------:R-:W-:Y:S01]  /*9290*/  HADD2.F32 R7, -RZ, R22.reuse.H1_H1 ;  /* 0x30000016ff077230 */ /* 0x100fe20000004100 */
[----:B------:R-:W-:Y:S01]  /*92a0*/  FFMA.FTZ R12, R9, R3, R0 ;  /* 0x00000003090c7223 */ /* 0x000fe20000010000 */
[----:B------:R-:W-:Y:S02]  /*92b0*/  HADD2.F32 R0, -RZ, R22.H0_H0 ;  /* 0x20000016ff007230 */ /* 0x000fe40000004100 */
[----:B------:R-:W-:Y:S01]  /*92c0*/  HADD2.F32 R3, -RZ, R24.H0_H0 ;  /* 0x20000018ff037230 */ /* 0x000fe20000004100 */
[----:B------:R-:W-:-:S02]  /*92d0*/  FMUL.FTZ R9, R14, R7 ;  /* 0x000000070e097220 */ /* 0x000fc40000410000 */
[----:B------:R-:W-:Y:S02]  /*92e0*/  FMUL.FTZ R8, R15, R7 ;  /* 0x000000070f087220 */ /* 0x000fe40000410000 */
[-C--:B------:R-:W-:Y:S02]  /*92f0*/  FMUL.FTZ R7, R16, R0.reuse ;  /* 0x0000000010077220 */ /* 0x080fe40000410000 */
[----:B------:R-:W-:Y:S02]  /*9300*/  FMUL.FTZ R0, R17, R0 ;  /* 0x0000000011007220 */ /* 0x000fe40000410000 */
[-C--:B------:R-:W-:Y:S01]  /*9310*/  FFMA.FTZ R11, R15, R6.reuse, -R9 ;  /* 0x000000060f0b7223 */ /* 0x080fe20000010809 */
[----:B------:R-:W-:Y:S01]  /*9320*/  F2FP.PACK_AB R9, R12, R13 ;  /* 0x0000000d0c09723e */ /* 0x000fe200000000ff */
[----:B------:R-:W-:Y:S01]  /*9330*/  FFMA.FTZ R10, R14, R6, R8 ;  /* 0x000000060e0a7223 */ /* 0x000fe20000010008 */
[----:B------:R-:W-:Y:S01]  /*9340*/  F2FP.PACK_AB R8, R18, R19 ;  /* 0x000000131208723e */ /* 0x000fe200000000ff */
[----:B------:R-:W-:-:S02]  /*9350*/  FFMA.FTZ R7, R17, R3, -R7 ;  /* 0x0000000311077223 */ /* 0x000fc40000010807 */
[----:B------:R-:W-:Y:S01]  /*9360*/  FFMA.FTZ R0, R16, R3, R0 ;  /* 0x0000000310007223 */ /* 0x000fe20000010000 */
[----:B------:R-:W-:-:S04]  /*9370*/  F2FP.PACK_AB R10, R10, R11 ;  /* 0x0000000b0a0a723e */ /* 0x000fc800000000ff */
[----:B------:R-:W-:-:S05]  /*9380*/  F2FP.PACK_AB R11, R0, R7 ;  /* 0x00000007000b723e */ /* 0x000fca00000000ff */
[----:B------:R1:W-:Y:S02]  /*9390*/  STS.128 [R36+0x100], R8 ;  /* 0x0001000824007388 */ /* 0x0003e40000000c00 */
.L_x_112:
[----:B------:R-:W-:Y:S05]  /*93a0*/  BSYNC B0 ;  /* 0x0000000000007941 */ /* 0x000fea0003800000 */
.L_x_111:
[----:B------:R-:W-:-:S04]  /*93b0*/  IADD3 R0, R25, 0x20, RZ ;  /* 0x0000002019007810 */ /* 0x000fc80007ffe0ff */
[----:B------:R-:W-:-:S13]  /*93c0*/  ISETP.GE.AND P0, PT, R0, c[0x0][0x27c], PT ;  /* 0x00009f0000007a0c */ /* 0x000fda0003f06270 */
[----:B------:R-:W-:Y:S05]  /*93d0*/  @P0 BRA `(.L_x_110) ;  /* 0x0000026000000947 */ /* 0x000fea0003800000 */
[----:B-1----:R-:W1:Y:S01]  /*93e0*/  LDS.128 R8, [R36+0x4100] ;  /* 0x0041000024087984 */ /* 0x002e620000000c00 */
        /* <DEDUP_REMOVED lines=37> */
.L_x_110:
[----:B------:R-:W-:Y:S05]  /*9640*/  BSYNC B1 ;  /* 0x0000000000017941 */ /* 0x000fea0003800000 */
.L_x_109:
[----:B------:R-:W-:Y:S01]  /*9650*/  IADD3 R0, R45, 0x20, RZ ;  /* 0x000000202d007810 */ /* 0x000fe20007ffe0ff */
[----:B------:R-:W-:Y:S03]  /*9660*/  BSSY B1, `(.L_x_113) ;  /* 0x0000056000017945 */ /* 0x000fe60003800000 */
[----:B------:R-:W-:-:S13]  /*9670*/  ISETP.GE.AND P0, PT, R0, R21, PT ;  /* 0x000000150000720c */ /* 0x000fda0003f06270 */
[----:B------:R-:W-:Y:S05]  /*9680*/  @P0 BRA `(.L_x_114) ;  /* 0x0000053000000947 */ /* 0x000fea0003800000 */
[----:B------:R-:W-:Y:S01]  /*9690*/  ISETP.GE.AND P0, PT, R25, c[0x0][0x27c], PT ;  /* 0x00009f0019007a0c */ /* 0x000fe20003f06270 */
[----:B------:R-:W-:-:S12]  /*96a0*/  BSSY B0, `(.L_x_115) ;  /* 0x0000028000007945 */ /* 0x000fd80003800000 */
        /* <DEDUP_REMOVED lines=12> */
[C---:B------:R-:W-:Y:S01]  /*9770*/  FMUL.FTZ R11, R12.reuse, R8 ;  /* 0x000000080c0b7220 */ /* 0x040fe20000410000 */
[--C-:B------:R-:W-:Y:S01]  /*9780*/  HADD2.F32 R15, -RZ, R10.reuse.H0_H0 ;  /* 0x2000000aff0f7230 */ /* 0x100fe20000004100 */
[----:B------:R-:W-:Y:S01]  /*9790*/  FMUL.FTZ R12, R12, R13 ;  /* 0x0000000d0c0c7220 */ /* 0x000fe20000410000 */
[----:B------:R-:W-:Y:S01]  /*97a0*/  HADD2.F32 R14, -RZ, R10.H1_H1 ;  /* 0x3000000aff0e7230 */ /* 0x000fe20000004100 */
[----:B------:R-:W-:-:S02]  /*97b0*/  FMUL.FTZ R10, R0, R9 ;  /* 0x00000009000a7220 */ /* 0x000fc40000410000 */
[----:B------:R-:W-:Y:S02]  /*97c0*/  FMUL.FTZ R0, R0, R7 ;  /* 0x0000000700007220 */ /* 0x000fe40000410000 */
[C---:B------:R-:W-:Y:S02]  /*97d0*/  FFMA.FTZ R19, R6.reuse, R13, -R11 ;  /* 0x0000000d06137223 */ /* 0x040fe4000001080b */
[----:B------:R-:W-:Y:S01]  /*97e0*/  FFMA.FTZ R18, R6, R8, R12 ;  /* 0x0000000806127223 */ /* 0x000fe2000001000c */
[----:B------:R-:W-:Y:S01]  /*97f0*/  HADD2.F32 R6, -RZ, R24.H1_H1 ;  /* 0x30000018ff067230 */ /* 0x000fe20000004100 */
[C---:B------:R-:W-:Y:S01]  /*9800*/  FFMA.FTZ R13, R3.reuse, R7, -R10 ;  /* 0x00000007030d7223 */ /* 0x040fe2000001080a */
[--C-:B------:R-:W-:Y:S01]  /*9810*/  HADD2.F32 R7, -RZ, R22.reuse.H1_H1 ;  /* 0x30000016ff077230 */ /* 0x100fe20000004100 */
[----:B------:R-:W-:Y:S01]  /*9820*/  FFMA.FTZ R12, R3, R9, R0 ;  /* 0x00000009030c7223 */ /* 0x000fe20000010000 */
[----:B------:R-:W-:Y:S02]  /*9830*/  HADD2.F32 R0, -RZ, R22.H0_H0 ;  /* 0x20000016ff007230 */ /* 0x000fe40000004100 */
[----:B------:R-:W-:Y:S01]  /*9840*/  HADD2.F32 R3, -RZ, R24.H0_H0 ;  /* 0x20000018ff037230 */ /* 0x000fe20000004100 */
[----:B------:R-:W-:-:S02]  /*9850*/  FMUL.FTZ R9, R7, R14 ;  /* 0x0000000e07097220 */ /* 0x000fc40000410000 */
[----:B------:R-:W-:Y:S02]  /*9860*/  FMUL.FTZ R8, R7, R15 ;  /* 0x0000000f07087220 */ /* 0x000fe40000410000 */
[C---:B------:R-:W-:Y:S02]  /*9870*/  FMUL.FTZ R7, R0.reuse, R16 ;  /* 0x0000001000077220 */ /* 0x040fe40000410000 */
[----:B------:R-:W-:Y:S02]  /*9880*/  FMUL.FTZ R0, R0, R17 ;  /* 0x0000001100007220 */ /* 0x000fe40000410000 */
[----:B------:R-:W-:Y:S01]  /*9890*/  FFMA.FTZ R11, R6, R15, -R9 ;  /* 0x0000000f060b7223 */ /* 0x000fe20000010809 */
        /* <DEDUP_REMOVED lines=8> */
.L_x_116:
[----:B------:R-:W-:Y:S05]  /*9920*/  BSYNC B0 ;  /* 0x0000000000007941 */ /* 0x000fea0003800000 */
.L_x_115:
        /* <DEDUP_REMOVED lines=41> */
.L_x_114:
[----:B------:R-:W-:Y:S05]  /*9bc0*/  BSYNC B1 ;  /* 0x0000000000017941 */ /* 0x000fea0003800000 */
.L_x_113:
        /* <DEDUP_REMOVED lines=45> */
.L_x_120:
[----:B------:R-:W-:Y:S05]  /*9ea0*/  BSYNC B0 ;  /* 0x0000000000007941 */ /* 0x000fea0003800000 */
.L_x_119:
        /* <DEDUP_REMOVED lines=41> */
.L_x_118:
[----:B------:R-:W-:Y:S05]  /*a140*/  BSYNC B1 ;  /* 0x0000000000017941 */ /* 0x000fea0003800000 */
.L_x_117:
[----:B------:R-:W-:-:S04]  /*a150*/  IADD3 R0, R45, 0x60, RZ ;  /* 0x000000602d007810 */ /* 0x000fc80007ffe0ff */
        /* <DEDUP_REMOVED lines=43> */
.L_x_123:
[----:B------:R-:W-:Y:S05]  /*a410*/  BSYNC B0 ;  /* 0x0000000000007941 */ /* 0x000fea0003800000 */
.L_x_122:
        /* <DEDUP_REMOVED lines=40> */
[----:B------:R1:W-:Y:S01]  /*a6a0*/  STS.128 [R36+0x7100], R8 ;  /* 0x0071000824007388 */ /* 0x0003e20000000c00 */
[----:B------:R-:W-:Y:S05]  /*a6b0*/  BRA `(.L_x_121) ;  /* 0x00001ba000007947 */ /* 0x000fea0003800000 */
.L_x_106:
[----:B------:R-:W-:Y:S01]  /*a6c0*/  BSSY B0, `(.L_x_124) ;  /* 0x0000011000007945 */ /* 0x000fe20003800000 */
[----:B------:R-:W-:Y:S01]  /*a6d0*/  CS2R R8, SRZ ;  /* 0x0000000000087805 */ /* 0x000fe2000001ff00 */
[----:B------:R-:W-:Y:S01]  /*a6e0*/  CS2R R14, SRZ ;  /* 0x00000000000e7805 */ /* 0x000fe2000001ff00 */
[----:B------:R-:W-:Y:S01]  /*a6f0*/  CS2R R12, SRZ ;  /* 0x00000000000c7805 */ /* 0x000fe2000001ff00 */
[----:B------:R-:W-:Y:S01]  /*a700*/  CS2R R10, SRZ ;  /* 0x00000000000a7805 */ /* 0x000fe2000001ff00 */
[----:B------:R-:W-:Y:S05]  /*a710*/  @P5 BRA `(.L_x_125) ;  /* 0x000000b000005947 */ /* 0x000fea0003800000 */
[C---:B------:R-:W-:Y:S01]  /*a720*/  ISETP.GE.AND P0, PT, R24.reuse, c[0x0][0x27c], PT ;  /* 0x00009f0018007a0c */ /* 0x040fe20003f06270 */
[C---:B------:R-:W-:Y:S01]  /*a730*/  IMAD.SHL.U32 R6, R24.reuse, 0x2, RZ ;  /* 0x0000000218067824 */ /* 0x040fe200078e00ff */
[----:B------:R-:W-:Y:S01]  /*a740*/  SHF.L.U64.HI R0, R24, 0x1, R25 ;  /* 0x0000000118007819 */ /* 0x000fe20000010219 */
[----:B------:R-:W-:-:S03]  /*a750*/  CS2R R8, SRZ ;  /* 0x0000000000087805 */ /* 0x000fc6000001ff00 */
[C---:B------:R-:W-:Y:S02]  /*a760*/  IADD3 R18, P2, R6.reuse, R18, RZ ;  /* 0x0000001206127210 */ /* 0x040fe40007f5e0ff */
[----:B------:R-:W-:-:S03]  /*a770*/  IADD3 R6, P1, R6, R16, RZ ;  /* 0x0000001006067210 */ /* 0x000fc60007f3e0ff */
[C---:B------:R-:W-:Y:S02]  /*a780*/  IMAD.X R19, R0.reuse, 0x1, R19, P2 ;  /* 0x0000000100137824 */ /* 0x040fe400010e0613 */
[----:B------:R-:W-:Y:S01]  /*a790*/  IMAD.X R7, R0, 0x1, R17, P1 ;  /* 0x0000000100077824 */ /* 0x000fe200008e0611 */
[----:B------:R-:W-:Y:S05]  /*a7a0*/  @P0 BRA `(.L_x_125) ;  /* 0x0000002000000947 */ /* 0x000fea0003800000 */
[----:B------:R1:W5:Y:S04]  /*a7b0*/  LD.E.128 R8, [R18.64] ;  /* 0x0000000812087980 */ /* 0x000368000c101d00 */
[----:B------:R1:W5:Y:S02]  /*a7c0*/  LD.E.128 R12, [R6.64] ;  /* 0x00000008060c7980 */ /* 0x000364000c101d00 */
.L_x_125:
[----:B------:R-:W-:Y:S05]  /*a7d0*/  BSYNC B0 ;  /* 0x0000000000007941 */ /* 0x000fea0003800000 */
.L_x_124:
[----:B------:R-:W-:Y:S01]  /*a7e0*/  IMAD R3, R212, -0x80, R27 ;  /* 0xffffff80d4037824 */ /* 0x000fe200078e021b */
[----:B------:R-:W-:Y:S01]  /*a7f0*/  ISETP.GE.AND P0, PT, R24, c[0x0][0x27c], PT ;  /* 0x00009f0018007a0c */ /* 0x000fe20003f06270 */
[----:B-----5:R-:W-:Y:S01]  /*a800*/  IMAD.MOV.U32 R26, RZ, RZ, R8 ;  /* 0x000000ffff1a7224 */ /* 0x020fe200078e0008 */
[--C-:B------:R-:W-:Y:S01]  /*a810*/  SHF.R.U64 R22, R8, 0x10, R9.reuse ;  /* 0x0000001008167819 */ /* 0x100fe20000001209 */
[--C-:B------:R-:W-:Y:S01]  /*a820*/  IMAD.MOV.U32 R23, RZ, RZ, R9.reuse ;  /* 0x000000ffff177224 */ /* 0x100fe200078e0009 */
[----:B------:R-:W-:Y:S01]  /*a830*/  IMNMX R46, R3, 0x80, PT ;  /* 0x00000080032e7817 */ /* 0x000fe20003800200 */
[----:B------:R-:W-:Y:S01]  /*a840*/  IMAD.MOV.U32 R21, RZ, RZ, R10 ;  /* 0x000000ffff157224 */ /* 0x000fe200078e000a */
[----:B-1----:R-:W-:Y:S01]  /*a850*/  SHF.R.U32.HI R19, RZ, 0x10, R9 ;  /* 0x00000010ff137819 */ /* 0x002fe20000011609 */
[--C-:B------:R-:W-:Y:S01]  /*a860*/  IMAD.MOV.U32 R20, RZ, RZ, R11.reuse ;  /* 0x000000ffff147224 */ /* 0x100fe200078e000b */
[----:B------:R-:W-:Y:S01]  /*a870*/  ISETP.GE.OR P1, PT, R45, R46, P0 ;  /* 0x0000002e2d00720c */ /* 0x000fe20000726670 */
[----:B------:R-:W-:Y:S01]  /*a880*/  IMAD.MOV.U32 R17, RZ, RZ, R12 ;  /* 0x000000ffff117224 */ /* 0x000fe200078e000c */
[----:B------:R-:W-:Y:S01]  /*a890*/  SHF.R.U64 R18, R10, 0x10, R11 ;  /* 0x000000100a127819 */ /* 0x000fe2000000120b */
[----:B------:R-:W-:Y:S01]  /*a8a0*/  IMAD.MOV.U32 R16, RZ, RZ, R13 ;  /* 0x000000ffff107224 */ /* 0x000fe200078e000d */
[----:B------:R-:W-:Y:S01]  /*a8b0*/  SHF.R.U32.HI R11, RZ, 0x10, R11 ;  /* 0x00000010ff0b7819 */ /* 0x000fe2000001160b */
[----:B------:R-:W-:Y:S01]  /*a8c0*/  IMAD.MOV.U32 R9, RZ, RZ, R14 ;  /* 0x000000ffff097224 */ /* 0x000fe200078e000e */
[----:B------:R-:W-:Y:S01]  /*a8d0*/  SHF.R.U64 R10, R12, 0x10, R13 ;  /* 0x000000100c0a7819 */ /* 0x000fe2000000120d */
        /* <DEDUP_REMOVED lines=12> */
[----:B------:R-:W-:Y:S02]  /*a9a0*/  PRMT R47, R17, 0x5410, R10 ;  /* 0x00005410112f7816 */ /* 0x000fe4000000000a */
[----:B------:R-:W-:Y:S01]  /*a9b0*/  PRMT R48, R16, 0x5410, R7 ;  /* 0x0000541010307816 */ /* 0x000fe20000000007 */
[----:B------:R-:W-:Y:S06]  /*a9c0*/  BAR.SYNC.DEFER_BLOCKING 0x0 ;  /* 0x0000000000007b1d */ /* 0x000fec0000010000 */
[----:B------:R-:W-:Y:S05]  /*a9d0*/  @P1 BRA `(.L_x_127) ;  /* 0x0000057000001947 */ /* 0x000fea0003800000 */
[----:B------:R-:W-:Y:S01]  /*a9e0*/  MOV R0, c[0x0][0x27c] ;  /* 0x00009f0000007a02 */ /* 0x000fe20000000f00 */
[----:B------:R-:W1:Y:S01]  /*a9f0*/  LDS.128 R12, [R36+0x100] ;  /* 0x00010000240c7984 */ /* 0x000e620000000c00 */
[----:B------:R-:W-:-:S02]  /*aa00*/  HADD2.F32 R7, -RZ, R47.H0_H0 ;  /* 0x2000002fff077230 */ /* 0x000fc40000004100 */
[----:B------:R-:W-:Y:S01]  /*aa10*/  LEA.HI R0, R0, R64, RZ, 0x1d ;  /* 0x0000004000007211 */ /* 0x000fe200078fe8ff */
[----:B------:R-:W-:Y:S02]  /*aa20*/  HADD2.F32 R19, -RZ, R49.H0_H0 ;  /* 0x20000031ff137230 */ /* 0x000fe40000004100 */
[----:B------:R-:W-:Y:S01]  /*aa30*/  HADD2.F32 R17, -RZ, R50.H1_H1 ;  /* 0x30000032ff117230 */ /* 0x000fe20000004100 */
[----:B------:R-:W-:Y:S01]  /*aa40*/  SHF.R.S32.HI R6, RZ, 0x1f, R0 ;  /* 0x0000001fff067819 */ /* 0x000fe20000011400 */
[----:B------:R-:W-:Y:S01]  /*aa50*/  HADD2.F32 R18, -RZ, R51.H0_H0 ;  /* 0x20000033ff127230 */ /* 0x000fe20000004100 */
[----:B------:R-:W-:Y:S02]  /*aa60*/  SHF.L.U32 R3, R0, 0x3, RZ ;  /* 0x0000000300037819 */ /* 0x000fe400000006ff */
[----:B------:R-:W-:Y:S01]  /*aa70*/  LEA.HI R0, R6, R0, RZ, 0x3 ;  /* 0x0000000006007211 */ /* 0x000fe200078f18ff */
[----:B------:R-:W-:Y:S01]  /*aa80*/  HADD2.F32 R6, -RZ, R48.H0_H0 ;  /* 0x20000030ff067230 */ /* 0x000fe20000004100 */
[----:B------:R-:W-:-:S02]  /*aa90*/  LOP3.LUT R3, R28, 0x38, R3, 0xf8, !PT ;  /* 0x000000381c037812 */ /* 0x000fc400078ef803 */
[----:B------:R-:W-:Y:S02]  /*aaa0*/  SHF.L.U32 R0, R0, 0xa, RZ ;  /* 0x0000000a00007819 */ /* 0x000fe400000006ff */
[----:B------:R-:W-:Y:S02]  /*aab0*/  LOP3.LUT R3, R3, R30, RZ, 0x3c, !PT ;  /* 0x0000001e03037212 */ /* 0x000fe400078e3cff */
[----:B------:R-:W-:-:S04]  /*aac0*/  LOP3.LUT R0, R0, 0x7fffe000, RZ, 0xc0, !PT ;  /* 0x7fffe00000007812 */ /* 0x000fc800078ec0ff */
[----:B------:R-:W-:-:S04]  /*aad0*/  IADD3 R0, R3, R0, R29 ;  /* 0x0000000003007210 */ /* 0x000fc80007ffe01d */
[----:B------:R-:W-:Y:S01]  /*aae0*/  SHF.L.U32 R37, R0, 0x1, RZ ;  /* 0x0000000100257819 */ /* 0x000fe200000006ff */
[----:B------:R-:W-:-:S04]  /*aaf0*/  HADD2.F32 R0, -RZ, R47.H1_H1 ;  /* 0x3000002fff007230 */ /* 0x000fc80000004100 */
[----:B------:R-:W3:Y:S01]  /*ab00*/  LDS.128 R8, [R37+0x100] ;  /* 0x0001000025087984 */ /* 0x000ee20000000c00 */
[--C-:B-1----:R-:W-:Y:S02]  /*ab10*/  HADD2.F32 R23, -RZ, R12.reuse.H0_H0 ;  /* 0x2000000cff177230 */ /* 0x102fe40000004100 */
[----:B------:R-:W-:Y:S02]  /*ab20*/  HADD2.F32 R22, -RZ, R12.H1_H1 ;  /* 0x3000000cff167230 */ /* 0x000fe40000004100 */
[--C-:B------:R-:W-:Y:S01]  /*ab30*/  HADD2.F32 R27, -RZ, R13.reuse.H0_H0 ;  /* 0x2000000dff1b7230 */ /* 0x100fe20000004100 */
[----:B------:R-:W-:Y:S01]  /*ab40*/  FMUL.FTZ R3, R23, R7 ;  /* 0x0000000717037220 */ /* 0x000fe20000410000 */
[----:B------:R-:W-:Y:S02]  /*ab50*/  HADD2.F32 R26, -RZ, R13.H1_H1 ;  /* 0x3000000dff1a7230 */ /* 0x000fe40000004100 */
[--C-:B------:R-:W-:Y:S02]  /*ab60*/  HADD2.F32 R29, -RZ, R14.reuse.H0_H0 ;  /* 0x2000000eff1d7230 */ /* 0x100fe40000004100 */
[----:B------:R-:W-:-:S02]  /*ab70*/  HADD2.F32 R28, -RZ, R14.H1_H1 ;  /* 0x3000000eff1c7230 */ /* 0x000fc40000004100 */
[--C-:B------:R-:W-:Y:S02]  /*ab80*/  HADD2.F32 R31, -RZ, R15.reuse.H0_H0 ;  /* 0x2000000fff1f7230 */ /* 0x100fe40000004100 */
[----:B------:R-:W-:Y:S02]  /*ab90*/  HADD2.F32 R30, -RZ, R15.H1_H1 ;  /* 0x3000000fff1e7230 */ /* 0x000fe40000004100 */
[--C-:B---3--:R-:W-:Y:S02]  /*aba0*/  HADD2.F32 R12, -RZ, R8.reuse.H0_H0 ;  /* 0x20000008ff0c7230 */ /* 0x108fe40000004100 */
[----:B------:R-:W-:Y:S02]  /*abb0*/  HADD2.F32 R8, -RZ, R8.H1_H1 ;  /* 0x30000008ff087230 */ /* 0x000fe40000004100 */
[----:B------:R-:W-:Y:S01]  /*abc0*/  HADD2.F32 R13, -RZ, R9.H0_H0 ;  /* 0x20000009ff0d7230 */ /* 0x000fe20000004100 */
[----:B------:R-:W-:Y:S01]  /*abd0*/  FFMA.FTZ R43, R12, R19, R3 ;  /* 0x000000130c2b7223 */ /* 0x000fe20000010003 */
[--C-:B------:R-:W-:Y:S01]  /*abe0*/  HADD2.F32 R14, -RZ, R10.reuse.H0_H0 ;  /* 0x2000000aff0e7230 */ /* 0x100fe20000004100 */
[-C--:B------:R-:W-:Y:S01]  /*abf0*/  FMUL.FTZ R3, R22, R0.reuse ;  /* 0x0000000016037220 */ /* 0x080fe20000410000 */
[----:B------:R-:W-:Y:S01]  /*ac00*/  HADD2.F32 R16, -RZ, R10.H1_H1 ;  /* 0x3000000aff107230 */ /* 0x000fe20000004100 */
[----:B------:R-:W-:Y:S01]  /*ac10*/  FMUL.FTZ R39, R8, R0 ;  /* 0x0000000008277220 */ /* 0x000fe20000410000 */
[----:B------:R-:W-:Y:S01]  /*ac20*/  HADD2.F32 R0, -RZ, R49.H1_H1 ;  /* 0x30000031ff007230 */ /* 0x000fe20000004100 */
[----:B------:R-:W-:Y:S01]  /*ac30*/  FMUL.FTZ R40, R12, R7 ;  /* 0x000000070c287220 */ /* 0x000fe20000410000 */
[----:B------:R-:W-:Y:S01]  /*ac40*/  HADD2.F32 R15, -RZ, R9.H1_H1 ;  /* 0x30000009ff0f7230 */ /* 0x000fe20000004100 */
[-C--:B------:R-:W-:Y:S01]  /*ac50*/  FMUL.FTZ R7, R27, R6.reuse ;  /* 0x000000061b077220 */ /* 0x080fe20000410000 */
[----:B------:R-:W-:Y:S01]  /*ac60*/  HADD2.F32 R10, -RZ, R52.H1_H1 ;  /* 0x30000034ff0a7230 */ /* 0x000fe20000004100 */
[----:B------:R-:W-:Y:S01]  /*ac70*/  FFMA.FTZ R42, R8, R17, R3 ;  /* 0x00000011082a7223 */ /* 0x000fe20000010003 */
[----:B------:R-:W-:Y:S01]  /*ac80*/  HADD2.F32 R3, -RZ, R48.H1_H1 ;  /* 0x30000030ff037230 */ /* 0x000fe20000004100 */
[----:B------:R-:W-:Y:S01]  /*ac90*/  FMUL.FTZ R35, R13, R6 ;  /* 0x000000060d237220 */ /* 0x000fe20000410000 */
[----:B------:R-:W-:Y:S01]  /*aca0*/  HADD2.F32 R9, -RZ, R50.H0_H0 ;  /* 0x20000032ff097230 */ /* 0x000fe20000004100 */
[----:B------:R-:W-:Y:S01]  /*acb0*/  FMUL.FTZ R6, R29, R0 ;  /* 0x000000001d067220 */ /* 0x000fe20000410000 */
[--C-:B------:R-:W-:Y:S01]  /*acc0*/  HADD2.F32 R21, -RZ, R11.reuse.H0_H0 ;  /* 0x2000000bff157230 */ /* 0x100fe20000004100 */
[----:B------:R-:W-:Y:S01]  /*acd0*/  FFMA.FTZ R41, R13, R18, R7 ;  /* 0x000000120d297223 */ /* 0x000fe20000010007 */
[----:B------:R-:W-:Y:S01]  /*ace0*/  HADD2.F32 R20, -RZ, R11.H1_H1 ;  /* 0x3000000bff147230 */ /* 0x000fe20000004100 */
[----:B------:R-:W-:Y:S01]  /*acf0*/  FFMA.FTZ R34, R14, R10, R6 ;  /* 0x0000000a0e227223 */ /* 0x000fe20000010006 */
[--C-:B------:R-:W-:Y:S01]  /*ad00*/  HADD2.F32 R8, -RZ, R53.reuse.H1_H1 ;  /* 0x30000035ff087230 */ /* 0x100fe20000004100 */
[-C--:B------:R-:W-:Y:S01]  /*ad10*/  FMUL.FTZ R7, R26, R3.reuse ;  /* 0x000000031a077220 */ /* 0x080fe20000410000 */
[----:B------:R-:W-:Y:S01]  /*ad20*/  HADD2.F32 R11, -RZ, R52.H0_H0 ;  /* 0x20000034ff0b7230 */ /* 0x000fe20000004100 */
[----:B------:R-:W-:Y:S01]  /*ad30*/  FMUL.FTZ R13, R15, R3 ;  /* 0x000000030f0d7220 */ /* 0x000fe20000410000 */
[----:B------:R-:W-:Y:S01]  /*ad40*/  HADD2.F32 R3, -RZ, R53.H0_H0 ;  /* 0x20000035ff037230 */ /* 0x000fe20000004100 */
[----:B--2---:R-:W-:Y:S01]  /*ad50*/  FMUL.FTZ R32, R14, R0 ;  /* 0x000000000e207220 */ /* 0x004fe20000410000 */
[----:B------:R-:W-:Y:S01]  /*ad60*/  HADD2.F32 R0, -RZ, R51.H1_H1 ;  /* 0x30000033ff007230 */ /* 0x000fe20000004100 */
[----:B------:R-:W-:-:S02]  /*ad70*/  FMUL.FTZ R6, R28, R9 ;  /* 0x000000091c067220 */ /* 0x000fc40000410000 */
[----:B------:R-:W-:Y:S01]  /*ad80*/  FFMA.FTZ R38, R15, R11, R7 ;  /* 0x0000000b0f267223 */ /* 0x000fe20000010007 */
[--C-:B------:R-:W-:Y:S01]  /*ad90*/  HADD2.F32 R7, -RZ, R54.reuse.H1_H1 ;  /* 0x30000036ff077230 */ /* 0x100fe20000004100 */
[C---:B------:R-:W-:Y:S01]  /*ada0*/  FFMA.FTZ R33, R16.reuse, R8, R6 ;  /* 0x0000000810217223 */ /* 0x040fe20000010006 */
[----:B------:R-:W-:Y:S01]  /*adb0*/  HADD2.F32 R6, -RZ, R54.H0_H0 ;  /* 0x20000036ff067230 */ /* 0x000fe20000004100 */
[----:B------:R-:W-:Y:S02]  /*adc0*/  FMUL.FTZ R14, R16, R9 ;  /* 0x00000009100e7220 */ /* 0x000fe40000410000 */
[-C--:B------:R-:W-:Y:S02]  /*add0*/  FMUL.FTZ R9, R31, R3.reuse ;  /* 0x000000031f097220 */ /* 0x080fe40000410000 */
[----:B------:R-:W-:Y:S02]  /*ade0*/  FMUL.FTZ R12, R30, R0 ;  /* 0x000000001e0c7220 */ /* 0x000fe40000410000 */
[----:B------:R-:W-:-:S02]  /*adf0*/  FMUL.FTZ R3, R21, R3 ;  /* 0x0000000315037220 */ /* 0x000fc40000410000 */
[C---:B------:R-:W-:Y:S02]  /*ae00*/  FMUL.FTZ R0, R20.reuse, R0 ;  /* 0x0000000014007220 */ /* 0x040fe40000410000 */
[----:B------:R-:W-:Y:S02]  /*ae10*/  FFMA.FTZ R20, R20, R6, R12 ;  /* 0x0000000614147223 */ /* 0x000fe4000001000c */
[----:B------:R-:W-:Y:S02]  /*ae20*/  FFMA.FTZ R15, R27, R18, -R35 ;  /* 0x000000121b0f7223 */ /* 0x000fe40000010823 */
[----:B------:R-:W-:Y:S02]  /*ae30*/  FFMA.FTZ R13, R26, R11, -R13 ;  /* 0x0000000b1a0d7223 */ /* 0x000fe4000001080d */
[----:B------:R-:W-:Y:S02]  /*ae40*/  FFMA.FTZ R16, R23, R19, -R40 ;  /* 0x0000001317107223 */ /* 0x000fe40000010828 */
[----:B------:R-:W-:Y:S01]  /*ae50*/  FFMA.FTZ R12, R22, R17, -R39 ;  /* 0x00000011160c7223 */ /* 0x000fe20000010827 */
[----:B------:R-:W-:Y:S01]  /*ae60*/  F2FP.PACK_AB R13, R13, R15 ;  /* 0x0000000f0d0d723e */ /* 0x000fe200000000ff */
        /* <DEDUP_REMOVED lines=8> */
[----:B------:R-:W-:Y:S01]  /*aef0*/  FFMA.FTZ R21, R21, R7, R9 ;  /* 0x0000000715157223 */ /* 0x000fe20000010009 */
[----:B------:R-:W-:-:S02]  /*af00*/  F2FP.PACK_AB R9, R38, R41 ;  /* 0x000000292609723e */ /* 0x000fc400000000ff */
[----:B------:R-:W-:Y:S02]  /*af10*/  F2FP.PACK_AB R15, R0, R3 ;  /* 0x00000003000f723e */ /* 0x000fe400000000ff */
[----:B------:R-:W-:-:S03]  /*af20*/  F2FP.PACK_AB R11, R20, R21 ;  /* 0x00000015140b723e */ /* 0x000fc600000000ff */
[----:B------:R1:W-:Y:S04]  /*af30*/  STS.128 [R36+0x100], R12 ;  /* 0x0001000c24007388 */ /* 0x0003e80000000c00 */
[----:B------:R1:W-:Y:S02]  /*af40*/  STS.128 [R37+0x100], R8 ;  /* 0x0001000825007388 */ /* 0x0003e40000000c00 */
.L_x_127:
[----:B------:R-:W-:Y:S05]  /*af50*/  BSYNC B0 ;  /* 0x0000000000007941 */ /* 0x000fea0003800000 */
.L_x_126:
[----:B------:R-:W-:Y:S01]  /*af60*/  IADD3 R3, R45, 0x20, RZ ;  /* 0x000000202d037810 */ /* 0x000fe20007ffe0ff */
[----:B------:R-:W-:Y:S03]  /*af70*/  BSSY B0, `(.L_x_128) ;  /* 0x0000064000007945 */ /* 0x000fe60003800000 */
[----:B------:R-:W-:-:S13]  /*af80*/  ISETP.GE.OR P1, PT, R3, R46, P0 ;  /* 0x0000002e0300720c */ /* 0x000fda0000726670 */
[----:B------:R-:W-:Y:S05]  /*af90*/  @P1 BRA `(.L_x_129) ;  /* 0x0000061000001947 */ /* 0x000fea0003800000 */
[----:B------:R-:W-:Y:S01]  /*afa0*/  MOV R7, c[0x0][0x27c] ;  /* 0x00009f0000077a02 */ /* 0x000fe20000000f00 */
[----:B------:R-:W-:Y:S01]  /*afb0*/  HADD2.F32 R18, -RZ, R49.H0_H0 ;  /* 0x20000031ff127230 */ /* 0x000fe20000004100 */
[----:B------:R-:W-:Y:S01]  /*afc0*/  SHF.R.S32.HI R0, RZ, 0x1f, R3 ;  /* 0x0000001fff007819 */ /* 0x000fe20000011403 */
[----:B------:R-:W-:Y:S01]  /*afd0*/  HADD2.F32 R17, -RZ, R51.H0_H0 ;  /* 0x20000033ff117230 */ /* 0x000fe20000004100 */
[----:B------:R-:W-:Y:S02]  /*afe0*/  LEA.HI R7, R7, R64, RZ, 0x1d ;  /* 0x0000004007077211 */ /* 0x000fe400078fe8ff */
[----:B------:R-:W-:Y:S02]  /*aff0*/  SHF.L.U32 R6, R3, 0x6, RZ ;  /* 0x0000000603067819 */ /* 0x000fe400000006ff */
[----:B------:R-:W-:Y:S02]  /*b000*/  LEA.HI R3, R0, R3, RZ, 0x3 ;  /* 0x0000000300037211 */ /* 0x000fe400078f18ff */
[----:B-1----:R-:W-:-:S02]  /*b010*/  SHF.R.S32.HI R10, RZ, 0x1f, R7 ;  /* 0x0000001fff0a7819 */ /* 0x002fc40000011407 */
[----:B------:R-:W-:Y:S02]  /*b020*/  LOP3.LUT R0, R6, 0x1c0, RZ, 0xc0, !PT ;  /* 0x000001c006007812 */ /* 0x000fe400078ec0ff */
[----:B------:R-:W-:Y:S02]  /*b030*/  SHF.L.U32 R6, R3, 0x6, RZ ;  /* 0x0000000603067819 */ /* 0x000fe400000006ff */
[----:B------:R-:W-:Y:S02]  /*b040*/  SHF.L.U32 R8, R7, 0x3, RZ ;  /* 0x0000000307087819 */ /* 0x000fe400000006ff */
[----:B------:R-:W-:Y:S02]  /*b050*/  LEA.HI R7, R10, R7, RZ, 0x3 ;  /* 0x000000070a077211 */ /* 0x000fe400078f18ff */
[----:B------:R-:W-:Y:S02]  /*b060*/  LOP3.LUT R9, R0, 0x38, R24, 0xf8, !PT ;  /* 0x0000003800097812 */ /* 0x000fe400078ef818 */
[----:B------:R-:W-:-:S02]  /*b070*/  SHF.R.U32.HI R3, RZ, 0x3, R0 ;  /* 0x00000003ff037819 */ /* 0x000fc40000011600 */
[----:B------:R-:W-:Y:S02]  /*b080*/  LOP3.LUT R6, R6, 0xfffffe00, RZ, 0xc0, !PT ;  /* 0xfffffe0006067812 */ /* 0x000fe400078ec0ff */
[----:B------:R-:W-:Y:S02]  /*b090*/  LOP3.LUT R8, R0, 0x38, R8, 0xf8, !PT ;  /* 0x0000003800087812 */ /* 0x000fe400078ef808 */
[----:B------:R-:W-:Y:S01]  /*b0a0*/  SHF.L.U32 R0, R7, 0xa, RZ ;  /* 0x0000000a07007819 */ /* 0x000fe200000006ff */
[----:B------:R-:W-:Y:S01]  /*b0b0*/  HADD2.F32 R7, -RZ, R48.H0_H0 ;  /* 0x20000030ff077230 */ /* 0x000fe20000004100 */
[----:B------:R-:W-:Y:S02]  /*b0c0*/  LOP3.LUT R9, R6, R9, R3, 0xf6, !PT ;  /* 0x0000000906097212 */ /* 0x000fe400078ef603 */
[----:B------:R-:W-:Y:S02]  /*b0d0*/  LOP3.LUT R3, R8, R3, RZ, 0x3c, !PT ;  /* 0x0000000308037212 */ /* 0x000fe400078e3cff */
[----:B------:R-:W-:-:S02]  /*b0e0*/  LOP3.LUT R0, R0, 0x7fffe000, RZ, 0xc0, !PT ;  /* 0x7fffe00000007812 */ /* 0x000fc400078ec0ff */
[----:B------:R-:W-:Y:S02]  /*b0f0*/  SHF.L.U32 R41, R9, 0x1, RZ ;  /* 0x0000000109297819 */ /* 0x000fe400000006ff */
[----:B------:R-:W-:Y:S01]  /*b100*/  IADD3 R0, R3, R0, R6 ;  /* 0x0000000003007210 */ /* 0x000fe20007ffe006 */
[--C-:B------:R-:W-:Y:S02]  /*b110*/  HADD2.F32 R3, -RZ, R47.reuse.H0_H0 ;  /* 0x2000002fff037230 */ /* 0x100fe40000004100 */
[----:B------:R-:W1:Y:S01]  /*b120*/  LDS.128 R8, [R41+0x100] ;  /* 0x0001000029087984 */ /* 0x000e620000000c00 */
[----:B------:R-:W-:Y:S01]  /*b130*/  SHF.L.U32 R37, R0, 0x1, RZ ;  /* 0x0000000100257819 */ /* 0x000fe200000006ff */
[----:B------:R-:W-:-:S04]  /*b140*/  HADD2.F32 R0, -RZ, R47.H1_H1 ;  /* 0x3000002fff007230 */ /* 0x000fc80000004100 */
[----:B------:R-:W3:Y:S01]  /*b150*/  LDS.128 R12, [R37+0x100] ;  /* 0x00010000250c7984 */ /* 0x000ee20000000c00 */
[--C-:B-1----:R-:W-:Y:S02]  /*b160*/  HADD2.F32 R23, -RZ, R8.reuse.H0_H0 ;  /* 0x20000008ff177230 */ /* 0x102fe40000004100 */
[----:B------:R-:W-:Y:S02]  /*b170*/  HADD2.F32 R22, -RZ, R8.H1_H1 ;  /* 0x30000008ff167230 */ /* 0x000fe40000004100 */
[----:B------:R-:W-:Y:S01]  /*b180*/  HADD2.F32 R27, -RZ, R9.H0_H0 ;  /* 0x20000009ff1b7230 */ /* 0x000fe20000004100 */
[C---:B------:R-:W-:Y:S01]  /*b190*/  FMUL.FTZ R8, R3.reuse, R23 ;  /* 0x0000001703087220 */ /* 0x040fe20000410000 */
[--C-:B---3--:R-:W-:Y:S02]  /*b1a0*/  HADD2.F32 R6, -RZ, R12.reuse.H0_H0 ;  /* 0x2000000cff067230 */ /* 0x108fe40000004100 */
[--C-:B------:R-:W-:Y:S02]  /*b1b0*/  HADD2.F32 R20, -RZ, R15.reuse.H0_H0 ;  /* 0x2000000fff147230 */ /* 0x100fe40000004100 */
[----:B------:R-:W-:Y:S01]  /*b1c0*/  HADD2.F32 R19, -RZ, R15.H1_H1 ;  /* 0x3000000fff137230 */ /* 0x000fe20000004100 */
[----:B------:R-:W-:Y:S01]  /*b1d0*/  FMUL.FTZ R40, R3, R6 ;  /* 0x0000000603287220 */ /* 0x000fe20000410000 */
[----:B------:R-:W-:Y:S01]  /*b1e0*/  HADD2.F32 R12, -RZ, R12.H1_H1 ;  /* 0x3000000cff0c7230 */ /* 0x000fe20000004100 */
[----:B------:R-:W-:Y:S01]  /*b1f0*/  FMUL.FTZ R3, R0, R22 ;  /* 0x0000001600037220 */ /* 0x000fe20000410000 */
[----:B------:R-:W-:Y:S01]  /*b200*/  HADD2.F32 R15, -RZ, R50.H1_H1 ;  /* 0x30000032ff0f7230 */ /* 0x000fe20000004100 */
[----:B------:R-:W-:Y:S01]  /*b210*/  FFMA.FTZ R44, R18, R6, R8 ;  /* 0x00000006122c7223 */ /* 0x000fe20000010008 */
[----:B------:R-:W-:Y:S01]  /*b220*/  HADD2.F32 R26, -RZ, R9.H1_H1 ;  /* 0x30000009ff1a7230 */ /* 0x000fe20000004100 */
[-C--:B------:R-:W-:Y:S01]  /*b230*/  FMUL.FTZ R39, R0, R12.reuse ;  /* 0x0000000c00277220 */ /* 0x080fe20000410000 */
[----:B------:R-:W-:Y:S01]  /*b240*/  HADD2.F32 R9, -RZ, R13.H0_H0 ;  /* 0x2000000dff097230 */ /* 0x000fe20000004100 */
[----:B------:R-:W-:Y:S01]  /*b250*/  FFMA.FTZ R43, R15, R12, R3 ;  /* 0x0000000c0f2b7223 */ /* 0x000fe20000010003 */
[----:B------:R-:W-:Y:S01]  /*b260*/  HADD2.F32 R3, -RZ, R48.H1_H1 ;  /* 0x30000030ff037230 */ /* 0x000fe20000004100 */
[C---:B------:R-:W-:Y:S01]  /*b270*/  FMUL.FTZ R6, R7.reuse, R27 ;  /* 0x0000001b07067220 */ /* 0x040fe20000410000 */
[----:B------:R-:W-:Y:S01]  /*b280*/  HADD2.F32 R29, -RZ, R10.H0_H0 ;  /* 0x2000000aff1d7230 */ /* 0x000fe20000004100 */
[-C--:B------:R-:W-:Y:S01]  /*b290*/  FMUL.FTZ R36, R7, R9.reuse ;  /* 0x0000000907247220 */ /* 0x080fe20000410000 */
[----:B------:R-:W-:Y:S01]  /*b2a0*/  HADD2.F32 R0, -RZ, R49.H1_H1 ;  /* 0x30000031ff007230 */ /* 0x000fe20000004100 */
[----:B------:R-:W-:Y:S01]  /*b2b0*/  FFMA.FTZ R42, R17, R9, R6 ;  /* 0x00000009112a7223 */ /* 0x000fe20000010006 */
[----:B------:R-:W-:Y:S01]  /*b2c0*/  HADD2.F32 R16, -RZ, R13.H1_H1 ;  /* 0x3000000dff107230 */ /* 0x000fe20000004100 */
[C---:B------:R-:W-:Y:S01]  /*b2d0*/  FMUL.FTZ R8, R3.reuse, R26 ;  /* 0x0000001a03087220 */ /* 0x040fe20000410000 */
[--C-:B------:R-:W-:Y:S01]  /*b2e0*/  HADD2.F32 R31, -RZ, R11.reuse.H0_H0 ;  /* 0x2000000bff1f7230 */ /* 0x100fe20000004100 */
[----:B------:R-:W-:Y:S01]  /*b2f0*/  FMUL.FTZ R7, R0, R29 ;  /* 0x0000001d00077220 */ /* 0x000fe20000410000 */
[----:B------:R-:W-:Y:S01]  /*b300*/  HADD2.F32 R30, -RZ, R11.H1_H1 ;  /* 0x3000000bff1e7230 */ /* 0x000fe20000004100 */
[----:B------:R-:W-:Y:S01]  /*b310*/  FMUL.FTZ R34, R3, R16 ;  /* 0x0000001003227220 */ /* 0x000fe20000410000 */
[----:B------:R-:W-:-:S02]  /*b320*/  HADD2.F32 R13, -RZ, R14.H0_H0 ;  /* 0x2000000eff0d7230 */ /* 0x000fc40000004100 */
[----:B------:R-:W-:Y:S02]  /*b330*/  HADD2.F32 R28, -RZ, R10.H1_H1 ;  /* 0x3000000aff1c7230 */ /* 0x000fe40000004100 */
[--C-:B------:R-:W-:Y:S01]  /*b340*/  HADD2.F32 R11, -RZ, R52.reuse.H0_H0 ;  /* 0x20000034ff0b7230 */ /* 0x100fe20000004100 */
[-C--:B--2---:R-:W-:Y:S01]  /*b350*/  FMUL.FTZ R32, R0, R13.reuse ;  /* 0x0000000d00207220 */ /* 0x084fe20000410000 */
[----:B------:R-:W-:Y:S02]  /*b360*/  HADD2.F32 R10, -RZ, R52.H1_H1 ;  /* 0x30000034ff0a7230 */ /* 0x000fe40000004100 */
[----:B------:R-:W-:Y:S01]  /*b370*/  HADD2.F32 R6, -RZ, R50.H0_H0 ;  /* 0x20000032ff067230 */ /* 0x000fe20000004100 */
[----:B------:R-:W-:Y:S01]  /*b380*/  FFMA.FTZ R38, R11, R16, R8 ;  /* 0x000000100b267223 */ /* 0x000fe20000010008 */
[----:B------:R-:W-:Y:S01]  /*b390*/  HADD2.F32 R14, -RZ, R14.H1_H1 ;  /* 0x3000000eff0e7230 */ /* 0x000fe20000004100 */
[----:B------:R-:W-:Y:S01]  /*b3a0*/  FFMA.FTZ R35, R10, R13, R7 ;  /* 0x0000000d0a237223 */ /* 0x000fe20000010007 */
[----:B------:R-:W-:Y:S01]  /*b3b0*/  HADD2.F32 R0, -RZ, R51.H1_H1 ;  /* 0x30000033ff007230 */ /* 0x000fe20000004100 */
[C---:B------:R-:W-:Y:S01]  /*b3c0*/  FMUL.FTZ R7, R6.reuse, R28 ;  /* 0x0000001c06077220 */ /* 0x040fe20000410000 */
[--C-:B------:R-:W-:Y:S01]  /*b3d0*/  HADD2.F32 R8, -RZ, R53.reuse.H1_H1 ;  /* 0x30000035ff087230 */ /* 0x100fe20000004100 */
[----:B------:R-:W-:Y:S01]  /*b3e0*/  FMUL.FTZ R21, R6, R14 ;  /* 0x0000000e06157220 */ /* 0x000fe20000410000 */
[----:B------:R-:W-:Y:S01]  /*b3f0*/  HADD2.F32 R3, -RZ, R53.H0_H0 ;  /* 0x20000035ff037230 */ /* 0x000fe20000004100 */
[----:B------:R-:W-:Y:S01]  /*b400*/  FMUL.FTZ R12, R0, R30 ;  /* 0x0000001e000c7220 */ /* 0x000fe20000410000 */
[--C-:B------:R-:W-:Y:S01]  /*b410*/  HADD2.F32 R6, -RZ, R54.reuse.H0_H0 ;  /* 0x20000036ff067230 */ /* 0x100fe20000004100 */
[----:B------:R-:W-:Y:S01]  /*b420*/  FFMA.FTZ R33, R8, R14, R7 ;  /* 0x0000000e08217223 */ /* 0x000fe20000010007 */
[----:B------:R-:W-:Y:S01]  /*b430*/  HADD2.F32 R7, -RZ, R54.H1_H1 ;  /* 0x30000036ff077230 */ /* 0x000fe20000004100 */
[----:B------:R-:W-:-:S02]  /*b440*/  FMUL.FTZ R9, R3, R31 ;  /* 0x0000001f03097220 */ /* 0x000fc40000410000 */
[----:B------:R-:W-:Y:S02]  /*b450*/  FMUL.FTZ R3, R3, R20 ;  /* 0x0000001403037220 */ /* 0x000fe40000410000 */
[-C--:B------:R-:W-:Y:S02]  /*b460*/  FMUL.FTZ R0, R0, R19.reuse ;  /* 0x0000001300007220 */ /* 0x080fe40000410000 */
[----:B------:R-:W-:Y:S02]  /*b470*/  FFMA.FTZ R19, R6, R19, R12 ;  /* 0x0000001306137223 */ /* 0x000fe4000001000c */
[----:B------:R-:W-:Y:S02]  /*b480*/  FFMA.FTZ R12, R15, R22, -R39 ;  /* 0x000000160f0c7223 */ /* 0x000fe40000010827 */
[----:B------:R-:W-:Y:S02]  /*b490*/  FFMA.FTZ R15, R17, R27, -R36 ;  /* 0x0000001b110f7223 */ /* 0x000fe40000010824 */
[----:B------:R-:W-:-:S02]  /*b4a0*/  FFMA.FTZ R13, R11, R26, -R34 ;  /* 0x0000001a0b0d7223 */ /* 0x000fc40000010822 */
        /* <DEDUP_REMOVED lines=12> */
[----:B------:R-:W-:Y:S02]  /*b570*/  F2FP.PACK_AB R10, R33, R35 ;  /* 0x00000023210a723e */ /* 0x000fe400000000ff */
[----:B------:R-:W-:Y:S01]  /*b580*/  F2FP.PACK_AB R11, R19, R20 ;  /* 0x00000014130b723e */ /* 0x000fe200000000ff */
[----:B------:R1:W-:Y:S04]  /*b590*/  STS.128 [R41+0x100], R12 ;  /* 0x0001000c29007388 */ /* 0x0003e80000000c00 */
[----:B------:R1:W-:Y:S02]  /*b5a0*/  STS.128 [R37+0x100], R8 ;  /* 0x0001000825007388 */ /* 0x0003e40000000c00 */
.L_x_129:
[----:B------:R-:W-:Y:S05]  /*b5b0*/  BSYNC B0 ;  /* 0x0000000000007941 */ /* 0x000fea0003800000 */
.L_x_128:
        /* <DEDUP_REMOVED lines=101> */
.L_x_131:
[----:B------:R-:W-:Y:S05]  /*bc10*/  BSYNC B0 ;  /* 0x0000000000007941 */ /* 0x000fea0003800000 */
.L_x_130:
[----:B------:R-:W-:-:S04]  /*bc20*/  IADD3 R3, R45, 0x60, RZ ;  /* 0x000000602d037810 */ /* 0x000fc80007ffe0ff */
        /* <DEDUP_REMOVED lines=37> */
[-C--:B------:R-:W-:Y:S01]  /*be80*/  FMUL.FTZ R38, R3, R6.reuse ;  /* 0x0000000603267220 */ /* 0x080fe20000410000 */
        /* <DEDUP_REMOVED lines=19> */
[----:B--2---:R-:W-:Y:S01]  /*bfc0*/  FMUL.FTZ R32, R3, R16 ;  /* 0x0000001003207220 */ /* 0x004fe20000410000 */
[----:B------:R-:W-:-:S02]  /*bfd0*/  HADD2.F32 R13, -RZ, R14.H0_H0 ;  /* 0x2000000eff0d7230 */ /* 0x000fc40000004100 */
[----:B------:R-:W-:Y:S02]  /*bfe0*/  HADD2.F32 R27, -RZ, R10.H1_H1 ;  /* 0x3000000aff1b7230 */ /* 0x000fe40000004100 */
[--C-:B------:R-:W-:Y:S01]  /*bff0*/  HADD2.F32 R11, -RZ, R52.reuse.H0_H0 ;  /* 0x20000034ff0b7230 */ /* 0x100fe20000004100 */
[-C--:B------:R-:W-:Y:S01]  /*c000*/  FMUL.FTZ R22, R0, R13.reuse ;  /* 0x0000000d00167220 */ /* 0x080fe20000410000 */
        /* <DEDUP_REMOVED lines=8> */
[-C--:B------:R-:W-:Y:S01]  /*c090*/  FMUL.FTZ R21, R6, R14.reuse ;  /* 0x0000000e06157220 */ /* 0x080fe20000410000 */
        /* <DEDUP_REMOVED lines=28> */
.L_x_121:
[----:B------:R-:W-:Y:S05]  /*c260*/  BSYNC B2 ;  /* 0x0000000000027941 */ /* 0x000fea0003800000 */
.L_x_105:
[----:B------:R-:W-:Y:S01]  /*c270*/  LEA.HI R149, R149, R213, RZ, 0x5 ;  /* 0x000000d595957211 */ /* 0x000fe200078f28ff */
[----:B------:R-:W-:Y:S01]  /*c280*/  BAR.SYNC.DEFER_BLOCKING 0x0 ;  /* 0x0000000000007b1d */ /* 0x000fe20000010000 */
[----:B------:R-:W-:Y:S01]  /*c290*/  SHF.L.U32 R0, R64, 0x6, RZ ;  /* 0x0000000640007819 */ /* 0x000fe200000006ff */
[----:B------:R-:W-:Y:S01]  /*c2a0*/  IMAD.WIDE.U32 R6, R56, c[0x0][0x208], RZ ;  /* 0x0000820038067a25 */ /* 0x000fe200078e00ff */
[----:B------:R-:W-:-:S02]  /*c2b0*/  SHF.L.U32 R184, R149, 0x5, RZ ;  /* 0x0000000595b87819 */ /* 0x000fc400000006ff */
[----:B------:R-:W-:Y:S01]  /*c2c0*/  SHF.L.U32 R3, R45, 0x3, RZ ;  /* 0x000000032d037819 */ /* 0x000fe200000006ff */
[----:B------:R-:W-:Y:S01]  /*c2d0*/  IMAD R148, R56, -0x80, R209 ;  /* 0xffffff8038947824 */ /* 0x000fe200078e02d1 */
[----:B------:R-:W-:Y:S01]  /*c2e0*/  LOP3.LUT R184, R184, 0x7ffffc00, RZ, 0xc0, !PT ;  /* 0x7ffffc00b8b87812 */ /* 0x000fe200078ec0ff */
[----:B------:R-:W-:Y:S01]  /*c2f0*/  IMAD.SHL.U32 R231, R55, 0x2, RZ ;  /* 0x0000000237e77824 */ /* 0x000fe200078e00ff */
[----:B------:R-:W-:Y:S02]  /*c300*/  LOP3.LUT R0, R0, 0x1c0, RZ, 0xc0, !PT ;  /* 0x000001c000007812 */ /* 0x000fe400078ec0ff */
[----:B------:R-:W-:Y:S02]  /*c310*/  IADD3 R184, R4, R184, RZ ;  /* 0x000000b804b87210 */ /* 0x000fe40007ffe0ff */
[----:B------:R-:W-:Y:S02]  /*c320*/  LOP3.LUT R3, R0, 0x8, R3, 0xf8, !PT ;  /* 0x0000000800037812 */ /* 0x000fe400078ef803 */
[C---:B------:R-:W-:Y:S01]  /*c330*/  LEA R200, R184.reuse, 0x100, 0x1 ;  /* 0x00000100b8c87811 */ /* 0x040fe200078e08ff */
[----:B------:R-:W-:Y:S01]  /*c340*/  IMAD.SHL.U32 R184, R184, 0x2, RZ ;  /* 0x00000002b8b87824 */ /* 0x000fe200078e00ff */
[----:B------:R-:W-:-:S02]  /*c350*/  SHF.R.U32.HI R0, RZ, 0x3, R0 ;  /* 0x00000003ff007819 */ /* 0x000fc40000011600 */
[-C--:B------:R-:W-:Y:S02]  /*c360*/  LEA R196, R5, R200.reuse, 0x1 ;  /* 0x000000c805c47211 */ /* 0x080fe400078e08ff */
[C---:B------:R-:W-:Y:S02]  /*c370*/  LEA R200, R2.reuse, R200, 0x1 ;  /* 0x000000c802c87211 */ /* 0x040fe400078e08ff */
[----:B------:R-:W-:Y:S01]  /*c380*/  LEA R204, R2, R196, 0x1 ;  /* 0x000000c402cc7211 */ /* 0x000fe200078e08ff */
[----:B------:R-:W-:Y:S01]  /*c390*/  LDSM.16.M88.4 R140, [R184+0x100] ;  /* 0x00010000b88c783b */ /* 0x000fe20000000200 */
[----:B------:R-:W-:Y:S02]  /*c3a0*/  LOP3.LUT R0, R3, R0, RZ, 0x3c, !PT ;  /* 0x0000000003007212 */ /* 0x000fe400078e3cff */
[----:B------:R-:W-:Y:S01]  /*c3b0*/  LOP3.LUT P0, RZ, R64, 0x2, RZ, 0xc0, !PT ;  /* 0x0000000240ff7812 */ /* 0x000fe2000780c0ff */
[----:B------:R-:W-:Y:S01]  /*c3c0*/  LDSM.16.M88.4 R144, [R196] ;  /* 0x00000000c490783b */ /* 0x000fe20000000200 */
[----:B------:R-:W-:-:S02]  /*c3d0*/  LEA R0, R57, R0, 0x9 ;  /* 0x0000000039007211 */ /* 0x000fc400078e48ff */
[----:B------:R-:W-:Y:S01]  /*c3e0*/  MOV R151, 0x6 ;  /* 0x0000000600977802 */ /* 0x000fe20000000f00 */
[----:B------:R-:W-:Y:S01]  /*c3f0*/  LDSM.16.M88.4 R172, [R200] ;  /* 0x00000000c8ac783b */ /* 0x000fe20000000200 */
[----:B------:R-:W-:-:S03]  /*c400*/  SHF.L.U32 R208, R0, 0x1, RZ ;  /* 0x0000000100d07819 */ /* 0x000fc600000006ff */
[----:B------:R-:W-:Y:S01]  /*c410*/  LDSM.16.M88.4 R180, [R204] ;  /* 0x00000000ccb4783b */ /* 0x000fe20000000200 */
[C---:B------:R-:W-:Y:S02]  /*c420*/  IADD3 R0, R208.reuse, 0x8100, RZ ;  /* 0x00008100d0007810 */ /* 0x040fe40007ffe0ff */
[----:B------:R-:W-:Y:S01]  /*c430*/  IADD3 R215, R208, 0x8120, RZ ;  /* 0x00008120d0d77810 */ /* 0x000fe20007ffe0ff */
[----:B------:R-:W-:Y:S01]  /*c440*/  LDSM.16.M88.4 R184, [R184+0x4100] ;  /* 0x00410000b8b8783b */ /* 0x000fe20000000200 */
[----:B------:R-:W-:Y:S01]  /*c450*/  @P0 IADD3 R215, R0, -0x20, RZ ;  /* 0xffffffe000d70810 */ /* 0x000fe20007ffe0ff */
[----:B------:R-:W-:Y:S02]  /*c460*/  IMAD R0, R58, c[0x0][0x208], RZ ;  /* 0x000082003a007a24 */ /* 0x000fe400078e02ff */
[----:B------:R-:W-:Y:S01]  /*c470*/  LDSM.16.M88.4 R196, [R196+0x4000] ;  /* 0x00400000c4c4783b */ /* 0x000fe20000000200 */
[C---:B------:R-:W-:Y:S01]  /*c480*/  IADD3 R230, R215.reuse, 0x800, RZ ;  /* 0x00000800d7e67810 */ /* 0x040fe20007ffe0ff */
[----:B------:R-:W-:Y:S01]  /*c490*/  IMAD R3, R56, c[0x0][0x20c], R0 ;  /* 0x0000830038037a24 */ /* 0x000fe200078e0200 */
[----:B------:R-:W-:Y:S01]  /*c4a0*/  LEA R0, P0, R6, R60, 0x7 ;  /* 0x0000003c06007211 */ /* 0x000fe200078038ff */
[----:B------:R-:W-:Y:S01]  /*c4b0*/  LDSM.16.M88.4 R200, [R200+0x4000] ;  /* 0x00400000c8c8783b */ /* 0x000fe20000000200 */
[----:B------:R-:W-:Y:S01]  /*c4c0*/  IADD3 R229, R215, 0x1000, RZ ;  /* 0x00001000d7e57810 */ /* 0x000fe20007ffe0ff */
[----:B------:R-:W-:Y:S01]  /*c4d0*/  IMAD.IADD R3, R7, 0x1, R3 ;  /* 0x0000000107037824 */ /* 0x000fe200078e0203 */
[C---:B------:R-:W-:Y:S01]  /*c4e0*/  IADD3 R228, R215.reuse, 0x1800, RZ ;  /* 0x00001800d7e47810 */ /* 0x040fe20007ffe0ff */
[----:B------:R-:W-:Y:S01]  /*c4f0*/  LDSM.16.M88.4 R204, [R204+0x4000] ;  /* 0x00400000cccc783b */ /* 0x000fe20000000200 */
[----:B------:R-:W-:-:S02]  /*c500*/  IADD3 R227, R215, 0x2000, RZ ;  /* 0x00002000d7e37810 */ /* 0x000fc40007ffe0ff */
[----:B------:R-:W-:Y:S01]  /*c510*/  LEA.HI.X R3, R6, R59, R3, 0x7, P0 ;  /* 0x0000003b06037211 */ /* 0x000fe200000f3c03 */
[----:B------:R-:W-:Y:S01]  /*c520*/  BAR.SYNC.DEFER_BLOCKING 0x0 ;  /* 0x0000000000007b1d */ /* 0x000fe20000010000 */
[C---:B------:R-:W-:Y:S02]  /*c530*/  LEA R6, P0, R0.reuse, c[0x0][0x1f8], 0x1 ;  /* 0x00007e0000067a11 */ /* 0x040fe400078008ff */
[----:B------:R-:W-:Y:S02]  /*c540*/  IADD3 R226, R215, 0x2800, RZ ;  /* 0x00002800d7e27810 */ /* 0x000fe40007ffe0ff */
[----:B------:R-:W-:Y:S02]  /*c550*/  LEA.HI.X R7, R0, c[0x0][0x1fc], R3, 0x1, P0 ;  /* 0x00007f0000077a11 */ /* 0x000fe400000f0c03 */
[----:B------:R-:W-:Y:S02]  /*c560*/  IADD3 R0, -R45, R148, RZ ;  /* 0x000000942d007210 */ /* 0x000fe40007ffe1ff */
[----:B------:R-:W-:-:S02]  /*c570*/  IADD3 R225, R215, 0x3000, RZ ;  /* 0x00003000d7e17810 */ /* 0x000fc40007ffe0ff */
[C---:B------:R-:W-:Y:S02]  /*c580*/  ISETP.LT.OR P6, PT, R0.reuse, 0x1, P4 ;  /* 0x000000010000780c */ /* 0x040fe400027c1670 */
[----:B------:R-:W-:Y:S02]  /*c590*/  ISETP.LT.OR P5, PT, R0, 0x1, P3 ;  /* 0x000000010000780c */ /* 0x000fe40001fa1670 */
[C---:B------:R-:W-:Y:S02]  /*c5a0*/  IADD3 R224, R215.reuse, 0x3800, RZ ;  /* 0x00003800d7e07810 */ /* 0x040fe40007ffe0ff */
[C---:B------:R-:W-:Y:S02]  /*c5b0*/  IADD3 R223, R215.reuse, 0x4000, RZ ;  /* 0x00004000d7df7810 */ /* 0x040fe40007ffe0ff */
[C---:B------:R-:W-:Y:S02]  /*c5c0*/  IADD3 R222, R215.reuse, 0x4800, RZ ;  /* 0x00004800d7de7810 */ /* 0x040fe40007ffe0ff */
[----:B------:R-:W-:-:S02]  /*c5d0*/  IADD3 R221, R215, 0x5000, RZ ;  /* 0x00005000d7dd7810 */ /* 0x000fc40007ffe0ff */
[----:B------:R-:W-:Y:S01]  /*c5e0*/  IADD3 R220, R215, 0x5800, RZ ;  /* 0x00005800d7dc7810 */ /* 0x000fe20007ffe0ff */
[----:B------:R-:W-:-:S04]  /*c5f0*/  DEPBAR.LE SB0, 0x0 ;  /* 0x000080000000791a */ /* 0x000fc80000000000 */
[----:B------:R-:W-:Y:S01]  /*c600*/  BAR.SYNC.DEFER_BLOCKING 0x0 ;  /* 0x0000000000007b1d */ /* 0x000fe20000010000 */
[C---:B------:R-:W-:Y:S02]  /*c610*/  IADD3 R219, R215.reuse, 0x6000, RZ ;  /* 0x00006000d7db7810 */ /* 0x040fe40007ffe0ff */
[C---:B------:R-:W-:Y:S02]  /*c620*/  IADD3 R218, R215.reuse, 0x6800, RZ ;  /* 0x00006800d7da7810 */ /* 0x040fe40007ffe0ff */
[C---:B------:R-:W-:Y:S02]  /*c630*/  IADD3 R217, R215.reuse, 0x7000, RZ ;  /* 0x00007000d7d97810 */ /* 0x040fe40007ffe0ff */
[----:B------:R-:W-:Y:S01]  /*c640*/  IADD3 R216, R215, 0x7800, RZ ;  /* 0x00007800d7d87810 */ /* 0x000fe20007ffe0ff */
[----:B-1----:R-:W1:Y:S04]  /*c650*/  LDSM.16.M88.4 R8, [R208+0x8900] ;  /* 0x00890000d008783b */ /* 0x002e680000000200 */
[----:B------:R-:W3:Y:S04]  /*c660*/  LDSM.16.M88.4 R12, [R208+0x8100] ;  /* 0x00810000d00c783b */ /* 0x000ee80000000200 */
[----:B------:R-:W4:Y:S04]  /*c670*/  LDSM.16.M88.4 R36, [R208+0x9100] ;  /* 0x00910000d024783b */ /* 0x000f280000000200 */
[----:B------:R-:W2:Y:S04]  /*c680*/  LDSM.16.M88.4 R28, [R215+0x800] ;  /* 0x00080000d71c783b */ /* 0x000ea80000000200 */
[----:B------:R-:W-:Y:S04]  /*c690*/  LDSM.16.M88.4 R72, [R215+0x1000] ;  /* 0x00100000d748783b */ /* 0x000fe80000000200 */
[----:B--2---:R-:W2:Y:S04]  /*c6a0*/  LDSM.16.M88.4 R32, [R215] ;  /* 0x00000000d720783b */ /* 0x004ea80000000200 */
[----:B------:R-:W-:Y:S04]  /*c6b0*/  LDSM.16.M88.4 R40, [R208+0x9900] ;  /* 0x00990000d028783b */ /* 0x000fe80000000200 */
[----:B------:R-:W-:Y:S04]  /*c6c0*/  LDSM.16.M88.4 R56, [R215+0x1800] ;  /* 0x00180000d738783b */ /* 0x000fe80000000200 */
[----:B------:R-:W-:Y:S04]  /*c6d0*/  LDSM.16.M88.4 R52, [R215+0x2000] ;  /* 0x00200000d734783b */ /* 0x000fe80000000200 */
[----:B------:R-:W-:Y:S01]  /*c6e0*/  LDSM.16.M88.4 R48, [R215+0x2800] ;  /* 0x00280000d730783b */ /* 0x000fe20000000200 */
[C---:B-1----:R-:W-:Y:S03]  /*c6f0*/  HMMA.16816.F32 R16, R140.reuse, R8, RZ ;  /* 0x000000088c10723c */ /* 0x042fe600000018ff */
[----:B------:R-:W-:Y:S04]  /*c700*/  LDSM.16.M88.4 R44, [R215+0x3000] ;  /* 0x00300000d72c783b */ /* 0x000fe80000000200 */
[----:B------:R-:W-:Y:S01]  /*c710*/  LDSM.16.M88.4 R68, [R215+0x3800] ;  /* 0x00380000d744783b */ /* 0x000fe20000000200 */
[C---:B---3--:R-:W-:Y:S08]  /*c720*/  HMMA.16816.F32 R24, R140.reuse, R12, RZ ;  /* 0x0000000c8c18723c */ /* 0x048ff000000018ff */
[C---:B------:R-:W-:Y:S08]  /*c730*/  HMMA.16816.F32 R20, R140.reuse, R14, RZ ;  /* 0x0000000e8c14723c */ /* 0x040ff000000018ff */
[C---:B------:R-:W-:Y:S08]  /*c740*/  HMMA.16816.F32 R12, R140.reuse, R10, RZ ;  /* 0x0000000a8c0c723c */ /* 0x040ff000000018ff */
[----:B----4-:R-:W-:Y:S08]  /*c750*/  HMMA.16816.F32 R8, R140, R36, RZ ;  /* 0x000000248c08723c */ /* 0x010ff000000018ff */
[C---:B------:R-:W-:Y:S01]  /*c760*/  HMMA.16816.F32 R128, R144.reuse, R28, R16 ;  /* 0x0000001c9080723c */ /* 0x040fe20000001810 */
[----:B------:R-:W1:Y:S07]  /*c770*/  LDSM.16.M88.4 R16, [R208+0xa900] ;  /* 0x00a90000d010783b */ /* 0x000e6e0000000200 */
[C---:B--2---:R-:W-:Y:S01]  /*c780*/  HMMA.16816.F32 R124, R144.reuse, R32, R24 ;  /* 0x00000020907c723c */ /* 0x044fe20000001818 */
[----:B------:R-:W2:Y:S07]  /*c790*/  LDSM.16.M88.4 R24, [R208+0xa100] ;  /* 0x00a10000d018783b */ /* 0x000eae0000000200 */
[C---:B------:R-:W-:Y:S07]  /*c7a0*/  HMMA.16816.F32 R136, R144.reuse, R72, R8 ;  /* 0x000000489088723c */ /* 0x040fee0000001808 */
[----:B------:R-:W-:Y:S01]  /*c7b0*/  MOV R8, c[0x0][0x208] ;  /* 0x0000820000087a02 */ /* 0x000fe20000000f00 */
[----:B------:R-:W-:Y:S01]  /*c7c0*/  HMMA.16816.F32 R88, R144, R34, R20 ;  /* 0x000000229058723c */ /* 0x000fe20000001814 */
[----:B------:R-:W3:Y:S02]  /*c7d0*/  LDSM.16.M88.4 R20, [R208+0xb100] ;  /* 0x00b10000d014783b */ /* 0x000ee40000000200 */
[----:B------:R-:W-:-:S02]  /*c7e0*/  SHF.L.U64.HI R65, R8, R151, c[0x0][0x20c] ;  /* 0x0000830008417619 */ /* 0x000fc40000010297 */
[----:B------:R-:W4:Y:S03]  /*c7f0*/  LDSM.16.M88.4 R32, [R208+0xb900] ;  /* 0x00b90000d020783b */ /* 0x000f260000000200 */
[----:B------:R-:W-:Y:S01]  /*c800*/  HMMA.16816.F32 R132, R144, R30, R12 ;  /* 0x0000001e9084723c */ /* 0x000fe2000000180c */
[----:B------:R-:W-:Y:S01]  /*c810*/  @!PT LDS RZ, [RZ] ;  /* 0x00000000fffff984 */ /* 0x000fe20000000800 */
[----:B------:R-:W-:Y:S01]  /*c820*/  @!PT LDS RZ, [RZ] ;  /* 0x00000000fffff984 */ /* 0x000fe20000000800 */
[----:B------:R-:W-:Y:S01]  /*c830*/  @!PT LDS RZ, [RZ] ;  /* 0x00000000fffff984 */ /* 0x000fe20000000800 */
[----:B------:R2:W-:Y:S01]  /*c840*/  LDGSTS.E.BYPASS.LTC128B.128 [R231+0x100], [R6.64], !P6 ;  /* 0x0010000006e77fae */ /* 0x0005e2000f101d48 */
[----:B------:R-:W-:-:S03]  /*c850*/  ISETP.LT.OR P6, PT, R0, 0x21, P3 ;  /* 0x000000210000780c */ /* 0x000fc60001fc1670 */
[----:B------:R2:W-:Y:S01]  /*c860*/  LDGSTS.E.BYPASS.LTC128B.128 [R231+0x4100], [R6.64+0x80], !P5 ;  /* 0x0410008006e77fae */ /* 0x0005e2000e901d48 */
[----:B------:R-:W-:Y:S02]  /*c870*/  ISETP.LT.OR P5, PT, R0, 0x41, P4 ;  /* 0x000000410000780c */ /* 0x000fe400027a1670 */
[----:B------:R-:W-:Y:S01]  /*c880*/  SHF.L.U32 R14, R8, 0x6, RZ ;  /* 0x00000006080e7819 */ /* 0x000fe200000006ff */
[C---:B------:R-:W-:Y:S01]  /*c890*/  HMMA.16816.F32 R84, R140.reuse, R38, RZ ;  /* 0x000000268c54723c */ /* 0x040fe200000018ff */
[----:B------:R-:W-:Y:S02]  /*c8a0*/  STL [R1+0x4c], R65 ;  /* 0x00004c4101007387 */ /* 0x000fe40000100800 */
[C---:B------:R-:W-:Y:S02]  /*c8b0*/  IADD3 R12, P1, P0, R14.reuse, 0x80, R6 ;  /* 0x000000800e0c7810 */ /* 0x040fe4000783e006 */
[C---:B------:R-:W-:Y:S02]  /*c8c0*/  IADD3 R8, P2, R14.reuse, R6, RZ ;  /* 0x000000060e087210 */ /* 0x040fe40007f5e0ff */
[----:B------:R-:W-:Y:S01]  /*c8d0*/  IADD3.X R13, R65, RZ, R7, P1, P0 ;  /* 0x000000ff410d7210 */ /* 0x000fe20000fe0407 */
[----:B-1----:R-:W-:Y:S01]  /*c8e0*/  HMMA.16816.F32 R36, R140, R16, RZ ;  /* 0x000000108c24723c */ /* 0x002fe200000018ff */
[----:B------:R-:W-:-:S02]  /*c8f0*/  IADD3 R3, P0, R14, 0x80, RZ ;  /* 0x000000800e037810 */ /* 0x000fc40007f1e0ff */
[----:B------:R-:W-:Y:S02]  /*c900*/  IADD3.X R9, R65, R7, RZ, P2, !PT ;  /* 0x0000000741097210 */ /* 0x000fe400017fe4ff */
[----:B------:R-:W-:Y:S02]  /*c910*/  ISETP.LT.OR P2, PT, R0, 0x21, P4 ;  /* 0x000000210000780c */ /* 0x000fe40002741670 */
[----:B------:R-:W-:Y:S01]  /*c920*/  IADD3.X R15, RZ, R65, RZ, P0, !PT ;  /* 0x00000041ff0f7210 */ /* 0x000fe200007fe4ff */
[----:B------:R-:W-:Y:S01]  /*c930*/  HMMA.16816.F32 R80, R140, R40, RZ ;  /* 0x000000288c50723c */ /* 0x000fe200000018ff */
[----:B------:R-:W-:Y:S02]  /*c940*/  IADD3 R16, P0, R3, R8, RZ ;  /* 0x0000000803107210 */ /* 0x000fe40007f1e0ff */
[----:B------:R-:W-:Y:S02]  /*c950*/  IADD3 R10, P1, R8, R14, RZ ;  /* 0x0000000e080a7210 */ /* 0x000fe40007f3e0ff */
[----:B------:R-:W-:-:S02]  /*c960*/  IADD3.X R17, R15, R9, RZ, P0, !PT ;  /* 0x000000090f117210 */ /* 0x000fc400007fe4ff */
[-C--:B------:R-:W-:Y:S01]  /*c970*/  IADD3.X R11, R9, R65.reuse, RZ, P1, !PT ;  /* 0x00000041090b7210 */ /* 0x080fe20000ffe4ff */
[C---:B------:R-:W-:Y:S01]  /*c980*/  HMMA.16816.F32 R76, R140.reuse, R42, RZ ;  /* 0x0000002a8c4c723c */ /* 0x040fe200000018ff */
[----:B--2---:R-:W-:Y:S01]  /*c990*/  IADD3 R6, P0, R3, R10, RZ ;  /* 0x0000000a03067210 */ /* 0x004fe20007f1e0ff */
[----:B------:R1:W-:Y:S01]  /*c9a0*/  LDGSTS.E.BYPASS.LTC128B.128 [R231+0x1100], [R8.64], !P2 ;  /* 0x0110000008e77fae */ /* 0x0003e2000d101d48 */
[----:B------:R-:W-:Y:S02]  /*c9b0*/  IADD3 R14, P1, R10, R14, RZ ;  /* 0x0000000e0a0e7210 */ /* 0x000fe40007f3e0ff */
[C---:B------:R-:W-:Y:S01]  /*c9c0*/  ISETP.LT.OR P2, PT, R0.reuse, 0x41, P3 ;  /* 0x000000410000780c */ /* 0x040fe20001f41670 */
[----:B------:R-:W-:Y:S01]  /*c9d0*/  IMAD.X R7, R15, 0x1, R11, P0 ;  /* 0x000000010f077824 */ /* 0x000fe200000e060b */
[----:B------:R-:W-:Y:S01]  /*c9e0*/  IADD3.X R15, R11, R65, RZ, P1, !PT ;  /* 0x000000410b0f7210 */ /* 0x000fe20000ffe4ff */
[----:B------:R4:W-:Y:S01]  /*c9f0*/  LDGSTS.E.BYPASS.LTC128B.128 [R231+0x5100], [R12.64], !P6 ;  /* 0x051000000ce77fae */ /* 0x0009e2000f101d48 */
[C---:B------:R-:W-:Y:S01]  /*ca00*/  ISETP.LT.OR P1, PT, R0.reuse, 0x61, P4 ;  /* 0x000000610000780c */ /* 0x040fe20002721670 */
[----:B------:R-:W-:Y:S01]  /*ca10*/  HMMA.16816.F32 R60, R140, R24, RZ ;  /* 0x000000188c3c723c */ /* 0x000fe200000018ff */
[----:B------:R-:W-:Y:S01]  /*ca20*/  ISETP.LT.OR P0, PT, R0, 0x61, P3 ;  /* 0x000000610000780c */ /* 0x000fe20001f01670 */
[----:B------:R1:W-:Y:S01]  /*ca30*/  LDGSTS.E.BYPASS.LTC128B.128 [R231+0x2100], [R10.64], !P5 ;  /* 0x021000000ae77fae */ /* 0x0003e2000e901d48 */
[----:B------:R-:W-:-:S02]  /*ca40*/  MOV R3, 0x40 ;  /* 0x0000004000037802 */ /* 0x000fc40000000f00 */
[----:B------:R-:W-:-:S03]  /*ca50*/  LOP3.LUT P6, RZ, R64, 0x4, RZ, 0xc0, !PT ;  /* 0x0000000440ff7812 */ /* 0x000fc600078cc0ff */
[----:B------:R2:W-:Y:S01]  /*ca60*/  LDGSTS.E.BYPASS.LTC128B.128 [R231+0x6100], [R16.64], !P2 ;  /* 0x0610000010e77fae */ /* 0x0005e2000d101d48 */
[----:B------:R-:W-:Y:S01]  /*ca70*/  SEL R0, R3, 0xffffffc0, !P6 ;  /* 0xffffffc003007807 */ /* 0x000fe20007000000 */
[C---:B------:R-:W-:Y:S01]  /*ca80*/  HMMA.16816.F32 R40, R140.reuse, R26, RZ ;  /* 0x0000001a8c28723c */ /* 0x040fe200000018ff */
[----:B------:R-:W-:Y:S01]  /*ca90*/  ISETP.GE.AND P6, PT, R209, 0x81, PT ;  /* 0x00000081d100780c */ /* 0x000fe20003fc6270 */
[----:B------:R4:W-:Y:S01]  /*caa0*/  LDGSTS.E.BYPASS.LTC128B.128 [R231+0x3100], [R14.64], !P1 ;  /* 0x031000000ee77fae */ /* 0x0009e2000c901d48 */
[----:B------:R-:W-:Y:S02]  /*cab0*/  IADD3 R214, R208, R0, RZ ;  /* 0x00000000d0d67210 */ /* 0x000fe40007ffe0ff */
[----:B------:R-:W-:Y:S01]  /*cac0*/  IADD3 R211, R0, R215, RZ ;  /* 0x000000d700d37210 */ /* 0x000fe20007ffe0ff */
[----:B------:R2:W-:Y:S02]  /*cad0*/  LDGSTS.E.BYPASS.LTC128B.128 [R231+0x7100], [R6.64], !P0 ;  /* 0x0710000006e77fae */ /* 0x0005e4000c101d48 */
[C---:B------:R-:W-:Y:S02]  /*cae0*/  HMMA.16816.F32 R28, R140.reuse, R18, RZ ;  /* 0x000000128c1c723c */ /* 0x040fe400000018ff */
[----:B------:R-:W-:Y:S04]  /*caf0*/  LDSM.16.M88.4 R64, [R214+0x8900] ;  /* 0x00890000d640783b */ /* 0x000fe80000000200 */
[----:B------:R-:W0:Y:S02]  /*cb00*/  LDGDEPBAR ;  /* 0x00000000000079af */ /* 0x000e240000000000 */
[C---:B---3--:R-:W-:Y:S02]  /*cb10*/  HMMA.16816.F32 R24, R140.reuse, R20, RZ ;  /* 0x000000148c18723c */ /* 0x048fe400000018ff */
[----:B-1----:R-:W1:Y:S06]  /*cb20*/  LDSM.16.M88.4 R8, [R214+0x8100] ;  /* 0x00810000d608783b */ /* 0x002e6c0000000200 */
[C---:B------:R-:W-:Y:S08]  /*cb30*/  HMMA.16816.F32 R20, R140.reuse, R22, RZ ;  /* 0x000000168c14723c */ /* 0x040ff000000018ff */
[C---:B----4-:R-:W-:Y:S08]  /*cb40*/  HMMA.16816.F32 R12, R140.reuse, R34, RZ ;  /* 0x000000228c0c723c */ /* 0x050ff000000018ff */
[----:B--2---:R-:W-:Y:S01]  /*cb50*/  HMMA.16816.F32 R16, R140, R32, RZ ;  /* 0x000000208c10723c */ /* 0x004fe200000018ff */
[----:B------:R-:W-:Y:S07]  /*cb60*/  LDSM.16.M88.4 R32, [R214+0x9100] ;  /* 0x00910000d620783b */ /* 0x000fee0000000200 */
[C---:B------:R-:W-:Y:S01]  /*cb70*/  HMMA.16816.F32 R104, R144.reuse, R50, R28 ;  /* 0x000000329068723c */ /* 0x040fe2000000181c */
[----:B------:R-:W2:Y:S07]  /*cb80*/  LDSM.16.M88.4 R28, [R214+0x9900] ;  /* 0x00990000d61c783b */ /* 0x000eae0000000200 */
[C---:B------:R-:W-:Y:S08]  /*cb90*/  HMMA.16816.F32 R96, R144.reuse, R44, R24 ;  /* 0x0000002c9060723c */ /* 0x040ff00000001818 */
[C---:B------:R-:W-:Y:S01]  /*cba0*/  HMMA.16816.F32 R92, R144.reuse, R46, R20 ;  /* 0x0000002e905c723c */ /* 0x040fe20000001814 */
[----:B------:R-:W3:Y:S04]  /*cbb0*/  LDSM.16.M88.4 R20, [R214+0xa100] ;  /* 0x00a10000d614783b */ /* 0x000ee80000000200 */
[----:B------:R-:W-:Y:S03]  /*cbc0*/  LDSM.16.M88.4 R44, [R211] ;  /* 0x00000000d32c783b */ /* 0x000fe60000000200 */
[C---:B------:R-:W-:Y:S01]  /*cbd0*/  HMMA.16816.F32 R24, R144.reuse, R70, R12 ;  /* 0x000000469018723c */ /* 0x040fe2000000180c */
[----:B------:R-:W4:Y:S07]  /*cbe0*/  LDSM.16.M88.4 R12, [R214+0xb100] ;  /* 0x00b10000d60c783b */ /* 0x000f2e0000000200 */
[C---:B------:R-:W-:Y:S08]  /*cbf0*/  HMMA.16816.F32 R120, R144.reuse, R58, R76 ;  /* 0x0000003a9078723c */ /* 0x040ff0000000184c */
[C---:B------:R-:W-:Y:S08]  /*cc00*/  HMMA.16816.F32 R100, R144.reuse, R48, R36 ;  /* 0x000000309064723c */ /* 0x040ff00000001824 */
[----:B------:R-:W-:Y:S08]  /*cc10*/  HMMA.16816.F32 R116, R144, R56, R80 ;  /* 0x000000389074723c */ /* 0x000ff00000001850 */
[C---:B-1----:R-:W-:Y:S08]  /*cc20*/  HMMA.16816.F32 R36, R172.reuse, R8, R124 ;  /* 0x00000008ac24723c */ /* 0x042ff0000000187c */
[----:B------:R-:W-:Y:S01]  /*cc30*/  HMMA.16816.F32 R76, R172, R10, R88 ;  /* 0x0000000aac4c723c */ /* 0x000fe20000001858 */
[----:B------:R-:W1:Y:S07]  /*cc40*/  LDSM.16.M88.4 R8, [R214+0xb900] ;  /* 0x00b90000d608783b */ /* 0x000e6e0000000200 */
[C---:B------:R-:W-:Y:S01]  /*cc50*/  HMMA.16816.F32 R112, R144.reuse, R52, R60 ;  /* 0x000000349070723c */ /* 0x040fe2000000183c */
[----:B------:R-:W-:Y:S07]  /*cc60*/  LDSM.16.M88.4 R60, [R211+0x2000] ;  /* 0x00200000d33c783b */ /* 0x000fee0000000200 */
[C---:B------:R-:W-:Y:S01]  /*cc70*/  HMMA.16816.F32 R48, R144.reuse, R68, R16 ;  /* 0x000000449030723c */ /* 0x040fe20000001810 */
[----:B------:R-:W1:Y:S04]  /*cc80*/  LDSM.16.M88.4 R16, [R214+0xa900] ;  /* 0x00a90000d610783b */ /* 0x000e680000000200 */
[----:B------:R-:W-:Y:S03]  /*cc90*/  LDSM.16.M88.4 R68, [R211+0x1000] ;  /* 0x00100000d344783b */ /* 0x000fe60000000200 */
[C---:B------:R-:W-:Y:S08]  /*cca0*/  HMMA.16816.F32 R72, R144.reuse, R74, R84 ;  /* 0x0000004a9048723c */ /* 0x040ff00000001854 */
[----:B------:R-:W-:Y:S08]  /*ccb0*/  HMMA.16816.F32 R108, R144, R54, R40 ;  /* 0x00000036906c723c */ /* 0x000ff00000001828 */
[C---:B--2---:R-:W-:Y:S08]  /*ccc0*/  HMMA.16816.F32 R52, R172.reuse, R28, R116 ;  /* 0x0000001cac34723c */ /* 0x044ff00000001874 */
[C---:B------:R-:W-:Y:S08]  /*ccd0*/  HMMA.16816.F32 R40, R172.reuse, R30, R120 ;  /* 0x0000001eac28723c */ /* 0x040ff00000001878 */
[C---:B---3--:R-:W-:Y:S08]  /*cce0*/  HMMA.16816.F32 R28, R172.reuse, R20, R112 ;  /* 0x00000014ac1c723c */ /* 0x048ff00000001870 */
[C---:B----4-:R-:W-:Y:S08]  /*ccf0*/  HMMA.16816.F32 R96, R172.reuse, R12, R96 ;  /* 0x0000000cac60723c */ /* 0x050ff00000001860 */
[C---:B------:R-:W-:Y:S01]  /*cd00*/  HMMA.16816.F32 R92, R172.reuse, R14, R92 ;  /* 0x0000000eac5c723c */ /* 0x040fe2000000185c */
[----:B------:R-:W2:Y:S07]  /*cd10*/  LDSM.16.M88.4 R12, [R208+0xc100] ;  /* 0x00c10000d00c783b */ /* 0x000eae0000000200 */
[C---:B------:R-:W-:Y:S01]  /*cd20*/  HMMA.16816.F32 R56, R172.reuse, R34, R72 ;  /* 0x00000022ac38723c */ /* 0x040fe20000001848 */
[----:B------:R-:W3:Y:S07]  /*cd30*/  LDSM.16.M88.4 R72, [R211+0x800] ;  /* 0x00080000d348783b */ /* 0x000eee0000000200 */
[C---:B------:R-:W-:Y:S08]  /*cd40*/  HMMA.16816.F32 R80, R172.reuse, R64, R128 ;  /* 0x00000040ac50723c */ /* 0x040ff00000001880 */
[C---:B------:R-:W-:Y:S01]  /*cd50*/  HMMA.16816.F32 R88, R172.reuse, R66, R132 ;  /* 0x00000042ac58723c */ /* 0x040fe20000001884 */
[----:B------:R-:W4:Y:S07]  /*cd60*/  LDSM.16.M88.4 R64, [R211+0x1800] ;  /* 0x00180000d340783b */ /* 0x000f2e0000000200 */
[C---:B------:R-:W-:Y:S08]  /*cd70*/  HMMA.16816.F32 R84, R172.reuse, R32, R136 ;  /* 0x00000020ac54723c */ /* 0x040ff00000001888 */
[C---:B------:R-:W-:Y:S01]  /*cd80*/  HMMA.16816.F32 R32, R172.reuse, R22, R108 ;  /* 0x00000016ac20723c */ /* 0x040fe2000000186c */
[----:B------:R-:W2:Y:S07]  /*cd90*/  LDSM.16.M88.4 R20, [R211+0x2800] ;  /* 0x00280000d314783b */ /* 0x000eae0000000200 */
[C---:B-1----:R-:W-:Y:S01]  /*cda0*/  HMMA.16816.F32 R112, R172.reuse, R8, R48 ;  /* 0x00000008ac70723c */ /* 0x042fe20000001830 */
[----:B------:R-:W-:Y:S07]  /*cdb0*/  LDSM.16.M88.4 R48, [R215+0x4800] ;  /* 0x00480000d730783b */ /* 0x000fee0000000200 */
[----:B------:R-:W-:Y:S01]  /*cdc0*/  HMMA.16816.F32 R108, R172, R10, R24 ;  /* 0x0000000aac6c723c */ /* 0x000fe20000001818 */
[----:B------:R-:W-:Y:S07]  /*cdd0*/  LDSM.16.M88.4 R24, [R211+0x3000] ;  /* 0x00300000d318783b */ /* 0x000fee0000000200 */
[----:B------:R-:W-:Y:S01]  /*cde0*/  HMMA.16816.F32 R8, R180, R44, R36 ;  /* 0x0000002cb408723c */ /* 0x000fe20000001824 */
[----:B------:R-:W-:Y:S07]  /*cdf0*/  LDSM.16.M88.4 R36, [R208+0xc900] ;  /* 0x00c90000d024783b */ /* 0x000fee0000000200 */
[C---:B------:R-:W-:Y:S08]  /*ce00*/  HMMA.16816.F32 R100, R172.reuse, R16, R100 ;  /* 0x00000010ac64723c */ /* 0x040ff00000001864 */
[----:B------:R-:W-:Y:S08]  /*ce10*/  HMMA.16816.F32 R104, R172, R18, R104 ;  /* 0x00000012ac68723c */ /* 0x000ff00000001868 */
[C---:B------:R-:W-:Y:S08]  /*ce20*/  HMMA.16816.F32 R16, R180.reuse, R46, R76 ;  /* 0x0000002eb410723c */ /* 0x040ff0000000184c */
[----:B------:R-:W-:Y:S01]  /*ce30*/  HMMA.16816.F32 R76, R180, R60, R28 ;  /* 0x0000003cb44c723c */ /* 0x000fe2000000181c */
[----:B------:R-:W1:Y:S07]  /*ce40*/  LDSM.16.M88.4 R28, [R215+0x4000] ;  /* 0x00400000d71c783b */ /* 0x000e6e0000000200 */
[----:B--2---:R-:W-:Y:S08]  /*ce50*/  HMMA.16816.F32 R8, R184, R12, R8 ;  /* 0x0000000cb808723c */ /* 0x004ff00000001808 */
[C---:B---3--:R-:W-:Y:S08]  /*ce60*/  HMMA.16816.F32 R44, R180.reuse, R72, R80 ;  /* 0x00000048b42c723c */ /* 0x048ff00000001850 */
[----:B----4-:R-:W-:Y:S01]  /*ce70*/  HMMA.16816.F32 R80, R180, R66, R40 ;  /* 0x00000042b450723c */ /* 0x010fe20000001828 */
[----:B------:R-:W2:Y:S07]  /*ce80*/  LDSM.16.M88.4 R40, [R214+0xc100] ;  /* 0x00c10000d628783b */ /* 0x000eae0000000200 */
[----:B------:R-:W-:Y:S08]  /*ce90*/  HMMA.16816.F32 R16, R184, R14, R16 ;  /* 0x0000000eb810723c */ /* 0x000ff00000001810 */
[C---:B------:R-:W-:Y:S08]  /*cea0*/  HMMA.16816.F32 R100, R180.reuse, R20, R100 ;  /* 0x00000014b464723c */ /* 0x040ff00000001864 */
[----:B------:R-:W-:Y:S01]  /*ceb0*/  HMMA.16816.F32 R104, R180, R22, R104 ;  /* 0x00000016b468723c */ /* 0x000fe20000001868 */
[----:B------:R-:W3:Y:S07]  /*cec0*/  LDSM.16.M88.4 R20, [R211+0x3800] ;  /* 0x00380000d314783b */ /* 0x000eee0000000200 */
[----:B-1----:R-:W-:Y:S08]  /*ced0*/  HMMA.16816.F32 R8, R196, R28, R8 ;  /* 0x0000001cc408723c */ /* 0x002ff00000001808 */
[C---:B------:R-:W-:Y:S08]  /*cee0*/  HMMA.16816.F32 R84, R180.reuse, R68, R84 ;  /* 0x00000044b454723c */ /* 0x040ff00000001854 */
[C---:B------:R-:W-:Y:S01]  /*cef0*/  HMMA.16816.F32 R68, R180.reuse, R70, R56 ;  /* 0x00000046b444723c */ /* 0x040fe20000001838 */
[----:B------:R-:W1:Y:S07]  /*cf00*/  LDSM.16.M88.4 R56, [R211+0x4000] ;  /* 0x00400000d338783b */ /* 0x000e6e0000000200 */
[C---:B------:R-:W-:Y:S08]  /*cf10*/  HMMA.16816.F32 R88, R180.reuse, R74, R88 ;  /* 0x0000004ab458723c */ /* 0x040ff00000001858 */
[C---:B------:R-:W-:Y:S01]  /*cf20*/  HMMA.16816.F32 R116, R180.reuse, R62, R32 ;  /* 0x0000003eb474723c */ /* 0x040fe20000001820 */
[----:B------:R-:W4:Y:S04]  /*cf30*/  LDSM.16.M88.4 R32, [R208+0xd100] ;  /* 0x00d10000d020783b */ /* 0x000f280000000200 */
[----:B------:R-:W-:Y:S03]  /*cf40*/  LDSM.16.M88.4 R60, [R211+0x4800] ;  /* 0x00480000d33c783b */ /* 0x000fe60000000200 */
[C---:B------:R-:W-:Y:S08]  /*cf50*/  HMMA.16816.F32 R96, R180.reuse, R24, R96 ;  /* 0x00000018b460723c */ /* 0x040ff00000001860 */
[----:B------:R-:W-:Y:S08]  /*cf60*/  HMMA.16816.F32 R92, R180, R26, R92 ;  /* 0x0000001ab45c723c */ /* 0x000ff0000000185c */
[----:B------:R-:W-:Y:S08]  /*cf70*/  HMMA.16816.F32 R16, R196, R30, R16 ;  /* 0x0000001ec410723c */ /* 0x000ff00000001810 */
[----:B------:R-:W-:Y:S08]  /*cf80*/  HMMA.16816.F32 R24, R184, R36, R44 ;  /* 0x00000024b818723c */ /* 0x000ff0000000182c */
[----:B------:R-:W-:Y:S01]  /*cf90*/  HMMA.16816.F32 R72, R180, R64, R52 ;  /* 0x00000040b448723c */ /* 0x000fe20000001834 */
[----:B------:R-:W1:Y:S04]  /*cfa0*/  LDSM.16.M88.4 R52, [R214+0xc900] ;  /* 0x00c90000d634783b */ /* 0x000e680000000200 */
[----:B------:R-:W-:Y:S03]  /*cfb0*/  LDSM.16.M88.4 R64, [R208+0xd900] ;  /* 0x00d90000d040783b */ /* 0x000fe60000000200 */
[----:B--2---:R-:W-:Y:S08]  /*cfc0*/  HMMA.16816.F32 R12, R200, R40, R8 ;  /* 0x00000028c80c723c */ /* 0x004ff00000001808 */
[C---:B---3--:R-:W-:Y:S08]  /*cfd0*/  HMMA.16816.F32 R112, R180.reuse, R20, R112 ;  /* 0x00000014b470723c */ /* 0x048ff00000001870 */
[----:B------:R-:W-:Y:S08]  /*cfe0*/  HMMA.16816.F32 R120, R180, R22, R108 ;  /* 0x00000016b478723c */ /* 0x000ff0000000186c */
[----:B------:R-:W-:Y:S08]  /*cff0*/  HMMA.16816.F32 R20, R184, R38, R88 ;  /* 0x00000026b814723c */ /* 0x000ff00000001858 */
[----:B------:R-:W-:Y:S01]  /*d000*/  HMMA.16816.F32 R8, R200, R42, R16 ;  /* 0x0000002ac808723c */ /* 0x000fe20000001810 */
[----:B------:R-:W2:Y:S07]  /*d010*/  LDSM.16.M88.4 R40, [R215+0x5000] ;  /* 0x00500000d728783b */ /* 0x000eae0000000200 */
[----:B------:R-:W-:Y:S08]  /*d020*/  HMMA.16816.F32 R24, R196, R48, R24 ;  /* 0x00000030c418723c */ /* 0x000ff00000001818 */
[----:B-1----:R-:W-:Y:S08]  /*d030*/  HMMA.16816.F32 R28, R204, R56, R12 ;  /* 0x00000038cc1c723c */ /* 0x002ff0000000180c */
[----:B----4-:R-:W-:Y:S08]  /*d040*/  HMMA.16816.F32 R44, R184, R32, R84 ;  /* 0x00000020b82c723c */ /* 0x010ff00000001854 */
[----:B------:R-:W-:Y:S01]  /*d050*/  HMMA.16816.F32 R12, R196, R50, R20 ;  /* 0x00000032c40c723c */ /* 0x000fe20000001814 */
[----:B------:R-:W-:Y:S07]  /*d060*/  LDSM.16.M88.4 R48, [R215+0x5800] ;  /* 0x00580000d730783b */ /* 0x000fee0000000200 */
[----:B------:R-:W-:Y:S01]  /*d070*/  HMMA.16816.F32 R36, R184, R34, R68 ;  /* 0x00000022b824723c */ /* 0x000fe20000001844 */
[----:B------:R-:W1:Y:S01]  /*d080*/  LDSM.16.M88.4 R32, [R214+0xd100] ;  /* 0x00d10000d620783b */ /* 0x000e620000000200 */
[----:B------:R-:W-:-:S03]  /*d090*/  FMUL.FTZ R0, R28, c[0x0][0x320] ;  /* 0x0000c8001c007a20 */ /* 0x000fc60000410000 */
[----:B------:R-:W3:Y:S01]  /*d0a0*/  LDSM.16.M88.4 R68, [R208+0xe100] ;  /* 0x00e10000d044783b */ /* 0x000ee20000000200 */
[----:B------:R4:W1:Y:S02]  /*d0b0*/  MUFU.TANH R132, R0 ;  /* 0x0000000000847308 */ /* 0x0008640000002400 */
[----:B------:R-:W-:Y:S08]  /*d0c0*/  HMMA.16816.F32 R20, R200, R52, R24 ;  /* 0x00000034c814723c */ /* 0x000ff00000001818 */
[----:B------:R-:W-:Y:S01]  /*d0d0*/  HMMA.16816.F32 R8, R204, R58, R8 ;  /* 0x0000003acc08723c */ /* 0x000fe20000001808 */
[----:B------:R-:W-:Y:S01]  /*d0e0*/  LDSM.16.M88.4 R56, [R211+0x5000] ;  /* 0x00500000d338783b */ /* 0x000fe20000000200 */
[----:B----4-:R-:W-:-:S06]  /*d0f0*/  FMUL.FTZ R0, R29, c[0x0][0x320] ;  /* 0x0000c8001d007a20 */ /* 0x010fcc0000410000 */
[----:B--2---:R-:W-:Y:S01]  /*d100*/  HMMA.16816.F32 R16, R196, R40, R44 ;  /* 0x00000028c410723c */ /* 0x004fe2000000182c */
[----:B------:R-:W-:Y:S01]  /*d110*/  LDSM.16.M88.4 R44, [R211+0x5800] ;  /* 0x00580000d32c783b */ /* 0x000fe20000000200 */
[----:B------:R2:W4:Y:S06]  /*d120*/  MUFU.TANH R131, R0 ;  /* 0x0000000000837308 */ /* 0x00052c0000002400 */
[----:B------:R-:W-:Y:S01]  /*d130*/  HMMA.16816.F32 R12, R200, R54, R12 ;  /* 0x00000036c80c723c */ /* 0x000fe2000000180c */
[----:B------:R-:W3:Y:S07]  /*d140*/  LDSM.16.M88.4 R52, [R208+0xe900] ;  /* 0x00e90000d034783b */ /* 0x000eee0000000200 */
[----:B------:R-:W-:Y:S01]  /*d150*/  HMMA.16816.F32 R24, R196, R42, R36 ;  /* 0x0000002ac418723c */ /* 0x000fe20000001824 */
[----:B------:R-:W3:Y:S01]  /*d160*/  LDSM.16.M88.4 R40, [R214+0xd900] ;  /* 0x00d90000d628783b */ /* 0x000ee20000000200 */
[----:B--2---:R-:W-:-:S03]  /*d170*/  FMUL.FTZ R0, R30, c[0x0][0x320] ;  /* 0x0000c8001e007a20 */ /* 0x004fc60000410000 */
[----:B------:R-:W-:Y:S01]  /*d180*/  LDSM.16.M88.4 R36, [R214+0xe100] ;  /* 0x00e10000d624783b */ /* 0x000fe20000000200 */
[----:B------:R2:W1:Y:S02]  /*d190*/  MUFU.TANH R130, R0 ;  /* 0x0000000000827308 */ /* 0x0004640000002400 */
[C---:B------:R-:W-:Y:S08]  /*d1a0*/  HMMA.16816.F32 R72, R184.reuse, R64, R72 ;  /* 0x00000040b848723c */ /* 0x040ff00000001848 */
[----:B------:R-:W-:Y:S01]  /*d1b0*/  HMMA.16816.F32 R80, R184, R66, R80 ;  /* 0x00000042b850723c */ /* 0x000fe20000001850 */
[----:B--2---:R-:W-:-:S07]  /*d1c0*/  FMUL.FTZ R0, R31, c[0x0][0x320] ;  /* 0x0000c8001f007a20 */ /* 0x004fce0000410000 */
[----:B------:R-:W-:Y:S01]  /*d1d0*/  HMMA.16816.F32 R28, R204, R60, R20 ;  /* 0x0000003ccc1c723c */ /* 0x000fe20000001814 */
[----:B------:R2:W2:Y:S07]  /*d1e0*/  MUFU.TANH R129, R0 ;  /* 0x0000000000817308 */ /* 0x0004ae0000002400 */
[----:B-1----:R-:W-:Y:S08]  /*d1f0*/  HMMA.16816.F32 R20, R200, R32, R16 ;  /* 0x00000020c814723c */ /* 0x002ff00000001810 */
[----:B------:R-:W-:Y:S01]  /*d200*/  HMMA.16816.F32 R16, R196, R48, R72 ;  /* 0x00000030c410723c */ /* 0x000fe20000001848 */
[----:B--2---:R-:W-:-:S04]  /*d210*/  FMUL.FTZ R0, R8, c[0x0][0x320] ;  /* 0x0000c80008007a20 */ /* 0x004fc80000410000 */
[----:B------:R1:W2:Y:S03]  /*d220*/  MUFU.TANH R128, R0 ;  /* 0x0000000000807308 */ /* 0x0002a60000002400 */
[C---:B---3--:R-:W-:Y:S08]  /*d230*/  HMMA.16816.F32 R64, R184.reuse, R68, R76 ;  /* 0x00000044b840723c */ /* 0x048ff0000000184c */
[----:B------:R-:W-:Y:S01]  /*d240*/  HMMA.16816.F32 R76, R184, R70, R116 ;  /* 0x00000046b84c723c */ /* 0x000fe20000001874 */
[----:B-1----:R-:W-:-:S07]  /*d250*/  FMUL.FTZ R0, R9, c[0x0][0x320] ;  /* 0x0000c80009007a20 */ /* 0x002fce0000410000 */
[C---:B------:R-:W-:Y:S01]  /*d260*/  HMMA.16816.F32 R68, R184.reuse, R52, R100 ;  /* 0x00000034b844723c */ /* 0x040fe20000001864 */
[----:B------:R1:W3:Y:S07]  /*d270*/  MUFU.TANH R127, R0 ;  /* 0x00000000007f7308 */ /* 0x0002ee0000002400 */
[----:B------:R-:W-:Y:S01]  /*d280*/  HMMA.16816.F32 R72, R184, R54, R104 ;  /* 0x00000036b848723c */ /* 0x000fe20000001868 */
[----:B------:R-:W-:Y:S01]  /*d290*/  LDSM.16.M88.4 R52, [R215+0x6800] ;  /* 0x00680000d734783b */ /* 0x000fe20000000200 */
[----:B-1----:R-:W-:-:S04]  /*d2a0*/  FMUL.FTZ R0, R10, c[0x0][0x320] ;  /* 0x0000c8000a007a20 */ /* 0x002fc80000410000 */
[----:B------:R1:W1:Y:S02]  /*d2b0*/  MUFU.TANH R126, R0 ;  /* 0x00000000007e7308 */ /* 0x0002640000002400 */
[----:B-1----:R-:W-:Y:S02]  /*d2c0*/  FMUL.FTZ R0, R11, c[0x0][0x320] ;  /* 0x0000c8000b007a20 */ /* 0x002fe40000410000 */
[----:B------:R-:W-:Y:S01]  /*d2d0*/  HMMA.16816.F32 R8, R204, R62, R12 ;  /* 0x0000003ecc08723c */ /* 0x000fe2000000180c */
[----:B------:R-:W-:Y:S03]  /*d2e0*/  LDSM.16.M88.4 R60, [R208+0xf100] ;  /* 0x00f10000d03c783b */ /* 0x000fe60000000200 */
[----:B------:R1:W1:Y:S04]  /*d2f0*/  MUFU.TANH R125, R0 ;  /* 0x00000000007d7308 */ /* 0x0002680000002400 */
[----:B------:R-:W-:Y:S01]  /*d300*/  HMMA.16816.F32 R12, R200, R34, R24 ;  /* 0x00000022c80c723c */ /* 0x000fe20000001818 */
[----:B------:R-:W2:Y:S07]  /*d310*/  LDSM.16.M88.4 R32, [R215+0x6000] ;  /* 0x00600000d720783b */ /* 0x000eae0000000200 */
[----:B------:R-:W-:Y:S01]  /*d320*/  HMMA.16816.F32 R24, R196, R50, R80 ;  /* 0x00000032c418723c */ /* 0x000fe20000001850 */
[----:B------:R-:W2:Y:S01]  /*d330*/  LDSM.16.M88.4 R48, [R211+0x6000] ;  /* 0x00600000d330783b */ /* 0x000ea20000000200 */
[----:B-1----:R-:W-:-:S04]  /*d340*/  FMUL.FTZ R0, R28, c[0x0][0x320] ;  /* 0x0000c8001c007a20 */ /* 0x002fc80000410000 */
[----:B------:R1:W1:Y:S02]  /*d350*/  MUFU.TANH R124, R0 ;  /* 0x00000000007c7308 */ /* 0x0002640000002400 */
[----:B-1----:R-:W-:-:S06]  /*d360*/  FMUL.FTZ R0, R29, c[0x0][0x320] ;  /* 0x0000c8001d007a20 */ /* 0x002fcc0000410000 */
[----:B------:R1:W1:Y:S02]  /*d370*/  MUFU.TANH R111, R0 ;  /* 0x00000000006f7308 */ /* 0x0002640000002400 */
[----:B-1----:R-:W-:-:S06]  /*d380*/  FMUL.FTZ R0, R30, c[0x0][0x320] ;  /* 0x0000c8001e007a20 */ /* 0x002fcc0000410000 */
[----:B------:R1:W1:Y:S02]  /*d390*/  MUFU.TANH R110, R0 ;  /* 0x00000000006e7308 */ /* 0x0002640000002400 */
[----:B-1----:R-:W-:Y:S02]  /*d3a0*/  FMUL.FTZ R0, R31, c[0x0][0x320] ;  /* 0x0000c8001f007a20 */ /* 0x002fe40000410000 */
[----:B------:R-:W-:Y:S04]  /*d3b0*/  HMMA.16816.F32 R28, R204, R56, R20 ;  /* 0x00000038cc1c723c */ /* 0x000fe80000001814 */
[----:B------:R1:W1:Y:S04]  /*d3c0*/  MUFU.TANH R109, R0 ;  /* 0x00000000006d7308 */ /* 0x0002680000002400 */
[----:B------:R-:W-:Y:S08]  /*d3d0*/  HMMA.16816.F32 R20, R200, R40, R16 ;  /* 0x00000028c814723c */ /* 0x000ff00000001810 */
[----:B--2---:R-:W-:Y:S01]  /*d3e0*/  HMMA.16816.F32 R16, R196, R32, R64 ;  /* 0x00000020c410723c */ /* 0x004fe20000001840 */
[----:B-1----:R-:W-:-:S04]  /*d3f0*/  FMUL.FTZ R0, R8, c[0x0][0x320] ;  /* 0x0000c80008007a20 */ /* 0x002fc80000410000 */
[----:B------:R1:W2:Y:S03]  /*d400*/  MUFU.TANH R108, R0 ;  /* 0x00000000006c7308 */ /* 0x0002a60000002400 */
[----:B------:R-:W-:Y:S01]  /*d410*/  HMMA.16816.F32 R64, R184, R60, R96 ;  /* 0x0000003cb840723c */ /* 0x000fe20000001860 */
[----:B-1----:R-:W-:-:S04]  /*d420*/  FMUL.FTZ R0, R9, c[0x0][0x320] ;  /* 0x0000c80009007a20 */ /* 0x002fc80000410000 */
[----:B------:R1:W1:Y:S02]  /*d430*/  MUFU.TANH R100, R0 ;  /* 0x0000000000647308 */ /* 0x0002640000002400 */
[----:B-1----:R-:W-:-:S06]  /*d440*/  FMUL.FTZ R0, R10, c[0x0][0x320] ;  /* 0x0000c8000a007a20 */ /* 0x002fcc0000410000 */
[----:B------:R1:W1:Y:S02]  /*d450*/  MUFU.TANH R91, R0 ;  /* 0x00000000005b7308 */ /* 0x0002640000002400 */
[----:B-1----:R-:W-:Y:S02]  /*d460*/  FMUL.FTZ R0, R11, c[0x0][0x320] ;  /* 0x0000c8000b007a20 */ /* 0x002fe40000410000 */
[----:B------:R-:W-:Y:S04]  /*d470*/  HMMA.16816.F32 R8, R204, R58, R12 ;  /* 0x0000003acc08723c */ /* 0x000fe8000000180c */
[----:B------:R1:W1:Y:S04]  /*d480*/  MUFU.TANH R90, R0 ;  /* 0x00000000005a7308 */ /* 0x0002680000002400 */
[----:B------:R-:W-:Y:S01]  /*d490*/  HMMA.16816.F32 R12, R200, R42, R24 ;  /* 0x0000002ac80c723c */ /* 0x000fe20000001818 */
[----:B------:R-:W-:Y:S07]  /*d4a0*/  LDSM.16.M88.4 R40, [R211+0x6800] ;  /* 0x00680000d328783b */ /* 0x000fee0000000200 */
[----:B------:R-:W-:Y:S01]  /*d4b0*/  HMMA.16816.F32 R24, R196, R34, R76 ;  /* 0x00000022c418723c */ /* 0x000fe2000000184c */
[----:B------:R-:W2:Y:S01]  /*d4c0*/  LDSM.16.M88.4 R32, [R214+0xe900] ;  /* 0x00e90000d620783b */ /* 0x000ea20000000200 */
        /* <DEDUP_REMOVED lines=25> */
[----:B------:R-:W-:Y:S01]  /*d660*/  LDSM.16.M88.4 R52, [R208+0xf900] ;  /* 0x00f90000d034783b */ /* 0x000fe20000000200 */
        /* <DEDUP_REMOVED lines=9> */
[----:B--2---:R-:W-:Y:S08]  /*d700*/  HMMA.16816.F32 R20, R200, R32, R16 ;  /* 0x00000020c814723c */ /* 0x004ff00000001810 */
[----:B------:R-:W-:Y:S01]  /*d710*/  HMMA.16816.F32 R16, R196, R36, R64 ;  /* 0x00000024c410723c */ /* 0x000fe20000001840 */
[----:B-1----:R-:W-:-:S04]  /*d720*/  FMUL.FTZ R0, R8, c[0x0][0x320] ;  /* 0x0000c80008007a20 */ /* 0x002fc80000410000 */
[----:B------:R1:W2:Y:S02]  /*d730*/  MUFU.TANH R77, R0 ;  /* 0x00000000004d7308 */ /* 0x0002a40000002400 */
        /* <DEDUP_REMOVED lines=8> */
[----:B------:R-:W-:Y:S08]  /*d7c0*/  HMMA.16816.F32 R12, R200, R34, R24 ;  /* 0x00000022c80c723c */ /* 0x000ff00000001818 */
[----:B------:R-:W-:Y:S01]  /*d7d0*/  HMMA.16816.F32 R32, R196, R38, R56 ;  /* 0x00000026c420723c */ /* 0x000fe20000001838 */
[----:B------:R-:W-:Y:S01]  /*d7e0*/  LDSM.16.M88.4 R36, [R214+0xf900] ;  /* 0x00f90000d624783b */ /* 0x000fe20000000200 */
[----:B--2---:R-:W-:-:S03]  /*d7f0*/  FMUL.FTZ R0, R28, c[0x0][0x320] ;  /* 0x0000c8001c007a20 */ /* 0x004fc60000410000 */
[----:B------:R-:W2:Y:S01]  /*d800*/  LDSM.16.M88.4 R56, [R211+0x7000] ;  /* 0x00700000d338783b */ /* 0x000ea20000000200 */
[----:B------:R3:W1:Y:S10]  /*d810*/  MUFU.TANH R72, R0 ;  /* 0x0000000000487308 */ /* 0x0006740000002400 */
[----:B------:R-:W-:Y:S01]  /*d820*/  HMMA.16816.F32 R12, R204, R42, R12 ;  /* 0x0000002acc0c723c */ /* 0x000fe2000000180c */
[----:B---3--:R-:W-:-:S07]  /*d830*/  FMUL.FTZ R0, R29, c[0x0][0x320] ;  /* 0x0000c8001d007a20 */ /* 0x008fce0000410000 */
[----:B-1----:R-:W-:Y:S01]  /*d840*/  HMMA.16816.F32 R24, R200, R48, R16 ;  /* 0x00000030c818723c */ /* 0x002fe20000001810 */
[----:B------:R1:W3:Y:S11]  /*d850*/  MUFU.TANH R65, R0 ;  /* 0x0000000000417308 */ /* 0x0002f60000002400 */
[----:B------:R-:W-:Y:S04]  /*d860*/  @!UPT UIADD3 URZ, URZ, URZ, URZ ;  /* 0x0000003f3f3ff290 */ /* 0x000fe8000fffe03f */
[----:B------:R-:W-:Y:S02]  /*d870*/  FMUL.FTZ R12, R12, c[0x0][0x320] ;  /* 0x0000c8000c0c7a20 */ /* 0x000fe40000410000 */
[----:B-1----:R-:W-:Y:S02]  /*d880*/  FMUL.FTZ R0, R30, c[0x0][0x320] ;  /* 0x0000c8001e007a20 */ /* 0x002fe40000410000 */
[----:B------:R-:W-:Y:S02]  /*d890*/  FMUL.FTZ R13, R13, c[0x0][0x320] ;  /* 0x0000c8000d0d7a20 */ /* 0x000fe40000410000 */
[----:B------:R1:W1:Y:S01]  /*d8a0*/  MUFU.TANH R64, R0 ;  /* 0x0000000000407308 */ /* 0x0002620000002400 */
[----:B------:R-:W-:Y:S02]  /*d8b0*/  FMUL.FTZ R14, R14, c[0x0][0x320] ;  /* 0x0000c8000e0e7a20 */ /* 0x000fe40000410000 */
[----:B------:R-:W-:Y:S01]  /*d8c0*/  FMUL.FTZ R15, R15, c[0x0][0x320] ;  /* 0x0000c8000f0f7a20 */ /* 0x000fe20000410000 */
[----:B--2---:R-:W-:Y:S04]  /*d8d0*/  HMMA.16816.F32 R24, R204, R56, R24 ;  /* 0x00000038cc18723c */ /* 0x004fe80000001818 */
[----:B------:R-:W2:Y:S01]  /*d8e0*/  MUFU.TANH R43, R13 ;  /* 0x0000000d002b7308 */ /* 0x000ea20000002400 */
[----:B-1----:R-:W-:-:S07]  /*d8f0*/  FMUL.FTZ R0, R31, c[0x0][0x320] ;  /* 0x0000c8001f007a20 */ /* 0x002fce0000410000 */
[----:B------:R-:W1:Y:S01]  /*d900*/  MUFU.TANH R42, R14 ;  /* 0x0000000e002a7308 */ /* 0x000e620000002400 */
[----:B------:R-:W-:Y:S07]  /*d910*/  HMMA.16816.F32 R28, R204, R40, R20 ;  /* 0x00000028cc1c723c */ /* 0x000fee0000001814 */
[----:B------:R1:W1:Y:S01]  /*d920*/  MUFU.TANH R62, R0 ;  /* 0x00000000003e7308 */ /* 0x0002620000002400 */
[----:B------:R-:W-:Y:S03]  /*d930*/  HMMA.16816.F32 R20, R184, R52, R112 ;  /* 0x00000034b814723c */ /* 0x000fe60000001870 */
[----:B------:R-:W-:-:S02]  /*d940*/  FMUL.FTZ R24, R24, c[0x0][0x320] ;  /* 0x0000c80018187a20 */ /* 0x000fc40000410000 */
[----:B------:R-:W-:Y:S02]  /*d950*/  FMUL.FTZ R27, R27, c[0x0][0x320] ;  /* 0x0000c8001b1b7a20 */ /* 0x000fe40000410000 */
[----:B------:R-:W-:Y:S01]  /*d960*/  FMUL.FTZ R25, R25, c[0x0][0x320] ;  /* 0x0000c80019197a20 */ /* 0x000fe20000410000 */
[----:B------:R-:W2:Y:S01]  /*d970*/  MUFU.TANH R41, R15 ;  /* 0x0000000f00297308 */ /* 0x000ea20000002400 */
[----:B------:R-:W-:Y:S02]  /*d980*/  FMUL.FTZ R26, R26, c[0x0][0x320] ;  /* 0x0000c8001a1a7a20 */ /* 0x000fe40000410000 */
[----:B-1----:R-:W-:-:S05]  /*d990*/  FMUL.FTZ R0, R8, c[0x0][0x320] ;  /* 0x0000c80008007a20 */ /* 0x002fca0000410000 */
[----:B------:R-:W1:Y:S01]  /*d9a0*/  MUFU.TANH R40, R24 ;  /* 0x0000001800287308 */ /* 0x000e620000002400 */
[----:B------:R-:W-:Y:S02]  /*d9b0*/  FMUL.FTZ R29, R29, c[0x0][0x320] ;  /* 0x0000c8001d1d7a20 */ /* 0x000fe40000410000 */
[----:B------:R-:W-:Y:S02]  /*d9c0*/  FMUL.FTZ R30, R30, c[0x0][0x320] ;  /* 0x0000c8001e1e7a20 */ /* 0x000fe40000410000 */
[----:B------:R-:W-:-:S03]  /*d9d0*/  FMUL.FTZ R31, R31, c[0x0][0x320] ;  /* 0x0000c8001f1f7a20 */ /* 0x000fc60000410000 */
[----:B------:R1:W1:Y:S01]  /*d9e0*/  MUFU.TANH R63, R0 ;  /* 0x00000000003f7308 */ /* 0x0002620000002400 */
[----:B------:R-:W-:Y:S07]  /*d9f0*/  HMMA.16816.F32 R16, R196, R44, R20 ;  /* 0x0000002cc410723c */ /* 0x000fee0000001814 */
[----:B------:R-:W2:Y:S01]  /*da00*/  MUFU.TANH R49, R29 ;  /* 0x0000001d00317308 */ /* 0x000ea20000002400 */
[----:B------:R-:W-:Y:S01]  /*da10*/  HMMA.16816.F32 R20, R200, R50, R32 ;  /* 0x00000032c814723c */ /* 0x000fe20000001820 */
[----:B-1----:R-:W-:-:S06]  /*da20*/  FMUL.FTZ R0, R9, c[0x0][0x320] ;  /* 0x0000c80009007a20 */ /* 0x002fcc0000410000 */
[----:B------:R-:W1:Y:S08]  /*da30*/  MUFU.TANH R48, R30 ;  /* 0x0000001e00307308 */ /* 0x000e700000002400 */
[----:B------:R1:W1:Y:S01]  /*da40*/  MUFU.TANH R61, R0 ;  /* 0x00000000003d7308 */ /* 0x0002620000002400 */
[----:B------:R-:W-:Y:S07]  /*da50*/  HMMA.16816.F32 R16, R200, R36, R16 ;  /* 0x00000024c810723c */ /* 0x000fee0000001810 */
[----:B------:R-:W2:Y:S01]  /*da60*/  MUFU.TANH R45, R31 ;  /* 0x0000001f002d7308 */ /* 0x000ea20000002400 */
[----:B------:R-:W-:Y:S01]  /*da70*/  HMMA.16816.F32 R20, R204, R58, R20 ;  /* 0x0000003acc14723c */ /* 0x000fe20000001814 */
[----:B-1----:R-:W-:-:S06]  /*da80*/  FMUL.FTZ R0, R10, c[0x0][0x320] ;  /* 0x0000c8000a007a20 */ /* 0x002fcc0000410000 */
[----:B------:R-:W1:Y:S08]  /*da90*/  MUFU.TANH R44, R12 ;  /* 0x0000000c002c7308 */ /* 0x000e700000002400 */
[----:B------:R1:W1:Y:S09]  /*daa0*/  MUFU.TANH R60, R0 ;  /* 0x00000000003c7308 */ /* 0x0002720000002400 */
[----:B------:R-:W-:Y:S01]  /*dab0*/  FMUL.FTZ R20, R20, c[0x0][0x320] ;  /* 0x0000c80014147a20 */ /* 0x000fe20000410000 */
[----:B------:R-:W2:Y:S01]  /*dac0*/  MUFU.TANH R35, R27 ;  /* 0x0000001b00237308 */ /* 0x000ea20000002400 */
[----:B------:R-:W-:-:S02]  /*dad0*/  FMUL.FTZ R21, R21, c[0x0][0x320] ;  /* 0x0000c80015157a20 */ /* 0x000fc40000410000 */
[----:B------:R-:W-:Y:S02]  /*dae0*/  FMUL.FTZ R22, R22, c[0x0][0x320] ;  /* 0x0000c80016167a20 */ /* 0x000fe40000410000 */
[----:B------:R-:W-:Y:S02]  /*daf0*/  FMUL.FTZ R23, R23, c[0x0][0x320] ;  /* 0x0000c80017177a20 */ /* 0x000fe40000410000 */
[----:B-1----:R-:W-:Y:S01]  /*db00*/  FMUL.FTZ R0, R11, c[0x0][0x320] ;  /* 0x0000c8000b007a20 */ /* 0x002fe20000410000 */
[----:B------:R-:W1:Y:S01]  /*db10*/  MUFU.TANH R37, R25 ;  /* 0x0000001900257308 */ /* 0x000e620000002400 */
[----:B------:R-:W-:Y:S07]  /*db20*/  HMMA.16816.F32 R8, R184, R54, R120 ;  /* 0x00000036b808723c */ /* 0x000fee0000001878 */
[----:B------:R1:W1:Y:S08]  /*db30*/  MUFU.TANH R53, R0 ;  /* 0x0000000000357308 */ /* 0x0002700000002400 */
[----:B------:R2:W2:Y:S01]  /*db40*/  MUFU.TANH R36, R26 ;  /* 0x0000001a00247308 */ /* 0x0004a20000002400 */
[----:B-1----:R-:W-:-:S08]  /*db50*/  FMUL.FTZ R0, R28, c[0x0][0x320] ;  /* 0x0000c8001c007a20 */ /* 0x002fd00000410000 */
[----:B------:R-:W-:Y:S01]  /*db60*/  HMMA.16816.F32 R8, R196, R46, R8 ;  /* 0x0000002ec408723c */ /* 0x000fe20000001808 */
[----:B------:R-:W1:Y:S01]  /*db70*/  LDSM.16.M88.4 R28, [R211+0x7800] ;  /* 0x00780000d31c783b */ /* 0x000e620000000200 */
[----:B------:R1:W1:Y:S01]  /*db80*/  MUFU.TANH R34, R20 ;  /* 0x0000001400227308 */ /* 0x0002620000002400 */
[----:B------:R-:W-:-:S07]  /*db90*/  DEPBAR.LE SB0, 0x0 ;  /* 0x000080000000791a */ /* 0x000fce0000000000 */
[----:B------:R1:W1:Y:S08]  /*dba0*/  MUFU.TANH R27, R21 ;  /* 0x00000015001b7308 */ /* 0x0002700000002400 */
[----:B------:R1:W1:Y:S06]  /*dbb0*/  MUFU.TANH R24, R22 ;  /* 0x0000001600187308 */ /* 0x00026c0000002400 */
[----:B------:R-:W-:Y:S02]  /*dbc0*/  HMMA.16816.F32 R8, R200, R38, R8 ;  /* 0x00000026c808723c */ /* 0x000fe40000001808 */
[----:B------:R2:W2:Y:S08]  /*dbd0*/  MUFU.TANH R52, R0 ;  /* 0x0000000000347308 */ /* 0x0004b00000002400 */
[----:B------:R-:W2:Y:S01]  /*dbe0*/  MUFU.TANH R23, R23 ;  /* 0x0000001700177308 */ /* 0x000ea20000002400 */
[----:B-1----:R-:W-:Y:S07]  /*dbf0*/  HMMA.16816.F32 R12, R204, R28, R16 ;  /* 0x0000001ccc0c723c */ /* 0x002fee0000001810 */
[----:B------:R-:W-:-:S06]  /*dc00*/  P2R R16, PR, RZ, 0x40 ;  /* 0x00000040ff107803 */ /* 0x000fcc0000000000 */
[----:B------:R-:W-:Y:S11]  /*dc10*/  HMMA.16816.F32 R8, R204, R30, R8 ;  /* 0x0000001ecc08723c */ /* 0x000ff60000001808 */
[----:B------:R-:W-:-:S02]  /*dc20*/  FMUL.FTZ R12, R12, c[0x0][0x320] ;  /* 0x0000c8000c0c7a20 */ /* 0x000fc40000410000 */
[----:B------:R-:W-:Y:S02]  /*dc30*/  FMUL.FTZ R13, R13, c[0x0][0x320] ;  /* 0x0000c8000d0d7a20 */ /* 0x000fe40000410000 */
[----:B------:R-:W-:Y:S01]  /*dc40*/  FMUL.FTZ R14, R14, c[0x0][0x320] ;  /* 0x0000c8000e0e7a20 */ /* 0x000fe20000410000 */
[----:B------:R1:W1:Y:S01]  /*dc50*/  MUFU.TANH R20, R12 ;  /* 0x0000000c00147308 */ /* 0x0002620000002400 */
[----:B------:R-:W-:-:S07]  /*dc60*/  FMUL.FTZ R15, R15, c[0x0][0x320] ;  /* 0x0000c8000f0f7a20 */ /* 0x000fce0000410000 */
[----:B------:R-:W-:Y:S02]  /*dc70*/  FMUL.FTZ R8, R8, c[0x0][0x320] ;  /* 0x0000c80008087a20 */ /* 0x000fe40000410000 */
[----:B------:R-:W-:Y:S02]  /*dc80*/  FMUL.FTZ R9, R9, c[0x0][0x320] ;  /* 0x0000c80009097a20 */ /* 0x000fe40000410000 */
        /* <DEDUP_REMOVED lines=11> */
[----:B-1234-:R-:W-:Y:S01]  /*dd40*/  LEA.HI.SX32 R10, R157, 0xfffffffe, 0x19 ;  /* 0xfffffffe9d0a7811 */ /* 0x01efe200078fcaff */
[----:B------:R-:W-:-:S03]  /*dd50*/  IMAD.SHL.U32 R13, R152, 0x40, RZ ;  /* 0x00000040980d7824 */ /* 0x000fc600078e00ff */
[----:B------:R-:W-:Y:S01]  /*dd60*/  SHF.R.S32.HI R3, RZ, 0x1f, R10 ;  /* 0x0000001fff037819 */ /* 0x000fe2000001140a */
[----:B------:R-:W-:Y:S02]  /*dd70*/  IMAD R0, R150, R10, RZ ;  /* 0x0000000a96007224 */ /* 0x000fe400078e02ff */
[----:B------:R-:W-:-:S04]  /*dd80*/  IMAD.WIDE.U32 R10, R10, R153, R158 ;  /* 0x000000990a0a7225 */ /* 0x000fc800078e009e */
[----:B------:R-:W-:Y:S01]  /*dd90*/  IMAD R0, R3, R153, R0 ;  /* 0x0000009903007224 */ /* 0x000fe200078e0200 */
[----:B------:R-:W-:-:S03]  /*dda0*/  LEA R6, P1, R10, c[0x0][0x1c8], 0x1 ;  /* 0x000072000a067a11 */ /* 0x000fc600078208ff */
[----:B------:R-:W-:Y:S01]  /*ddb0*/  IMAD.IADD R0, R11, 0x1, R0 ;  /* 0x000000010b007824 */ /* 0x000fe200078e0200 */
[----:B------:R-:W-:Y:S02]  /*ddc0*/  SHF.L.U64.HI R11, R152, R151, c[0x0][0x1e4] ;  /* 0x00007900980b7619 */ /* 0x000fe40000010297 */
[----:B------:R-:W-:Y:S02]  /*ddd0*/  IADD3 R8, P0, R6, R13, RZ ;  /* 0x0000000d06087210 */ /* 0x000fe40007f1e0ff */
[----:B------:R-:W-:Y:S02]  /*dde0*/  LEA.HI.X R7, R10, c[0x0][0x1cc], R0, 0x1, P1 ;  /* 0x000073000a077a11 */ /* 0x000fe400008f0c00 */
[----:B------:R-:W-:-:S03]  /*ddf0*/  IADD3 R0, P2, R154, 0x80, RZ ;  /* 0x000000809a007810 */ /* 0x000fc60007f5e0ff */
[----:B------:R-:W-:Y:S01]  /*de00*/  IMAD.X R9, R7, 0x1, R11, P0 ;  /* 0x0000000107097824 */ /* 0x000fe200000e060b */
[----:B------:R-:W-:Y:S01]  /*de10*/  @!PT LDS RZ, [RZ] ;  /* 0x00000000fffff984 */ /* 0x000fe20000000800 */
[----:B------:R-:W-:Y:S01]  /*de20*/  @!PT LDS RZ, [RZ] ;  /* 0x00000000fffff984 */ /* 0x000fe20000000800 */
[----:B------:R-:W-:Y:S01]  /*de30*/  @!PT LDS RZ, [RZ] ;  /* 0x00000000fffff984 */ /* 0x000fe20000000800 */
[----:B------:R1:W-:Y:S01]  /*de40*/  LDGSTS.E.BYPASS.LTC128B.128 [R231+0x8100], [R6.64], !P4 ;  /* 0x0810000006e77fae */ /* 0x0003e2000e101d48 */
[----:B------:R-:W-:Y:S01]  /*de50*/  IADD3 R14, P1, P0, R13, 0x80, R6 ;  /* 0x000000800d0e7810 */ /* 0x000fe2000783e006 */
[----:B------:R-:W-:Y:S01]  /*de60*/  IMAD.X R3, RZ, RZ, R156, P2 ;  /* 0x000000ffff037224 */ /* 0x000fe200010e069c */
[----:B------:R-:W-:Y:S01]  /*de70*/  IADD3 R12, P2, R0, R8, RZ ;  /* 0x00000008000c7210 */ /* 0x000fe20007f5e0ff */
[----:B------:R1:W-:Y:S01]  /*de80*/  LDGSTS.E.BYPASS.LTC128B.128 [R231+0xc100], [R6.64+0x80], !P3 ;  /* 0x0c10008006e77fae */ /* 0x0003e2000d901d48 */
[----:B------:R-:W-:-:S03]  /*de90*/  IADD3.X R15, R11, RZ, R7, P1, P0 ;  /* 0x000000ff0b0f7210 */ /* 0x000fc60000fe0407 */
[----:B------:R2:W-:Y:S04]  /*dea0*/  LDGSTS.E.BYPASS.LTC128B.128 [R231+0x9100], [R8.64], !P4 ;  /* 0x0910000008e77fae */ /* 0x0005e8000e101d48 */
[----:B------:R3:W-:Y:S01]  /*deb0*/  LDGSTS.E.BYPASS.LTC128B.128 [R231+0xd100], [R14.64], !P3 ;  /* 0x0d1000000ee77fae */ /* 0x0007e2000d901d48 */
[----:B-1----:R-:W-:-:S04]  /*dec0*/  IADD3 R6, P5, R8, R13, RZ ;  /* 0x0000000d08067210 */ /* 0x002fc80007fbe0ff */
[----:B------:R-:W-:Y:S01]  /*ded0*/  IADD3 R10, P1, R6, R13, RZ ;  /* 0x0000000d060a7210 */ /* 0x000fe20007f3e0ff */
[----:B------:R-:W-:Y:S01]  /*dee0*/  IMAD.X R7, R9, 0x1, R11, P5 ;  /* 0x0000000109077824 */ /* 0x000fe200028e060b */
[----:B--2---:R-:W-:Y:S01]  /*def0*/  IADD3 R8, P0, R0, R6, RZ ;  /* 0x0000000600087210 */ /* 0x004fe20007f1e0ff */
[----:B------:R-:W-:Y:S02]  /*df00*/  IMAD.X R13, R3, 0x1, R9, P2 ;  /* 0x00000001030d7824 */ /* 0x000fe400010e0609 */
[----:B------:R-:W-:Y:S01]  /*df10*/  IMAD.X R11, R7, 0x1, R11, P1 ;  /* 0x00000001070b7824 */ /* 0x000fe200008e060b */
[----:B------:R3:W-:Y:S01]  /*df20*/  LDGSTS.E.BYPASS.LTC128B.128 [R231+0xa100], [R6.64], !P4 ;  /* 0x0a10000006e77fae */ /* 0x0007e2000e101d48 */
[----:B------:R-:W-:-:S03]  /*df30*/  IMAD.X R9, R3, 0x1, R7, P0 ;  /* 0x0000000103097824 */ /* 0x000fc600000e0607 */
[----:B------:R3:W-:Y:S04]  /*df40*/  LDGSTS.E.BYPASS.LTC128B.128 [R231+0xe100], [R12.64], !P3 ;  /* 0x0e1000000ce77fae */ /* 0x0007e8000d901d48 */
[----:B------:R3:W-:Y:S04]  /*df50*/  LDGSTS.E.BYPASS.LTC128B.128 [R231+0xb100], [R10.64], !P4 ;  /* 0x0b1000000ae77fae */ /* 0x0007e8000e101d48 */
[----:B------:R3:W-:Y:S02]  /*df60*/  LDGSTS.E.BYPASS.LTC128B.128 [R231+0xf100], [R8.64], !P3 ;  /* 0x0f10000008e77fae */ /* 0x0007e4000d901d48 */
.L_x_132:
[----:B--234-:R-:W-:Y:S01]  /*df70*/  LOP3.LUT R0, R149, 0xffffffe0, RZ, 0xc0, !PT ;  /* 0xffffffe095007812 */ /* 0x01cfe200078ec0ff */
[----:B------:R-:W-:Y:S01]  /*df80*/  IMAD.SHL.U32 R209, R4, 0x2, RZ ;  /* 0x0000000204d17824 */ /* 0x000fe200078e00ff */
[----:B------:R-:W0:Y:S03]  /*df90*/  LDGDEPBAR ;  /* 0x00000000000079af */ /* 0x000e260000000000 */
[----:B------:R-:W-:-:S02]  /*dfa0*/  IMAD.IADD R0, R213, 0x1, -R0 ;  /* 0x00000001d5007824 */ /* 0x000fc400078e0a00 */
[--C-:B------:R-:W-:Y:S02]  /*dfb0*/  IMAD R210, R5, 0x2, R209.reuse ;  /* 0x0000000205d27824 */ /* 0x100fe400078e02d1 */
[C---:B------:R-:W-:Y:S01]  /*dfc0*/  IMAD R213, R2.reuse, 0x2, R209 ;  /* 0x0000000202d57824 */ /* 0x040fe200078e02d1 */
[----:B------:R-:W-:Y:S01]  /*dfd0*/  SHF.R.S32.HI R3, RZ, 0x1f, R0 ;  /* 0x0000001fff037819 */ /* 0x000fe20000011400 */
[----:B------:R-:W-:-:S03]  /*dfe0*/  IMAD R212, R2, 0x2, R210 ;  /* 0x0000000202d47824 */ /* 0x000fc600078e02d2 */
[----:B------:R-:W-:-:S04]  /*dff0*/  LEA.HI R3, R3, R0, RZ, 0x2 ;  /* 0x0000000003037211 */ /* 0x000fc800078f10ff */
[----:B------:R-:W-:-:S05]  /*e000*/  LOP3.LUT R3, R3, 0x7ffffffc, RZ, 0xc0, !PT ;  /* 0x7ffffffc03037812 */ /* 0x000fca00078ec0ff */
[----:B------:R-:W-:-:S04]  /*e010*/  IMAD.IADD R0, R0, 0x1, -R3 ;  /* 0x0000000100007824 */ /* 0x000fc800078e0a03 */
[----:B------:R-:W-:-:S05]  /*e020*/  IMAD R0, R0, -0x2, R148 ;  /* 0xfffffffe00007824 */ /* 0x000fca00078e0294 */
[C---:B------:R-:W-:Y:S02]  /*e030*/  ISETP.GT.AND P0, PT, R0.reuse, RZ, PT ;  /* 0x000000ff0000720c */ /* 0x040fe40003f04270 */
[C---:B------:R-:W-:Y:S02]  /*e040*/  ISETP.GT.AND P1, PT, R0.reuse, 0x1, PT ;  /* 0x000000010000780c */ /* 0x040fe40003f24270 */
[----:B------:R-:W-:Y:S02]  /*e050*/  ISETP.GT.AND P2, PT, R0, 0x8, PT ;  /* 0x000000080000780c */ /* 0x000fe40003f44270 */
[----:B-1----:R-:W-:Y:S02]  /*e060*/  FSEL R8, R132, -INF , P0 ;  /* 0xff80000084087808 */ /* 0x002fe40000000000 */
        /* <DEDUP_REMOVED lines=85> */
[----:B-----5:R-:W-:-:S02]  /*e5c0*/  FSEL R166, R52, -INF , P1 ;  /* 0xff80000034a67808 */ /* 0x020fc40000800000 */
        /* <DEDUP_REMOVED lines=64> */
[----:B------:R-:W-:Y:S01]  /*e9d0*/  FMNMX.FTZ R0, R249, R0, !PT ;  /* 0x00000000f9007209 */ /* 0x000fe20007810000 */
[----:B------:R-:W-:Y:S01]  /*e9e0*/  LDSM.16.MT88.4 R24, [R212+0x100] ;  /* 0x00010000d418783b */ /* 0x000fe20000004200 */
[----:B------:R-:W-:Y:S02]  /*e9f0*/  FSEL R250, R22, -INF , P1 ;  /* 0xff80000016fa7808 */ /* 0x000fe40000800000 */
[----:B------:R-:W-:Y:S02]  /*ea00*/  FMNMX.FTZ R0, R251, R0, !PT ;  /* 0x00000000fb007209 */ /* 0x000fe40007810000 */
[----:B------:R-:W-:-:S02]  /*ea10*/  FSEL R164, R21, -INF , P0 ;  /* 0xff80000015a47808 */ /* 0x000fc40000000000 */
[----:B------:R-:W-:Y:S01]  /*ea20*/  FMNMX.FTZ R0, R250, R0, !PT ;  /* 0x00000000fa007209 */ /* 0x000fe20007810000 */
[----:B------:R-:W-:Y:S01]  /*ea30*/  LDSM.16.MT88.4 R20, [R209+0x100] ;  /* 0x00010000d114783b */ /* 0x000fe20000004200 */
[----:B------:R-:W-:Y:S02]  /*ea40*/  ISETP.NE.AND P6, PT, R16, RZ, PT ;  /* 0x000000ff1000720c */ /* 0x000fe40003fc5270 */
[----:B------:R-:W-:Y:S01]  /*ea50*/  FMNMX.FTZ R0, R164, R0, !PT ;  /* 0x00000000a4007209 */ /* 0x000fe20007810000 */
[----:B------:R-:W-:Y:S01]  /*ea60*/  LDSM.16.MT88.4 R16, [R210+0x100] ;  /* 0x00010000d210783b */ /* 0x000fe20000004200 */
        /* <DEDUP_REMOVED lines=18> */
[--C-:B------:R-:W-:Y:S02]  /*eb90*/  FFMA.FTZ R0, R10, c[0x0][0x2d0], -R6.reuse ;  /* 0x0000b4000a007a23 */ /* 0x100fe40000010806 */
[----:B------:R-:W-:Y:S01]  /*eba0*/  FFMA.FTZ R7, R11, c[0x0][0x2d0], -R6 ;  /* 0x0000b4000b077a23 */ /* 0x000fe20000010806 */
[----:B------:R-:W-:-:S03]  /*ebb0*/  FSETP.NEU.FTZ.AND P0, PT, R3, -INF , PT ;  /* 0xff8000000300780b */ /* 0x000fc60003f1d000 */
[----:B------:R1:W-:Y:S01]  /*ebc0*/  MUFU.EX2 R189, R0 ;  /* 0x0000000000bd7308 */ /* 0x0003e20000000800 */
[----:B---3--:R-:W-:-:S07]  /*ebd0*/  FFMA.FTZ R2, R30, c[0x0][0x2d0], -R6 ;  /* 0x0000b4001e027a23 */ /* 0x008fce0000010806 */
[----:B------:R2:W3:Y:S01]  /*ebe0*/  MUFU.EX2 R114, R7 ;  /* 0x0000000700727308 */ /* 0x0004e20000000800 */
[----:B-1----:R-:W-:-:S07]  /*ebf0*/  FMUL.FTZ R0, R3, c[0x0][0x2d0] ;  /* 0x0000b40003007a20 */ /* 0x002fce0000410000 */
[----:B------:R1:W-:Y:S01]  /*ec00*/  MUFU.EX2 R179, R2 ;  /* 0x0000000200b37308 */ /* 0x0003e20000000800 */
[----:B------:R-:W-:Y:S01]  /*ec10*/  FSEL R0, R0, RZ, P0 ;  /* 0x000000ff00007208 */ /* 0x000fe20000000000 */
[----:B--2---:R-:W-:Y:S01]  /*ec20*/  IMAD.MOV.U32 R7, RZ, RZ, R38 ;  /* 0x000000ffff077224 */ /* 0x004fe200078e0026 */
[----:B---3--:R-:W-:-:S03]  /*ec30*/  F2FP.PACK_AB R10, R114, R189 ;  /* 0x000000bd720a723e */ /* 0x008fc600000000ff */
[----:B------:R-:W-:Y:S01]  /*ec40*/  FFMA.FTZ R4, R12, c[0x0][0x2d0], -R0 ;  /* 0x0000b4000c047a23 */ /* 0x000fe20000010800 */
[----:B------:R-:W-:Y:S03]  /*ec50*/  LDSM.16.MT88.4 R36, [R209+0x900] ;  /* 0x00090000d124783b */ /* 0x000fe60000004200 */
[----:B------:R2:W3:Y:S01]  /*ec60*/  MUFU.EX2 R8, R4 ;  /* 0x0000000400087308 */ /* 0x0004e20000000800 */
[----:B-1----:R-:W-:Y:S02]  /*ec70*/  FFMA.FTZ R2, R31, c[0x0][0x2d0], -R6 ;  /* 0x0000b4001f027a23 */ /* 0x002fe40000010806 */
[----:B------:R-:W-:Y:S05]  /*ec80*/  LDSM.16.MT88.4 R28, [R213+0x900] ;  /* 0x00090000d51c783b */ /* 0x000fea0000004200 */
[----:B------:R1:W-:Y:S01]  /*ec90*/  MUFU.EX2 R5, R2 ;  /* 0x0000000200057308 */ /* 0x0003e20000000800 */
[----:B--2---:R-:W-:-:S07]  /*eca0*/  FFMA.FTZ R4, R13, c[0x0][0x2d0], -R0 ;  /* 0x0000b4000d047a23 */ /* 0x004fce0000010800 */
[----:B------:R2:W-:Y:S01]  /*ecb0*/  MUFU.EX2 R178, R4 ;  /* 0x0000000400b27308 */ /* 0x0005e20000000800 */
[----:B-1----:R-:W-:-:S07]  /*ecc0*/  FFMA.FTZ R2, R32, c[0x0][0x2d0], -R0 ;  /* 0x0000b40020027a23 */ /* 0x002fce0000010800 */
[----:B------:R1:W-:Y:S01]  /*ecd0*/  MUFU.EX2 R163, R2 ;  /* 0x0000000200a37308 */ /* 0x0003e20000000800 */
[----:B--2---:R-:W-:-:S07]  /*ece0*/  FFMA.FTZ R4, R14, c[0x0][0x2d0], -R0 ;  /* 0x0000b4000e047a23 */ /* 0x004fce0000010800 */
[----:B------:R2:W-:Y:S01]  /*ecf0*/  MUFU.EX2 R188, R4 ;  /* 0x0000000400bc7308 */ /* 0x0005e20000000800 */
[--C-:B-1----:R-:W-:Y:S02]  /*ed00*/  FFMA.FTZ R2, R33, c[0x0][0x2d0], -R0.reuse ;  /* 0x0000b40021027a23 */ /* 0x102fe40000010800 */
[----:B------:R-:W-:Y:S05]  /*ed10*/  LDSM.16.MT88.4 R32, [R210+0x900] ;  /* 0x00090000d220783b */ /* 0x000fea0000004200 */
[----:B------:R1:W-:Y:S01]  /*ed20*/  MUFU.EX2 R252, R2 ;  /* 0x0000000200fc7308 */ /* 0x0003e20000000800 */
[--C-:B--2---:R-:W-:Y:S02]  /*ed30*/  FFMA.FTZ R4, R15, c[0x0][0x2d0], -R0.reuse ;  /* 0x0000b4000f047a23 */ /* 0x104fe40000010800 */
[----:B------:R-:W2:Y:S05]  /*ed40*/  LDSM.16.MT88.4 R12, [R213+0x100] ;  /* 0x00010000d50c783b */ /* 0x000eaa0000004200 */
[----:B------:R3:W4:Y:S01]  /*ed50*/  MUFU.EX2 R165, R4 ;  /* 0x0000000400a57308 */ /* 0x0007220000000800 */
[----:B-1----:R-:W-:-:S07]  /*ed60*/  FFMA.FTZ R2, R69, c[0x0][0x2d0], -R0 ;  /* 0x0000b40045027a23 */ /* 0x002fce0000010800 */
[----:B------:R1:W-:Y:S01]  /*ed70*/  MUFU.EX2 R69, R2 ;  /* 0x0000000200457308 */ /* 0x0003e20000000800 */
[----:B---3--:R-:W-:Y:S01]  /*ed80*/  IMAD.MOV.U32 R4, RZ, RZ, R8 ;  /* 0x000000ffff047224 */ /* 0x008fe200078e0008 */
[----:B------:R-:W-:Y:S02]  /*ed90*/  F2FP.PACK_AB R8, R7, R162 ;  /* 0x000000a20708723e */ /* 0x000fe400000000ff */
[----:B----4-:R-:W-:Y:S02]  /*eda0*/  F2FP.PACK_AB R11, R165, R188 ;  /* 0x000000bca50b723e */ /* 0x010fe400000000ff */
[----:B------:R-:W-:Y:S01]  /*edb0*/  F2FP.PACK_AB R9, R178, R4 ;  /* 0x00000004b209723e */ /* 0x000fe200000000ff */
[----:B-1----:R-:W-:-:S06]  /*edc0*/  FFMA.FTZ R2, R70, c[0x0][0x2d0], -R0 ;  /* 0x0000b40046027a23 */ /* 0x002fcc0000010800 */
        /* <DEDUP_REMOVED lines=9> */
[----:B------:R-:W3:Y:S07]  /*ee60*/  LDSM.16.MT88.4 R16, [R213+0x4100] ;  /* 0x00410000d510783b */ /* 0x000eee0000004200 */
        /* <DEDUP_REMOVED lines=17> */
[----:B------:R-:W4:Y:S07]  /*ef80*/  LDSM.16.MT88.4 R40, [R210+0x4900] ;  /* 0x00490000d228783b */ /* 0x000f2e0000004200 */
[----:B---3--:R-:W-:Y:S01]  /*ef90*/  HMMA.16816.F32 R96, R8, R16, RZ ;  /* 0x000000100860723c */ /* 0x008fe200000018ff */
[----:B--2---:R-:W-:-:S04]  /*efa0*/  FFMA.FTZ R2, R112, c[0x0][0x2d0], -R0 ;  /* 0x0000b40070027a23 */ /* 0x004fc80000010800 */
[----:B------:R2:W-:Y:S03]  /*efb0*/  MUFU.EX2 R240, R2 ;  /* 0x0000000200f07308 */ /* 0x0005e60000000800 */
[C---:B------:R-:W-:Y:S01]  /*efc0*/  HMMA.16816.F32 R92, R8.reuse, R18, RZ ;  /* 0x00000012085c723c */ /* 0x040fe200000018ff */
[----:B------:R-:W3:Y:S07]  /*efd0*/  LDSM.16.MT88.4 R16, [R213+0x4900] ;  /* 0x00490000d510783b */ /* 0x000eee0000004200 */
        /* <DEDUP_REMOVED lines=8> */
[----:B------:R-:W-:Y:S01]  /*f060*/  F2FP.PACK_AB R11, R70, R69 ;  /* 0x00000045460b723e */ /* 0x000fe200000000ff */
[----:B--2---:R-:W-:-:S06]  /*f070*/  FFMA.FTZ R2, R124, c[0x0][0x2d0], -R0 ;  /* 0x0000b4007c027a23 */ /* 0x004fcc0000010800 */
[C---:B------:R-:W-:Y:S01]  /*f080*/  HMMA.16816.F32 R128, R8.reuse, R36, R76 ;  /* 0x000000240880723c */ /* 0x040fe2000000184c */
[----:B------:R2:W-:Y:S07]  /*f090*/  MUFU.EX2 R238, R2 ;  /* 0x0000000200ee7308 */ /* 0x0005ee0000000800 */
[C---:B------:R-:W-:Y:S01]  /*f0a0*/  HMMA.16816.F32 R120, R8.reuse, R38, R64 ;  /* 0x000000260878723c */ /* 0x040fe20000001840 */
[----:B------:R-:W1:Y:S07]  /*f0b0*/  LDSM.16.MT88.4 R36, [R209+0x1100] ;  /* 0x00110000d124783b */ /* 0x000e6e0000004200 */
        /* <DEDUP_REMOVED lines=17> */
[----:B------:R-:W4:Y:S01]  /*f1d0*/  LDSM.16.MT88.4 R20, [R209+0x5100] ;  /* 0x00510000d114783b */ /* 0x000f220000004200 */
[----:B--2---:R-:W-:-:S06]  /*f1e0*/  FFMA.FTZ R2, R137, c[0x0][0x2d0], -R6 ;  /* 0x0000b40089027a23 */ /* 0x004fcc0000010806 */
[C---:B------:R-:W-:Y:S08]  /*f1f0*/  HMMA.16816.F32 R124, R8.reuse, R40, R100 ;  /* 0x00000028087c723c */ /* 0x040ff00000001864 */
[C---:B------:R-:W-:Y:S08]  /*f200*/  HMMA.16816.F32 R132, R8.reuse, R42, R104 ;  /* 0x0000002a0884723c */ /* 0x040ff00000001868 */
[C---:B---3--:R-:W-:Y:S08]  /*f210*/  HMMA.16816.F32 R100, R8.reuse, R16, R96 ;  /* 0x000000100864723c */ /* 0x048ff00000001860 */
[C---:B------:R-:W-:Y:S01]  /*f220*/  HMMA.16816.F32 R92, R8.reuse, R18, R92 ;  /* 0x00000012085c723c */ /* 0x040fe2000000185c */
[----:B------:R-:W-:Y:S07]  /*f230*/  LDSM.16.MT88.4 R16, [R213+0x5100] ;  /* 0x00510000d510783b */ /* 0x000fee0000004200 */
[C---:B-1----:R-:W-:Y:S07]  /*f240*/  HMMA.16816.F32 R88, R8.reuse, R12, R116 ;  /* 0x0000000c0858723c */ /* 0x042fee0000001874 */
[----:B------:R-:W-:Y:S01]  /*f250*/  IMAD.MOV.U32 R118, RZ, RZ, R189 ;  /* 0x000000ffff767224 */ /* 0x000fe200078e00bd */
[----:B------:R-:W-:Y:S01]  /*f260*/  HMMA.16816.F32 R72, R8, R14, R80 ;  /* 0x0000000e0848723c */ /* 0x000fe20000001850 */
[----:B------:R1:W-:Y:S01]  /*f270*/  MUFU.EX2 R189, R2 ;  /* 0x0000000200bd7308 */ /* 0x0003e20000000800 */
[----:B------:R-:W-:Y:S01]  /*f280*/  LDSM.16.MT88.4 R12, [R212+0x5100] ;  /* 0x00510000d40c783b */ /* 0x000fe20000004200 */
[----:B------:R-:W-:-:S02]  /*f290*/  IMAD.MOV.U32 R119, RZ, RZ, R188 ;  /* 0x000000ffff777224 */ /* 0x000fc400078e00bc */
[----:B------:R-:W-:Y:S02]  /*f2a0*/  IMAD.MOV.U32 R117, RZ, RZ, R179 ;  /* 0x000000ffff757224 */ /* 0x000fe400078e00b3 */
[----:B------:R-:W-:Y:S01]  /*f2b0*/  F2FP.PACK_AB R8, R242, R244 ;  /* 0x000000f4f208723e */ /* 0x000fe200000000ff */
[----:B------:R-:W-:Y:S01]  /*f2c0*/  IMAD.MOV.U32 R116, RZ, RZ, R4 ;  /* 0x000000ffff747224 */ /* 0x000fe200078e0004 */
[----:B------:R-:W-:Y:S02]  /*f2d0*/  F2FP.PACK_AB R10, R243, R241 ;  /* 0x000000f1f30a723e */ /* 0x000fe400000000ff */
[----:B------:R-:W-:Y:S02]  /*f2e0*/  F2FP.PACK_AB R9, R239, R240 ;  /* 0x000000f0ef09723e */ /* 0x000fe400000000ff */
[----:B------:R-:W-:Y:S01]  /*f2f0*/  F2FP.PACK_AB R11, R237, R238 ;  /* 0x000000eeed0b723e */ /* 0x000fe200000000ff */
[----:B-1----:R-:W-:-:S06]  /*f300*/  FFMA.FTZ R2, R139, c[0x0][0x2d0], -R6 ;  /* 0x0000b4008b027a23 */ /* 0x002fcc0000010806 */
[C---:B------:R-:W-:Y:S01]  /*f310*/  HMMA.16816.F32 R84, R8.reuse, R36, R128 ;  /* 0x000000240854723c */ /* 0x040fe20000001880 */
[----:B------:R1:W2:Y:S06]  /*f320*/  MUFU.EX2 R191, R2 ;  /* 0x0000000200bf7308 */ /* 0x0002ac0000000800 */
[----:B------:R-:W-:Y:S01]  /*f330*/  IMAD.MOV.U32 R130, RZ, RZ, R178 ;  /* 0x000000ffff827224 */ /* 0x000fe200078e00b2 */
[----:B------:R-:W-:Y:S01]  /*f340*/  HMMA.16816.F32 R80, R8, R38, R120 ;  /* 0x000000260850723c */ /* 0x000fe20000001878 */
[----:B------:R-:W3:Y:S01]  /*f350*/  LDSM.16.MT88.4 R36, [R210+0x5100] ;  /* 0x00510000d224783b */ /* 0x000ee20000004200 */
[----:B------:R-:W-:-:S02]  /*f360*/  IMAD.MOV.U32 R129, RZ, RZ, R165 ;  /* 0x000000ffff817224 */ /* 0x000fc400078e00a5 */
[----:B------:R-:W-:Y:S02]  /*f370*/  IMAD.MOV.U32 R131, RZ, RZ, R162 ;  /* 0x000000ffff837224 */ /* 0x000fe400078e00a2 */
[----:B------:R-:W-:Y:S02]  /*f380*/  IMAD.MOV.U32 R128, RZ, RZ, R163 ;  /* 0x000000ffff807224 */ /* 0x000fe400078e00a3 */
[----:B------:R-:W-:Y:S01]  /*f390*/  HMMA.16816.F32 R52, R8, R26, R44 ;  /* 0x0000001a0834723c */ /* 0x000fe2000000182c */
[----:B-1----:R-:W-:Y:S02]  /*f3a0*/  FFMA.FTZ R2, R149, c[0x0][0x2d0], -R0 ;  /* 0x0000b40095027a23 */ /* 0x002fe40000010800 */
[----:B------:R-:W-:Y:S02]  /*f3b0*/  IMAD.MOV.U32 R123, RZ, RZ, R161 ;  /* 0x000000ffff7b7224 */ /* 0x000fe400078e00a1 */
[----:B------:R1:W-:Y:S01]  /*f3c0*/  MUFU.EX2 R188, R2 ;  /* 0x0000000200bc7308 */ /* 0x0003e20000000800 */
[----:B------:R-:W-:-:S02]  /*f3d0*/  IMAD.MOV.U32 R122, RZ, RZ, R160 ;  /* 0x000000ffff7a7224 */ /* 0x000fc400078e00a0 */
[C---:B------:R-:W-:Y:S01]  /*f3e0*/  HMMA.16816.F32 R44, R8.reuse, R28, R48 ;  /* 0x0000001c082c723c */ /* 0x040fe20000001830 */
[----:B------:R-:W-:Y:S02]  /*f3f0*/  IMAD.MOV.U32 R120, RZ, RZ, R123 ;  /* 0x000000ffff787224 */ /* 0x000fe400078e007b */
[----:B------:R-:W-:Y:S02]  /*f400*/  IMAD.MOV.U32 R121, RZ, RZ, R129 ;  /* 0x000000ffff797224 */ /* 0x000fe400078e0081 */
[----:B------:R-:W-:Y:S02]  /*f410*/  IMAD.MOV.U32 R129, RZ, RZ, R116 ;  /* 0x000000ffff817224 */ /* 0x000fe400078e0074 */
[----:B------:R-:W-:Y:S01]  /*f420*/  IMAD.MOV.U32 R123, RZ, RZ, R119 ;  /* 0x000000ffff7b7224 */ /* 0x000fe200078e0077 */
[----:B------:R-:W-:Y:S01]  /*f430*/  HMMA.16816.F32 R40, R8, R30, R56 ;  /* 0x0000001e0828723c */ /* 0x000fe20000001838 */
[----:B------:R-:W2:Y:S01]  /*f440*/  LDSM.16.MT88.4 R28, [R209+0x1900] ;  /* 0x00190000d11c783b */ /* 0x000ea20000004200 */
[----:B-1----:R-:W-:-:S06]  /*f450*/  FFMA.FTZ R2, R148, c[0x0][0x2d0], -R0 ;  /* 0x0000b40094027a23 */ /* 0x002fcc0000010800 */
[C---:B------:R-:W-:Y:S01]  /*f460*/  HMMA.16816.F32 R60, R8.reuse, R24, R60 ;  /* 0x00000018083c723c */ /* 0x040fe2000000183c */
[----:B------:R-:W1:Y:S01]  /*f470*/  LDSM.16.MT88.4 R24, [R210+0x1900] ;  /* 0x00190000d218783b */ /* 0x000e620000004200 */
[----:B------:R3:W1:Y:S06]  /*f480*/  MUFU.EX2 R179, R2 ;  /* 0x0000000200b37308 */ /* 0x00066c0000000800 */
[C---:B------:R-:W-:Y:S08]  /*f490*/  HMMA.16816.F32 R76, R8.reuse, R32, R76 ;  /* 0x00000020084c723c */ /* 0x040ff0000000184c */
[----:B------:R-:W-:Y:S01]  /*f4a0*/  HMMA.16816.F32 R64, R8, R34, R64 ;  /* 0x000000220840723c */ /* 0x000fe20000001840 */
[----:B------:R-:W-:Y:S01]  /*f4b0*/  LDSM.16.MT88.4 R32, [R212+0x1900] ;  /* 0x00190000d420783b */ /* 0x000fe20000004200 */
[----:B---3--:R-:W-:-:S04]  /*f4c0*/  FFMA.FTZ R2, R150, c[0x0][0x2d0], -R0 ;  /* 0x0000b40096027a23 */ /* 0x008fc80000010800 */
[----:B------:R3:W-:Y:S02]  /*f4d0*/  MUFU.EX2 R4, R2 ;  /* 0x0000000200047308 */ /* 0x0007e40000000800 */
[C---:B----4-:R-:W-:Y:S08]  /*f4e0*/  HMMA.16816.F32 R96, R8.reuse, R20, R108 ;  /* 0x000000140860723c */ /* 0x050ff0000000186c */
[----:B------:R-:W-:Y:S01]  /*f4f0*/  HMMA.16816.F32 R104, R8, R22, R112 ;  /* 0x000000160868723c */ /* 0x000fe20000001870 */
[----:B------:R-:W4:Y:S01]  /*f500*/  LDSM.16.MT88.4 R20, [R213+0x1900] ;  /* 0x00190000d514783b */ /* 0x000f220000004200 */
[----:B---3--:R-:W-:-:S06]  /*f510*/  FFMA.FTZ R2, R151, c[0x0][0x2d0], -R0 ;  /* 0x0000b40097027a23 */ /* 0x008fcc0000010800 */
[C---:B------:R-:W-:Y:S01]  /*f520*/  HMMA.16816.F32 R108, R8.reuse, R36, R124 ;  /* 0x00000024086c723c */ /* 0x040fe2000000187c */
[----:B------:R3:W1:Y:S06]  /*f530*/  MUFU.EX2 R178, R2 ;  /* 0x0000000200b27308 */ /* 0x00066c0000000800 */
[----:B------:R-:W-:Y:S01]  /*f540*/  IMAD.MOV.U32 R124, RZ, RZ, R117 ;  /* 0x000000ffff7c7224 */ /* 0x000fe200078e0075 */
[----:B------:R-:W-:Y:S01]  /*f550*/  HMMA.16816.F32 R112, R8, R38, R132 ;  /* 0x000000260870723c */ /* 0x000fe20000001884 */
[----:B------:R-:W-:Y:S02]  /*f560*/  IMAD.MOV.U32 R117, RZ, RZ, R71 ;  /* 0x000000ffff757224 */ /* 0x000fe400078e0047 */
[----:B------:R-:W-:-:S02]  /*f570*/  IMAD.MOV.U32 R71, RZ, RZ, R7 ;  /* 0x000000ffff477224 */ /* 0x000fc400078e0007 */
[----:B------:R-:W-:Y:S02]  /*f580*/  IMAD.MOV.U32 R7, RZ, RZ, R164 ;  /* 0x000000ffff077224 */ /* 0x000fe400078e00a4 */
[----:B------:R-:W-:Y:S01]  /*f590*/  IMAD.MOV.U32 R127, RZ, RZ, R70 ;  /* 0x000000ffff7f7224 */ /* 0x000fe200078e0046 */
[C---:B------:R-:W-:Y:S01]  /*f5a0*/  HMMA.16816.F32 R100, R8.reuse, R16, R100 ;  /* 0x000000100864723c */ /* 0x040fe20000001864 */
[----:B------:R-:W-:Y:S02]  /*f5b0*/  IMAD.MOV.U32 R126, RZ, RZ, R69 ;  /* 0x000000ffff7e7224 */ /* 0x000fe400078e0045 */
[--C-:B---3--:R-:W-:Y:S02]  /*f5c0*/  FFMA.FTZ R2, R153, c[0x0][0x2d0], -R6.reuse ;  /* 0x0000b40099027a23 */ /* 0x108fe40000010806 */
[----:B------:R-:W-:Y:S02]  /*f5d0*/  IMAD.MOV.U32 R125, RZ, RZ, R7 ;  /* 0x000000ffff7d7224 */ /* 0x000fe400078e0007 */
[----:B------:R3:W-:Y:S01]  /*f5e0*/  MUFU.EX2 R165, R2 ;  /* 0x0000000200a57308 */ /* 0x0007e20000000800 */
[C---:B------:R-:W-:Y:S01]  /*f5f0*/  HMMA.16816.F32 R92, R8.reuse, R18, R92 ;  /* 0x00000012085c723c */ /* 0x040fe2000000185c */
[----:B------:R-:W-:Y:S07]  /*f600*/  LDSM.16.MT88.4 R16, [R209+0x2100] ;  /* 0x00210000d110783b */ /* 0x000fee0000004200 */
[----:B------:R-:W-:Y:S01]  /*f610*/  HMMA.16816.F32 R88, R8, R12, R88 ;  /* 0x0000000c0858723c */ /* 0x000fe20000001858 */
[----:B---3--:R-:W-:-:S07]  /*f620*/  FFMA.FTZ R2, R154, c[0x0][0x2d0], -R6 ;  /* 0x0000b4009a027a23 */ /* 0x008fce0000010806 */
[----:B------:R-:W-:Y:S01]  /*f630*/  HMMA.16816.F32 R72, R8, R14, R72 ;  /* 0x0000000e0848723c */ /* 0x000fe20000001848 */
[----:B------:R-:W3:Y:S01]  /*f640*/  LDSM.16.MT88.4 R12, [R209+0x5900] ;  /* 0x00590000d10c783b */ /* 0x000ee20000004200 */
[----:B------:R4:W3:Y:S05]  /*f650*/  MUFU.EX2 R164, R2 ;  /* 0x0000000200a47308 */ /* 0x0008ea0000000800 */
[----:B------:R-:W-:Y:S02]  /*f660*/  F2FP.PACK_AB R8, R190, R192 ;  /* 0x000000c0be08723e */ /* 0x000fe400000000ff */
[----:B--2---:R-:W-:Y:S02]  /*f670*/  F2FP.PACK_AB R10, R191, R189 ;  /* 0x000000bdbf0a723e */ /* 0x004fe400000000ff */
[----:B-1----:R-:W-:-:S02]  /*f680*/  F2FP.PACK_AB R9, R179, R188 ;  /* 0x000000bcb309723e */ /* 0x002fc400000000ff */
[----:B------:R-:W-:Y:S01]  /*f690*/  F2FP.PACK_AB R11, R178, R4 ;  /* 0x00000004b20b723e */ /* 0x000fe200000000ff */
[----:B----4-:R-:W-:-:S06]  /*f6a0*/  FFMA.FTZ R2, R152, c[0x0][0x2d0], -R6 ;  /* 0x0000b40098027a23 */ /* 0x010fcc0000010806 */
[C---:B------:R-:W-:Y:S01]  /*f6b0*/  HMMA.16816.F32 R84, R8.reuse, R28, R84 ;  /* 0x0000001c0854723c */ /* 0x040fe20000001854 */
[----:B------:R1:W-:Y:S07]  /*f6c0*/  MUFU.EX2 R162, R2 ;  /* 0x0000000200a27308 */ /* 0x0003ee0000000800 */
[C---:B------:R-:W-:Y:S01]  /*f6d0*/  HMMA.16816.F32 R56, R8.reuse, R30, R80 ;  /* 0x0000001e0838723c */ /* 0x040fe20000001850 */
[----:B------:R-:W2:Y:S07]  /*f6e0*/  LDSM.16.MT88.4 R28, [R210+0x5900] ;  /* 0x00590000d21c783b */ /* 0x000eae0000004200 */
[----:B------:R-:W-:Y:S01]  /*f6f0*/  HMMA.16816.F32 R76, R8, R24, R76 ;  /* 0x00000018084c723c */ /* 0x000fe2000000184c */
[----:B-1----:R-:W-:-:S04]  /*f700*/  FFMA.FTZ R2, R155, c[0x0][0x2d0], -R6 ;  /* 0x0000b4009b027a23 */ /* 0x002fc80000010806 */
[----:B------:R1:W4:Y:S03]  /*f710*/  MUFU.EX2 R163, R2 ;  /* 0x0000000200a37308 */ /* 0x0003260000000800 */
[C---:B------:R-:W-:Y:S01]  /*f720*/  HMMA.16816.F32 R64, R8.reuse, R26, R64 ;  /* 0x0000001a0840723c */ /* 0x040fe20000001840 */
[----:B------:R-:W2:Y:S07]  /*f730*/  LDSM.16.MT88.4 R24, [R213+0x5900] ;  /* 0x00590000d518783b */ /* 0x000eae0000004200 */
[----:B------:R-:W-:Y:S01]  /*f740*/  HMMA.16816.F32 R60, R8, R20, R60 ;  /* 0x00000014083c723c */ /* 0x000fe2000000183c */
[----:B-1----:R-:W-:-:S07]  /*f750*/  FFMA.FTZ R2, R156, c[0x0][0x2d0], -R0 ;  /* 0x0000b4009c027a23 */ /* 0x002fce0000010800 */
[C---:B------:R-:W-:Y:S01]  /*f760*/  HMMA.16816.F32 R52, R8.reuse, R22, R52 ;  /* 0x000000160834723c */ /* 0x040fe20000001834 */
[----:B------:R-:W1:Y:S01]  /*f770*/  LDSM.16.MT88.4 R20, [R212+0x5900] ;  /* 0x00590000d414783b */ /* 0x000e620000004200 */
[----:B------:R3:W-:Y:S06]  /*f780*/  MUFU.EX2 R161, R2 ;  /* 0x0000000200a17308 */ /* 0x0007ec0000000800 */
[C---:B------:R-:W-:Y:S08]  /*f790*/  HMMA.16816.F32 R48, R8.reuse, R32, R44 ;  /* 0x000000200830723c */ /* 0x040ff0000000182c */
[----:B------:R-:W-:Y:S01]  /*f7a0*/  HMMA.16816.F32 R36, R8, R34, R40 ;  /* 0x000000220824723c */ /* 0x000fe20000001828 */
[----:B------:R-:W-:Y:S01]  /*f7b0*/  LDSM.16.MT88.4 R32, [R213+0x2100] ;  /* 0x00210000d520783b */ /* 0x000fe20000004200 */
[----:B---3--:R-:W-:-:S04]  /*f7c0*/  FFMA.FTZ R2, R158, c[0x0][0x2d0], -R0 ;  /* 0x0000b4009e027a23 */ /* 0x008fc80000010800 */
[----:B------:R3:W1:Y:S02]  /*f7d0*/  MUFU.EX2 R160, R2 ;  /* 0x0000000200a07308 */ /* 0x0006640000000800 */
[C---:B------:R-:W-:Y:S08]  /*f7e0*/  HMMA.16816.F32 R44, R8.reuse, R12, R96 ;  /* 0x0000000c082c723c */ /* 0x040ff00000001860 */
[----:B------:R-:W-:Y:S01]  /*f7f0*/  HMMA.16816.F32 R40, R8, R14, R104 ;  /* 0x0000000e0828723c */ /* 0x000fe20000001868 */
[----:B------:R-:W1:Y:S01]  /*f800*/  LDSM.16.MT88.4 R12, [R210+0x2100] ;  /* 0x00210000d20c783b */ /* 0x000e620000004200 */
[----:B---3--:R-:W-:-:S06]  /*f810*/  FFMA.FTZ R2, R159, c[0x0][0x2d0], -R0 ;  /* 0x0000b4009f027a23 */ /* 0x008fcc0000010800 */
[----:B--2---:R-:W-:Y:S01]  /*f820*/  HMMA.16816.F32 R80, R8, R28, R108 ;  /* 0x0000001c0850723c */ /* 0x004fe2000000186c */
[----:B------:R-:W-:Y:S01]  /*f830*/  IMAD.MOV.U32 R159, RZ, RZ, R122 ;  /* 0x000000ffff9f7224 */ /* 0x000fe200078e007a */
[----:B------:R2:W-:Y:S01]  /*f840*/  MUFU.EX2 R158, R2 ;  /* 0x00000002009e7308 */ /* 0x0005e20000000800 */
[----:B------:R-:W-:-:S05]  /*f850*/  IMAD.MOV.U32 R122, RZ, RZ, R117 ;  /* 0x000000ffff7a7224 */ /* 0x000fca00078e0075 */
[C---:B------:R-:W-:Y:S01]  /*f860*/  HMMA.16816.F32 R104, R8.reuse, R30, R112 ;  /* 0x0000001e0868723c */ /* 0x040fe20000001870 */
[----:B------:R-:W3:Y:S07]  /*f870*/  LDSM.16.MT88.4 R28, [R212+0x2100] ;  /* 0x00210000d41c783b */ /* 0x000eee0000004200 */
[----:B------:R-:W-:Y:S01]  /*f880*/  HMMA.16816.F32 R112, R8, R26, R92 ;  /* 0x0000001a0870723c */ /* 0x000fe2000000185c */
[----:B--2---:R-:W-:Y:S02]  /*f890*/  FFMA.FTZ R2, R157, c[0x0][0x2d0], -R0 ;  /* 0x0000b4009d027a23 */ /* 0x004fe40000010800 */
[----:B------:R-:W-:-:S02]  /*f8a0*/  IMAD.MOV.U32 R157, RZ, RZ, R128 ;  /* 0x000000ffff9d7224 */ /* 0x000fc400078e0080 */
[----:B------:R-:W-:Y:S01]  /*f8b0*/  IMAD.MOV.U32 R128, RZ, RZ, R118 ;  /* 0x000000ffff807224 */ /* 0x000fe200078e0076 */
[----:B------:R2:W2:Y:S02]  /*f8c0*/  MUFU.EX2 R156, R2 ;  /* 0x00000002009c7308 */ /* 0x0004a40000000800 */
[C---:B------:R-:W-:Y:S01]  /*f8d0*/  HMMA.16816.F32 R116, R8.reuse, R24, R100 ;  /* 0x000000180874723c */ /* 0x040fe20000001864 */
[----:B------:R-:W3:Y:S07]  /*f8e0*/  LDSM.16.MT88.4 R24, [R209+0x6100] ;  /* 0x00610000d118783b */ /* 0x000eee0000004200 */
[----:B-1----:R-:W-:Y:S01]  /*f8f0*/  HMMA.16816.F32 R108, R8, R20, R88 ;  /* 0x00000014086c723c */ /* 0x002fe20000001858 */
[----:B--2---:R-:W-:-:S07]  /*f900*/  FFMA.FTZ R2, R166, c[0x0][0x2d0], -R6 ;  /* 0x0000b400a6027a23 */ /* 0x004fce0000010806 */
[----:B------:R-:W-:Y:S01]  /*f910*/  HMMA.16816.F32 R96, R8, R22, R72 ;  /* 0x000000160860723c */ /* 0x000fe20000001848 */
[----:B------:R-:W1:Y:S01]  /*f920*/  LDSM.16.MT88.4 R20, [R210+0x6100] ;  /* 0x00610000d214783b */ /* 0x000e620000004200 */
[----:B------:R-:W-:Y:S01]  /*f930*/  IMAD.MOV.U32 R166, RZ, RZ, R120 ;  /* 0x000000ffffa67224 */ /* 0x000fe200078e0078 */
[----:B------:R2:W-:Y:S04]  /*f940*/  MUFU.EX2 R155, R2 ;  /* 0x00000002009b7308 */ /* 0x0005e80000000800 */
[----:B------:R-:W-:Y:S02]  /*f950*/  F2FP.PACK_AB R8, R164, R165 ;  /* 0x000000a5a408723e */ /* 0x000fe400000000ff */
[----:B----4-:R-:W-:Y:S02]  /*f960*/  F2FP.PACK_AB R10, R163, R162 ;  /* 0x000000a2a30a723e */ /* 0x010fe400000000ff */
[----:B------:R-:W-:-:S02]  /*f970*/  F2FP.PACK_AB R9, R160, R161 ;  /* 0x000000a1a009723e */ /* 0x000fc400000000ff */
[----:B------:R-:W-:Y:S01]  /*f980*/  F2FP.PACK_AB R11, R156, R158 ;  /* 0x0000009e9c0b723e */ /* 0x000fe200000000ff */
[----:B--2---:R-:W-:-:S06]  /*f990*/  FFMA.FTZ R2, R168, c[0x0][0x2d0], -R6 ;  /* 0x0000b400a8027a23 */ /* 0x004fcc0000010806 */
[C---:B------:R-:W-:Y:S01]  /*f9a0*/  HMMA.16816.F32 R100, R8.reuse, R16, R84 ;  /* 0x000000100864723c */ /* 0x040fe20000001854 */
[----:B------:R-:W-:Y:S01]  /*f9b0*/  IMAD.MOV.U32 R168, RZ, RZ, R121 ;  /* 0x000000ffffa87224 */ /* 0x000fe200078e0079 */
[----:B------:R2:W4:Y:S06]  /*f9c0*/  MUFU.EX2 R154, R2 ;  /* 0x00000002009a7308 */ /* 0x00052c0000000800 */
[C---:B------:R-:W-:Y:S01]  /*f9d0*/  HMMA.16816.F32 R92, R8.reuse, R18, R56 ;  /* 0x00000012085c723c */ /* 0x040fe20000001838 */
[----:B------:R-:W1:Y:S07]  /*f9e0*/  LDSM.16.MT88.4 R16, [R213+0x6100] ;  /* 0x00610000d510783b */ /* 0x000e6e0000004200 */
[----:B------:R-:W-:Y:S01]  /*f9f0*/  HMMA.16816.F32 R88, R8, R12, R76 ;  /* 0x0000000c0858723c */ /* 0x000fe2000000184c */
[----:B--2---:R-:W-:-:S02]  /*fa00*/  FFMA.FTZ R2, R167, c[0x0][0x2d0], -R6 ;  /* 0x0000b400a7027a23 */ /* 0x004fc40000010806 */
[----:B------:R-:W-:Y:S02]  /*fa10*/  IMAD.MOV.U32 R167, RZ, RZ, R122 ;  /* 0x000000ffffa77224 */ /* 0x000fe400078e007a */
[----:B------:R2:W-:Y:S03]  /*fa20*/  MUFU.EX2 R153, R2 ;  /* 0x0000000200997308 */ /* 0x0005e60000000800 */
[C---:B------:R-:W-:Y:S01]  /*fa30*/  HMMA.16816.F32 R84, R8.reuse, R14, R64 ;  /* 0x0000000e0854723c */ /* 0x040fe20000001840 */
[----:B------:R-:W1:Y:S07]  /*fa40*/  LDSM.16.MT88.4 R12, [R212+0x6100] ;  /* 0x00610000d40c783b */ /* 0x000e6e0000004200 */
[----:B------:R-:W-:Y:S01]  /*fa50*/  HMMA.16816.F32 R76, R8, R32, R60 ;  /* 0x00000020084c723c */ /* 0x000fe2000000183c */
[----:B--2---:R-:W-:-:S07]  /*fa60*/  FFMA.FTZ R2, R169, c[0x0][0x2d0], -R6 ;  /* 0x0000b400a9027a23 */ /* 0x004fce0000010806 */
[C---:B------:R-:W-:Y:S01]  /*fa70*/  HMMA.16816.F32 R72, R8.reuse, R34, R52 ;  /* 0x000000220848723c */ /* 0x040fe20000001834 */
[----:B------:R-:W2:Y:S01]  /*fa80*/  LDSM.16.MT88.4 R32, [R209+0x2900] ;  /* 0x00290000d120783b */ /* 0x000ea20000004200 */
[----:B------:R-:W-:Y:S01]  /*fa90*/  IMAD.MOV.U32 R169, RZ, RZ, R123 ;  /* 0x000000ffffa97224 */ /* 0x000fe200078e007b */
[----:B------:R4:W1:Y:S05]  /*faa0*/  MUFU.EX2 R152, R2 ;  /* 0x0000000200987308 */ /* 0x00086a0000000800 */
[C---:B---3--:R-:W-:Y:S08]  /*fab0*/  HMMA.16816.F32 R64, R8.reuse, R28, R48 ;  /* 0x0000001c0840723c */ /* 0x048ff00000001830 */
[----:B------:R-:W-:Y:S01]  /*fac0*/  HMMA.16816.F32 R44, R8, R24, R44 ;  /* 0x00000018082c723c */ /* 0x000fe2000000182c */
[----:B----4-:R-:W-:-:S02]  /*fad0*/  FFMA.FTZ R2, R170, c[0x0][0x2d0], -R0 ;  /* 0x0000b400aa027a23 */ /* 0x010fc40000010800 */
[----:B------:R-:W-:Y:S02]  /*fae0*/  IMAD.MOV.U32 R170, RZ, RZ, R128 ;  /* 0x000000ffffaa7224 */ /* 0x000fe400078e0080 */
[----:B------:R3:W-:Y:S03]  /*faf0*/  MUFU.EX2 R151, R2 ;  /* 0x0000000200977308 */ /* 0x0007e60000000800 */
[C---:B------:R-:W-:Y:S01]  /*fb00*/  HMMA.16816.F32 R48, R8.reuse, R26, R40 ;  /* 0x0000001a0830723c */ /* 0x040fe20000001828 */
[----:B------:R-:W4:Y:S07]  /*fb10*/  LDSM.16.MT88.4 R24, [R213+0x2900] ;  /* 0x00290000d518783b */ /* 0x000f2e0000004200 */
[----:B------:R-:W-:Y:S01]  /*fb20*/  HMMA.16816.F32 R56, R8, R30, R36 ;  /* 0x0000001e0838723c */ /* 0x000fe20000001824 */
[----:B------:R-:W2:Y:S01]  /*fb30*/  LDSM.16.MT88.4 R28, [R210+0x2900] ;  /* 0x00290000d21c783b */ /* 0x000ea20000004200 */
[----:B---3--:R-:W-:-:S06]  /*fb40*/  FFMA.FTZ R2, R176, c[0x0][0x2d0], -R0 ;  /* 0x0000b400b0027a23 */ /* 0x008fcc0000010800 */
[C---:B-1----:R-:W-:Y:S01]  /*fb50*/  HMMA.16816.F32 R40, R8.reuse, R20, R80 ;  /* 0x000000140828723c */ /* 0x042fe20000001850 */
[----:B------:R-:W-:Y:S01]  /*fb60*/  IMAD.MOV.U32 R176, RZ, RZ, R129 ;  /* 0x000000ffffb07224 */ /* 0x000fe200078e0081 */
[----:B------:R1:W3:Y:S06]  /*fb70*/  MUFU.EX2 R150, R2 ;  /* 0x0000000200967308 */ /* 0x0002ec0000000800 */
[C---:B------:R-:W-:Y:S08]  /*fb80*/  HMMA.16816.F32 R60, R8.reuse, R18, R112 ;  /* 0x00000012083c723c */ /* 0x040ff00000001870 */
[----:B------:R-:W-:Y:S01]  /*fb90*/  HMMA.16816.F32 R36, R8, R22, R104 ;  /* 0x000000160824723c */ /* 0x000fe20000001868 */
[----:B------:R-:W2:Y:S01]  /*fba0*/  LDSM.16.MT88.4 R20, [R212+0x2900] ;  /* 0x00290000d414783b */ /* 0x000ea20000004200 */
[----:B-1----:R-:W-:-:S02]  /*fbb0*/  FFMA.FTZ R2, R171, c[0x0][0x2d0], -R0 ;  /* 0x0000b400ab027a23 */ /* 0x002fc40000010800 */
[----:B------:R-:W-:Y:S02]  /*fbc0*/  IMAD.MOV.U32 R171, RZ, RZ, R130 ;  /* 0x000000ffffab7224 */ /* 0x000fe400078e0082 */
[----:B------:R1:W-:Y:S02]  /*fbd0*/  MUFU.EX2 R149, R2 ;  /* 0x0000000200957308 */ /* 0x0003e40000000800 */
[C---:B------:R-:W-:Y:S01]  /*fbe0*/  HMMA.16816.F32 R52, R8.reuse, R16, R116 ;  /* 0x000000100834723c */ /* 0x040fe20000001874 */
[----:B------:R-:W-:Y:S07]  /*fbf0*/  LDSM.16.MT88.4 R16, [R210+0x6900] ;  /* 0x00690000d210783b */ /* 0x000fee0000004200 */
[----:B------:R-:W-:Y:S01]  /*fc00*/  HMMA.16816.F32 R112, R8, R12, R108 ;  /* 0x0000000c0870723c */ /* 0x000fe2000000186c */
[----:B-1----:R-:W-:-:S07]  /*fc10*/  FFMA.FTZ R2, R177, c[0x0][0x2d0], -R0 ;  /* 0x0000b400b1027a23 */ /* 0x002fce0000010800 */
[----:B------:R-:W-:Y:S01]  /*fc20*/  HMMA.16816.F32 R80, R8, R14, R96 ;  /* 0x0000000e0850723c */ /* 0x000fe20000001860 */
[----:B------:R-:W1:Y:S01]  /*fc30*/  LDSM.16.MT88.4 R12, [R209+0x6900] ;  /* 0x00690000d10c783b */ /* 0x000e620000004200 */
[----:B------:R-:W-:Y:S01]  /*fc40*/  IMAD.MOV.U32 R177, RZ, RZ, R131 ;  /* 0x000000ffffb17224 */ /* 0x000fe200078e0083 */
[----:B------:R-:W2:Y:S04]  /*fc50*/  MUFU.EX2 R148, R2 ;  /* 0x0000000200947308 */ /* 0x000ea80000000800 */
[----:B------:R-:W-:Y:S02]  /*fc60*/  F2FP.PACK_AB R8, R154, R155 ;  /* 0x0000009b9a08723e */ /* 0x000fe400000000ff */
[----:B------:R-:W-:Y:S02]  /*fc70*/  F2FP.PACK_AB R10, R152, R153 ;  /* 0x00000099980a723e */ /* 0x000fe400000000ff */
[----:B---3--:R-:W-:-:S02]  /*fc80*/  F2FP.PACK_AB R9, R150, R151 ;  /* 0x000000979609723e */ /* 0x008fc400000000ff */
[----:B--2---:R-:W-:Y:S01]  /*fc90*/  F2FP.PACK_AB R11, R148, R149 ;  /* 0x00000095940b723e */ /* 0x004fe200000000ff */
[--C-:B------:R-:W-:Y:S02]  /*fca0*/  FFMA.FTZ R2, R193, c[0x0][0x2d0], -R6.reuse ;  /* 0x0000b400c1027a23 */ /* 0x100fe40000010806 */
[----:B------:R-:W-:Y:S02]  /*fcb0*/  IMAD.MOV.U32 R193, RZ, RZ, R71 ;  /* 0x000000ffffc17224 */ /* 0x000fe400078e0047 */
[----:B------:R2:W-:Y:S02]  /*fcc0*/  MUFU.EX2 R139, R2 ;  /* 0x00000002008b7308 */ /* 0x0005e40000000800 */
[C---:B------:R-:W-:Y:S08]  /*fcd0*/  HMMA.16816.F32 R116, R8.reuse, R34, R92 ;  /* 0x000000220874723c */ /* 0x040ff0000000185c */
[----:B----4-:R-:W-:Y:S01]  /*fce0*/  HMMA.16816.F32 R96, R8, R24, R76 ;  /* 0x000000180860723c */ /* 0x010fe2000000184c */
[----:B--2---:R-:W-:-:S07]  /*fcf0*/  FFMA.FTZ R2, R194, c[0x0][0x2d0], -R6 ;  /* 0x0000b400c2027a23 */ /* 0x004fce0000010806 */
[C---:B------:R-:W-:Y:S01]  /*fd00*/  HMMA.16816.F32 R92, R8.reuse, R26, R72 ;  /* 0x0000001a085c723c */ /* 0x040fe20000001848 */
[----:B------:R-:W2:Y:S01]  /*fd10*/  LDSM.16.MT88.4 R24, [R213+0x6900] ;  /* 0x00690000d518783b */ /* 0x000ea20000004200 */
[----:B------:R3:W4:Y:S06]  /*fd20*/  MUFU.EX2 R138, R2 ;  /* 0x00000002008a7308 */ /* 0x00072c0000000800 */
[C---:B------:R-:W-:Y:S01]  /*fd30*/  HMMA.16816.F32 R108, R8.reuse, R32, R100 ;  /* 0x00000020086c723c */ /* 0x040fe20000001864 */
[----:B------:R-:W4:Y:S07]  /*fd40*/  LDSM.16.MT88.4 R32, [R212+0x6900] ;  /* 0x00690000d420783b */ /* 0x000f2e0000004200 */
[----:B------:R-:W-:Y:S01]  /*fd50*/  HMMA.16816.F32 R104, R8, R28, R88 ;  /* 0x0000001c0868723c */ /* 0x000fe20000001858 */
[----:B---3--:R-:W-:-:S04]  /*fd60*/  FFMA.FTZ R2, R195, c[0x0][0x2d0], -R6 ;  /* 0x0000b400c3027a23 */ /* 0x008fc80000010806 */
[----:B------:R3:W-:Y:S03]  /*fd70*/  MUFU.EX2 R137, R2 ;  /* 0x0000000200897308 */ /* 0x0007e60000000800 */
[C---:B------:R-:W-:Y:S08]  /*fd80*/  HMMA.16816.F32 R88, R8.reuse, R20, R64 ;  /* 0x000000140858723c */ /* 0x040ff00000001840 */
[----:B-1----:R-:W-:Y:S01]  /*fd90*/  HMMA.16816.F32 R64, R8, R14, R48 ;  /* 0x0000000e0840723c */ /* 0x002fe20000001830 */
[----:B---3--:R-:W-:-:S07]  /*fda0*/  FFMA.FTZ R2, R232, c[0x0][0x2d0], -R6 ;  /* 0x0000b400e8027a23 */ /* 0x008fce0000010806 */
[C---:B------:R-:W-:Y:S01]  /*fdb0*/  HMMA.16816.F32 R76, R8.reuse, R12, R44 ;  /* 0x0000000c084c723c */ /* 0x040fe2000000182c */
[----:B------:R-:W-:Y:S01]  /*fdc0*/  LDSM.16.MT88.4 R12, [R212+0x3100] ;  /* 0x00310000d40c783b */ /* 0x000fe20000004200 */
[----:B------:R1:W3:Y:S06]  /*fdd0*/  MUFU.EX2 R136, R2 ;  /* 0x0000000200887308 */ /* 0x0002ec0000000800 */
[C---:B--2---:R-:W-:Y:S08]  /*fde0*/  HMMA.16816.F32 R48, R8.reuse, R24, R52 ;  /* 0x000000180830723c */ /* 0x044ff00000001834 */
[----:B------:R-:W-:Y:S01]  /*fdf0*/  HMMA.16816.F32 R52, R8, R26, R60 ;  /* 0x0000001a0834723c */ /* 0x000fe2000000183c */
[----:B------:R-:W2:Y:S01]  /*fe00*/  LDSM.16.MT88.4 R24, [R209+0x7100] ;  /* 0x00710000d118783b */ /* 0x000ea20000004200 */
[----:B-1----:R-:W-:-:S04]  /*fe10*/  FFMA.FTZ R2, R234, c[0x0][0x2d0], -R0 ;  /* 0x0000b400ea027a23 */ /* 0x002fc80000010800 */
[----:B------:R1:W-:Y:S02]  /*fe20*/  MUFU.EX2 R71, R2 ;  /* 0x0000000200477308 */ /* 0x0003e40000000800 */
[C---:B------:R-:W-:Y:S01]  /*fe30*/  HMMA.16816.F32 R100, R8.reuse, R30, R84 ;  /* 0x0000001e0864723c */ /* 0x040fe20000001854 */
[----:B------:R-:W-:Y:S07]  /*fe40*/  LDSM.16.MT88.4 R28, [R209+0x3100] ;  /* 0x00310000d11c783b */ /* 0x000fee0000004200 */
[----:B------:R-:W-:Y:S01]  /*fe50*/  HMMA.16816.F32 R84, R8, R22, R56 ;  /* 0x000000160854723c */ /* 0x000fe20000001838 */
[----:B------:R-:W2:Y:S01]  /*fe60*/  LDSM.16.MT88.4 R20, [R210+0x3100] ;  /* 0x00310000d214783b */ /* 0x000ea20000004200 */
[----:B-1----:R-:W-:-:S06]  /*fe70*/  FFMA.FTZ R2, R233, c[0x0][0x2d0], -R0 ;  /* 0x0000b400e9027a23 */ /* 0x002fcc0000010800 */
[C---:B------:R-:W-:Y:S01]  /*fe80*/  HMMA.16816.F32 R56, R8.reuse, R16, R40 ;  /* 0x000000100838723c */ /* 0x040fe20000001828 */
[----:B------:R1:W1:Y:S07]  /*fe90*/  MUFU.EX2 R70, R2 ;  /* 0x0000000200467308 */ /* 0x00026e0000000800 */
[C---:B------:R-:W-:Y:S01]  /*fea0*/  HMMA.16816.F32 R40, R8.reuse, R18, R36 ;  /* 0x000000120828723c */ /* 0x040fe20000001824 */
[----:B------:R-:W2:Y:S07]  /*feb0*/  LDSM.16.MT88.4 R16, [R213+0x3100] ;  /* 0x00310000d510783b */ /* 0x000eae0000004200 */
[----:B----4-:R-:W-:Y:S01]  /*fec0*/  HMMA.16816.F32 R44, R8, R32, R112 ;  /* 0x00000020082c723c */ /* 0x010fe20000001870 */
[----:B-1----:R-:W-:-:S04]  /*fed0*/  FFMA.FTZ R2, R235, c[0x0][0x2d0], -R0 ;  /* 0x0000b400eb027a23 */ /* 0x002fc80000010800 */
[----:B------:R1:W-:Y:S03]  /*fee0*/  MUFU.EX2 R69, R2 ;  /* 0x0000000200457308 */ /* 0x0003e60000000800 */
[----:B------:R-:W-:Y:S01]  /*fef0*/  HMMA.16816.F32 R36, R8, R34, R80 ;  /* 0x000000220824723c */ /* 0x000fe20000001850 */
[----:B------:R-:W4:Y:S06]  /*ff00*/  LDSM.16.MT88.4 R32, [R210+0x7100] ;  /* 0x00710000d220783b */ /* 0x000f2c0000004200 */
[----:B------:R-:W-:-:S02]  /*ff10*/  F2FP.PACK_AB R8, R138, R139 ;  /* 0x0000008b8a08723e */ /* 0x000fc400000000ff */
[----:B---3--:R-:W-:Y:S02]  /*ff20*/  F2FP.PACK_AB R10, R136, R137 ;  /* 0x00000089880a723e */ /* 0x008fe400000000ff */
[----:B------:R-:W-:Y:S01]  /*ff30*/  F2FP.PACK_AB R9, R70, R71 ;  /* 0x000000474609723e */ /* 0x000fe200000000ff */
[----:B-1----:R-:W-:-:S04]  /*ff40*/  FFMA.FTZ R2, R236, c[0x0][0x2d0], -R0 ;  /* 0x0000b400ec027a23 */ /* 0x002fc80000010800 */
[----:B------:R1:W3:Y:S02]  /*ff50*/  MUFU.EX2 R62, R2 ;  /* 0x00000002003e7308 */ /* 0x0002e40000000800 */
[----:B-1----:R-:W-:Y:S01]  /*ff60*/  FFMA.FTZ R2, R246, c[0x0][0x2d0], -R6 ;  /* 0x0000b400f6027a23 */ /* 0x002fe20000010806 */
[----:B---3--:R-:W-:-:S05]  /*ff70*/  F2FP.PACK_AB R11, R62, R69 ;  /* 0x000000453e0b723e */ /* 0x008fca00000000ff */
[----:B------:R1:W-:Y:S02]  /*ff80*/  MUFU.EX2 R61, R2 ;  /* 0x00000002003d7308 */ /* 0x0003e40000000800 */
[C---:B--2---:R-:W-:Y:S08]  /*ff90*/  HMMA.16816.F32 R64, R8.reuse, R26, R64 ;  /* 0x0000001a0840723c */ /* 0x044ff00000001840 */
        /* <DEDUP_REMOVED lines=17> */
[----:B------:R2:W1:Y:S02]  /*100b0*/  MUFU.EX2 R25, R2 ;  /* 0x0000000200197308 */ /* 0x0004640000000800 */
[C---:B------:R-:W-:Y:S01]  /*100c0*/  HMMA.16816.F32 R20, R8.reuse, R22, R100 ;  /* 0x000000160814723c */ /* 0x040fe20000001864 */
[----:B------:R-:W3:Y:S07]  /*100d0*/  LDSM.16.MT88.4 R100, [R212+0x3900] ;  /* 0x00390000d464783b */ /* 0x000eee0000004200 */
[----:B------:R-:W-:Y:S01]  /*100e0*/  HMMA.16816.F32 R72, R8, R28, R108 ;  /* 0x0000001c0848723c */ /* 0x000fe2000000186c */
[----:B------:R-:W3:Y:S01]  /*100f0*/  LDSM.16.MT88.4 R108, [R209+0x7900] ;  /* 0x00790000d16c783b */ /* 0x000ee20000004200 */
[----:B--2---:R-:W-:-:S06]  /*10100*/  FFMA.FTZ R2, R249, c[0x0][0x2d0], -R0 ;  /* 0x0000b400f9027a23 */ /* 0x004fcc0000010800 */
[C---:B------:R-:W-:Y:S01]  /*10110*/  HMMA.16816.F32 R28, R8.reuse, R30, R116 ;  /* 0x0000001e081c723c */ /* 0x040fe20000001874 */
[----:B------:R-:W2:Y:S01]  /*10120*/  LDSM.16.MT88.4 R116, [R210+0x7900] ;  /* 0x00790000d274783b */ /* 0x000ea20000004200 */
[----:B-1----:R-:W-:Y:S01]  /*10130*/  F2FP.PACK_AB R134, R25, R26 ;  /* 0x0000001a1986723e */ /* 0x002fe200000000ff */
[----:B------:R1:W-:Y:S05]  /*10140*/  MUFU.EX2 R24, R2 ;  /* 0x0000000200187308 */ /* 0x0003ea0000000800 */
[C---:B----4-:R-:W-:Y:S08]  /*10150*/  HMMA.16816.F32 R56, R8.reuse, R32, R56 ;  /* 0x000000200838723c */ /* 0x050ff00000001838 */
[----:B------:R-:W-:Y:S01]  /*10160*/  HMMA.16816.F32 R40, R8, R34, R40 ;  /* 0x000000220828723c */ /* 0x000fe20000001828 */
[----:B-1----:R-:W-:-:S04]  /*10170*/  FFMA.FTZ R2, R251, c[0x0][0x2d0], -R0 ;  /* 0x0000b400fb027a23 */ /* 0x002fc80000010800 */
[----:B------:R1:W4:Y:S03]  /*10180*/  MUFU.EX2 R7, R2 ;  /* 0x0000000200077308 */ /* 0x0003260000000800 */
[C---:B------:R-:W-:Y:S08]  /*10190*/  HMMA.16816.F32 R48, R8.reuse, R16, R48 ;  /* 0x000000100830723c */ /* 0x040ff00000001830 */
[----:B------:R-:W-:Y:S01]  /*101a0*/  HMMA.16816.F32 R52, R8, R18, R52 ;  /* 0x000000120834723c */ /* 0x000fe20000001834 */
[----:B-1----:R-:W-:-:S07]  /*101b0*/  FFMA.FTZ R2, R250, c[0x0][0x2d0], -R0 ;  /* 0x0000b400fa027a23 */ /* 0x002fce0000010800 */
[----:B---3--:R-:W-:Y:S01]  /*101c0*/  HMMA.16816.F32 R44, R8, R12, R44 ;  /* 0x0000000c082c723c */ /* 0x008fe2000000182c */
[----:B------:R-:W-:Y:S01]  /*101d0*/  FFMA.FTZ R0, R125, c[0x0][0x2d0], -R0 ;  /* 0x0000b4007d007a23 */ /* 0x000fe20000010800 */
[----:B----4-:R-:W-:Y:S01]  /*101e0*/  F2FP.PACK_AB R133, R7, R24 ;  /* 0x000000180785723e */ /* 0x010fe200000000ff */
[----:B------:R-:W-:Y:S01]  /*101f0*/  IMAD.MOV.U32 R125, RZ, RZ, R126 ;  /* 0x000000ffff7d7224 */ /* 0x000fe200078e007e */
[----:B------:R1:W-:Y:S01]  /*10200*/  MUFU.EX2 R6, R2 ;  /* 0x0000000200067308 */ /* 0x0003e20000000800 */
[----:B------:R-:W-:-:S03]  /*10210*/  IMAD.MOV.U32 R126, RZ, RZ, R5 ;  /* 0x000000ffff7e7224 */ /* 0x000fc600078e0005 */
[----:B------:R-:W-:Y:S01]  /*10220*/  HMMA.16816.F32 R36, R8, R14, R36 ;  /* 0x0000000e0824723c */ /* 0x000fe20000001824 */
[----:B------:R-:W-:Y:S03]  /*10230*/  LDSM.16.MT88.4 R8, [R212+0x7900] ;  /* 0x00790000d408783b */ /* 0x000fe60000004200 */
        /* <DEDUP_REMOVED lines=35> */
[----:B------:R-:W-:Y:S03]  /*10470*/  HMMA.16816.F32 R80, R132, R84, R80 ;  /* 0x000000548450723c */ /* 0x000fe60000001850 */
[----:B------:R-:W-:-:S04]  /*10480*/  FADD.FTZ R0, R189, R0 ;  /* 0x00000000bd007221 */ /* 0x000fc80000010000 */
[----:B------:R-:W-:Y:S01]  /*10490*/  FADD.FTZ R2, R191, R0 ;  /* 0x00000000bf027221 */ /* 0x000fe20000010000 */
[C---:B------:R-:W-:Y:S01]  /*104a0*/  HMMA.16816.F32 R104, R132.reuse, R108, R128 ;  /* 0x0000006c8468723c */ /* 0x040fe20000001880 */
[----:B------:R-:W-:Y:S02]  /*104b0*/  FADD.FTZ R0, R178, R4 ;  /* 0x00000004b2007221 */ /* 0x000fe40000010000 */
[----:B------:R-:W-:Y:S02]  /*104c0*/  FADD.FTZ R2, R165, R2 ;  /* 0x00000002a5027221 */ /* 0x000fe40000010000 */
[----:B------:R-:W-:Y:S02]  /*104d0*/  FADD.FTZ R0, R161, R0 ;  /* 0x00000000a1007221 */ /* 0x000fe40000010000 */
[----:B------:R-:W-:Y:S01]  /*104e0*/  FADD.FTZ R2, R164, R2 ;  /* 0x00000002a4027221 */ /* 0x000fe20000010000 */
[----:B--2---:R-:W-:Y:S01]  /*104f0*/  HMMA.16816.F32 R112, R132, R116, R56 ;  /* 0x000000748470723c */ /* 0x004fe20000001838 */
[----:B------:R-:W-:-:S02]  /*10500*/  FADD.FTZ R0, R160, R0 ;  /* 0x00000000a0007221 */ /* 0x000fc40000010000 */
[----:B------:R-:W-:Y:S02]  /*10510*/  FADD.FTZ R2, R162, R2 ;  /* 0x00000002a2027221 */ /* 0x000fe40000010000 */
[----:B------:R-:W-:Y:S02]  /*10520*/  FADD.FTZ R0, R158, R0 ;  /* 0x000000009e007221 */ /* 0x000fe40000010000 */
[----:B------:R-:W-:Y:S01]  /*10530*/  FADD.FTZ R2, R163, R2 ;  /* 0x00000002a3027221 */ /* 0x000fe20000010000 */
[----:B-1----:R-:W-:Y:S01]  /*10540*/  HMMA.16816.F32 R120, R132, R124, R48 ;  /* 0x0000007c8478723c */ /* 0x002fe20000001830 */
        /* <DEDUP_REMOVED lines=30> */
[----:B------:R-:W-:-:S05]  /*10730*/  FADD.FTZ R0, R5, R2 ;  /* 0x0000000205007221 */ /* 0x000fca0000010000 */
[----:B------:R1:W-:Y:S02]  /*10740*/  STL [R1+0x8], R0 ;  /* 0x0000080001007387 */ /* 0x0003e40000100800 */
[----:B------:R-:W-:Y:S02]  /*10750*/  HMMA.16816.F32 R132, R132, R10, R36 ;  /* 0x0000000a8484723c */ /* 0x000fe40000001824 */
[----:B------:R1:W-:Y:S01]  /*10760*/  STL [R1+0x4], R4 ;  /* 0x0000040401007387 */ /* 0x0003e20000100800 */
[----:B------:R-:W-:Y:S05]  /*10770*/  @!P6 BRA `(.L_x_133) ;  /* 0x000041700000e947 */ /* 0x000fea0003800000 */
[----:B------:R-:W2:Y:S04]  /*10780*/  LDL.64 R170, [R1+0x30] ;  /* 0x0000300001aa7983 */ /* 0x000ea80000100a00 */
[----:B------:R-:W3:Y:S04]  /*10790*/  LDL.64 R168, [R1+0x38] ;  /* 0x0000380001a87983 */ /* 0x000ee80000100a00 */
[----:B------:R-:W4:Y:S04]  /*107a0*/  LDL R157, [R1+0x44] ;  /* 0x00004400019d7983 */ /* 0x000f280000100800 */
[----:B------:R-:W5:Y:S04]  /*107b0*/  LDL R159, [R1+0x4c] ;  /* 0x00004c00019f7983 */ /* 0x000f680000100800 */
[----:B------:R-:W4:Y:S04]  /*107c0*/  LDL.64 R166, [R1+0x28] ;  /* 0x0000280001a67983 */ /* 0x000f280000100a00 */
[----:B------:R-:W5:Y:S01]  /*107d0*/  LDL.LU R176, [R1] ;  /* 0x0000000001b07983 */ /* 0x000f620000300800 */
[----:B-1----:R-:W-:Y:S01]  /*107e0*/  MOV R0, c[0x0][0x208] ;  /* 0x0000820000007a02 */ /* 0x002fe20000000f00 */
[----:B------:R-:W-:-:S04]  /*107f0*/  IMAD.MOV.U32 R70, RZ, RZ, R3 ;  /* 0x000000ffff467224 */ /* 0x000fc800078e0003 */
[----:B------:R-:W-:-:S05]  /*10800*/  IMAD.SHL.U32 R2, R0, 0x40, RZ ;  /* 0x0000004000027824 */ /* 0x000fca00078e00ff */
[----:B------:R-:W-:Y:S01]  /*10810*/  IADD3 R0, P2, R2, 0x80, RZ ;  /* 0x0000008002007810 */ /* 0x000fe20007f5e0ff */
[----:B------:R-:W-:Y:S01]  /*10820*/  IMAD.MOV.U32 R69, RZ, RZ, R68 ;  /* 0x000000ffff457224 */ /* 0x000fe200078e0044 */
[----:B------:R-:W-:Y:S01]  /*10830*/  ULDC.64 UR4, c[0x0][0x118] ;  /* 0x0000460000047ab9 */ /* 0x000fe20000000a00 */
[----:B--2---:R-:W-:Y:S02]  /*10840*/  IADD3 R3, P1, R170, 0x40, RZ ;  /* 0x00000040aa037810 */ /* 0x004fe40007f3e0ff */
[----:B---3--:R-:W-:-:S03]  /*10850*/  IADD3 R4, P0, R168, 0x40, RZ ;  /* 0x00000040a8047810 */ /* 0x008fc60007f1e0ff */
[----:B------:R1:W-:Y:S04]  /*10860*/  STL [R1+0x20], R3 ;  /* 0x0000200301007387 */ /* 0x0003e80000100800 */
[----:B------:R-:W-:Y:S04]  /*10870*/  STL [R1+0x18], R4 ;  /* 0x0000180401007387 */ /* 0x000fe80000100800 */
[----:B------:R5:W-:Y:S01]  /*10880*/  STL [R1+0x10], R0 ;  /* 0x0000100001007387 */ /* 0x000be20000100800 */
[----:B----4-:R-:W-:Y:S01]  /*10890*/  IMAD.X R2, RZ, RZ, R167, P0 ;  /* 0x000000ffff027224 */ /* 0x010fe200000e06a7 */
[----:B-1----:R-:W-:-:S02]  /*108a0*/  IADD3.X R3, RZ, R157, RZ, P1, !PT ;  /* 0x0000009dff037210 */ /* 0x002fc40000ffe4ff */
[----:B-----5:R-:W-:-:S03]  /*108b0*/  IADD3.X R0, RZ, R159, RZ, P2, !PT ;  /* 0x0000009fff007210 */ /* 0x020fc600017fe4ff */
[----:B------:R1:W-:Y:S04]  /*108c0*/  STL [R1+0x1c], R3 ;  /* 0x00001c0301007387 */ /* 0x0003e80000100800 */
[----:B------:R1:W-:Y:S04]  /*108d0*/  STL [R1+0xc], R0 ;  /* 0x00000c0001007387 */ /* 0x0003e80000100800 */
[----:B------:R1:W-:Y:S01]  /*108e0*/  STL [R1+0x14], R2 ;  /* 0x0000140201007387 */ /* 0x0003e20000100800 */
[----:B------:R-:W-:-:S03]  /*108f0*/  LEA.HI.SX32 R232, R176, 0xfffffffe, 0x19 ;  /* 0xfffffffeb0e87811 */ /* 0x000fc600078fcaff */
.L_x_134:
[----:B------:R-:W2:Y:S01]  /*10900*/  LDL.64 R160, [R1+0x30] ;  /* 0x0000300001a07983 */ /* 0x000ea20000100a00 */
[----:B------:R-:W-:Y:S04]  /*10910*/  DEPBAR.LE SB0, 0x0 ;  /* 0x000080000000791a */ /* 0x000fe80000000000 */
[----:B-1----:R-:W-:Y:S01]  /*10920*/  SHF.R.S32.HI R0, RZ, 0x1f, R232 ;  /* 0x0000001fff007819 */ /* 0x002fe200000114e8 */
[----:B------:R-:W3:Y:S01]  /*10930*/  LDL R159, [R1+0x20] ;  /* 0x00002000019f7983 */ /* 0x000ee20000100800 */
[----:B------:R-:W-:Y:S01]  /*10940*/  IMAD.WIDE.U32 R156, R232, c[0x0][0x208], RZ ;  /* 0x00008200e89c7a25 */ /* 0x000fe200078e00ff */
[----:B------:R-:W-:Y:S02]  /*10950*/  MOV R191, c[0x0][0x208] ;  /* 0x0000820000bf7a02 */ /* 0x000fe40000000f00 */
[----:B------:R-:W4:Y:S01]  /*10960*/  LDL R68, [R1+0x44] ;  /* 0x0000440001447983 */ /* 0x000f220000100800 */
[----:B------:R-:W-:Y:S01]  /*10970*/  IMAD R0, R0, c[0x0][0x208], RZ ;  /* 0x0000820000007a24 */ /* 0x000fe200078e02ff */
[----:B------:R-:W-:Y:S02]  /*10980*/  SHF.L.U32 R3, R156, 0x7, RZ ;  /* 0x000000079c037819 */ /* 0x000fe400000006ff */
[----:B------:R-:W5:Y:S01]  /*10990*/  LDL R158, [R1+0x1c] ;  /* 0x00001c00019e7983 */ /* 0x000f620000100800 */
[----:B------:R-:W-:Y:S01]  /*109a0*/  IMAD R0, R232, c[0x0][0x20c], R0 ;  /* 0x00008300e8007a24 */ /* 0x000fe200078e0200 */
[----:B------:R-:W-:Y:S02]  /*109b0*/  SHF.L.U32 R191, R191, 0x6, RZ ;  /* 0x00000006bfbf7819 */ /* 0x000fe400000006ff */
[----:B------:R-:W5:Y:S01]  /*109c0*/  LDL R190, [R1+0x10] ;  /* 0x0000100001be7983 */ /* 0x000f620000100800 */
[----:B------:R-:W-:Y:S02]  /*109d0*/  MOV R189, 0x6 ;  /* 0x0000000600bd7802 */ /* 0x000fe40000000f00 */
[----:B------:R-:W-:Y:S01]  /*109e0*/  IADD3 R0, R157, R0, RZ ;  /* 0x000000009d007210 */ /* 0x000fe20007ffe0ff */
[----:B------:R-:W5:Y:S01]  /*109f0*/  LDL R71, [R1+0xc] ;  /* 0x00000c0001477983 */ /* 0x000f620000100800 */
[----:B------:R-:W-:Y:S02]  /*10a00*/  MOV R188, c[0x0][0x208] ;  /* 0x0000820000bc7a02 */ /* 0x000fe40000000f00 */
[----:B------:R-:W-:Y:S01]  /*10a10*/  SHF.L.U64.HI R0, R156, 0x7, R0 ;  /* 0x000000079c007819 */ /* 0x000fe20000010200 */
[----:B------:R-:W-:Y:S01]  /*10a20*/  BAR.SYNC.DEFER_BLOCKING 0x0 ;  /* 0x0000000000007b1d */ /* 0x000fe20000010000 */
[----:B------:R-:W-:Y:S07]  /*10a30*/  SHF.L.U64.HI R188, R188, R189, c[0x0][0x20c] ;  /* 0x00008300bcbc7619 */ /* 0x000fee00000102bd */
        /* <DEDUP_REMOVED lines=19> */
[C---:B------:R-:W-:Y:S06]  /*10b70*/  HMMA.16816.F32 R32, R140.reuse, R34, RZ ;  /* 0x000000228c20723c */ /* 0x040fec00000018ff */
[----:B------:R-:W-:Y:S02]  /*10b80*/  LDSM.16.M88.4 R168, [R224] ;  /* 0x00000000e0a8783b */ /* 0x000fe40000000200 */
        /* <DEDUP_REMOVED lines=12> */
[C---:B------:R-:W-:Y:S08]  /*10c50*/  HMMA.16816.F32 R16, R144.reuse, R150, R16 ;  /* 0x000000969010723c */ /* 0x040ff00000001810 */
[C---:B------:R-:W-:Y:S08]  /*10c60*/  HMMA.16816.F32 R20, R144.reuse, R152, R20 ;  /* 0x000000989014723c */ /* 0x040ff00000001814 */
[C---:B------:R-:W-:Y:S08]  /*10c70*/  HMMA.16816.F32 R24, R144.reuse, R154, R24 ;  /* 0x0000009a9018723c */ /* 0x040ff00000001818 */
[C---:B-1----:R-:W-:Y:S08]  /*10c80*/  HMMA.16816.F32 R28, R144.reuse, R136, R28 ;  /* 0x00000088901c723c */ /* 0x042ff0000000181c */
[C---:B------:R-:W-:Y:S04]  /*10c90*/  HMMA.16816.F32 R32, R144.reuse, R138, R32 ;  /* 0x0000008a9020723c */ /* 0x040fe80000001820 */
[C---:B--2---:R-:W-:Y:S02]  /*10ca0*/  IADD3 R2, P5, R3.reuse, R160, RZ ;  /* 0x000000a003027210 */ /* 0x044fe40007fbe0ff */
[----:B------:R-:W-:Y:S02]  /*10cb0*/  LDSM.16.M88.4 R160, [R226] ;  /* 0x00000000e2a0783b */ /* 0x000fe40000000200 */
[----:B------:R-:W-:Y:S04]  /*10cc0*/  LEA R176, P2, R2, c[0x0][0x1f8], 0x1 ;  /* 0x00007e0002b07a11 */ /* 0x000fe800078408ff */
[----:B---3--:R-:W-:Y:S02]  /*10cd0*/  IADD3 R3, P1, R3, R159, RZ ;  /* 0x0000009f03037210 */ /* 0x008fe40007f3e0ff */
[C---:B----4-:R-:W-:Y:S02]  /*10ce0*/  IADD3.X R68, R0.reuse, R68, RZ, P5, !PT ;  /* 0x0000004400447210 */ /* 0x050fe40002ffe4ff */
[C---:B------:R-:W-:Y:S02]  /*10cf0*/  LEA R178, P0, R3.reuse, c[0x0][0x1f8], 0x1 ;  /* 0x00007e0003b27a11 */ /* 0x040fe400078008ff */
[----:B-----5:R-:W-:Y:S02]  /*10d00*/  IADD3.X R0, R0, R158, RZ, P1, !PT ;  /* 0x0000009e00007210 */ /* 0x020fe40000ffe4ff */
[----:B------:R-:W1:Y:S01]  /*10d10*/  LDSM.16.M88.4 R156, [R227] ;  /* 0x00000000e39c783b */ /* 0x000e620000000200 */
[----:B------:R-:W-:Y:S02]  /*10d20*/  LEA.HI.X R177, R2, c[0x0][0x1fc], R68, 0x1, P2 ;  /* 0x00007f0002b17a11 */ /* 0x000fe400010f0c44 */
[----:B------:R-:W-:Y:S02]  /*10d30*/  LEA.HI.X R179, R3, c[0x0][0x1fc], R0, 0x1, P0 ;  /* 0x00007f0003b37a11 */ /* 0x000fe400000f0c00 */
[-C--:B------:R-:W-:Y:S03]  /*10d40*/  IADD3 R2, P0, R176, R191.reuse, RZ ;  /* 0x000000bfb0027210 */ /* 0x080fe60007f1e0ff */
[----:B------:R-:W-:Y:S01]  /*10d50*/  @!PT LDS RZ, [RZ] ;  /* 0x00000000fffff984 */ /* 0x000fe20000000800 */
[----:B------:R-:W-:Y:S01]  /*10d60*/  @!PT LDS RZ, [RZ] ;  /* 0x00000000fffff984 */ /* 0x000fe20000000800 */
[----:B------:R-:W-:Y:S01]  /*10d70*/  @!PT LDS RZ, [RZ] ;  /* 0x00000000fffff984 */ /* 0x000fe20000000800 */
[----:B------:R2:W-:Y:S01]  /*10d80*/  LDGSTS.E.BYPASS.LTC128B.128 [R231+0x100], [R176.64], !P4 ;  /* 0x00100000b0e77fae */ /* 0x0005e2000e101d44 */
[-C--:B------:R-:W-:Y:S02]  /*10d90*/  IADD3.X R3, R177, R188.reuse, RZ, P0, !PT ;  /* 0x000000bcb1037210 */ /* 0x080fe400007fe4ff */
[-C--:B------:R-:W-:Y:S04]  /*10da0*/  IADD3 R148, P0, R2, R191.reuse, RZ ;  /* 0x000000bf02947210 */ /* 0x080fe80007f1e0ff */
[-C--:B------:R-:W-:Y:S01]  /*10db0*/  IADD3.X R149, R3, R188.reuse, RZ, P0, !PT ;  /* 0x000000bc03957210 */ /* 0x080fe200007fe4ff */
[----:B------:R3:W-:Y:S01]  /*10dc0*/  LDGSTS.E.BYPASS.LTC128B.128 [R231+0x4100], [R178.64], !P3 ;  /* 0x04100000b2e77fae */ /* 0x0007e2000d901d44 */
[----:B------:R-:W-:Y:S04]  /*10dd0*/  IADD3 R150, P1, R148, R191, RZ ;  /* 0x000000bf94967210 */ /* 0x000fe80007f3e0ff */
[----:B------:R-:W-:Y:S03]  /*10de0*/  IADD3.X R151, R149, R188, RZ, P1, !PT ;  /* 0x000000bc95977210 */ /* 0x000fe60000ffe4ff */
[----:B------:R4:W-:Y:S08]  /*10df0*/  LDGSTS.E.BYPASS.LTC128B.128 [R231+0x1100], [R2.64], !P4 ;  /* 0x0110000002e77fae */ /* 0x0009f0000e101d44 */
[----:B------:R4:W-:Y:S01]  /*10e00*/  LDGSTS.E.BYPASS.LTC128B.128 [R231+0x5100], [R2.64+0x80], !P3 ;  /* 0x0510008002e77fae */ /* 0x0009e2000d901d44 */
[-C--:B--2---:R-:W-:Y:S04]  /*10e10*/  IADD3 R176, P2, R2, R190.reuse, RZ ;  /* 0x000000be02b07210 */ /* 0x084fe80007f5e0ff */
[-C--:B------:R-:W-:Y:S01]  /*10e20*/  IADD3.X R177, R3, R71.reuse, RZ, P2, !PT ;  /* 0x0000004703b17210 */ /* 0x080fe200017fe4ff */
[C---:B-1----:R-:W-:Y:S02]  /*10e30*/  HMMA.16816.F32 R36, R144.reuse, R156, R36 ;  /* 0x0000009c9024723c */ /* 0x042fe40000001824 */
[----:B------:R1:W-:Y:S06]  /*10e40*/  LDGSTS.E.BYPASS.LTC128B.128 [R231+0x2100], [R148.64], !P4 ;  /* 0x0210000094e77fae */ /* 0x0003ec000e101d44 */
[C---:B------:R-:W-:Y:S02]  /*10e50*/  HMMA.16816.F32 R40, R144.reuse, R158, R40 ;  /* 0x0000009e9028723c */ /* 0x040fe40000001828 */
[----:B------:R3:W-:Y:S06]  /*10e60*/  LDGSTS.E.BYPASS.LTC128B.128 [R231+0x6100], [R176.64], !P3 ;  /* 0x06100000b0e77fae */ /* 0x0007ec000d901d44 */
[C---:B------:R-:W-:Y:S02]  /*10e70*/  HMMA.16816.F32 R44, R144.reuse, R160, R44 ;  /* 0x000000a0902c723c */ /* 0x040fe4000000182c */
[----:B------:R1:W-:Y:S02]  /*10e80*/  LDGSTS.E.BYPASS.LTC128B.128 [R231+0x3100], [R150.64], !P4 ;  /* 0x0310000096e77fae */ /* 0x0003e4000e101d44 */
[----:B----4-:R-:W-:Y:S04]  /*10e90*/  IADD3 R2, P0, R148, R190, RZ ;  /* 0x000000be94027210 */ /* 0x010fe80007f1e0ff */
[C---:B------:R-:W-:Y:S04]  /*10ea0*/  HMMA.16816.F32 R48, R144.reuse, R162, R48 ;  /* 0x000000a29030723c */ /* 0x040fe80000001830 */
[----:B------:R-:W-:Y:S02]  /*10eb0*/  IADD3.X R3, R149, R71, RZ, P0, !PT ;  /* 0x0000004795037210 */ /* 0x000fe400007fe4ff */
[C---:B------:R-:W-:Y:S02]  /*10ec0*/  ISETP.GT.AND P0, PT, R232.reuse, RZ, PT ;  /* 0x000000ffe800720c */ /* 0x040fe40003f04270 */
[C---:B------:R-:W-:Y:S01]  /*10ed0*/  HMMA.16816.F32 R52, R144.reuse, R164, R52 ;  /* 0x000000a49034723c */ /* 0x040fe20000001834 */
[----:B------:R2:W-:Y:S03]  /*10ee0*/  LDGSTS.E.BYPASS.LTC128B.128 [R231+0x7100], [R2.64], !P3 ;  /* 0x0710000002e77fae */ /* 0x0005e6000d901d44 */
[----:B------:R-:W-:Y:S04]  /*10ef0*/  IADD3 R232, R232, -0x1, RZ ;  /* 0xffffffffe8e87810 */ /* 0x000fe80007ffe0ff */
[C---:B------:R-:W-:Y:S01]  /*10f00*/  HMMA.16816.F32 R56, R144.reuse, R166, R56 ;  /* 0x000000a69038723c */ /* 0x040fe20000001838 */
[----:B------:R-:W-:Y:S07]  /*10f10*/  LDSM.16.M88.4 R136, [R214+0x8900] ;  /* 0x00890000d688783b */ /* 0x000fee0000000200 */
[C---:B------:R-:W-:Y:S01]  /*10f20*/  HMMA.16816.F32 R60, R144.reuse, R168, R60 ;  /* 0x000000a8903c723c */ /* 0x040fe2000000183c */
[----:B-1----:R-:W1:Y:S07]  /*10f30*/  LDSM.16.M88.4 R148, [R214+0x8100] ;  /* 0x00810000d694783b */ /* 0x002e6e0000000200 */
[----:B------:R-:W-:Y:S01]  /*10f40*/  HMMA.16816.F32 R64, R144, R170, R64 ;  /* 0x000000aa9040723c */ /* 0x000fe20000001840 */
[----:B------:R-:W4:Y:S08]  /*10f50*/  LDSM.16.M88.4 R152, [R214+0x9100] ;  /* 0x00910000d698783b */ /* 0x000f300000000200 */
[----:B------:R-:W0:Y:S08]  /*10f60*/  LDGDEPBAR ;  /* 0x00000000000079af */ /* 0x000e300000000000 */
[----:B------:R-:W5:Y:S08]  /*10f70*/  LDSM.16.M88.4 R156, [R214+0x9900] ;  /* 0x00990000d69c783b */ /* 0x000f700000000200 */
[----:B------:R-:W2:Y:S01]  /*10f80*/  LDSM.16.M88.4 R160, [R214+0xa100] ;  /* 0x00a10000d6a0783b */ /* 0x000ea20000000200 */
[C---:B-1----:R-:W-:Y:S07]  /*10f90*/  HMMA.16816.F32 R4, R172.reuse, R148, R4 ;  /* 0x00000094ac04723c */ /* 0x042fee0000001804 */
[----:B------:R-:W1:Y:S01]  /*10fa0*/  LDSM.16.M88.4 R164, [R214+0xa900] ;  /* 0x00a90000d6a4783b */ /* 0x000e620000000200 */
[C---:B------:R-:W-:Y:S07]  /*10fb0*/  HMMA.16816.F32 R8, R172.reuse, R150, R8 ;  /* 0x00000096ac08723c */ /* 0x040fee0000001808 */
[----:B---3--:R-:W3:Y:S01]  /*10fc0*/  LDSM.16.M88.4 R176, [R214+0xb100] ;  /* 0x00b10000d6b0783b */ /* 0x008ee20000000200 */
[C---:B------:R-:W-:Y:S07]  /*10fd0*/  HMMA.16816.F32 R12, R172.reuse, R136, R12 ;  /* 0x00000088ac0c723c */ /* 0x040fee000000180c */
[----:B------:R-:W1:Y:S01]  /*10fe0*/  LDSM.16.M88.4 R168, [R214+0xb900] ;  /* 0x00b90000d6a8783b */ /* 0x000e620000000200 */
[C---:B------:R-:W-:Y:S07]  /*10ff0*/  HMMA.16816.F32 R16, R172.reuse, R138, R16 ;  /* 0x0000008aac10723c */ /* 0x040fee0000001810 */
[----:B------:R-:W1:Y:S01]  /*11000*/  LDSM.16.M88.4 R148, [R211] ;  /* 0x00000000d394783b */ /* 0x000e620000000200 */
[C---:B----4-:R-:W-:Y:S07]  /*11010*/  HMMA.16816.F32 R20, R172.reuse, R152, R20 ;  /* 0x00000098ac14723c */ /* 0x050fee0000001814 */
[----:B------:R-:W4:Y:S01]  /*11020*/  LDSM.16.M88.4 R136, [R211+0x800] ;  /* 0x00080000d388783b */ /* 0x000f220000000200 */
[C---:B------:R-:W-:Y:S07]  /*11030*/  HMMA.16816.F32 R24, R172.reuse, R154, R24 ;  /* 0x0000009aac18723c */ /* 0x040fee0000001818 */
[----:B------:R-:W3:Y:S01]  /*11040*/  LDSM.16.M88.4 R152, [R211+0x1000] ;  /* 0x00100000d398783b */ /* 0x000ee20000000200 */
[C---:B-----5:R-:W-:Y:S07]  /*11050*/  HMMA.16816.F32 R28, R172.reuse, R156, R28 ;  /* 0x0000009cac1c723c */ /* 0x060fee000000181c */
[----:B------:R-:W-:Y:S01]  /*11060*/  LDSM.16.M88.4 R188, [R208+0xc100] ;  /* 0x00c10000d0bc783b */ /* 0x000fe20000000200 */
[C---:B------:R-:W-:Y:S07]  /*11070*/  HMMA.16816.F32 R32, R172.reuse, R158, R32 ;  /* 0x0000009eac20723c */ /* 0x040fee0000001820 */
[----:B------:R-:W5:Y:S01]  /*11080*/  LDSM.16.M88.4 R156, [R211+0x1800] ;  /* 0x00180000d39c783b */ /* 0x000f620000000200 */
[C---:B--2---:R-:W-:Y:S07]  /*11090*/  HMMA.16816.F32 R36, R172.reuse, R160, R36 ;  /* 0x000000a0ac24723c */ /* 0x044fee0000001824 */
[----:B------:R-:W-:Y:S01]  /*110a0*/  LDSM.16.M88.4 R192, [R208+0xc900] ;  /* 0x00c90000d0c0783b */ /* 0x000fe20000000200 */
[C---:B------:R-:W-:Y:S07]  /*110b0*/  HMMA.16816.F32 R40, R172.reuse, R162, R40 ;  /* 0x000000a2ac28723c */ /* 0x040fee0000001828 */
[----:B------:R-:W2:Y:S01]  /*110c0*/  LDSM.16.M88.4 R160, [R211+0x2000] ;  /* 0x00200000d3a0783b */ /* 0x000ea20000000200 */
[C---:B-1----:R-:W-:Y:S08]  /*110d0*/  HMMA.16816.F32 R44, R172.reuse, R164, R44 ;  /* 0x000000a4ac2c723c */ /* 0x042ff0000000182c */
[C---:B------:R-:W-:Y:S01]  /*110e0*/  HMMA.16816.F32 R48, R172.reuse, R166, R48 ;  /* 0x000000a6ac30723c */ /* 0x040fe20000001830 */
[----:B------:R-:W1:Y:S07]  /*110f0*/  LDSM.16.M88.4 R164, [R211+0x2800] ;  /* 0x00280000d3a4783b */ /* 0x000e6e0000000200 */
[C---:B---3--:R-:W-:Y:S08]  /*11100*/  HMMA.16816.F32 R52, R172.reuse, R176, R52 ;  /* 0x000000b0ac34723c */ /* 0x048ff00000001834 */
[C---:B------:R-:W-:Y:S01]  /*11110*/  HMMA.16816.F32 R56, R172.reuse, R178, R56 ;  /* 0x000000b2ac38723c */ /* 0x040fe20000001838 */
[----:B------:R-:W-:Y:S07]  /*11120*/  LDSM.16.M88.4 R176, [R211+0x3800] ;  /* 0x00380000d3b0783b */ /* 0x000fee0000000200 */
[C---:B------:R-:W-:Y:S08]  /*11130*/  HMMA.16816.F32 R60, R172.reuse, R168, R60 ;  /* 0x000000a8ac3c723c */ /* 0x040ff0000000183c */
[----:B------:R-:W-:Y:S01]  /*11140*/  HMMA.16816.F32 R64, R172, R170, R64 ;  /* 0x000000aaac40723c */ /* 0x000fe20000001840 */
[----:B------:R-:W3:Y:S07]  /*11150*/  LDSM.16.M88.4 R168, [R211+0x3000] ;  /* 0x00300000d3a8783b */ /* 0x000eee0000000200 */
[C---:B------:R-:W-:Y:S08]  /*11160*/  HMMA.16816.F32 R4, R180.reuse, R148, R4 ;  /* 0x00000094b404723c */ /* 0x040ff00000001804 */
[C---:B------:R-:W-:Y:S01]  /*11170*/  HMMA.16816.F32 R8, R180.reuse, R150, R8 ;  /* 0x00000096b408723c */ /* 0x040fe20000001808 */
[----:B------:R-:W1:Y:S07]  /*11180*/  LDSM.16.M88.4 R148, [R208+0xd100] ;  /* 0x00d10000d094783b */ /* 0x000e6e0000000200 */
[C---:B----4-:R-:W-:Y:S08]  /*11190*/  HMMA.16816.F32 R12, R180.reuse, R136, R12 ;  /* 0x00000088b40c723c */ /* 0x050ff0000000180c */
[C---:B------:R-:W-:Y:S01]  /*111a0*/  HMMA.16816.F32 R16, R180.reuse, R138, R16 ;  /* 0x0000008ab410723c */ /* 0x040fe20000001810 */
[----:B------:R-:W4:Y:S07]  /*111b0*/  LDSM.16.M88.4 R136, [R208+0xd900] ;  /* 0x00d90000d088783b */ /* 0x000f2e0000000200 */
[C---:B------:R-:W-:Y:S08]  /*111c0*/  HMMA.16816.F32 R20, R180.reuse, R152, R20 ;  /* 0x00000098b414723c */ /* 0x040ff00000001814 */
[C---:B------:R-:W-:Y:S01]  /*111d0*/  HMMA.16816.F32 R24, R180.reuse, R154, R24 ;  /* 0x0000009ab418723c */ /* 0x040fe20000001818 */
[----:B------:R-:W3:Y:S07]  /*111e0*/  LDSM.16.M88.4 R152, [R208+0xe100] ;  /* 0x00e10000d098783b */ /* 0x000eee0000000200 */
[C---:B-----5:R-:W-:Y:S08]  /*111f0*/  HMMA.16816.F32 R28, R180.reuse, R156, R28 ;  /* 0x0000009cb41c723c */ /* 0x060ff0000000181c */
[C---:B------:R-:W-:Y:S01]  /*11200*/  HMMA.16816.F32 R32, R180.reuse, R158, R32 ;  /* 0x0000009eb420723c */ /* 0x040fe20000001820 */
[----:B------:R-:W5:Y:S07]  /*11210*/  LDSM.16.M88.4 R156, [R208+0xe900] ;  /* 0x00e90000d09c783b */ /* 0x000f6e0000000200 */
[C---:B--2---:R-:W-:Y:S08]  /*11220*/  HMMA.16816.F32 R36, R180.reuse, R160, R36 ;  /* 0x000000a0b424723c */ /* 0x044ff00000001824 */
[C---:B------:R-:W-:Y:S01]  /*11230*/  HMMA.16816.F32 R40, R180.reuse, R162, R40 ;  /* 0x000000a2b428723c */ /* 0x040fe20000001828 */
[----:B------:R-:W2:Y:S07]  /*11240*/  LDSM.16.M88.4 R160, [R208+0xf100] ;  /* 0x00f10000d0a0783b */ /* 0x000eae0000000200 */
[C---:B-1----:R-:W-:Y:S08]  /*11250*/  HMMA.16816.F32 R44, R180.reuse, R164, R44 ;  /* 0x000000a4b42c723c */ /* 0x042ff0000000182c */
[C---:B------:R-:W-:Y:S01]  /*11260*/  HMMA.16816.F32 R48, R180.reuse, R166, R48 ;  /* 0x000000a6b430723c */ /* 0x040fe20000001830 */
[----:B------:R-:W1:Y:S07]  /*11270*/  LDSM.16.M88.4 R164, [R208+0xf900] ;  /* 0x00f90000d0a4783b */ /* 0x000e6e0000000200 */
[C---:B---3--:R-:W-:Y:S08]  /*11280*/  HMMA.16816.F32 R52, R180.reuse, R168, R52 ;  /* 0x000000a8b434723c */ /* 0x048ff00000001834 */
[C---:B------:R-:W-:Y:S01]  /*11290*/  HMMA.16816.F32 R56, R180.reuse, R170, R56 ;  /* 0x000000aab438723c */ /* 0x040fe20000001838 */
[----:B------:R-:W3:Y:S07]  /*112a0*/  LDSM.16.M88.4 R168, [R223] ;  /* 0x00000000dfa8783b */ /* 0x000eee0000000200 */
[C---:B------:R-:W-:Y:S08]  /*112b0*/  HMMA.16816.F32 R60, R180.reuse, R176, R60 ;  /* 0x000000b0b43c723c */ /* 0x040ff0000000183c */
[----:B------:R-:W-:Y:S01]  /*112c0*/  HMMA.16816.F32 R64, R180, R178, R64 ;  /* 0x000000b2b440723c */ /* 0x000fe20000001840 */
[----:B------:R-:W1:Y:S07]  /*112d0*/  LDSM.16.M88.4 R176, [R222] ;  /* 0x00000000deb0783b */ /* 0x000e6e0000000200 */
        /* <DEDUP_REMOVED lines=8> */
[----:B------:R-:W1:Y:S07]  /*11360*/  LDSM.16.M88.4 R148, [R219] ;  /* 0x00000000db94783b */ /* 0x000e6e0000000200 */
[C---:B----4-:R-:W-:Y:S08]  /*11370*/  HMMA.16816.F32 R28, R184.reuse, R136, R28 ;  /* 0x00000088b81c723c */ /* 0x050ff0000000181c */
[C---:B------:R-:W-:Y:S01]  /*11380*/  HMMA.16816.F32 R32, R184.reuse, R138, R32 ;  /* 0x0000008ab820723c */ /* 0x040fe20000001820 */
[----:B------:R-:W4:Y:S07]  /*11390*/  LDSM.16.M88.4 R136, [R218] ;  /* 0x00000000da88783b */ /* 0x000f2e0000000200 */
[C---:B------:R-:W-:Y:S08]  /*113a0*/  HMMA.16816.F32 R36, R184.reuse, R152, R36 ;  /* 0x00000098b824723c */ /* 0x040ff00000001824 */
[C---:B------:R-:W-:Y:S01]  /*113b0*/  HMMA.16816.F32 R40, R184.reuse, R154, R40 ;  /* 0x0000009ab828723c */ /* 0x040fe20000001828 */
[----:B------:R-:W3:Y:S07]  /*113c0*/  LDSM.16.M88.4 R152, [R217] ;  /* 0x00000000d998783b */ /* 0x000eee0000000200 */
[C---:B-----5:R-:W-:Y:S08]  /*113d0*/  HMMA.16816.F32 R44, R184.reuse, R156, R44 ;  /* 0x0000009cb82c723c */ /* 0x060ff0000000182c */
[C---:B------:R-:W-:Y:S01]  /*113e0*/  HMMA.16816.F32 R48, R184.reuse, R158, R48 ;  /* 0x0000009eb830723c */ /* 0x040fe20000001830 */
[----:B------:R-:W5:Y:S07]  /*113f0*/  LDSM.16.M88.4 R156, [R216] ;  /* 0x00000000d89c783b */ /* 0x000f6e0000000200 */
[C---:B--2---:R-:W-:Y:S08]  /*11400*/  HMMA.16816.F32 R52, R184.reuse, R160, R52 ;  /* 0x000000a0b834723c */ /* 0x044ff00000001834 */
[C---:B------:R-:W-:Y:S01]  /*11410*/  HMMA.16816.F32 R56, R184.reuse, R162, R56 ;  /* 0x000000a2b838723c */ /* 0x040fe20000001838 */
[----:B------:R-:W-:Y:S07]  /*11420*/  LDSM.16.M88.4 R160, [R214+0xd100] ;  /* 0x00d10000d6a0783b */ /* 0x000fee0000000200 */
[C---:B-1----:R-:W-:Y:S08]  /*11430*/  HMMA.16816.F32 R60, R184.reuse, R164, R60 ;  /* 0x000000a4b83c723c */ /* 0x042ff0000000183c */
[----:B------:R-:W-:Y:S01]  /*11440*/  HMMA.16816.F32 R64, R184, R166, R64 ;  /* 0x000000a6b840723c */ /* 0x000fe20000001840 */
[----:B------:R-:W-:Y:S07]  /*11450*/  LDSM.16.M88.4 R164, [R214+0xd900] ;  /* 0x00d90000d6a4783b */ /* 0x000fee0000000200 */
[C---:B---3--:R-:W-:Y:S08]  /*11460*/  HMMA.16816.F32 R4, R196.reuse, R168, R4 ;  /* 0x000000a8c404723c */ /* 0x048ff00000001804 */
[C---:B------:R-:W-:Y:S01]  /*11470*/  HMMA.16816.F32 R8, R196.reuse, R170, R8 ;  /* 0x000000aac408723c */ /* 0x040fe20000001808 */
[----:B------:R-:W-:Y:S07]  /*11480*/  LDSM.16.M88.4 R168, [R214+0xe100] ;  /* 0x00e10000d6a8783b */ /* 0x000fee0000000200 */
[C---:B------:R-:W-:Y:S08]  /*11490*/  HMMA.16816.F32 R12, R196.reuse, R176, R12 ;  /* 0x000000b0c40c723c */ /* 0x040ff0000000180c */
        /* <DEDUP_REMOVED lines=10> */
[----:B------:R-:W1:Y:S07]  /*11540*/  LDSM.16.M88.4 R148, [R214+0xc100] ;  /* 0x00c10000d694783b */ /* 0x000e6e0000000200 */
[C---:B----4-:R-:W-:Y:S08]  /*11550*/  HMMA.16816.F32 R44, R196.reuse, R136, R44 ;  /* 0x00000088c42c723c */ /* 0x050ff0000000182c */
[C---:B------:R-:W-:Y:S01]  /*11560*/  HMMA.16816.F32 R48, R196.reuse, R138, R48 ;  /* 0x0000008ac430723c */ /* 0x040fe20000001830 */
[----:B------:R-:W2:Y:S07]  /*11570*/  LDSM.16.M88.4 R136, [R214+0xc900] ;  /* 0x00c90000d688783b */ /* 0x000eae0000000200 */
[C---:B------:R-:W-:Y:S08]  /*11580*/  HMMA.16816.F32 R52, R196.reuse, R152, R52 ;  /* 0x00000098c434723c */ /* 0x040ff00000001834 */
[C---:B------:R-:W-:Y:S01]  /*11590*/  HMMA.16816.F32 R56, R196.reuse, R154, R56 ;  /* 0x0000009ac438723c */ /* 0x040fe20000001838 */
[----:B------:R-:W3:Y:S07]  /*115a0*/  LDSM.16.M88.4 R152, [R211+0x4000] ;  /* 0x00400000d398783b */ /* 0x000eee0000000200 */
[C---:B-----5:R-:W-:Y:S08]  /*115b0*/  HMMA.16816.F32 R60, R196.reuse, R156, R60 ;  /* 0x0000009cc43c723c */ /* 0x060ff0000000183c */
[----:B------:R-:W-:Y:S08]  /*115c0*/  HMMA.16816.F32 R64, R196, R158, R64 ;  /* 0x0000009ec440723c */ /* 0x000ff00000001840 */
[C---:B-1----:R-:W-:Y:S08]  /*115d0*/  HMMA.16816.F32 R4, R200.reuse, R148, R4 ;  /* 0x00000094c804723c */ /* 0x042ff00000001804 */
[C---:B------:R-:W-:Y:S08]  /*115e0*/  HMMA.16816.F32 R8, R200.reuse, R150, R8 ;  /* 0x00000096c808723c */ /* 0x040ff00000001808 */
[C---:B--2---:R-:W-:Y:S08]  /*115f0*/  HMMA.16816.F32 R12, R200.reuse, R136, R12 ;  /* 0x00000088c80c723c */ /* 0x044ff0000000180c */
        /* <DEDUP_REMOVED lines=19> */
[----:B------:R-:W1:Y:S01]  /*11730*/  MUFU.TANH R148, R4 ;  /* 0x0000000400947308 */ /* 0x000e620000002400 */
[----:B------:R-:W-:Y:S02]  /*11740*/  FMUL.FTZ R5, R5, c[0x0][0x320] ;  /* 0x0000c80005057a20 */ /* 0x000fe40000410000 */
[----:B------:R-:W-:Y:S02]  /*11750*/  FMUL.FTZ R6, R6, c[0x0][0x320] ;  /* 0x0000c80006067a20 */ /* 0x000fe40000410000 */
[----:B------:R-:W-:Y:S04]  /*11760*/  FMUL.FTZ R7, R7, c[0x0][0x320] ;  /* 0x0000c80007077a20 */ /* 0x000fe80000410000 */
[----:B------:R-:W-:Y:S01]  /*11770*/  FMUL.FTZ R8, R8, c[0x0][0x320] ;  /* 0x0000c80008087a20 */ /* 0x000fe20000410000 */
[----:B------:R-:W2:Y:S01]  /*11780*/  MUFU.TANH R150, R5 ;  /* 0x0000000500967308 */ /* 0x000ea20000002400 */
[----:B------:R-:W-:Y:S02]  /*11790*/  FMUL.FTZ R9, R9, c[0x0][0x320] ;  /* 0x0000c80009097a20 */ /* 0x000fe40000410000 */
[----:B------:R-:W-:Y:S02]  /*117a0*/  FMUL.FTZ R10, R10, c[0x0][0x320] ;  /* 0x0000c8000a0a7a20 */ /* 0x000fe40000410000 */
[----:B------:R-:W-:Y:S02]  /*117b0*/  FMUL.FTZ R11, R11, c[0x0][0x320] ;  /* 0x0000c8000b0b7a20 */ /* 0x000fe40000410000 */
[----:B------:R-:W-:Y:S02]  /*117c0*/  FMUL.FTZ R12, R12, c[0x0][0x320] ;  /* 0x0000c8000c0c7a20 */ /* 0x000fe40000410000 */
[----:B------:R-:W-:Y:S01]  /*117d0*/  FMUL.FTZ R15, R15, c[0x0][0x320] ;  /* 0x0000c8000f0f7a20 */ /* 0x000fe20000410000 */
[----:B------:R-:W3:Y:S01]  /*117e0*/  MUFU.TANH R154, R6 ;  /* 0x00000006009a7308 */ /* 0x000ee20000002400 */
[----:B------:R-:W-:Y:S02]  /*117f0*/  FMUL.FTZ R18, R18, c[0x0][0x320] ;  /* 0x0000c80012127a20 */ /* 0x000fe40000410000 */
[----:B------:R-:W-:Y:S01]  /*11800*/  FMUL.FTZ R19, R19, c[0x0][0x320] ;  /* 0x0000c80013137a20 */ /* 0x000fe20000410000 */
[----:B-1----:R-:W-:Y:S01]  /*11810*/  FMNMX.FTZ R0, R148, R69, !PT ;  /* 0x0000004594007209 */ /* 0x002fe20007810000 */
[----:B------:R-:W-:Y:S02]  /*11820*/  FMUL.FTZ R16, R16, c[0x0][0x320] ;  /* 0x0000c80010107a20 */ /* 0x000fe40000410000 */
[----:B------:R-:W-:Y:S02]  /*11830*/  FMUL.FTZ R17, R17, c[0x0][0x320] ;  /* 0x0000c80011117a20 */ /* 0x000fe40000410000 */
[----:B------:R-:W-:Y:S01]  /*11840*/  FMUL.FTZ R13, R13, c[0x0][0x320] ;  /* 0x0000c8000d0d7a20 */ /* 0x000fe20000410000 */
[----:B------:R1:W4:Y:S01]  /*11850*/  MUFU.TANH R155, R7 ;  /* 0x00000007009b7308 */ /* 0x0003220000002400 */
[----:B------:R-:W-:Y:S01]  /*11860*/  FMUL.FTZ R14, R14, c[0x0][0x320] ;  /* 0x0000c8000e0e7a20 */ /* 0x000fe20000410000 */
[----:B--2---:R-:W-:Y:S08]  /*11870*/  FMNMX.FTZ R0, R150, R0, !PT ;  /* 0x0000000096007209 */ /* 0x004ff00007810000 */
[----:B------:R-:W2:Y:S01]  /*11880*/  MUFU.TANH R151, R8 ;  /* 0x0000000800977308 */ /* 0x000ea20000002400 */
[----:B---3--:R-:W-:Y:S09]  /*11890*/  FMNMX.FTZ R3, R154, R70, !PT ;  /* 0x000000469a037209 */ /* 0x008ff20007810000 */
[----:B------:R-:W3:Y:S01]  /*118a0*/  MUFU.TANH R149, R9 ;  /* 0x0000000900957308 */ /* 0x000ee20000002400 */
[----:B-1----:R-:W1:Y:S01]  /*118b0*/  LDSM.16.M88.4 R4, [R211+0x5000] ;  /* 0x00500000d304783b */ /* 0x002e620000000200 */
[----:B----4-:R-:W-:Y:S08]  /*118c0*/  FMNMX.FTZ R3, R155, R3, !PT ;  /* 0x000000039b037209 */ /* 0x010ff00007810000 */
[----:B------:R-:W4:Y:S01]  /*118d0*/  MUFU.TANH R152, R10 ;  /* 0x0000000a00987308 */ /* 0x000f220000002400 */
[----:B--2---:R-:W-:Y:S09]  /*118e0*/  FMNMX.FTZ R0, R151, R0, !PT ;  /* 0x0000000097007209 */ /* 0x004ff20007810000 */
[----:B------:R2:W5:Y:S01]  /*118f0*/  MUFU.TANH R153, R11 ;  /* 0x0000000b00997308 */ /* 0x0005620000002400 */
[----:B---3--:R-:W-:Y:S09]  /*11900*/  FMNMX.FTZ R0, R149, R0, !PT ;  /* 0x0000000095007209 */ /* 0x008ff20007810000 */
[----:B------:R-:W-:Y:S01]  /*11910*/  MUFU.TANH R159, R18 ;  /* 0x00000012009f7308 */ /* 0x000fe20000002400 */
[----:B----4-:R-:W-:Y:S09]  /*11920*/  FMNMX.FTZ R3, R152, R3, !PT ;  /* 0x0000000398037209 */ /* 0x010ff20007810000 */
[----:B------:R3:W-:Y:S01]  /*11930*/  MUFU.TANH R161, R19 ;  /* 0x0000001300a17308 */ /* 0x0007e20000002400 */
[----:B--2---:R-:W2:Y:S01]  /*11940*/  LDSM.16.M88.4 R8, [R211+0x5800] ;  /* 0x00580000d308783b */ /* 0x004ea20000000200 */
[C---:B-1----:R-:W-:Y:S03]  /*11950*/  HMMA.16816.F32 R20, R204.reuse, R4, R20 ;  /* 0x00000004cc14723c */ /* 0x042fe60000001814 */
[----:B-----5:R-:W-:Y:S05]  /*11960*/  FMNMX.FTZ R3, R153, R3, !PT ;  /* 0x0000000399037209 */ /* 0x020fea0007810000 */
[----:B------:R-:W-:Y:S01]  /*11970*/  MUFU.TANH R156, R16 ;  /* 0x00000010009c7308 */ /* 0x000fe20000002400 */
[C---:B------:R-:W-:Y:S01]  /*11980*/  HMMA.16816.F32 R24, R204.reuse, R6, R24 ;  /* 0x00000006cc18723c */ /* 0x040fe20000001818 */
[----:B------:R-:W1:Y:S08]  /*11990*/  LDSM.16.M88.4 R4, [R211+0x6000] ;  /* 0x00600000d304783b */ /* 0x000e700000000200 */
[----:B------:R4:W-:Y:S01]  /*119a0*/  MUFU.TANH R157, R17 ;  /* 0x00000011009d7308 */ /* 0x0009e20000002400 */
[----:B---3--:R-:W3:Y:S05]  /*119b0*/  LDL.64 R18, [R1+0x38] ;  /* 0x0000380001127983 */ /* 0x008eea0000100a00 */
[----:B------:R-:W-:Y:S04]  /*119c0*/  FMUL.FTZ R20, R20, c[0x0][0x320] ;  /* 0x0000c80014147a20 */ /* 0x000fe80000410000 */
[----:B------:R-:W5:Y:S01]  /*119d0*/  MUFU.TANH R138, R12 ;  /* 0x0000000c008a7308 */ /* 0x000f620000002400 */
[----:B------:R-:W-:Y:S02]  /*119e0*/  FMUL.FTZ R21, R21, c[0x0][0x320] ;  /* 0x0000c80015157a20 */ /* 0x000fe40000410000 */
[----:B------:R-:W-:Y:S02]  /*119f0*/  FMUL.FTZ R22, R22, c[0x0][0x320] ;  /* 0x0000c80016167a20 */ /* 0x000fe40000410000 */
[----:B------:R-:W-:Y:S02]  /*11a00*/  FMUL.FTZ R23, R23, c[0x0][0x320] ;  /* 0x0000c80017177a20 */ /* 0x000fe40000410000 */
[----:B------:R-:W-:Y:S02]  /*11a10*/  FMUL.FTZ R24, R24, c[0x0][0x320] ;  /* 0x0000c80018187a20 */ /* 0x000fe40000410000 */
[----:B------:R-:W-:Y:S01]  /*11a20*/  FMUL.FTZ R25, R25, c[0x0][0x320] ;  /* 0x0000c80019197a20 */ /* 0x000fe20000410000 */
[----:B------:R1:W1:Y:S01]  /*11a30*/  MUFU.TANH R139, R13 ;  /* 0x0000000d008b7308 */ /* 0x0002620000002400 */
[----:B------:R-:W-:Y:S02]  /*11a40*/  FMUL.FTZ R26, R26, c[0x0][0x320] ;  /* 0x0000c8001a1a7a20 */ /* 0x000fe40000410000 */
[----:B------:R-:W-:Y:S01]  /*11a50*/  FMUL.FTZ R27, R27, c[0x0][0x320] ;  /* 0x0000c8001b1b7a20 */ /* 0x000fe20000410000 */
[C---:B--2---:R-:W-:Y:S01]  /*11a60*/  HMMA.16816.F32 R28, R204.reuse, R8, R28 ;  /* 0x00000008cc1c723c */ /* 0x044fe2000000181c */
[----:B----4-:R-:W2:Y:S05]  /*11a70*/  LDL.64 R16, [R1+0x28] ;  /* 0x0000280001107983 */ /* 0x010eaa0000100a00 */
[----:B------:R-:W4:Y:S02]  /*11a80*/  MUFU.TANH R158, R14 ;  /* 0x0000000e009e7308 */ /* 0x000f240000002400 */
[C---:B------:R-:W-:Y:S01]  /*11a90*/  HMMA.16816.F32 R32, R204.reuse, R10, R32 ;  /* 0x0000000acc20723c */ /* 0x040fe20000001820 */
[----:B------:R-:W4:Y:S03]  /*11aa0*/  LDSM.16.M88.4 R8, [R211+0x6800] ;  /* 0x00680000d308783b */ /* 0x000f260000000200 */
[----:B-----5:R-:W-:Y:S04]  /*11ab0*/  FMNMX.FTZ R0, R138, R0, !PT ;  /* 0x000000008a007209 */ /* 0x020fe80007810000 */
[----:B------:R-:W5:Y:S01]  /*11ac0*/  MUFU.TANH R160, R15 ;  /* 0x0000000f00a07308 */ /* 0x000f620000002400 */
[C---:B-1----:R-:W-:Y:S01]  /*11ad0*/  HMMA.16816.F32 R36, R204.reuse, R4, R36 ;  /* 0x00000004cc24723c */ /* 0x042fe20000001824 */
[----:B------:R-:W3:Y:S02]  /*11ae0*/  LDL R12, [R1+0x48] ;  /* 0x00004800010c7983 */ /* 0x000ee40000100800 */
[----:B------:R-:W-:Y:S02]  /*11af0*/  MOV R13, 0x6 ;  /* 0x00000006000d7802 */ /* 0x000fe40000000f00 */
[----:B------:R-:W-:Y:S02]  /*11b00*/  FMNMX.FTZ R0, R139, R0, !PT ;  /* 0x000000008b007209 */ /* 0x000fe40007810000 */
[----:B------:R-:W-:Y:S01]  /*11b10*/  FMUL.FTZ R28, R28, c[0x0][0x320] ;  /* 0x0000c8001c1c7a20 */ /* 0x000fe20000410000 */
[C---:B------:R-:W-:Y:S01]  /*11b20*/  HMMA.16816.F32 R40, R204.reuse, R6, R40 ;  /* 0x00000006cc28723c */ /* 0x040fe20000001828 */
[----:B------:R-:W1:Y:S01]  /*11b30*/  MUFU.TANH R162, R20 ;  /* 0x0000001400a27308 */ /* 0x000e620000002400 */
[----:B------:R-:W1:Y:S02]  /*11b40*/  LDSM.16.M88.4 R4, [R211+0x7000] ;  /* 0x00700000d304783b */ /* 0x000e640000000200 */
[----:B------:R-:W-:Y:S01]  /*11b50*/  FMUL.FTZ R29, R29, c[0x0][0x320] ;  /* 0x0000c8001d1d7a20 */ /* 0x000fe20000410000 */
[----:B----4-:R-:W-:Y:S01]  /*11b60*/  FMNMX.FTZ R3, R158, R3, !PT ;  /* 0x000000039e037209 */ /* 0x010fe20007810000 */
[----:B------:R-:W-:Y:S01]  /*11b70*/  FMUL.FTZ R30, R30, c[0x0][0x320] ;  /* 0x0000c8001e1e7a20 */ /* 0x000fe20000410000 */
[----:B------:R-:W-:Y:S01]  /*11b80*/  FMNMX.FTZ R0, R156, R0, !PT ;  /* 0x000000009c007209 */ /* 0x000fe20007810000 */
[----:B------:R-:W-:Y:S03]  /*11b90*/  FMUL.FTZ R31, R31, c[0x0][0x320] ;  /* 0x0000c8001f1f7a20 */ /* 0x000fe60000410000 */
[----:B------:R-:W4:Y:S01]  /*11ba0*/  MUFU.TANH R167, R21 ;  /* 0x0000001500a77308 */ /* 0x000f220000002400 */
[----:B------:R-:W-:Y:S01]  /*11bb0*/  FMUL.FTZ R33, R33, c[0x0][0x320] ;  /* 0x0000c80021217a20 */ /* 0x000fe20000410000 */
[----:B------:R-:W-:Y:S01]  /*11bc0*/  FMNMX.FTZ R0, R157, R0, !PT ;  /* 0x000000009d007209 */ /* 0x000fe20007810000 */
[----:B------:R-:W-:Y:S01]  /*11bd0*/  FMUL.FTZ R34, R34, c[0x0][0x320] ;  /* 0x0000c80022227a20 */ /* 0x000fe20000410000 */
[----:B-----5:R-:W-:Y:S01]  /*11be0*/  FMNMX.FTZ R3, R160, R3, !PT ;  /* 0x00000003a0037209 */ /* 0x020fe20007810000 */
[----:B------:R-:W-:Y:S02]  /*11bf0*/  FMUL.FTZ R36, R36, c[0x0][0x320] ;  /* 0x0000c80024247a20 */ /* 0x000fe40000410000 */
[----:B------:R-:W-:Y:S01]  /*11c00*/  FMUL.FTZ R37, R37, c[0x0][0x320] ;  /* 0x0000c80025257a20 */ /* 0x000fe20000410000 */
[----:B------:R-:W-:Y:S01]  /*11c10*/  FMNMX.FTZ R3, R159, R3, !PT ;  /* 0x000000039f037209 */ /* 0x000fe20007810000 */
[----:B------:R-:W-:Y:S01]  /*11c20*/  FMUL.FTZ R38, R38, c[0x0][0x320] ;  /* 0x0000c80026267a20 */ /* 0x000fe20000410000 */
[----:B------:R-:W5:Y:S01]  /*11c30*/  MUFU.TANH R169, R24 ;  /* 0x0000001800a97308 */ /* 0x000f620000002400 */
[----:B------:R-:W-:Y:S01]  /*11c40*/  FMUL.FTZ R39, R39, c[0x0][0x320] ;  /* 0x0000c80027277a20 */ /* 0x000fe20000410000 */
[----:B------:R-:W-:Y:S01]  /*11c50*/  FMNMX.FTZ R3, R161, R3, !PT ;  /* 0x00000003a1037209 */ /* 0x000fe20007810000 */
[C---:B------:R-:W-:Y:S01]  /*11c60*/  HMMA.16816.F32 R44, R204.reuse, R8, R44 ;  /* 0x00000008cc2c723c */ /* 0x040fe2000000182c */
[----:B------:R-:W3:Y:S02]  /*11c70*/  LDL R9, [R1+0x18] ;  /* 0x0000180001097983 */ /* 0x000ee40000100800 */
[----:B------:R-:W-:Y:S01]  /*11c80*/  FMUL.FTZ R35, R35, c[0x0][0x320] ;  /* 0x0000c80023237a20 */ /* 0x000fe20000410000 */
[----:B-1----:R-:W-:Y:S01]  /*11c90*/  FMNMX.FTZ R0, R162, R0, !PT ;  /* 0x00000000a2007209 */ /* 0x002fe20007810000 */
[----:B------:R-:W-:Y:S02]  /*11ca0*/  FMUL.FTZ R32, R32, c[0x0][0x320] ;  /* 0x0000c80020207a20 */ /* 0x000fe40000410000 */
[----:B------:R-:W1:Y:S01]  /*11cb0*/  MUFU.TANH R171, R22 ;  /* 0x0000001600ab7308 */ /* 0x000e620000002400 */
[C---:B------:R-:W-:Y:S01]  /*11cc0*/  HMMA.16816.F32 R48, R204.reuse, R10, R48 ;  /* 0x0000000acc30723c */ /* 0x040fe20000001830 */
[----:B------:R-:W3:Y:S03]  /*11cd0*/  LDL R10, [R1+0x14] ;  /* 0x00001400010a7983 */ /* 0x000ee60000100800 */
[----:B------:R-:W-:Y:S01]  /*11ce0*/  FMUL.FTZ R41, R41, c[0x0][0x320] ;  /* 0x0000c80029297a20 */ /* 0x000fe20000410000 */
[----:B----4-:R-:W-:Y:S01]  /*11cf0*/  FMNMX.FTZ R0, R167, R0, !PT ;  /* 0x00000000a7007209 */ /* 0x010fe20007810000 */
[----:B------:R-:W-:Y:S02]  /*11d00*/  FMUL.FTZ R42, R42, c[0x0][0x320] ;  /* 0x0000c8002a2a7a20 */ /* 0x000fe40000410000 */
[----:B------:R-:W-:Y:S01]  /*11d10*/  FMUL.FTZ R43, R43, c[0x0][0x320] ;  /* 0x0000c8002b2b7a20 */ /* 0x000fe20000410000 */
[----:B------:R-:W-:Y:S01]  /*11d20*/  MUFU.TANH R168, R25 ;  /* 0x0000001900a87308 */ /* 0x000fe20000002400 */
[C---:B------:R-:W-:Y:S03]  /*11d30*/  HMMA.16816.F32 R52, R204.reuse, R4, R52 ;  /* 0x00000004cc34723c */ /* 0x040fe60000001834 */
[----:B-----5:R-:W-:Y:S01]  /*11d40*/  FMNMX.FTZ R0, R169, R0, !PT ;  /* 0x00000000a9007209 */ /* 0x020fe20007810000 */
[----:B------:R-:W-:Y:S02]  /*11d50*/  FMUL.FTZ R40, R40, c[0x0][0x320] ;  /* 0x0000c80028287a20 */ /* 0x000fe40000410000 */
[----:B------:R-:W-:Y:S02]  /*11d60*/  FMUL.FTZ R44, R44, c[0x0][0x320] ;  /* 0x0000c8002c2c7a20 */ /* 0x000fe40000410000 */
[C---:B------:R-:W-:Y:S01]  /*11d70*/  HMMA.16816.F32 R56, R204.reuse, R6, R56 ;  /* 0x00000006cc38723c */ /* 0x040fe20000001838 */
[----:B------:R-:W-:Y:S01]  /*11d80*/  MUFU.TANH R176, R23 ;  /* 0x0000001700b07308 */ /* 0x000fe20000002400 */
[----:B------:R-:W4:Y:S01]  /*11d90*/  LDSM.16.M88.4 R4, [R211+0x7800] ;  /* 0x00780000d304783b */ /* 0x000f220000000200 */
[----:B------:R-:W-:Y:S04]  /*11da0*/  DEPBAR.LE SB0, 0x0 ;  /* 0x000080000000791a */ /* 0x000fe80000000000 */
[----:B------:R-:W-:Y:S01]  /*11db0*/  FMUL.FTZ R45, R45, c[0x0][0x320] ;  /* 0x0000c8002d2d7a20 */ /* 0x000fe20000410000 */
[----:B-1----:R-:W-:Y:S01]  /*11dc0*/  FMNMX.FTZ R3, R171, R3, !PT ;  /* 0x00000003ab037209 */ /* 0x002fe20007810000 */
[----:B------:R-:W-:Y:S02]  /*11dd0*/  FMUL.FTZ R46, R46, c[0x0][0x320] ;  /* 0x0000c8002e2e7a20 */ /* 0x000fe40000410000 */
[----:B------:R-:W-:Y:S01]  /*11de0*/  MUFU.TANH R178, R28 ;  /* 0x0000001c00b27308 */ /* 0x000fe20000002400 */
[----:B------:R-:W-:Y:S01]  /*11df0*/  BAR.SYNC.DEFER_BLOCKING 0x0 ;  /* 0x0000000000007b1d */ /* 0x000fe20000010000 */
[----:B------:R-:W-:Y:S02]  /*11e00*/  FMUL.FTZ R47, R47, c[0x0][0x320] ;  /* 0x0000c8002f2f7a20 */ /* 0x000fe40000410000 */
[----:B------:R-:W-:Y:S02]  /*11e10*/  FMUL.FTZ R49, R49, c[0x0][0x320] ;  /* 0x0000c80031317a20 */ /* 0x000fe40000410000 */
[----:B------:R-:W-:Y:S02]  /*11e20*/  FMUL.FTZ R52, R52, c[0x0][0x320] ;  /* 0x0000c80034347a20 */ /* 0x000fe40000410000 */
[----:B------:R-:W-:Y:S02]  /*11e30*/  FMUL.FTZ R53, R53, c[0x0][0x320] ;  /* 0x0000c80035357a20 */ /* 0x000fe40000410000 */
        /* <DEDUP_REMOVED lines=10> */
[----:B------:R-:W-:Y:S03]  /*11ee0*/  FMUL.FTZ R48, R48, c[0x0][0x320] ;  /* 0x0000c80030307a20 */ /* 0x000fe60000410000 */
[----:B------:R1:W-:Y:S01]  /*11ef0*/  MUFU.TANH R15, R59 ;  /* 0x0000003b000f7308 */ /* 0x0003e20000002400 */
[C---:B----4-:R-:W-:Y:S08]  /*11f00*/  HMMA.16816.F32 R60, R204.reuse, R4, R60 ;  /* 0x00000004cc3c723c */ /* 0x050ff0000000183c */
[----:B------:R-:W-:Y:S01]  /*11f10*/  HMMA.16816.F32 R64, R204, R6, R64 ;  /* 0x00000006cc40723c */ /* 0x000fe20000001840 */
[----:B------:R-:W4:Y:S06]  /*11f20*/  MUFU.TANH R191, R29 ;  /* 0x0000001d00bf7308 */ /* 0x000f2c0000002400 */
[----:B------:R-:W-:Y:S04]  /*11f30*/  @P0 SHF.R.S32.HI R6, RZ, 0x1f, R232 ;  /* 0x0000001fff060819 */ /* 0x000fe800000114e8 */
[----:B------:R-:W5:Y:S01]  /*11f40*/  MUFU.TANH R192, R32 ;  /* 0x0000002000c07308 */ /* 0x000f620000002400 */
[----:B------:R-:W-:Y:S01]  /*11f50*/  @P0 IMAD R6, R6, c[0x0][0x1e0], RZ ;  /* 0x0000780006060a24 */ /* 0x000fe200078e02ff */
[----:B-1----:R-:W-:Y:S03]  /*11f60*/  MOV R59, R2 ;  /* 0x00000002003b7202 */ /* 0x002fe60000000f00 */
[----:B------:R-:W-:Y:S01]  /*11f70*/  FMUL.FTZ R60, R60, c[0x0][0x320] ;  /* 0x0000c8003c3c7a20 */ /* 0x000fe20000410000 */
[----:B------:R-:W-:Y:S01]  /*11f80*/  FMNMX.FTZ R2, R168, R0, !PT ;  /* 0x00000000a8027209 */ /* 0x000fe20007810000 */
[----:B------:R-:W-:Y:S01]  /*11f90*/  FMUL.FTZ R61, R61, c[0x0][0x320] ;  /* 0x0000c8003d3d7a20 */ /* 0x000fe20000410000 */
[----:B------:R-:W-:Y:S01]  /*11fa0*/  FMNMX.FTZ R0, R176, R3, !PT ;  /* 0x00000003b0007209 */ /* 0x000fe20007810000 */
[----:B------:R-:W-:Y:S01]  /*11fb0*/  FMUL.FTZ R63, R63, c[0x0][0x320] ;  /* 0x0000c8003f3f7a20 */ /* 0x000fe20000410000 */
[----:B------:R-:W1:Y:S01]  /*11fc0*/  MUFU.TANH R194, R33 ;  /* 0x0000002100c27308 */ /* 0x000e620000002400 */
[----:B------:R-:W-:Y:S01]  /*11fd0*/  FMNMX.FTZ R2, R178, R2, !PT ;  /* 0x00000002b2027209 */ /* 0x000fe20007810000 */
[----:B------:R-:W-:Y:S01]  /*11fe0*/  FMUL.FTZ R62, R62, c[0x0][0x320] ;  /* 0x0000c8003e3e7a20 */ /* 0x000fe20000410000 */
[----:B------:R-:W-:Y:S01]  /*11ff0*/  FMNMX.FTZ R3, R170, R0, !PT ;  /* 0x00000000aa037209 */ /* 0x000fe20007810000 */
[----:B------:R-:W-:Y:S01]  /*12000*/  FMUL.FTZ R64, R64, c[0x0][0x320] ;  /* 0x0000c80040407a20 */ /* 0x000fe20000410000 */
[----:B----4-:R-:W-:Y:S01]  /*12010*/  FMNMX.FTZ R0, R191, R2, !PT ;  /* 0x00000002bf007209 */ /* 0x010fe20007810000 */
[----:B------:R-:W-:Y:S02]  /*12020*/  FMUL.FTZ R65, R65, c[0x0][0x320] ;  /* 0x0000c80041417a20 */ /* 0x000fe40000410000 */
[----:B------:R-:W-:Y:S02]  /*12030*/  FMUL.FTZ R66, R66, c[0x0][0x320] ;  /* 0x0000c80042427a20 */ /* 0x000fe40000410000 */
[----:B------:R-:W4:Y:S01]  /*12040*/  MUFU.TANH R243, R36 ;  /* 0x0000002400f37308 */ /* 0x000f220000002400 */
[----:B------:R-:W-:Y:S01]  /*12050*/  @P0 IMAD R7, R232, c[0x0][0x1e4], R6 ;  /* 0x00007900e8070a24 */ /* 0x000fe200078e0206 */
[----:B-----5:R-:W-:Y:S08]  /*12060*/  FMNMX.FTZ R0, R192, R0, !PT ;  /* 0x00000000c0007209 */ /* 0x020ff00007810000 */
[----:B------:R-:W5:Y:S01]  /*12070*/  MUFU.TANH R245, R37 ;  /* 0x0000002500f57308 */ /* 0x000f620000002400 */
[----:B-1----:R-:W-:Y:S09]  /*12080*/  FMNMX.FTZ R0, R194, R0, !PT ;  /* 0x00000000c2007209 */ /* 0x002ff20007810000 */
[----:B------:R-:W1:Y:S01]  /*12090*/  MUFU.TANH R244, R40 ;  /* 0x0000002800f47308 */ /* 0x000e620000002400 */
[----:B----4-:R-:W-:Y:S09]  /*120a0*/  FMNMX.FTZ R0, R243, R0, !PT ;  /* 0x00000000f3007209 */ /* 0x010ff20007810000 */
[----:B------:R-:W4:Y:S01]  /*120b0*/  MUFU.TANH R246, R41 ;  /* 0x0000002900f67308 */ /* 0x000f220000002400 */
[----:B-----5:R-:W-:Y:S09]  /*120c0*/  FMNMX.FTZ R0, R245, R0, !PT ;  /* 0x00000000f5007209 */ /* 0x020ff20007810000 */
        /* <DEDUP_REMOVED lines=16> */
[----:B------:R5:W-:Y:S10]  /*121d0*/  MUFU.TANH R14, R64 ;  /* 0x00000040000e7308 */ /* 0x000bf40000002400 */
[----:B------:R-:W4:Y:S10]  /*121e0*/  MUFU.TANH R177, R27 ;  /* 0x0000001b00b17308 */ /* 0x000f340000002400 */
[----:B------:R-:W4:Y:S01]  /*121f0*/  MUFU.TANH R164, R57 ;  /* 0x0000003900a47308 */ /* 0x000f220000002400 */
[----:B-----5:R-:W-:Y:S02]  /*12200*/  MOV R64, R68 ;  /* 0x0000004400407202 */ /* 0x020fe40000000f00 */
[----:B-1----:R-:W-:Y:S01]  /*12210*/  FMNMX.FTZ R68, R165, R0, !PT ;  /* 0x00000000a5447209 */ /* 0x002fe20007810000 */
[----:B------:R-:W-:Y:S01]  /*12220*/  FMUL.FTZ R0, R67, c[0x0][0x320] ;  /* 0x0000c80043007a20 */ /* 0x000fe20000410000 */
[----:B--2---:R-:W-:Y:S05]  /*12230*/  MOV R16, c[0x0][0x1e0] ;  /* 0x0000780000107a02 */ /* 0x004fea0000000f00 */
[----:B------:R-:W1:Y:S01]  /*12240*/  MUFU.TANH R234, R30 ;  /* 0x0000001e00ea7308 */ /* 0x000e620000002400 */
[C---:B------:R-:W-:Y:S02]  /*12250*/  @P0 SHF.L.U32 R11, R16.reuse, 0x6, RZ ;  /* 0x00000006100b0819 */ /* 0x040fe400000006ff */
[----:B----4-:R-:W-:Y:S02]  /*12260*/  FMNMX.FTZ R2, R177, R3, !PT ;  /* 0x00000003b1027209 */ /* 0x010fe40007810000 */
[C---:B------:R-:W-:Y:S02]  /*12270*/  @P0 SHF.L.U64.HI R13, R16.reuse, R13, c[0x0][0x1e4] ;  /* 0x00007900100d0619 */ /* 0x040fe4000001020d */
[----:B------:R-:W-:Y:S03]  /*12280*/  SHF.L.U32 R16, R16, 0x6, RZ ;  /* 0x0000000610107819 */ /* 0x000fe600000006ff */
[----:B------:R-:W2:Y:S01]  /*12290*/  MUFU.TANH R190, R60 ;  /* 0x0000003c00be7308 */ /* 0x000ea20000002400 */
[----:B------:R-:W-:Y:S09]  /*122a0*/  FMNMX.FTZ R68, R164, R68, !PT ;  /* 0x00000044a4447209 */ /* 0x000ff20007810000 */
[----:B------:R-:W4:Y:S01]  /*122b0*/  MUFU.TANH R237, R31 ;  /* 0x0000001f00ed7308 */ /* 0x000f220000002400 */
[----:B-1----:R-:W-:Y:S09]  /*122c0*/  FMNMX.FTZ R2, R234, R2, !PT ;  /* 0x00000002ea027209 */ /* 0x002ff20007810000 */
[----:B------:R-:W1:Y:S01]  /*122d0*/  MUFU.TANH R56, R61 ;  /* 0x0000003d00387308 */ /* 0x000e620000002400 */
[----:B--2---:R-:W-:Y:S09]  /*122e0*/  FMNMX.FTZ R68, R190, R68, !PT ;  /* 0x00000044be447209 */ /* 0x004ff20007810000 */
[----:B------:R-:W2:Y:S01]  /*122f0*/  MUFU.TANH R236, R34 ;  /* 0x0000002200ec7308 */ /* 0x000ea20000002400 */
[----:B----4-:R-:W-:Y:S09]  /*12300*/  FMNMX.FTZ R2, R237, R2, !PT ;  /* 0x00000002ed027209 */ /* 0x010ff20007810000 */
[----:B------:R-:W4:Y:S01]  /*12310*/  MUFU.TANH R238, R35 ;  /* 0x0000002300ee7308 */ /* 0x000f220000002400 */
[----:B-1----:R-:W-:Y:S04]  /*12320*/  FMNMX.FTZ R68, R56, R68, !PT ;  /* 0x0000004438447209 */ /* 0x002fe80007810000 */
[----:B------:R-:W-:Y:S05]  /*12330*/  FMNMX.FTZ R68, R14, R68, !PT ;  /* 0x000000440e447209 */ /* 0x000fea0007810000 */
[----:B------:R-:W1:Y:S01]  /*12340*/  MUFU.TANH R65, R65 ;  /* 0x0000004100417308 */ /* 0x000e620000002400 */
[----:B--2---:R-:W-:Y:S09]  /*12350*/  FMNMX.FTZ R2, R236, R2, !PT ;  /* 0x00000002ec027209 */ /* 0x004ff20007810000 */
[----:B------:R-:W2:Y:S01]  /*12360*/  MUFU.TANH R248, R38 ;  /* 0x0000002600f87308 */ /* 0x000ea20000002400 */
[----:B----4-:R-:W-:Y:S09]  /*12370*/  FMNMX.FTZ R2, R238, R2, !PT ;  /* 0x00000002ee027209 */ /* 0x010ff20007810000 */
[----:B------:R-:W4:Y:S01]  /*12380*/  MUFU.TANH R249, R39 ;  /* 0x0000002700f97308 */ /* 0x000f220000002400 */
[----:B-1----:R-:W-:Y:S05]  /*12390*/  FMNMX.FTZ R68, R65, R68, !PT ;  /* 0x0000004441447209 */ /* 0x002fea0007810000 */
[----:B------:R-:W1:Y:S04]  /*123a0*/  SHFL.BFLY PT, R3, R68, 0x2, 0x1f ;  /* 0x0c401f0044037f89 */ /* 0x000e6800000e0000 */
[----:B------:R-:W5:Y:S01]  /*123b0*/  MUFU.TANH R247, R42 ;  /* 0x0000002a00f77308 */ /* 0x000f620000002400 */
[----:B--2---:R-:W-:Y:S09]  /*123c0*/  FMNMX.FTZ R2, R248, R2, !PT ;  /* 0x00000002f8027209 */ /* 0x004ff20007810000 */
[----:B------:R-:W2:Y:S01]  /*123d0*/  MUFU.TANH R250, R43 ;  /* 0x0000002b00fa7308 */ /* 0x000ea20000002400 */
[----:B----4-:R-:W-:Y:S09]  /*123e0*/  FMNMX.FTZ R2, R249, R2, !PT ;  /* 0x00000002f9027209 */ /* 0x010ff20007810000 */
[----:B------:R-:W4:Y:S01]  /*123f0*/  MUFU.TANH R235, R46 ;  /* 0x0000002e00eb7308 */ /* 0x000f220000002400 */
[----:B-1----:R-:W-:Y:S02]  /*12400*/  FMNMX.FTZ R68, R68, R3, !PT ;  /* 0x0000000344447209 */ /* 0x002fe40007810000 */
[----:B-----5:R-:W-:Y:S07]  /*12410*/  FMNMX.FTZ R2, R247, R2, !PT ;  /* 0x00000002f7027209 */ /* 0x020fee0007810000 */
[----:B------:R-:W1:Y:S01]  /*12420*/  MUFU.TANH R233, R47 ;  /* 0x0000002f00e97308 */ /* 0x000e620000002400 */
[----:B--2---:R-:W-:Y:S09]  /*12430*/  FMNMX.FTZ R2, R250, R2, !PT ;  /* 0x00000002fa027209 */ /* 0x004ff20007810000 */
[----:B------:R-:W2:Y:S01]  /*12440*/  MUFU.TANH R189, R50 ;  /* 0x0000003200bd7308 */ /* 0x000ea20000002400 */
[----:B----4-:R-:W-:Y:S09]  /*12450*/  FMNMX.FTZ R2, R235, R2, !PT ;  /* 0x00000002eb027209 */ /* 0x010ff20007810000 */
[----:B------:R-:W4:Y:S01]  /*12460*/  MUFU.TANH R71, R51 ;  /* 0x0000003300477308 */ /* 0x000f220000002400 */
[----:B-1----:R-:W-:Y:S09]  /*12470*/  FMNMX.FTZ R2, R233, R2, !PT ;  /* 0x00000002e9027209 */ /* 0x002ff20007810000 */
[----:B------:R-:W1:Y:S01]  /*12480*/  MUFU.TANH R4, R63 ;  /* 0x0000003f00047308 */ /* 0x000e620000002400 */
[----:B--2---:R-:W-:Y:S09]  /*12490*/  FMNMX.FTZ R2, R189, R2, !PT ;  /* 0x00000002bd027209 */ /* 0x004ff20007810000 */
[----:B------:R-:W2:Y:S01]  /*124a0*/  MUFU.TANH R193, R54 ;  /* 0x0000003600c17308 */ /* 0x000ea20000002400 */
[----:B----4-:R-:W-:Y:S04]  /*124b0*/  MOV R57, R71 ;  /* 0x0000004700397202 */ /* 0x010fe80000000f00 */
[----:B------:R-:W-:Y:S05]  /*124c0*/  FMNMX.FTZ R2, R57, R2, !PT ;  /* 0x0000000239027209 */ /* 0x000fea0007810000 */
[----:B------:R4:W-:Y:S01]  /*124d0*/  MUFU.TANH R136, R0 ;  /* 0x0000000000887308 */ /* 0x0009e20000002400 */
[----:B-1----:R-:W-:Y:S02]  /*124e0*/  MOV R67, R4 ;  /* 0x0000000400437202 */ /* 0x002fe40000000f00 */
[----:B------:R-:W1:Y:S07]  /*124f0*/  SHFL.BFLY PT, R4, R68, 0x1, 0x1f ;  /* 0x0c201f0044047f89 */ /* 0x000e6e00000e0000 */
[----:B------:R-:W5:Y:S01]  /*12500*/  MUFU.TANH R58, R62 ;  /* 0x0000003e003a7308 */ /* 0x000f620000002400 */
[----:B--2---:R-:W-:Y:S09]  /*12510*/  FMNMX.FTZ R2, R193, R2, !PT ;  /* 0x00000002c1027209 */ /* 0x004ff20007810000 */
[----:B------:R-:W2:Y:S01]  /*12520*/  MUFU.TANH R71, R66 ;  /* 0x0000004200477308 */ /* 0x000ea20000002400 */
[----:B----4-:R-:W-:Y:S04]  /*12530*/  FMNMX.FTZ R0, R64, R2, !PT ;  /* 0x0000000240007209 */ /* 0x010fe80007810000 */
[----:B------:R-:W-:Y:S02]  /*12540*/  FMNMX.FTZ R0, R59, R0, !PT ;  /* 0x000000003b007209 */ /* 0x000fe40007810000 */
[----:B-1----:R-:W-:Y:S01]  /*12550*/  FMNMX.FTZ R68, R68, R4, !PT ;  /* 0x0000000444447209 */ /* 0x002fe20007810000 */
[----:B------:R-:W-:Y:S01]  /*12560*/  @P0 IMAD.WIDE.U32 R4, R232, c[0x0][0x1e0], RZ ;  /* 0x00007800e8040a25 */ /* 0x000fe200078e00ff */
[----:B------:R-:W-:Y:S03]  /*12570*/  FMNMX.FTZ R0, R15, R0, !PT ;  /* 0x000000000f007209 */ /* 0x000fe60007810000 */
[----:B------:R-:W-:Y:S01]  /*12580*/  FMUL.FTZ R137, R68, c[0x0][0x2d0] ;  /* 0x0000b40044897a20 */ /* 0x000fe20000410000 */
[----:B-----5:R-:W-:Y:S02]  /*12590*/  FMNMX.FTZ R0, R58, R0, !PT ;  /* 0x000000003a007209 */ /* 0x020fe40007810000 */
[----:B------:R-:W-:Y:S01]  /*125a0*/  @P0 SHF.L.U32 R6, R4, 0x7, RZ ;  /* 0x0000000704060819 */ /* 0x000fe200000006ff */
[--C-:B------:R-:W-:Y:S01]  /*125b0*/  FFMA.FTZ R8, R148, c[0x0][0x2d0], -R137.reuse ;  /* 0x0000b40094087a23 */ /* 0x100fe20000010889 */
[----:B------:R-:W-:Y:S01]  /*125c0*/  FMNMX.FTZ R0, R67, R0, !PT ;  /* 0x0000000043007209 */ /* 0x000fe20007810000 */
[--C-:B------:R-:W-:Y:S01]  /*125d0*/  FFMA.FTZ R32, R138, c[0x0][0x2d0], -R137.reuse ;  /* 0x0000b4008a207a23 */ /* 0x100fe20000010889 */
[----:B------:R-:W-:Y:S01]  /*125e0*/  @P0 IADD3 R5, R5, R7, RZ ;  /* 0x0000000705050210 */ /* 0x000fe20007ffe0ff */
[----:B------:R1:W-:Y:S01]  /*125f0*/  MUFU.EX2 R240, R8 ;  /* 0x0000000800f07308 */ /* 0x0003e20000000800 */
[----:B--2---:R-:W-:Y:S01]  /*12600*/  FMNMX.FTZ R0, R71, R0, !PT ;  /* 0x0000000047007209 */ /* 0x004fe20007810000 */
[----:B------:R-:W-:Y:S01]  /*12610*/  FFMA.FTZ R40, R156, c[0x0][0x2d0], -R137 ;  /* 0x0000b4009c287a23 */ /* 0x000fe20000010889 */
[----:B---3--:R-:W-:Y:S02]  /*12620*/  @P0 IADD3 R7, P1, R6, R18, RZ ;  /* 0x0000001206070210 */ /* 0x008fe40007f3e0ff */
[----:B------:R-:W-:Y:S02]  /*12630*/  FMNMX.FTZ R0, R136, R0, !PT ;  /* 0x0000000088007209 */ /* 0x000fe40007810000 */
[----:B------:R-:W-:Y:S02]  /*12640*/  @P0 SHF.L.U64.HI R5, R4, 0x7, R5 ;  /* 0x0000000704050819 */ /* 0x000fe40000010205 */
[----:B------:R-:W-:Y:S01]  /*12650*/  @P0 IADD3 R4, P2, R6, R9, RZ ;  /* 0x0000000906040210 */ /* 0x000fe20007f5e0ff */
[----:B------:R-:W2:Y:S01]  /*12660*/  SHFL.BFLY PT, R2, R0, 0x2, 0x1f ;  /* 0x0c401f0000027f89 */ /* 0x000ea200000e0000 */
[----:B------:R-:W-:Y:S02]  /*12670*/  @P0 LEA R6, P5, R7, c[0x0][0x1c8], 0x1 ;  /* 0x0000720007060a11 */ /* 0x000fe400078a08ff */
[C---:B------:R-:W-:Y:S02]  /*12680*/  @P0 IADD3.X R9, R5.reuse, R17, RZ, P1, !PT ;  /* 0x0000001105090210 */ /* 0x040fe40000ffe4ff */
[----:B------:R-:W-:Y:S01]  /*12690*/  @P0 IADD3.X R5, R5, R10, RZ, P2, !PT ;  /* 0x0000000a05050210 */ /* 0x000fe200017fe4ff */
[----:B------:R-:W-:Y:S01]  /*126a0*/  FFMA.FTZ R10, R151, c[0x0][0x2d0], -R137 ;  /* 0x0000b400970a7a23 */ /* 0x000fe20000010889 */
[----:B------:R-:W-:Y:S02]  /*126b0*/  @P0 LEA.HI.X R7, R7, c[0x0][0x1cc], R9, 0x1, P5 ;  /* 0x0000730007070a11 */ /* 0x000fe400028f0c09 */
[----:B------:R-:W-:Y:S01]  /*126c0*/  MOV R151, R164 ;  /* 0x000000a400977202 */ /* 0x000fe20000000f00 */
[----:B------:R3:W-:Y:S01]  /*126d0*/  MUFU.EX2 R241, R10 ;  /* 0x0000000a00f17308 */ /* 0x0007e20000000800 */
[----:B------:R-:W-:Y:S01]  /*126e0*/  MOV R66, R195 ;  /* 0x000000c300427202 */ /* 0x000fe20000000f00 */
[----:B------:R4:W-:Y:S01]  /*126f0*/  @P0 LDGSTS.E.BYPASS.LTC128B.128 [R231+0x8100], [R6.64], !P4 ;  /* 0x0810000006e70fae */ /* 0x0009e2000e101d44 */
[----:B------:R-:W-:Y:S01]  /*12700*/  MOV R148, R193 ;  /* 0x000000c100947202 */ /* 0x000fe20000000f00 */
[----:B-1----:R-:W-:Y:S01]  /*12710*/  FFMA.FTZ R8, R150, c[0x0][0x2d0], -R137 ;  /* 0x0000b40096087a23 */ /* 0x002fe20000010889 */
[----:B------:R-:W-:Y:S02]  /*12720*/  MOV R150, R14 ;  /* 0x0000000e00967202 */ /* 0x000fe40000000f00 */
[----:B------:R-:W-:Y:S03]  /*12730*/  MOV R138, R67 ;  /* 0x00000043008a7202 */ /* 0x000fe60000000f00 */
[----:B------:R1:W-:Y:S01]  /*12740*/  MUFU.EX2 R242, R8 ;  /* 0x0000000800f27308 */ /* 0x0003e20000000800 */
[----:B--2---:R-:W-:Y:S01]  /*12750*/  FMNMX.FTZ R0, R0, R2, !PT ;  /* 0x0000000200007209 */ /* 0x004fe20007810000 */
[----:B------:R-:W-:Y:S04]  /*12760*/  FADD.FTZ R2, -R68, R69 ;  /* 0x0000004544027221 */ /* 0x000fe80000010100 */
[----:B------:R-:W2:Y:S01]  /*12770*/  SHFL.BFLY PT, R3, R0, 0x1, 0x1f ;  /* 0x0c201f0000037f89 */ /* 0x000ea200000e0000 */
[----:B------:R-:W-:Y:S03]  /*12780*/  FMUL.FTZ R2, R2, c[0x0][0x2d0] ;  /* 0x0000b40002027a20 */ /* 0x000fe60000410000 */
[----:B------:R-:W-:Y:S01]  /*12790*/  MUFU.EX2 R195, R40 ;  /* 0x0000002800c37308 */ /* 0x000fe20000000800 */
[----:B---3--:R-:W-:Y:S01]  /*127a0*/  FFMA.FTZ R10, R149, c[0x0][0x2d0], -R137 ;  /* 0x0000b400950a7a23 */ /* 0x008fe20000010889 */
[----:B------:R-:W-:Y:S08]  /*127b0*/  MOV R149, R165 ;  /* 0x000000a500957202 */ /* 0x000ff00000000f00 */
[----:B------:R-:W-:Y:S01]  /*127c0*/  MUFU.EX2 R239, R10 ;  /* 0x0000000a00ef7308 */ /* 0x000fe20000000800 */
[C---:B-1----:R-:W-:Y:S04]  /*127d0*/  @P0 LEA R8, P1, R4.reuse, c[0x0][0x1c8], 0x1 ;  /* 0x0000720004080a11 */ /* 0x042fe800078208ff */
[----:B------:R-:W-:Y:S02]  /*127e0*/  @P0 LEA.HI.X R9, R4, c[0x0][0x1cc], R5, 0x1, P1 ;  /* 0x0000730004090a11 */ /* 0x000fe400008f0c05 */
[----:B------:R-:W-:Y:S03]  /*127f0*/  @P0 IADD3 R4, P1, R6, R11, RZ ;  /* 0x0000000b06040210 */ /* 0x000fe60007f3e0ff */
[----:B------:R-:W1:Y:S01]  /*12800*/  MUFU.EX2 R2, R2 ;  /* 0x0000000200027308 */ /* 0x000e620000000800 */
[----:B--2---:R-:W-:Y:S01]  /*12810*/  FMNMX.FTZ R3, R0, R3, !PT ;  /* 0x0000000300037209 */ /* 0x004fe20007810000 */
[----:B------:R2:W-:Y:S01]  /*12820*/  @P0 LDGSTS.E.BYPASS.LTC128B.128 [R231+0xc100], [R8.64], !P3 ;  /* 0x0c10000008e70fae */ /* 0x0005e2000d901d44 */
[----:B------:R-:W-:Y:S02]  /*12830*/  @P0 IADD3.X R5, R7, R13, RZ, P1, !PT ;  /* 0x0000000d07050210 */ /* 0x000fe40000ffe4ff */
[----:B----4-:R-:W-:Y:S01]  /*12840*/  @P0 IADD3 R6, P6, R4, R11, RZ ;  /* 0x0000000b04060210 */ /* 0x010fe20007fde0ff */
[C---:B------:R-:W-:Y:S02]  /*12850*/  FMUL.FTZ R69, R3.reuse, c[0x0][0x2d0] ;  /* 0x0000b40003457a20 */ /* 0x040fe40000410000 */
[----:B------:R-:W-:Y:S01]  /*12860*/  FADD.FTZ R0, -R3, R70 ;  /* 0x0000004603007221 */ /* 0x000fe20000010100 */
[----:B------:R-:W-:Y:S01]  /*12870*/  MOV R70, R15 ;  /* 0x0000000f00467202 */ /* 0x000fe20000000f00 */
[--C-:B------:R-:W-:Y:S01]  /*12880*/  FFMA.FTZ R7, R154, c[0x0][0x2d0], -R69.reuse ;  /* 0x0000b4009a077a23 */ /* 0x100fe20000010845 */
[----:B------:R3:W-:Y:S01]  /*12890*/  @P0 LDGSTS.E.BYPASS.LTC128B.128 [R231+0x9100], [R4.64], !P4 ;  /* 0x0910000004e70fae */ /* 0x0007e2000e101d44 */
[--C-:B------:R-:W-:Y:S01]  /*128a0*/  FFMA.FTZ R14, R155, c[0x0][0x2d0], -R69.reuse ;  /* 0x0000b4009b0e7a23 */ /* 0x100fe20000010845 */
[----:B------:R-:W-:Y:S01]  /*128b0*/  MOV R154, R163 ;  /* 0x000000a3009a7202 */ /* 0x000fe20000000f00 */
[----:B------:R4:W-:Y:S01]  /*128c0*/  MUFU.EX2 R166, R7 ;  /* 0x0000000700a67308 */ /* 0x0009e20000000800 */
[----:B------:R-:W-:Y:S01]  /*128d0*/  FMUL.FTZ R0, R0, c[0x0][0x2d0] ;  /* 0x0000b40000007a20 */ /* 0x000fe20000410000 */
[----:B------:R-:W-:Y:S01]  /*128e0*/  MOV R155, R235 ;  /* 0x000000eb009b7202 */ /* 0x000fe20000000f00 */
[--C-:B------:R-:W-:Y:S02]  /*128f0*/  FFMA.FTZ R48, R158, c[0x0][0x2d0], -R69.reuse ;  /* 0x0000b4009e307a23 */ /* 0x100fe40000010845 */
[----:B------:R3:W-:Y:S01]  /*12900*/  @P0 LDGSTS.E.BYPASS.LTC128B.128 [R231+0xd100], [R4.64+0x80], !P3 ;  /* 0x0d10008004e70fae */ /* 0x0007e2000d901d44 */
[--C-:B------:R-:W-:Y:S02]  /*12910*/  FFMA.FTZ R71, R71, c[0x0][0x2d0], -R69.reuse ;  /* 0x0000b40047477a23 */ /* 0x100fe40000010845 */
[C---:B-1----:R-:W-:Y:S02]  /*12920*/  FMUL.FTZ R17, R2.reuse, R85 ;  /* 0x0000005502117220 */ /* 0x042fe40000410000 */
[----:B------:R-:W-:Y:S01]  /*12930*/  MUFU.EX2 R165, R14 ;  /* 0x0000000e00a57308 */ /* 0x000fe20000000800 */
[C---:B------:R-:W-:Y:S02]  /*12940*/  FMUL.FTZ R24, R2.reuse, R92 ;  /* 0x0000005c02187220 */ /* 0x040fe40000410000 */
[----:B------:R-:W-:Y:S01]  /*12950*/  FMUL.FTZ R25, R2, R93 ;  /* 0x0000005d02197220 */ /* 0x000fe20000410000 */
[----:B--2---:R-:W-:Y:S01]  /*12960*/  @P0 IADD3 R9, P1, R16, 0x80, RZ ;  /* 0x0000008010090810 */ /* 0x004fe20007f3e0ff */
[----:B------:R-:W-:Y:S01]  /*12970*/  FMUL.FTZ R16, R2, R84 ;  /* 0x0000005402107220 */ /* 0x000fe20000410000 */
[----:B------:R-:W-:Y:S01]  /*12980*/  @P0 IADD3 R8, P2, R6, R11, RZ ;  /* 0x0000000b06080210 */ /* 0x000fe20007f5e0ff */
[----:B------:R-:W-:Y:S01]  /*12990*/  FMUL.FTZ R33, R2, R101 ;  /* 0x0000006502217220 */ /* 0x000fe20000410000 */
[----:B------:R-:W-:Y:S02]  /*129a0*/  @P0 IADD3.X R12, RZ, R12, RZ, P1, !PT ;  /* 0x0000000cff0c0210 */ /* 0x000fe40000ffe4ff */
[----:B------:R-:W1:Y:S01]  /*129b0*/  MUFU.EX2 R0, R0 ;  /* 0x0000000000007308 */ /* 0x000e620000000800 */
[----:B------:R-:W-:Y:S01]  /*129c0*/  @P0 IADD3 R10, P5, R4, R9, RZ ;  /* 0x00000009040a0210 */ /* 0x000fe20007fbe0ff */
[C---:B------:R-:W-:Y:S01]  /*129d0*/  FMUL.FTZ R40, R2.reuse, R108 ;  /* 0x0000006c02287220 */ /* 0x040fe20000410000 */
[----:B------:R-:W-:Y:S01]  /*129e0*/  MOV R108, R59 ;  /* 0x0000003b006c7202 */ /* 0x000fe20000000f00 */
[C---:B------:R-:W-:Y:S01]  /*129f0*/  FMUL.FTZ R41, R2.reuse, R109 ;  /* 0x0000006d02297220 */ /* 0x040fe20000410000 */
[C---:B----4-:R-:W-:Y:S01]  /*12a00*/  @P0 IADD3.X R7, R5.reuse, R13, RZ, P6, !PT ;  /* 0x0000000d05070210 */ /* 0x050fe200037fe4ff */
[----:B------:R-:W-:Y:S01]  /*12a10*/  FMUL.FTZ R49, R2, R117 ;  /* 0x0000007502317220 */ /* 0x000fe20000410000 */
[----:B------:R-:W-:Y:S02]  /*12a20*/  @P0 IADD3.X R11, R5, R12, RZ, P5, !PT ;  /* 0x0000000c050b0210 */ /* 0x000fe40002ffe4ff */
[----:B------:R-:W-:Y:S01]  /*12a30*/  MOV R109, R66 ;  /* 0x00000042006d7202 */ /* 0x000fe20000000f00 */
[----:B------:R2:W-:Y:S01]  /*12a40*/  @P0 LDGSTS.E.BYPASS.LTC128B.128 [R231+0xa100], [R6.64], !P4 ;  /* 0x0a10000006e70fae */ /* 0x0005e2000e101d44 */
[----:B------:R4:W-:Y:S01]  /*12a50*/  MUFU.EX2 R235, R32 ;  /* 0x0000002000eb7308 */ /* 0x0009e20000000800 */
[----:B---3--:R-:W-:Y:S02]  /*12a60*/  @P0 IADD3 R4, P1, R6, R9, RZ ;  /* 0x0000000906040210 */ /* 0x008fe40007f3e0ff */
[C---:B------:R-:W-:Y:S02]  /*12a70*/  @P0 IADD3.X R9, R7.reuse, R13, RZ, P2, !PT ;  /* 0x0000000d07090210 */ /* 0x040fe400017fe4ff */
[----:B------:R-:W-:Y:S02]  /*12a80*/  @P0 IADD3.X R5, R7, R12, RZ, P1, !PT ;  /* 0x0000000c07050210 */ /* 0x000fe40000ffe4ff */
[----:B------:R3:W-:Y:S03]  /*12a90*/  @P0 LDGSTS.E.BYPASS.LTC128B.128 [R231+0xe100], [R10.64], !P3 ;  /* 0x0e1000000ae70fae */ /* 0x0007e6000d901d44 */
[----:B------:R5:W-:Y:S01]  /*12aa0*/  MUFU.EX2 R158, R48 ;  /* 0x00000030009e7308 */ /* 0x000be20000000800 */
[C---:B-1----:R-:W-:Y:S04]  /*12ab0*/  FMUL.FTZ R18, R0.reuse, R86 ;  /* 0x0000005600127220 */ /* 0x042fe80000410000 */
[----:B------:R1:W-:Y:S01]  /*12ac0*/  @P0 LDGSTS.E.BYPASS.LTC128B.128 [R231+0xb100], [R8.64], !P4 ;  /* 0x0b10000008e70fae */ /* 0x0003e2000e101d44 */
[C---:B------:R-:W-:Y:S02]  /*12ad0*/  FMUL.FTZ R19, R0.reuse, R87 ;  /* 0x0000005700137220 */ /* 0x040fe40000410000 */
[C---:B------:R-:W-:Y:S02]  /*12ae0*/  FMUL.FTZ R26, R0.reuse, R94 ;  /* 0x0000005e001a7220 */ /* 0x040fe40000410000 */
[C---:B------:R-:W-:Y:S01]  /*12af0*/  FMUL.FTZ R27, R0.reuse, R95 ;  /* 0x0000005f001b7220 */ /* 0x040fe20000410000 */
[----:B------:R-:W-:Y:S01]  /*12b00*/  MUFU.EX2 R71, R71 ;  /* 0x0000004700477308 */ /* 0x000fe20000000800 */
[----:B------:R-:W-:Y:S01]  /*12b10*/  FMUL.FTZ R34, R0, R102 ;  /* 0x0000006600227220 */ /* 0x000fe20000410000 */
[----:B------:R5:W-:Y:S01]  /*12b20*/  @P0 LDGSTS.E.BYPASS.LTC128B.128 [R231+0xf100], [R4.64], !P3 ;  /* 0x0f10000004e70fae */ /* 0x000be2000d901d44 */
[----:B----4-:R-:W-:Y:S02]  /*12b30*/  FMUL.FTZ R32, R2, R100 ;  /* 0x0000006402207220 */ /* 0x010fe40000410000 */
[--C-:B--2---:R-:W-:Y:S01]  /*12b40*/  FFMA.FTZ R6, R152, c[0x0][0x2d0], -R69.reuse ;  /* 0x0000b40098067a23 */ /* 0x104fe20000010845 */
[----:B------:R-:W-:Y:S01]  /*12b50*/  MOV R152, R233 ;  /* 0x000000e900987202 */ /* 0x000fe20000000f00 */
[C---:B------:R-:W-:Y:S02]  /*12b60*/  FMUL.FTZ R7, R0.reuse, R75 ;  /* 0x0000004b00077220 */ /* 0x040fe40000410000 */
[C---:B------:R-:W-:Y:S01]  /*12b70*/  FMUL.FTZ R35, R0.reuse, R103 ;  /* 0x0000006700237220 */ /* 0x040fe20000410000 */
[----:B------:R-:W2:Y:S01]  /*12b80*/  LDSM.16.MT88.4 R12, [R209+0x100] ;  /* 0x00010000d10c783b */ /* 0x000ea20000004200 */
[----:B------:R4:W-:Y:S01]  /*12b90*/  MUFU.EX2 R164, R6 ;  /* 0x0000000600a47308 */ /* 0x0009e20000000800 */
[C---:B------:R-:W-:Y:S01]  /*12ba0*/  FMUL.FTZ R42, R0.reuse, R110 ;  /* 0x0000006e002a7220 */ /* 0x040fe20000410000 */
[----:B------:R-:W-:Y:S01]  /*12bb0*/  MOV R110, R64 ;  /* 0x00000040006e7202 */ /* 0x000fe20000000f00 */
[C---:B---3--:R-:W-:Y:S02]  /*12bc0*/  FMUL.FTZ R10, R0.reuse, R78 ;  /* 0x0000004e000a7220 */ /* 0x048fe40000410000 */
[C---:B------:R-:W-:Y:S02]  /*12bd0*/  FMUL.FTZ R11, R0.reuse, R79 ;  /* 0x0000004f000b7220 */ /* 0x040fe40000410000 */
[----:B------:R-:W3:Y:S01]  /*12be0*/  LDSM.16.MT88.4 R20, [R210+0x100] ;  /* 0x00010000d214783b */ /* 0x000ee20000004200 */
[----:B------:R-:W-:Y:S01]  /*12bf0*/  FMUL.FTZ R43, R0, R111 ;  /* 0x0000006f002b7220 */ /* 0x000fe20000410000 */
[----:B------:R-:W-:Y:S01]  /*12c00*/  MOV R111, R148 ;  /* 0x00000094006f7202 */ /* 0x000fe20000000f00 */
[C---:B-1----:R-:W-:Y:S01]  /*12c10*/  FMUL.FTZ R8, R2.reuse, R76 ;  /* 0x0000004c02087220 */ /* 0x042fe20000410000 */
[----:B------:R-:W-:Y:S01]  /*12c20*/  MOV R148, R65 ;  /* 0x0000004100947202 */ /* 0x000fe20000000f00 */
[----:B------:R-:W-:Y:S02]  /*12c30*/  FMUL.FTZ R9, R2, R77 ;  /* 0x0000004d02097220 */ /* 0x000fe40000410000 */
[----:B------:R-:W-:Y:S01]  /*12c40*/  FMUL.FTZ R50, R0, R118 ;  /* 0x0000007600327220 */ /* 0x000fe20000410000 */
[----:B------:R-:W1:Y:S01]  /*12c50*/  LDSM.16.MT88.4 R28, [R213+0x100] ;  /* 0x00010000d51c783b */ /* 0x000e620000004200 */
[C---:B-----5:R-:W-:Y:S02]  /*12c60*/  FMUL.FTZ R48, R2.reuse, R116 ;  /* 0x0000007402307220 */ /* 0x060fe40000410000 */
[--C-:B------:R-:W-:Y:S01]  /*12c70*/  FFMA.FTZ R4, R153, c[0x0][0x2d0], -R69.reuse ;  /* 0x0000b40099047a23 */ /* 0x100fe20000010845 */
[----:B------:R-:W-:Y:S01]  /*12c80*/  MOV R153, R149 ;  /* 0x0000009500997202 */ /* 0x000fe20000000f00 */
[----:B------:R-:W-:Y:S01]  /*12c90*/  FMUL.FTZ R5, R2, R73 ;  /* 0x0000004902057220 */ /* 0x000fe20000410000 */
[----:B------:R-:W-:Y:S01]  /*12ca0*/  F2FP.PACK_AB R73, R165, R166 ;  /* 0x000000a6a549723e */ /* 0x000fe200000000ff */
[----:B------:R5:W2:Y:S01]  /*12cb0*/  MUFU.EX2 R163, R4 ;  /* 0x0000000400a37308 */ /* 0x000aa20000000800 */
[----:B------:R-:W1:Y:S01]  /*12cc0*/  LDSM.16.MT88.4 R36, [R212+0x100] ;  /* 0x00010000d424783b */ /* 0x000e620000004200 */
[C---:B----4-:R-:W-:Y:S01]  /*12cd0*/  FMUL.FTZ R6, R0.reuse, R74 ;  /* 0x0000004a00067220 */ /* 0x050fe20000410000 */
[----:B------:R-:W-:Y:S01]  /*12ce0*/  F2FP.PACK_AB R74, R239, R241 ;  /* 0x000000f1ef4a723e */ /* 0x000fe200000000ff */
[C---:B------:R-:W-:Y:S01]  /*12cf0*/  FMUL.FTZ R51, R0.reuse, R119 ;  /* 0x0000007700337220 */ /* 0x040fe20000410000 */
[----:B------:R-:W-:Y:S01]  /*12d00*/  MOV R149, R150 ;  /* 0x0000009600957202 */ /* 0x000fe20000000f00 */
[----:B------:R-:W-:Y:S01]  /*12d10*/  FMUL.FTZ R59, R0, R127 ;  /* 0x0000007f003b7220 */ /* 0x000fe20000410000 */
[----:B------:R-:W-:Y:S01]  /*12d20*/  MOV R150, R56 ;  /* 0x0000003800967202 */ /* 0x000fe20000000f00 */
[----:B------:R-:W-:Y:S01]  /*12d30*/  FFMA.FTZ R56, R159, c[0x0][0x2d0], -R69 ;  /* 0x0000b4009f387a23 */ /* 0x000fe20000010845 */
[----:B------:R-:W4:Y:S01]  /*12d40*/  LDSM.16.MT88.4 R44, [R209+0x4100] ;  /* 0x00410000d12c783b */ /* 0x000f220000004200 */
[----:B------:R-:W-:Y:S01]  /*12d50*/  MOV R159, R188 ;  /* 0x000000bc009f7202 */ /* 0x000fe20000000f00 */
[C---:B------:R-:W-:Y:S01]  /*12d60*/  FMUL.FTZ R64, R2.reuse, R132 ;  /* 0x0000008402407220 */ /* 0x040fe20000410000 */
[----:B------:R-:W-:Y:S01]  /*12d70*/  MOV R119, R57 ;  /* 0x0000003900777202 */ /* 0x000fe20000000f00 */
[C---:B------:R-:W-:Y:S01]  /*12d80*/  FMUL.FTZ R57, R2.reuse, R125 ;  /* 0x0000007d02397220 */ /* 0x040fe20000410000 */
[----:B------:R3:W-:Y:S01]  /*12d90*/  MUFU.EX2 R117, R56 ;  /* 0x0000003800757308 */ /* 0x0007e20000000800 */
[----:B------:R-:W-:Y:S02]  /*12da0*/  FMUL.FTZ R65, R2, R133 ;  /* 0x0000008502417220 */ /* 0x000fe40000410000 */
[----:B------:R-:W1:Y:S01]  /*12db0*/  LDSM.16.MT88.4 R52, [R210+0x4100] ;  /* 0x00410000d234783b */ /* 0x000e620000004200 */
[C---:B------:R-:W-:Y:S02]  /*12dc0*/  FMUL.FTZ R66, R0.reuse, R134 ;  /* 0x0000008600427220 */ /* 0x040fe40000410000 */
[----:B------:R-:W-:Y:S02]  /*12dd0*/  FMUL.FTZ R67, R0, R135 ;  /* 0x0000008700437220 */ /* 0x000fe40000410000 */
[----:B-----5:R-:W-:Y:S01]  /*12de0*/  FMUL.FTZ R4, R2, R72 ;  /* 0x0000004802047220 */ /* 0x020fe20000410000 */
[----:B------:R-:W-:Y:S02]  /*12df0*/  F2FP.PACK_AB R72, R242, R240 ;  /* 0x000000f0f248723e */ /* 0x000fe400000000ff */
[----:B------:R-:W5:Y:S01]  /*12e00*/  LDSM.16.MT88.4 R60, [R213+0x4100] ;  /* 0x00410000d53c783b */ /* 0x000f620000004200 */
[----:B--2---:R-:W-:Y:S07]  /*12e10*/  F2FP.PACK_AB R75, R163, R164 ;  /* 0x000000a4a34b723e */ /* 0x004fee00000000ff */
[C---:B------:R-:W-:Y:S01]  /*12e20*/  HMMA.16816.F32 R4, R72.reuse, R12, R4 ;  /* 0x0000000c4804723c */ /* 0x040fe20000001804 */
[----:B------:R-:W2:Y:S04]  /*12e30*/  LDSM.16.MT88.4 R76, [R212+0x4100] ;  /* 0x00410000d44c783b */ /* 0x000ea80000004200 */
[C---:B---3--:R-:W-:Y:S02]  /*12e40*/  FMUL.FTZ R56, R2.reuse, R124 ;  /* 0x0000007c02387220 */ /* 0x048fe40000410000 */
[C---:B------:R-:W-:Y:S01]  /*12e50*/  FMUL.FTZ R12, R2.reuse, R80 ;  /* 0x00000050020c7220 */ /* 0x040fe20000410000 */
[C---:B------:R-:W-:Y:S01]  /*12e60*/  HMMA.16816.F32 R8, R72.reuse, R14, R8 ;  /* 0x0000000e4808723c */ /* 0x040fe20000001808 */
[----:B------:R-:W-:Y:S03]  /*12e70*/  LDSM.16.MT88.4 R84, [R210+0x900] ;  /* 0x00090000d254783b */ /* 0x000fe60000004200 */
[----:B------:R-:W-:Y:S03]  /*12e80*/  FMUL.FTZ R13, R2, R81 ;  /* 0x00000051020d7220 */ /* 0x000fe60000410000 */
[C---:B------:R-:W-:Y:S02]  /*12e90*/  FMUL.FTZ R14, R0.reuse, R82 ;  /* 0x00000052000e7220 */ /* 0x040fe40000410000 */
[----:B------:R-:W-:Y:S01]  /*12ea0*/  FMUL.FTZ R15, R0, R83 ;  /* 0x00000053000f7220 */ /* 0x000fe20000410000 */
[----:B------:R-:W-:Y:S06]  /*12eb0*/  LDSM.16.MT88.4 R92, [R212+0x900] ;  /* 0x00090000d45c783b */ /* 0x000fec0000004200 */
[C---:B------:R-:W-:Y:S02]  /*12ec0*/  HMMA.16816.F32 R12, R72.reuse, R20, R12 ;  /* 0x00000014480c723c */ /* 0x040fe4000000180c */
[----:B------:R-:W3:Y:S05]  /*12ed0*/  LDSM.16.MT88.4 R80, [R209+0x900] ;  /* 0x00090000d150783b */ /* 0x000eea0000004200 */
[C---:B------:R-:W-:Y:S01]  /*12ee0*/  FMUL.FTZ R20, R2.reuse, R88 ;  /* 0x0000005802147220 */ /* 0x040fe20000410000 */
[C---:B------:R-:W-:Y:S02]  /*12ef0*/  HMMA.16816.F32 R16, R72.reuse, R22, R16 ;  /* 0x000000164810723c */ /* 0x040fe40000001810 */
[----:B------:R-:W-:Y:S02]  /*12f00*/  LDSM.16.MT88.4 R100, [R212+0x5100] ;  /* 0x00510000d464783b */ /* 0x000fe40000004200 */
[----:B------:R-:W-:Y:S03]  /*12f10*/  FMUL.FTZ R21, R2, R89 ;  /* 0x0000005902157220 */ /* 0x000fe60000410000 */
[C---:B------:R-:W-:Y:S02]  /*12f20*/  FMUL.FTZ R22, R0.reuse, R90 ;  /* 0x0000005a00167220 */ /* 0x040fe40000410000 */
[----:B------:R-:W-:Y:S01]  /*12f30*/  FMUL.FTZ R23, R0, R91 ;  /* 0x0000005b00177220 */ /* 0x000fe20000410000 */
[----:B------:R-:W0:Y:S06]  /*12f40*/  LDGDEPBAR ;  /* 0x00000000000079af */ /* 0x000e2c0000000000 */
[C---:B-1----:R-:W-:Y:S02]  /*12f50*/  HMMA.16816.F32 R20, R72.reuse, R28, R20 ;  /* 0x0000001c4814723c */ /* 0x042fe40000001814 */
[----:B------:R-:W1:Y:S05]  /*12f60*/  LDSM.16.MT88.4 R88, [R213+0x900] ;  /* 0x00090000d558783b */ /* 0x000e6a0000004200 */
        /* <DEDUP_REMOVED lines=10> */
[----:B------:R-:W-:Y:S01]  /*13010*/  FMUL.FTZ R37, R2, R105 ;  /* 0x0000006902257220 */ /* 0x000fe20000410000 */
[----:B------:R-:W-:Y:S01]  /*13020*/  MOV R139, R58 ;  /* 0x0000003a008b7202 */ /* 0x000fe20000000f00 */
[C---:B------:R-:W-:Y:S02]  /*13030*/  FMUL.FTZ R58, R0.reuse, R126 ;  /* 0x0000007e003a7220 */ /* 0x040fe40000410000 */
[C---:B------:R-:W-:Y:S04]  /*13040*/  FMUL.FTZ R38, R0.reuse, R106 ;  /* 0x0000006a00267220 */ /* 0x040fe80000410000 */
[----:B------:R-:W-:Y:S02]  /*13050*/  FMUL.FTZ R39, R0, R107 ;  /* 0x0000006b00277220 */ /* 0x000fe40000410000 */
[C---:B-1----:R-:W-:Y:S02]  /*13060*/  FMUL.FTZ R36, R2.reuse, R104 ;  /* 0x0000006802247220 */ /* 0x042fe40000410000 */
[----:B------:R-:W-:Y:S05]  /*13070*/  LDSM.16.MT88.4 R104, [R210+0x1900] ;  /* 0x00190000d268783b */ /* 0x000fea0000004200 */
[C---:B----4-:R-:W-:Y:S07]  /*13080*/  HMMA.16816.F32 R36, R72.reuse, R44, R36 ;  /* 0x0000002c4824723c */ /* 0x050fee0000001824 */
[----:B------:R-:W-:Y:S01]  /*13090*/  FFMA.FTZ R44, R157, c[0x0][0x2d0], -R137 ;  /* 0x0000b4009d2c7a23 */ /* 0x000fe20000010889 */
[C---:B------:R-:W-:Y:S03]  /*130a0*/  HMMA.16816.F32 R40, R72.reuse, R46, R40 ;  /* 0x0000002e4828723c */ /* 0x040fe60000001828 */
[----:B------:R1:W-:Y:S01]  /*130b0*/  MUFU.EX2 R193, R44 ;  /* 0x0000002c00c17308 */ /* 0x0003e20000000800 */
[----:B------:R-:W-:Y:S03]  /*130c0*/  FMUL.FTZ R45, R2, R113 ;  /* 0x00000071022d7220 */ /* 0x000fe60000410000 */
[C---:B------:R-:W-:Y:S02]  /*130d0*/  FMUL.FTZ R46, R0.reuse, R114 ;  /* 0x00000072002e7220 */ /* 0x040fe40000410000 */
[----:B------:R-:W-:Y:S03]  /*130e0*/  FMUL.FTZ R47, R0, R115 ;  /* 0x00000073002f7220 */ /* 0x000fe60000410000 */
[----:B-1----:R-:W-:Y:S07]  /*130f0*/  FMUL.FTZ R44, R2, R112 ;  /* 0x00000070022c7220 */ /* 0x002fee0000410000 */
[C---:B------:R-:W-:Y:S07]  /*13100*/  HMMA.16816.F32 R44, R72.reuse, R52, R44 ;  /* 0x00000034482c723c */ /* 0x040fee000000182c */
[----:B------:R-:W-:Y:S01]  /*13110*/  FFMA.FTZ R52, R160, c[0x0][0x2d0], -R69 ;  /* 0x0000b400a0347a23 */ /* 0x000fe20000010845 */
[C---:B------:R-:W-:Y:S03]  /*13120*/  HMMA.16816.F32 R48, R72.reuse, R54, R48 ;  /* 0x000000364830723c */ /* 0x040fe60000001830 */
[----:B------:R1:W4:Y:S01]  /*13130*/  MUFU.EX2 R118, R52 ;  /* 0x0000003400767308 */ /* 0x0003220000000800 */
[----:B------:R-:W-:Y:S01]  /*13140*/  FMUL.FTZ R53, R2, R121 ;  /* 0x0000007902357220 */ /* 0x000fe20000410000 */
[----:B------:R-:W-:Y:S02]  /*13150*/  MOV R121, R155 ;  /* 0x0000009b00797202 */ /* 0x000fe40000000f00 */
[----:B------:R-:W-:Y:S01]  /*13160*/  MOV R155, R70 ;  /* 0x00000046009b7202 */ /* 0x000fe20000000f00 */
[----:B------:R-:W-:Y:S01]  /*13170*/  FFMA.FTZ R70, R162, c[0x0][0x2d0], -R137 ;  /* 0x0000b400a2467a23 */ /* 0x000fe20000010889 */
[----:B------:R-:W-:Y:S03]  /*13180*/  MOV R160, R189 ;  /* 0x000000bd00a07202 */ /* 0x000fe60000000f00 */
[C---:B------:R-:W-:Y:S02]  /*13190*/  FMUL.FTZ R54, R0.reuse, R122 ;  /* 0x0000007a00367220 */ /* 0x040fe40000410000 */
[----:B------:R-:W-:Y:S02]  /*131a0*/  FMUL.FTZ R55, R0, R123 ;  /* 0x0000007b00377220 */ /* 0x000fe40000410000 */
[C---:B-1----:R-:W-:Y:S01]  /*131b0*/  FMUL.FTZ R52, R2.reuse, R120 ;  /* 0x0000007802347220 */ /* 0x042fe20000410000 */
[----:B------:R-:W-:Y:S02]  /*131c0*/  MOV R120, R152 ;  /* 0x0000009800787202 */ /* 0x000fe40000000f00 */
[----:B------:R-:W-:Y:S02]  /*131d0*/  MOV R152, R151 ;  /* 0x0000009700987202 */ /* 0x000fe40000000f00 */
[----:B------:R-:W-:Y:S02]  /*131e0*/  MOV R151, R190 ;  /* 0x000000be00977202 */ /* 0x000fe40000000f00 */
[C---:B-----5:R-:W-:Y:S01]  /*131f0*/  HMMA.16816.F32 R52, R72.reuse, R60, R52 ;  /* 0x0000003c4834723c */ /* 0x060fe20000001834 */
[----:B------:R1:W-:Y:S06]  /*13200*/  MUFU.EX2 R190, R70 ;  /* 0x0000004600be7308 */ /* 0x0003ec0000000800 */
[----:B------:R-:W-:Y:S01]  /*13210*/  FFMA.FTZ R60, R161, c[0x0][0x2d0], -R69 ;  /* 0x0000b400a13c7a23 */ /* 0x000fe20000010845 */
[C---:B------:R-:W-:Y:S03]  /*13220*/  HMMA.16816.F32 R56, R72.reuse, R62, R56 ;  /* 0x0000003e4838723c */ /* 0x040fe60000001838 */
[----:B------:R5:W2:Y:S01]  /*13230*/  MUFU.EX2 R116, R60 ;  /* 0x0000003c00747308 */ /* 0x000aa20000000800 */
[----:B------:R-:W-:Y:S03]  /*13240*/  FMUL.FTZ R61, R2, R129 ;  /* 0x00000081023d7220 */ /* 0x000fe60000410000 */
[C---:B------:R-:W-:Y:S02]  /*13250*/  FMUL.FTZ R62, R0.reuse, R130 ;  /* 0x00000082003e7220 */ /* 0x040fe40000410000 */
[----:B------:R-:W-:Y:S03]  /*13260*/  FMUL.FTZ R63, R0, R131 ;  /* 0x00000083003f7220 */ /* 0x000fe60000410000 */
[--C-:B-1----:R-:W-:Y:S04]  /*13270*/  FFMA.FTZ R70, R167, c[0x0][0x2d0], -R137.reuse ;  /* 0x0000b400a7467a23 */ /* 0x102fe80000010889 */
[----:B------:R1:W-:Y:S01]  /*13280*/  MUFU.EX2 R189, R70 ;  /* 0x0000004600bd7308 */ /* 0x0003e20000000800 */
[----:B-----5:R-:W-:Y:S01]  /*13290*/  FMUL.FTZ R60, R2, R128 ;  /* 0x00000080023c7220 */ /* 0x020fe20000410000 */
[----:B------:R-:W-:Y:S06]  /*132a0*/  MOV R128, R179 ;  /* 0x000000b300807202 */ /* 0x000fec0000000f00 */
[C---:B--2---:R-:W-:Y:S08]  /*132b0*/  HMMA.16816.F32 R60, R72.reuse, R76, R60 ;  /* 0x0000004c483c723c */ /* 0x044ff0000000183c */
[----:B------:R-:W-:Y:S01]  /*132c0*/  HMMA.16816.F32 R64, R72, R78, R64 ;  /* 0x0000004e4840723c */ /* 0x000fe20000001840 */
[----:B------:R-:W2:Y:S03]  /*132d0*/  LDSM.16.MT88.4 R76, [R209+0x4900] ;  /* 0x00490000d14c783b */ /* 0x000ea60000004200 */
[--C-:B-1----:R-:W-:Y:S03]  /*132e0*/  FFMA.FTZ R70, R169, c[0x0][0x2d0], -R137.reuse ;  /* 0x0000b400a9467a23 */ /* 0x102fe60000010889 */
[----:B----4-:R-:W-:Y:S01]  /*132f0*/  F2FP.PACK_AB R73, R118, R158 ;  /* 0x0000009e7649723e */ /* 0x010fe200000000ff */
[----:B------:R1:W-:Y:S01]  /*13300*/  MUFU.EX2 R188, R70 ;  /* 0x0000004600bc7308 */ /* 0x0003e20000000800 */
[----:B------:R-:W-:Y:S03]  /*13310*/  F2FP.PACK_AB R75, R116, R117 ;  /* 0x00000075744b723e */ /* 0x000fe600000000ff */
[----:B------:R-:W-:Y:S02]  /*13320*/  F2FP.PACK_AB R72, R233, R235 ;  /* 0x000000ebe948723e */ /* 0x000fe400000000ff */
[----:B------:R-:W-:Y:S07]  /*13330*/  F2FP.PACK_AB R74, R193, R195 ;  /* 0x000000c3c14a723e */ /* 0x000fee00000000ff */
[C---:B---3--:R-:W-:Y:S08]  /*13340*/  HMMA.16816.F32 R4, R72.reuse, R80, R4 ;  /* 0x000000504804723c */ /* 0x048ff00000001804 */
[C---:B------:R-:W-:Y:S01]  /*13350*/  HMMA.16816.F32 R8, R72.reuse, R82, R8 ;  /* 0x000000524808723c */ /* 0x040fe20000001808 */
[----:B------:R-:W3:Y:S03]  /*13360*/  LDSM.16.MT88.4 R80, [R210+0x4900] ;  /* 0x00490000d250783b */ /* 0x000ee60000004200 */
[----:B-1----:R-:W-:Y:S04]  /*13370*/  FFMA.FTZ R70, R168, c[0x0][0x2d0], -R137 ;  /* 0x0000b400a8467a23 */ /* 0x002fe80000010889 */
[C---:B------:R-:W-:Y:S01]  /*13380*/  HMMA.16816.F32 R12, R72.reuse, R84, R12 ;  /* 0x00000054480c723c */ /* 0x040fe2000000180c */
[----:B------:R1:W-:Y:S07]  /*13390*/  MUFU.EX2 R179, R70 ;  /* 0x0000004600b37308 */ /* 0x0003ee0000000800 */
[C---:B------:R-:W-:Y:S01]  /*133a0*/  HMMA.16816.F32 R16, R72.reuse, R86, R16 ;  /* 0x000000564810723c */ /* 0x040fe20000001810 */
[----:B------:R-:W4:Y:S07]  /*133b0*/  LDSM.16.MT88.4 R84, [R213+0x4900] ;  /* 0x00490000d554783b */ /* 0x000f2e0000004200 */
[C---:B------:R-:W-:Y:S08]  /*133c0*/  HMMA.16816.F32 R20, R72.reuse, R88, R20 ;  /* 0x000000584814723c */ /* 0x040ff00000001814 */
[C---:B------:R-:W-:Y:S01]  /*133d0*/  HMMA.16816.F32 R24, R72.reuse, R90, R24 ;  /* 0x0000005a4818723c */ /* 0x040fe20000001818 */
[----:B------:R-:W5:Y:S03]  /*133e0*/  LDSM.16.MT88.4 R88, [R212+0x4900] ;  /* 0x00490000d458783b */ /* 0x000f660000004200 */
        /* <DEDUP_REMOVED lines=8> */
[--C-:B-1----:R-:W-:Y:S04]  /*13470*/  FFMA.FTZ R70, R176, c[0x0][0x2d0], -R69.reuse ;  /* 0x0000b400b0467a23 */ /* 0x102fe80000010845 */
[C---:B---3--:R-:W-:Y:S01]  /*13480*/  HMMA.16816.F32 R44, R72.reuse, R80, R44 ;  /* 0x00000050482c723c */ /* 0x048fe2000000182c */
[----:B------:R1:W3:Y:S07]  /*13490*/  MUFU.EX2 R126, R70 ;  /* 0x00000046007e7308 */ /* 0x0002ee0000000800 */
[C---:B------:R-:W-:Y:S01]  /*134a0*/  HMMA.16816.F32 R48, R72.reuse, R82, R48 ;  /* 0x000000524830723c */ /* 0x040fe20000001830 */
[----:B------:R-:W2:Y:S07]  /*134b0*/  LDSM.16.MT88.4 R80, [R210+0x1100] ;  /* 0x00110000d250783b */ /* 0x000eae0000004200 */
[C---:B----4-:R-:W-:Y:S08]  /*134c0*/  HMMA.16816.F32 R52, R72.reuse, R84, R52 ;  /* 0x000000544834723c */ /* 0x050ff00000001834 */
[C---:B------:R-:W-:Y:S01]  /*134d0*/  HMMA.16816.F32 R56, R72.reuse, R86, R56 ;  /* 0x000000564838723c */ /* 0x040fe20000001838 */
[----:B------:R-:W4:Y:S03]  /*134e0*/  LDSM.16.MT88.4 R84, [R213+0x1100] ;  /* 0x00110000d554783b */ /* 0x000f260000004200 */
[--C-:B-1----:R-:W-:Y:S04]  /*134f0*/  FFMA.FTZ R70, R170, c[0x0][0x2d0], -R69.reuse ;  /* 0x0000b400aa467a23 */ /* 0x102fe80000010845 */
[C---:B-----5:R-:W-:Y:S01]  /*13500*/  HMMA.16816.F32 R60, R72.reuse, R88, R60 ;  /* 0x00000058483c723c */ /* 0x060fe2000000183c */
[----:B------:R1:W-:Y:S07]  /*13510*/  MUFU.EX2 R125, R70 ;  /* 0x00000046007d7308 */ /* 0x0003ee0000000800 */
[----:B------:R-:W-:Y:S01]  /*13520*/  HMMA.16816.F32 R64, R72, R90, R64 ;  /* 0x0000005a4840723c */ /* 0x000fe20000001840 */
[----:B------:R-:W5:Y:S06]  /*13530*/  LDSM.16.MT88.4 R88, [R212+0x1100] ;  /* 0x00110000d458783b */ /* 0x000f6c0000004200 */
[----:B---3--:R-:W-:Y:S02]  /*13540*/  F2FP.PACK_AB R73, R126, R127 ;  /* 0x0000007f7e49723e */ /* 0x008fe400000000ff */
[----:B------:R-:W-:Y:S03]  /*13550*/  F2FP.PACK_AB R72, R189, R190 ;  /* 0x000000bebd48723e */ /* 0x000fe600000000ff */
[----:B------:R-:W-:Y:S01]  /*13560*/  F2FP.PACK_AB R74, R179, R188 ;  /* 0x000000bcb34a723e */ /* 0x000fe200000000ff */
[----:B-1----:R-:W-:Y:S04]  /*13570*/  FFMA.FTZ R70, R177, c[0x0][0x2d0], -R69 ;  /* 0x0000b400b1467a23 */ /* 0x002fe80000010845 */
        /* <DEDUP_REMOVED lines=12> */
[C---:B----4-:R-:W-:Y:S08]  /*13640*/  HMMA.16816.F32 R20, R72.reuse, R84, R20 ;  /* 0x000000544814723c */ /* 0x050ff00000001814 */
[C---:B------:R-:W-:Y:S01]  /*13650*/  HMMA.16816.F32 R24, R72.reuse, R86, R24 ;  /* 0x000000564818723c */ /* 0x040fe20000001818 */
[----:B------:R-:W4:Y:S07]  /*13660*/  LDSM.16.MT88.4 R84, [R213+0x1900] ;  /* 0x00190000d554783b */ /* 0x000f2e0000004200 */
[C---:B-----5:R-:W-:Y:S04]  /*13670*/  HMMA.16816.F32 R28, R72.reuse, R88, R28 ;  /* 0x00000058481c723c */ /* 0x060fe8000000181c */
[--C-:B-1----:R-:W-:Y:S04]  /*13680*/  FFMA.FTZ R70, R192, c[0x0][0x2d0], -R137.reuse ;  /* 0x0000b400c0467a23 */ /* 0x102fe80000010889 */
[C---:B------:R-:W-:Y:S01]  /*13690*/  HMMA.16816.F32 R32, R72.reuse, R90, R32 ;  /* 0x0000005a4820723c */ /* 0x040fe20000001820 */
[----:B------:R1:W-:Y:S01]  /*136a0*/  MUFU.EX2 R177, R70 ;  /* 0x0000004600b17308 */ /* 0x0003e20000000800 */
[----:B------:R-:W-:Y:S06]  /*136b0*/  LDSM.16.MT88.4 R88, [R210+0x5900] ;  /* 0x00590000d258783b */ /* 0x000fec0000004200 */
[C---:B--2---:R-:W-:Y:S08]  /*136c0*/  HMMA.16816.F32 R36, R72.reuse, R76, R36 ;  /* 0x0000004c4824723c */ /* 0x044ff00000001824 */
[C---:B------:R-:W-:Y:S01]  /*136d0*/  HMMA.16816.F32 R40, R72.reuse, R78, R40 ;  /* 0x0000004e4828723c */ /* 0x040fe20000001828 */
[----:B------:R-:W2:Y:S07]  /*136e0*/  LDSM.16.MT88.4 R76, [R212+0x1900] ;  /* 0x00190000d44c783b */ /* 0x000eae0000004200 */
[C---:B------:R-:W-:Y:S04]  /*136f0*/  HMMA.16816.F32 R44, R72.reuse, R92, R44 ;  /* 0x0000005c482c723c */ /* 0x040fe8000000182c */
[----:B-1----:R-:W-:Y:S04]  /*13700*/  FFMA.FTZ R70, R194, c[0x0][0x2d0], -R137 ;  /* 0x0000b400c2467a23 */ /* 0x002fe80000010889 */
[C---:B------:R-:W-:Y:S01]  /*13710*/  HMMA.16816.F32 R48, R72.reuse, R94, R48 ;  /* 0x0000005e4830723c */ /* 0x040fe20000001830 */
[----:B------:R1:W5:Y:S01]  /*13720*/  MUFU.EX2 R171, R70 ;  /* 0x0000004600ab7308 */ /* 0x0003620000000800 */
[----:B------:R-:W-:Y:S06]  /*13730*/  LDSM.16.MT88.4 R92, [R210+0x6100] ;  /* 0x00610000d25c783b */ /* 0x000fec0000004200 */
[C---:B------:R-:W-:Y:S08]  /*13740*/  HMMA.16816.F32 R52, R72.reuse, R96, R52 ;  /* 0x000000604834723c */ /* 0x040ff00000001834 */
[C---:B------:R-:W-:Y:S01]  /*13750*/  HMMA.16816.F32 R56, R72.reuse, R98, R56 ;  /* 0x000000624838723c */ /* 0x040fe20000001838 */
[----:B------:R-:W-:Y:S07]  /*13760*/  LDSM.16.MT88.4 R96, [R213+0x6100] ;  /* 0x00610000d560783b */ /* 0x000fee0000004200 */
[C---:B------:R-:W-:Y:S04]  /*13770*/  HMMA.16816.F32 R60, R72.reuse, R100, R60 ;  /* 0x00000064483c723c */ /* 0x040fe8000000183c */
[--C-:B-1----:R-:W-:Y:S04]  /*13780*/  FFMA.FTZ R70, R234, c[0x0][0x2d0], -R69.reuse ;  /* 0x0000b400ea467a23 */ /* 0x102fe80000010845 */
[----:B------:R-:W-:Y:S01]  /*13790*/  HMMA.16816.F32 R64, R72, R102, R64 ;  /* 0x000000664840723c */ /* 0x000fe20000001840 */
[----:B------:R1:W-:Y:S01]  /*137a0*/  MUFU.EX2 R157, R70 ;  /* 0x00000046009d7308 */ /* 0x0003e20000000800 */
[----:B------:R-:W-:Y:S05]  /*137b0*/  LDSM.16.MT88.4 R100, [R210+0x2900] ;  /* 0x00290000d264783b */ /* 0x000fea0000004200 */
[----:B---3--:R-:W-:Y:S02]  /*137c0*/  F2FP.PACK_AB R72, R176, R178 ;  /* 0x000000b2b048723e */ /* 0x008fe400000000ff */
[----:B-----5:R-:W-:Y:S03]  /*137d0*/  F2FP.PACK_AB R74, R171, R177 ;  /* 0x000000b1ab4a723e */ /* 0x020fe600000000ff */
        /* <DEDUP_REMOVED lines=10> */
[C---:B------:R-:W-:Y:S08]  /*13880*/  HMMA.16816.F32 R4, R72.reuse, R80, R4 ;  /* 0x000000504804723c */ /* 0x040ff00000001804 */
        /* <DEDUP_REMOVED lines=22> */
[----:B------:R-:W3:Y:S06]  /*139f0*/  LDSM.16.MT88.4 R88, [R210+0x2100] ;  /* 0x00210000d258783b */ /* 0x000eec0000004200 */
        /* <DEDUP_REMOVED lines=10> */
[--C-:B-1----:R-:W-:Y:S04]  /*13aa0*/  FFMA.FTZ R70, R249, c[0x0][0x2d0], -R69.reuse ;  /* 0x0000b400f9467a23 */ /* 0x102fe80000010845 */
[----:B------:R1:W5:Y:S02]  /*13ab0*/  MUFU.EX2 R112, R70 ;  /* 0x0000004600707308 */ /* 0x0003640000000800 */
[--C-:B-1----:R-:W-:Y:S01]  /*13ac0*/  FFMA.FTZ R70, R247, c[0x0][0x2d0], -R69.reuse ;  /* 0x0000b400f7467a23 */ /* 0x102fe20000010845 */
[----:B-----5:R-:W-:Y:S07]  /*13ad0*/  F2FP.PACK_AB R73, R112, R113 ;  /* 0x000000717049723e */ /* 0x020fee00000000ff */
[----:B------:R1:W-:Y:S02]  /*13ae0*/  MUFU.EX2 R123, R70 ;  /* 0x00000046007b7308 */ /* 0x0003e40000000800 */
[----:B-1----:R-:W-:Y:S08]  /*13af0*/  FFMA.FTZ R70, R250, c[0x0][0x2d0], -R69 ;  /* 0x0000b400fa467a23 */ /* 0x002ff00000010845 */
[----:B------:R1:W5:Y:S02]  /*13b00*/  MUFU.EX2 R122, R70 ;  /* 0x00000046007a7308 */ /* 0x0003640000000800 */
[--C-:B-1----:R-:W-:Y:S01]  /*13b10*/  FFMA.FTZ R70, R251, c[0x0][0x2d0], -R137.reuse ;  /* 0x0000b400fb467a23 */ /* 0x102fe20000010889 */
[----:B-----5:R-:W-:Y:S07]  /*13b20*/  F2FP.PACK_AB R75, R122, R123 ;  /* 0x0000007b7a4b723e */ /* 0x020fee00000000ff */
[----:B------:R1:W-:Y:S01]  /*13b30*/  MUFU.EX2 R162, R70 ;  /* 0x0000004600a27308 */ /* 0x0003e20000000800 */
[C---:B---3--:R-:W-:Y:S08]  /*13b40*/  HMMA.16816.F32 R4, R72.reuse, R80, R4 ;  /* 0x000000504804723c */ /* 0x048ff00000001804 */
[C---:B------:R-:W-:Y:S01]  /*13b50*/  HMMA.16816.F32 R8, R72.reuse, R82, R8 ;  /* 0x000000524808723c */ /* 0x040fe20000001808 */
[----:B------:R-:W3:Y:S07]  /*13b60*/  LDSM.16.MT88.4 R80, [R209+0x6100] ;  /* 0x00610000d150783b */ /* 0x000eee0000004200 */
[C---:B------:R-:W-:Y:S04]  /*13b70*/  HMMA.16816.F32 R12, R72.reuse, R88, R12 ;  /* 0x00000058480c723c */ /* 0x040fe8000000180c */
[--C-:B-1----:R-:W-:Y:S04]  /*13b80*/  FFMA.FTZ R70, R252, c[0x0][0x2d0], -R137.reuse ;  /* 0x0000b400fc467a23 */ /* 0x102fe80000010889 */
[C---:B------:R-:W-:Y:S01]  /*13b90*/  HMMA.16816.F32 R16, R72.reuse, R90, R16 ;  /* 0x0000005a4810723c */ /* 0x040fe20000001810 */
[----:B------:R1:W5:Y:S01]  /*13ba0*/  MUFU.EX2 R161, R70 ;  /* 0x0000004600a17308 */ /* 0x0003620000000800 */
[----:B------:R-:W5:Y:S06]  /*13bb0*/  LDSM.16.MT88.4 R88, [R212+0x6100] ;  /* 0x00610000d458783b */ /* 0x000f6c0000004200 */
[C---:B----4-:R-:W-:Y:S08]  /*13bc0*/  HMMA.16816.F32 R20, R72.reuse, R84, R20 ;  /* 0x000000544814723c */ /* 0x050ff00000001814 */
[C---:B------:R-:W-:Y:S01]  /*13bd0*/  HMMA.16816.F32 R24, R72.reuse, R86, R24 ;  /* 0x000000564818723c */ /* 0x040fe20000001818 */
[----:B------:R-:W4:Y:S07]  /*13be0*/  LDSM.16.MT88.4 R84, [R209+0x2900] ;  /* 0x00290000d154783b */ /* 0x000f2e0000004200 */
[C---:B--2---:R-:W-:Y:S04]  /*13bf0*/  HMMA.16816.F32 R28, R72.reuse, R76, R28 ;  /* 0x0000004c481c723c */ /* 0x044fe8000000181c */
[--C-:B-1----:R-:W-:Y:S01]  /*13c00*/  FFMA.FTZ R70, R128, c[0x0][0x2d0], -R137.reuse ;  /* 0x0000b40080467a23 */ /* 0x102fe20000010889 */
[----:B------:R-:W-:Y:S03]  /*13c10*/  MOV R128, R160 ;  /* 0x000000a000807202 */ /* 0x000fe60000000f00 */
        /* <DEDUP_REMOVED lines=14> */
[C---:B-----5:R-:W-:Y:S04]  /*13d00*/  HMMA.16816.F32 R60, R72.reuse, R88, R60 ;  /* 0x00000058483c723c */ /* 0x060fe8000000183c */
[--C-:B-1----:R-:W-:Y:S04]  /*13d10*/  FFMA.FTZ R70, R121, c[0x0][0x2d0], -R69.reuse ;  /* 0x0000b40079467a23 */ /* 0x102fe80000010845 */
[----:B------:R-:W-:Y:S01]  /*13d20*/  HMMA.16816.F32 R64, R72, R90, R64 ;  /* 0x0000005a4840723c */ /* 0x000fe20000001840 */
[----:B------:R1:W-:Y:S01]  /*13d30*/  MUFU.EX2 R121, R70 ;  /* 0x0000004600797308 */ /* 0x0003e20000000800 */
[----:B------:R-:W-:Y:S05]  /*13d40*/  LDSM.16.MT88.4 R88, [R210+0x6900] ;  /* 0x00690000d258783b */ /* 0x000fea0000004200 */
[----:B------:R-:W-:Y:S02]  /*13d50*/  F2FP.PACK_AB R72, R161, R162 ;  /* 0x000000a2a148723e */ /* 0x000fe400000000ff */
        /* <DEDUP_REMOVED lines=9> */
[----:B------:R-:W-:Y:S02]  /*13df0*/  MOV R109, R155 ;  /* 0x0000009b006d7202 */ /* 0x000fe40000000f00 */
[----:B-----5:R-:W-:Y:S05]  /*13e00*/  F2FP.PACK_AB R75, R130, R131 ;  /* 0x00000083824b723e */ /* 0x020fea00000000ff */
[----:B------:R1:W-:Y:S02]  /*13e10*/  MUFU.EX2 R155, R70 ;  /* 0x00000046009b7308 */ /* 0x0003e40000000800 */
[C---:B----4-:R-:W-:Y:S08]  /*13e20*/  HMMA.16816.F32 R4, R72.reuse, R84, R4 ;  /* 0x000000544804723c */ /* 0x050ff00000001804 */
[C---:B------:R-:W-:Y:S01]  /*13e30*/  HMMA.16816.F32 R8, R72.reuse, R86, R8 ;  /* 0x000000564808723c */ /* 0x040fe20000001808 */
[----:B------:R-:W4:Y:S07]  /*13e40*/  LDSM.16.MT88.4 R84, [R209+0x6900] ;  /* 0x00690000d154783b */ /* 0x000f2e0000004200 */
[C---:B------:R-:W-:Y:S04]  /*13e50*/  HMMA.16816.F32 R12, R72.reuse, R100, R12 ;  /* 0x00000064480c723c */ /* 0x040fe8000000180c */
[--C-:B-1----:R-:W-:Y:S04]  /*13e60*/  FFMA.FTZ R70, R154, c[0x0][0x2d0], -R137.reuse ;  /* 0x0000b4009a467a23 */ /* 0x102fe80000010889 */
[C---:B------:R-:W-:Y:S01]  /*13e70*/  HMMA.16816.F32 R16, R72.reuse, R102, R16 ;  /* 0x000000664810723c */ /* 0x040fe20000001810 */
[----:B------:R1:W5:Y:S01]  /*13e80*/  MUFU.EX2 R154, R70 ;  /* 0x00000046009a7308 */ /* 0x0003620000000800 */
[----:B------:R-:W-:Y:S06]  /*13e90*/  LDSM.16.MT88.4 R100, [R212+0x7100] ;  /* 0x00710000d464783b */ /* 0x000fec0000004200 */
[C---:B--2---:R-:W-:Y:S08]  /*13ea0*/  HMMA.16816.F32 R20, R72.reuse, R76, R20 ;  /* 0x0000004c4814723c */ /* 0x044ff00000001814 */
[C---:B------:R-:W-:Y:S01]  /*13eb0*/  HMMA.16816.F32 R24, R72.reuse, R78, R24 ;  /* 0x0000004e4818723c */ /* 0x040fe20000001818 */
[----:B------:R-:W2:Y:S07]  /*13ec0*/  LDSM.16.MT88.4 R76, [R213+0x6900] ;  /* 0x00690000d54c783b */ /* 0x000eae0000004200 */
[C---:B---3--:R-:W-:Y:S04]  /*13ed0*/  HMMA.16816.F32 R28, R72.reuse, R80, R28 ;  /* 0x00000050481c723c */ /* 0x048fe8000000181c */
[--C-:B-1----:R-:W-:Y:S04]  /*13ee0*/  FFMA.FTZ R70, R153, c[0x0][0x2d0], -R137.reuse ;  /* 0x0000b40099467a23 */ /* 0x102fe80000010889 */
[C---:B------:R-:W-:Y:S01]  /*13ef0*/  HMMA.16816.F32 R32, R72.reuse, R82, R32 ;  /* 0x000000524820723c */ /* 0x040fe20000001820 */
[----:B------:R1:W-:Y:S01]  /*13f00*/  MUFU.EX2 R153, R70 ;  /* 0x0000004600997308 */ /* 0x0003e20000000800 */
[----:B------:R-:W3:Y:S06]  /*13f10*/  LDSM.16.MT88.4 R80, [R212+0x6900] ;  /* 0x00690000d450783b */ /* 0x000eec0000004200 */
[C---:B----4-:R-:W-:Y:S08]  /*13f20*/  HMMA.16816.F32 R36, R72.reuse, R84, R36 ;  /* 0x000000544824723c */ /* 0x050ff00000001824 */
[C---:B------:R-:W-:Y:S01]  /*13f30*/  HMMA.16816.F32 R40, R72.reuse, R86, R40 ;  /* 0x000000564828723c */ /* 0x040fe20000001828 */
[----:B------:R-:W4:Y:S07]  /*13f40*/  LDSM.16.MT88.4 R84, [R209+0x3100] ;  /* 0x00310000d154783b */ /* 0x000f2e0000004200 */
[C---:B------:R-:W-:Y:S04]  /*13f50*/  HMMA.16816.F32 R44, R72.reuse, R88, R44 ;  /* 0x00000058482c723c */ /* 0x040fe8000000182c */
[----:B-1----:R-:W-:Y:S04]  /*13f60*/  FFMA.FTZ R70, R152, c[0x0][0x2d0], -R137 ;  /* 0x0000b40098467a23 */ /* 0x002fe80000010889 */
[C---:B------:R-:W-:Y:S01]  /*13f70*/  HMMA.16816.F32 R48, R72.reuse, R90, R48 ;  /* 0x0000005a4830723c */ /* 0x040fe20000001830 */
[----:B------:R1:W1:Y:S01]  /*13f80*/  MUFU.EX2 R152, R70 ;  /* 0x0000004600987308 */ /* 0x0002620000000800 */
[----:B------:R-:W-:Y:S06]  /*13f90*/  LDSM.16.MT88.4 R88, [R212+0x3100] ;  /* 0x00310000d458783b */ /* 0x000fec0000004200 */
[C---:B--2---:R-:W-:Y:S08]  /*13fa0*/  HMMA.16816.F32 R52, R72.reuse, R76, R52 ;  /* 0x0000004c4834723c */ /* 0x044ff00000001834 */
[C---:B------:R-:W-:Y:S01]  /*13fb0*/  HMMA.16816.F32 R56, R72.reuse, R78, R56 ;  /* 0x0000004e4838723c */ /* 0x040fe20000001838 */
[----:B------:R-:W2:Y:S07]  /*13fc0*/  LDSM.16.MT88.4 R76, [R210+0x3100] ;  /* 0x00310000d24c783b */ /* 0x000eae0000004200 */
[C---:B---3--:R-:W-:Y:S04]  /*13fd0*/  HMMA.16816.F32 R60, R72.reuse, R80, R60 ;  /* 0x00000050483c723c */ /* 0x048fe8000000183c */
[--C-:B-1----:R-:W-:Y:S04]  /*13fe0*/  FFMA.FTZ R70, R111, c[0x0][0x2d0], -R69.reuse ;  /* 0x0000b4006f467a23 */ /* 0x102fe80000010845 */
[----:B------:R-:W-:Y:S01]  /*13ff0*/  HMMA.16816.F32 R64, R72, R82, R64 ;  /* 0x000000524840723c */ /* 0x000fe20000001840 */
[----:B------:R1:W-:Y:S01]  /*14000*/  MUFU.EX2 R129, R70 ;  /* 0x0000004600817308 */ /* 0x0003e20000000800 */
[----:B------:R-:W3:Y:S05]  /*14010*/  LDSM.16.MT88.4 R80, [R213+0x3100] ;  /* 0x00310000d550783b */ /* 0x000eea0000004200 */
[----:B-----5:R-:W-:Y:S02]  /*14020*/  F2FP.PACK_AB R72, R154, R155 ;  /* 0x0000009b9a48723e */ /* 0x020fe400000000ff */
[----:B------:R-:W-:Y:S03]  /*14030*/  F2FP.PACK_AB R74, R152, R153 ;  /* 0x00000099984a723e */ /* 0x000fe600000000ff */
[--C-:B-1----:R-:W-:Y:S01]  /*14040*/  FFMA.FTZ R70, R110, c[0x0][0x2d0], -R69.reuse ;  /* 0x0000b4006e467a23 */ /* 0x102fe20000010845 */
[----:B------:R-:W-:Y:S03]  /*14050*/  MOV R110, R138 ;  /* 0x0000008a006e7202 */ /* 0x000fe60000000f00 */
[----:B------:R1:W5:Y:S02]  /*14060*/  MUFU.EX2 R128, R70 ;  /* 0x0000004600807308 */ /* 0x0003640000000800 */
[--C-:B-1----:R-:W-:Y:S01]  /*14070*/  FFMA.FTZ R70, R108, c[0x0][0x2d0], -R69.reuse ;  /* 0x0000b4006c467a23 */ /* 0x102fe20000010845 */
[----:B------:R-:W-:Y:S02]  /*14080*/  MOV R108, R139 ;  /* 0x0000008b006c7202 */ /* 0x000fe40000000f00 */
[----:B-----5:R-:W-:Y:S05]  /*14090*/  F2FP.PACK_AB R73, R128, R129 ;  /* 0x000000818049723e */ /* 0x020fea00000000ff */
[----:B------:R1:W-:Y:S02]  /*140a0*/  MUFU.EX2 R139, R70 ;  /* 0x00000046008b7308 */ /* 0x0003e40000000800 */
[----:B-1----:R-:W-:Y:S02]  /*140b0*/  FFMA.FTZ R70, R109, c[0x0][0x2d0], -R69 ;  /* 0x0000b4006d467a23 */ /* 0x002fe40000010845 */
[----:B------:R-:W5:Y:S06]  /*140c0*/  LDL.LU R109, [R1+0x4] ;  /* 0x00000400016d7983 */ /* 0x000f6c0000300800 */
[----:B------:R1:W1:Y:S02]  /*140d0*/  MUFU.EX2 R138, R70 ;  /* 0x00000046008a7308 */ /* 0x0002640000000800 */
[--C-:B-1----:R-:W-:Y:S01]  /*140e0*/  FFMA.FTZ R70, R151, c[0x0][0x2d0], -R137.reuse ;  /* 0x0000b40097467a23 */ /* 0x102fe20000010889 */
[----:B------:R-:W-:Y:S07]  /*140f0*/  F2FP.PACK_AB R75, R138, R139 ;  /* 0x0000008b8a4b723e */ /* 0x000fee00000000ff */
[----:B------:R1:W-:Y:S01]  /*14100*/  MUFU.EX2 R151, R70 ;  /* 0x0000004600977308 */ /* 0x0003e20000000800 */
[C---:B----4-:R-:W-:Y:S08]  /*14110*/  HMMA.16816.F32 R4, R72.reuse, R84, R4 ;  /* 0x000000544804723c */ /* 0x050ff00000001804 */
[C---:B------:R-:W-:Y:S01]  /*14120*/  HMMA.16816.F32 R8, R72.reuse, R86, R8 ;  /* 0x000000564808723c */ /* 0x040fe20000001808 */
[----:B------:R-:W4:Y:S07]  /*14130*/  LDSM.16.MT88.4 R84, [R209+0x7100] ;  /* 0x00710000d154783b */ /* 0x000f2e0000004200 */
[C---:B--2---:R-:W-:Y:S04]  /*14140*/  HMMA.16816.F32 R12, R72.reuse, R76, R12 ;  /* 0x0000004c480c723c */ /* 0x044fe8000000180c */
[--C-:B-1----:R-:W-:Y:S04]  /*14150*/  FFMA.FTZ R70, R150, c[0x0][0x2d0], -R137.reuse ;  /* 0x0000b40096467a23 */ /* 0x102fe80000010889 */
[C---:B------:R-:W-:Y:S01]  /*14160*/  HMMA.16816.F32 R16, R72.reuse, R78, R16 ;  /* 0x0000004e4810723c */ /* 0x040fe20000001810 */
[----:B------:R1:W2:Y:S01]  /*14170*/  MUFU.EX2 R150, R70 ;  /* 0x0000004600967308 */ /* 0x0002a20000000800 */
[----:B------:R-:W4:Y:S06]  /*14180*/  LDSM.16.MT88.4 R76, [R209+0x3900] ;  /* 0x00390000d14c783b */ /* 0x000f2c0000004200 */
[C---:B---3--:R-:W-:Y:S08]  /*14190*/  HMMA.16816.F32 R20, R72.reuse, R80, R20 ;  /* 0x000000504814723c */ /* 0x048ff00000001814 */
[C---:B------:R-:W-:Y:S08]  /*141a0*/  HMMA.16816.F32 R24, R72.reuse, R82, R24 ;  /* 0x000000524818723c */ /* 0x040ff00000001818 */
[C---:B------:R-:W-:Y:S04]  /*141b0*/  HMMA.16816.F32 R28, R72.reuse, R88, R28 ;  /* 0x00000058481c723c */ /* 0x040fe8000000181c */
[--C-:B-1----:R-:W-:Y:S01]  /*141c0*/  FFMA.FTZ R70, R149, c[0x0][0x2d0], -R137.reuse ;  /* 0x0000b40095467a23 */ /* 0x102fe20000010889 */
[----:B--2---:R-:W-:Y:S03]  /*141d0*/  F2FP.PACK_AB R132, R150, R151 ;  /* 0x000000979684723e */ /* 0x004fe600000000ff */
[C---:B------:R-:W-:Y:S01]  /*141e0*/  HMMA.16816.F32 R32, R72.reuse, R90, R32 ;  /* 0x0000005a4820723c */ /* 0x040fe20000001820 */
[----:B------:R1:W-:Y:S07]  /*141f0*/  MUFU.EX2 R149, R70 ;  /* 0x0000004600957308 */ /* 0x0003ee0000000800 */
[C---:B----4-:R-:W-:Y:S08]  /*14200*/  HMMA.16816.F32 R36, R72.reuse, R84, R36 ;  /* 0x000000544824723c */ /* 0x050ff00000001824 */
        /* <DEDUP_REMOVED lines=107> */
[----:B------:R1:W-:Y:S04]  /*148c0*/  STL [R1+0x4], R2 ;  /* 0x0000040201007387 */ /* 0x0003e80000100800 */
[----:B------:R1:W-:Y:S01]  /*148d0*/  STL [R1+0x8], R0 ;  /* 0x0000080001007387 */ /* 0x0003e20000100800 */
[----:B------:R-:W-:-:S05]  /*148e0*/  @P0 BRA `(.L_x_134) ;  /* 0xffffc01000000947 */ /* 0x000fca000383ffff */
.L_x_133:
[----:B-1----:R-:W2:Y:S04]  /*148f0*/  LDL.LU R0, [R1+0x4] ;  /* 0x0000040001007983 */ /* 0x002ea80000300800 */
[----:B------:R-:W3:Y:S01]  /*14900*/  LDL.LU R2, [R1+0x8] ;  /* 0x0000080001027983 */ /* 0x000ee20000300800 */
[----:B------:R-:W-:-:S02]  /*14910*/  MOV R30, 0xff800000 ;  /* 0xff800000001e7802 */ /* 0x000fc40000000f00 */
[----:B------:R-:W-:Y:S02]  /*14920*/  MOV R31, 0xff800000 ;  /* 0xff800000001f7802 */ /* 0x000fe40000000f00 */
[----:B------:R-:W-:Y:S01]  /*14930*/  PLOP3.LUT P2, PT, PT, PT, PT, 0x8, 0x0 ;  /* 0x000000000000781c */ /* 0x000fe20003f4e170 */
[----:B--2---:R-:W1:Y:S04]  /*14940*/  SHFL.BFLY PT, R4, R0, 0x2, 0x1f ;  /* 0x0c401f0000047f89 */ /* 0x004e6800000e0000 */
[----:B---3--:R-:W2:Y:S01]  /*14950*/  SHFL.BFLY PT, R7, R2, 0x2, 0x1f ;  /* 0x0c401f0002077f89 */ /* 0x008ea200000e0000 */
[----:B-1----:R-:W-:Y:S02]  /*14960*/  FADD.FTZ R4, R4, R0 ;  /* 0x0000000004047221 */ /* 0x002fe40000010000 */
[----:B--2---:R-:W-:-:S03]  /*14970*/  FADD.FTZ R7, R7, R2 ;  /* 0x0000000207077221 */ /* 0x004fc60000010000 */
[----:B------:R-:W1:Y:S01]  /*14980*/  SHFL.BFLY PT, R0, R4, 0x1, 0x1f ;  /* 0x0c201f0004007f89 */ /* 0x000e6200000e0000 */
[----:B------:R-:W-:-:S03]  /*14990*/  MOV R2, RZ ;  /* 0x000000ff00027202 */ /* 0x000fc60000000f00 */
[----:B------:R-:W2:Y:S01]  /*149a0*/  SHFL.BFLY PT, R5, R7, 0x1, 0x1f ;  /* 0x0c201f0007057f89 */ /* 0x000ea200000e0000 */
[----:B-1----:R-:W-:Y:S01]  /*149b0*/  FADD.FTZ R4, R4, R0 ;  /* 0x0000000004047221 */ /* 0x002fe20000010000 */
[----:B------:R-:W-:Y:S01]  /*149c0*/  MOV R0, RZ ;  /* 0x000000ff00007202 */ /* 0x000fe20000000f00 */
[----:B--2---:R-:W-:-:S03]  /*149d0*/  FADD.FTZ R7, R5, R7 ;  /* 0x0000000705077221 */ /* 0x004fc60000010000 */
[----:B------:R-:W-:Y:S02]  /*149e0*/  FSETP.NE.FTZ.AND P1, PT, R4, RZ, PT ;  /* 0x000000ff0400720b */ /* 0x000fe40003f35000 */
[----:B------:R-:W-:-:S11]  /*149f0*/  FSETP.NE.FTZ.AND P0, PT, R7, RZ, PT ;  /* 0x000000ff0700720b */ /* 0x000fd60003f15000 */
[----:B------:R-:W1:Y:S08]  /*14a00*/  @P1 MUFU.RCP R2, R4 ;  /* 0x0000000400021308 */ /* 0x000e700000001000 */
[----:B------:R-:W-:Y:S08]  /*14a10*/  @P0 MUFU.RCP R0, R7 ;  /* 0x0000000700000308 */ /* 0x000ff00000001000 */
[----:B------:R2:W3:Y:S01]  /*14a20*/  @P1 MUFU.LG2 R6, R4 ;  /* 0x0000000400061308 */ /* 0x0004e20000000c00 */
[----:B-1----:R-:W-:-:S02]  /*14a30*/  FMUL.FTZ R72, R2, R72 ;  /* 0x0000004802487220 */ /* 0x002fc40000410000 */
[C---:B------:R-:W-:Y:S02]  /*14a40*/  FMUL.FTZ R27, R2.reuse, R73 ;  /* 0x00000049021b7220 */ /* 0x040fe40000410000 */
[C---:B------:R-:W-:Y:S02]  /*14a50*/  FMUL.FTZ R76, R2.reuse, R76 ;  /* 0x0000004c024c7220 */ /* 0x040fe40000410000 */
[C---:B------:R-:W-:Y:S01]  /*14a60*/  FMUL.FTZ R8, R2.reuse, R77 ;  /* 0x0000004d02087220 */ /* 0x040fe20000410000 */
[----:B------:R-:W1:Y:S01]  /*14a70*/  @P0 MUFU.LG2 R7, R7 ;  /* 0x0000000700070308 */ /* 0x000e620000000c00 */
[C---:B------:R-:W-:Y:S02]  /*14a80*/  FMUL.FTZ R80, R2.reuse, R80 ;  /* 0x0000005002507220 */ /* 0x040fe40000410000 */
[C---:B------:R-:W-:Y:S02]  /*14a90*/  FMUL.FTZ R81, R2.reuse, R81 ;  /* 0x0000005102517220 */ /* 0x040fe40000410000 */
[----:B------:R-:W-:-:S02]  /*14aa0*/  FMUL.FTZ R84, R2, R84 ;  /* 0x0000005402547220 */ /* 0x000fc40000410000 */
[C---:B------:R-:W-:Y:S01]  /*14ab0*/  FMUL.FTZ R85, R2.reuse, R85 ;  /* 0x0000005502557220 */ /* 0x040fe20000410000 */
[----:B--2---:R-:W-:Y:S01]  /*14ac0*/  @P1 MOV R4, 0x3f317218 ;  /* 0x3f31721800041802 */ /* 0x004fe20000000f00 */
        /* <DEDUP_REMOVED lines=25> */
[----:B------:R-:W-:Y:S02]  /*14c60*/  @P1 FMUL.FTZ R5, R4, c[0x0][0x2d0] ;  /* 0x0000b40004051a20 */ /* 0x000fe40000410000 */
[----:B---3--:R-:W-:Y:S02]  /*14c70*/  @P1 FMUL.FTZ R6, R6, 0.69314718246459960938 ;  /* 0x3f31721806061820 */ /* 0x008fe40000410000 */
[----:B-1----:R-:W-:Y:S02]  /*14c80*/  @P0 FMUL.FTZ R4, R7, 0.69314718246459960938 ;  /* 0x3f31721807040820 */ /* 0x002fe40000410000 */
[----:B------:R-:W-:Y:S02]  /*14c90*/  @P0 FMUL.FTZ R2, R2, c[0x0][0x2d0] ;  /* 0x0000b40002020a20 */ /* 0x000fe40000410000 */
        /* <DEDUP_REMOVED lines=31> */
[----:B------:R-:W-:Y:S02]  /*14e90*/  FMUL.FTZ R10, R0, R135 ;  /* 0x00000087000a7220 */ /* 0x000fe40000410000 */
[----:B------:R-:W-:Y:S02]  /*14ea0*/  @P1 FFMA.FTZ R30, R5, R68, R6 ;  /* 0x00000044051e1223 */ /* 0x000fe40000010006 */
[----:B------:R-:W-:Y:S02]  /*14eb0*/  @P0 FFMA.FTZ R31, R2, R3, R4 ;  /* 0x00000003021f0223 */ /* 0x000fe40000010004 */
.L_x_103:
[----:B------:R-:W1:Y:S01]  /*14ec0*/  S2R R44, SR_CTAID.Y ;  /* 0x00000000002c7919 */ /* 0x000e620000002600 */
[----:B------:R-:W-:Y:S01]  /*14ed0*/  ULDC.64 UR4, c[0x0][0x118] ;  /* 0x0000460000047ab9 */ /* 0x000fe20000000a00 */
[----:B-1----:R-:W-:Y:S01]  /*14ee0*/  SHF.R.S32.HI R34, RZ, 0x1f, R44 ;  /* 0x0000001fff227819 */ /* 0x002fe2000001142c */
[----:B------:R-:W-:Y:S05]  /*14ef0*/  @P2 BRA `(.L_x_135) ;  /* 0x0000129000002947 */ /* 0x000fea0003800000 */
[----:B------:R-:W2:Y:S01]  /*14f00*/  LDL R35, [R1+0x40] ;  /* 0x0000400001237983 */ /* 0x000ea20000100800 */
[----:B------:R-:W-:Y:S02]  /*14f10*/  F2FP.PACK_AB R27, R27, R72 ;  /* 0x000000481b1b723e */ /* 0x000fe400000000ff */
[----:B------:R-:W-:Y:S01]  /*14f20*/  F2FP.PACK_AB R74, R75, R74 ;  /* 0x0000004a4b4a723e */ /* 0x000fe200000000ff */
[----:B------:R-:W1:Y:S01]  /*14f30*/  S2R R32, SR_TID.X ;  /* 0x0000000000207919 */ /* 0x000e620000002100 */
        /* <DEDUP_REMOVED lines=12> */
[----:B-1----:R-:W-:-:S02]  /*15000*/  SHF.R.S32.HI R33, RZ, 0x1f, R32 ;  /* 0x0000001fff217819 */ /* 0x002fc40000011420 */
[----:B------:R-:W-:Y:S02]  /*15010*/  F2FP.PACK_AB R24, R24, R100 ;  /* 0x000000641818723e */ /* 0x000fe400000000ff */
[CC--:B------:R-:W-:Y:S02]  /*15020*/  LEA.HI R2, R33.reuse, R32.reuse, RZ, 0x2 ;  /* 0x0000002021027211 */ /* 0x0c0fe400078f10ff */
[----:B------:R-:W-:Y:S02]  /*15030*/  LEA.HI R29, R33, R32, RZ, 0x5 ;  /* 0x00000020211d7211 */ /* 0x000fe400078f28ff */
[--C-:B------:R-:W-:Y:S02]  /*15040*/  SHF.R.S32.HI R4, RZ, 0x2, R2.reuse ;  /* 0x00000002ff047819 */ /* 0x100fe40000011402 */
[----:B------:R-:W-:Y:S02]  /*15050*/  SHF.R.S32.HI R0, RZ, 0x1f, R2 ;  /* 0x0000001fff007819 */ /* 0x000fe40000011402 */
[----:B------:R-:W-:-:S02]  /*15060*/  SHF.R.S32.HI R28, RZ, 0x5, R29 ;  /* 0x00000005ff1c7819 */ /* 0x000fc4000001141d */
[----:B------:R-:W-:Y:S02]  /*15070*/  LEA.HI R0, R0, R4, RZ, 0x3 ;  /* 0x0000000400007211 */ /* 0x000fe400078f18ff */
[----:B------:R-:W-:Y:S02]  /*15080*/  F2FP.PACK_AB R102, R103, R102 ;  /* 0x000000666766723e */ /* 0x000fe400000000ff */
[----:B------:R-:W-:Y:S02]  /*15090*/  LOP3.LUT R0, R0, 0xfffffff8, RZ, 0xc0, !PT ;  /* 0xfffffff800007812 */ /* 0x000fe400078ec0ff */
[----:B------:R-:W-:Y:S02]  /*150a0*/  F2FP.PACK_AB R23, R23, R104 ;  /* 0x000000681717723e */ /* 0x000fe400000000ff */
[----:B------:R-:W-:Y:S01]  /*150b0*/  F2FP.PACK_AB R106, R107, R106 ;  /* 0x0000006a6b6a723e */ /* 0x000fe200000000ff */
[----:B------:R-:W-:Y:S01]  /*150c0*/  IMAD.IADD R4, R4, 0x1, -R0 ;  /* 0x0000000104047824 */ /* 0x000fe200078e0a00 */
[----:B------:R-:W-:-:S02]  /*150d0*/  LOP3.LUT R0, R2, 0xfffffffc, RZ, 0xc0, !PT ;  /* 0xfffffffc02007812 */ /* 0x000fc400078ec0ff */
[----:B------:R-:W-:Y:S01]  /*150e0*/  F2FP.PACK_AB R21, R21, R108 ;  /* 0x0000006c1515723e */ /* 0x000fe200000000ff */
[C---:B------:R-:W-:Y:S01]  /*150f0*/  IMAD.SHL.U32 R2, R4.reuse, 0x40, RZ ;  /* 0x0000004004027824 */ /* 0x040fe200078e00ff */
[----:B------:R-:W-:Y:S01]  /*15100*/  LOP3.LUT R3, R4, 0x1, RZ, 0xc0, !PT ;  /* 0x0000000104037812 */ /* 0x000fe200078ec0ff */
[----:B------:R-:W-:Y:S01]  /*15110*/  IMAD.IADD R22, R32, 0x1, -R0 ;  /* 0x0000000120167824 */ /* 0x000fe200078e0a00 */
[----:B------:R-:W-:Y:S02]  /*15120*/  F2FP.PACK_AB R110, R111, R110 ;  /* 0x0000006e6f6e723e */ /* 0x000fe400000000ff */
[----:B------:R-:W-:Y:S01]  /*15130*/  LOP3.LUT R0, R2, 0x1c0, RZ, 0xc0, !PT ;  /* 0x000001c002007812 */ /* 0x000fe200078ec0ff */
[----:B------:R-:W-:Y:S01]  /*15140*/  IMAD R2, R28, 0x200, R22 ;  /* 0x000002001c027824 */ /* 0x000fe200078e0216 */
[----:B------:R-:W-:Y:S02]  /*15150*/  ISETP.NE.U32.AND P0, PT, R3, 0x1, PT ;  /* 0x000000010300780c */ /* 0x000fe40003f05070 */
[----:B------:R-:W-:-:S02]  /*15160*/  LEA.HI R0, R0, R0, RZ, 0x1d ;  /* 0x0000000000007211 */ /* 0x000fc400078fe8ff */
[----:B------:R-:W-:Y:S01]  /*15170*/  R2P PR, R4, 0x6 ;  /* 0x0000000604007804 */ /* 0x000fe20000000000 */
[----:B------:R-:W-:Y:S01]  /*15180*/  IMAD.MOV.U32 R4, RZ, RZ, 0x20 ;  /* 0x00000020ff047424 */ /* 0x000fe200078e00ff */
[----:B------:R-:W-:Y:S01]  /*15190*/  F2FP.PACK_AB R20, R20, R112 ;  /* 0x000000701414723e */ /* 0x000fe200000000ff */
[----:B------:R-:W-:Y:S01]  /*151a0*/  IMAD.U32 R0, R2, 0x2, R0 ;  /* 0x0000000202007824 */ /* 0x000fe200078e0000 */
[----:B------:R-:W-:Y:S02]  /*151b0*/  F2FP.PACK_AB R19, R115, R114 ;  /* 0x000000727313723e */ /* 0x000fe400000000ff */
[----:B------:R-:W-:Y:S01]  /*151c0*/  SEL R4, R4, 0xffffffe0, !P1 ;  /* 0xffffffe004047807 */ /* 0x000fe20004800000 */
[----:B------:R-:W-:Y:S01]  /*151d0*/  IMAD.SHL.U32 R0, R0, 0x2, RZ ;  /* 0x0000000200007824 */ /* 0x000fe200078e00ff */
[----:B------:R-:W-:Y:S01]  /*151e0*/  BAR.SYNC.DEFER_BLOCKING 0x1, 0x100 ;  /* 0x0044000000007b1d */ /* 0x000fe20000010000 */
[----:B------:R-:W-:Y:S02]  /*151f0*/  F2FP.PACK_AB R18, R18, R116 ;  /* 0x000000741212723e */ /* 0x000fe400000000ff */
[----:B------:R-:W-:-:S02]  /*15200*/  F2FP.PACK_AB R17, R17, R118 ;  /* 0x000000761111723e */ /* 0x000fc400000000ff */
[C---:B------:R-:W-:Y:S02]  /*15210*/  IADD3 R3, R0.reuse, 0x80, RZ ;  /* 0x0000008000037810 */ /* 0x040fe40007ffe0ff */
[C---:B------:R-:W-:Y:S02]  /*15220*/  IADD3 R2, R0.reuse, 0x70, RZ ;  /* 0x0000007000027810 */ /* 0x040fe40007ffe0ff */
[----:B------:R-:W-:Y:S01]  /*15230*/  @P0 IADD3 R2, R3, 0x10, RZ ;  /* 0x0000001003020810 */ /* 0x000fe20007ffe0ff */
[----:B------:R-:W-:Y:S01]  /*15240*/  IMAD.IADD R3, R0, 0x1, R4 ;  /* 0x0000000100037824 */ /* 0x000fe200078e0204 */
[----:B------:R-:W-:Y:S02]  /*15250*/  F2FP.PACK_AB R16, R16, R120 ;  /* 0x000000781010723e */ /* 0x000fe400000000ff */
[----:B------:R-:W-:Y:S01]  /*15260*/  F2FP.PACK_AB R13, R13, R122 ;  /* 0x0000007a0d0d723e */ /* 0x000fe200000000ff */
[----:B------:R-:W-:Y:S01]  /*15270*/  IMAD.IADD R4, R4, 0x1, R2 ;  /* 0x0000000104047824 */ /* 0x000fe200078e0202 */
[----:B------:R-:W-:-:S02]  /*15280*/  F2FP.PACK_AB R12, R12, R124 ;  /* 0x0000007c0c0c723e */ /* 0x000fc400000000ff */
[----:B------:R-:W-:Y:S02]  /*15290*/  F2FP.PACK_AB R11, R11, R126 ;  /* 0x0000007e0b0b723e */ /* 0x000fe400000000ff */
[----:B------:R-:W-:Y:S02]  /*152a0*/  F2FP.PACK_AB R9, R9, R128 ;  /* 0x000000800909723e */ /* 0x000fe400000000ff */
[----:B------:R-:W-:Y:S02]  /*152b0*/  F2FP.PACK_AB R15, R15, R130 ;  /* 0x000000820f0f723e */ /* 0x000fe400000000ff */
[----:B------:R-:W-:Y:S01]  /*152c0*/  F2FP.PACK_AB R14, R14, R132 ;  /* 0x000000840e0e723e */ /* 0x000fe200000000ff */
[----:B------:R1:W-:Y:S01]  /*152d0*/  STS [R0+0x80], R27 ;  /* 0x0000801b00007388 */ /* 0x0003e20000000800 */
[----:B------:R-:W-:Y:S02]  /*152e0*/  F2FP.PACK_AB R10, R10, R134 ;  /* 0x000000860a0a723e */ /* 0x000fe400000000ff */
[----:B------:R-:W-:Y:S01]  /*152f0*/  ISETP.NE.U32.AND P0, PT, RZ, c[0x0][0x500], PT ;  /* 0x00014000ff007a0c */ /* 0x000fe20003f05070 */
[----:B------:R-:W-:Y:S01]  /*15300*/  STS [R0+0x480], R74 ;  /* 0x0004804a00007388 */ /* 0x000fe20000000800 */
[----:B------:R-:W-:-:S02]  /*15310*/  ISETP.NE.U32.AND P1, PT, RZ, c[0x0][0x508], PT ;  /* 0x00014200ff007a0c */ /* 0x000fc40003f25070 */
[----:B------:R-:W-:Y:S01]  /*15320*/  ISETP.NE.AND.EX P0, PT, RZ, c[0x0][0x504], PT, P0 ;  /* 0x00014100ff007a0c */ /* 0x000fe20003f05300 */
[----:B------:R3:W-:Y:S01]  /*15330*/  STS [R2], R8 ;  /* 0x0000000802007388 */ /* 0x0007e20000000800 */
[----:B------:R-:W-:-:S03]  /*15340*/  ISETP.NE.AND.EX P1, PT, RZ, c[0x0][0x50c], PT, P1 ;  /* 0x00014300ff007a0c */ /* 0x000fc60003f25310 */
[----:B------:R-:W-:Y:S04]  /*15350*/  STS [R2+0x400], R78 ;  /* 0x0004004e02007388 */ /* 0x000fe80000000800 */
[----:B------:R4:W-:Y:S04]  /*15360*/  STS [R3+0x80], R5 ;  /* 0x0000800503007388 */ /* 0x0009e80000000800 */
[----:B------:R-:W-:Y:S04]  /*15370*/  STS [R3+0x480], R82 ;  /* 0x0004805203007388 */ /* 0x000fe80000000800 */
[----:B------:R4:W-:Y:S01]  /*15380*/  STS [R4], R6 ;  /* 0x0000000604007388 */ /* 0x0009e20000000800 */
[----:B-1----:R-:W-:-:S03]  /*15390*/  IMAD.MOV.U32 R27, RZ, RZ, 0x40 ;  /* 0x00000040ff1b7424 */ /* 0x002fc600078e00ff */
[----:B------:R-:W-:Y:S02]  /*153a0*/  STS [R4+0x400], R86 ;  /* 0x0004005604007388 */ /* 0x000fe40000000800 */
[----:B---3--:R-:W-:-:S05]  /*153b0*/  SEL R8, R27, 0xffffffc0, !P2 ;  /* 0xffffffc01b087807 */ /* 0x008fca0005000000 */
[----:B----4-:R-:W-:-:S05]  /*153c0*/  IMAD.IADD R5, R0, 0x1, R8 ;  /* 0x0000000100057824 */ /* 0x010fca00078e0208 */
[----:B------:R1:W-:Y:S01]  /*153d0*/  STS [R5+0x80], R7 ;  /* 0x0000800705007388 */ /* 0x0003e20000000800 */
[----:B------:R-:W-:-:S03]  /*153e0*/  IMAD.IADD R6, R8, 0x1, R2 ;  /* 0x0000000108067824 */ /* 0x000fc600078e0202 */
[----:B------:R-:W-:Y:S04]  /*153f0*/  STS [R5+0x480], R90 ;  /* 0x0004805a05007388 */ /* 0x000fe80000000800 */
[----:B------:R-:W-:Y:S04]  /*15400*/  STS [R6], R26 ;  /* 0x0000001a06007388 */ /* 0x000fe80000000800 */
[----:B------:R-:W-:Y:S01]  /*15410*/  STS [R6+0x400], R94 ;  /* 0x0004005e06007388 */ /* 0x000fe20000000800 */
[----:B-1----:R-:W-:Y:S02]  /*15420*/  IMAD.IADD R7, R8, 0x1, R3 ;  /* 0x0000000108077824 */ /* 0x002fe400078e0203 */
[----:B------:R-:W-:-:S03]  /*15430*/  IMAD.IADD R8, R4, 0x1, R8 ;  /* 0x0000000104087824 */ /* 0x000fc600078e0208 */
[----:B------:R-:W-:Y:S04]  /*15440*/  STS [R7+0x80], R25 ;  /* 0x0000801907007388 */ /* 0x000fe80000000800 */
[----:B------:R-:W-:Y:S04]  /*15450*/  STS [R7+0x480], R98 ;  /* 0x0004806207007388 */ /* 0x000fe80000000800 */
[----:B------:R-:W-:Y:S04]  /*15460*/  STS [R8], R24 ;  /* 0x0000001808007388 */ /* 0x000fe80000000800 */
[----:B------:R-:W-:Y:S04]  /*15470*/  STS [R8+0x400], R102 ;  /* 0x0004006608007388 */ /* 0x000fe80000000800 */
        /* <DEDUP_REMOVED lines=9> */
[----:B------:R2:W-:Y:S01]  /*15510*/  STS [R5+0x4480], R13 ;  /* 0x0044800d05007388 */ /* 0x0005e20000000800 */
[----:B-1----:R-:W-:-:S03]  /*15520*/  IMAD.MOV.U32 R2, RZ, RZ, 0x4 ;  /* 0x00000004ff027424 */ /* 0x002fc600078e00ff */
[----:B------:R-:W-:Y:S04]  /*15530*/  STS [R6+0x4000], R12 ;  /* 0x0040000c06007388 */ /* 0x000fe80000000800 */
[----:B------:R-:W-:Y:S04]  /*15540*/  STS [R6+0x4400], R11 ;  /* 0x0044000b06007388 */ /* 0x000fe80000000800 */
[----:B------:R-:W-:Y:S04]  /*15550*/  STS [R7+0x4080], R9 ;  /* 0x0040800907007388 */ /* 0x000fe80000000800 */
[----:B------:R1:W-:Y:S04]  /*15560*/  STS [R7+0x4480], R15 ;  /* 0x0044800f07007388 */ /* 0x0003e80000000800 */
[----:B------:R3:W-:Y:S04]  /*15570*/  STS [R8+0x4000], R14 ;  /* 0x0040000e08007388 */ /* 0x0007e80000000800 */
[----:B------:R3:W-:Y:S01]  /*15580*/  STS [R8+0x4400], R10 ;  /* 0x0044000a08007388 */ /* 0x0007e20000000800 */
[----:B--2---:R-:W-:-:S03]  /*15590*/  IMAD.WIDE R4, R35, R2, c[0x0][0x500] ;  /* 0x0001400023047625 */ /* 0x004fc600078e0202 */
[----:B------:R-:W-:Y:S06]  /*155a0*/  BAR.SYNC.DEFER_BLOCKING 0x1, 0x100 ;  /* 0x0044000000007b1d */ /* 0x000fec0000010000 */
[----:B------:R-:W2:Y:S01]  /*155b0*/  @P0 LDG.E R0, [R4.64] ;  /* 0x0000000404000981 */ /* 0x000ea2000c1e1900 */
[----:B-1----:R-:W-:Y:S02]  /*155c0*/  IMAD.MOV.U32 R15, RZ, RZ, c[0x0][0x388] ;  /* 0x0000e200ff0f7624 */ /* 0x002fe400078e00ff */
[----:B------:R-:W-:-:S05]  /*155d0*/  @P1 IMAD.WIDE R2, R35, R2, c[0x0][0x508] ;  /* 0x0001420023021625 */ /* 0x000fca00078e0202 */
[----:B------:R1:W5:Y:S02]  /*155e0*/  @P1 LDG.E R15, [R2.64] ;  /* 0x00000004020f1981 */ /* 0x000364000c1e1900 */
[----:B-1----:R-:W-:Y:S02]  /*155f0*/  CS2R R2, SRZ ;  /* 0x0000000000027805 */ /* 0x002fe4000001ff00 */
[--C-:B--2---:R-:W-:Y:S01]  /*15600*/  @P0 SHF.R.S32.HI R3, RZ, 0x1f, R0.reuse ;  /* 0x0000001fff030819 */ /* 0x104fe20000011400 */
[----:B------:R-:W-:Y:S01]  /*15610*/  @P0 IMAD.MOV.U32 R2, RZ, RZ, R0 ;  /* 0x000000ffff020224 */ /* 0x000fe200078e0000 */
[----:B------:R-:W-:Y:S05]  /*15620*/  @P1 BRA `(.L_x_136) ;  /* 0x0000004000001947 */ /* 0x000fea0003800000 */
[----:B---3--:R-:W-:Y:S05]  /*15630*/  @!P0 BRA `(.L_x_136) ;  /* 0x0000003000008947 */ /* 0x008fea0003800000 */
[----:B------:R1:W2:Y:S04]  /*15640*/  LDG.E R0, [R4.64] ;  /* 0x0000000404007981 */ /* 0x0002a8000c1e1900 */
[----:B-1----:R-:W2:Y:S02]  /*15650*/  LDG.E R4, [R4.64+0x4] ;  /* 0x0000040404047981 */ /* 0x002ea4000c1e1900 */
[----:B--2--5:R-:W-:-:S02]  /*15660*/  IADD3 R15, -R0, R4, RZ ;  /* 0x00000004000f7210 */ /* 0x024fc40007ffe1ff */
.L_x_136:
[----:B---3--:R-:W-:Y:S01]  /*15670*/  LOP3.LUT R0, R29, 0xffffffe0, RZ, 0xc0, !PT ;  /* 0xffffffe01d007812 */ /* 0x008fe200078ec0ff */
[----:B------:R-:W1:Y:S01]  /*15680*/  S2R R19, SR_CTAID.X ;  /* 0x0000000000137919 */ /* 0x000e620000002500 */
[----:B------:R-:W-:Y:S01]  /*15690*/  SHF.R.S32.HI R4, RZ, 0x1f, R28 ;  /* 0x0000001fff047819 */ /* 0x000fe2000001141c */
[----:B------:R-:W-:Y:S01]  /*156a0*/  IMAD.MOV.U32 R8, RZ, RZ, c[0x0][0x4e8] ;  /* 0x00013a00ff087624 */ /* 0x000fe200078e00ff */
[----:B------:R-:W-:Y:S01]  /*156b0*/  LEA.HI R5, R22, R22, RZ, 0x1 ;  /* 0x0000001616057211 */ /* 0x000fe200078f08ff */
[----:B------:R-:W-:Y:S01]  /*156c0*/  IMAD.IADD R0, R32, 0x1, -R0 ;  /* 0x0000000120007824 */ /* 0x000fe200078e0a00 */
[----:B------:R-:W-:Y:S01]  /*156d0*/  LEA.HI R4, R4, R28, RZ, 0x3 ;  /* 0x0000001c04047211 */ /* 0x000fe200078f18ff */
[----:B------:R-:W-:Y:S01]  /*156e0*/  IMAD R9, R34, c[0x0][0x3e8], RZ ;  /* 0x0000fa0022097a24 */ /* 0x000fe200078e02ff */
[----:B------:R-:W-:Y:S01]  /*156f0*/  LOP3.LUT R5, R5, 0x1ffffffe, RZ, 0xc0, !PT ;  /* 0x1ffffffe05057812 */ /* 0x000fe200078ec0ff */
[----:B-----5:R-:W-:Y:S01]  /*15700*/  IMAD R15, R15, c[0x0][0x4e8], RZ ;  /* 0x00013a000f0f7a24 */ /* 0x020fe200078e02ff */
[----:B------:R-:W-:Y:S01]  /*15710*/  SHF.R.S32.HI R7, RZ, 0x1f, R0 ;  /* 0x0000001fff077819 */ /* 0x000fe20000011400 */
[----:B------:R-:W-:Y:S01]  /*15720*/  BSSY B0, `(.L_x_137) ;  /* 0x0000076000007945 */ /* 0x000fe20003800000 */
[----:B------:R-:W-:-:S02]  /*15730*/  LOP3.LUT R6, R4, 0xffffff8, RZ, 0xc0, !PT ;  /* 0x0ffffff804067812 */ /* 0x000fc400078ec0ff */
[----:B------:R-:W-:Y:S01]  /*15740*/  LEA.HI R4, R7, R0, RZ, 0x2 ;  /* 0x0000000007047211 */ /* 0x000fe200078f10ff */
[----:B------:R-:W-:Y:S01]  /*15750*/  IMAD.IADD R7, R22, 0x1, -R5 ;  /* 0x0000000116077824 */ /* 0x000fe200078e0a05 */
[----:B------:R-:W-:Y:S01]  /*15760*/  IADD3 R6, R28, -R6, RZ ;  /* 0x800000061c067210 */ /* 0x000fe20007ffe0ff */
[----:B------:R-:W-:Y:S01]  /*15770*/  IMAD.MOV.U32 R5, RZ, RZ, R3 ;  /* 0x000000ffff057224 */ /* 0x000fe200078e0003 */
[----:B------:R-:W-:Y:S02]  /*15780*/  SHF.R.S32.HI R4, RZ, 0x2, R4 ;  /* 0x00000002ff047819 */ /* 0x000fe40000011404 */
[----:B------:R-:W-:Y:S01]  /*15790*/  LOP3.LUT P2, RZ, R0, 0x3, RZ, 0xc0, !PT ;  /* 0x0000000300ff7812 */ /* 0x000fe2000784c0ff */
[----:B------:R-:W-:Y:S01]  /*157a0*/  IMAD R0, R3, c[0x0][0x3a0], RZ ;  /* 0x0000e80003007a24 */ /* 0x000fe200078e02ff */
[----:B------:R-:W-:Y:S01]  /*157b0*/  ISETP.NE.AND P1, PT, R8, 0x1, PT ;  /* 0x000000010800780c */ /* 0x000fe20003f25270 */
[----:B------:R-:W-:Y:S01]  /*157c0*/  IMAD R17, R6, 0x10, R4 ;  /* 0x0000001006117824 */ /* 0x000fe200078e0204 */
[----:B------:R-:W-:Y:S01]  /*157d0*/  MOV R4, R2 ;  /* 0x0000000200047202 */ /* 0x000fe20000000f00 */
[----:B------:R-:W-:Y:S01]  /*157e0*/  IMAD R6, R2, c[0x0][0x3a4], R0 ;  /* 0x0000e90002067a24 */ /* 0x000fe200078e0200 */
[----:B------:R-:W-:Y:S01]  /*157f0*/  LEA.HI R16, R33, R32, RZ, 0x3 ;  /* 0x0000002021107211 */ /* 0x000fe200078f18ff */
[----:B------:R-:W-:Y:S01]  /*15800*/  IMAD R8, R34, c[0x0][0x490], RZ ;  /* 0x0001240022087a24 */ /* 0x000fe200078e02ff */
[----:B------:R-:W-:Y:S01]  /*15810*/  SEL R14, R35, RZ, !P0 ;  /* 0x000000ff230e7207 */ /* 0x000fe20004000000 */
[----:B------:R-:W-:Y:S01]  /*15820*/  IMAD R0, R7, 0x8, R17 ;  /* 0x0000000807007824 */ /* 0x000fe200078e0211 */
[----:B------:R-:W-:Y:S01]  /*15830*/  LOP3.LUT R12, R16, 0xfffffff8, RZ, 0xc0, !PT ;  /* 0xfffffff8100c7812 */ /* 0x000fe200078ec0ff */
[----:B------:R-:W-:Y:S01]  /*15840*/  IMAD.WIDE.U32 R10, R44, c[0x0][0x490], R4 ;  /* 0x000124002c0a7a25 */ /* 0x000fe200078e0004 */
[----:B------:R-:W-:-:S02]  /*15850*/  SHF.R.S32.HI R16, RZ, 0x3, R16 ;  /* 0x00000003ff107819 */ /* 0x000fc40000011410 */
[----:B------:R-:W-:Y:S01]  /*15860*/  LEA.HI R18, R33, R32, RZ, 0x6 ;  /* 0x0000002021127211 */ /* 0x000fe200078f30ff */
[----:B------:R-:W-:Y:S02]  /*15870*/  IMAD R4, R44, c[0x0][0x494], R8 ;  /* 0x000125002c047a24 */ /* 0x000fe400078e0208 */
[----:B-1----:R-:W-:Y:S02]  /*15880*/  IMAD R8, R19, 0x80, R0 ;  /* 0x0000008013087824 */ /* 0x002fe400078e0200 */
[----:B------:R-:W-:Y:S01]  /*15890*/  IMAD.WIDE.U32 R2, R2, c[0x0][0x3a0], RZ ;  /* 0x0000e80002027a25 */ /* 0x000fe200078e00ff */
[----:B------:R-:W-:-:S03]  /*158a0*/  IADD3 R5, R11, R4, RZ ;  /* 0x000000040b057210 */ /* 0x000fc60007ffe0ff */
[----:B------:R-:W-:Y:S01]  /*158b0*/  IMAD R7, R44, c[0x0][0x3ec], R9 ;  /* 0x0000fb002c077a24 */ /* 0x000fe200078e0209 */
[----:B------:R-:W-:Y:S01]  /*158c0*/  IADD3 R3, R3, R6, RZ ;  /* 0x0000000603037210 */ /* 0x000fe20007ffe0ff */
[----:B------:R-:W-:Y:S01]  /*158d0*/  @P1 IMAD.HI.U32 R9, R8, c[0x0][0x4ec], RZ ;  /* 0x00013b0008091a27 */ /* 0x000fe200078e00ff */
[----:B------:R-:W-:-:S03]  /*158e0*/  SHF.R.S32.HI R6, RZ, 0x1f, R35 ;  /* 0x0000001fff067819 */ /* 0x000fc60000011423 */
[----:B------:R-:W-:Y:S01]  /*158f0*/  IMAD.MOV.U32 R0, RZ, RZ, R8 ;  /* 0x000000ffff007224 */ /* 0x000fe200078e0008 */
[----:B------:R-:W-:Y:S01]  /*15900*/  @P1 SHF.R.U32.HI R0, RZ, c[0x0][0x4f0], R9 ;  /* 0x00013c00ff001a19 */ /* 0x000fe20000011609 */
[----:B------:R-:W-:Y:S01]  /*15910*/  IMAD.WIDE.U32 R2, R44, c[0x0][0x3e8], R2 ;  /* 0x0000fa002c027a25 */ /* 0x000fe200078e0002 */
[----:B------:R-:W-:-:S03]  /*15920*/  SEL R11, R6, RZ, !P0 ;  /* 0x000000ff060b7207 */ /* 0x000fc60004000000 */
[----:B------:R-:W-:Y:S01]  /*15930*/  IMAD.MOV.U32 R4, RZ, RZ, R10 ;  /* 0x000000ffff047224 */ /* 0x000fe200078e000a */
[----:B------:R-:W-:Y:S01]  /*15940*/  IADD3 R7, R3, R7, RZ ;  /* 0x0000000703077210 */ /* 0x000fe20007ffe0ff */
[----:B------:R-:W-:Y:S01]  /*15950*/  IMAD.MOV R10, RZ, RZ, -R0 ;  /* 0x000000ffff0a7224 */ /* 0x000fe200078e0a00 */
[----:B------:R-:W-:Y:S01]  /*15960*/  MOV R6, R2 ;  /* 0x0000000200067202 */ /* 0x000fe20000000f00 */
[----:B------:R-:W-:-:S04]  /*15970*/  IMAD.WIDE.U32 R2, R14, c[0x0][0x498], R4 ;  /* 0x000126000e027a25 */ /* 0x000fc800078e0004 */
[----:B------:R-:W-:Y:S01]  /*15980*/  IMAD.IADD R12, R32, 0x1, -R12 ;  /* 0x00000001200c7824 */ /* 0x000fe200078e0a0c */
[----:B------:R-:W-:Y:S01]  /*15990*/  IADD3 R2, P0, R0, R2, RZ ;  /* 0x0000000200027210 */ /* 0x000fe20007f1e0ff */
[----:B------:R-:W-:Y:S02]  /*159a0*/  IMAD R9, R11, c[0x0][0x498], RZ ;  /* 0x000126000b097a24 */ /* 0x000fe400078e02ff */
[----:B------:R-:W-:Y:S01]  /*159b0*/  IMAD R5, R10, c[0x0][0x4e8], R8 ;  /* 0x00013a000a057a24 */ /* 0x000fe200078e0208 */
[----:B------:R-:W-:Y:S01]  /*159c0*/  SHF.R.S32.HI R8, RZ, 0x1f, R0 ;  /* 0x0000001fff087819 */ /* 0x000fe20000011400 */
[----:B------:R-:W-:Y:S02]  /*159d0*/  IMAD R13, R12, 0x20, R16 ;  /* 0x000000200c0d7824 */ /* 0x000fe400078e0210 */
[----:B------:R-:W-:Y:S01]  /*159e0*/  IMAD R9, R14, c[0x0][0x49c], R9 ;  /* 0x000127000e097a24 */ /* 0x000fe200078e0209 */
[----:B------:R-:W-:Y:S01]  /*159f0*/  SHF.R.S32.HI R10, RZ, 0x1f, R5 ;  /* 0x0000001fff0a7819 */ /* 0x000fe20000011405 */
[----:B------:R-:W-:-:S02]  /*15a00*/  IMAD R13, R19, 0x80, R13 ;  /* 0x00000080130d7824 */ /* 0x000fc400078e020d */
[----:B------:R-:W-:Y:S01]  /*15a10*/  IMAD.SHL.U32 R12, R12, 0x8, RZ ;  /* 0x000000080c0c7824 */ /* 0x000fe200078e00ff */
[----:B------:R-:W-:Y:S01]  /*15a20*/  IADD3.X R3, R8, R3, R9, P0, !PT ;  /* 0x0000000308037210 */ /* 0x000fe200007fe409 */
[----:B------:R-:W-:Y:S01]  /*15a30*/  IMAD R9, R10, c[0x0][0x488], RZ ;  /* 0x000122000a097a24 */ /* 0x000fe200078e02ff */
[----:B------:R-:W-:Y:S01]  /*15a40*/  SHF.L.U32 R8, R16, 0x6, RZ ;  /* 0x0000000610087819 */ /* 0x000fe200000006ff */
[----:B------:R-:W-:-:S04]  /*15a50*/  @P1 IMAD.HI.U32 R4, R13, c[0x0][0x4ec], RZ ;  /* 0x00013b000d041a27 */ /* 0x000fc800078e00ff */
[----:B------:R-:W-:-:S04]  /*15a60*/  IMAD.WIDE.U32 R2, R5, c[0x0][0x488], R2 ;  /* 0x0001220005027a25 */ /* 0x000fc800078e0002 */
[----:B------:R-:W-:Y:S02]  /*15a70*/  IMAD R9, R5, c[0x0][0x48c], R9 ;  /* 0x0001230005097a24 */ /* 0x000fe400078e0209 */
[----:B------:R-:W-:Y:S01]  /*15a80*/  IMAD.MOV.U32 R0, RZ, RZ, R13 ;  /* 0x000000ffff007224 */ /* 0x000fe200078e000d */
[----:B------:R-:W-:Y:S01]  /*15a90*/  @P1 SHF.R.U32.HI R0, RZ, c[0x0][0x4f0], R4 ;  /* 0x00013c00ff001a19 */ /* 0x000fe20000011604 */
[----:B------:R-:W-:Y:S01]  /*15aa0*/  IMAD.IADD R9, R3, 0x1, R9 ;  /* 0x0000000103097824 */ /* 0x000fe200078e0209 */
[----:B------:R-:W-:Y:S01]  /*15ab0*/  LOP3.LUT R4, R8, 0x1c0, RZ, 0xc0, !PT ;  /* 0x000001c008047812 */ /* 0x000fe200078ec0ff */
[----:B------:R-:W-:Y:S01]  /*15ac0*/  IMAD R5, R11, c[0x0][0x3f0], RZ ;  /* 0x0000fc000b057a24 */ /* 0x000fe200078e02ff */
[----:B------:R-:W-:Y:S02]  /*15ad0*/  LEA R8, P0, R2, c[0x0][0x450], 0x2 ;  /* 0x0001140002087a11 */ /* 0x000fe400078010ff */
[----:B------:R-:W-:Y:S01]  /*15ae0*/  LOP3.LUT R11, R4, 0x38, R12, 0xf8, !PT ;  /* 0x00000038040b7812 */ /* 0x000fe200078ef80c */
[C---:B------:R-:W-:Y:S01]  /*15af0*/  IMAD R3, R14.reuse, c[0x0][0x3f4], R5 ;  /* 0x0000fd000e037a24 */ /* 0x040fe200078e0205 */
[----:B------:R-:W-:Y:S01]  /*15b00*/  SHF.R.U32.HI R10, RZ, 0x3, R4 ;  /* 0x00000003ff0a7819 */ /* 0x000fe20000011604 */
[----:B------:R-:W-:Y:S01]  /*15b10*/  IMAD.WIDE.U32 R4, R14, c[0x0][0x3f0], R6 ;  /* 0x0000fc000e047a25 */ /* 0x000fe200078e0006 */
[----:B------:R-:W-:-:S02]  /*15b20*/  LEA.HI.X R2, R2, c[0x0][0x454], R9, 0x2, P0 ;  /* 0x0001150002027a11 */ /* 0x000fc400000f1409 */
[----:B------:R-:W-:Y:S01]  /*15b30*/  LOP3.LUT R14, R11, R10, RZ, 0x3c, !PT ;  /* 0x0000000a0b0e7212 */ /* 0x000fe200078e3cff */
[----:B------:R-:W-:Y:S01]  /*15b40*/  IMAD.IADD R3, R5, 0x1, R3 ;  /* 0x0000000105037824 */ /* 0x000fe200078e0203 */
[----:B------:R-:W-:Y:S01]  /*15b50*/  SHFL.IDX PT, R10, R8, RZ, 0x1c1f ;  /* 0x001c1fff080a7589 */ /* 0x000fe200000e0000 */
[----:B------:R-:W-:Y:S02]  /*15b60*/  IADD3 R6, -R0, RZ, RZ ;  /* 0x000000ff00067210 */ /* 0x000fe40007ffe1ff */
[----:B------:R-:W-:Y:S01]  /*15b70*/  SHF.R.S32.HI R7, RZ, 0x1f, R0 ;  /* 0x0000001fff077819 */ /* 0x000fe20000011400 */
[----:B------:R-:W1:Y:S01]  /*15b80*/  SHFL.IDX PT, R11, R2, RZ, 0x1c1f ;  /* 0x001c1fff020b7589 */ /* 0x000e6200000e0000 */
[----:B------:R-:W-:Y:S01]  /*15b90*/  LEA R5, R19, R17, 0x7 ;  /* 0x0000001113057211 */ /* 0x000fe200078e38ff */
[----:B------:R-:W-:Y:S02]  /*15ba0*/  IMAD R6, R6, c[0x0][0x4e8], R13 ;  /* 0x00013a0006067a24 */ /* 0x000fe400078e020d */
[----:B------:R-:W-:Y:S01]  /*15bb0*/  SHFL.IDX PT, R8, R8, 0x1, 0x1c1f ;  /* 0x003c1f0008087f89 */ /* 0x000fe200000e0000 */
[----:B------:R-:W-:Y:S01]  /*15bc0*/  IMAD R7, R7, c[0x0][0x3e0], RZ ;  /* 0x0000f80007077a24 */ /* 0x000fe200078e02ff */
[----:B------:R-:W-:-:S02]  /*15bd0*/  ISETP.GE.OR P1, PT, R5, R15, P2 ;  /* 0x0000000f0500720c */ /* 0x000fc40001726670 */
[----:B------:R2:W3:Y:S01]  /*15be0*/  SHFL.IDX PT, R9, R2, 0x1, 0x1c1f ;  /* 0x003c1f0002097f89 */ /* 0x0004e200000e0000 */
[----:B------:R-:W-:-:S10]  /*15bf0*/  IMAD R7, R0, c[0x0][0x3e4], R7 ;  /* 0x0000f90000077a24 */ /* 0x000fd400078e0207 */
[----:B-1----:R1:W-:Y:S01]  /*15c00*/  @!P1 ST.E [R10.64], R30 ;  /* 0x0000001e0a009985 */ /* 0x0023e2000c101904 */
[----:B--2---:R-:W-:Y:S01]  /*15c10*/  IMAD.MOV.U32 R2, RZ, RZ, R4 ;  /* 0x000000ffff027224 */ /* 0x004fe200078e0004 */
[----:B------:R-:W-:-:S03]  /*15c20*/  IADD3 R4, R5, 0x8, RZ ;  /* 0x0000000805047810 */ /* 0x000fc60007ffe0ff */
[----:B------:R-:W-:Y:S01]  /*15c30*/  IMAD.WIDE.U32 R2, R0, c[0x0][0x3e0], R2 ;  /* 0x0000f80000027a25 */ /* 0x000fe200078e0002 */
[----:B------:R-:W-:Y:S02]  /*15c40*/  SHF.R.S32.HI R0, RZ, 0x1f, R6 ;  /* 0x0000001fff007819 */ /* 0x000fe40000011406 */
[----:B------:R-:W-:Y:S01]  /*15c50*/  ISETP.GE.OR P0, PT, R4, R15, P2 ;  /* 0x0000000f0400720c */ /* 0x000fe20001706670 */
[----:B------:R-:W-:Y:S01]  /*15c60*/  IMAD.IADD R3, R3, 0x1, R7 ;  /* 0x0000000103037824 */ /* 0x000fe200078e0207 */
[----:B------:R-:W-:Y:S01]  /*15c70*/  SHF.L.U32 R4, R18, 0x3, RZ ;  /* 0x0000000312047819 */ /* 0x000fe200000006ff */
[----:B------:R-:W-:Y:S01]  /*15c80*/  IMAD R0, R0, c[0x0][0x3d8], RZ ;  /* 0x0000f60000007a24 */ /* 0x000fe200078e02ff */
[----:B------:R-:W-:Y:S01]  /*15c90*/  LEA R7, R19, R16, 0x7 ;  /* 0x0000001013077211 */ /* 0x000fe200078e38ff */
[----:B------:R-:W-:Y:S01]  /*15ca0*/  IMAD.WIDE.U32 R2, R6, c[0x0][0x3d8], R2 ;  /* 0x0000f60006027a25 */ /* 0x000fe200078e0002 */
[----:B------:R-:W-:-:S03]  /*15cb0*/  LOP3.LUT R5, R14, 0x7ffffe00, R4, 0xf8, !PT ;  /* 0x7ffffe000e057812 */ /* 0x000fc600078ef804 */
[----:B------:R-:W-:Y:S01]  /*15cc0*/  IMAD R4, R6, c[0x0][0x3dc], R0 ;  /* 0x0000f70006047a24 */ /* 0x000fe200078e0200 */
[----:B------:R-:W-:Y:S02]  /*15cd0*/  SHF.L.U32 R0, R5, 0x1, RZ ;  /* 0x0000000105007819 */ /* 0x000fe400000006ff */
[----:B------:R-:W-:Y:S01]  /*15ce0*/  IADD3 R6, R12, 0x40, RZ ;  /* 0x000000400c067810 */ /* 0x000fe20007ffe0ff */
[----:B---3--:R1:W-:Y:S01]  /*15cf0*/  @!P0 ST.E [R8.64], R31 ;  /* 0x0000001f08008985 */ /* 0x0083e2000c101904 */
[----:B------:R-:W-:Y:S01]  /*15d00*/  IMAD.IADD R3, R3, 0x1, R4 ;  /* 0x0000000103037824 */ /* 0x000fe200078e0204 */
[C---:B------:R-:W-:Y:S02]  /*15d10*/  LEA R14, P0, R2.reuse, c[0x0][0x380], 0x1 ;  /* 0x0000e000020e7a11 */ /* 0x040fe400078008ff */
[----:B------:R1:W2:Y:S02]  /*15d20*/  LDS.128 R24, [R0+0x1080] ;  /* 0x0010800000187984 */ /* 0x0002a40000000c00 */
[----:B------:R-:W-:-:S02]  /*15d30*/  LEA.HI.X R13, R2, c[0x0][0x384], R3, 0x1, P0 ;  /* 0x0000e100020d7a11 */ /* 0x000fc400000f0c03 */
[----:B------:R1:W3:Y:S01]  /*15d40*/  LDS.128 R32, [R0+0x2080] ;  /* 0x0020800000207984 */ /* 0x0002e20000000c00 */
[----:B------:R-:W-:-:S03]  /*15d50*/  ISETP.GE.AND P0, PT, R7, R15, PT ;  /* 0x0000000f0700720c */ /* 0x000fc60003f06270 */
[----:B------:R1:W4:Y:S04]  /*15d60*/  LDS.128 R36, [R0+0x3080] ;  /* 0x0030800000247984 */ /* 0x0003280000000c00 */
[----:B------:R1:W1:Y:S04]  /*15d70*/  LDS.128 R20, [R0+0x5080] ;  /* 0x0050800000147984 */ /* 0x0002680000000c00 */
[----:B------:R1:W1:Y:S04]  /*15d80*/  LDS.128 R28, [R0+0x6080] ;  /* 0x00608000001c7984 */ /* 0x0002680000000c00 */
[----:B------:R1:W1:Y:S04]  /*15d90*/  LDS.128 R40, [R0+0x7080] ;  /* 0x0070800000287984 */ /* 0x0002680000000c00 */
[----:B------:R1:W1:Y:S04]  /*15da0*/  SHFL.IDX PT, R2, R14, RZ, 0x181f ;  /* 0x00181fff0e027589 */ /* 0x00026800000e0000 */
[----:B------:R1:W1:Y:S01]  /*15db0*/  SHFL.IDX PT, R3, R13, RZ, 0x181f ;  /* 0x00181fff0d037589 */ /* 0x00026200000e0000 */
[----:B------:R-:W-:Y:S05]  /*15dc0*/  @P0 BRA `(.L_x_138) ;  /* 0x000000b000000947 */ /* 0x000fea0003800000 */
[----:B------:R-:W5:Y:S01]  /*15dd0*/  LDS.128 R16, [R0+0x80] ;  /* 0x0000800000107984 */ /* 0x000f620000000c00 */
[----:B------:R-:W-:-:S02]  /*15de0*/  ISETP.GE.AND P0, PT, R6, c[0x0][0x3c8], PT ;  /* 0x0000f20006007a0c */ /* 0x000fc40003f06270 */
[----:B------:R-:W-:Y:S01]  /*15df0*/  ISETP.GE.AND P1, PT, R12, c[0x0][0x3c8], PT ;  /* 0x0000f2000c007a0c */ /* 0x000fe20003f26270 */
[----:B-1----:R1:W4:-:S12]  /*15e00*/  LDS.128 R8, [R0+0x4080] ;  /* 0x0040800000087984 */ /* 0x0023180000000c00 */
[----:B------:R-:W-:Y:S01]  /*15e10*/  @!P1 IMAD.WIDE R4, R12, 0x2, R2 ;  /* 0x000000020c049825 */ /* 0x000fe200078e0202 */
[----:B-1----:R-:W-:-:S04]  /*15e20*/  @!P0 SHF.R.S32.HI R0, RZ, 0x1f, R6 ;  /* 0x0000001fff008819 */ /* 0x002fc80000011406 */
[----:B------:R-:W-:-:S04]  /*15e30*/  @!P0 LEA.HI R0, R0, R6, RZ, 0x3 ;  /* 0x0000000600008211 */ /* 0x000fc800078f18ff */
[----:B------:R-:W-:-:S05]  /*15e40*/  @!P0 LOP3.LUT R0, R0, 0xfffffff8, RZ, 0xc0, !PT ;  /* 0xfffffff800008812 */ /* 0x000fca00078ec0ff */
[----:B------:R-:W-:Y:S01]  /*15e50*/  @!P0 IMAD.WIDE R2, R0, 0x2, R2 ;  /* 0x0000000200028825 */ /* 0x000fe200078e0202 */
[----:B-----5:R1:W-:Y:S04]  /*15e60*/  @!P1 ST.E.128 [R4.64], R16 ;  /* 0x0000001004009985 */ /* 0x0203e8000c101d04 */
[----:B----4-:R1:W-:Y:S02]  /*15e70*/  @!P0 ST.E.128 [R2.64], R8 ;  /* 0x0000000802008985 */ /* 0x0103e4000c101d04 */
.L_x_138:
[----:B------:R-:W-:Y:S05]  /*15e80*/  BSYNC B0 ;  /* 0x0000000000007941 */ /* 0x000fea0003800000 */
.L_x_137:
[----:B-1----:R-:W-:Y:S01]  /*15e90*/  IADD3 R0, R7, 0x20, RZ ;  /* 0x0000002007007810 */ /* 0x002fe20007ffe0ff */
[----:B------:R1:W4:Y:S01]  /*15ea0*/  SHFL.IDX PT, R3, R13, 0x1, 0x181f ;  /* 0x00381f000d037f89 */ /* 0x00032200000e0000 */
        /* <DEDUP_REMOVED lines=13> */
.L_x_140:
[----:B------:R-:W-:Y:S05]  /*15f80*/  BSYNC B0 ;  /* 0x0000000000007941 */ /* 0x000fea0003800000 */
.L_x_139:
        /* <DEDUP_REMOVED lines=15> */
.L_x_142:
[----:B------:R-:W-:Y:S05]  /*16080*/  BSYNC B0 ;  /* 0x0000000000007941 */ /* 0x000fea0003800000 */
.L_x_141:
        /* <DEDUP_REMOVED lines=16> */
.L_x_135:
[----:B------:R-:W2:Y:S01]  /*16190*/  LDL R8, [R1+0x40] ;  /* 0x0000400001087983 */ /* 0x000ea20000100800 */
[----:B------:R-:W-:Y:S01]  /*161a0*/  ISETP.NE.U32.AND P1, PT, RZ, c[0x0][0x508], PT ;  /* 0x00014200ff007a0c */ /* 0x000fe20003f25070 */
[----:B------:R-:W-:Y:S01]  /*161b0*/  IMAD.MOV.U32 R2, RZ, RZ, 0x4 ;  /* 0x00000004ff027424 */ /* 0x000fe200078e00ff */
[----:B------:R-:W-:Y:S02]  /*161c0*/  ISETP.NE.U32.AND P0, PT, RZ, c[0x0][0x500], PT ;  /* 0x00014000ff007a0c */ /* 0x000fe40003f05070 */
[----:B------:R-:W-:Y:S02]  /*161d0*/  ISETP.NE.AND.EX P1, PT, RZ, c[0x0][0x50c], PT, P1 ;  /* 0x00014300ff007a0c */ /* 0x000fe40003f25310 */
[----:B------:R-:W-:Y:S01]  /*161e0*/  ISETP.NE.AND.EX P0, PT, RZ, c[0x0][0x504], PT, P0 ;  /* 0x00014100ff007a0c */ /* 0x000fe20003f05300 */
[----:B------:R-:W-:Y:S02]  /*161f0*/  IMAD.MOV.U32 R13, RZ, RZ, c[0x0][0x388] ;  /* 0x0000e200ff0d7624 */ /* 0x000fe400078e00ff */
[----:B--2---:R-:W-:-:S08]  /*16200*/  IMAD.WIDE R6, R8, R2, c[0x0][0x500] ;  /* 0x0001400008067625 */ /* 0x004fd000078e0202 */
        /* <DEDUP_REMOVED lines=8> */
[----:B------:R1:W2:Y:S04]  /*16290*/  LDG.E R0, [R6.64] ;  /* 0x0000000406007981 */ /* 0x0002a8000c1e1900 */
[----:B-1----:R-:W2:Y:S02]  /*162a0*/  LDG.E R6, [R6.64+0x4] ;  /* 0x0000040406067981 */ /* 0x002ea4000c1e1900 */
[----:B--2--5:R-:W-:-:S02]  /*162b0*/  IADD3 R13, -R0, R6, RZ ;  /* 0x00000006000d7210 */ /* 0x024fc40007ffe1ff */
.L_x_143:
        /* <DEDUP_REMOVED lines=12> */
[----:B------:R-:W-:Y:S01]  /*16380*/  MOV R0, c[0x0][0x4e8] ;  /* 0x00013a0000007a02 */ /* 0x000fe20000000f00 */
[----:B------:R-:W-:Y:S01]  /*16390*/  IMAD R6, R34, c[0x0][0x490], RZ ;  /* 0x0001240022067a24 */ /* 0x000fe200078e02ff */
[----:B------:R-:W-:Y:S01]  /*163a0*/  MOV R2, R4 ;  /* 0x0000000400027202 */ /* 0x000fe20000000f00 */
[----:B------:R-:W-:Y:S01]  /*163b0*/  IMAD.MOV.U32 R3, RZ, RZ, R5 ;  /* 0x000000ffff037224 */ /* 0x000fe200078e0005 */
[----:B------:R-:W-:Y:S01]  /*163c0*/  ISETP.NE.AND P0, PT, R0, 0x1, PT ;  /* 0x000000010000780c */ /* 0x000fe20003f05270 */
[C---:B------:R-:W-:Y:S01]  /*163d0*/  IMAD R6, R44.reuse, c[0x0][0x494], R6 ;  /* 0x000125002c067a24 */ /* 0x040fe200078e0206 */
[----:B------:R-:W-:Y:S01]  /*163e0*/  MOV R0, R8 ;  /* 0x0000000800007202 */ /* 0x000fe20000000f00 */
[----:B------:R-:W-:-:S05]  /*163f0*/  IMAD.WIDE.U32 R2, R44, c[0x0][0x490], R2 ;  /* 0x000124002c027a25 */ /* 0x000fca00078e0002 */
[----:B------:R-:W-:-:S05]  /*16400*/  IADD3 R3, R6, R3, RZ ;  /* 0x0000000306037210 */ /* 0x000fca0007ffe0ff */
[----:B------:R-:W-:-:S04]  /*16410*/  @P0 IMAD.HI.U32 R7, R8, c[0x0][0x4ec], RZ ;  /* 0x00013b0008070a27 */ /* 0x000fc800078e00ff */
[----:B------:R-:W-:Y:S01]  /*16420*/  IMAD.WIDE.U32 R2, R9, c[0x0][0x498], R2 ;  /* 0x0001260009027a25 */ /* 0x000fe200078e0002 */
[----:B------:R-:W-:-:S03]  /*16430*/  @P0 SHF.R.U32.HI R0, RZ, c[0x0][0x4f0], R7 ;  /* 0x00013c00ff000a19 */ /* 0x000fc60000011607 */
[----:B------:R-:W-:Y:S01]  /*16440*/  IMAD R7, R10, c[0x0][0x498], RZ ;  /* 0x000126000a077a24 */ /* 0x000fe200078e02ff */
[----:B------:R-:W-:Y:S01]  /*16450*/  IADD3 R2, P0, R0, R2, RZ ;  /* 0x0000000200027210 */ /* 0x000fe20007f1e0ff */
[----:B------:R-:W-:Y:S02]  /*16460*/  IMAD.MOV R6, RZ, RZ, -R0 ;  /* 0x000000ffff067224 */ /* 0x000fe400078e0a00 */
[----:B------:R-:W-:Y:S02]  /*16470*/  IMAD R7, R9, c[0x0][0x49c], R7 ;  /* 0x0001270009077a24 */ /* 0x000fe400078e0207 */
[----:B------:R-:W-:Y:S01]  /*16480*/  IMAD R6, R6, c[0x0][0x4e8], R8 ;  /* 0x00013a0006067a24 */ /* 0x000fe200078e0208 */
[----:B------:R-:W-:-:S04]  /*16490*/  SHF.R.S32.HI R8, RZ, 0x1f, R0 ;  /* 0x0000001fff087819 */ /* 0x000fc80000011400 */
[----:B------:R-:W-:Y:S02]  /*164a0*/  SHF.R.S32.HI R0, RZ, 0x1f, R6 ;  /* 0x0000001fff007819 */ /* 0x000fe40000011406 */
[----:B------:R-:W-:-:S03]  /*164b0*/  IADD3.X R3, R8, R3, R7, P0, !PT ;  /* 0x0000000308037210 */ /* 0x000fc600007fe407 */
[----:B------:R-:W-:Y:S02]  /*164c0*/  IMAD R0, R0, c[0x0][0x488], RZ ;  /* 0x0001220000007a24 */ /* 0x000fe400078e02ff */
[----:B------:R-:W-:-:S04]  /*164d0*/  IMAD.WIDE.U32 R2, R6, c[0x0][0x488], R2 ;  /* 0x0001220006027a25 */ /* 0x000fc800078e0002 */
[----:B------:R-:W-:Y:S01]  /*164e0*/  IMAD R0, R6, c[0x0][0x48c], R0 ;  /* 0x0001230006007a24 */ /* 0x000fe200078e0200 */
[----:B------:R-:W-:-:S04]  /*164f0*/  LEA R6, P0, R2, c[0x0][0x450], 0x2 ;  /* 0x0001140002067a11 */ /* 0x000fc800078010ff */
[----:B------:R-:W-:-:S04]  /*16500*/  IADD3 R0, R3, R0, RZ ;  /* 0x0000000003007210 */ /* 0x000fc80007ffe0ff */
[----:B------:R-:W-:Y:S02]  /*16510*/  LEA.HI.X R7, R2, c[0x0][0x454], R0, 0x2, P0 ;  /* 0x0001150002077a11 */ /* 0x000fe400000f1400 */
[----:B------:R-:W-:-:S05]  /*16520*/  MOV R0, 0xff800000 ;  /* 0xff80000000007802 */ /* 0x000fca0000000f00 */
[----:B------:R1:W-:Y:S02]  /*16530*/  STG.E [R6.64], R0 ;  /* 0x0000000006007986 */ /* 0x0003e4000c101904 */
.L_x_145:
[----:B------:R-:W-:Y:S05]  /*16540*/  BSYNC B0 ;  /* 0x0000000000007941 */ /* 0x000fea0003800000 */
.L_x_144:
[----:B------:R-:W2:Y:S01]  /*16550*/  S2R R14, SR_CTAID.X ;  /* 0x00000000000e7919 */ /* 0x000ea20000002500 */
[----:B-1----:R-:W-:Y:S01]  /*16560*/  IMAD R0, R5, c[0x0][0x3a0], RZ ;  /* 0x0000e80005007a24 */ /* 0x002fe200078e02ff */
[----:B------:R-:W-:Y:S01]  /*16570*/  SHF.R.S32.HI R5, RZ, 0x1f, R12 ;  /* 0x0000001fff057819 */ /* 0x000fe2000001140c */
[C---:B------:R-:W-:Y:S01]  /*16580*/  IMAD.WIDE.U32 R2, R4.reuse, c[0x0][0x3a0], RZ ;  /* 0x0000e80004027a25 */ /* 0x040fe200078e00ff */
[----:B------:R-:W-:Y:S01]  /*16590*/  MOV R6, c[0x0][0x4e8] ;  /* 0x00013a0000067a02 */ /* 0x000fe20000000f00 */
[----:B------:R-:W-:Y:S01]  /*165a0*/  BSSY B0, `(.L_x_146) ;  /* 0x0000034000007945 */ /* 0x000fe20003800000 */
[-C--:B------:R-:W-:Y:S01]  /*165b0*/  LEA.HI R5, R5, R12.reuse, RZ, 0x3 ;  /* 0x0000000c05057211 */ /* 0x080fe200078f18ff */
[----:B------:R-:W-:Y:S01]  /*165c0*/  IMAD R0, R4, c[0x0][0x3a4], R0 ;  /* 0x0000e90004007a24 */ /* 0x000fe200078e0200 */
[----:B------:R-:W-:Y:S01]  /*165d0*/  ISETP.NE.AND P0, PT, R6, 0x1, PT ;  /* 0x000000010600780c */ /* 0x000fe20003f05270 */
[----:B------:R-:W-:Y:S01]  /*165e0*/  IMAD R6, R10, c[0x0][0x3f0], RZ ;  /* 0x0000fc000a067a24 */ /* 0x000fe200078e02ff */
[----:B------:R-:W-:Y:S01]  /*165f0*/  LOP3.LUT R4, R5, 0xfffffff8, RZ, 0xc0, !PT ;  /* 0xfffffff805047812 */ /* 0x000fe200078ec0ff */
[----:B-----5:R-:W-:Y:S01]  /*16600*/  IMAD R10, R13, c[0x0][0x4e8], RZ ;  /* 0x00013a000d0a7a24 */ /* 0x020fe200078e02ff */
[----:B------:R-:W-:Y:S01]  /*16610*/  SHF.R.S32.HI R8, RZ, 0x3, R5 ;  /* 0x00000003ff087819 */ /* 0x000fe20000011405 */
[----:B------:R-:W-:Y:S01]  /*16620*/  IMAD R7, R9, c[0x0][0x3f4], R6 ;  /* 0x0000fd0009077a24 */ /* 0x000fe200078e0206 */
[----:B------:R-:W-:-:S02]  /*16630*/  IADD3 R12, -R4, R12, RZ ;  /* 0x0000000c040c7210 */ /* 0x000fc40007ffe1ff */
[----:B------:R-:W-:Y:S01]  /*16640*/  IADD3 R3, R3, R0, RZ ;  /* 0x0000000003037210 */ /* 0x000fe20007ffe0ff */
[----:B------:R-:W-:Y:S02]  /*16650*/  IMAD R0, R34, c[0x0][0x3e8], RZ ;  /* 0x0000fa0022007a24 */ /* 0x000fe400078e02ff */
[----:B------:R-:W-:Y:S02]  /*16660*/  IMAD R4, R12, 0x20, R8 ;  /* 0x000000200c047824 */ /* 0x000fe400078e0208 */
[C---:B------:R-:W-:Y:S02]  /*16670*/  IMAD R0, R44.reuse, c[0x0][0x3ec], R0 ;  /* 0x0000fb002c007a24 */ /* 0x040fe400078e0200 */
[----:B------:R-:W-:Y:S01]  /*16680*/  IMAD.WIDE.U32 R2, R44, c[0x0][0x3e8], R2 ;  /* 0x0000fa002c027a25 */ /* 0x000fe200078e0002 */
[C---:B--2---:R-:W-:Y:S02]  /*16690*/  LEA R4, R14.reuse, R4, 0x7 ;  /* 0x000000040e047211 */ /* 0x044fe400078e38ff */
[----:B------:R-:W-:-:S02]  /*166a0*/  LEA R8, R14, R8, 0x7 ;  /* 0x000000080e087211 */ /* 0x000fc400078e38ff */
[----:B------:R-:W-:Y:S01]  /*166b0*/  IADD3 R3, R0, R3, RZ ;  /* 0x0000000300037210 */ /* 0x000fe20007ffe0ff */
[----:B------:R-:W-:-:S04]  /*166c0*/  @P0 IMAD.HI.U32 R5, R4, c[0x0][0x4ec], RZ ;  /* 0x00013b0004050a27 */ /* 0x000fc800078e00ff */
[----:B------:R-:W-:Y:S01]  /*166d0*/  IMAD.MOV.U32 R0, RZ, RZ, R4 ;  /* 0x000000ffff007224 */ /* 0x000fe200078e0004 */
[----:B------:R-:W-:Y:S01]  /*166e0*/  @P0 SHF.R.U32.HI R0, RZ, c[0x0][0x4f0], R5 ;  /* 0x00013c00ff000a19 */ /* 0x000fe20000011605 */
[----:B------:R-:W-:-:S03]  /*166f0*/  IMAD.WIDE.U32 R2, R9, c[0x0][0x3f0], R2 ;  /* 0x0000fc0009027a25 */ /* 0x000fc600078e0002 */
[----:B------:R-:W-:Y:S02]  /*16700*/  IADD3 R5, -R0, RZ, RZ ;  /* 0x000000ff00057210 */ /* 0x000fe40007ffe1ff */
[----:B------:R-:W-:Y:S02]  /*16710*/  SHF.R.S32.HI R6, RZ, 0x1f, R0 ;  /* 0x0000001fff067819 */ /* 0x000fe40000011400 */
[----:B------:R-:W-:Y:S01]  /*16720*/  IADD3 R3, R3, R7, RZ ;  /* 0x0000000703037210 */ /* 0x000fe20007ffe0ff */
[----:B------:R-:W-:Y:S02]  /*16730*/  IMAD R5, R5, c[0x0][0x4e8], R4 ;  /* 0x00013a0005057a24 */ /* 0x000fe400078e0204 */
[----:B------:R-:W-:Y:S02]  /*16740*/  IMAD R6, R6, c[0x0][0x3e0], RZ ;  /* 0x0000f80006067a24 */ /* 0x000fe400078e02ff */
[----:B------:R-:W-:Y:S01]  /*16750*/  IMAD.WIDE.U32 R2, R0, c[0x0][0x3e0], R2 ;  /* 0x0000f80000027a25 */ /* 0x000fe200078e0002 */
[----:B------:R-:W-:-:S03]  /*16760*/  SHF.R.S32.HI R4, RZ, 0x1f, R5 ;  /* 0x0000001fff047819 */ /* 0x000fc60000011405 */
[----:B------:R-:W-:-:S04]  /*16770*/  IMAD R0, R0, c[0x0][0x3e4], R6 ;  /* 0x0000f90000007a24 */ /* 0x000fc800078e0206 */
[----:B------:R-:W-:Y:S02]  /*16780*/  IMAD.IADD R3, R3, 0x1, R0 ;  /* 0x0000000103037824 */ /* 0x000fe400078e0200 */
[----:B------:R-:W-:Y:S02]  /*16790*/  IMAD R0, R4, c[0x0][0x3d8], RZ ;  /* 0x0000f60004007a24 */ /* 0x000fe400078e02ff */
[----:B------:R-:W-:-:S04]  /*167a0*/  IMAD.WIDE.U32 R2, R5, c[0x0][0x3d8], R2 ;  /* 0x0000f60005027a25 */ /* 0x000fc800078e0002 */
[----:B------:R-:W-:Y:S01]  /*167b0*/  IMAD R0, R5, c[0x0][0x3dc], R0 ;  /* 0x0000f70005007a24 */ /* 0x000fe200078e0200 */
[----:B------:R-:W-:-:S04]  /*167c0*/  LEA R11, P0, R2, c[0x0][0x380], 0x1 ;  /* 0x0000e000020b7a11 */ /* 0x000fc800078008ff */
[----:B------:R-:W-:-:S04]  /*167d0*/  IADD3 R0, R3, R0, RZ ;  /* 0x0000000003007210 */ /* 0x000fc80007ffe0ff */
[----:B------:R-:W-:Y:S02]  /*167e0*/  LEA.HI.X R9, R2, c[0x0][0x384], R0, 0x1, P0 ;  /* 0x0000e10002097a11 */ /* 0x000fe400000f0c00 */
[----:B------:R-:W-:Y:S01]  /*167f0*/  ISETP.GE.AND P0, PT, R8, R10, PT ;  /* 0x0000000a0800720c */ /* 0x000fe20003f06270 */
[----:B------:R1:W2:Y:S01]  /*16800*/  SHFL.IDX PT, R2, R11, RZ, 0x181f ;  /* 0x00181fff0b027589 */ /* 0x0002a200000e0000 */
[----:B------:R-:W-:-:S03]  /*16810*/  SHF.L.U32 R0, R12, 0x3, RZ ;  /* 0x000000030c007819 */ /* 0x000fc600000006ff */
[----:B------:R1:W3:Y:S01]  /*16820*/  SHFL.IDX PT, R3, R9, RZ, 0x181f ;  /* 0x00181fff09037589 */ /* 0x0002e200000e0000 */
[----:B------:R-:W-:-:S07]  /*16830*/  IADD3 R7, R0, 0x40, RZ ;  /* 0x0000004000077810 */ /* 0x000fce0007ffe0ff */
[----:B------:R-:W-:Y:S05]  /*16840*/  @P0 BRA `(.L_x_147) ;  /* 0x0000009000000947 */ /* 0x000fea0003800000 */
[----:B------:R-:W-:Y:S02]  /*16850*/  ISETP.GE.AND P0, PT, R7, c[0x0][0x3c8], PT ;  /* 0x0000f20007007a0c */ /* 0x000fe40003f06270 */
[----:B------:R-:W-:-:S11]  /*16860*/  ISETP.GE.AND P1, PT, R0, c[0x0][0x3c8], PT ;  /* 0x0000f20000007a0c */ /* 0x000fd60003f26270 */
[----:B------:R-:W-:-:S04]  /*16870*/  @!P0 SHF.R.S32.HI R4, RZ, 0x1f, R7 ;  /* 0x0000001fff048819 */ /* 0x000fc80000011407 */
[----:B------:R-:W-:-:S04]  /*16880*/  @!P0 LEA.HI R4, R4, R7, RZ, 0x3 ;  /* 0x0000000704048211 */ /* 0x000fc800078f18ff */
[----:B------:R-:W-:Y:S01]  /*16890*/  @!P0 LOP3.LUT R6, R4, 0xfffffff8, RZ, 0xc0, !PT ;  /* 0xfffffff804068812 */ /* 0x000fe200078ec0ff */
[----:B--23--:R-:W-:-:S04]  /*168a0*/  @!P1 IMAD.WIDE R4, R0, 0x2, R2 ;  /* 0x0000000200049825 */ /* 0x00cfc800078e0202 */
[----:B------:R-:W-:Y:S01]  /*168b0*/  @!P0 IMAD.WIDE R2, R6, 0x2, R2 ;  /* 0x0000000206028825 */ /* 0x000fe200078e0202 */
[----:B------:R2:W-:Y:S04]  /*168c0*/  @!P1 ST.E.128 [R4.64], RZ ;  /* 0x000000ff04009985 */ /* 0x0005e8000c101d04 */
[----:B------:R2:W-:Y:S02]  /*168d0*/  @!P0 ST.E.128 [R2.64], RZ ;  /* 0x000000ff02008985 */ /* 0x0005e4000c101d04 */
.L_x_147:
[----:B------:R-:W-:Y:S05]  /*168e0*/  BSYNC B0 ;  /* 0x0000000000007941 */ /* 0x000fea0003800000 */
.L_x_146:
[----:B--2---:R-:W-:Y:S01]  /*168f0*/  IADD3 R4, R8, 0x20, RZ ;  /* 0x0000002008047810 */ /* 0x004fe20007ffe0ff */
[----:B---3--:R2:W3:Y:S01]  /*16900*/  SHFL.IDX PT, R3, R9, 0x1, 0x181f ;  /* 0x00381f0009037f89 */ /* 0x0084e200000e0000 */
[----:B------:R-:W-:Y:S02]  /*16910*/  BSSY B0, `(.L_x_148) ;  /* 0x000000d000007945 */ /* 0x000fe40003800000 */
[----:B------:R-:W-:Y:S01]  /*16920*/  ISETP.GE.AND P0, PT, R4, R10, PT ;  /* 0x0000000a0400720c */ /* 0x000fe20003f06270 */
[----:B------:R2:W4:-:S12]  /*16930*/  SHFL.IDX PT, R2, R11, 0x1, 0x181f ;  /* 0x00381f000b027f89 */ /* 0x00051800000e0000 */
[----:B------:R-:W-:Y:S05]  /*16940*/  @P0 BRA `(.L_x_149) ;  /* 0x0000009000000947 */ /* 0x000fea0003800000 */
[----:B------:R-:W-:Y:S02]  /*16950*/  ISETP.GE.AND P0, PT, R7, c[0x0][0x3c8], PT ;  /* 0x0000f20007007a0c */ /* 0x000fe40003f06270 */
[----:B------:R-:W-:-:S11]  /*16960*/  ISETP.GE.AND P1, PT, R0, c[0x0][0x3c8], PT ;  /* 0x0000f20000007a0c */ /* 0x000fd60003f26270 */
[----:B------:R-:W-:-:S04]  /*16970*/  @!P0 SHF.R.S32.HI R4, RZ, 0x1f, R7 ;  /* 0x0000001fff048819 */ /* 0x000fc80000011407 */
[----:B------:R-:W-:-:S04]  /*16980*/  @!P0 LEA.HI R4, R4, R7, RZ, 0x3 ;  /* 0x0000000704048211 */ /* 0x000fc800078f18ff */
[----:B------:R-:W-:Y:S01]  /*16990*/  @!P0 LOP3.LUT R6, R4, 0xfffffff8, RZ, 0xc0, !PT ;  /* 0xfffffff804068812 */ /* 0x000fe200078ec0ff */
[----:B---34-:R-:W-:-:S04]  /*169a0*/  @!P1 IMAD.WIDE R4, R0, 0x2, R2 ;  /* 0x0000000200049825 */ /* 0x018fc800078e0202 */
[----:B------:R-:W-:Y:S01]  /*169b0*/  @!P0 IMAD.WIDE R2, R6, 0x2, R2 ;  /* 0x0000000206028825 */ /* 0x000fe200078e0202 */
[----:B------:R3:W-:Y:S04]  /*169c0*/  @!P1 ST.E.128 [R4.64], RZ ;  /* 0x000000ff04009985 */ /* 0x0007e8000c101d04 */
[----:B------:R3:W-:Y:S02]  /*169d0*/  @!P0 ST.E.128 [R2.64], RZ ;  /* 0x000000ff02008985 */ /* 0x0007e4000c101d04 */
.L_x_149:
[----:B------:R-:W-:Y:S05]  /*169e0*/  BSYNC B0 ;  /* 0x0000000000007941 */ /* 0x000fea0003800000 */
.L_x_148:
        /* <DEDUP_REMOVED lines=8> */
[----:B------:R-:W-:-:S04]  /*16a70*/  @!P0 SHF.R.S32.HI R4, RZ, 0x1f, R7 ;  /* 0x0000001fff048819 */ /* 0x000fc80000011407 */
[----:B------:R-:W-:-:S04]  /*16a80*/  @!P0 LEA.HI R4, R4, R7, RZ, 0x3 ;  /* 0x0000000704048211 */ /* 0x000fc800078f18ff */
[----:B------:R-:W-:Y:S01]  /*16a90*/  @!P0 LOP3.LUT R6, R4, 0xfffffff8, RZ, 0xc0, !PT ;  /* 0xfffffff804068812 */ /* 0x000fe200078ec0ff */
[----:B-1--4-:R-:W-:-:S04]  /*16aa0*/  @!P1 IMAD.WIDE R4, R0, 0x2, R2 ;  /* 0x0000000200049825 */ /* 0x012fc800078e0202 */
[----:B------:R-:W-:Y:S01]  /*16ab0*/  @!P0 IMAD.WIDE R2, R6, 0x2, R2 ;  /* 0x0000000206028825 */ /* 0x000fe200078e0202 */
[----:B------:R1:W-:Y:S04]  /*16ac0*/  @!P1 ST.E.128 [R4.64], RZ ;  /* 0x000000ff04009985 */ /* 0x0003e8000c101d04 */
[----:B------:R1:W-:Y:S02]  /*16ad0*/  @!P0 ST.E.128 [R2.64], RZ ;  /* 0x000000ff02008985 */ /* 0x0003e4000c101d04 */
.L_x_151:
[----:B------:R-:W-:Y:S05]  /*16ae0*/  BSYNC B0 ;  /* 0x0000000000007941 */ /* 0x000fea0003800000 */
.L_x_150:
[----:B-1----:R-:W-:Y:S01]  /*16af0*/  IADD3 R4, R8, 0x60, RZ ;  /* 0x0000006008047810 */ /* 0x002fe20007ffe0ff */
[----:B------:R1:W2:Y:S03]  /*16b00*/  SHFL.IDX PT, R3, R9, 0x3, 0x181f ;  /* 0x00781f0009037f89 */ /* 0x0002a600000e0000 */
[----:B------:R-:W-:Y:S01]  /*16b10*/  ISETP.GE.AND P0, PT, R4, R10, PT ;  /* 0x0000000a0400720c */ /* 0x000fe20003f06270 */
[----:B----4-:R1:W4:-:S12]  /*16b20*/  SHFL.IDX PT, R2, R11, 0x3, 0x181f ;  /* 0x00781f000b027f89 */ /* 0x01031800000e0000 */
[----:B------:R-:W-:Y:S05]  /*16b30*/  @P0 EXIT ;  /* 0x000000000000094d */ /* 0x000fea0003800000 */
[----:B------:R-:W-:-:S13]  /*16b40*/  ISETP.GE.AND P0, PT, R0, c[0x0][0x3c8], PT ;  /* 0x0000f20000007a0c */ /* 0x000fda0003f06270 */
[----:B--2-4-:R-:W-:-:S05]  /*16b50*/  @!P0 IMAD.WIDE R4, R0, 0x2, R2 ;  /* 0x0000000200048825 */ /* 0x014fca00078e0202 */
[----:B------:R2:W-:Y:S01]  /*16b60*/  @!P0 ST.E.128 [R4.64], RZ ;  /* 0x000000ff04008985 */ /* 0x0005e2000c101d04 */
[----:B------:R-:W-:-:S13]  /*16b70*/  ISETP.GE.AND P0, PT, R7, c[0x0][0x3c8], PT ;  /* 0x0000f20007007a0c */ /* 0x000fda0003f06270 */
[----:B------:R-:W-:Y:S05]  /*16b80*/  @P0 EXIT ;  /* 0x000000000000094d */ /* 0x000fea0003800000 */
[----:B------:R-:W-:-:S04]  /*16b90*/  SHF.R.S32.HI R0, RZ, 0x1f, R7 ;  /* 0x0000001fff007819 */ /* 0x000fc80000011407 */
[----:B------:R-:W-:-:S04]  /*16ba0*/  LEA.HI R0, R0, R7, RZ, 0x3 ;  /* 0x0000000700007211 */ /* 0x000fc800078f18ff */
[----:B------:R-:W-:-:S05]  /*16bb0*/  LOP3.LUT R0, R0, 0xfffffff8, RZ, 0xc0, !PT ;  /* 0xfffffff800007812 */ /* 0x000fca00078ec0ff */
[----:B------:R-:W-:-:S05]  /*16bc0*/  IMAD.WIDE R2, R0, 0x2, R2 ;  /* 0x0000000200027825 */ /* 0x000fca00078e0202 */
[----:B------:R-:W-:Y:S01]  /*16bd0*/  ST.E.128 [R2.64], RZ ;  /* 0x000000ff02007985 */ /* 0x000fe2000c101d04 */
[----:B------:R-:W-:Y:S05]  /*16be0*/  EXIT ;  /* 0x000000000000794d */ /* 0x000fea0003800000 */
.L_x_152:
        /* <DEDUP_REMOVED lines=9> */
.L_x_3538:


//--------------------- .text._ZN7cutlass13device_kernelIN5flash19enable_sm80_to_sm89INS1_16FlashAttnFwdSm80INS1_25CollectiveMainloopFwdSm80ILi8ELi1ELb1EN4cute5tupleIJNS5_1CILi128EEENS7_ILi96EEES8_EEELi128ENS_6half_tEfNS_4arch4Sm80ELb0ELb1ELb1ELb0ELb0ELb0ELb1ELb0EEENS1_21CollectiveEpilogueFwdINS6_IJS8_S8_S9_EEENS6_IJNS7_ILi1EEESH_SH_EEESB_SD_Li256ELb0ELb1ELb0ELb0EEENS1_19SingleTileSchedulerILb0ELb0ELb1ELi128EEEEEEEEEvNT_6ParamsE --------------------------
	.section	.text._ZN7cutlass13device_kernelIN5flash19enable_sm80_to_sm89INS1_16FlashAttnFwdSm80INS1_25CollectiveMainloopFwdSm80ILi8ELi1ELb1EN4cute5tupleIJNS5_1CILi128EEENS7_ILi96EEES8_EEELi128ENS_6half_tEfNS_4arch4Sm80ELb0ELb1ELb1ELb0ELb0ELb0ELb1ELb0EEENS1_21CollectiveEpilogueFwdINS6_IJS8_S8_S9_EEENS6_IJNS7_ILi1EEESH_SH_EEESB_SD_Li256ELb0ELb1ELb0ELb0EEENS1_19SingleTileSchedulerILb0ELb0ELb1ELi128EEEEEEEEEvNT_6ParamsE,"ax",@progbits
	.sectioninfo	@"SHI_REGISTERS=255"
	.align	128
.text._ZN7cutlass13device_kernelIN5flash19enable_sm80_to_sm89INS1_16FlashAttnFwdSm80INS1_25CollectiveMainloopFwdSm80ILi8ELi1ELb1EN4cute5tupleIJNS5_1CILi128EEENS7_ILi96EEES8_EEELi128ENS_6half_tEfNS_4arch4Sm80ELb0ELb1ELb1ELb0ELb0ELb0ELb1ELb0EEENS1_21CollectiveEpilogueFwdINS6_IJS8_S8_S9_EEENS6_IJNS7_ILi1EEESH_SH_EEESB_SD_Li256ELb0ELb1ELb0ELb0EEENS1_19SingleTileSchedulerILb0ELb0ELb1ELi128EEEEEEEEEvNT_6ParamsE:
        .type           _ZN7cutlass13device_kernelIN5flash19enable_sm80_to_sm89INS1_16FlashAttnFwdSm80INS1_25CollectiveMainloopFwdSm80ILi8ELi1ELb1EN4cute5tupleIJNS5_1CILi128EEENS7_ILi96EEES8_EEELi128ENS_6half_tEfNS_4arch4Sm80ELb0ELb1ELb1ELb0ELb0ELb0ELb1ELb0EEENS1_21CollectiveEpilogueFwdINS6_IJS8_S8_S9_EEENS6_IJNS7_ILi1EEESH_SH_EEESB_SD_Li256ELb0ELb1ELb0ELb0EEENS1_19SingleTileSchedulerILb0ELb0ELb1ELi128EEEEEEEEEvNT_6ParamsE,@function
        .size           _ZN7cutlass13device_kernelIN5flash19enable_sm80_to_sm89INS1_16FlashAttnFwdSm80INS1_25CollectiveMainloopFwdSm80ILi8ELi1ELb1EN4cute5tupleIJNS5_1CILi128EEENS7_ILi96EEES8_EEELi128ENS_6half_tEfNS_4arch4Sm80ELb0ELb1ELb1ELb0ELb0ELb0ELb1ELb0EEENS1_21CollectiveEpilogueFwdINS6_IJS8_S8_S9_EEENS6_IJNS7_ILi1EEESH_SH_EEESB_SD_Li256ELb0ELb1ELb0ELb0EEENS1_19SingleTileSchedulerILb0ELb0ELb1ELi128EEEEEEEEEvNT_6ParamsE,(.L_x_3539 - _ZN7cutlass13device_kernelIN5flash19enable_sm80_to_sm89INS1_16FlashAttnFwdSm80INS1_25CollectiveMainloopFwdSm80ILi8ELi1ELb1EN4cute5tupleIJNS5_1CILi128EEENS7_ILi96EEES8_EEELi128ENS_6half_tEfNS_4arch4Sm80ELb0ELb1ELb1ELb0ELb0ELb0ELb1ELb0EEENS1_21CollectiveEpilogueFwdINS6_IJS8_S8_S9_EEENS6_IJNS7_ILi1EEESH_SH_EEESB_SD_Li256ELb0ELb1ELb0ELb0EEENS1_19SingleTileSchedulerILb0ELb0ELb1ELi128EEEEEEEEEvNT_6ParamsE)
        .other          _ZN7cutlass13device_kernelIN5flash19enable_sm80_to_sm89INS1_16FlashAttnFwdSm80INS1_25CollectiveMainloopFwdSm80ILi8ELi1ELb1EN4cute5tupleIJNS5_1CILi128EEENS7_ILi96EEES8_EEELi128ENS_6half_tEfNS_4arch4Sm80ELb0ELb1ELb1ELb0ELb0ELb0ELb1ELb0EEENS1_21CollectiveEpilogueFwdINS6_IJS8_S8_S9_EEENS6_IJNS7_ILi1EEESH_SH_EEESB_SD_Li256ELb0ELb1ELb0ELb0EEENS1_19SingleTileSchedulerILb0ELb0ELb1ELi128EEEEEEEEEvNT_6ParamsE,@"STO_CUDA_ENTRY STV_DEFAULT"
_ZN7cutlass13device_kernelIN5flash19enable_sm80_to_sm89INS1_16FlashAttnFwdSm80INS1_25CollectiveMainloopFwdSm80ILi8ELi1ELb1EN4cute5tupleIJNS5_1CILi128EEENS7_ILi96EEES8_EEELi128ENS_6half_tEfNS_4arch4Sm80ELb0ELb1ELb1ELb0ELb0ELb0ELb1ELb0EEENS1_21CollectiveEpilogueFwdINS6_IJS8_S8_S9_EEENS6_IJNS7_ILi1EEESH_SH_EEESB_SD_Li256ELb0ELb1ELb0ELb0EEENS1_19SingleTileSchedulerILb0ELb0ELb1ELi128EEEEEEEEEvNT_6ParamsE:
[----:B------:R-:W-:Y:S02]  /*0000*/  MOV R1, c[0x0][0x28] ;  /* 0x00000a0000017a02 */ /* 0x000fe40000000f00 */
[----:B------:R-:W1:Y:S02]  /*0010*/  S2R R0, SR_CTAID.Z ;  /* 0x0000000000007919 */ /* 0x000e640000002700 */
[----:B-1----:R-:W-:-:S13]  /*0020*/  ISETP.GE.AND P0, PT, R0, RZ, PT ;  /* 0x000000ff0000720c */ /* 0x002fda0003f06270 */
[----:B------:R-:W-:Y:S05]  /*0030*/  @!P0 EXIT ;  /* 0x000000000000894d */ /* 0x000fea0003800000 */
[----:B------:R-:W1:Y:S01]  /*0040*/  S2UR UR4, SR_CTAID.X ;  /* 0x00000000000479c3 */ /* 0x000e620000002500 */
[----:B------:R-:W-:Y:S01]  /*0050*/  IMAD.MOV.U32 R2, RZ, RZ, c[0x0][0x2c4] ;  /* 0x0000b100ff027624 */ /* 0x000fe200078e00ff */
[----:B------:R-:W2:Y:S01]  /*0060*/  S2R R104, SR_TID.X ;  /* 0x0000000000687919 */ /* 0x000ea20000002100 */
[----:B------:R-:W-:-:S03]  /*0070*/  IMAD.MOV.U32 R4, RZ, RZ, 0x1 ;  /* 0x00000001ff047424 */ /* 0x000fc600078e00ff */
[----:B------:R-:W-:Y:S02]  /*0080*/  ISETP.NE.AND P4, PT, R2, 0x1, PT ;  /* 0x000000010200780c */ /* 0x000fe40003f85270 */
[C---:B------:R-:W-:Y:S02]  /*0090*/  ISETP.LE.AND P3, PT, R4.reuse, c[0x0][0x32c], PT ;  /* 0x0000cb0004007a0c */ /* 0x040fe40003f63270 */
[----:B------:R-:W-:Y:S01]  /*00a0*/  IADD3 R3, R4, -c[0x0][0x168], RZ ;  /* 0x80005a0004037a10 */ /* 0x000fe20007ffe0ff */
[----:B-1----:R-:W-:-:S06]  /*00b0*/  USHF.L.U32 UR4, UR4, 0x7, URZ ;  /* 0x0000000704047899 */ /* 0x002fcc000800063f */
[----:B------:R-:W-:Y:S01]  /*00c0*/  IMAD.U32 R37, RZ, RZ, UR4 ;  /* 0x00000004ff257e24 */ /* 0x000fe2000f8e00ff */
[----:B------:R-:W-:-:S04]  /*00d0*/  UIADD3 UR4, UR4, 0x7f, URZ ;  /* 0x0000007f04047890 */ /* 0x000fc8000fffe03f */
[----:B------:R-:W-:Y:S02]  /*00e0*/  @P4 IADD3 R5, R37, 0x7f, RZ ;  /* 0x0000007f25054810 */ /* 0x000fe40007ffe0ff */
[----:B------:R-:W-:-:S03]  /*00f0*/  IMAD.U32 R6, RZ, RZ, UR4 ;  /* 0x00000004ff067e24 */ /* 0x000fc6000f8e00ff */
[----:B------:R-:W-:-:S05]  /*0100*/  @P4 IMAD.HI.U32 R5, R5, c[0x0][0x2c8], RZ ;  /* 0x0000b20005054a27 */ /* 0x000fca00078e00ff */
[----:B------:R-:W-:-:S04]  /*0110*/  @P4 SHF.R.U32.HI R6, RZ, c[0x0][0x2cc], R5 ;  /* 0x0000b300ff064a19 */ /* 0x000fc80000011605 */
[----:B------:R-:W-:-:S04]  /*0120*/  IADD3 R3, R6, c[0x0][0x1d0], R3 ;  /* 0x0000740006037a10 */ /* 0x000fc80007ffe003 */
[----:B------:R-:W-:Y:S01]  /*0130*/  IADD3 R6, R3, c[0x0][0x328], RZ ;  /* 0x0000ca0003067a10 */ /* 0x000fe20007ffe0ff */
[----:B------:R-:W-:Y:S05]  /*0140*/  @!P3 BRA `(.L_x_153) ;  /* 0x000000f00000b947 */ /* 0x000fea0003800000 */
[C---:B--2---:R-:W-:Y:S02]  /*0150*/  ISETP.GT.AND P0, PT, R3.reuse, RZ, PT ;  /* 0x000000ff0300720c */ /* 0x044fe40003f04270 */
[----:B------:R-:W-:-:S11]  /*0160*/  IADD3 R5, R3, -0x1, RZ ;  /* 0xffffffff03057810 */ /* 0x000fd60007ffe0ff */
[----:B------:R-:W-:Y:S05]  /*0170*/  @P0 BRA `(.L_x_154) ;  /* 0x0000006000000947 */ /* 0x000fea0003800000 */
[----:B------:R-:W-:Y:S01]  /*0180*/  ISETP.NE.AND P0, PT, R4, c[0x0][0x32c], PT ;  /* 0x0000cb0004007a0c */ /* 0x000fe20003f05270 */
[----:B------:R-:W-:-:S12]  /*0190*/  IMAD.MOV R5, RZ, RZ, -R3 ;  /* 0x000000ffff057224 */ /* 0x000fd800078e0a03 */
[----:B------:R-:W-:-:S05]  /*01a0*/  @P0 IMAD.HI.U32 R3, R5, c[0x0][0x330], RZ ;  /* 0x0000cc0005030a27 */ /* 0x000fca00078e00ff */
[----:B------:R-:W-:-:S04]  /*01b0*/  @P0 SHF.R.U32.HI R5, RZ, c[0x0][0x334], R3 ;  /* 0x0000cd00ff050a19 */ /* 0x000fc80000011603 */
[----:B------:R-:W-:Y:S01]  /*01c0*/  LOP3.LUT R5, RZ, R5, RZ, 0x33, !PT ;  /* 0x00000005ff057212 */ /* 0x000fe200078e33ff */
[----:B------:R-:W-:Y:S05]  /*01d0*/  BRA `(.L_x_155) ;  /* 0x0000003000007947 */ /* 0x000fea0003800000 */
.L_x_154:
[----:B------:R-:W-:-:S13]  /*01e0*/  ISETP.NE.AND P0, PT, R4, c[0x0][0x32c], PT ;  /* 0x0000cb0004007a0c */ /* 0x000fda0003f05270 */
[----:B------:R-:W-:-:S05]  /*01f0*/  @P0 IMAD.HI.U32 R3, R5, c[0x0][0x330], RZ ;  /* 0x0000cc0005030a27 */ /* 0x000fca00078e00ff */
[----:B------:R-:W-:Y:S02]  /*0200*/  @P0 SHF.R.U32.HI R5, RZ, c[0x0][0x334], R3 ;  /* 0x0000cd00ff050a19 */ /* 0x000fe40000011603 */
.L_x_155:
[----:B------:R-:W-:-:S05]  /*0210*/  MOV R4, c[0x0][0x32c] ;  /* 0x0000cb0000047a02 */ /* 0x000fca0000000f00 */
[----:B------:R-:W-:-:S05]  /*0220*/  IMAD R5, R5, R4, c[0x0][0x32c] ;  /* 0x0000cb0005057624 */ /* 0x000fca00078e0204 */
[----:B------:R-:W-:-:S03]  /*0230*/  IMNMX R6, R6, R5, PT ;  /* 0x0000000506067217 */ /* 0x000fc60003800200 */
.L_x_153:
[----:B--2---:R-:W-:Y:S01]  /*0240*/  UMOV UR4, 0x5f ;  /* 0x0000005f00047882 */ /* 0x004fe20000000000 */
[----:B------:R-:W-:Y:S01]  /*0250*/  IADD3 R4, R6, 0x5f, RZ ;  /* 0x0000005f06047810 */ /* 0x000fe20007ffe0ff */
[----:B------:R-:W-:Y:S01]  /*0260*/  ULDC UR6, c[0x0][0x1d0] ;  /* 0x0000740000067ab9 */ /* 0x000fe20000000800 */
[----:B------:R-:W-:Y:S01]  /*0270*/  @P4 IMAD.HI.U32 R3, R37, c[0x0][0x2c8], RZ ;  /* 0x0000b20025034a27 */ /* 0x000fe200078e00ff */
[----:B------:R-:W-:Y:S02]  /*0280*/  UIADD3 UR4, UR4, UR6, URZ ;  /* 0x0000000604047290 */ /* 0x000fe4000fffe03f */
[----:B------:R-:W-:Y:S01]  /*0290*/  ULDC UR13, c[0x0][0x168] ;  /* 0x00005a00000d7ab9 */ /* 0x000fe20000000800 */
[----:B------:R-:W-:Y:S01]  /*02a0*/  IMAD.HI R4, R4, 0x2aaaaaab, RZ ;  /* 0x2aaaaaab04047827 */ /* 0x000fe200078e02ff */
[----:B------:R-:W-:Y:S02]  /*02b0*/  UIMAD.WIDE UR4, UR4, 0x2aaaaaab, URZ ;  /* 0x2aaaaaab040478a5 */ /* 0x000fe4000f8e023f */
[----:B------:R-:W-:Y:S01]  /*02c0*/  UIADD3 UR13, UR6, -UR13, URZ ;  /* 0x8000000d060d7290 */ /* 0x000fe2000fffe03f */
[----:B------:R-:W-:Y:S01]  /*02d0*/  IMAD.MOV.U32 R5, RZ, RZ, R37 ;  /* 0x000000ffff057224 */ /* 0x000fe200078e0025 */
[----:B------:R-:W-:Y:S01]  /*02e0*/  USHF.R.U32.HI UR4, URZ, 0x1f, UR5 ;  /* 0x0000001f3f047899 */ /* 0x000fe20008011605 */
[----:B------:R-:W-:-:S02]  /*02f0*/  @P4 SHF.R.U32.HI R5, RZ, c[0x0][0x2cc], R3 ;  /* 0x0000b300ff054a19 */ /* 0x000fc40000011603 */
[----:B------:R-:W-:Y:S01]  /*0300*/  SHF.R.U32.HI R3, RZ, 0x1f, R4 ;  /* 0x0000001fff037819 */ /* 0x000fe20000011604 */
[----:B------:R-:W-:Y:S01]  /*0310*/  ULEA.HI.SX32 UR4, UR5, UR4, 0x1c ;  /* 0x0000000405047291 */ /* 0x000fe2000f8fe23f */
[----:B------:R-:W-:Y:S02]  /*0320*/  IADD3 R5, R5, UR13, RZ ;  /* 0x0000000d05057c10 */ /* 0x000fe4000fffe0ff */
[----:B------:R-:W-:Y:S02]  /*0330*/  LEA.HI.SX32 R3, R4, R3, 0x1c ;  /* 0x0000000304037211 */ /* 0x000fe400078fe2ff */
[----:B------:R-:W-:Y:S02]  /*0340*/  IADD3 R4, R5, -c[0x0][0x324], RZ ;  /* 0x8000c90005047a10 */ /* 0x000fe40007ffe0ff */
[----:B------:R-:W-:Y:S01]  /*0350*/  IMNMX R36, R3, UR4, PT ;  /* 0x0000000403247c17 */ /* 0x000fe2000b800200 */
[----:B------:R-:W-:Y:S05]  /*0360*/  @!P3 BRA `(.L_x_156) ;  /* 0x000000f00000b947 */ /* 0x000fea0003800000 */
[----:B------:R-:W-:-:S13]  /*0370*/  ISETP.GT.AND P0, PT, R5, -0x1, PT ;  /* 0xffffffff0500780c */ /* 0x000fda0003f04270 */
[----:B------:R-:W-:Y:S05]  /*0380*/  @P0 BRA `(.L_x_157) ;  /* 0x0000007000000947 */ /* 0x000fea0003800000 */
[----:B------:R-:W-:Y:S01]  /*0390*/  IMAD.MOV.U32 R3, RZ, RZ, c[0x0][0x32c] ;  /* 0x0000cb00ff037624 */ /* 0x000fe200078e00ff */
[----:B------:R-:W-:-:S04]  /*03a0*/  LOP3.LUT R5, RZ, R5, RZ, 0x33, !PT ;  /* 0x00000005ff057212 */ /* 0x000fc800078e33ff */
[----:B------:R-:W-:-:S13]  /*03b0*/  ISETP.NE.AND P0, PT, R3, 0x1, PT ;  /* 0x000000010300780c */ /* 0x000fda0003f05270 */
[----:B------:R-:W-:-:S05]  /*03c0*/  @P0 IMAD.HI.U32 R3, R5, c[0x0][0x330], RZ ;  /* 0x0000cc0005030a27 */ /* 0x000fca00078e00ff */
[----:B------:R-:W-:-:S04]  /*03d0*/  @P0 SHF.R.U32.HI R5, RZ, c[0x0][0x334], R3 ;  /* 0x0000cd00ff050a19 */ /* 0x000fc80000011603 */
[----:B------:R-:W-:Y:S01]  /*03e0*/  LOP3.LUT R5, RZ, R5, RZ, 0x33, !PT ;  /* 0x00000005ff057212 */ /* 0x000fe200078e33ff */
[----:B------:R-:W-:Y:S05]  /*03f0*/  BRA `(.L_x_158) ;  /* 0x0000004000007947 */ /* 0x000fea0003800000 */
.L_x_157:
[----:B------:R-:W-:-:S04]  /*0400*/  MOV R3, c[0x0][0x32c] ;  /* 0x0000cb0000037a02 */ /* 0x000fc80000000f00 */
[----:B------:R-:W-:-:S13]  /*0410*/  ISETP.NE.AND P0, PT, R3, 0x1, PT ;  /* 0x000000010300780c */ /* 0x000fda0003f05270 */
[----:B------:R-:W-:-:S05]  /*0420*/  @P0 IMAD.HI.U32 R3, R5, c[0x0][0x330], RZ ;  /* 0x0000cc0005030a27 */ /* 0x000fca00078e00ff */
[----:B------:R-:W-:-:S05]  /*0430*/  @P0 SHF.R.U32.HI R5, RZ, c[0x0][0x334], R3 ;  /* 0x0000cd00ff050a19 */ /* 0x000fca0000011603 */
.L_x_158:
[----:B------:R-:W-:-:S05]  /*0440*/  IMAD R5, R5, c[0x0][0x32c], RZ ;  /* 0x0000cb0005057a24 */ /* 0x000fca00078e02ff */
[----:B------:R-:W-:-:S05]  /*0450*/  IMNMX R4, R4, R5, !PT ;  /* 0x0000000504047217 */ /* 0x000fca0007800200 */
.L_x_156:
[----:B------:R-:W-:Y:S01]  /*0460*/  IMAD.HI R4, R4, 0x2aaaaaab, RZ ;  /* 0x2aaaaaab04047827 */ /* 0x000fe200078e02ff */
[----:B------:R-:W-:Y:S01]  /*0470*/  ULDC.64 UR10, c[0x0][0x118] ;  /* 0x00004600000a7ab9 */ /* 0x000fe20000000a00 */
[----:B------:R-:W-:Y:S01]  /*0480*/  PLOP3.LUT P1, PT, PT, PT, PT, 0x80, 0x0 ;  /* 0x000000000000781c */ /* 0x000fe20003f2f070 */
[----:B------:R-:W-:Y:S01]  /*0490*/  CS2R R66, SRZ ;  /* 0x0000000000427805 */ /* 0x000fe2000001ff00 */
[----:B------:R-:W-:Y:S01]  /*04a0*/  IMAD.MOV.U32 R5, RZ, RZ, RZ ;  /* 0x000000ffff057224 */ /* 0x000fe200078e00ff */
[----:B------:R-:W-:Y:S01]  /*04b0*/  SHF.R.U32.HI R215, RZ, 0x1f, R4 ;  /* 0x0000001fffd77819 */ /* 0x000fe20000011604 */
[----:B------:R-:W-:Y:S01]  /*04c0*/  IMAD.MOV.U32 R64, RZ, RZ, RZ ;  /* 0x000000ffff407224 */ /* 0x000fe200078e00ff */
[----:B------:R-:W-:Y:S01]  /*04d0*/  CS2R R62, SRZ ;  /* 0x00000000003e7805 */ /* 0x000fe2000001ff00 */
[----:B------:R-:W-:Y:S01]  /*04e0*/  CS2R R60, SRZ ;  /* 0x00000000003c7805 */ /* 0x000fe2000001ff00 */
[----:B------:R-:W-:Y:S01]  /*04f0*/  LEA.HI.SX32 R215, R4, R215, 0x1c ;  /* 0x000000d704d77211 */ /* 0x000fe200078fe2ff */
[----:B------:R-:W-:Y:S01]  /*0500*/  CS2R R58, SRZ ;  /* 0x00000000003a7805 */ /* 0x000fe2000001ff00 */
[----:B------:R-:W-:Y:S01]  /*0510*/  CS2R R56, SRZ ;  /* 0x0000000000387805 */ /* 0x000fe2000001ff00 */
[----:B------:R-:W-:Y:S01]  /*0520*/  CS2R R54, SRZ ;  /* 0x0000000000367805 */ /* 0x000fe2000001ff00 */
[----:B------:R-:W-:Y:S01]  /*0530*/  IMNMX R215, RZ, R215, !PT ;  /* 0x000000d7ffd77217 */ /* 0x000fe20007800200 */
[----:B------:R-:W-:Y:S01]  /*0540*/  CS2R R52, SRZ ;  /* 0x0000000000347805 */ /* 0x000fe2000001ff00 */
[----:B------:R-:W-:Y:S01]  /*0550*/  CS2R R70, SRZ ;  /* 0x0000000000467805 */ /* 0x000fe2000001ff00 */
[----:B------:R-:W-:Y:S01]  /*0560*/  CS2R R68, SRZ ;  /* 0x0000000000447805 */ /* 0x000fe2000001ff00 */
[----:B------:R-:W-:Y:S01]  /*0570*/  ISETP.GT.AND P0, PT, R36, R215, PT ;  /* 0x000000d72400720c */ /* 0x000fe20003f04270 */
        /* <DEDUP_REMOVED lines=27> */
[----:B------:R-:W-:-:S02]  /*0730*/  SHF.R.S32.HI R107, RZ, 0x1f, R104 ;  /* 0x0000001fff6b7819 */ /* 0x000fc40000011468 */
[----:B------:R-:W-:Y:S01]  /*0740*/  SHF.R.S32.HI R7, RZ, 0x1f, R0 ;  /* 0x0000001fff077819 */ /* 0x000fe20000011400 */
[----:B------:R-:W-:Y:S01]  /*0750*/  IMAD.MOV.U32 R39, RZ, RZ, 0x60 ;  /* 0x00000060ff277424 */ /* 0x000fe200078e00ff */
[----:B------:R-:W-:Y:S01]  /*0760*/  ISETP.NE.AND.EX P2, PT, RZ, c[0x0][0x344], PT, P2 ;  /* 0x0000d100ff007a0c */ /* 0x000fe20003f45320 */
[----:B------:R-:W-:Y:S01]  /*0770*/  ULDC.64 UR6, c[0x0][0x1e0] ;  /* 0x0000780000067ab9 */ /* 0x000fe20000000a00 */
[----:B------:R-:W-:Y:S01]  /*0780*/  IADD3 R111, R36, -0x1, RZ ;  /* 0xffffffff246f7810 */ /* 0x000fe20007ffe0ff */
[----:B------:R-:W-:-:S10]  /*0790*/  ULDC.64 UR4, c[0x0][0x208] ;  /* 0x0000820000047ab9 */ /* 0x000fd40000000a00 */
[----:B------:R-:W-:-:S04]  /*07a0*/  @P2 IMAD.MOV.U32 R3, RZ, RZ, 0x4 ;  /* 0x00000004ff032424 */ /* 0x000fc800078e00ff */
[----:B------:R-:W-:-:S06]  /*07b0*/  @P2 IMAD.WIDE R226, R0, R3, c[0x0][0x340] ;  /* 0x0000d00000e22625 */ /* 0x000fcc00078e0203 */
[----:B------:R-:W2:Y:S01]  /*07c0*/  @P2 LDG.E R226, [R226.64] ;  /* 0x0000000ae2e22981 */ /* 0x000ea2000c1e1900 */
[-C--:B------:R-:W-:Y:S01]  /*07d0*/  LEA.HI R30, R107, R104.reuse, RZ, 0x3 ;  /* 0x000000686b1e7211 */ /* 0x080fe200078f18ff */
[----:B-1----:R-:W-:Y:S01]  /*07e0*/  IMAD.WIDE.U32 R10, R26, c[0x0][0x1b8], RZ ;  /* 0x00006e001a0a7a25 */ /* 0x002fe200078e00ff */
[----:B------:R-:W-:Y:S01]  /*07f0*/  SHF.R.S32.HI R28, RZ, 0x1f, R26 ;  /* 0x0000001fff1c7819 */ /* 0x000fe2000001141a */
[----:B------:R-:W-:Y:S01]  /*0800*/  UIMAD.WIDE.U32 UR14, UR6, 0x40, URZ ;  /* 0x00000040060e78a5 */ /* 0x000fe2000f8e003f */
[----:B------:R-:W-:Y:S01]  /*0810*/  LOP3.LUT R25, R30, 0xfffffff8, RZ, 0xc0, !PT ;  /* 0xfffffff81e197812 */ /* 0x000fe200078ec0ff */
[----:B------:R-:W-:Y:S01]  /*0820*/  IMAD.WIDE.U32 R108, R39, c[0x0][0x1e0], RZ ;  /* 0x00007800276c7a25 */ /* 0x000fe200078e00ff */
[----:B------:R-:W-:Y:S01]  /*0830*/  SHF.R.S32.HI R30, RZ, 0x3, R30 ;  /* 0x00000003ff1e7819 */ /* 0x000fe2000001141e */
[----:B------:R-:W-:Y:S01]  /*0840*/  USHF.L.U32 UR8, UR7, 0x6, URZ ;  /* 0x0000000607087899 */ /* 0x000fe2000800063f */
[----:B------:R-:W-:Y:S01]  /*0850*/  SHF.R.S32.HI R27, RZ, 0x1f, R111 ;  /* 0x0000001fff1b7819 */ /* 0x000fe2000001146f */
[----:B------:R-:W-:Y:S01]  /*0860*/  IMAD.IADD R25, R104, 0x1, -R25 ;  /* 0x0000000168197824 */ /* 0x000fe200078e0a19 */
[--C-:B------:R-:W-:Y:S01]  /*0870*/  SHF.R.S32.HI R29, RZ, 0x1f, R30.reuse ;  /* 0x0000001fff1d7819 */ /* 0x100fe2000001141e */
[----:B------:R-:W-:Y:S01]  /*0880*/  IMAD R5, R28, c[0x0][0x1b8], RZ ;  /* 0x00006e001c057a24 */ /* 0x000fe200078e02ff */
[-C--:B------:R-:W-:Y:S01]  /*0890*/  LEA.HI R214, R107, R104.reuse, RZ, 0x4 ;  /* 0x000000686bd67211 */ /* 0x080fe200078f20ff */
[----:B------:R-:W-:Y:S01]  /*08a0*/  IMAD R4, R25, 0x20, R30 ;  /* 0x0000002019047824 */ /* 0x000fe200078e021e */
[----:B------:R-:W-:Y:S01]  /*08b0*/  UIADD3 UR8, UR15, UR8, URZ ;  /* 0x000000080f087290 */ /* 0x000fe2000fffe03f */
[----:B------:R-:W-:Y:S01]  /*08c0*/  IMAD R5, R26, c[0x0][0x1bc], R5 ;  /* 0x00006f001a057a24 */ /* 0x000fe200078e0205 */
[----:B------:R-:W-:Y:S01]  /*08d0*/  LEA.HI R106, R107, R104, RZ, 0x5 ;  /* 0x000000686b6a7211 */ /* 0x000fe200078f28ff */
[----:B------:R-:W-:Y:S01]  /*08e0*/  IMAD.IADD R3, R37, 0x1, R4 ;  /* 0x0000000125037824 */ /* 0x000fe200078e0204 */
[----:B------:R-:W-:Y:S01]  /*08f0*/  USHF.L.U32 UR9, UR4, 0x6, URZ ;  /* 0x0000000604097899 */ /* 0x000fe2000800063f */
[----:B------:R-:W-:Y:S01]  /*0900*/  IMAD.IADD R11, R11, 0x1, R5 ;  /* 0x000000010b0b7824 */ /* 0x000fe200078e0205 */
[----:B------:R-:W-:Y:S01]  /*0910*/  SHF.R.S32.HI R105, RZ, 0x5, R106 ;  /* 0x00000005ff697819 */ /* 0x000fe2000001146a */
[----:B------:R-:W-:Y:S01]  /*0920*/  @P4 IMAD.HI.U32 R4, R3, c[0x0][0x2c8], RZ ;  /* 0x0000b20003044a27 */ /* 0x000fe200078e00ff */
[----:B------:R-:W-:-:S02]  /*0930*/  UMOV UR12, 0x6 ;  /* 0x00000006000c7882 */ /* 0x000fc40000000000 */
[----:B------:R-:W-:Y:S01]  /*0940*/  USHF.L.U64.HI UR12, UR4, UR12, UR5 ;  /* 0x0000000c040c7299 */ /* 0x000fe20008010205 */
[----:B------:R-:W-:Y:S01]  /*0950*/  IMAD.MOV.U32 R8, RZ, RZ, R3 ;  /* 0x000000ffff087224 */ /* 0x000fe200078e0003 */
[----:B------:R-:W-:Y:S01]  /*0960*/  @P4 SHF.R.U32.HI R8, RZ, c[0x0][0x2cc], R4 ;  /* 0x0000b300ff084a19 */ /* 0x000fe20000011604 */
[----:B------:R-:W-:Y:S02]  /*0970*/  IMAD R5, R7, c[0x0][0x1c0], RZ ;  /* 0x0000700007057a24 */ /* 0x000fe400078e02ff */
[----:B------:R-:W-:Y:S01]  /*0980*/  IMAD.WIDE.U32 R10, R0, c[0x0][0x1c0], R10 ;  /* 0x00007000000a7a25 */ /* 0x000fe200078e000a */
[----:B------:R-:W-:-:S03]  /*0990*/  SHF.R.S32.HI R6, RZ, 0x1f, R8 ;  /* 0x0000001fff067819 */ /* 0x000fc60000011408 */
[----:B------:R-:W-:Y:S02]  /*09a0*/  IMAD R5, R0, c[0x0][0x1c4], R5 ;  /* 0x0000710000057a24 */ /* 0x000fe400078e0205 */
[----:B------:R-:W-:Y:S02]  /*09b0*/  IMAD.MOV R4, RZ, RZ, -R8 ;  /* 0x000000ffff047224 */ /* 0x000fe400078e0a08 */
[----:B------:R-:W-:Y:S02]  /*09c0*/  IMAD.IADD R11, R11, 0x1, R5 ;  /* 0x000000010b0b7824 */ /* 0x000fe400078e0205 */
[----:B------:R-:W-:Y:S02]  /*09d0*/  IMAD R5, R6, c[0x0][0x1b0], RZ ;  /* 0x00006c0006057a24 */ /* 0x000fe400078e02ff */
[----:B------:R-:W-:Y:S02]  /*09e0*/  IMAD R4, R4, c[0x0][0x2c4], R3 ;  /* 0x0000b10004047a24 */ /* 0x000fe400078e0203 */
[----:B------:R-:W-:-:S02]  /*09f0*/  IMAD R3, R8, c[0x0][0x1b4], R5 ;  /* 0x00006d0008037a24 */ /* 0x000fc400078e0205 */
[----:B------:R-:W-:Y:S01]  /*0a00*/  IMAD.WIDE.U32 R10, R8, c[0x0][0x1b0], R10 ;  /* 0x00006c00080a7a25 */ /* 0x000fe200078e000a */
[----:B------:R-:W-:-:S03]  /*0a10*/  SHF.R.S32.HI R5, RZ, 0x1f, R4 ;  /* 0x0000001fff057819 */ /* 0x000fc60000011404 */
[----:B------:R-:W-:Y:S02]  /*0a20*/  IMAD.IADD R11, R11, 0x1, R3 ;  /* 0x000000010b0b7824 */ /* 0x000fe400078e0203 */
[----:B------:R-:W-:Y:S02]  /*0a30*/  IMAD R5, R5, c[0x0][0x1a8], RZ ;  /* 0x00006a0005057a24 */ /* 0x000fe400078e02ff */
[----:B------:R-:W-:-:S04]  /*0a40*/  IMAD.WIDE.U32 R8, R4, c[0x0][0x1a8], R10 ;  /* 0x00006a0004087a25 */ /* 0x000fc800078e000a */
[----:B------:R-:W-:Y:S01]  /*0a50*/  IMAD R5, R4, c[0x0][0x1ac], R5 ;  /* 0x00006b0004057a24 */ /* 0x000fe200078e0205 */
[----:B------:R-:W-:Y:S01]  /*0a60*/  BAR.SYNC.DEFER_BLOCKING 0x0 ;  /* 0x0000000000007b1d */ /* 0x000fe20000010000 */
[----:B------:R-:W-:Y:S01]  /*0a70*/  IMAD.SHL.U32 R3, R30, 0x40, RZ ;  /* 0x000000401e037824 */ /* 0x000fe200078e00ff */
[----:B------:R-:W-:Y:S01]  /*0a80*/  LEA R6, P0, R8, c[0x0][0x160], 0x1 ;  /* 0x0000580008067a11 */ /* 0x000fe200078008ff */
[----:B------:R-:W-:Y:S02]  /*0a90*/  IMAD.IADD R4, R9, 0x1, R5 ;  /* 0x0000000109047824 */ /* 0x000fe400078e0205 */
[----:B------:R-:W-:Y:S01]  /*0aa0*/  IMAD.SHL.U32 R32, R25, 0x8, RZ ;  /* 0x0000000819207824 */ /* 0x000fe200078e00ff */
[----:B------:R-:W-:Y:S01]  /*0ab0*/  LOP3.LUT R3, R3, 0x1c0, RZ, 0xc0, !PT ;  /* 0x000001c003037812 */ /* 0x000fe200078ec0ff */
[----:B------:R-:W-:Y:S01]  /*0ac0*/  IMAD R5, R2, c[0x0][0x168], RZ ;  /* 0x00005a0002057a24 */ /* 0x000fe200078e02ff */
[----:B------:R-:W-:Y:S01]  /*0ad0*/  LEA.HI.X R4, R8, c[0x0][0x164], R4, 0x1, P0 ;  /* 0x0000590008047a11 */ /* 0x000fe200000f0c04 */
[----:B------:R-:W1:Y:S01]  /*0ae0*/  SHFL.IDX PT, R12, R6, RZ, 0x181f ;  /* 0x00181fff060c7589 */ /* 0x000e6200000e0000 */
[----:B------:R-:W-:Y:S01]  /*0af0*/  IMAD.IADD R2, R37, 0x1, R30 ;  /* 0x0000000125027824 */ /* 0x000fe200078e021e */
[----:B------:R-:W-:-:S02]  /*0b00*/  LOP3.LUT R9, R3, 0x38, R32, 0xf8, !PT ;  /* 0x0000003803097812 */ /* 0x000fc400078ef820 */
[----:B------:R-:W-:Y:S01]  /*0b10*/  SHF.R.U32.HI R216, RZ, 0x3, R3 ;  /* 0x00000003ffd87819 */ /* 0x000fe20000011603 */
[----:B------:R-:W3:Y:S01]  /*0b20*/  SHFL.IDX PT, R13, R4, RZ, 0x181f ;  /* 0x00181fff040d7589 */ /* 0x000ee200000e0000 */
[----:B------:R-:W-:Y:S02]  /*0b30*/  LEA.HI R3, R107, R104, RZ, 0x6 ;  /* 0x000000686b037211 */ /* 0x000fe400078f30ff */
[C---:B------:R-:W-:Y:S01]  /*0b40*/  ISETP.GE.AND P1, PT, R2.reuse, R5, PT ;  /* 0x000000050200720c */ /* 0x040fe20003f26270 */
[----:B------:R-:W4:Y:S01]  /*0b50*/  SHFL.IDX PT, R10, R6, 0x1, 0x181f ;  /* 0x00381f00060a7f89 */ /* 0x000f2200000e0000 */
[----:B------:R-:W-:Y:S01]  /*0b60*/  LOP3.LUT R216, R9, R216, RZ, 0x3c, !PT ;  /* 0x000000d809d87212 */ /* 0x000fe200078e3cff */
[----:B------:R-:W-:Y:S01]  /*0b70*/  IMAD.SHL.U32 R3, R3, 0x8, RZ ;  /* 0x0000000803037824 */ /* 0x000fe200078e00ff */
[----:B------:R-:W-:Y:S01]  /*0b80*/  IADD3 R8, R2, 0x20, RZ ;  /* 0x0000002002087810 */ /* 0x000fe20007ffe0ff */
[----:B------:R-:W5:Y:S01]  /*0b90*/  SHFL.IDX PT, R11, R4, 0x1, 0x181f ;  /* 0x00381f00040b7f89 */ /* 0x000f6200000e0000 */
[----:B------:R-:W-:-:S02]  /*0ba0*/  SHF.R.S32.HI R33, RZ, 0x1f, R32 ;  /* 0x0000001fff217819 */ /* 0x000fc40000011420 */
[----:B------:R-:W-:Y:S01]  /*0bb0*/  LOP3.LUT R216, R216, 0xfffffe00, R3, 0xf8, !PT ;  /* 0xfffffe00d8d87812 */ /* 0x000fe200078ef803 */
[----:B------:R-:W-:Y:S01]  /*0bc0*/  SHFL.IDX PT, R9, R4, 0x2, 0x181f ;  /* 0x00581f0004097f89 */ /* 0x000fe200000e0000 */
[----:B------:R-:W-:Y:S02]  /*0bd0*/  IADD3 R3, R32, 0x40, RZ ;  /* 0x0000004020037810 */ /* 0x000fe40007ffe0ff */
[----:B------:R-:W-:Y:S01]  /*0be0*/  ISETP.GE.AND P0, PT, R8, R5, PT ;  /* 0x000000050800720c */ /* 0x000fe20003f06270 */
[----:B------:R-:W-:Y:S01]  /*0bf0*/  IMAD.SHL.U32 R216, R216, 0x2, RZ ;  /* 0x00000002d8d87824 */ /* 0x000fe200078e00ff */
[----:B------:R-:W-:Y:S02]  /*0c00*/  IADD3 R8, R2, 0x40, RZ ;  /* 0x0000004002087810 */ /* 0x000fe40007ffe0ff */
[C---:B-1----:R-:W-:Y:S02]  /*0c10*/  @!P1 LEA R16, P5, R32.reuse, R12, 0x1 ;  /* 0x0000000c20109211 */ /* 0x042fe400078a08ff */
[----:B------:R-:W-:-:S02]  /*0c20*/  ISETP.GE.AND P6, PT, R32, c[0x0][0x198], PT ;  /* 0x0000660020007a0c */ /* 0x000fc40003fc6270 */
[----:B------:R-:W-:Y:S02]  /*0c30*/  IADD3 R2, R2, 0x60, RZ ;  /* 0x0000006002027810 */ /* 0x000fe40007ffe0ff */
[----:B---3--:R-:W-:Y:S02]  /*0c40*/  @!P1 LEA.HI.X R17, R32, R13, R33, 0x1, P5 ;  /* 0x0000000d20119211 */ /* 0x008fe400028f0c21 */
[----:B------:R-:W-:Y:S02]  /*0c50*/  ISETP.GE.AND P5, PT, R8, R5, PT ;  /* 0x000000050800720c */ /* 0x000fe40003fa6270 */
[----:B------:R-:W1:Y:S05]  /*0c60*/  SHFL.IDX PT, R8, R6, 0x2, 0x181f ;  /* 0x00581f0006087f89 */ /* 0x000e6a00000e0000 */
[----:B------:R1:W-:Y:S01]  /*0c70*/  @!P1 LDGSTS.E.BYPASS.LTC128B.128 [R216+0x100], [R16.64], !P6 ;  /* 0x0010000010d89fae */ /* 0x0003e2000f101d4a */
[----:B--2---:R-:W-:Y:S01]  /*0c80*/  @P2 SHF.R.S32.HI R227, RZ, 0x1f, R226 ;  /* 0x0000001fffe32819 */ /* 0x004fe200000114e2 */
[----:B------:R-:W-:Y:S01]  /*0c90*/  @!P2 IMAD.MOV.U32 R226, RZ, RZ, R0 ;  /* 0x000000ffffe2a224 */ /* 0x000fe200078e0000 */
[----:B------:R-:W-:Y:S01]  /*0ca0*/  @!P1 SHF.R.S32.HI R0, RZ, 0x1f, R3 ;  /* 0x0000001fff009819 */ /* 0x000fe20000011403 */
[----:B------:R-:W-:Y:S01]  /*0cb0*/  @!P2 IMAD.MOV.U32 R227, RZ, RZ, R7 ;  /* 0x000000ffffe3a224 */ /* 0x000fe200078e0007 */
[----:B------:R-:W-:Y:S01]  /*0cc0*/  ISETP.GE.AND P2, PT, R3, c[0x0][0x198], PT ;  /* 0x0000660003007a0c */ /* 0x000fe20003f46270 */
[----:B------:R-:W-:Y:S01]  /*0cd0*/  IMAD R7, R29, c[0x0][0x1e0], RZ ;  /* 0x000078001d077a24 */ /* 0x000fe200078e02ff */
[----:B------:R-:W-:Y:S01]  /*0ce0*/  @!P1 LEA.HI R0, R0, R3, RZ, 0x3 ;  /* 0x0000000300009211 */ /* 0x000fe200078f18ff */
[----:B------:R-:W-:-:S02]  /*0cf0*/  IMAD R221, R227, c[0x0][0x1f0], RZ ;  /* 0x00007c00e3dd7a24 */ /* 0x000fc400078e02ff */
[----:B------:R-:W-:Y:S01]  /*0d00*/  IMAD R7, R30, c[0x0][0x1e4], R7 ;  /* 0x000079001e077a24 */ /* 0x000fe200078e0207 */
[----:B------:R-:W-:Y:S01]  /*0d10*/  @!P1 LOP3.LUT R0, R0, 0xfffffff8, RZ, 0xc0, !PT ;  /* 0xfffffff800009812 */ /* 0x000fe200078ec0ff */
[----:B------:R-:W-:Y:S02]  /*0d20*/  IMAD R221, R226, c[0x0][0x1f4], R221 ;  /* 0x00007d00e2dd7a24 */ /* 0x000fe400078e02dd */
[----:B------:R-:W-:Y:S02]  /*0d30*/  IMAD R29, R29, c[0x0][0x208], RZ ;  /* 0x000082001d1d7a24 */ /* 0x000fe400078e02ff */
[----:B------:R-:W-:Y:S01]  /*0d40*/  @!P1 IMAD.WIDE R18, R0, 0x2, R12 ;  /* 0x0000000200129825 */ /* 0x000fe200078e020c */
[----:B------:R-:W-:-:S03]  /*0d50*/  @!P0 SHF.R.S32.HI R0, RZ, 0x1f, R3 ;  /* 0x0000001fff008819 */ /* 0x000fc60000011403 */
[----:B------:R-:W-:Y:S01]  /*0d60*/  IMAD.WIDE.U32 R12, R30, c[0x0][0x1e0], R32 ;  /* 0x000078001e0c7a25 */ /* 0x000fe200078e0020 */
[----:B------:R-:W-:Y:S01]  /*0d70*/  @!P0 LEA.HI R0, R0, R3, RZ, 0x3 ;  /* 0x0000000300008211 */ /* 0x000fe200078f18ff */
[----:B------:R2:W-:Y:S01]  /*0d80*/  @!P1 LDGSTS.E.BYPASS.LTC128B.128 [R216+0x4100], [R18.64], !P2 ;  /* 0x0410000012d89fae */ /* 0x0005e2000d101d4a */
[----:B----4-:R-:W-:Y:S01]  /*0d90*/  @!P0 LEA R14, P1, R32, R10, 0x1 ;  /* 0x0000000a200e8211 */ /* 0x010fe200078208ff */
[----:B------:R-:W-:Y:S01]  /*0da0*/  IMAD.IADD R13, R13, 0x1, R7 ;  /* 0x000000010d0d7824 */ /* 0x000fe200078e0207 */
[----:B------:R-:W-:Y:S01]  /*0db0*/  @!P0 LOP3.LUT R0, R0, 0xfffffff8, RZ, 0xc0, !PT ;  /* 0xfffffff800008812 */ /* 0x000fe200078ec0ff */
[----:B------:R-:W-:Y:S01]  /*0dc0*/  IMAD R229, R227, c[0x0][0x218], RZ ;  /* 0x00008600e3e57a24 */ /* 0x000fe200078e02ff */
[----:B-----5:R-:W-:Y:S02]  /*0dd0*/  @!P0 LEA.HI.X R15, R32, R11, R33, 0x1, P1 ;  /* 0x0000000b200f8211 */ /* 0x020fe400008f0c21 */
[----:B------:R-:W-:Y:S01]  /*0de0*/  ISETP.GE.AND P1, PT, R2, R5, PT ;  /* 0x000000050200720c */ /* 0x000fe20003f26270 */
[----:B------:R-:W-:Y:S01]  /*0df0*/  @!P0 IMAD.WIDE R10, R0, 0x2, R10 ;  /* 0x00000002000a8825 */ /* 0x000fe200078e020a */
[----:B------:R-:W-:Y:S01]  /*0e00*/  @!P5 SHF.R.S32.HI R0, RZ, 0x1f, R3 ;  /* 0x0000001fff00d819 */ /* 0x000fe20000011403 */
[----:B------:R3:W-:Y:S01]  /*0e10*/  @!P0 LDGSTS.E.BYPASS.LTC128B.128 [R216+0x1100], [R14.64], !P6 ;  /* 0x011000000ed88fae */ /* 0x0007e2000f101d4a */
[----:B------:R-:W-:Y:S01]  /*0e20*/  LOP3.LUT R7, R214, 0xfffffff0, RZ, 0xc0, !PT ;  /* 0xfffffff0d6077812 */ /* 0x000fe200078ec0ff */
[----:B------:R-:W-:Y:S01]  /*0e30*/  IMAD R5, R28, c[0x0][0x1e8], RZ ;  /* 0x00007a001c057a24 */ /* 0x000fe200078e02ff */
[----:B------:R-:W-:Y:S01]  /*0e40*/  @!P5 LEA.HI R0, R0, R3, RZ, 0x3 ;  /* 0x000000030000d211 */ /* 0x000fe200078f18ff */
[----:B------:R4:W-:Y:S01]  /*0e50*/  @!P0 LDGSTS.E.BYPASS.LTC128B.128 [R216+0x5100], [R10.64], !P2 ;  /* 0x051000000ad88fae */ /* 0x0009e2000d101d4a */
[----:B-1----:R-:W-:Y:S01]  /*0e60*/  @!P5 LEA R16, P0, R32, R8, 0x1 ;  /* 0x000000082010d211 */ /* 0x002fe200078008ff */
[----:B------:R-:W-:Y:S01]  /*0e70*/  IMAD R218, R26, c[0x0][0x1ec], R5 ;  /* 0x00007b001ada7a24 */ /* 0x000fe200078e0205 */
[----:B------:R-:W-:Y:S01]  /*0e80*/  @!P5 LOP3.LUT R5, R0, 0xfffffff8, RZ, 0xc0, !PT ;  /* 0xfffffff80005d812 */ /* 0x000fe200078ec0ff */
[----:B------:R-:W-:Y:S01]  /*0e90*/  IMAD R229, R226, c[0x0][0x21c], R229 ;  /* 0x00008700e2e57a24 */ /* 0x000fe200078e02e5 */
[----:B------:R-:W-:-:S02]  /*0ea0*/  @!P5 LEA.HI.X R17, R32, R9, R33, 0x1, P0 ;  /* 0x000000092011d211 */ /* 0x000fc400000f0c21 */
[----:B------:R-:W-:Y:S01]  /*0eb0*/  @!P1 SHF.R.S32.HI R0, RZ, 0x1f, R3 ;  /* 0x0000001fff009819 */ /* 0x000fe20000011403 */
[----:B------:R-:W-:Y:S02]  /*0ec0*/  @!P5 IMAD.WIDE R8, R5, 0x2, R8 ;  /* 0x000000020508d825 */ /* 0x000fe400078e0208 */
[----:B------:R1:W-:Y:S01]  /*0ed0*/  @!P5 LDGSTS.E.BYPASS.LTC128B.128 [R216+0x2100], [R16.64], !P6 ;  /* 0x0210000010d8dfae */ /* 0x0003e2000f101d4a */
[----:B------:R-:W-:Y:S01]  /*0ee0*/  @!P1 LEA.HI R0, R0, R3, RZ, 0x3 ;  /* 0x0000000300009211 */ /* 0x000fe200078f18ff */
[----:B------:R-:W-:Y:S02]  /*0ef0*/  IMAD R5, R39, c[0x0][0x1e4], RZ ;  /* 0x0000790027057a24 */ /* 0x000fe400078e02ff */
[----:B--2---:R-:W-:Y:S01]  /*0f00*/  IMAD.WIDE.U32 R18, R26, c[0x0][0x1e8], R12 ;  /* 0x00007a001a127a25 */ /* 0x004fe200078e000c */
[----:B------:R2:W-:Y:S01]  /*0f10*/  @!P5 LDGSTS.E.BYPASS.LTC128B.128 [R216+0x6100], [R8.64], !P2 ;  /* 0x0610000008d8dfae */ /* 0x0005e2000d101d4a */
[----:B------:R-:W-:Y:S02]  /*0f20*/  @!P1 LOP3.LUT R0, R0, 0xfffffff8, RZ, 0xc0, !PT ;  /* 0xfffffff800009812 */ /* 0x000fe400078ec0ff */
[----:B------:R-:W-:Y:S01]  /*0f30*/  IMAD R39, R36, -0x60, R39 ;  /* 0xffffffa024277824 */ /* 0x000fe200078e0227 */
[----:B------:R-:W3:Y:S01]  /*0f40*/  SHFL.IDX PT, R12, R6, 0x3, 0x181f ;  /* 0x00781f00060c7f89 */ /* 0x000ee200000e0000 */
[----:B------:R-:W-:-:S02]  /*0f50*/  IMAD.IADD R219, R19, 0x1, R218 ;  /* 0x0000000113db7824 */ /* 0x000fc400078e02da */
[----:B------:R-:W-:Y:S01]  /*0f60*/  IMAD.MOV.U32 R218, RZ, RZ, R18 ;  /* 0x000000ffffda7224 */ /* 0x000fe200078e0012 */
[----:B------:R5:W1:Y:S01]  /*0f70*/  SHFL.IDX PT, R13, R4, 0x3, 0x181f ;  /* 0x00781f00040d7f89 */ /* 0x000a6200000e0000 */
[----:B------:R-:W-:Y:S01]  /*0f80*/  IADD3 R24, R39, c[0x0][0x1d0], -R30 ;  /* 0x0000740027187a10 */ /* 0x000fe20007ffe81e */
[----:B------:R-:W-:Y:S02]  /*0f90*/  IMAD.IADD R38, R109, 0x1, R5 ;  /* 0x000000016d267824 */ /* 0x000fe400078e0205 */
[----:B------:R-:W-:Y:S01]  /*0fa0*/  IMAD.WIDE.U32 R218, R226, c[0x0][0x1f0], R218 ;  /* 0x00007c00e2da7a25 */ /* 0x000fe200078e00da */
[----:B------:R-:W-:-:S03]  /*0fb0*/  ISETP.GE.AND P0, PT, R24, 0x1, PT ;  /* 0x000000011800780c */ /* 0x000fc60003f06270 */
[----:B------:R-:W-:Y:S02]  /*0fc0*/  IMAD R5, R38, R111, RZ ;  /* 0x0000006f26057224 */ /* 0x000fe400078e02ff */
[----:B------:R-:W-:Y:S02]  /*0fd0*/  IMAD.IADD R221, R219, 0x1, R221 ;  /* 0x00000001dbdd7824 */ /* 0x000fe400078e02dd */
[----:B------:R-:W-:Y:S02]  /*0fe0*/  IMAD.MOV.U32 R220, RZ, RZ, R218 ;  /* 0x000000ffffdc7224 */ /* 0x000fe400078e00da */
[-C--:B------:R-:W-:Y:S02]  /*0ff0*/  IMAD R5, R27, R108.reuse, R5 ;  /* 0x0000006c1b057224 */ /* 0x080fe400078e0205 */
[----:B--2---:R-:W-:Y:S01]  /*1000*/  IMAD.WIDE.U32 R8, R111, R108, R220 ;  /* 0x0000006c6f087225 */ /* 0x004fe200078e00dc */
[----:B---3--:R-:W-:-:S03]  /*1010*/  @!P1 LEA R14, P5, R32, R12, 0x1 ;  /* 0x0000000c200e9211 */ /* 0x008fc600078a08ff */
[----:B-----5:R-:W-:Y:S01]  /*1020*/  IMAD.IADD R4, R104, 0x1, -R7 ;  /* 0x0000000168047824 */ /* 0x020fe200078e0a07 */
[----:B-1----:R-:W-:Y:S01]  /*1030*/  @!P1 LEA.HI.X R15, R32, R13, R33, 0x1, P5 ;  /* 0x0000000d200f9211 */ /* 0x002fe200028f0c21 */
[----:B------:R-:W-:Y:S01]  /*1040*/  IMAD.IADD R5, R9, 0x1, R5 ;  /* 0x0000000109057824 */ /* 0x000fe200078e0205 */
[----:B----4-:R-:W-:Y:S01]  /*1050*/  @P0 LEA R10, P5, R8, c[0x0][0x1c8], 0x1 ;  /* 0x00007200080a0a11 */ /* 0x010fe200078a08ff */
[----:B------:R-:W-:Y:S01]  /*1060*/  @!P1 IMAD.WIDE R12, R0, 0x2, R12 ;  /* 0x00000002000c9825 */ /* 0x000fe200078e020c */
[----:B------:R-:W-:Y:S01]  /*1070*/  SHF.R.S32.HI R7, RZ, 0x1f, R4 ;  /* 0x0000001fff077819 */ /* 0x000fe20000011404 */
[----:B------:R1:W-:Y:S01]  /*1080*/  @!P1 LDGSTS.E.BYPASS.LTC128B.128 [R216+0x3100], [R14.64], !P6 ;  /* 0x031000000ed89fae */ /* 0x0003e2000f101d4a */
[----:B------:R-:W-:Y:S01]  /*1090*/  ISETP.GE.AND P6, PT, R32, c[0x0][0x1d4], PT ;  /* 0x0000750020007a0c */ /* 0x000fe20003fc6270 */
[----:B------:R-:W-:Y:S01]  /*10a0*/  IMAD.U32 R6, RZ, RZ, UR6 ;  /* 0x00000006ff067e24 */ /* 0x000fe2000f8e00ff */
[----:B------:R-:W-:Y:S01]  /*10b0*/  @P0 LEA.HI.X R11, R8, c[0x0][0x1cc], R5, 0x1, P5 ;  /* 0x00007300080b0a11 */ /* 0x000fe200028f0c05 */
[----:B------:R2:W-:Y:S01]  /*10c0*/  @!P1 LDGSTS.E.BYPASS.LTC128B.128 [R216+0x7100], [R12.64], !P2 ;  /* 0x071000000cd89fae */ /* 0x0005e2000d101d4a */
[----:B------:R-:W-:-:S02]  /*10d0*/  ISETP.GE.AND P5, PT, R3, c[0x0][0x1d4], PT ;  /* 0x0000750003007a0c */ /* 0x000fc40003fa6270 */
[C---:B------:R-:W-:Y:S01]  /*10e0*/  ISETP.GE.AND P2, PT, R24.reuse, 0x21, PT ;  /* 0x000000211800780c */ /* 0x040fe20003f46270 */
[----:B------:R-:W0:Y:S01]  /*10f0*/  LDGDEPBAR ;  /* 0x00000000000079af */ /* 0x000e220000000000 */
[----:B------:R-:W-:Y:S02]  /*1100*/  LEA.HI R2, R7, R4, RZ, 0x3 ;  /* 0x0000000407027211 */ /* 0x000fe400078f18ff */
[----:B------:R-:W-:Y:S02]  /*1110*/  ISETP.GE.AND P1, PT, R24, 0x41, PT ;  /* 0x000000411800780c */ /* 0x000fe40003f26270 */
[----:B------:R-:W-:Y:S01]  /*1120*/  LOP3.LUT R3, R2, 0xfffffff8, RZ, 0xc0, !PT ;  /* 0xfffffff802037812 */ /* 0x000fe200078ec0ff */
[----:B------:R3:W-:Y:S01]  /*1130*/  @P0 LDGSTS.E.BYPASS.LTC128B.128 [R216+0x8100], [R10.64], !P6 ;  /* 0x081000000ad80fae */ /* 0x0007e2000f101d4a */
[----:B------:R-:W-:-:S03]  /*1140*/  SHF.R.S32.HI R7, RZ, 0x4, R214 ;  /* 0x00000004ff077819 */ /* 0x000fc600000114d6 */
[----:B------:R-:W-:Y:S01]  /*1150*/  IMAD.IADD R0, R4, 0x1, -R3 ;  /* 0x0000000104007824 */ /* 0x000fe200078e0a03 */
[----:B------:R3:W-:Y:S01]  /*1160*/  @P0 LDGSTS.E.BYPASS.LTC128B.128 [R216+0xb100], [R10.64+0x80], !P5 ;  /* 0x0b1000800ad80fae */ /* 0x0007e2000e901d4a */
[----:B------:R-:W-:Y:S01]  /*1170*/  IMAD.U32 R4, RZ, RZ, UR6 ;  /* 0x00000006ff047e24 */ /* 0x000fe2000f8e00ff */
[----:B------:R-:W-:Y:S01]  /*1180*/  @P2 LEA R6, P0, R6, R8, 0x5 ;  /* 0x0000000806062211 */ /* 0x000fe200078028ff */
[----:B------:R-:W-:Y:S01]  /*1190*/  IMAD.U32 R3, RZ, RZ, UR7 ;  /* 0x00000007ff037e24 */ /* 0x000fe2000f8e00ff */
[----:B------:R-:W-:-:S04]  /*11a0*/  LEA.HI R214, R214, R7, RZ, 0x1 ;  /* 0x00000007d6d67211 */ /* 0x000fc800078f08ff */
[----:B------:R-:W-:Y:S02]  /*11b0*/  @P2 LEA.HI.X R3, R4, R5, R3, 0x5, P0 ;  /* 0x0000000504032211 */ /* 0x000fe400000f2c03 */
[----:B------:R-:W-:-:S05]  /*11c0*/  LOP3.LUT R214, R214, 0xfffffffe, RZ, 0xc0, !PT ;  /* 0xfffffffed6d67812 */ /* 0x000fca00078ec0ff */
[----:B------:R-:W-:Y:S02]  /*11d0*/  IMAD.IADD R214, R7, 0x1, -R214 ;  /* 0x0000000107d67824 */ /* 0x000fe400078e0ad6 */
[----:B------:R-:W-:Y:S02]  /*11e0*/  IMAD.SHL.U32 R7, R0, 0x40, RZ ;  /* 0x0000004000077824 */ /* 0x000fe400078e00ff */
[----:B------:R-:W-:-:S03]  /*11f0*/  IMAD.SHL.U32 R4, R214, 0x8, RZ ;  /* 0x00000008d6047824 */ /* 0x000fc600078e00ff */
[----:B------:R-:W-:-:S04]  /*1200*/  LOP3.LUT R7, R7, 0x1c0, RZ, 0xc0, !PT ;  /* 0x000001c007077812 */ /* 0x000fc800078ec0ff */
[----:B------:R-:W-:Y:S02]  /*1210*/  LOP3.LUT R4, R7, 0x8, R4, 0xf8, !PT ;  /* 0x0000000807047812 */ /* 0x000fe400078ef804 */
[C---:B---3--:R-:W-:Y:S02]  /*1220*/  @P2 LEA R10, P0, R6.reuse, c[0x0][0x1c8], 0x1 ;  /* 0x00007200060a2a11 */ /* 0x048fe400078008ff */
[----:B------:R-:W-:Y:S02]  /*1230*/  SHF.R.U32.HI R7, RZ, 0x3, R7 ;  /* 0x00000003ff077819 */ /* 0x000fe40000011607 */
[----:B------:R-:W-:Y:S01]  /*1240*/  @P2 LEA.HI.X R11, R6, c[0x0][0x1cc], R3, 0x1, P0 ;  /* 0x00007300060b2a11 */ /* 0x000fe200000f0c03 */
[----:B------:R-:W-:Y:S01]  /*1250*/  IMAD.SHL.U32 R6, R25, 0x40, RZ ;  /* 0x0000004019067824 */ /* 0x000fe200078e00ff */
[----:B------:R-:W-:Y:S01]  /*1260*/  @P1 IADD3 R8, P0, R8, UR14, RZ ;  /* 0x0000000e08081c10 */ /* 0x000fe2000ff1e0ff */
[----:B------:R-:W-:Y:S01]  /*1270*/  IMAD.SHL.U32 R3, R30, 0x8, RZ ;  /* 0x000000081e037824 */ /* 0x000fe200078e00ff */
[----:B------:R-:W-:Y:S01]  /*1280*/  LOP3.LUT R4, R4, R7, RZ, 0x3c, !PT ;  /* 0x0000000704047212 */ /* 0x000fe200078e3cff */
[----:B------:R3:W-:Y:S01]  /*1290*/  @P2 LDGSTS.E.BYPASS.LTC128B.128 [R216+0x9100], [R10.64], !P6 ;  /* 0x091000000ad82fae */ /* 0x0007e2000f101d4a */
[----:B------:R-:W-:-:S02]  /*12a0*/  @P1 IADD3.X R5, R5, UR8, RZ, P0, !PT ;  /* 0x0000000805051c10 */ /* 0x000fc400087fe4ff */
[----:B--2---:R-:W-:Y:S01]  /*12b0*/  @P1 LEA R12, P0, R8, c[0x0][0x1c8], 0x1 ;  /* 0x00007200080c1a11 */ /* 0x004fe200078008ff */
[----:B------:R3:W-:Y:S01]  /*12c0*/  @P2 LDGSTS.E.BYPASS.LTC128B.128 [R216+0xc100], [R10.64+0x80], !P5 ;  /* 0x0c1000800ad82fae */ /* 0x0007e2000e901d4a */
[----:B------:R-:W-:Y:S02]  /*12d0*/  LOP3.LUT R6, R6, 0x1c0, RZ, 0xc0, !PT ;  /* 0x000001c006067812 */ /* 0x000fe400078ec0ff */
[----:B------:R-:W-:Y:S01]  /*12e0*/  @P1 LEA.HI.X R13, R8, c[0x0][0x1cc], R5, 0x1, P0 ;  /* 0x00007300080d1a11 */ /* 0x000fe200000f0c05 */
[----:B------:R-:W-:Y:S01]  /*12f0*/  IMAD.SHL.U32 R5, R2, 0x40, RZ ;  /* 0x0000004002057824 */ /* 0x000fe200078e00ff */
[----:B------:R-:W-:-:S03]  /*1300*/  SHF.R.U32.HI R9, RZ, 0x3, R6 ;  /* 0x00000003ff097819 */ /* 0x000fc60000011606 */
[----:B------:R1:W-:Y:S01]  /*1310*/  @P1 LDGSTS.E.BYPASS.LTC128B.128 [R216+0xa100], [R12.64], !P6 ;  /* 0x0a1000000cd81fae */ /* 0x0003e2000f101d4a */
[----:B------:R-:W-:Y:S01]  /*1320*/  LOP3.LUT R2, R4, 0xfffffe00, R5, 0xf8, !PT ;  /* 0xfffffe0004027812 */ /* 0x000fe200078ef805 */
[----:B------:R-:W-:Y:S01]  /*1330*/  IMAD.MOV.U32 R5, RZ, RZ, 0x10 ;  /* 0x00000010ff057424 */ /* 0x000fe200078e00ff */
[----:B------:R-:W-:Y:S01]  /*1340*/  LOP3.LUT R4, R6, 0x8, R3, 0xf8, !PT ;  /* 0x0000000806047812 */ /* 0x000fe200078ef803 */
[----:B------:R1:W-:Y:S01]  /*1350*/  @P1 LDGSTS.E.BYPASS.LTC128B.128 [R216+0xd100], [R12.64+0x80], !P5 ;  /* 0x0d1000800cd81fae */ /* 0x0003e2000e901d4a */
[----:B------:R-:W-:Y:S01]  /*1360*/  R2P PR, R0, 0x6 ;  /* 0x0000000600007804 */ /* 0x000fe20000000000 */
[----:B------:R-:W-:Y:S01]  /*1370*/  IMAD R7, R105, 0x400, R2 ;  /* 0x0000040069077824 */ /* 0x000fe200078e0202 */
[----:B------:R-:W-:Y:S01]  /*1380*/  LOP3.LUT R9, R4, R9, RZ, 0x3c, !PT ;  /* 0x0000000904097212 */ /* 0x000fe200078e3cff */
[----:B------:R-:W0:Y:S01]  /*1390*/  LDGDEPBAR ;  /* 0x00000000000079af */ /* 0x000e220000000000 */
[----:B------:R-:W-:Y:S01]  /*13a0*/  IMAD.MOV.U32 R3, RZ, RZ, 0x20 ;  /* 0x00000020ff037424 */ /* 0x000fe200078e00ff */
[----:B------:R-:W-:-:S02]  /*13b0*/  SEL R5, R5, 0xfffffff0, !P1 ;  /* 0xfffffff005057807 */ /* 0x000fc40004800000 */
[C---:B------:R-:W-:Y:S01]  /*13c0*/  LEA R4, R7.reuse, 0x100, 0x1 ;  /* 0x0000010007047811 */ /* 0x040fe200078e08ff */
[----:B------:R-:W-:Y:S01]  /*13d0*/  IMAD.SHL.U32 R7, R7, 0x2, RZ ;  /* 0x0000000207077824 */ /* 0x000fe200078e00ff */
[----:B------:R-:W-:Y:S01]  /*13e0*/  SEL R3, R3, 0xffffffe0, !P2 ;  /* 0xffffffe003037807 */ /* 0x000fe20005000000 */
[----:B------:R-:W-:Y:S01]  /*13f0*/  IMAD R214, R214, 0x200, R9 ;  /* 0x00000200d6d67824 */ /* 0x000fe200078e0209 */
[----:B------:R-:W-:Y:S01]  /*1400*/  LOP3.LUT P0, RZ, R25, 0x2, RZ, 0xc0, !PT ;  /* 0x0000000219ff7812 */ /* 0x000fe2000780c0ff */
[--C-:B------:R-:W-:Y:S01]  /*1410*/  IMAD R6, R5, 0x2, R4.reuse ;  /* 0x0000000205067824 */ /* 0x100fe200078e0204 */
[----:B------:R-:W-:Y:S01]  /*1420*/  ISETP.LT.OR P2, PT, R24, 0x1, P6 ;  /* 0x000000011800780c */ /* 0x000fe20003741670 */
[C---:B------:R-:W-:Y:S02]  /*1430*/  IMAD R4, R3.reuse, 0x2, R4 ;  /* 0x0000000203047824 */ /* 0x040fe400078e0204 */
[----:B------:R-:W-:Y:S02]  /*1440*/  IMAD R0, R3, 0x2, R6 ;  /* 0x0000000203007824 */ /* 0x000fe400078e0206 */
[----:B------:R-:W-:-:S05]  /*1450*/  IMAD.SHL.U32 R214, R214, 0x2, RZ ;  /* 0x00000002d6d67824 */ /* 0x000fca00078e00ff */
[----:B------:R-:W-:Y:S01]  /*1460*/  IADD3 R213, R214, 0x8120, RZ ;  /* 0x00008120d6d57810 */ /* 0x000fe20007ffe0ff */
[----:B------:R-:W-:-:S04]  /*1470*/  DEPBAR.LE SB0, 0x1 ;  /* 0x000080400000791a */ /* 0x000fc80000000000 */
[----:B------:R-:W-:Y:S06]  /*1480*/  BAR.SYNC.DEFER_BLOCKING 0x0 ;  /* 0x0000000000007b1d */ /* 0x000fec0000010000 */
[----:B------:R-:W-:Y:S04]  /*1490*/  LDSM.16.M88.4 R120, [R7+0x100] ;  /* 0x000100000778783b */ /* 0x000fe80000000200 */
[----:B------:R2:W-:Y:S04]  /*14a0*/  LDSM.16.M88.4 R172, [R7+0x4100] ;  /* 0x0041000007ac783b */ /* 0x0005e80000000200 */
[----:B------:R-:W-:Y:S04]  /*14b0*/  LDSM.16.M88.4 R140, [R6] ;  /* 0x00000000068c783b */ /* 0x000fe80000000200 */
[----:B------:R-:W-:Y:S04]  /*14c0*/  LDSM.16.M88.4 R176, [R6+0x4000] ;  /* 0x0040000006b0783b */ /* 0x000fe80000000200 */
[----:B------:R-:W-:Y:S04]  /*14d0*/  LDSM.16.M88.4 R152, [R4] ;  /* 0x000000000498783b */ /* 0x000fe80000000200 */
[----:B------:R-:W-:Y:S04]  /*14e0*/  LDSM.16.M88.4 R180, [R4+0x4000] ;  /* 0x0040000004b4783b */ /* 0x000fe80000000200 */
[----:B------:R-:W-:Y:S01]  /*14f0*/  LDSM.16.M88.4 R168, [R0] ;  /* 0x0000000000a8783b */ /* 0x000fe20000000200 */
[----:B--2---:R-:W-:-:S03]  /*1500*/  IADD3 R7, R214, 0x8100, RZ ;  /* 0x00008100d6077810 */ /* 0x004fc60007ffe0ff */
[----:B------:R2:W-:Y:S01]  /*1510*/  LDSM.16.M88.4 R188, [R0+0x4000] ;  /* 0x0040000000bc783b */ /* 0x0005e20000000200 */
[----:B------:R-:W-:-:S03]  /*1520*/  @P0 IADD3 R213, R7, -0x20, RZ ;  /* 0xffffffe007d50810 */ /* 0x000fc60007ffe0ff */
[----:B------:R-:W-:Y:S01]  /*1530*/  BAR.SYNC.DEFER_BLOCKING 0x0 ;  /* 0x0000000000007b1d */ /* 0x000fe20000010000 */
[----:B------:R-:W-:Y:S01]  /*1540*/  IMAD R7, R28, c[0x0][0x210], RZ ;  /* 0x000084001c077a24 */ /* 0x000fe200078e02ff */
[C---:B------:R-:W-:Y:S02]  /*1550*/  IADD3 R207, R213.reuse, 0x800, RZ ;  /* 0x00000800d5cf7810 */ /* 0x040fe40007ffe0ff */
[C---:B------:R-:W-:Y:S02]  /*1560*/  IADD3 R206, R213.reuse, 0x1000, RZ ;  /* 0x00001000d5ce7810 */ /* 0x040fe40007ffe0ff */
[C---:B------:R-:W-:Y:S02]  /*1570*/  IADD3 R205, R213.reuse, 0x1800, RZ ;  /* 0x00001800d5cd7810 */ /* 0x040fe40007ffe0ff */
[C---:B------:R-:W-:Y:S02]  /*1580*/  IADD3 R204, R213.reuse, 0x2000, RZ ;  /* 0x00002000d5cc7810 */ /* 0x040fe40007ffe0ff */
[----:B------:R-:W-:-:S02]  /*1590*/  IADD3 R203, R213, 0x2800, RZ ;  /* 0x00002800d5cb7810 */ /* 0x000fc40007ffe0ff */
[C---:B------:R-:W-:Y:S02]  /*15a0*/  IADD3 R201, R213.reuse, 0x3000, RZ ;  /* 0x00003000d5c97810 */ /* 0x040fe40007ffe0ff */
[C---:B------:R-:W-:Y:S02]  /*15b0*/  IADD3 R200, R213.reuse, 0x3800, RZ ;  /* 0x00003800d5c87810 */ /* 0x040fe40007ffe0ff */
[C---:B------:R-:W-:Y:S01]  /*15c0*/  IADD3 R199, R213.reuse, 0x4000, RZ ;  /* 0x00004000d5c77810 */ /* 0x040fe20007ffe0ff */
[C---:B--2---:R-:W-:Y:S01]  /*15d0*/  IMAD R0, R30.reuse, c[0x0][0x20c], R29 ;  /* 0x000083001e007a24 */ /* 0x044fe200078e021d */
[C---:B------:R-:W-:Y:S01]  /*15e0*/  IADD3 R198, R213.reuse, 0x4800, RZ ;  /* 0x00004800d5c67810 */ /* 0x040fe20007ffe0ff */
[----:B------:R-:W-:Y:S01]  /*15f0*/  IMAD.WIDE.U32 R30, R30, c[0x0][0x208], R32 ;  /* 0x000082001e1e7a25 */ /* 0x000fe200078e0020 */
[----:B------:R-:W-:Y:S01]  /*1600*/  IADD3 R197, R213, 0x5000, RZ ;  /* 0x00005000d5c57810 */ /* 0x000fe20007ffe0ff */
[----:B------:R-:W-:-:S04]  /*1610*/  DEPBAR.LE SB0, 0x0 ;  /* 0x000080000000791a */ /* 0x000fc80000000000 */
[----:B------:R-:W-:Y:S01]  /*1620*/  BAR.SYNC.DEFER_BLOCKING 0x0 ;  /* 0x0000000000007b1d */ /* 0x000fe20000010000 */
[----:B------:R-:W-:Y:S01]  /*1630*/  IMAD.IADD R31, R31, 0x1, R0 ;  /* 0x000000011f1f7824 */ /* 0x000fe200078e0200 */
[----:B------:R-:W-:Y:S01]  /*1640*/  IADD3 R196, R213, 0x5800, RZ ;  /* 0x00005800d5c47810 */ /* 0x000fe20007ffe0ff */
[----:B------:R-:W-:Y:S02]  /*1650*/  IMAD R0, R27, c[0x0][0x208], RZ ;  /* 0x000082001b007a24 */ /* 0x000fe400078e02ff */
[----:B------:R-:W-:Y:S01]  /*1660*/  IMAD.U32 R27, RZ, RZ, UR9 ;  /* 0x00000009ff1b7e24 */ /* 0x000fe2000f8e00ff */
[----:B---3--:R-:W1:Y:S04]  /*1670*/  LDSM.16.M88.4 R8, [R214+0x8100] ;  /* 0x00810000d608783b */ /* 0x008e680000000200 */
[----:B------:R-:W-:Y:S04]  /*1680*/  LDSM.16.M88.4 R16, [R213] ;  /* 0x00000000d510783b */ /* 0x000fe80000000200 */
[----:B------:R-:W2:Y:S04]  /*1690*/  LDSM.16.M88.4 R76, [R214+0x8900] ;  /* 0x00890000d64c783b */ /* 0x000ea80000000200 */
[----:B------:R-:W3:Y:S04]  /*16a0*/  LDSM.16.M88.4 R68, [R214+0x9100] ;  /* 0x00910000d644783b */ /* 0x000ee80000000200 */
[----:B------:R-:W4:Y:S04]  /*16b0*/  LDSM.16.M88.4 R20, [R213+0x800] ;  /* 0x00080000d514783b */ /* 0x000f280000000200 */
[----:B------:R-:W5:Y:S04]  /*16c0*/  LDSM.16.M88.4 R60, [R214+0x9900] ;  /* 0x00990000d63c783b */ /* 0x000f680000000200 */
[----:B------:R-:W-:Y:S04]  /*16d0*/  LDSM.16.M88.4 R52, [R214+0xa100] ;  /* 0x00a10000d634783b */ /* 0x000fe80000000200 */
[----:B------:R-:W-:Y:S04]  /*16e0*/  LDSM.16.M88.4 R44, [R214+0xa900] ;  /* 0x00a90000d62c783b */ /* 0x000fe80000000200 */
[----:B------:R-:W-:Y:S01]  /*16f0*/  LDSM.16.M88.4 R40, [R213+0x2800] ;  /* 0x00280000d528783b */ /* 0x000fe20000000200 */
[C---:B-1----:R-:W-:Y:S08]  /*1700*/  HMMA.16816.F32 R12, R120.reuse, R8, RZ ;  /* 0x00000008780c723c */ /* 0x042ff000000018ff */
[C---:B------:R-:W-:Y:S08]  /*1710*/  HMMA.16816.F32 R8, R120.reuse, R10, RZ ;  /* 0x0000000a7808723c */ /* 0x040ff000000018ff */
[----:B--2---:R-:W-:Y:S08]  /*1720*/  HMMA.16816.F32 R80, R120, R76, RZ ;  /* 0x0000004c7850723c */ /* 0x004ff000000018ff */
[C---:B------:R-:W-:Y:S08]  /*1730*/  HMMA.16816.F32 R12, R140.reuse, R16, R12 ;  /* 0x000000108c0c723c */ /* 0x040ff0000000180c */
[----:B------:R-:W-:Y:S01]  /*1740*/  HMMA.16816.F32 R8, R140, R18, R8 ;  /* 0x000000128c08723c */ /* 0x000fe20000001808 */
[----:B------:R-:W1:Y:S07]  /*1750*/  LDSM.16.M88.4 R16, [R213+0x1000] ;  /* 0x00100000d510783b */ /* 0x000e6e0000000200 */
[----:B---3--:R-:W-:Y:S08]  /*1760*/  HMMA.16816.F32 R72, R120, R68, RZ ;  /* 0x000000447848723c */ /* 0x008ff000000018ff */
[----:B----4-:R-:W-:Y:S07]  /*1770*/  HMMA.16816.F32 R80, R140, R20, R80 ;  /* 0x000000148c50723c */ /* 0x010fee0000001850 */
[C---:B------:R-:W-:Y:S01]  /*1780*/  IMAD R21, R26.reuse, c[0x0][0x214], R7 ;  /* 0x000085001a157a24 */ /* 0x040fe200078e0207 */
[----:B------:R-:W-:Y:S01]  /*1790*/  HMMA.16816.F32 R76, R120, R78, RZ ;  /* 0x0000004e784c723c */ /* 0x000fe200000018ff */
[----:B------:R-:W-:-:S04]  /*17a0*/  IMAD.WIDE.U32 R6, R26, c[0x0][0x210], R30 ;  /* 0x000084001a067a25 */ /* 0x000fc800078e001e */
[----:B------:R-:W-:-:S03]  /*17b0*/  IMAD.IADD R7, R7, 0x1, R21 ;  /* 0x0000000107077824 */ /* 0x000fc600078e0215 */
[----:B------:R-:W-:Y:S01]  /*17c0*/  HMMA.16816.F32 R68, R120, R70, RZ ;  /* 0x000000467844723c */ /* 0x000fe200000018ff */
[----:B------:R-:W-:-:S04]  /*17d0*/  IMAD.WIDE.U32 R226, R226, c[0x0][0x218], R6 ;  /* 0x00008600e2e27a25 */ /* 0x000fc800078e0006 */
[----:B------:R-:W-:Y:S02]  /*17e0*/  IMAD R7, R111, c[0x0][0x20c], R0 ;  /* 0x000083006f077a24 */ /* 0x000fe400078e0200 */
[----:B------:R-:W-:Y:S01]  /*17f0*/  IMAD.IADD R229, R227, 0x1, R229 ;  /* 0x00000001e3e57824 */ /* 0x000fe200078e02e5 */
[----:B-----5:R-:W-:Y:S01]  /*1800*/  HMMA.16816.F32 R64, R120, R60, RZ ;  /* 0x0000003c7840723c */ /* 0x020fe200000018ff */
[----:B------:R-:W-:-:S07]  /*1810*/  IMAD.MOV.U32 R228, RZ, RZ, R226 ;  /* 0x000000ffffe47224 */ /* 0x000fce00078e00e2 */
[C---:B-1----:R-:W-:Y:S07]  /*1820*/  HMMA.16816.F32 R72, R140.reuse, R16, R72 ;  /* 0x000000108c48723c */ /* 0x042fee0000001848 */
[----:B------:R-:W-:Y:S01]  /*1830*/  IMAD.WIDE.U32 R16, R111, c[0x0][0x208], RZ ;  /* 0x000082006f107a25 */ /* 0x000fe200078e00ff */
[----:B------:R-:W-:Y:S01]  /*1840*/  HMMA.16816.F32 R76, R140, R22, R76 ;  /* 0x000000168c4c723c */ /* 0x000fe2000000184c */
[----:B------:R-:W1:Y:S02]  /*1850*/  LDSM.16.M88.4 R20, [R213+0x1800] ;  /* 0x00180000d514783b */ /* 0x000e640000000200 */
[----:B------:R-:W-:-:S02]  /*1860*/  IMAD.IADD R0, R17, 0x1, R7 ;  /* 0x0000000111007824 */ /* 0x000fc400078e0207 */
[----:B------:R-:W-:-:S03]  /*1870*/  IMAD.WIDE.U32 R16, R16, 0x60, R228 ;  /* 0x0000006010107825 */ /* 0x000fc600078e00e4 */
[----:B------:R-:W-:Y:S01]  /*1880*/  HMMA.16816.F32 R68, R140, R18, R68 ;  /* 0x000000128c44723c */ /* 0x000fe20000001844 */
[----:B------:R-:W-:Y:S01]  /*1890*/  IMAD R0, R0, 0x60, RZ ;  /* 0x0000006000007824 */ /* 0x000fe200078e02ff */
[----:B------:R-:W-:-:S03]  /*18a0*/  LEA R6, P0, R16, c[0x0][0x1f8], 0x1 ;  /* 0x00007e0010067a11 */ /* 0x000fc600078008ff */
[----:B------:R-:W-:-:S03]  /*18b0*/  IMAD.IADD R0, R17, 0x1, R0 ;  /* 0x0000000111007824 */ /* 0x000fc600078e0200 */
[C---:B------:R-:W-:Y:S02]  /*18c0*/  HMMA.16816.F32 R60, R120.reuse, R62, RZ ;  /* 0x0000003e783c723c */ /* 0x040fe400000018ff */
[----:B------:R-:W-:Y:S01]  /*18d0*/  LEA.HI.X R7, R16, c[0x0][0x1fc], R0, 0x1, P0 ;  /* 0x00007f0010077a11 */ /* 0x000fe200000f0c00 */
[----:B------:R-:W-:Y:S01]  /*18e0*/  IMAD.MOV.U32 R0, RZ, RZ, 0x40 ;  /* 0x00000040ff007424 */ /* 0x000fe200078e00ff */
[----:B------:R-:W-:Y:S01]  /*18f0*/  IADD3 R26, P1, P0, R27, 0x80, R6 ;  /* 0x000000801b1a7810 */ /* 0x000fe2000783e006 */
[----:B------:R-:W2:Y:S03]  /*1900*/  LDSM.16.M88.4 R16, [R213+0x2000] ;  /* 0x00200000d510783b */ /* 0x000ea60000000200 */
[----:B------:R-:W-:Y:S01]  /*1910*/  IADD3.X R27, RZ, UR12, R7, P1, P0 ;  /* 0x0000000cff1b7c10 */ /* 0x000fe20008fe0407 */
[----:B------:R-:W-:Y:S01]  /*1920*/  @!PT LDS RZ, [RZ] ;  /* 0x00000000fffff984 */ /* 0x000fe20000000800 */
[----:B------:R-:W-:Y:S01]  /*1930*/  @!PT LDS RZ, [RZ] ;  /* 0x00000000fffff984 */ /* 0x000fe20000000800 */
[----:B------:R-:W-:Y:S01]  /*1940*/  @!PT LDS RZ, [RZ] ;  /* 0x00000000fffff984 */ /* 0x000fe20000000800 */
[----:B------:R3:W-:Y:S01]  /*1950*/  LDGSTS.E.BYPASS.LTC128B.128 [R216+0x100], [R6.64], !P2 ;  /* 0x0010000006d87fae */ /* 0x0007e2000d101d4a */
[----:B------:R-:W-:Y:S01]  /*1960*/  IADD3 R28, P0, R6, UR9, RZ ;  /* 0x00000009061c7c10 */ /* 0x000fe2000ff1e0ff */
[----:B------:R-:W-:Y:S01]  /*1970*/  HMMA.16816.F32 R56, R120, R52, RZ ;  /* 0x000000347838723c */ /* 0x000fe200000018ff */
[----:B------:R-:W-:-:S02]  /*1980*/  ISETP.LT.OR P1, PT, R24, 0x1, P5 ;  /* 0x000000011800780c */ /* 0x000fc40002f21670 */
[----:B------:R-:W-:Y:S02]  /*1990*/  IADD3.X R29, R7, UR12, RZ, P0, !PT ;  /* 0x0000000c071d7c10 */ /* 0x000fe400087fe4ff */
[C---:B------:R-:W-:Y:S02]  /*19a0*/  ISETP.LT.OR P0, PT, R24.reuse, 0x21, P6 ;  /* 0x000000211800780c */ /* 0x040fe40003701670 */
[----:B------:R-:W-:Y:S01]  /*19b0*/  ISETP.LT.OR P2, PT, R24, 0x21, P5 ;  /* 0x000000211800780c */ /* 0x000fe20002f41670 */
[C---:B------:R-:W-:Y:S06]  /*19c0*/  HMMA.16816.F32 R52, R120.reuse, R54, RZ ;  /* 0x000000367834723c */ /* 0x040fec00000018ff */
[----:B------:R3:W-:Y:S01]  /*19d0*/  LDGSTS.E.BYPASS.LTC128B.128 [R216+0x3100], [R6.64+0x80], !P1 ;  /* 0x0310008006d87fae */ /* 0x0007e2000c901d4a */
[----:B------:R-:W-:Y:S01]  /*19e0*/  LOP3.LUT P1, RZ, R25, 0x4, RZ, 0xc0, !PT ;  /* 0x0000000419ff7812 */ /* 0x000fe2000782c0ff */
[----:B------:R-:W-:Y:S02]  /*19f0*/  HMMA.16816.F32 R48, R120, R44, RZ ;  /* 0x0000002c7830723c */ /* 0x000fe400000018ff */
[----:B------:R4:W-:Y:S01]  /*1a00*/  LDGSTS.E.BYPASS.LTC128B.128 [R216+0x1100], [R28.64], !P0 ;  /* 0x011000001cd87fae */ /* 0x0009e2000c101d4a */
[----:B------:R-:W-:-:S02]  /*1a10*/  IADD3 R84, P0, R28, UR9, RZ ;  /* 0x000000091c547c10 */ /* 0x000fc4000ff1e0ff */
[----:B------:R-:W-:Y:S01]  /*1a20*/  SEL R0, R0, 0xffffffc0, !P1 ;  /* 0xffffffc000007807 */ /* 0x000fe20004800000 */
[----:B------:R5:W-:Y:S01]  /*1a30*/  LDGSTS.E.BYPASS.LTC128B.128 [R216+0x4100], [R26.64], !P2 ;  /* 0x041000001ad87fae */ /* 0x000be2000d101d4a */
[----:B------:R-:W-:Y:S01]  /*1a40*/  IADD3.X R85, R29, UR12, RZ, P0, !PT ;  /* 0x0000000c1d557c10 */ /* 0x000fe200087fe4ff */
[----:B-1----:R-:W-:Y:S01]  /*1a50*/  HMMA.16816.F32 R64, R140, R20, R64 ;  /* 0x000000148c40723c */ /* 0x002fe20000001840 */
[----:B------:R-:W-:Y:S01]  /*1a60*/  ISETP.LT.OR P2, PT, R24, 0x41, P6 ;  /* 0x000000411800780c */ /* 0x000fe20003741670 */
[----:B------:R-:W-:Y:S01]  /*1a70*/  IMAD.IADD R211, R214, 0x1, R0 ;  /* 0x00000001d6d37824 */ /* 0x000fe200078e0200 */
[----:B------:R-:W-:Y:S01]  /*1a80*/  ISETP.LT.OR P0, PT, R24, 0x41, P5 ;  /* 0x000000411800780c */ /* 0x000fe20002f01670 */
[----:B------:R-:W-:-:S04]  /*1a90*/  IMAD.IADD R202, R0, 0x1, R213 ;  /* 0x0000000100ca7824 */ /* 0x000fc800078e02d5 */
[----:B------:R-:W-:Y:S06]  /*1aa0*/  HMMA.16816.F32 R60, R140, R22, R60 ;  /* 0x000000168c3c723c */ /* 0x000fec000000183c */
[----:B------:R1:W-:Y:S02]  /*1ab0*/  LDGSTS.E.BYPASS.LTC128B.128 [R216+0x2100], [R84.64], !P2 ;  /* 0x0210000054d87fae */ /* 0x0003e4000d101d4a */
[----:B------:R-:W-:Y:S02]  /*1ac0*/  HMMA.16816.F32 R44, R120, R46, RZ ;  /* 0x0000002e782c723c */ /* 0x000fe400000018ff */
[----:B------:R1:W-:Y:S01]  /*1ad0*/  LDGSTS.E.BYPASS.LTC128B.128 [R216+0x5100], [R84.64+0x80], !P0 ;  /* 0x0510008054d87fae */ /* 0x0003e2000c101d4a */
[----:B------:R-:W-:-:S03]  /*1ae0*/  ISETP.GT.AND P0, PT, R111, R215, PT ;  /* 0x000000d76f00720c */ /* 0x000fc60003f04270 */
[----:B------:R-:W3:Y:S02]  /*1af0*/  LDSM.16.M88.4 R32, [R211+0x8100] ;  /* 0x00810000d320783b */ /* 0x000ee40000000200 */
[C---:B--2---:R-:W-:Y:S02]  /*1b00*/  HMMA.16816.F32 R56, R140.reuse, R16, R56 ;  /* 0x000000108c38723c */ /* 0x044fe40000001838 */
[----:B------:R-:W2:Y:S04]  /*1b10*/  LDSM.16.M88.4 R96, [R211+0x8900] ;  /* 0x00890000d360783b */ /* 0x000ea80000000200 */
[----:B----4-:R-:W4:Y:S02]  /*1b20*/  LDSM.16.M88.4 R28, [R211+0x9100] ;  /* 0x00910000d31c783b */ /* 0x010f240000000200 */
[C---:B------:R-:W-:Y:S02]  /*1b30*/  HMMA.16816.F32 R52, R140.reuse, R18, R52 ;  /* 0x000000128c34723c */ /* 0x040fe40000001834 */
[----:B-----5:R-:W5:Y:S04]  /*1b40*/  LDSM.16.M88.4 R24, [R211+0x9900] ;  /* 0x00990000d318783b */ /* 0x020f680000000200 */
[----:B------:R-:W2:Y:S02]  /*1b50*/  LDSM.16.M88.4 R20, [R211+0xa100] ;  /* 0x00a10000d314783b */ /* 0x000ea40000000200 */
[C---:B------:R-:W-:Y:S02]  /*1b60*/  HMMA.16816.F32 R48, R140.reuse, R40, R48 ;  /* 0x000000288c30723c */ /* 0x040fe40000001830 */
[----:B------:R-:W4:Y:S04]  /*1b70*/  LDSM.16.M88.4 R16, [R211+0xa900] ;  /* 0x00a90000d310783b */ /* 0x000f280000000200 */
[----:B------:R-:W4:Y:S02]  /*1b80*/  LDSM.16.M88.4 R92, [R202] ;  /* 0x00000000ca5c783b */ /* 0x000f240000000200 */
[----:B------:R-:W-:Y:S02]  /*1b90*/  HMMA.16816.F32 R44, R140, R42, R44 ;  /* 0x0000002a8c2c723c */ /* 0x000fe4000000182c */
[----:B------:R-:W4:Y:S04]  /*1ba0*/  LDSM.16.M88.4 R88, [R202+0x800] ;  /* 0x00080000ca58783b */ /* 0x000f280000000200 */
[----:B-1----:R-:W1:Y:S04]  /*1bb0*/  LDSM.16.M88.4 R84, [R202+0x1000] ;  /* 0x00100000ca54783b */ /* 0x002e680000000200 */
[----:B------:R-:W1:Y:S01]  /*1bc0*/  LDSM.16.M88.4 R40, [R202+0x1800] ;  /* 0x00180000ca28783b */ /* 0x000e620000000200 */
[C---:B---3--:R-:W-:Y:S03]  /*1bd0*/  HMMA.16816.F32 R12, R152.reuse, R32, R12 ;  /* 0x00000020980c723c */ /* 0x048fe6000000180c */
[----:B------:R-:W-:Y:S04]  /*1be0*/  LDSM.16.M88.4 R100, [R211+0xb900] ;  /* 0x00b90000d364783b */ /* 0x000fe80000000200 */
[----:B------:R-:W0:Y:S01]  /*1bf0*/  LDGDEPBAR ;  /* 0x00000000000079af */ /* 0x000e220000000000 */
[C---:B------:R-:W-:Y:S03]  /*1c00*/  HMMA.16816.F32 R8, R152.reuse, R34, R8 ;  /* 0x000000229808723c */ /* 0x040fe60000001808 */
[----:B------:R-:W3:Y:S05]  /*1c10*/  LDSM.16.M88.4 R32, [R202+0x2000] ;  /* 0x00200000ca20783b */ /* 0x000eea0000000200 */
[C---:B--2---:R-:W-:Y:S08]  /*1c20*/  HMMA.16816.F32 R80, R152.reuse, R96, R80 ;  /* 0x000000609850723c */ /* 0x044ff00000001850 */
[C---:B------:R-:W-:Y:S01]  /*1c30*/  HMMA.16816.F32 R76, R152.reuse, R98, R76 ;  /* 0x00000062984c723c */ /* 0x040fe2000000184c */
[----:B------:R-:W2:Y:S07]  /*1c40*/  LDSM.16.M88.4 R96, [R202+0x2800] ;  /* 0x00280000ca60783b */ /* 0x000eae0000000200 */
[C---:B----4-:R-:W-:Y:S08]  /*1c50*/  HMMA.16816.F32 R72, R152.reuse, R28, R72 ;  /* 0x0000001c9848723c */ /* 0x050ff00000001848 */
[C---:B------:R-:W-:Y:S01]  /*1c60*/  HMMA.16816.F32 R68, R152.reuse, R30, R68 ;  /* 0x0000001e9844723c */ /* 0x040fe20000001844 */
[----:B------:R-:W4:Y:S07]  /*1c70*/  LDSM.16.M88.4 R28, [R214+0xb100] ;  /* 0x00b10000d61c783b */ /* 0x000f2e0000000200 */
[C---:B-----5:R-:W-:Y:S08]  /*1c80*/  HMMA.16816.F32 R64, R152.reuse, R24, R64 ;  /* 0x000000189840723c */ /* 0x060ff00000001840 */
[C---:B------:R-:W-:Y:S01]  /*1c90*/  HMMA.16816.F32 R60, R152.reuse, R26, R60 ;  /* 0x0000001a983c723c */ /* 0x040fe2000000183c */
[----:B------:R-:W5:Y:S07]  /*1ca0*/  LDSM.16.M88.4 R24, [R214+0xb900] ;  /* 0x00b90000d618783b */ /* 0x000f6e0000000200 */
[C---:B------:R-:W-:Y:S08]  /*1cb0*/  HMMA.16816.F32 R56, R152.reuse, R20, R56 ;  /* 0x000000149838723c */ /* 0x040ff00000001838 */
[C---:B------:R-:W-:Y:S01]  /*1cc0*/  HMMA.16816.F32 R52, R152.reuse, R22, R52 ;  /* 0x000000169834723c */ /* 0x040fe20000001834 */
[----:B------:R-:W1:Y:S07]  /*1cd0*/  LDSM.16.M88.4 R20, [R214+0xc100] ;  /* 0x00c10000d614783b */ /* 0x000e6e0000000200 */
[C---:B------:R-:W-:Y:S08]  /*1ce0*/  HMMA.16816.F32 R48, R152.reuse, R16, R48 ;  /* 0x000000109830723c */ /* 0x040ff00000001830 */
[----:B------:R-:W-:Y:S01]  /*1cf0*/  HMMA.16816.F32 R44, R152, R18, R44 ;  /* 0x00000012982c723c */ /* 0x000fe2000000182c */
[----:B------:R-:W2:Y:S07]  /*1d00*/  LDSM.16.M88.4 R16, [R214+0xc900] ;  /* 0x00c90000d610783b */ /* 0x000eae0000000200 */
[C---:B------:R-:W-:Y:S08]  /*1d10*/  HMMA.16816.F32 R12, R168.reuse, R92, R12 ;  /* 0x0000005ca80c723c */ /* 0x040ff0000000180c */
[C---:B------:R-:W-:Y:S01]  /*1d20*/  HMMA.16816.F32 R8, R168.reuse, R94, R8 ;  /* 0x0000005ea808723c */ /* 0x040fe20000001808 */
[----:B------:R-:W2:Y:S07]  /*1d30*/  LDSM.16.M88.4 R92, [R214+0xd100] ;  /* 0x00d10000d65c783b */ /* 0x000eae0000000200 */
[C---:B------:R-:W-:Y:S08]  /*1d40*/  HMMA.16816.F32 R80, R168.reuse, R88, R80 ;  /* 0x00000058a850723c */ /* 0x040ff00000001850 */
[C---:B------:R-:W-:Y:S01]  /*1d50*/  HMMA.16816.F32 R76, R168.reuse, R90, R76 ;  /* 0x0000005aa84c723c */ /* 0x040fe2000000184c */
[----:B------:R-:W2:Y:S07]  /*1d60*/  LDSM.16.M88.4 R88, [R214+0xd900] ;  /* 0x00d90000d658783b */ /* 0x000eae0000000200 */
[C---:B-1----:R-:W-:Y:S08]  /*1d70*/  HMMA.16816.F32 R72, R168.reuse, R84, R72 ;  /* 0x00000054a848723c */ /* 0x042ff00000001848 */
[C---:B------:R-:W-:Y:S01]  /*1d80*/  HMMA.16816.F32 R68, R168.reuse, R86, R68 ;  /* 0x00000056a844723c */ /* 0x040fe20000001844 */
[----:B------:R-:W1:Y:S07]  /*1d90*/  LDSM.16.M88.4 R84, [R213+0x3000] ;  /* 0x00300000d554783b */ /* 0x000e6e0000000200 */
[C---:B------:R-:W-:Y:S08]  /*1da0*/  HMMA.16816.F32 R64, R168.reuse, R40, R64 ;  /* 0x00000028a840723c */ /* 0x040ff00000001840 */
[C---:B------:R-:W-:Y:S01]  /*1db0*/  HMMA.16816.F32 R60, R168.reuse, R42, R60 ;  /* 0x0000002aa83c723c */ /* 0x040fe2000000183c */
[----:B------:R-:W1:Y:S07]  /*1dc0*/  LDSM.16.M88.4 R40, [R213+0x3800] ;  /* 0x00380000d528783b */ /* 0x000e6e0000000200 */
[C---:B---3--:R-:W-:Y:S08]  /*1dd0*/  HMMA.16816.F32 R56, R168.reuse, R32, R56 ;  /* 0x00000020a838723c */ /* 0x048ff00000001838 */
[C---:B------:R-:W-:Y:S01]  /*1de0*/  HMMA.16816.F32 R52, R168.reuse, R34, R52 ;  /* 0x00000022a834723c */ /* 0x040fe20000001834 */
[----:B------:R-:W3:Y:S07]  /*1df0*/  LDSM.16.M88.4 R32, [R213+0x4000] ;  /* 0x00400000d520783b */ /* 0x000eee0000000200 */
[C---:B--2---:R-:W-:Y:S08]  /*1e00*/  HMMA.16816.F32 R48, R168.reuse, R96, R48 ;  /* 0x00000060a830723c */ /* 0x044ff00000001830 */
[----:B------:R-:W-:Y:S01]  /*1e10*/  HMMA.16816.F32 R44, R168, R98, R44 ;  /* 0x00000062a82c723c */ /* 0x000fe2000000182c */
[----:B------:R-:W-:Y:S07]  /*1e20*/  LDSM.16.M88.4 R96, [R211+0xc100] ;  /* 0x00c10000d360783b */ /* 0x000fee0000000200 */
[C---:B----4-:R-:W-:Y:S08]  /*1e30*/  HMMA.16816.F32 R12, R172.reuse, R28, R12 ;  /* 0x0000001cac0c723c */ /* 0x050ff0000000180c */
[C---:B------:R-:W-:Y:S01]  /*1e40*/  HMMA.16816.F32 R8, R172.reuse, R30, R8 ;  /* 0x0000001eac08723c */ /* 0x040fe20000001808 */
[----:B------:R-:W2:Y:S07]  /*1e50*/  LDSM.16.M88.4 R28, [R213+0x4800] ;  /* 0x00480000d51c783b */ /* 0x000eae0000000200 */
[C---:B-----5:R-:W-:Y:S08]  /*1e60*/  HMMA.16816.F32 R80, R172.reuse, R24, R80 ;  /* 0x00000018ac50723c */ /* 0x060ff00000001850 */
[C---:B------:R-:W-:Y:S01]  /*1e70*/  HMMA.16816.F32 R76, R172.reuse, R26, R76 ;  /* 0x0000001aac4c723c */ /* 0x040fe2000000184c */
[----:B------:R-:W4:Y:S07]  /*1e80*/  LDSM.16.M88.4 R24, [R213+0x5000] ;  /* 0x00500000d518783b */ /* 0x000f2e0000000200 */
[C---:B------:R-:W-:Y:S08]  /*1e90*/  HMMA.16816.F32 R72, R172.reuse, R20, R72 ;  /* 0x00000014ac48723c */ /* 0x040ff00000001848 */
[C---:B------:R-:W-:Y:S01]  /*1ea0*/  HMMA.16816.F32 R68, R172.reuse, R22, R68 ;  /* 0x00000016ac44723c */ /* 0x040fe20000001844 */
[----:B------:R-:W5:Y:S07]  /*1eb0*/  LDSM.16.M88.4 R20, [R213+0x5800] ;  /* 0x00580000d514783b */ /* 0x000f6e0000000200 */
[C---:B------:R-:W-:Y:S08]  /*1ec0*/  HMMA.16816.F32 R64, R172.reuse, R16, R64 ;  /* 0x00000010ac40723c */ /* 0x040ff00000001840 */
[C---:B------:R-:W-:Y:S01]  /*1ed0*/  HMMA.16816.F32 R60, R172.reuse, R18, R60 ;  /* 0x00000012ac3c723c */ /* 0x040fe2000000183c */
[----:B------:R-:W2:Y:S07]  /*1ee0*/  LDSM.16.M88.4 R16, [R211+0xb100] ;  /* 0x00b10000d310783b */ /* 0x000eae0000000200 */
[C---:B------:R-:W-:Y:S08]  /*1ef0*/  HMMA.16816.F32 R56, R172.reuse, R92, R56 ;  /* 0x0000005cac38723c */ /* 0x040ff00000001838 */
[C---:B------:R-:W-:Y:S01]  /*1f00*/  HMMA.16816.F32 R52, R172.reuse, R94, R52 ;  /* 0x0000005eac34723c */ /* 0x040fe20000001834 */
[----:B------:R-:W2:Y:S07]  /*1f10*/  LDSM.16.M88.4 R92, [R211+0xc900] ;  /* 0x00c90000d35c783b */ /* 0x000eae0000000200 */
[C---:B------:R-:W-:Y:S08]  /*1f20*/  HMMA.16816.F32 R48, R172.reuse, R88, R48 ;  /* 0x00000058ac30723c */ /* 0x040ff00000001830 */
[----:B------:R-:W-:Y:S01]  /*1f30*/  HMMA.16816.F32 R44, R172, R90, R44 ;  /* 0x0000005aac2c723c */ /* 0x000fe2000000182c */
        /* <DEDUP_REMOVED lines=11> */
[C---:B------:R-:W-:Y:S01]  /*1ff0*/  HMMA.16816.F32 R60, R176.reuse, R30, R60 ;  /* 0x0000001eb03c723c */ /* 0x040fe2000000183c */
[----:B------:R-:W2:Y:S07]  /*2000*/  LDSM.16.M88.4 R28, [R202+0x4000] ;  /* 0x00400000ca1c783b */ /* 0x000eae0000000200 */
[C---:B----4-:R-:W-:Y:S08]  /*2010*/  HMMA.16816.F32 R56, R176.reuse, R24, R56 ;  /* 0x00000018b038723c */ /* 0x050ff00000001838 */
[C---:B------:R-:W-:Y:S01]  /*2020*/  HMMA.16816.F32 R52, R176.reuse, R26, R52 ;  /* 0x0000001ab034723c */ /* 0x040fe20000001834 */
[----:B------:R-:W4:Y:S07]  /*2030*/  LDSM.16.M88.4 R24, [R202+0x4800] ;  /* 0x00480000ca18783b */ /* 0x000f2e0000000200 */
[C---:B-----5:R-:W-:Y:S08]  /*2040*/  HMMA.16816.F32 R48, R176.reuse, R20, R48 ;  /* 0x00000014b030723c */ /* 0x060ff00000001830 */
[----:B------:R-:W-:Y:S01]  /*2050*/  HMMA.16816.F32 R44, R176, R22, R44 ;  /* 0x00000016b02c723c */ /* 0x000fe2000000182c */
[----:B------:R-:W5:Y:S07]  /*2060*/  LDSM.16.M88.4 R20, [R202+0x5000] ;  /* 0x00500000ca14783b */ /* 0x000f6e0000000200 */
[C---:B------:R-:W-:Y:S08]  /*2070*/  HMMA.16816.F32 R12, R180.reuse, R16, R12 ;  /* 0x00000010b40c723c */ /* 0x040ff0000000180c */
[----:B------:R-:W-:Y:S01]  /*2080*/  HMMA.16816.F32 R8, R180, R18, R8 ;  /* 0x00000012b408723c */ /* 0x000fe20000001808 */
[----:B------:R-:W1:Y:S01]  /*2090*/  LDSM.16.M88.4 R16, [R202+0x5800] ;  /* 0x00580000ca10783b */ /* 0x000e620000000200 */
[----:B------:R-:W-:-:S06]  /*20a0*/  DEPBAR.LE SB0, 0x0 ;  /* 0x000080000000791a */ /* 0x000fcc0000000000 */
        /* <DEDUP_REMOVED lines=8> */
[C---:B-1----:R-:W-:Y:S08]  /*2130*/  HMMA.16816.F32 R48, R180.reuse, R84, R48 ;  /* 0x00000054b430723c */ /* 0x042ff00000001830 */
[----:B------:R-:W-:Y:S08]  /*2140*/  HMMA.16816.F32 R44, R180, R86, R44 ;  /* 0x00000056b42c723c */ /* 0x000ff0000000182c */
[C---:B------:R-:W-:Y:S08]  /*2150*/  HMMA.16816.F32 R12, R188.reuse, R40, R12 ;  /* 0x00000028bc0c723c */ /* 0x040ff0000000180c */
[C---:B------:R-:W-:Y:S08]  /*2160*/  HMMA.16816.F32 R8, R188.reuse, R42, R8 ;  /* 0x0000002abc08723c */ /* 0x040ff00000001808 */
[C---:B---3--:R-:W-:Y:S08]  /*2170*/  HMMA.16816.F32 R80, R188.reuse, R32, R80 ;  /* 0x00000020bc50723c */ /* 0x048ff00000001850 */
[C---:B------:R-:W-:Y:S08]  /*2180*/  HMMA.16816.F32 R76, R188.reuse, R34, R76 ;  /* 0x00000022bc4c723c */ /* 0x040ff0000000184c */
[C---:B--2---:R-:W-:Y:S08]  /*2190*/  HMMA.16816.F32 R72, R188.reuse, R28, R72 ;  /* 0x0000001cbc48723c */ /* 0x044ff00000001848 */
[C---:B------:R-:W-:Y:S08]  /*21a0*/  HMMA.16816.F32 R68, R188.reuse, R30, R68 ;  /* 0x0000001ebc44723c */ /* 0x040ff00000001844 */
[C---:B----4-:R-:W-:Y:S08]  /*21b0*/  HMMA.16816.F32 R64, R188.reuse, R24, R64 ;  /* 0x00000018bc40723c */ /* 0x050ff00000001840 */
[C---:B------:R-:W-:Y:S08]  /*21c0*/  HMMA.16816.F32 R60, R188.reuse, R26, R60 ;  /* 0x0000001abc3c723c */ /* 0x040ff0000000183c */
[C---:B-----5:R-:W-:Y:S08]  /*21d0*/  HMMA.16816.F32 R56, R188.reuse, R20, R56 ;  /* 0x00000014bc38723c */ /* 0x060ff00000001838 */
[C---:B------:R-:W-:Y:S08]  /*21e0*/  HMMA.16816.F32 R52, R188.reuse, R22, R52 ;  /* 0x00000016bc34723c */ /* 0x040ff00000001834 */
[C---:B------:R-:W-:Y:S08]  /*21f0*/  HMMA.16816.F32 R48, R188.reuse, R16, R48 ;  /* 0x00000010bc30723c */ /* 0x040ff00000001830 */
[----:B------:R-:W-:Y:S01]  /*2200*/  HMMA.16816.F32 R44, R188, R18, R44 ;  /* 0x00000012bc2c723c */ /* 0x000fe2000000182c */
[----:B------:R-:W-:Y:S06]  /*2210*/  BAR.SYNC.DEFER_BLOCKING 0x0 ;  /* 0x0000000000007b1d */ /* 0x000fec0000010000 */
[----:B------:R-:W-:Y:S05]  /*2220*/  @!P0 BRA `(.L_x_160) ;  /* 0x000001a000008947 */ /* 0x000fea0003800000 */
[----:B------:R-:W-:Y:S01]  /*2230*/  IADD3 R17, R36, -0x2, RZ ;  /* 0xfffffffe24117810 */ /* 0x000fe20007ffe0ff */
[----:B------:R-:W-:-:S02]  /*2240*/  USHF.L.U32 UR4, UR6, 0x6, URZ ;  /* 0x0000000606047899 */ /* 0x000fc4000800063f */
[----:B------:R-:W-:Y:S01]  /*2250*/  USHF.L.U64.HI UR6, UR6, 0x6, UR7 ;  /* 0x0000000606067899 */ /* 0x000fe20008010207 */
[----:B------:R-:W-:Y:S01]  /*2260*/  SHF.R.S32.HI R7, RZ, 0x1f, R17 ;  /* 0x0000001fff077819 */ /* 0x000fe20000011411 */
[----:B------:R-:W-:Y:S02]  /*2270*/  IMAD R38, R38, R17, RZ ;  /* 0x0000001126267224 */ /* 0x000fe400078e02ff */
[----:B------:R-:W-:-:S04]  /*2280*/  IMAD.WIDE.U32 R16, R17, R108, R220 ;  /* 0x0000006c11107225 */ /* 0x000fc800078e00dc */
[----:B------:R-:W-:Y:S01]  /*2290*/  IMAD R4, R7, R108, R38 ;  /* 0x0000006c07047224 */ /* 0x000fe200078e0226 */
[----:B------:R-:W-:Y:S01]  /*22a0*/  LEA R6, P0, R16, c[0x0][0x1c8], 0x1 ;  /* 0x0000720010067a11 */ /* 0x000fe200078008ff */
[----:B------:R-:W-:Y:S02]  /*22b0*/  IMAD.U32 R0, RZ, RZ, UR4 ;  /* 0x00000004ff007e24 */ /* 0x000fe4000f8e00ff */
[----:B------:R-:W-:-:S03]  /*22c0*/  IMAD.IADD R4, R17, 0x1, R4 ;  /* 0x0000000111047824 */ /* 0x000fc600078e0204 */
[----:B------:R-:W-:Y:S02]  /*22d0*/  IADD3 R18, P2, P1, R0, 0x80, R6 ;  /* 0x0000008000127810 */ /* 0x000fe4000795e006 */
[----:B------:R-:W-:Y:S02]  /*22e0*/  LEA.HI.X R7, R16, c[0x0][0x1cc], R4, 0x1, P0 ;  /* 0x0000730010077a11 */ /* 0x000fe400000f0c04 */
[----:B------:R-:W-:Y:S02]  /*22f0*/  IADD3 R16, P0, R6, UR4, RZ ;  /* 0x0000000406107c10 */ /* 0x000fe4000ff1e0ff */
[----:B------:R-:W-:Y:S01]  /*2300*/  IADD3.X R19, RZ, UR6, R7, P2, P1 ;  /* 0x00000006ff137c10 */ /* 0x000fe200097e2407 */
[----:B------:R-:W-:Y:S01]  /*2310*/  @!PT LDS RZ, [RZ] ;  /* 0x00000000fffff984 */ /* 0x000fe20000000800 */
[----:B------:R-:W-:Y:S01]  /*2320*/  @!PT LDS RZ, [RZ] ;  /* 0x00000000fffff984 */ /* 0x000fe20000000800 */
[----:B------:R-:W-:Y:S01]  /*2330*/  @!PT LDS RZ, [RZ] ;  /* 0x00000000fffff984 */ /* 0x000fe20000000800 */
[----:B------:R1:W-:Y:S01]  /*2340*/  LDGSTS.E.BYPASS.LTC128B.128 [R216+0x8100], [R6.64], !P6 ;  /* 0x0810000006d87fae */ /* 0x0003e2000f101d4a */
[----:B------:R-:W-:Y:S02]  /*2350*/  IADD3.X R17, R7, UR6, RZ, P0, !PT ;  /* 0x0000000607117c10 */ /* 0x000fe400087fe4ff */
[----:B------:R-:W-:Y:S01]  /*2360*/  IADD3 R20, P0, R16, UR4, RZ ;  /* 0x0000000410147c10 */ /* 0x000fe2000ff1e0ff */
[----:B------:R1:W-:Y:S03]  /*2370*/  LDGSTS.E.BYPASS.LTC128B.128 [R216+0xb100], [R6.64+0x80], !P5 ;  /* 0x0b10008006d87fae */ /* 0x0003e6000e901d4a */
[----:B------:R-:W-:Y:S01]  /*2380*/  IADD3.X R21, R17, UR6, RZ, P0, !PT ;  /* 0x0000000611157c10 */ /* 0x000fe200087fe4ff */
[----:B------:R1:W-:Y:S04]  /*2390*/  LDGSTS.E.BYPASS.LTC128B.128 [R216+0x9100], [R16.64], !P6 ;  /* 0x0910000010d87fae */ /* 0x0003e8000f101d4a */
[----:B------:R1:W-:Y:S04]  /*23a0*/  LDGSTS.E.BYPASS.LTC128B.128 [R216+0xc100], [R18.64], !P5 ;  /* 0x0c10000012d87fae */ /* 0x0003e8000e901d4a */
[----:B------:R1:W-:Y:S04]  /*23b0*/  LDGSTS.E.BYPASS.LTC128B.128 [R216+0xa100], [R20.64], !P6 ;  /* 0x0a10000014d87fae */ /* 0x0003e8000f101d4a */
[----:B------:R1:W-:Y:S02]  /*23c0*/  LDGSTS.E.BYPASS.LTC128B.128 [R216+0xd100], [R20.64+0x80], !P5 ;  /* 0x0d10008014d87fae */ /* 0x0003e4000e901d4a */
.L_x_160:
[----:B------:R-:W-:Y:S01]  /*23d0*/  LOP3.LUT R25, R106, 0xffffffe0, RZ, 0xc0, !PT ;  /* 0xffffffe06a197812 */ /* 0x000fe200078ec0ff */
[----:B------:R-:W-:Y:S01]  /*23e0*/  FMUL.FTZ R0, R12, c[0x0][0x320] ;  /* 0x0000c8000c007a20 */ /* 0x000fe20000410000 */
[-C--:B------:R-:W-:Y:S01]  /*23f0*/  LEA.HI R27, R107, R104.reuse, RZ, 0x2 ;  /* 0x000000686b1b7211 */ /* 0x080fe200078f10ff */
[----:B------:R-:W-:Y:S01]  /*2400*/  FMUL.FTZ R8, R8, c[0x0][0x320] ;  /* 0x0000c80008087a20 */ /* 0x000fe20000410000 */
[----:B------:R-:W-:Y:S01]  /*2410*/  SHF.R.S32.HI R12, RZ, 0x1f, R105 ;  /* 0x0000001fff0c7819 */ /* 0x000fe20000011469 */
[----:B------:R-:W-:Y:S01]  /*2420*/  FMUL.FTZ R23, R13, c[0x0][0x320] ;  /* 0x0000c8000d177a20 */ /* 0x000fe20000410000 */
[-C--:B-1----:R-:W-:Y:S01]  /*2430*/  IADD3 R6, -R25, R104.reuse, RZ ;  /* 0x0000006819067210 */ /* 0x082fe20007ffe1ff */
[----:B------:R1:W2:Y:S01]  /*2440*/  MUFU.TANH R21, R8 ;  /* 0x0000000800157308 */ /* 0x0002a20000002400 */
[----:B------:R-:W-:Y:S01]  /*2450*/  LOP3.LUT R27, R27, 0xfffffffc, RZ, 0xc0, !PT ;  /* 0xfffffffc1b1b7812 */ /* 0x000fe200078ec0ff */
[----:B------:R-:W-:Y:S01]  /*2460*/  FMUL.FTZ R19, R9, c[0x0][0x320] ;  /* 0x0000c80009137a20 */ /* 0x000fe20000410000 */
[----:B------:R-:W-:Y:S01]  /*2470*/  LEA.HI R12, R12, R105, RZ, 0x3 ;  /* 0x000000690c0c7211 */ /* 0x000fe200078f18ff */
[----:B------:R-:W-:Y:S01]  /*2480*/  FMUL.FTZ R135, R49, c[0x0][0x320] ;  /* 0x0000c80031877a20 */ /* 0x000fe20000410000 */
[----:B------:R-:W-:Y:S01]  /*2490*/  SHF.R.S32.HI R25, RZ, 0x1f, R6 ;  /* 0x0000001fff197819 */ /* 0x000fe20000011406 */
[----:B------:R-:W-:Y:S01]  /*24a0*/  FMUL.FTZ R17, R80, c[0x0][0x320] ;  /* 0x0000c80050117a20 */ /* 0x000fe20000410000 */
[----:B------:R-:W-:Y:S01]  /*24b0*/  IADD3 R104, -R27, R104, RZ ;  /* 0x000000681b687210 */ /* 0x000fe20007ffe1ff */
[----:B------:R-:W-:Y:S01]  /*24c0*/  FMUL.FTZ R13, R81, c[0x0][0x320] ;  /* 0x0000c800510d7a20 */ /* 0x000fe20000410000 */
[----:B------:R-:W-:Y:S01]  /*24d0*/  LOP3.LUT R12, R12, 0xffffff8, RZ, 0xc0, !PT ;  /* 0x0ffffff80c0c7812 */ /* 0x000fe200078ec0ff */
[----:B------:R-:W-:Y:S01]  /*24e0*/  FMUL.FTZ R7, R76, c[0x0][0x320] ;  /* 0x0000c8004c077a20 */ /* 0x000fe20000410000 */
[----:B------:R-:W-:Y:S01]  /*24f0*/  LEA.HI R4, R104, R104, RZ, 0x1 ;  /* 0x0000006868047211 */ /* 0x000fe200078f08ff */
[----:B------:R-:W-:Y:S01]  /*2500*/  FMUL.FTZ R9, R77, c[0x0][0x320] ;  /* 0x0000c8004d097a20 */ /* 0x000fe20000410000 */
[----:B------:R-:W-:Y:S01]  /*2510*/  IADD3 R105, R105, -R12, RZ ;  /* 0x8000000c69697210 */ /* 0x000fe20007ffe0ff */
[----:B------:R-:W-:Y:S01]  /*2520*/  FMUL.FTZ R33, R72, c[0x0][0x320] ;  /* 0x0000c80048217a20 */ /* 0x000fe20000410000 */
[----:B------:R-:W-:Y:S01]  /*2530*/  IADD3.X R49, R39, c[0x0][0x1d0], RZ, PT, !PT ;  /* 0x0000740027317a10 */ /* 0x000fe20003ffe4ff */
[----:B------:R-:W-:Y:S01]  /*2540*/  FMUL.FTZ R31, R73, c[0x0][0x320] ;  /* 0x0000c800491f7a20 */ /* 0x000fe20000410000 */
[----:B-1----:R-:W-:Y:S01]  /*2550*/  LEA.HI R8, R25, R6, RZ, 0x2 ;  /* 0x0000000619087211 */ /* 0x002fe200078f10ff */
[----:B------:R-:W-:Y:S01]  /*2560*/  FMUL.FTZ R29, R68, c[0x0][0x320] ;  /* 0x0000c800441d7a20 */ /* 0x000fe20000410000 */
[----:B------:R-:W-:Y:S01]  /*2570*/  LOP3.LUT R25, R4, 0x1ffffffe, RZ, 0xc0, !PT ;  /* 0x1ffffffe04197812 */ /* 0x000fe200078ec0ff */
[----:B------:R-:W-:Y:S01]  /*2580*/  FMUL.FTZ R69, R69, c[0x0][0x320] ;  /* 0x0000c80045457a20 */ /* 0x000fe20000410000 */
[----:B------:R-:W-:Y:S01]  /*2590*/  LEA.HI.SX32 R12, R8, R37, 0x1e ;  /* 0x00000025080c7211 */ /* 0x000fe200078ff2ff */
[----:B------:R-:W-:Y:S01]  /*25a0*/  FMUL.FTZ R64, R64, c[0x0][0x320] ;  /* 0x0000c80040407a20 */ /* 0x000fe20000410000 */
[----:B------:R-:W-:Y:S01]  /*25b0*/  IADD3 R25, R104, -R25, RZ ;  /* 0x8000001968197210 */ /* 0x000fe20007ffe0ff */
[----:B------:R-:W-:Y:S01]  /*25c0*/  FMUL.FTZ R60, R60, c[0x0][0x320] ;  /* 0x0000c8003c3c7a20 */ /* 0x000fe20000410000 */
[----:B------:R-:W1:Y:S01]  /*25d0*/  MUFU.TANH R0, R0 ;  /* 0x0000000000007308 */ /* 0x000e620000002400 */
[----:B------:R-:W-:Y:S01]  /*25e0*/  IMAD R12, R105, 0x10, R12 ;  /* 0x00000010690c7824 */ /* 0x000fe200078e020c */
[----:B------:R-:W-:Y:S01]  /*25f0*/  ULDC UR7, c[0x0][0x324] ;  /* 0x0000c90000077ab9 */ /* 0x000fe20000000800 */
[----:B------:R-:W-:Y:S01]  /*2600*/  FMUL.FTZ R61, R61, c[0x0][0x320] ;  /* 0x0000c8003d3d7a20 */ /* 0x000fe20000410000 */
[----:B------:R-:W-:Y:S01]  /*2610*/  ULOP3.LUT UR7, URZ, UR7, URZ, 0x33, !UPT ;  /* 0x000000073f077292 */ /* 0x000fe2000f8e333f */
[----:B------:R-:W-:Y:S01]  /*2620*/  FMUL.FTZ R53, R53, c[0x0][0x320] ;  /* 0x0000c80035357a20 */ /* 0x000fe20000410000 */
[----:B------:R-:W-:Y:S01]  /*2630*/  LEA R217, R25, R12, 0x3 ;  /* 0x0000000c19d97211 */ /* 0x000fe200078e18ff */
[----:B------:R-:W-:Y:S01]  /*2640*/  FMUL.FTZ R44, R44, c[0x0][0x320] ;  /* 0x0000c8002c2c7a20 */ /* 0x000fe20000410000 */
[----:B------:R-:W-:Y:S01]  /*2650*/  LOP3.LUT R25, R8, 0x7ffffffc, RZ, 0xc0, !PT ;  /* 0x7ffffffc08197812 */ /* 0x000fe200078ec0ff */
[----:B------:R-:W-:Y:S01]  /*2660*/  FMUL.FTZ R45, R45, c[0x0][0x320] ;  /* 0x0000c8002d2d7a20 */ /* 0x000fe20000410000 */
[----:B------:R-:W3:Y:S01]  /*2670*/  MUFU.TANH R23, R23 ;  /* 0x0000001700177308 */ /* 0x000ee20000002400 */
[----:B------:R-:W-:Y:S01]  /*2680*/  @P4 IMAD.HI.U32 R4, R217, c[0x0][0x2c8], RZ ;  /* 0x0000b200d9044a27 */ /* 0x000fe200078e00ff */
[----:B------:R-:W-:Y:S01]  /*2690*/  IADD3 R222, R6, -R25, RZ ;  /* 0x8000001906de7210 */ /* 0x000fe20007ffe0ff */
[----:B------:R-:W0:Y:S02]  /*26a0*/  LDGDEPBAR ;  /* 0x00000000000079af */ /* 0x000e240000000000 */
[----:B------:R-:W-:Y:S01]  /*26b0*/  IMAD.MOV.U32 R12, RZ, RZ, R217 ;  /* 0x000000ffff0c7224 */ /* 0x000fe200078e00d9 */
[----:B------:R-:W-:Y:S01]  /*26c0*/  @P4 SHF.R.U32.HI R12, RZ, c[0x0][0x2cc], R4 ;  /* 0x0000b300ff0c4a19 */ /* 0x000fe20000011604 */
[----:B------:R-:W-:Y:S01]  /*26d0*/  FMUL.FTZ R65, R65, c[0x0][0x320] ;  /* 0x0000c80041417a20 */ /* 0x000fe20000410000 */
[----:B------:R-:W-:Y:S01]  /*26e0*/  SHF.L.U32 R222, R222, 0x1, RZ ;  /* 0x00000001dede7819 */ /* 0x000fe200000006ff */
[----:B------:R-:W-:Y:S01]  /*26f0*/  FMUL.FTZ R52, R52, c[0x0][0x320] ;  /* 0x0000c80034347a20 */ /* 0x000fe20000410000 */
[----:B------:R-:W4:Y:S01]  /*2700*/  MUFU.TANH R19, R19 ;  /* 0x0000001300137308 */ /* 0x000f220000002400 */
[----:B------:R-:W5:Y:S01]  /*2710*/  SHFL.IDX PT, R4, R12, RZ, 0x1c1f ;  /* 0x001c1fff0c047589 */ /* 0x000f6200000e0000 */
[----:B------:R-:W-:Y:S01]  /*2720*/  IADD3 R49, R49, -c[0x0][0x168], -R222 ;  /* 0x80005a0031317a10 */ /* 0x000fe20007ffe8de */
[----:B------:R-:W-:Y:S01]  /*2730*/  FMUL.FTZ R57, R57, c[0x0][0x320] ;  /* 0x0000c80039397a20 */ /* 0x000fe20000410000 */
[----:B------:R-:W-:Y:S01]  /*2740*/  IADD3 R40, R39, -R222, RZ ;  /* 0x800000de27287210 */ /* 0x000fe20007ffe0ff */
[----:B------:R-:W-:-:S02]  /*2750*/  FMUL.FTZ R48, R48, c[0x0][0x320] ;  /* 0x0000c80030307a20 */ /* 0x000fc40000410000 */
[----:B------:R-:W-:Y:S01]  /*2760*/  FMUL.FTZ R56, R56, c[0x0][0x320] ;  /* 0x0000c80038387a20 */ /* 0x000fe20000410000 */
[----:B------:R-:W1:Y:S08]  /*2770*/  MUFU.TANH R17, R17 ;  /* 0x0000001100117308 */ /* 0x000e700000002400 */
        /* <DEDUP_REMOVED lines=15> */
[----:B------:R1:W1:Y:S08]  /*2870*/  MUFU.TANH R157, R52 ;  /* 0x00000034009d7308 */ /* 0x0002700000002400 */
[----:B------:R5:W2:Y:S01]  /*2880*/  MUFU.TANH R159, R57 ;  /* 0x00000039009f7308 */ /* 0x000aa20000002400 */
[----:B-1----:R-:W-:-:S07]  /*2890*/  IADD3 R52, R49, c[0x0][0x328], RZ ;  /* 0x0000ca0031347a10 */ /* 0x002fce0007ffe0ff */
[----:B------:R1:W1:Y:S01]  /*28a0*/  MUFU.TANH R137, R48 ;  /* 0x0000003000897308 */ /* 0x0002620000002400 */
[----:B------:R-:W-:Y:S01]  /*28b0*/  IADD3 R49, R49, UR7, RZ ;  /* 0x0000000731317c10 */ /* 0x000fe2000fffe0ff */
[----:B-----5:R-:W-:-:S06]  /*28c0*/  IMAD.IADD R57, R52, 0x1, R4 ;  /* 0x0000000134397824 */ /* 0x020fcc00078e0204 */
[----:B------:R5:W2:Y:S01]  /*28d0*/  MUFU.TANH R161, R56 ;  /* 0x0000003800a17308 */ /* 0x000aa20000002400 */
[----:B-1----:R-:W-:-:S04]  /*28e0*/  IADD3 R48, -R222, c[0x0][0x1d0], R39 ;  /* 0x00007400de307a10 */ /* 0x002fc80007ffe127 */
[----:B------:R-:W-:Y:S02]  /*28f0*/  IMNMX R57, R57, R48, PT ;  /* 0x0000003039397217 */ /* 0x000fe40003800200 */
[----:B-----5:R-:W-:Y:S01]  /*2900*/  IADD3 R56, R49, R4, RZ ;  /* 0x0000000431387210 */ /* 0x020fe20007ffe0ff */
[----:B------:R-:W-:Y:S05]  /*2910*/  @!P3 BRA `(.L_x_161) ;  /* 0x000001500000b947 */ /* 0x000fea0003800000 */
[----:B--234-:R-:W-:Y:S01]  /*2920*/  IADD3 R4, R4, c[0x0][0x1d0], RZ ;  /* 0x0000740004047a10 */ /* 0x01cfe20007ffe0ff */
[----:B------:R-:W-:Y:S03]  /*2930*/  BSSY B0, `(.L_x_162) ;  /* 0x000000f000007945 */ /* 0x000fe60003800000 */
[----:B------:R-:W-:-:S04]  /*2940*/  IADD3 R25, R4, -c[0x0][0x168], RZ ;  /* 0x80005a0004197a10 */ /* 0x000fc80007ffe0ff */
        /* <DEDUP_REMOVED lines=9> */
.L_x_163:
[----:B------:R-:W-:-:S04]  /*29e0*/  MOV R4, c[0x0][0x32c] ;  /* 0x0000cb0000047a02 */ /* 0x000fc80000000f00 */
[----:B------:R-:W-:-:S13]  /*29f0*/  ISETP.NE.AND P0, PT, R4, 0x1, PT ;  /* 0x000000010400780c */ /* 0x000fda0003f05270 */
[----:B------:R-:W-:-:S05]  /*2a00*/  @P0 IMAD.HI.U32 R4, R25, c[0x0][0x330], RZ ;  /* 0x0000cc0019040a27 */ /* 0x000fca00078e00ff */
[----:B------:R-:W-:Y:S02]  /*2a10*/  @P0 SHF.R.U32.HI R25, RZ, c[0x0][0x334], R4 ;  /* 0x0000cd00ff190a19 */ /* 0x000fe40000011604 */
.L_x_164:
[----:B------:R-:W-:Y:S05]  /*2a20*/  BSYNC B0 ;  /* 0x0000000000007941 */ /* 0x000fea0003800000 */
.L_x_162:
[----:B------:R-:W-:-:S05]  /*2a30*/  IMAD R25, R25, c[0x0][0x32c], R40 ;  /* 0x0000cb0019197a24 */ /* 0x000fca00078e0228 */
[----:B------:R-:W-:Y:S02]  /*2a40*/  IADD3 R4, R25, c[0x0][0x32c], RZ ;  /* 0x0000cb0019047a10 */ /* 0x000fe40007ffe0ff */
[----:B------:R-:W-:Y:S02]  /*2a50*/  IMNMX R56, R56, R25, !PT ;  /* 0x0000001938387217 */ /* 0x000fe40007800200 */
[----:B------:R-:W-:Y:S02]  /*2a60*/  IMNMX R57, R57, R4, PT ;  /* 0x0000000439397217 */ /* 0x000fe40003800200 */
.L_x_161:
[C---:B--234-:R-:W-:Y:S01]  /*2a70*/  ISETP.GE.AND P0, PT, R39.reuse, 0x2, PT ;  /* 0x000000022700780c */ /* 0x05cfe20003f06270 */
[----:B------:R-:W1:Y:S01]  /*2a80*/  SHFL.IDX PT, R12, R12, 0x1, 0x1c1f ;  /* 0x003c1f000c0c7f89 */ /* 0x000e6200000e0000 */
[----:B------:R-:W-:Y:S01]  /*2a90*/  ISETP.GE.AND P1, PT, R39, 0x9, PT ;  /* 0x000000092700780c */ /* 0x000fe20003f26270 */
[----:B------:R-:W-:Y:S01]  /*2aa0*/  FMUL.FTZ R136, R50, c[0x0][0x320] ;  /* 0x0000c80032887a20 */ /* 0x000fe20000410000 */
[----:B------:R-:W-:Y:S01]  /*2ab0*/  P2R R53, PR, RZ, 0x1 ;  /* 0x00000001ff357803 */ /* 0x000fe20000000000 */
[----:B------:R-:W-:Y:S01]  /*2ac0*/  FMUL.FTZ R50, R83, c[0x0][0x320] ;  /* 0x0000c80053327a20 */ /* 0x000fe20000410000 */
[----:B------:R-:W-:Y:S01]  /*2ad0*/  ISETP.GT.AND P0, PT, R56, 0x1, !P0 ;  /* 0x000000013800780c */ /* 0x000fe20004704270 */
[----:B------:R-:W-:Y:S01]  /*2ae0*/  FMUL.FTZ R10, R10, c[0x0][0x320] ;  /* 0x0000c8000a0a7a20 */ /* 0x000fe20000410000 */
[----:B------:R-:W-:Y:S01]  /*2af0*/  P2R R24, PR, RZ, 0x2 ;  /* 0x00000002ff187803 */ /* 0x000fe20000000000 */
[----:B------:R-:W-:Y:S01]  /*2b00*/  FMUL.FTZ R66, R66, c[0x0][0x320] ;  /* 0x0000c80042427a20 */ /* 0x000fe20000410000 */
[----:B------:R-:W-:Y:S01]  /*2b10*/  ISETP.LT.OR P0, PT, R57, 0x2, P0 ;  /* 0x000000023900780c */ /* 0x000fe20000701670 */
[----:B------:R-:W-:Y:S01]  /*2b20*/  FMUL.FTZ R67, R67, c[0x0][0x320] ;  /* 0x0000c80043437a20 */ /* 0x000fe20000410000 */
[----:B------:R-:W-:Y:S01]  /*2b30*/  ISETP.GE.AND P2, PT, R39, 0x59, PT ;  /* 0x000000592700780c */ /* 0x000fe20003f46270 */
[----:B------:R-:W-:Y:S01]  /*2b40*/  FMUL.FTZ R62, R62, c[0x0][0x320] ;  /* 0x0000c8003e3e7a20 */ /* 0x000fe20000410000 */
[----:B------:R-:W-:Y:S01]  /*2b50*/  FSEL R23, R23, -INF , !P0 ;  /* 0xff80000017177808 */ /* 0x000fe20004000000 */
[----:B------:R-:W-:Y:S01]  /*2b60*/  FMUL.FTZ R63, R63, c[0x0][0x320] ;  /* 0x0000c8003f3f7a20 */ /* 0x000fe20000410000 */
[----:B------:R-:W-:Y:S01]  /*2b70*/  ISETP.GT.AND P0, PT, R56, 0x8, !P1 ;  /* 0x000000083800780c */ /* 0x000fe20004f04270 */
[----:B------:R-:W-:Y:S01]  /*2b80*/  FMUL.FTZ R58, R58, c[0x0][0x320] ;  /* 0x0000c8003a3a7a20 */ /* 0x000fe20000410000 */
[----:B------:R-:W-:Y:S01]  /*2b90*/  ISETP.GE.AND P1, PT, R39, 0xa, PT ;  /* 0x0000000a2700780c */ /* 0x000fe20003f26270 */
[----:B------:R-:W-:Y:S01]  /*2ba0*/  FMUL.FTZ R59, R59, c[0x0][0x320] ;  /* 0x0000c8003b3b7a20 */ /* 0x000fe20000410000 */
[----:B------:R-:W-:Y:S01]  /*2bb0*/  ISETP.LT.OR P0, PT, R57, 0x9, P0 ;  /* 0x000000093900780c */ /* 0x000fe20000701670 */
[----:B------:R-:W-:Y:S01]  /*2bc0*/  FMUL.FTZ R74, R74, c[0x0][0x320] ;  /* 0x0000c8004a4a7a20 */ /* 0x000fe20000410000 */
[----:B------:R-:W-:Y:S01]  /*2bd0*/  P2R R18, PR, RZ, 0x2 ;  /* 0x00000002ff127803 */ /* 0x000fe20000000000 */
        /* <DEDUP_REMOVED lines=14> */
[----:B------:R-:W2:Y:S01]  /*2cc0*/  MUFU.TANH R166, R66 ;  /* 0x0000004200a67308 */ /* 0x000ea20000002400 */
[----:B------:R-:W-:Y:S01]  /*2cd0*/  ISETP.GE.AND P1, PT, R39, 0x12, PT ;  /* 0x000000122700780c */ /* 0x000fe20003f26270 */
[----:B------:R-:W-:Y:S01]  /*2ce0*/  FMUL.FTZ R51, R51, c[0x0][0x320] ;  /* 0x0000c80033337a20 */ /* 0x000fe20000410000 */
[----:B------:R-:W-:Y:S01]  /*2cf0*/  ISETP.LT.OR P0, PT, R57, 0x11, P0 ;  /* 0x000000113900780c */ /* 0x000fe20000701670 */
[----:B-1----:R-:W-:Y:S01]  /*2d00*/  IMAD.IADD R49, R49, 0x1, R12 ;  /* 0x0000000131317824 */ /* 0x002fe200078e020c */
[----:B------:R-:W-:-:S02]  /*2d10*/  P2R R44, PR, RZ, 0x2 ;  /* 0x00000002ff2c7803 */ /* 0x000fc40000000000 */
[----:B------:R-:W-:Y:S01]  /*2d20*/  FSEL R17, R17, -INF , !P0 ;  /* 0xff80000011117808 */ /* 0x000fe20004000000 */
[----:B------:R-:W1:Y:S01]  /*2d30*/  MUFU.TANH R150, R67 ;  /* 0x0000004300967308 */ /* 0x000e620000002400 */
[----:B------:R-:W-:Y:S02]  /*2d40*/  ISETP.GT.AND P0, PT, R56, 0x11, !P1 ;  /* 0x000000113800780c */ /* 0x000fe40004f04270 */
[----:B------:R-:W-:Y:S02]  /*2d50*/  ISETP.GE.AND P1, PT, R39, 0x19, PT ;  /* 0x000000192700780c */ /* 0x000fe40003f26270 */
[----:B------:R-:W-:Y:S02]  /*2d60*/  ISETP.LT.OR P0, PT, R57, 0x12, P0 ;  /* 0x000000123900780c */ /* 0x000fe40000701670 */
[----:B------:R-:W-:Y:S01]  /*2d70*/  P2R R43, PR, RZ, 0x2 ;  /* 0x00000002ff2b7803 */ /* 0x000fe20000000000 */
[----:B------:R-:W3:Y:S01]  /*2d80*/  MUFU.TANH R164, R62 ;  /* 0x0000003e00a47308 */ /* 0x000ee20000002400 */
[----:B------:R-:W-:-:S02]  /*2d90*/  FSEL R13, R13, -INF , !P0 ;  /* 0xff8000000d0d7808 */ /* 0x000fc40004000000 */
[C---:B------:R-:W-:Y:S02]  /*2da0*/  ISETP.GT.AND P0, PT, R56.reuse, 0x18, !P1 ;  /* 0x000000183800780c */ /* 0x040fe40004f04270 */
[----:B------:R-:W-:Y:S02]  /*2db0*/  ISETP.GE.AND P1, PT, R39, 0x1a, PT ;  /* 0x0000001a2700780c */ /* 0x000fe40003f26270 */
[----:B------:R-:W-:Y:S01]  /*2dc0*/  ISETP.LT.OR P0, PT, R57, 0x19, P0 ;  /* 0x000000193900780c */ /* 0x000fe20000701670 */
[----:B------:R-:W4:Y:S01]  /*2dd0*/  MUFU.TANH R158, R63 ;  /* 0x0000003f009e7308 */ /* 0x000f220000002400 */
[----:B------:R-:W-:Y:S02]  /*2de0*/  P2R R8, PR, RZ, 0x2 ;  /* 0x00000002ff087803 */ /* 0x000fe40000000000 */
[----:B------:R-:W-:Y:S02]  /*2df0*/  FSEL R7, R7, -INF , !P0 ;  /* 0xff80000007077808 */ /* 0x000fe40004000000 */
[----:B------:R-:W-:-:S02]  /*2e00*/  ISETP.GT.AND P0, PT, R56, 0x19, !P1 ;  /* 0x000000193800780c */ /* 0x000fc40004f04270 */
[----:B------:R-:W-:Y:S01]  /*2e10*/  ISETP.GE.AND P1, PT, R39, 0x21, PT ;  /* 0x000000212700780c */ /* 0x000fe20003f26270 */
[----:B------:R-:W1:Y:S01]  /*2e20*/  MUFU.TANH R162, R58 ;  /* 0x0000003a00a27308 */ /* 0x000e620000002400 */
[----:B------:R-:W-:Y:S02]  /*2e30*/  ISETP.LT.OR P0, PT, R57, 0x1a, P0 ;  /* 0x0000001a3900780c */ /* 0x000fe40000701670 */
[----:B------:R-:W-:Y:S02]  /*2e40*/  P2R R42, PR, RZ, 0x2 ;  /* 0x00000002ff2a7803 */ /* 0x000fe40000000000 */
[----:B------:R-:W-:Y:S02]  /*2e50*/  FSEL R9, R9, -INF , !P0 ;  /* 0xff80000009097808 */ /* 0x000fe40004000000 */
[----:B------:R-:W-:Y:S01]  /*2e60*/  ISETP.GT.AND P0, PT, R56, 0x20, !P1 ;  /* 0x000000203800780c */ /* 0x000fe20004f04270 */
[----:B------:R-:W1:Y:S01]  /*2e70*/  MUFU.TANH R160, R59 ;  /* 0x0000003b00a07308 */ /* 0x000e620000002400 */
[----:B------:R-:W-:-:S02]  /*2e80*/  ISETP.GE.AND P1, PT, R39, 0x22, PT ;  /* 0x000000222700780c */ /* 0x000fc40003f26270 */
[----:B------:R-:W-:Y:S02]  /*2e90*/  ISETP.LT.OR P0, PT, R57, 0x21, P0 ;  /* 0x000000213900780c */ /* 0x000fe40000701670 */
[----:B------:R-:W-:Y:S02]  /*2ea0*/  P2R R41, PR, RZ, 0x2 ;  /* 0x00000002ff297803 */ /* 0x000fe40000000000 */
[----:B------:R-:W-:Y:S01]  /*2eb0*/  FSEL R33, R33, -INF , !P0 ;  /* 0xff80000021217808 */ /* 0x000fe20004000000 */
[----:B------:R-:W1:Y:S01]  /*2ec0*/  MUFU.TANH R146, R74 ;  /* 0x0000004a00927308 */ /* 0x000e620000002400 */
[----:B------:R-:W-:Y:S02]  /*2ed0*/  ISETP.GT.AND P0, PT, R56, 0x21, !P1 ;  /* 0x000000213800780c */ /* 0x000fe40004f04270 */
[----:B------:R-:W-:Y:S02]  /*2ee0*/  ISETP.GE.AND P1, PT, R39, 0x29, PT ;  /* 0x000000292700780c */ /* 0x000fe40003f26270 */
[----:B------:R-:W-:-:S02]  /*2ef0*/  ISETP.LT.OR P0, PT, R57, 0x22, P0 ;  /* 0x000000223900780c */ /* 0x000fc40000701670 */
[----:B------:R-:W-:Y:S01]  /*2f00*/  P2R R38, PR, RZ, 0x2 ;  /* 0x00000002ff267803 */ /* 0x000fe20000000000 */
[----:B------:R-:W1:Y:S01]  /*2f10*/  MUFU.TANH R156, R54 ;  /* 0x00000036009c7308 */ /* 0x000e620000002400 */
[----:B------:R-:W-:Y:S02]  /*2f20*/  FSEL R31, R31, -INF , !P0 ;  /* 0xff8000001f1f7808 */ /* 0x000fe40004000000 */
[----:B------:R-:W-:Y:S02]  /*2f30*/  ISETP.GT.AND P0, PT, R56, 0x28, !P1 ;  /* 0x000000283800780c */ /* 0x000fe40004f04270 */
[----:B------:R-:W-:Y:S02]  /*2f40*/  ISETP.GE.AND P1, PT, R39, 0x2a, PT ;  /* 0x0000002a2700780c */ /* 0x000fe40003f26270 */
[----:B------:R-:W-:Y:S01]  /*2f50*/  ISETP.LT.OR P0, PT, R57, 0x29, P0 ;  /* 0x000000293900780c */ /* 0x000fe20000701670 */
[----:B------:R-:W1:Y:S01]  /*2f60*/  MUFU.TANH R148, R55 ;  /* 0x0000003700947308 */ /* 0x000e620000002400 */
[----:B------:R-:W-:-:S02]  /*2f70*/  P2R R35, PR, RZ, 0x2 ;  /* 0x00000002ff237803 */ /* 0x000fc40000000000 */
[----:B------:R-:W-:Y:S02]  /*2f80*/  FSEL R29, R29, -INF , !P0 ;  /* 0xff8000001d1d7808 */ /* 0x000fe40004000000 */
[----:B------:R-:W-:Y:S02]  /*2f90*/  ISETP.GT.AND P0, PT, R56, 0x29, !P1 ;  /* 0x000000293800780c */ /* 0x000fe40004f04270 */
[----:B------:R-:W-:Y:S01]  /*2fa0*/  ISETP.GE.AND P1, PT, R39, 0x31, PT ;  /* 0x000000312700780c */ /* 0x000fe20003f26270 */
[----:B------:R-:W1:Y:S01]  /*2fb0*/  MUFU.TANH R126, R75 ;  /* 0x0000004b007e7308 */ /* 0x000e620000002400 */
[----:B------:R-:W-:Y:S02]  /*2fc0*/  ISETP.LT.OR P0, PT, R57, 0x2a, P0 ;  /* 0x0000002a3900780c */ /* 0x000fe40000701670 */
[----:B------:R-:W-:Y:S02]  /*2fd0*/  P2R R34, PR, RZ, 0x2 ;  /* 0x00000002ff227803 */ /* 0x000fe40000000000 */
[----:B------:R-:W-:-:S02]  /*2fe0*/  FSEL R119, R119, -INF , !P0 ;  /* 0xff80000077777808 */ /* 0x000fc40004000000 */
[C---:B------:R-:W-:Y:S01]  /*2ff0*/  ISETP.GT.AND P0, PT, R56.reuse, 0x30, !P1 ;  /* 0x000000303800780c */ /* 0x040fe20004f04270 */
[----:B------:R-:W1:Y:S01]  /*3000*/  MUFU.TANH R136, R136 ;  /* 0x0000008800887308 */ /* 0x000e620000002400 */
[----:B------:R-:W-:Y:S02]  /*3010*/  ISETP.GE.AND P1, PT, R39, 0x32, PT ;  /* 0x000000322700780c */ /* 0x000fe40003f26270 */
[----:B------:R-:W-:Y:S02]  /*3020*/  ISETP.LT.OR P0, PT, R57, 0x31, P0 ;  /* 0x000000313900780c */ /* 0x000fe40000701670 */
[----:B------:R-:W-:Y:S02]  /*3030*/  P2R R32, PR, RZ, 0x2 ;  /* 0x00000002ff207803 */ /* 0x000fe40000000000 */
[----:B------:R-:W-:Y:S01]  /*3040*/  FSEL R139, R139, -INF , !P0 ;  /* 0xff8000008b8b7808 */ /* 0x000fe20004000000 */
[----:B------:R-:W1:Y:S01]  /*3050*/  MUFU.TANH R50, R50 ;  /* 0x0000003200327308 */ /* 0x000e620000002400 */
[----:B------:R-:W-:-:S02]  /*3060*/  ISETP.GT.AND P0, PT, R56, 0x31, !P1 ;  /* 0x000000313800780c */ /* 0x000fc40004f04270 */
[----:B------:R-:W-:Y:S02]  /*3070*/  ISETP.GE.AND P1, PT, R39, 0x39, PT ;  /* 0x000000392700780c */ /* 0x000fe40003f26270 */
[----:B------:R-:W-:Y:S02]  /*3080*/  ISETP.LT.OR P0, PT, R57, 0x32, P0 ;  /* 0x000000323900780c */ /* 0x000fe40000701670 */
[----:B------:R-:W-:Y:S01]  /*3090*/  P2R R30, PR, RZ, 0x2 ;  /* 0x00000002ff1e7803 */ /* 0x000fe20000000000 */
[----:B------:R-:W1:Y:S01]  /*30a0*/  MUFU.TANH R144, R70 ;  /* 0x0000004600907308 */ /* 0x000e620000002400 */
[----:B------:R-:W-:Y:S02]  /*30b0*/  FSEL R151, R151, -INF , !P0 ;  /* 0xff80000097977808 */ /* 0x000fe40004000000 */
[----:B------:R-:W-:Y:S02]  /*30c0*/  ISETP.GT.AND P0, PT, R56, 0x38, !P1 ;  /* 0x000000383800780c */ /* 0x000fe40004f04270 */
[----:B------:R-:W-:-:S02]  /*30d0*/  ISETP.GE.AND P1, PT, R39, 0x3a, PT ;  /* 0x0000003a2700780c */ /* 0x000fc40003f26270 */
[----:B------:R-:W-:Y:S01]  /*30e0*/  ISETP.LT.OR P0, PT, R57, 0x39, P0 ;  /* 0x000000393900780c */ /* 0x000fe20000701670 */
[----:B------:R-:W1:Y:S01]  /*30f0*/  MUFU.TANH R130, R46 ;  /* 0x0000002e00827308 */ /* 0x000e620000002400 */
[----:B------:R-:W-:Y:S02]  /*3100*/  P2R R28, PR, RZ, 0x2 ;  /* 0x00000002ff1c7803 */ /* 0x000fe40000000000 */
[----:B------:R-:W-:Y:S02]  /*3110*/  FSEL R147, R147, -INF , !P0 ;  /* 0xff80000093937808 */ /* 0x000fe40004000000 */
[----:B------:R-:W-:Y:S02]  /*3120*/  ISETP.GT.AND P0, PT, R56, 0x39, !P1 ;  /* 0x000000393800780c */ /* 0x000fe40004f04270 */
[----:B------:R-:W-:Y:S01]  /*3130*/  ISETP.GE.AND P1, PT, R39, 0x41, PT ;  /* 0x000000412700780c */ /* 0x000fe20003f26270 */
[----:B------:R-:W1:Y:S01]  /*3140*/  MUFU.TANH R128, R47 ;  /* 0x0000002f00807308 */ /* 0x000e620000002400 */
[----:B------:R-:W-:-:S02]  /*3150*/  ISETP.LT.OR P0, PT, R57, 0x3a, P0 ;  /* 0x0000003a3900780c */ /* 0x000fc40000701670 */
[----:B------:R-:W-:Y:S02]  /*3160*/  P2R R27, PR, RZ, 0x2 ;  /* 0x00000002ff1b7803 */ /* 0x000fe40000000000 */
[----:B------:R-:W-:Y:S02]  /*3170*/  FSEL R145, R145, -INF , !P0 ;  /* 0xff80000091917808 */ /* 0x000fe40004000000 */
[----:B------:R-:W-:Y:S01]  /*3180*/  ISETP.GT.AND P0, PT, R56, 0x40, !P1 ;  /* 0x000000403800780c */ /* 0x000fe20004f04270 */
[----:B------:R-:W1:Y:S01]  /*3190*/  MUFU.TANH R132, R71 ;  /* 0x0000004700847308 */ /* 0x000e620000002400 */
[----:B------:R-:W-:Y:S02]  /*31a0*/  ISETP.GE.AND P1, PT, R39, 0x42, PT ;  /* 0x000000422700780c */ /* 0x000fe40003f26270 */
[----:B------:R-:W-:Y:S02]  /*31b0*/  ISETP.LT.OR P0, PT, R57, 0x41, P0 ;  /* 0x000000413900780c */ /* 0x000fe40000701670 */
[----:B------:R-:W-:-:S02]  /*31c0*/  P2R R26, PR, RZ, 0x2 ;  /* 0x00000002ff1a7803 */ /* 0x000fc40000000000 */
[----:B------:R-:W-:Y:S01]  /*31d0*/  FSEL R161, R161, -INF , !P0 ;  /* 0xff800000a1a17808 */ /* 0x000fe20004000000 */
[----:B------:R-:W1:Y:S01]  /*31e0*/  MUFU.TANH R10, R10 ;  /* 0x0000000a000a7308 */ /* 0x000e620000002400 */
[----:B------:R-:W-:Y:S02]  /*31f0*/  ISETP.GT.AND P0, PT, R56, 0x41, !P1 ;  /* 0x000000413800780c */ /* 0x000fe40004f04270 */
[----:B------:R-:W-:Y:S02]  /*3200*/  ISETP.GE.AND P1, PT, R39, 0x49, PT ;  /* 0x000000492700780c */ /* 0x000fe40003f26270 */
[----:B------:R-:W-:Y:S02]  /*3210*/  ISETP.LT.OR P0, PT, R57, 0x42, P0 ;  /* 0x000000423900780c */ /* 0x000fe40000701670 */
[----:B------:R-:W-:Y:S01]  /*3220*/  P2R R25, PR, RZ, 0x2 ;  /* 0x00000002ff197803 */ /* 0x000fe20000000000 */
[----:B------:R5:W1:Y:S01]  /*3230*/  MUFU.TANH R134, R51 ;  /* 0x0000003300867308 */ /* 0x000a620000002400 */
[----:B------:R-:W-:-:S02]  /*3240*/  FSEL R159, R159, -INF , !P0 ;  /* 0xff8000009f9f7808 */ /* 0x000fc40004000000 */
[C---:B------:R-:W-:Y:S02]  /*3250*/  ISETP.GT.AND P0, PT, R56.reuse, 0x48, !P1 ;  /* 0x000000483800780c */ /* 0x040fe40004f04270 */
[----:B------:R-:W-:Y:S02]  /*3260*/  ISETP.GE.AND P1, PT, R39, 0x4a, PT ;  /* 0x0000004a2700780c */ /* 0x000fe40003f26270 */
[----:B------:R-:W-:Y:S02]  /*3270*/  ISETP.LT.OR P0, PT, R57, 0x49, P0 ;  /* 0x000000493900780c */ /* 0x000fe40000701670 */
[----:B------:R-:W-:Y:S02]  /*3280*/  P2R R22, PR, RZ, 0x2 ;  /* 0x00000002ff167803 */ /* 0x000fe40000000000 */
[----:B------:R-:W-:Y:S02]  /*3290*/  FSEL R157, R157, -INF , !P0 ;  /* 0xff8000009d9d7808 */ /* 0x000fe40004000000 */
[----:B------:R-:W-:-:S02]  /*32a0*/  ISETP.GT.AND P0, PT, R56, 0x49, !P1 ;  /* 0x000000493800780c */ /* 0x000fc40004f04270 */
[----:B------:R-:W-:Y:S01]  /*32b0*/  ISETP.GE.AND P1, PT, R39, 0x51, PT ;  /* 0x000000512700780c */ /* 0x000fe20003f26270 */
[----:B-----5:R-:W-:Y:S01]  /*32c0*/  IMAD.IADD R51, R52, 0x1, R12 ;  /* 0x0000000134337824 */ /* 0x020fe200078e020c */
[----:B------:R-:W-:Y:S02]  /*32d0*/  ISETP.LT.OR P0, PT, R57, 0x4a, P0 ;  /* 0x0000004a3900780c */ /* 0x000fe40000701670 */
[----:B------:R-:W-:Y:S02]  /*32e0*/  P2R R20, PR, RZ, 0x2 ;  /* 0x00000002ff147803 */ /* 0x000fe40000000000 */
[----:B------:R-:W-:Y:S02]  /*32f0*/  FSEL R149, R149, -INF , !P0 ;  /* 0xff80000095957808 */ /* 0x000fe40004000000 */
[----:B------:R-:W-:Y:S02]  /*3300*/  ISETP.GT.AND P0, PT, R56, 0x50, !P1 ;  /* 0x000000503800780c */ /* 0x000fe40004f04270 */
[----:B------:R-:W-:-:S02]  /*3310*/  ISETP.GE.AND P1, PT, R39, 0x52, PT ;  /* 0x000000522700780c */ /* 0x000fc40003f26270 */
[----:B------:R-:W-:Y:S02]  /*3320*/  ISETP.LT.OR P0, PT, R57, 0x51, P0 ;  /* 0x000000513900780c */ /* 0x000fe40000701670 */
[----:B------:R-:W-:Y:S02]  /*3330*/  P2R R6, PR, RZ, 0x2 ;  /* 0x00000002ff067803 */ /* 0x000fe40000000000 */
[----:B------:R-:W-:Y:S02]  /*3340*/  FSEL R137, R137, -INF , !P0 ;  /* 0xff80000089897808 */ /* 0x000fe40004000000 */
[----:B------:R-:W-:Y:S02]  /*3350*/  ISETP.GT.AND P0, PT, R56, 0x51, !P1 ;  /* 0x000000513800780c */ /* 0x000fe40004f04270 */
[----:B------:R-:W-:Y:S02]  /*3360*/  ISETP.GE.AND P1, PT, R39, 0x1, PT ;  /* 0x000000012700780c */ /* 0x000fe40003f26270 */
[----:B------:R-:W-:-:S02]  /*3370*/  ISETP.LT.OR P0, PT, R57, 0x52, P0 ;  /* 0x000000523900780c */ /* 0x000fc40000701670 */
[----:B------:R-:W-:Y:S02]  /*3380*/  P2R R16, PR, RZ, 0x2 ;  /* 0x00000002ff107803 */ /* 0x000fe40000000000 */
[----:B------:R-:W-:Y:S02]  /*3390*/  FSEL R135, R135, -INF , !P0 ;  /* 0xff80000087877808 */ /* 0x000fe40004000000 */
[----:B------:R-:W-:Y:S02]  /*33a0*/  ISETP.GT.AND P0, PT, R56, 0x58, !P2 ;  /* 0x000000583800780c */ /* 0x000fe40005704270 */
[----:B------:R-:W-:Y:S02]  /*33b0*/  IMNMX R48, R51, R48, PT ;  /* 0x0000003033307217 */ /* 0x000fe40003800200 */
[----:B------:R-:W-:-:S04]  /*33c0*/  ISETP.LT.OR P0, PT, R57, 0x59, P0 ;  /* 0x000000593900780c */ /* 0x000fc80000701670 */
[----:B------:R-:W-:Y:S02]  /*33d0*/  FSEL R133, R133, -INF , !P0 ;  /* 0xff80000085857808 */ /* 0x000fe40004000000 */
[----:B------:R-:W-:Y:S02]  /*33e0*/  ISETP.GT.AND P0, PT, R56, RZ, !P1 ;  /* 0x000000ff3800720c */ /* 0x000fe40004f04270 */
[----:B------:R-:W-:Y:S01]  /*33f0*/  ISETP.GE.AND P1, PT, R39, 0x5a, PT ;  /* 0x0000005a2700780c */ /* 0x000fe20003f26270 */
[----:B------:R-:W-:Y:S01]  /*3400*/  FMUL.FTZ R39, R79, c[0x0][0x320] ;  /* 0x0000c8004f277a20 */ /* 0x000fe20000410000 */
[----:B------:R-:W-:-:S04]  /*3410*/  ISETP.LT.OR P0, PT, R57, 0x1, P0 ;  /* 0x000000013900780c */ /* 0x000fc80000701670 */
[----:B------:R-:W-:Y:S01]  /*3420*/  FSEL R4, R0, -INF , !P0 ;  /* 0xff80000000047808 */ /* 0x000fe20004000000 */
[----:B------:R-:W-:Y:S01]  /*3430*/  FMUL.FTZ R0, R14, c[0x0][0x320] ;  /* 0x0000c8000e007a20 */ /* 0x000fe20000410000 */
[----:B------:R-:W-:Y:S01]  /*3440*/  ISETP.GT.AND P0, PT, R56, 0x59, !P1 ;  /* 0x000000593800780c */ /* 0x000fe20004f04270 */
[----:B------:R-:W-:Y:S01]  /*3450*/  FMUL.FTZ R56, R11, c[0x0][0x320] ;  /* 0x0000c8000b387a20 */ /* 0x000fe20000410000 */
[----:B------:R-:W1:Y:S01]  /*3460*/  MUFU.TANH R39, R39 ;  /* 0x0000002700277308 */ /* 0x000e620000002400 */
[----:B------:R-:W-:Y:S01]  /*3470*/  FMUL.FTZ R14, R15, c[0x0][0x320] ;  /* 0x0000c8000f0e7a20 */ /* 0x000fe20000410000 */
[----:B------:R-:W-:Y:S01]  /*3480*/  ISETP.LT.OR P0, PT, R57, 0x5a, P0 ;  /* 0x0000005a3900780c */ /* 0x000fe20000701670 */
[----:B------:R-:W-:Y:S02]  /*3490*/  FMUL.FTZ R11, R78, c[0x0][0x320] ;  /* 0x0000c8004e0b7a20 */ /* 0x000fe40000410000 */
[----:B------:R-:W-:Y:S01]  /*34a0*/  FMUL.FTZ R15, R82, c[0x0][0x320] ;  /* 0x0000c800520f7a20 */ /* 0x000fe20000410000 */
[----:B------:R-:W-:-:S02]  /*34b0*/  FSEL R131, R131, -INF , !P0 ;  /* 0xff80000083837808 */ /* 0x000fc40004000000 */
[----:B------:R-:W1:Y:S08]  /*34c0*/  MUFU.TANH R56, R56 ;  /* 0x0000003800387308 */ /* 0x000e700000002400 */
[----:B------:R-:W1:Y:S08]  /*34d0*/  MUFU.TANH R11, R11 ;  /* 0x0000000b000b7308 */ /* 0x000e700000002400 */
[----:B------:R-:W1:Y:S08]  /*34e0*/  MUFU.TANH R0, R0 ;  /* 0x0000000000007308 */ /* 0x000e700000002400 */
[----:B------:R-:W1:Y:S08]  /*34f0*/  MUFU.TANH R14, R14 ;  /* 0x0000000e000e7308 */ /* 0x000e700000002400 */
[----:B------:R-:W1:Y:S01]  /*3500*/  MUFU.TANH R15, R15 ;  /* 0x0000000f000f7308 */ /* 0x000e620000002400 */
        /* <DEDUP_REMOVED lines=13> */
.L_x_167:
[----:B------:R-:W-:-:S04]  /*35e0*/  MOV R12, c[0x0][0x32c] ;  /* 0x0000cb00000c7a02 */ /* 0x000fc80000000f00 */
[----:B------:R-:W-:-:S13]  /*35f0*/  ISETP.NE.AND P0, PT, R12, 0x1, PT ;  /* 0x000000010c00780c */ /* 0x000fda0003f05270 */
[----:B------:R-:W-:-:S05]  /*3600*/  @P0 IMAD.HI.U32 R12, R47, c[0x0][0x330], RZ ;  /* 0x0000cc002f0c0a27 */ /* 0x000fca00078e00ff */
[----:B------:R-:W-:Y:S02]  /*3610*/  @P0 SHF.R.U32.HI R47, RZ, c[0x0][0x334], R12 ;  /* 0x0000cd00ff2f0a19 */ /* 0x000fe4000001160c */
.L_x_168:
[----:B------:R-:W-:Y:S05]  /*3620*/  BSYNC B0 ;  /* 0x0000000000007941 */ /* 0x000fea0003800000 */
.L_x_166:
[----:B------:R-:W-:-:S05]  /*3630*/  IMAD R40, R47, c[0x0][0x32c], R40 ;  /* 0x0000cb002f287a24 */ /* 0x000fca00078e0228 */
[----:B------:R-:W-:Y:S02]  /*3640*/  IADD3 R47, R40, c[0x0][0x32c], RZ ;  /* 0x0000cb00282f7a10 */ /* 0x000fe40007ffe0ff */
[----:B------:R-:W-:Y:S02]  /*3650*/  IMNMX R49, R49, R40, !PT ;  /* 0x0000002831317217 */ /* 0x000fe40007800200 */
[----:B------:R-:W-:Y:S02]  /*3660*/  IMNMX R48, R48, R47, PT ;  /* 0x0000002f30307217 */ /* 0x000fe40003800200 */
.L_x_165:
[----:B--234-:R-:W-:Y:S01]  /*3670*/  ISETP.NE.AND P0, PT, R53, RZ, PT ;  /* 0x000000ff3500720c */ /* 0x01cfe20003f05270 */
[----:B------:R-:W-:Y:S01]  /*3680*/  IMAD.SHL.U32 R212, R2, 0x2, RZ ;  /* 0x0000000202d47824 */ /* 0x000fe200078e00ff */
[C---:B------:R-:W-:Y:S02]  /*3690*/  ISETP.GT.AND P2, PT, R49.reuse, 0x58, !P2 ;  /* 0x000000583100780c */ /* 0x040fe40005744270 */
[----:B------:R-:W-:Y:S01]  /*36a0*/  ISETP.GT.AND P0, PT, R49, 0x1, !P0 ;  /* 0x000000013100780c */ /* 0x000fe20004704270 */
[----:B------:R-:W-:Y:S01]  /*36b0*/  IMAD R210, R5, 0x2, R212 ;  /* 0x0000000205d27824 */ /* 0x000fe200078e02d4 */
[----:B------:R-:W-:Y:S01]  /*36c0*/  ISETP.GT.AND P1, PT, R49, 0x59, !P1 ;  /* 0x000000593100780c */ /* 0x000fe20004f24270 */
[----:B------:R-:W-:Y:S01]  /*36d0*/  LDSM.16.MT88.4 R76, [R212+0x3100] ;  /* 0x00310000d44c783b */ /* 0x000fe20000004200 */
[C---:B------:R-:W-:Y:S01]  /*36e0*/  ISETP.LT.OR P0, PT, R48.reuse, 0x2, P0 ;  /* 0x000000023000780c */ /* 0x040fe20000701670 */
[C---:B------:R-:W-:Y:S01]  /*36f0*/  IMAD R208, R3.reuse, 0x2, R210 ;  /* 0x0000000203d07824 */ /* 0x040fe200078e02d2 */
[----:B------:R-:W-:Y:S01]  /*3700*/  ISETP.LT.OR P2, PT, R48, 0x59, P2 ;  /* 0x000000593000780c */ /* 0x000fe20001741670 */
[----:B------:R-:W-:Y:S01]  /*3710*/  IMAD R209, R3, 0x2, R212 ;  /* 0x0000000203d17824 */ /* 0x000fe200078e02d4 */
[----:B-1----:R-:W-:Y:S01]  /*3720*/  FSEL R40, R14, -INF , !P0 ;  /* 0xff8000000e287808 */ /* 0x002fe20004000000 */
[----:B------:R-:W-:Y:S01]  /*3730*/  LDSM.16.MT88.4 R108, [R212+0x100] ;  /* 0x00010000d46c783b */ /* 0x000fe20000004200 */
[----:B------:R-:W-:-:S02]  /*3740*/  ISETP.NE.AND P0, PT, R24, RZ, PT ;  /* 0x000000ff1800720c */ /* 0x000fc40003f05270 */
[----:B------:R-:W-:Y:S01]  /*3750*/  ISETP.LT.OR P1, PT, R48, 0x5a, P1 ;  /* 0x0000005a3000780c */ /* 0x000fe20000f21670 */
[----:B------:R-:W-:Y:S01]  /*3760*/  LDSM.16.MT88.4 R84, [R208+0x100] ;  /* 0x00010000d054783b */ /* 0x000fe20000004200 */
[----:B------:R-:W-:Y:S02]  /*3770*/  ISETP.GT.AND P0, PT, R49, 0x8, !P0 ;  /* 0x000000083100780c */ /* 0x000fe40004704270 */
[----:B------:R-:W-:Y:S01]  /*3780*/  FSEL R130, R130, -INF , !P2 ;  /* 0xff80000082827808 */ /* 0x000fe20005000000 */
[----:B------:R-:W-:Y:S01]  /*3790*/  LDSM.16.MT88.4 R100, [R210+0x100] ;  /* 0x00010000d264783b */ /* 0x000fe20000004200 */
[----:B------:R-:W-:Y:S02]  /*37a0*/  ISETP.LT.OR P0, PT, R48, 0x9, P0 ;  /* 0x000000093000780c */ /* 0x000fe40000701670 */
[----:B------:R-:W-:Y:S01]  /*37b0*/  FSEL R128, R128, -INF , !P1 ;  /* 0xff80000080807808 */ /* 0x000fe20004800000 */
[----:B------:R-:W-:Y:S01]  /*37c0*/  LDSM.16.MT88.4 R92, [R209+0x100] ;  /* 0x00010000d15c783b */ /* 0x000fe20000004200 */
[----:B------:R-:W-:-:S02]  /*37d0*/  FSEL R24, R10, -INF , !P0 ;  /* 0xff8000000a187808 */ /* 0x000fc40004000000 */
[----:B------:R-:W-:Y:S01]  /*37e0*/  ISETP.NE.AND P0, PT, R18, RZ, PT ;  /* 0x000000ff1200720c */ /* 0x000fe20003f05270 */
[----:B------:R-:W-:Y:S01]  /*37f0*/  LDSM.16.MT88.4 R68, [R210+0x3100] ;  /* 0x00310000d244783b */ /* 0x000fe20000004200 */
[----:B------:R-:W-:Y:S02]  /*3800*/  IADD3 R192, R36, -0x2, RZ ;  /* 0xfffffffe24c07810 */ /* 0x000fe40007ffe0ff */
[----:B------:R-:W-:-:S04]  /*3810*/  ISETP.GT.AND P0, PT, R49, 0x9, !P0 ;  /* 0x000000093100780c */ /* 0x000fc80004704270 */
[----:B------:R-:W-:-:S04]  /*3820*/  ISETP.LT.OR P0, PT, R48, 0xa, P0 ;  /* 0x0000000a3000780c */ /* 0x000fc80000701670 */
[----:B------:R-:W-:Y:S02]  /*3830*/  FSEL R18, R56, -INF , !P0 ;  /* 0xff80000038127808 */ /* 0x000fe40004000000 */
[----:B------:R-:W-:Y:S01]  /*3840*/  ISETP.NE.AND P0, PT, R45, RZ, PT ;  /* 0x000000ff2d00720c */ /* 0x000fe20003f05270 */
[----:B------:R-:W-:Y:S03]  /*3850*/  LDSM.16.MT88.4 R56, [R209+0x3100] ;  /* 0x00310000d138783b */ /* 0x000fe60000004200 */
[----:B------:R-:W-:-:S04]  /*3860*/  ISETP.GT.AND P0, PT, R49, 0x10, !P0 ;  /* 0x000000103100780c */ /* 0x000fc80004704270 */
[----:B------:R-:W-:-:S04]  /*3870*/  ISETP.LT.OR P0, PT, R48, 0x11, P0 ;  /* 0x000000113000780c */ /* 0x000fc80000701670 */
[----:B------:R-:W-:Y:S02]  /*3880*/  FSEL R14, R15, -INF , !P0 ;  /* 0xff8000000f0e7808 */ /* 0x000fe40004000000 */
[----:B------:R-:W-:-:S04]  /*3890*/  ISETP.NE.AND P0, PT, R44, RZ, PT ;  /* 0x000000ff2c00720c */ /* 0x000fc80003f05270 */
        /* <DEDUP_REMOVED lines=64> */
[----:B------:R-:W-:-:S04]  /*3ca0*/  ISETP.GT.AND P0, PT, R49, RZ, !P0 ;  /* 0x000000ff3100720c */ /* 0x000fc80004704270 */
[----:B------:R-:W-:-:S04]  /*3cb0*/  ISETP.LT.OR P0, PT, R48, 0x1, P0 ;  /* 0x000000013000780c */ /* 0x000fc80000701670 */
[----:B------:R-:W-:Y:S02]  /*3cc0*/  FSEL R11, R0, -INF , !P0 ;  /* 0xff800000000b7808 */ /* 0x000fe40004000000 */
[----:B------:R-:W-:Y:S02]  /*3cd0*/  FMNMX.FTZ R0, R4, R23, !PT ;  /* 0x0000001704007209 */ /* 0x000fe40007810000 */
[----:B------:R-:W-:Y:S02]  /*3ce0*/  FMNMX.FTZ R25, R11, R40, !PT ;  /* 0x000000280b197209 */ /* 0x000fe40007810000 */
[----:B------:R-:W-:Y:S02]  /*3cf0*/  FMNMX.FTZ R0, R21, R0, !PT ;  /* 0x0000000015007209 */ /* 0x000fe40007810000 */
[----:B------:R-:W-:Y:S02]  /*3d00*/  FMNMX.FTZ R25, R24, R25, !PT ;  /* 0x0000001918197209 */ /* 0x000fe40007810000 */
[----:B------:R-:W-:-:S02]  /*3d10*/  FMNMX.FTZ R0, R19, R0, !PT ;  /* 0x0000000013007209 */ /* 0x000fc40007810000 */
[----:B------:R-:W-:Y:S02]  /*3d20*/  FMNMX.FTZ R25, R18, R25, !PT ;  /* 0x0000001912197209 */ /* 0x000fe40007810000 */
        /* <DEDUP_REMOVED lines=27> */
[----:B------:R-:W-:Y:S02]  /*3ee0*/  ISETP.NE.AND P0, PT, R6, RZ, PT ;  /* 0x000000ff0600720c */ /* 0x000fe40003f05270 */
[----:B------:R-:W-:-:S02]  /*3ef0*/  FMNMX.FTZ R0, R157, R0, !PT ;  /* 0x000000009d007209 */ /* 0x000fc40007810000 */
[----:B------:R-:W-:Y:S02]  /*3f00*/  FMNMX.FTZ R25, R160, R25, !PT ;  /* 0x00000019a0197209 */ /* 0x000fe40007810000 */
[----:B------:R-:W-:Y:S02]  /*3f10*/  FMNMX.FTZ R0, R149, R0, !PT ;  /* 0x0000000095007209 */ /* 0x000fe40007810000 */
[----:B------:R-:W-:Y:S02]  /*3f20*/  ISETP.GT.AND P0, PT, R49, 0x51, !P0 ;  /* 0x000000513100780c */ /* 0x000fe40004704270 */
[----:B------:R-:W-:Y:S02]  /*3f30*/  FMNMX.FTZ R0, R137, R0, !PT ;  /* 0x0000000089007209 */ /* 0x000fe40007810000 */
[----:B------:R-:W-:Y:S02]  /*3f40*/  FMNMX.FTZ R25, R156, R25, !PT ;  /* 0x000000199c197209 */ /* 0x000fe40007810000 */
[----:B------:R-:W-:-:S02]  /*3f50*/  FMNMX.FTZ R0, R135, R0, !PT ;  /* 0x0000000087007209 */ /* 0x000fc40007810000 */
[----:B------:R-:W-:Y:S02]  /*3f60*/  ISETP.LT.OR P0, PT, R48, 0x52, P0 ;  /* 0x000000523000780c */ /* 0x000fe40000701670 */
[----:B------:R-:W-:Y:S02]  /*3f70*/  FMNMX.FTZ R0, R133, R0, !PT ;  /* 0x0000000085007209 */ /* 0x000fe40007810000 */
[----:B------:R-:W-:Y:S02]  /*3f80*/  FMNMX.FTZ R25, R148, R25, !PT ;  /* 0x0000001994197209 */ /* 0x000fe40007810000 */
[----:B------:R-:W-:Y:S02]  /*3f90*/  FMNMX.FTZ R15, R131, R0, !PT ;  /* 0x00000000830f7209 */ /* 0x000fe40007810000 */
[----:B------:R-:W-:Y:S02]  /*3fa0*/  FSEL R134, R134, -INF , !P0 ;  /* 0xff80000086867808 */ /* 0x000fe40004000000 */
[----:B------:R-:W-:Y:S01]  /*3fb0*/  FMNMX.FTZ R25, R136, R25, !PT ;  /* 0x0000001988197209 */ /* 0x000fe20007810000 */
[----:B------:R-:W1:Y:S03]  /*3fc0*/  SHFL.BFLY PT, R0, R15, 0x2, 0x1f ;  /* 0x0c401f000f007f89 */ /* 0x000e6600000e0000 */
        /* <DEDUP_REMOVED lines=18> */
[----:B------:R-:W-:Y:S01]  /*40f0*/  LDSM.16.MT88.4 R20, [R210+0x900] ;  /* 0x00090000d214783b */ /* 0x000fe20000004200 */
[----:B-1----:R-:W-:Y:S01]  /*4100*/  FMNMX.FTZ R116, R15, R116, !PT ;  /* 0x000000740f747209 */ /* 0x002fe20007810000 */
[----:B------:R-:W-:-:S02]  /*4110*/  FFMA.FTZ R42, R13, c[0x0][0x2d0], -R138 ;  /* 0x0000b4000d2a7a23 */ /* 0x000fc4000001088a */
[----:B------:R-:W1:Y:S01]  /*4120*/  LDSM.16.MT88.4 R4, [R208+0x3100] ;  /* 0x00310000d004783b */ /* 0x000e620000004200 */
[C---:B------:R-:W-:Y:S01]  /*4130*/  FSETP.NEU.FTZ.AND P0, PT, R116.reuse, -INF , PT ;  /* 0xff8000007400780b */ /* 0x040fe20003f1d000 */
[----:B------:R-:W-:Y:S01]  /*4140*/  FMUL.FTZ R127, R116, c[0x0][0x2d0] ;  /* 0x0000b400747f7a20 */ /* 0x000fe20000410000 */
[----:B------:R-:W2:Y:S01]  /*4150*/  MUFU.EX2 R48, R48 ;  /* 0x0000003000307308 */ /* 0x000ea20000000800 */
[--C-:B------:R-:W-:Y:S02]  /*4160*/  FFMA.FTZ R38, R9, c[0x0][0x2d0], -R138.reuse ;  /* 0x0000b40009267a23 */ /* 0x100fe4000001088a */
[--C-:B------:R-:W-:Y:S01]  /*4170*/  FFMA.FTZ R43, R17, c[0x0][0x2d0], -R138.reuse ;  /* 0x0000b400112b7a23 */ /* 0x100fe2000001088a */
[----:B------:R-:W-:Y:S01]  /*4180*/  FSEL R127, R127, RZ, P0 ;  /* 0x000000ff7f7f7208 */ /* 0x000fe20000000000 */
[--C-:B------:R-:W-:Y:S02]  /*4190*/  FFMA.FTZ R117, R33, c[0x0][0x2d0], -R138.reuse ;  /* 0x0000b40021757a23 */ /* 0x100fe4000001088a */
[----:B------:R-:W-:Y:S01]  /*41a0*/  FFMA.FTZ R118, R31, c[0x0][0x2d0], -R138 ;  /* 0x0000b4001f767a23 */ /* 0x000fe2000001088a */
[----:B------:R-:W-:Y:S01]  /*41b0*/  MUFU.EX2 R45, R45 ;  /* 0x0000002d002d7308 */ /* 0x000fe20000000800 */
[--C-:B------:R-:W-:Y:S01]  /*41c0*/  FFMA.FTZ R50, R11, c[0x0][0x2d0], -R127.reuse ;  /* 0x0000b4000b327a23 */ /* 0x100fe2000001087f */
[----:B------:R-:W-:Y:S01]  /*41d0*/  LDSM.16.MT88.4 R32, [R210+0x3900] ;  /* 0x00390000d220783b */ /* 0x000fe20000004200 */
[----:B------:R-:W-:-:S02]  /*41e0*/  FFMA.FTZ R51, R40, c[0x0][0x2d0], -R127 ;  /* 0x0000b40028337a23 */ /* 0x000fc4000001087f */
[--C-:B------:R-:W-:Y:S02]  /*41f0*/  FFMA.FTZ R47, R24, c[0x0][0x2d0], -R127.reuse ;  /* 0x0000b400182f7a23 */ /* 0x100fe4000001087f */
[--C-:B------:R-:W-:Y:S01]  /*4200*/  FFMA.FTZ R46, R18, c[0x0][0x2d0], -R127.reuse ;  /* 0x0000b400122e7a23 */ /* 0x100fe2000001087f */
[----:B------:R-:W3:Y:S01]  /*4210*/  MUFU.EX2 R44, R44 ;  /* 0x0000002c002c7308 */ /* 0x000ee20000000800 */
[--C-:B------:R-:W-:Y:S01]  /*4220*/  FFMA.FTZ R41, R14, c[0x0][0x2d0], -R127.reuse ;  /* 0x0000b4000e297a23 */ /* 0x100fe2000001087f */
[----:B--2---:R-:W-:Y:S01]  /*4230*/  F2FP.PACK_AB R64, R48, R49 ;  /* 0x000000313040723e */ /* 0x004fe200000000ff */
[--C-:B------:R-:W-:Y:S01]  /*4240*/  FFMA.FTZ R40, R12, c[0x0][0x2d0], -R127.reuse ;  /* 0x0000b4000c287a23 */ /* 0x100fe2000001087f */
[----:B------:R-:W-:Y:S01]  /*4250*/  LDSM.16.MT88.4 R24, [R212+0x900] ;  /* 0x00090000d418783b */ /* 0x000fe20000004200 */
[--C-:B------:R-:W-:Y:S02]  /*4260*/  FFMA.FTZ R3, R10, c[0x0][0x2d0], -R127.reuse ;  /* 0x0000b4000a037a23 */ /* 0x100fe4000001087f */
[----:B------:R-:W-:Y:S01]  /*4270*/  FFMA.FTZ R2, R8, c[0x0][0x2d0], -R127 ;  /* 0x0000b40008027a23 */ /* 0x000fe2000001087f */
[----:B------:R-:W-:Y:S01]  /*4280*/  MUFU.EX2 R50, R50 ;  /* 0x0000003200327308 */ /* 0x000fe20000000800 */
[----:B------:R-:W2:Y:S01]  /*4290*/  LDSM.16.MT88.4 R12, [R208+0x900] ;  /* 0x00090000d00c783b */ /* 0x000ea20000004200 */
[----:B------:R-:W-:-:S02]  /*42a0*/  FFMA.FTZ R124, R29, c[0x0][0x2d0], -R138 ;  /* 0x0000b4001d7c7a23 */ /* 0x000fc4000001088a */
[--C-:B------:R-:W-:Y:S01]  /*42b0*/  FFMA.FTZ R119, R119, c[0x0][0x2d0], -R138.reuse ;  /* 0x0000b40077777a23 */ /* 0x100fe2000001088a */
[----:B------:R-:W4:Y:S01]  /*42c0*/  LDSM.16.MT88.4 R8, [R212+0x3900] ;  /* 0x00390000d408783b */ /* 0x000f220000004200 */
[--C-:B------:R-:W-:Y:S02]  /*42d0*/  FFMA.FTZ R125, R146, c[0x0][0x2d0], -R127.reuse ;  /* 0x0000b400927d7a23 */ /* 0x100fe4000001087f */
[----:B------:R-:W5:Y:S01]  /*42e0*/  MUFU.EX2 R51, R51 ;  /* 0x0000003300337308 */ /* 0x000f620000000800 */
[----:B---3--:R-:W-:Y:S01]  /*42f0*/  F2FP.PACK_AB R66, R44, R45 ;  /* 0x0000002d2c42723e */ /* 0x008fe200000000ff */
[----:B------:R-:W3:Y:S01]  /*4300*/  LDSM.16.MT88.4 R16, [R209+0x900] ;  /* 0x00090000d110783b */ /* 0x000ee20000004200 */
[--C-:B------:R-:W-:Y:S02]  /*4310*/  FFMA.FTZ R126, R126, c[0x0][0x2d0], -R127.reuse ;  /* 0x0000b4007e7e7a23 */ /* 0x100fe4000001087f */
[--C-:B------:R-:W-:Y:S01]  /*4320*/  FFMA.FTZ R129, R144, c[0x0][0x2d0], -R127.reuse ;  /* 0x0000b40090817a23 */ /* 0x100fe2000001087f */
[----:B------:R-:W1:Y:S01]  /*4330*/  LDSM.16.MT88.4 R28, [R209+0x3900] ;  /* 0x00390000d11c783b */ /* 0x000e620000004200 */
[----:B------:R-:W-:Y:S01]  /*4340*/  FFMA.FTZ R132, R132, c[0x0][0x2d0], -R127 ;  /* 0x0000b40084847a23 */ /* 0x000fe2000001087f */
[----:B------:R-:W-:Y:S01]  /*4350*/  MUFU.EX2 R47, R47 ;  /* 0x0000002f002f7308 */ /* 0x000fe20000000800 */
[----:B------:R-:W-:-:S02]  /*4360*/  FFMA.FTZ R144, R151, c[0x0][0x2d0], -R138 ;  /* 0x0000b40097907a23 */ /* 0x000fc4000001088a */
[--C-:B------:R-:W-:Y:S02]  /*4370*/  FFMA.FTZ R146, R147, c[0x0][0x2d0], -R138.reuse ;  /* 0x0000b40093927a23 */ /* 0x100fe4000001088a */
[--C-:B------:R-:W-:Y:S02]  /*4380*/  FFMA.FTZ R139, R139, c[0x0][0x2d0], -R138.reuse ;  /* 0x0000b4008b8b7a23 */ /* 0x100fe4000001088a */
[----:B------:R-:W-:Y:S01]  /*4390*/  FFMA.FTZ R145, R145, c[0x0][0x2d0], -R138 ;  /* 0x0000b40091917a23 */ /* 0x000fe2000001088a */
[----:B------:R-:W2:Y:S01]  /*43a0*/  MUFU.EX2 R46, R46 ;  /* 0x0000002e002e7308 */ /* 0x000ea20000000800 */
[----:B-----5:R-:W-:Y:S01]  /*43b0*/  F2FP.PACK_AB R65, R51, R50 ;  /* 0x000000323341723e */ /* 0x020fe200000000ff */
[--C-:B------:R-:W-:Y:S02]  /*43c0*/  FFMA.FTZ R147, R166, c[0x0][0x2d0], -R127.reuse ;  /* 0x0000b400a6937a23 */ /* 0x100fe4000001087f */
[--C-:B------:R-:W-:Y:S02]  /*43d0*/  FFMA.FTZ R150, R150, c[0x0][0x2d0], -R127.reuse ;  /* 0x0000b40096967a23 */ /* 0x100fe4000001087f */
[----:B------:R-:W-:-:S02]  /*43e0*/  FFMA.FTZ R151, R164, c[0x0][0x2d0], -R127 ;  /* 0x0000b400a4977a23 */ /* 0x000fc4000001087f */
[----:B------:R-:W-:Y:S01]  /*43f0*/  MUFU.EX2 R43, R43 ;  /* 0x0000002b002b7308 */ /* 0x000fe20000000800 */
[----:B------:R-:W-:Y:S02]  /*4400*/  FFMA.FTZ R158, R158, c[0x0][0x2d0], -R127 ;  /* 0x0000b4009e9e7a23 */ /* 0x000fe4000001087f */
[--C-:B------:R-:W-:Y:S02]  /*4410*/  FFMA.FTZ R164, R159, c[0x0][0x2d0], -R138.reuse ;  /* 0x0000b4009fa47a23 */ /* 0x100fe4000001088a */
[--C-:B------:R-:W-:Y:S02]  /*4420*/  FFMA.FTZ R166, R149, c[0x0][0x2d0], -R138.reuse ;  /* 0x0000b40095a67a23 */ /* 0x100fe4000001088a */
[--C-:B------:R-:W-:Y:S01]  /*4430*/  FFMA.FTZ R161, R161, c[0x0][0x2d0], -R138.reuse ;  /* 0x0000b400a1a17a23 */ /* 0x100fe2000001088a */
[----:B--2---:R-:W-:Y:S01]  /*4440*/  F2FP.PACK_AB R67, R46, R47 ;  /* 0x0000002f2e43723e */ /* 0x004fe200000000ff */
[----:B------:R-:W2:Y:S01]  /*4450*/  MUFU.EX2 R42, R42 ;  /* 0x0000002a002a7308 */ /* 0x000ea20000000800 */
[----:B------:R-:W-:-:S02]  /*4460*/  FFMA.FTZ R157, R157, c[0x0][0x2d0], -R138 ;  /* 0x0000b4009d9d7a23 */ /* 0x000fc4000001088a */
[--C-:B------:R-:W-:Y:S02]  /*4470*/  FFMA.FTZ R149, R162, c[0x0][0x2d0], -R127.reuse ;  /* 0x0000b400a2957a23 */ /* 0x100fe4000001087f */
[--C-:B------:R-:W-:Y:S01]  /*4480*/  FFMA.FTZ R160, R160, c[0x0][0x2d0], -R127.reuse ;  /* 0x0000b400a0a07a23 */ /* 0x100fe2000001087f */
[C---:B------:R-:W-:Y:S01]  /*4490*/  HMMA.16816.F32 R88, R64.reuse, R84, RZ ;  /* 0x000000544058723c */ /* 0x040fe200000018ff */
[--C-:B------:R-:W-:Y:S01]  /*44a0*/  FFMA.FTZ R156, R156, c[0x0][0x2d0], -R127.reuse ;  /* 0x0000b4009c9c7a23 */ /* 0x100fe2000001087f */
[----:B------:R-:W-:Y:S01]  /*44b0*/  MUFU.EX2 R39, R39 ;  /* 0x0000002700277308 */ /* 0x000fe20000000800 */
[----:B------:R-:W-:Y:S02]  /*44c0*/  FFMA.FTZ R159, R148, c[0x0][0x2d0], -R127 ;  /* 0x0000b400949f7a23 */ /* 0x000fe4000001087f */
[----:B------:R-:W-:Y:S02]  /*44d0*/  FADD.FTZ R50, R50, R51 ;  /* 0x0000003332327221 */ /* 0x000fe40000010000 */
[----:B------:R-:W-:Y:S01]  /*44e0*/  FADD.FTZ R48, R49, R48 ;  /* 0x0000003031307221 */ /* 0x000fe20000010000 */
[----:B------:R-:W-:Y:S01]  /*44f0*/  HMMA.16816.F32 R84, R64, R86, RZ ;  /* 0x000000564054723c */ /* 0x000fe200000018ff */
[----:B------:R-:W-:Y:S01]  /*4500*/  FADD.FTZ R47, R47, R50 ;  /* 0x000000322f2f7221 */ /* 0x000fe20000010000 */
[----:B------:R-:W-:Y:S01]  /*4510*/  MUFU.EX2 R38, R38 ;  /* 0x0000002600267308 */ /* 0x000fe20000000800 */
[----:B------:R-:W-:-:S02]  /*4520*/  FADD.FTZ R45, R45, R48 ;  /* 0x000000302d2d7221 */ /* 0x000fc40000010000 */
[----:B------:R-:W-:Y:S02]  /*4530*/  FADD.FTZ R46, R46, R47 ;  /* 0x0000002f2e2e7221 */ /* 0x000fe40000010000 */
[----:B------:R-:W-:Y:S01]  /*4540*/  FADD.FTZ R44, R44, R45 ;  /* 0x0000002d2c2c7221 */ /* 0x000fe20000010000 */
[C---:B------:R-:W-:Y:S01]  /*4550*/  HMMA.16816.F32 R80, R64.reuse, R76, RZ ;  /* 0x0000004c4050723c */ /* 0x040fe200000018ff */
[--C-:B------:R-:W-:Y:S01]  /*4560*/  FFMA.FTZ R224, R131, c[0x0][0x2d0], -R138.reuse ;  /* 0x0000b40083e07a23 */ /* 0x100fe2000001088a */
[----:B------:R-:W-:Y:S01]  /*4570*/  MUFU.EX2 R41, R41 ;  /* 0x0000002900297308 */ /* 0x000fe20000000800 */
[--C-:B------:R-:W-:Y:S02]  /*4580*/  FFMA.FTZ R137, R137, c[0x0][0x2d0], -R138.reuse ;  /* 0x0000b40089897a23 */ /* 0x100fe4000001088a */
[--C-:B------:R-:W-:Y:S02]  /*4590*/  FFMA.FTZ R148, R135, c[0x0][0x2d0], -R138.reuse ;  /* 0x0000b40087947a23 */ /* 0x100fe4000001088a */
[----:B------:R-:W-:Y:S01]  /*45a0*/  FFMA.FTZ R133, R133, c[0x0][0x2d0], -R138 ;  /* 0x0000b40085857a23 */ /* 0x000fe2000001088a */
[----:B------:R-:W-:Y:S01]  /*45b0*/  HMMA.16816.F32 R76, R64, R78, RZ ;  /* 0x0000004e404c723c */ /* 0x000fe200000018ff */
[--C-:B------:R-:W-:Y:S01]  /*45c0*/  FFMA.FTZ R131, R136, c[0x0][0x2d0], -R127.reuse ;  /* 0x0000b40088837a23 */ /* 0x100fe2000001087f */
[----:B------:R-:W5:Y:S01]  /*45d0*/  MUFU.EX2 R40, R40 ;  /* 0x0000002800287308 */ /* 0x000f620000000800 */
[----:B------:R-:W-:-:S02]  /*45e0*/  FFMA.FTZ R134, R134, c[0x0][0x2d0], -R127 ;  /* 0x0000b40086867a23 */ /* 0x000fc4000001087f */
[----:B------:R-:W-:-:S03]  /*45f0*/  FFMA.FTZ R225, R128, c[0x0][0x2d0], -R127 ;  /* 0x0000b40080e17a23 */ /* 0x000fc6000001087f */
[C---:B------:R-:W-:Y:S02]  /*4600*/  HMMA.16816.F32 R112, R64.reuse, R108, RZ ;  /* 0x0000006c4070723c */ /* 0x040fe400000018ff */
[----:B------:R-:W-:Y:S06]  /*4610*/  MUFU.EX2 R3, R3 ;  /* 0x0000000300037308 */ /* 0x000fec0000000800 */
[C---:B------:R-:W-:Y:S02]  /*4620*/  HMMA.16816.F32 R104, R64.reuse, R100, RZ ;  /* 0x000000644068723c */ /* 0x040fe400000018ff */
[----:B------:R-:W1:Y:S06]  /*4630*/  MUFU.EX2 R2, R2 ;  /* 0x0000000200027308 */ /* 0x000e6c0000000800 */
[C---:B------:R-:W-:Y:S02]  /*4640*/  HMMA.16816.F32 R96, R64.reuse, R92, RZ ;  /* 0x0000005c4060723c */ /* 0x040fe400000018ff */
[----:B------:R-:W1:Y:S06]  /*4650*/  MUFU.EX2 R117, R117 ;  /* 0x0000007500757308 */ /* 0x000e6c0000000800 */
        /* <DEDUP_REMOVED lines=13> */
[----:B------:R-:W3:Y:S06]  /*4730*/  MUFU.EX2 R132, R132 ;  /* 0x0000008400847308 */ /* 0x000eec0000000800 */
[C---:B-1----:R-:W-:Y:S02]  /*4740*/  HMMA.16816.F32 R60, R64.reuse, R4, RZ ;  /* 0x00000004403c723c */ /* 0x042fe400000018ff */
[----:B------:R-:W1:Y:S05]  /*4750*/  MUFU.EX2 R139, R139 ;  /* 0x0000008b008b7308 */ /* 0x000e6a0000000800 */
[----:B--2---:R-:W-:Y:S01]  /*4760*/  F2FP.PACK_AB R4, R42, R43 ;  /* 0x0000002b2a04723e */ /* 0x004fe200000000ff */
[----:B------:R-:W-:Y:S01]  /*4770*/  HMMA.16816.F32 R64, R64, R6, RZ ;  /* 0x000000064040723c */ /* 0x000fe200000018ff */
[----:B-----5:R-:W-:Y:S01]  /*4780*/  F2FP.PACK_AB R5, R40, R41 ;  /* 0x000000292805723e */ /* 0x020fe200000000ff */
[----:B------:R-:W2:Y:S01]  /*4790*/  MUFU.EX2 R144, R144 ;  /* 0x0000009000907308 */ /* 0x000ea20000000800 */
[----:B------:R-:W-:-:S02]  /*47a0*/  FADD.FTZ R41, R41, R46 ;  /* 0x0000002e29297221 */ /* 0x000fc40000010000 */
[----:B------:R-:W-:Y:S02]  /*47b0*/  FADD.FTZ R43, R43, R44 ;  /* 0x0000002c2b2b7221 */ /* 0x000fe40000010000 */
[----:B------:R-:W-:Y:S01]  /*47c0*/  F2FP.PACK_AB R6, R38, R39 ;  /* 0x000000272606723e */ /* 0x000fe200000000ff */
[----:B------:R-:W-:Y:S01]  /*47d0*/  FADD.FTZ R40, R40, R41 ;  /* 0x0000002928287221 */ /* 0x000fe20000010000 */
[----:B------:R-:W-:Y:S01]  /*47e0*/  F2FP.PACK_AB R7, R2, R3 ;  /* 0x000000030207723e */ /* 0x000fe200000000ff */
[----:B------:R-:W5:Y:S01]  /*47f0*/  MUFU.EX2 R146, R146 ;  /* 0x0000009200927308 */ /* 0x000f620000000800 */
[----:B------:R-:W-:Y:S02]  /*4800*/  FADD.FTZ R42, R42, R43 ;  /* 0x0000002b2a2a7221 */ /* 0x000fe40000010000 */
[----:B------:R-:W-:Y:S02]  /*4810*/  FADD.FTZ R3, R3, R40 ;  /* 0x0000002803037221 */ /* 0x000fe40000010000 */
[----:B------:R-:W-:Y:S01]  /*4820*/  FADD.FTZ R39, R39, R42 ;  /* 0x0000002a27277221 */ /* 0x000fe20000010000 */
[----:B------:R-:W-:Y:S01]  /*4830*/  HMMA.16816.F32 R88, R4, R12, R88 ;  /* 0x0000000c0458723c */ /* 0x000fe20000001858 */
[----:B------:R-:W-:Y:S01]  /*4840*/  FADD.FTZ R2, R2, R3 ;  /* 0x0000000302027221 */ /* 0x000fe20000010000 */
[----:B------:R-:W1:Y:S01]  /*4850*/  MUFU.EX2 R145, R145 ;  /* 0x0000009100917308 */ /* 0x000e620000000800 */
[----:B------:R-:W-:-:S04]  /*4860*/  FADD.FTZ R38, R38, R39 ;  /* 0x0000002726267221 */ /* 0x000fc80000010000 */
[----:B------:R-:W-:Y:S01]  /*4870*/  FADD.FTZ R3, R117, R38 ;  /* 0x0000002675037221 */ /* 0x000fe20000010000 */
[----:B------:R-:W-:Y:S01]  /*4880*/  HMMA.16816.F32 R84, R4, R14, R84 ;  /* 0x0000000e0454723c */ /* 0x000fe20000001854 */
[----:B------:R-:W1:Y:S01]  /*4890*/  LDSM.16.MT88.4 R12, [R208+0x3900] ;  /* 0x00390000d00c783b */ /* 0x000e620000004200 */
[----:B------:R-:W-:Y:S01]  /*48a0*/  MUFU.EX2 R147, R147 ;  /* 0x0000009300937308 */ /* 0x000fe20000000800 */
[----:B------:R-:W-:-:S05]  /*48b0*/  FADD.FTZ R3, R118, R3 ;  /* 0x0000000376037221 */ /* 0x000fca0000010000 */
[C---:B----4-:R-:W-:Y:S02]  /*48c0*/  HMMA.16816.F32 R80, R4.reuse, R8, R80 ;  /* 0x000000080450723c */ /* 0x050fe40000001850 */
[----:B------:R-:W4:Y:S06]  /*48d0*/  MUFU.EX2 R150, R150 ;  /* 0x0000009600967308 */ /* 0x000f2c0000000800 */
[C---:B------:R-:W-:Y:S01]  /*48e0*/  HMMA.16816.F32 R76, R4.reuse, R10, R76 ;  /* 0x0000000a044c723c */ /* 0x040fe2000000184c */
[----:B------:R-:W1:Y:S01]  /*48f0*/  LDSM.16.MT88.4 R8, [R208+0x1100] ;  /* 0x00110000d008783b */ /* 0x000e620000004200 */
[----:B------:R-:W-:Y:S06]  /*4900*/  MUFU.EX2 R151, R151 ;  /* 0x0000009700977308 */ /* 0x000fec0000000800 */
[C---:B------:R-:W-:Y:S02]  /*4910*/  HMMA.16816.F32 R112, R4.reuse, R24, R112 ;  /* 0x000000180470723c */ /* 0x040fe40000001870 */
[----:B------:R-:W1:Y:S06]  /*4920*/  MUFU.EX2 R158, R158 ;  /* 0x0000009e009e7308 */ /* 0x000e6c0000000800 */
[C---:B------:R-:W-:Y:S01]  /*4930*/  HMMA.16816.F32 R108, R4.reuse, R26, R108 ;  /* 0x0000001a046c723c */ /* 0x040fe2000000186c */
[----:B------:R-:W1:Y:S01]  /*4940*/  LDSM.16.MT88.4 R24, [R212+0x1100] ;  /* 0x00110000d418783b */ /* 0x000e620000004200 */
[----:B------:R-:W-:Y:S06]  /*4950*/  MUFU.EX2 R161, R161 ;  /* 0x000000a100a17308 */ /* 0x000fec0000000800 */
[C---:B------:R-:W-:Y:S02]  /*4960*/  HMMA.16816.F32 R104, R4.reuse, R20, R104 ;  /* 0x000000140468723c */ /* 0x040fe40000001868 */
[----:B------:R-:W-:Y:S06]  /*4970*/  MUFU.EX2 R164, R164 ;  /* 0x000000a400a47308 */ /* 0x000fec0000000800 */
[C---:B------:R-:W-:Y:S01]  /*4980*/  HMMA.16816.F32 R100, R4.reuse, R22, R100 ;  /* 0x000000160464723c */ /* 0x040fe20000001864 */
[----:B------:R-:W-:Y:S01]  /*4990*/  LDSM.16.MT88.4 R20, [R210+0x1100] ;  /* 0x00110000d214783b */ /* 0x000fe20000004200 */
[----:B------:R-:W-:Y:S06]  /*49a0*/  MUFU.EX2 R157, R157 ;  /* 0x0000009d009d7308 */ /* 0x000fec0000000800 */
[C---:B---3--:R-:W-:Y:S02]  /*49b0*/  HMMA.16816.F32 R96, R4.reuse, R16, R96 ;  /* 0x000000100460723c */ /* 0x048fe40000001860 */
[----:B------:R-:W-:Y:S06]  /*49c0*/  MUFU.EX2 R166, R166 ;  /* 0x000000a600a67308 */ /* 0x000fec0000000800 */
[C---:B------:R-:W-:Y:S01]  /*49d0*/  HMMA.16816.F32 R92, R4.reuse, R18, R92 ;  /* 0x00000012045c723c */ /* 0x040fe2000000185c */
[----:B------:R-:W-:Y:S01]  /*49e0*/  LDSM.16.MT88.4 R16, [R209+0x1100] ;  /* 0x00110000d110783b */ /* 0x000fe20000004200 */
[----:B------:R-:W3:Y:S06]  /*49f0*/  MUFU.EX2 R149, R149 ;  /* 0x0000009500957308 */ /* 0x000eec0000000800 */
[C---:B------:R-:W-:Y:S02]  /*4a00*/  HMMA.16816.F32 R72, R4.reuse, R32, R72 ;  /* 0x000000200448723c */ /* 0x040fe40000001848 */
[----:B------:R-:W1:Y:S06]  /*4a10*/  MUFU.EX2 R160, R160 ;  /* 0x000000a000a07308 */ /* 0x000e6c0000000800 */
[C---:B------:R-:W-:Y:S01]  /*4a20*/  HMMA.16816.F32 R68, R4.reuse, R34, R68 ;  /* 0x000000220444723c */ /* 0x040fe20000001844 */
[----:B------:R-:W-:Y:S01]  /*4a30*/  LDSM.16.MT88.4 R32, [R210+0x4100] ;  /* 0x00410000d220783b */ /* 0x000fe20000004200 */
[----:B------:R-:W1:Y:S06]  /*4a40*/  MUFU.EX2 R156, R156 ;  /* 0x0000009c009c7308 */ /* 0x000e6c0000000800 */
[C---:B------:R-:W-:Y:S02]  /*4a50*/  HMMA.16816.F32 R52, R4.reuse, R28, R52 ;  /* 0x0000001c0434723c */ /* 0x040fe40000001834 */
[----:B------:R-:W2:Y:S06]  /*4a60*/  MUFU.EX2 R159, R159 ;  /* 0x0000009f009f7308 */ /* 0x000eac0000000800 */
[C---:B------:R-:W-:Y:S01]  /*4a70*/  HMMA.16816.F32 R56, R4.reuse, R30, R56 ;  /* 0x0000001e0438723c */ /* 0x040fe20000001838 */
[----:B------:R-:W-:Y:S01]  /*4a80*/  LDSM.16.MT88.4 R28, [R209+0x4100] ;  /* 0x00410000d11c783b */ /* 0x000fe20000004200 */
[----:B------:R-:W-:Y:S06]  /*4a90*/  MUFU.EX2 R137, R137 ;  /* 0x0000008900897308 */ /* 0x000fec0000000800 */
[C---:B-1----:R-:W-:Y:S02]  /*4aa0*/  HMMA.16816.F32 R60, R4.reuse, R12, R60 ;  /* 0x0000000c043c723c */ /* 0x042fe4000000183c */
[----:B------:R-:W1:Y:S06]  /*4ab0*/  MUFU.EX2 R148, R148 ;  /* 0x0000009400947308 */ /* 0x000e6c0000000800 */
[----:B------:R-:W-:Y:S01]  /*4ac0*/  HMMA.16816.F32 R64, R4, R14, R64 ;  /* 0x0000000e0440723c */ /* 0x000fe20000001840 */
[----:B------:R-:W1:Y:S01]  /*4ad0*/  LDSM.16.MT88.4 R12, [R212+0x4100] ;  /* 0x00410000d40c783b */ /* 0x000e620000004200 */
[----:B------:R-:W-:Y:S05]  /*4ae0*/  MUFU.EX2 R133, R133 ;  /* 0x0000008500857308 */ /* 0x000fea0000000800 */
[----:B------:R-:W-:-:S02]  /*4af0*/  F2FP.PACK_AB R4, R118, R117 ;  /* 0x000000757604723e */ /* 0x000fc400000000ff */
[----:B------:R-:W-:Y:S01]  /*4b00*/  F2FP.PACK_AB R6, R119, R124 ;  /* 0x0000007c7706723e */ /* 0x000fe200000000ff */
[----:B------:R-:W1:Y:S01]  /*4b10*/  MUFU.EX2 R224, R224 ;  /* 0x000000e000e07308 */ /* 0x000e620000000800 */
[----:B------:R-:W-:Y:S01]  /*4b20*/  F2FP.PACK_AB R5, R126, R125 ;  /* 0x0000007d7e05723e */ /* 0x000fe200000000ff */
[----:B------:R-:W-:Y:S01]  /*4b30*/  FADD.FTZ R125, R125, R2 ;  /* 0x000000027d7d7221 */ /* 0x000fe20000010000 */
[----:B------:R-:W-:Y:S01]  /*4b40*/  F2FP.PACK_AB R7, R132, R129 ;  /* 0x000000818407723e */ /* 0x000fe200000000ff */
[----:B------:R-:W-:Y:S02]  /*4b50*/  FADD.FTZ R2, R124, R3 ;  /* 0x000000037c027221 */ /* 0x000fe40000010000 */
[----:B------:R-:W-:Y:S02]  /*4b60*/  FADD.FTZ R126, R126, R125 ;  /* 0x0000007d7e7e7221 */ /* 0x000fe40000010000 */
[----:B------:R-:W-:Y:S01]  /*4b70*/  MUFU.EX2 R131, R131 ;  /* 0x0000008300837308 */ /* 0x000fe20000000800 */
[----:B------:R-:W-:Y:S01]  /*4b80*/  FADD.FTZ R2, R119, R2 ;  /* 0x0000000277027221 */ /* 0x000fe20000010000 */
[----:B------:R-:W-:Y:S01]  /*4b90*/  HMMA.16816.F32 R88, R4, R8, R88 ;  /* 0x000000080458723c */ /* 0x000fe20000001858 */
[----:B------:R-:W-:-:S02]  /*4ba0*/  FADD.FTZ R129, R129, R126 ;  /* 0x0000007e81817221 */ /* 0x000fc40000010000 */
[----:B------:R-:W-:Y:S02]  /*4bb0*/  FADD.FTZ R3, R139, R2 ;  /* 0x000000028b037221 */ /* 0x000fe40000010000 */
[----:B------:R-:W-:Y:S01]  /*4bc0*/  FADD.FTZ R132, R132, R129 ;  /* 0x0000008184847221 */ /* 0x000fe20000010000 */
[----:B------:R-:W1:Y:S01]  /*4bd0*/  MUFU.EX2 R134, R134 ;  /* 0x0000008600867308 */ /* 0x000e620000000800 */
[----:B--2---:R-:W-:Y:S01]  /*4be0*/  FADD.FTZ R3, R144, R3 ;  /* 0x0000000390037221 */ /* 0x004fe20000010000 */
[----:B------:R-:W-:Y:S01]  /*4bf0*/  HMMA.16816.F32 R84, R4, R10, R84 ;  /* 0x0000000a0454723c */ /* 0x000fe20000001854 */
[----:B------:R-:W2:Y:S02]  /*4c00*/  LDSM.16.MT88.4 R8, [R208+0x4100] ;  /* 0x00410000d008783b */ /* 0x000ea40000004200 */
[----:B-----5:R-:W-:-:S03]  /*4c10*/  FADD.FTZ R2, R146, R3 ;  /* 0x0000000392027221 */ /* 0x020fc60000010000 */
[----:B------:R-:W-:Y:S01]  /*4c20*/  MUFU.EX2 R225, R225 ;  /* 0x000000e100e17308 */ /* 0x000fe20000000800 */
[----:B------:R-:W-:Y:S01]  /*4c30*/  FADD.FTZ R2, R145, R2 ;  /* 0x0000000291027221 */ /* 0x000fe20000010000 */
[C---:B------:R-:W-:Y:S08]  /*4c40*/  HMMA.16816.F32 R112, R4.reuse, R24, R112 ;  /* 0x000000180470723c */ /* 0x040ff00000001870 */
[C---:B-1----:R-:W-:Y:S08]  /*4c50*/  HMMA.16816.F32 R80, R4.reuse, R12, R80 ;  /* 0x0000000c0450723c */ /* 0x042ff00000001850 */
[C---:B------:R-:W-:Y:S01]  /*4c60*/  HMMA.16816.F32 R76, R4.reuse, R14, R76 ;  /* 0x0000000e044c723c */ /* 0x040fe2000000184c */
[----:B------:R-:W1:Y:S07]  /*4c70*/  LDSM.16.MT88.4 R12, [R208+0x1900] ;  /* 0x00190000d00c783b */ /* 0x000e6e0000004200 */
[C---:B------:R-:W-:Y:S01]  /*4c80*/  HMMA.16816.F32 R108, R4.reuse, R26, R108 ;  /* 0x0000001a046c723c */ /* 0x040fe2000000186c */
[----:B------:R-:W-:Y:S07]  /*4c90*/  LDSM.16.MT88.4 R24, [R212+0x1900] ;  /* 0x00190000d418783b */ /* 0x000fee0000004200 */
[C---:B------:R-:W-:Y:S08]  /*4ca0*/  HMMA.16816.F32 R104, R4.reuse, R20, R104 ;  /* 0x000000140468723c */ /* 0x040ff00000001868 */
[C---:B--2---:R-:W-:Y:S08]  /*4cb0*/  HMMA.16816.F32 R60, R4.reuse, R8, R60 ;  /* 0x00000008043c723c */ /* 0x044ff0000000183c */
[C---:B------:R-:W-:Y:S01]  /*4cc0*/  HMMA.16816.F32 R64, R4.reuse, R10, R64 ;  /* 0x0000000a0440723c */ /* 0x040fe20000001840 */
[----:B------:R-:W2:Y:S07]  /*4cd0*/  LDSM.16.MT88.4 R8, [R212+0x4900] ;  /* 0x00490000d408783b */ /* 0x000eae0000004200 */
[C---:B------:R-:W-:Y:S01]  /*4ce0*/  HMMA.16816.F32 R100, R4.reuse, R22, R100 ;  /* 0x000000160464723c */ /* 0x040fe20000001864 */
[----:B------:R-:W5:Y:S07]  /*4cf0*/  LDSM.16.MT88.4 R20, [R210+0x1900] ;  /* 0x00190000d214783b */ /* 0x000f6e0000004200 */
[C---:B------:R-:W-:Y:S08]  /*4d00*/  HMMA.16816.F32 R96, R4.reuse, R16, R96 ;  /* 0x000000100460723c */ /* 0x040ff00000001860 */
[C---:B------:R-:W-:Y:S01]  /*4d10*/  HMMA.16816.F32 R92, R4.reuse, R18, R92 ;  /* 0x00000012045c723c */ /* 0x040fe2000000185c */
[----:B------:R-:W1:Y:S07]  /*4d20*/  LDSM.16.MT88.4 R16, [R209+0x1900] ;  /* 0x00190000d110783b */ /* 0x000e6e0000004200 */
[C---:B------:R-:W-:Y:S08]  /*4d30*/  HMMA.16816.F32 R72, R4.reuse, R32, R72 ;  /* 0x000000200448723c */ /* 0x040ff00000001848 */
[C---:B------:R-:W-:Y:S01]  /*4d40*/  HMMA.16816.F32 R68, R4.reuse, R34, R68 ;  /* 0x000000220444723c */ /* 0x040fe20000001844 */
[----:B------:R-:W2:Y:S07]  /*4d50*/  LDSM.16.MT88.4 R32, [R210+0x4900] ;  /* 0x00490000d220783b */ /* 0x000eae0000004200 */
[C---:B------:R-:W-:Y:S08]  /*4d60*/  HMMA.16816.F32 R52, R4.reuse, R28, R52 ;  /* 0x0000001c0434723c */ /* 0x040ff00000001834 */
[----:B------:R-:W-:Y:S01]  /*4d70*/  HMMA.16816.F32 R56, R4, R30, R56 ;  /* 0x0000001e0438723c */ /* 0x000fe20000001838 */
[----:B------:R-:W5:Y:S06]  /*4d80*/  LDSM.16.MT88.4 R28, [R209+0x4900] ;  /* 0x00490000d11c783b */ /* 0x000f6c0000004200 */
[----:B------:R-:W-:-:S02]  /*4d90*/  F2FP.PACK_AB R4, R144, R139 ;  /* 0x0000008b9004723e */ /* 0x000fc400000000ff */
[----:B------:R-:W-:Y:S02]  /*4da0*/  F2FP.PACK_AB R6, R145, R146 ;  /* 0x000000929106723e */ /* 0x000fe400000000ff */
[----:B----4-:R-:W-:Y:S01]  /*4db0*/  F2FP.PACK_AB R5, R150, R147 ;  /* 0x000000939605723e */ /* 0x010fe200000000ff */
[----:B------:R-:W-:Y:S01]  /*4dc0*/  FADD.FTZ R147, R147, R132 ;  /* 0x0000008493937221 */ /* 0x000fe20000010000 */
[----:B------:R-:W-:-:S03]  /*4dd0*/  F2FP.PACK_AB R7, R158, R151 ;  /* 0x000000979e07723e */ /* 0x000fc600000000ff */
[----:B------:R-:W-:-:S04]  /*4de0*/  FADD.FTZ R150, R150, R147 ;  /* 0x0000009396967221 */ /* 0x000fc80000010000 */
[----:B-1----:R-:W-:Y:S01]  /*4df0*/  HMMA.16816.F32 R88, R4, R12, R88 ;  /* 0x0000000c0458723c */ /* 0x002fe20000001858 */
[----:B------:R-:W-:-:S04]  /*4e00*/  FADD.FTZ R151, R151, R150 ;  /* 0x0000009697977221 */ /* 0x000fc80000010000 */
[----:B------:R-:W-:-:S03]  /*4e10*/  FADD.FTZ R158, R158, R151 ;  /* 0x000000979e9e7221 */ /* 0x000fc60000010000 */
[----:B------:R-:W-:Y:S01]  /*4e20*/  HMMA.16816.F32 R84, R4, R14, R84 ;  /* 0x0000000e0454723c */ /* 0x000fe20000001854 */
[----:B------:R-:W1:Y:S01]  /*4e30*/  LDSM.16.MT88.4 R12, [R208+0x4900] ;  /* 0x00490000d00c783b */ /* 0x000e620000004200 */
[----:B---3--:R-:W-:-:S04]  /*4e40*/  FADD.FTZ R3, R149, R158 ;  /* 0x0000009e95037221 */ /* 0x008fc80000010000 */
[----:B------:R-:W-:Y:S02]  /*4e50*/  FADD.FTZ R3, R160, R3 ;  /* 0x00000003a0037221 */ /* 0x000fe40000010000 */
[C---:B--2---:R-:W-:Y:S08]  /*4e60*/  HMMA.16816.F32 R80, R4.reuse, R8, R80 ;  /* 0x000000080450723c */ /* 0x044ff00000001850 */
[C---:B------:R-:W-:Y:S01]  /*4e70*/  HMMA.16816.F32 R76, R4.reuse, R10, R76 ;  /* 0x0000000a044c723c */ /* 0x040fe2000000184c */
[----:B------:R-:W2:Y:S07]  /*4e80*/  LDSM.16.MT88.4 R8, [R208+0x2100] ;  /* 0x00210000d008783b */ /* 0x000eae0000004200 */
[C---:B------:R-:W-:Y:S08]  /*4e90*/  HMMA.16816.F32 R112, R4.reuse, R24, R112 ;  /* 0x000000180470723c */ /* 0x040ff00000001870 */
[C---:B------:R-:W-:Y:S01]  /*4ea0*/  HMMA.16816.F32 R108, R4.reuse, R26, R108 ;  /* 0x0000001a046c723c */ /* 0x040fe2000000186c */
[----:B------:R-:W-:Y:S07]  /*4eb0*/  LDSM.16.MT88.4 R24, [R212+0x2100] ;  /* 0x00210000d418783b */ /* 0x000fee0000004200 */
[C---:B-----5:R-:W-:Y:S08]  /*4ec0*/  HMMA.16816.F32 R104, R4.reuse, R20, R104 ;  /* 0x000000140468723c */ /* 0x060ff00000001868 */
[C---:B------:R-:W-:Y:S01]  /*4ed0*/  HMMA.16816.F32 R100, R4.reuse, R22, R100 ;  /* 0x000000160464723c */ /* 0x040fe20000001864 */
[----:B------:R-:W-:Y:S07]  /*4ee0*/  LDSM.16.MT88.4 R20, [R210+0x2100] ;  /* 0x00210000d214783b */ /* 0x000fee0000004200 */
[C---:B------:R-:W-:Y:S08]  /*4ef0*/  HMMA.16816.F32 R96, R4.reuse, R16, R96 ;  /* 0x000000100460723c */ /* 0x040ff00000001860 */
[C---:B------:R-:W-:Y:S01]  /*4f00*/  HMMA.16816.F32 R92, R4.reuse, R18, R92 ;  /* 0x00000012045c723c */ /* 0x040fe2000000185c */
[----:B------:R-:W3:Y:S07]  /*4f10*/  LDSM.16.MT88.4 R16, [R209+0x2100] ;  /* 0x00210000d110783b */ /* 0x000eee0000004200 */
[C---:B------:R-:W-:Y:S08]  /*4f20*/  HMMA.16816.F32 R72, R4.reuse, R32, R72 ;  /* 0x000000200448723c */ /* 0x040ff00000001848 */
[C---:B------:R-:W-:Y:S01]  /*4f30*/  HMMA.16816.F32 R68, R4.reuse, R34, R68 ;  /* 0x000000220444723c */ /* 0x040fe20000001844 */
[----:B------:R-:W-:Y:S07]  /*4f40*/  LDSM.16.MT88.4 R32, [R210+0x5100] ;  /* 0x00510000d220783b */ /* 0x000fee0000004200 */
[C---:B------:R-:W-:Y:S08]  /*4f50*/  HMMA.16816.F32 R52, R4.reuse, R28, R52 ;  /* 0x0000001c0434723c */ /* 0x040ff00000001834 */
[C---:B------:R-:W-:Y:S01]  /*4f60*/  HMMA.16816.F32 R56, R4.reuse, R30, R56 ;  /* 0x0000001e0438723c */ /* 0x040fe20000001838 */
[----:B------:R-:W-:Y:S07]  /*4f70*/  LDSM.16.MT88.4 R28, [R209+0x5100] ;  /* 0x00510000d11c783b */ /* 0x000fee0000004200 */
[C---:B-1----:R-:W-:Y:S08]  /*4f80*/  HMMA.16816.F32 R60, R4.reuse, R12, R60 ;  /* 0x0000000c043c723c */ /* 0x042ff0000000183c */
[----:B------:R-:W-:Y:S01]  /*4f90*/  HMMA.16816.F32 R64, R4, R14, R64 ;  /* 0x0000000e0440723c */ /* 0x000fe20000001840 */
[----:B------:R-:W1:Y:S06]  /*4fa0*/  LDSM.16.MT88.4 R12, [R212+0x5100] ;  /* 0x00510000d40c783b */ /* 0x000e6c0000004200 */
[----:B------:R-:W-:Y:S01]  /*4fb0*/  F2FP.PACK_AB R4, R164, R161 ;  /* 0x000000a1a404723e */ /* 0x000fe200000000ff */
[----:B------:R-:W-:Y:S01]  /*4fc0*/  FADD.FTZ R161, R161, R2 ;  /* 0x00000002a1a17221 */ /* 0x000fe20000010000 */
[----:B------:R-:W-:Y:S01]  /*4fd0*/  F2FP.PACK_AB R6, R166, R157 ;  /* 0x0000009da606723e */ /* 0x000fe200000000ff */
[----:B------:R-:W-:Y:S01]  /*4fe0*/  FADD.FTZ R2, R156, R3 ;  /* 0x000000039c027221 */ /* 0x000fe20000010000 */
[----:B------:R-:W-:Y:S01]  /*4ff0*/  F2FP.PACK_AB R5, R160, R149 ;  /* 0x00000095a005723e */ /* 0x000fe200000000ff */
[----:B------:R-:W-:Y:S01]  /*5000*/  FADD.FTZ R164, R164, R161 ;  /* 0x000000a1a4a47221 */ /* 0x000fe20000010000 */
[C---:B------:R-:W-:Y:S01]  /*5010*/  F2FP.PACK_AB R7, R159.reuse, R156 ;  /* 0x0000009c9f07723e */ /* 0x040fe200000000ff */
[----:B------:R-:W-:-:S02]  /*5020*/  FADD.FTZ R2, R159, R2 ;  /* 0x000000029f027221 */ /* 0x000fc40000010000 */
        /* <DEDUP_REMOVED lines=8> */
[C---:B-1----:R-:W-:Y:S08]  /*50b0*/  HMMA.16816.F32 R80, R4.reuse, R12, R80 ;  /* 0x0000000c0450723c */ /* 0x042ff00000001850 */
[C---:B------:R-:W-:Y:S01]  /*50c0*/  HMMA.16816.F32 R76, R4.reuse, R14, R76 ;  /* 0x0000000e044c723c */ /* 0x040fe2000000184c */
[----:B------:R-:W1:Y:S07]  /*50d0*/  LDSM.16.MT88.4 R12, [R208+0x2900] ;  /* 0x00290000d00c783b */ /* 0x000e6e0000004200 */
[C---:B------:R-:W-:Y:S07]  /*50e0*/  HMMA.16816.F32 R72, R4.reuse, R32, R72 ;  /* 0x000000200448723c */ /* 0x040fee0000001848 */
[----:B------:R-:W-:Y:S01]  /*50f0*/  FFMA.FTZ R32, R130, c[0x0][0x2d0], -R127 ;  /* 0x0000b40082207a23 */ /* 0x000fe2000001087f */
[C---:B--2---:R-:W-:Y:S05]  /*5100*/  HMMA.16816.F32 R60, R4.reuse, R8, R60 ;  /* 0x00000008043c723c */ /* 0x044fea000000183c */
[----:B------:R-:W2:Y:S03]  /*5110*/  MUFU.EX2 R32, R32 ;  /* 0x0000002000207308 */ /* 0x000ea60000000800 */
[C---:B------:R-:W-:Y:S01]  /*5120*/  HMMA.16816.F32 R64, R4.reuse, R10, R64 ;  /* 0x0000000a0440723c */ /* 0x040fe20000001840 */
[----:B------:R-:W4:Y:S07]  /*5130*/  LDSM.16.MT88.4 R8, [R212+0x5900] ;  /* 0x00590000d408783b */ /* 0x000f2e0000004200 */
[C---:B------:R-:W-:Y:S08]  /*5140*/  HMMA.16816.F32 R112, R4.reuse, R24, R112 ;  /* 0x000000180470723c */ /* 0x040ff00000001870 */
[C---:B------:R-:W-:Y:S01]  /*5150*/  HMMA.16816.F32 R108, R4.reuse, R26, R108 ;  /* 0x0000001a046c723c */ /* 0x040fe2000000186c */
[----:B------:R-:W5:Y:S07]  /*5160*/  LDSM.16.MT88.4 R24, [R212+0x2900] ;  /* 0x00290000d418783b */ /* 0x000f6e0000004200 */
[C---:B------:R-:W-:Y:S08]  /*5170*/  HMMA.16816.F32 R104, R4.reuse, R20, R104 ;  /* 0x000000140468723c */ /* 0x040ff00000001868 */
[C---:B------:R-:W-:Y:S01]  /*5180*/  HMMA.16816.F32 R100, R4.reuse, R22, R100 ;  /* 0x000000160464723c */ /* 0x040fe20000001864 */
[----:B------:R-:W1:Y:S07]  /*5190*/  LDSM.16.MT88.4 R20, [R210+0x2900] ;  /* 0x00290000d214783b */ /* 0x000e6e0000004200 */
[C---:B------:R-:W-:Y:S08]  /*51a0*/  HMMA.16816.F32 R68, R4.reuse, R34, R68 ;  /* 0x000000220444723c */ /* 0x040ff00000001844 */
[C---:B------:R-:W-:Y:S08]  /*51b0*/  HMMA.16816.F32 R52, R4.reuse, R28, R52 ;  /* 0x0000001c0434723c */ /* 0x040ff00000001834 */
[----:B------:R-:W-:Y:S07]  /*51c0*/  HMMA.16816.F32 R56, R4, R30, R56 ;  /* 0x0000001e0438723c */ /* 0x000fee0000001838 */
[----:B------:R-:W-:Y:S01]  /*51d0*/  F2FP.PACK_AB R4, R148, R137 ;  /* 0x000000899404723e */ /* 0x000fe200000000ff */
[----:B------:R-:W-:Y:S01]  /*51e0*/  FADD.FTZ R137, R137, R166 ;  /* 0x000000a689897221 */ /* 0x000fe20000010000 */
[----:B------:R-:W-:-:S02]  /*51f0*/  F2FP.PACK_AB R6, R224, R133 ;  /* 0x00000085e006723e */ /* 0x000fc400000000ff */
[----:B------:R-:W-:Y:S01]  /*5200*/  F2FP.PACK_AB R5, R134, R131 ;  /* 0x000000838605723e */ /* 0x000fe200000000ff */
[----:B------:R-:W-:Y:S01]  /*5210*/  FADD.FTZ R131, R131, R2 ;  /* 0x0000000283837221 */ /* 0x000fe20000010000 */
[----:B--2---:R-:W-:Y:S01]  /*5220*/  F2FP.PACK_AB R7, R225, R32 ;  /* 0x00000020e107723e */ /* 0x004fe200000000ff */
[----:B------:R-:W-:-:S04]  /*5230*/  @P4 IMAD.HI.U32 R2, R37, c[0x0][0x2c8], RZ ;  /* 0x0000b20025024a27 */ /* 0x000fc800078e00ff */
[----:B------:R-:W-:Y:S01]  /*5240*/  FADD.FTZ R148, R148, R137 ;  /* 0x0000008994947221 */ /* 0x000fe20000010000 */
[----:B------:R-:W-:Y:S01]  /*5250*/  @P4 SHF.R.U32.HI R37, RZ, c[0x0][0x2cc], R2 ;  /* 0x0000b300ff254a19 */ /* 0x000fe20000011602 */
[C---:B---3--:R-:W-:Y:S01]  /*5260*/  HMMA.16816.F32 R96, R4.reuse, R16, R96 ;  /* 0x000000100460723c */ /* 0x048fe20000001860 */
[----:B------:R-:W-:Y:S02]  /*5270*/  FADD.FTZ R131, R134, R131 ;  /* 0x0000008386837221 */ /* 0x000fe40000010000 */
[----:B------:R-:W-:Y:S01]  /*5280*/  FADD.FTZ R133, R133, R148 ;  /* 0x0000009485857221 */ /* 0x000fe20000010000 */
[----:B------:R-:W-:Y:S01]  /*5290*/  IADD3 R37, R37, UR13, RZ ;  /* 0x0000000d25257c10 */ /* 0x000fe2000fffe0ff */
[----:B------:R-:W-:Y:S02]  /*52a0*/  FADD.FTZ R32, R32, R131 ;  /* 0x0000008320207221 */ /* 0x000fe40000010000 */
[----:B------:R-:W-:Y:S01]  /*52b0*/  FADD.FTZ R224, R224, R133 ;  /* 0x00000085e0e07221 */ /* 0x000fe20000010000 */
[----:B------:R-:W-:Y:S01]  /*52c0*/  HMMA.16816.F32 R92, R4, R18, R92 ;  /* 0x00000012045c723c */ /* 0x000fe2000000185c */
[----:B------:R-:W2:Y:S01]  /*52d0*/  LDSM.16.MT88.4 R16, [R210+0x5900] ;  /* 0x00590000d210783b */ /* 0x000ea20000004200 */
[----:B------:R-:W-:Y:S01]  /*52e0*/  FADD.FTZ R225, R225, R32 ;  /* 0x00000020e1e17221 */ /* 0x000fe20000010000 */
[----:B------:R-:W-:-:S05]  /*52f0*/  IADD3 R3, R37, c[0x0][0x328], RZ ;  /* 0x0000ca0025037a10 */ /* 0x000fca0007ffe0ff */
[C---:B-1----:R-:W-:Y:S08]  /*5300*/  HMMA.16816.F32 R88, R4.reuse, R12, R88 ;  /* 0x0000000c0458723c */ /* 0x042ff00000001858 */
[C---:B------:R-:W-:Y:S01]  /*5310*/  HMMA.16816.F32 R84, R4.reuse, R14, R84 ;  /* 0x0000000e0454723c */ /* 0x040fe20000001854 */
[----:B------:R-:W1:Y:S07]  /*5320*/  LDSM.16.MT88.4 R12, [R209+0x5900] ;  /* 0x00590000d10c783b */ /* 0x000e6e0000004200 */
[C---:B----4-:R-:W-:Y:S08]  /*5330*/  HMMA.16816.F32 R80, R4.reuse, R8, R80 ;  /* 0x000000080450723c */ /* 0x050ff00000001850 */
[C---:B------:R-:W-:Y:S01]  /*5340*/  HMMA.16816.F32 R76, R4.reuse, R10, R76 ;  /* 0x0000000a044c723c */ /* 0x040fe2000000184c */
[----:B------:R-:W3:Y:S07]  /*5350*/  LDSM.16.MT88.4 R8, [R208+0x5900] ;  /* 0x00590000d008783b */ /* 0x000eee0000004200 */
[C---:B-----5:R-:W-:Y:S08]  /*5360*/  HMMA.16816.F32 R112, R4.reuse, R24, R112 ;  /* 0x000000180470723c */ /* 0x060ff00000001870 */
[C---:B------:R-:W-:Y:S08]  /*5370*/  HMMA.16816.F32 R108, R4.reuse, R26, R108 ;  /* 0x0000001a046c723c */ /* 0x040ff0000000186c */
[C---:B------:R-:W-:Y:S08]  /*5380*/  HMMA.16816.F32 R104, R4.reuse, R20, R104 ;  /* 0x000000140468723c */ /* 0x040ff00000001868 */
[C---:B------:R-:W-:Y:S08]  /*5390*/  HMMA.16816.F32 R100, R4.reuse, R22, R100 ;  /* 0x000000160464723c */ /* 0x040ff00000001864 */
[C---:B--2---:R-:W-:Y:S08]  /*53a0*/  HMMA.16816.F32 R72, R4.reuse, R16, R72 ;  /* 0x000000100448723c */ /* 0x044ff00000001848 */
[C---:B------:R-:W-:Y:S08]  /*53b0*/  HMMA.16816.F32 R68, R4.reuse, R18, R68 ;  /* 0x000000120444723c */ /* 0x040ff00000001844 */
[C---:B-1----:R-:W-:Y:S08]  /*53c0*/  HMMA.16816.F32 R52, R4.reuse, R12, R52 ;  /* 0x0000000c0434723c */ /* 0x042ff00000001834 */
[C---:B------:R-:W-:Y:S08]  /*53d0*/  HMMA.16816.F32 R56, R4.reuse, R14, R56 ;  /* 0x0000000e0438723c */ /* 0x040ff00000001838 */
[C---:B---3--:R-:W-:Y:S08]  /*53e0*/  HMMA.16816.F32 R60, R4.reuse, R8, R60 ;  /* 0x00000008043c723c */ /* 0x048ff0000000183c */
[----:B------:R-:W-:Y:S01]  /*53f0*/  HMMA.16816.F32 R64, R4, R10, R64 ;  /* 0x0000000a0440723c */ /* 0x000fe20000001840 */
[----:B------:R-:W-:Y:S07]  /*5400*/  @!P3 BRA `(.L_x_169) ;  /* 0x000000f00000b947 */ /* 0x000fee0003800000 */
[C---:B------:R-:W-:Y:S01]  /*5410*/  ISETP.GT.AND P0, PT, R37.reuse, RZ, PT ;  /* 0x000000ff2500720c */ /* 0x040fe20003f04270 */
[----:B------:R-:W-:Y:S01]  /*5420*/  IMAD.MOV.U32 R2, RZ, RZ, c[0x0][0x32c] ;  /* 0x0000cb00ff027624 */ /* 0x000fe200078e00ff */
[----:B------:R-:W-:-:S11]  /*5430*/  IADD3 R5, R37, -0x1, RZ ;  /* 0xffffffff25057810 */ /* 0x000fd60007ffe0ff */
[----:B------:R-:W-:Y:S05]  /*5440*/  @P0 BRA `(.L_x_170) ;  /* 0x0000006000000947 */ /* 0x000fea0003800000 */
[----:B------:R-:W-:Y:S01]  /*5450*/  ISETP.NE.AND P0, PT, R2, 0x1, PT ;  /* 0x000000010200780c */ /* 0x000fe20003f05270 */
[----:B------:R-:W-:-:S12]  /*5460*/  IMAD.MOV R37, RZ, RZ, -R37 ;  /* 0x000000ffff257224 */ /* 0x000fd800078e0a25 */
[----:B------:R-:W-:-:S05]  /*5470*/  @P0 IMAD.HI.U32 R4, R37, c[0x0][0x330], RZ ;  /* 0x0000cc0025040a27 */ /* 0x000fca00078e00ff */
[----:B------:R-:W-:-:S04]  /*5480*/  @P0 SHF.R.U32.HI R37, RZ, c[0x0][0x334], R4 ;  /* 0x0000cd00ff250a19 */ /* 0x000fc80000011604 */
[----:B------:R-:W-:Y:S01]  /*5490*/  LOP3.LUT R5, RZ, R37, RZ, 0x33, !PT ;  /* 0x00000025ff057212 */ /* 0x000fe200078e33ff */
[----:B------:R-:W-:Y:S05]  /*54a0*/  BRA `(.L_x_171) ;  /* 0x0000003000007947 */ /* 0x000fea0003800000 */
.L_x_170:
[----:B------:R-:W-:-:S13]  /*54b0*/  ISETP.NE.AND P0, PT, R2, 0x1, PT ;  /* 0x000000010200780c */ /* 0x000fda0003f05270 */
[----:B------:R-:W-:-:S05]  /*54c0*/  @P0 IMAD.HI.U32 R4, R5, c[0x0][0x330], RZ ;  /* 0x0000cc0005040a27 */ /* 0x000fca00078e00ff */
[----:B------:R-:W-:-:S05]  /*54d0*/  @P0 SHF.R.U32.HI R5, RZ, c[0x0][0x334], R4 ;  /* 0x0000cd00ff050a19 */ /* 0x000fca0000011604 */
.L_x_171:
[----:B------:R-:W-:-:S05]  /*54e0*/  IMAD R2, R5, R2, c[0x0][0x32c] ;  /* 0x0000cb0005027624 */ /* 0x000fca00078e0202 */
[----:B------:R-:W-:-:S05]  /*54f0*/  IMNMX R3, R3, R2, PT ;  /* 0x0000000203037217 */ /* 0x000fca0003800200 */
.L_x_169:
[----:B------:R-:W-:-:S05]  /*5500*/  IMAD.HI R3, R3, 0x2aaaaaab, RZ ;  /* 0x2aaaaaab03037827 */ /* 0x000fca00078e02ff */
[----:B------:R-:W-:-:S04]  /*5510*/  SHF.R.U32.HI R2, RZ, 0x1f, R3 ;  /* 0x0000001fff027819 */ /* 0x000fc80000011603 */
[----:B------:R-:W-:-:S04]  /*5520*/  LEA.HI.SX32 R2, R3, R2, 0x1c ;  /* 0x0000000203027211 */ /* 0x000fc800078fe2ff */
[----:B------:R-:W-:-:S04]  /*5530*/  IMNMX R231, R215, R2, !PT ;  /* 0x00000002d7e77217 */ /* 0x000fc80007800200 */
[----:B------:R-:W-:-:S13]  /*5540*/  ISETP.GE.AND P0, PT, R192, R231, PT ;  /* 0x000000e7c000720c */ /* 0x000fda0003f06270 */
[----:B------:R-:W-:Y:S05]  /*5550*/  @!P0 BRA `(.L_x_172) ;  /* 0x000042f000008947 */ /* 0x000fea0003800000 */
[----:B------:R-:W-:Y:S01]  /*5560*/  @P4 IMAD.HI.U32 R193, R217, c[0x0][0x2c8], RZ ;  /* 0x0000b200d9c14a27 */ /* 0x000fe200078e00ff */
[----:B------:R-:W-:Y:S02]  /*5570*/  MOV R2, R116 ;  /* 0x0000007400027202 */ /* 0x000fe40000000f00 */
[----:B------:R-:W-:Y:S01]  /*5580*/  MOV R3, R0 ;  /* 0x0000000000037202 */ /* 0x000fe20000000f00 */
[----:B------:R-:W-:Y:S01]  /*5590*/  IMAD.MOV.U32 R230, RZ, RZ, R192 ;  /* 0x000000ffffe67224 */ /* 0x000fe200078e00c0 */
[----:B------:R-:W-:Y:S01]  /*55a0*/  @P4 SHF.R.U32.HI R193, RZ, c[0x0][0x2cc], R193 ;  /* 0x0000b300ffc14a19 */ /* 0x000fe200000116c1 */
[----:B------:R-:W-:Y:S01]  /*55b0*/  IMAD.MOV.U32 R194, RZ, RZ, c[0x0][0x1e4] ;  /* 0x00007900ffc27624 */ /* 0x000fe200078e00ff */
[----:B------:R-:W-:Y:S02]  /*55c0*/  MOV R195, c[0x0][0x1e0] ;  /* 0x0000780000c37a02 */ /* 0x000fe40000000f00 */
.L_x_181:
[----:B------:R-:W-:Y:S04]  /*55d0*/  DEPBAR.LE SB0, 0x0 ;  /* 0x000080000000791a */ /* 0x000fe80000000000 */
[----:B------:R-:W-:Y:S01]  /*55e0*/  BAR.SYNC.DEFER_BLOCKING 0x0 ;  /* 0x0000000000007b1d */ /* 0x000fe20000010000 */
[----:B------:R-:W-:Y:S11]  /*55f0*/  ISETP.GT.AND P2, PT, R215, R230, PT ;  /* 0x000000e6d700720c */ /* 0x000ff60003f44270 */
[----:B------:R-:W-:Y:S02]  /*5600*/  @!UPT UIADD3 URZ, URZ, URZ, URZ ;  /* 0x0000003f3f3ff290 */ /* 0x000fe4000fffe03f */
[----:B------:R-:W-:Y:S01]  /*5610*/  @!P2 SHF.R.S32.HI R0, RZ, 0x1f, R230 ;  /* 0x0000001fff00a819 */ /* 0x000fe200000114e6 */
[----:B------:R-:W-:Y:S01]  /*5620*/  @!P2 IMAD.WIDE.U32 R156, R230, c[0x0][0x208], RZ ;  /* 0x00008200e69caa25 */ /* 0x000fe200078e00ff */
[----:B------:R-:W-:Y:S02]  /*5630*/  @!P2 MOV R160, R226 ;  /* 0x000000e200a0a202 */ /* 0x000fe40000000f00 */
[----:B------:R-:W-:Y:S01]  /*5640*/  @!P2 MOV R161, R229 ;  /* 0x000000e500a1a202 */ /* 0x000fe20000000f00 */
[----:B------:R-:W-:Y:S04]  /*5650*/  @!P2 IMAD R0, R0, c[0x0][0x208], RZ ;  /* 0x000082000000aa24 */ /* 0x000fe800078e02ff */
[----:B------:R-:W-:Y:S01]  /*5660*/  @!P2 IMAD R0, R230, c[0x0][0x20c], R0 ;  /* 0x00008300e600aa24 */ /* 0x000fe200078e0200 */
[----:B------:R-:W1:Y:S01]  /*5670*/  LDSM.16.M88.4 R116, [R214+0x8100] ;  /* 0x00810000d674783b */ /* 0x000e620000000200 */
[----:B------:R-:W-:Y:S03]  /*5680*/  @!P2 IMAD.WIDE.U32 R160, R156, 0x60, R160 ;  /* 0x000000609ca0a825 */ /* 0x000fe600078e00a0 */
[----:B------:R-:W-:Y:S02]  /*5690*/  @!P2 IADD3 R0, R157, R0, RZ ;  /* 0x000000009d00a210 */ /* 0x000fe40007ffe0ff */
[----:B------:R-:W-:Y:S02]  /*56a0*/  @!P2 SHF.L.U32 R158, R160, 0x1, RZ ;  /* 0x00000001a09ea819 */ /* 0x000fe400000006ff */
[----:B------:R-:W2:Y:S01]  /*56b0*/  LDSM.16.M88.4 R124, [R214+0x8900] ;  /* 0x00890000d67c783b */ /* 0x000ea20000000200 */
[----:B------:R-:W-:Y:S01]  /*56c0*/  @!P2 IMAD R157, R0, 0x60, RZ ;  /* 0x00000060009da824 */ /* 0x000fe200078e02ff */
[----:B------:R-:W-:Y:S04]  /*56d0*/  @!P2 IADD3 R156, P1, R158, 0x80, RZ ;  /* 0x000000809e9ca810 */ /* 0x000fe80007f3e0ff */
[----:B------:R-:W-:Y:S02]  /*56e0*/  @!P2 IADD3 R156, P0, R156, c[0x0][0x1f8], RZ ;  /* 0x00007e009c9caa10 */ /* 0x000fe40007f1e0ff */
[----:B------:R-:W3:Y:S01]  /*56f0*/  LDSM.16.M88.4 R128, [R214+0x9100] ;  /* 0x00910000d680783b */ /* 0x000ee20000000200 */
[----:B------:R-:W-:Y:S04]  /*5700*/  @!P2 IADD3 R0, R161, R157, RZ ;  /* 0x0000009da100a210 */ /* 0x000fe80007ffe0ff */
[----:B------:R-:W-:Y:S03]  /*5710*/  @!P2 SHF.L.U64.HI R0, R160, 0x1, R0 ;  /* 0x00000001a000a819 */ /* 0x000fe60000010200 */
[----:B------:R-:W4:Y:S01]  /*5720*/  LDSM.16.M88.4 R132, [R214+0x9900] ;  /* 0x00990000d684783b */ /* 0x000f220000000200 */
[----:B------:R-:W-:Y:S02]  /*5730*/  @!P2 IADD3.X R157, RZ, c[0x0][0x1fc], R0, P0, P1 ;  /* 0x00007f00ff9daa10 */ /* 0x000fe400007e2400 */
[----:B------:R-:W-:Y:S04]  /*5740*/  @!P2 IADD3 R158, P0, R158, c[0x0][0x1f8], RZ ;  /* 0x00007e009e9eaa10 */ /* 0x000fe80007f1e0ff */
[----:B------:R-:W-:Y:S01]  /*5750*/  @!P2 IADD3.X R159, R0, c[0x0][0x1fc], RZ, P0, !PT ;  /* 0x00007f00009faa10 */ /* 0x000fe200007fe4ff */
[----:B------:R-:W5:Y:S01]  /*5760*/  LDSM.16.M88.4 R136, [R214+0xa100] ;  /* 0x00a10000d688783b */ /* 0x000f620000000200 */
[----:B------:R-:W-:Y:S04]  /*5770*/  @!P2 IADD3 R160, P1, R158, UR9, RZ ;  /* 0x000000099ea0ac10 */ /* 0x000fe8000ff3e0ff */
[----:B------:R-:W-:Y:S02]  /*5780*/  @!P2 IADD3.X R161, R159, UR12, RZ, P1, !PT ;  /* 0x0000000c9fa1ac10 */ /* 0x000fe40008ffe4ff */
[----:B------:R-:W-:Y:S01]  /*5790*/  @!P2 IADD3 R184, P0, R160, UR9, RZ ;  /* 0x00000009a0b8ac10 */ /* 0x000fe2000ff1e0ff */
[C---:B-1----:R-:W-:Y:S01]  /*57a0*/  HMMA.16816.F32 R4, R120.reuse, R116, RZ ;  /* 0x000000747804723c */ /* 0x042fe200000018ff */
[----:B------:R-:W-:Y:S02]  /*57b0*/  LDSM.16.M88.4 R144, [R204] ;  /* 0x00000000cc90783b */ /* 0x000fe40000000200 */
[----:B------:R-:W-:Y:S05]  /*57c0*/  @!P2 IADD3.X R185, R161, UR12, RZ, P0, !PT ;  /* 0x0000000ca1b9ac10 */ /* 0x000fea00087fe4ff */
[C---:B------:R-:W-:Y:S01]  /*57d0*/  HMMA.16816.F32 R8, R120.reuse, R118, RZ ;  /* 0x000000767808723c */ /* 0x040fe200000018ff */
[----:B------:R-:W1:Y:S07]  /*57e0*/  LDSM.16.M88.4 R116, [R214+0xa900] ;  /* 0x00a90000d674783b */ /* 0x000e6e0000000200 */
[C---:B--2---:R-:W-:Y:S01]  /*57f0*/  HMMA.16816.F32 R12, R120.reuse, R124, RZ ;  /* 0x0000007c780c723c */ /* 0x044fe200000018ff */
[----:B------:R-:W-:Y:S07]  /*5800*/  LDSM.16.M88.4 R148, [R203] ;  /* 0x00000000cb94783b */ /* 0x000fee0000000200 */
[C---:B------:R-:W-:Y:S01]  /*5810*/  HMMA.16816.F32 R16, R120.reuse, R126, RZ ;  /* 0x0000007e7810723c */ /* 0x040fe200000018ff */
[----:B------:R-:W2:Y:S07]  /*5820*/  LDSM.16.M88.4 R124, [R213] ;  /* 0x00000000d57c783b */ /* 0x000eae0000000200 */
[C---:B---3--:R-:W-:Y:S08]  /*5830*/  HMMA.16816.F32 R20, R120.reuse, R128, RZ ;  /* 0x000000807814723c */ /* 0x048ff000000018ff */
[C---:B------:R-:W-:Y:S01]  /*5840*/  HMMA.16816.F32 R24, R120.reuse, R130, RZ ;  /* 0x000000827818723c */ /* 0x040fe200000018ff */
[----:B------:R-:W3:Y:S07]  /*5850*/  LDSM.16.M88.4 R128, [R207] ;  /* 0x00000000cf80783b */ /* 0x000eee0000000200 */
[C---:B----4-:R-:W-:Y:S08]  /*5860*/  HMMA.16816.F32 R28, R120.reuse, R132, RZ ;  /* 0x00000084781c723c */ /* 0x050ff000000018ff */
[C---:B------:R-:W-:Y:S01]  /*5870*/  HMMA.16816.F32 R32, R120.reuse, R134, RZ ;  /* 0x000000867820723c */ /* 0x040fe200000018ff */
[----:B------:R-:W4:Y:S07]  /*5880*/  LDSM.16.M88.4 R132, [R206] ;  /* 0x00000000ce84783b */ /* 0x000f2e0000000200 */
[C---:B-----5:R-:W-:Y:S08]  /*5890*/  HMMA.16816.F32 R36, R120.reuse, R136, RZ ;  /* 0x000000887824723c */ /* 0x060ff000000018ff */
[C---:B------:R-:W-:Y:S01]  /*58a0*/  HMMA.16816.F32 R40, R120.reuse, R138, RZ ;  /* 0x0000008a7828723c */ /* 0x040fe200000018ff */
[----:B------:R-:W5:Y:S07]  /*58b0*/  LDSM.16.M88.4 R136, [R205] ;  /* 0x00000000cd88783b */ /* 0x000f6e0000000200 */
[C---:B-1----:R-:W-:Y:S01]  /*58c0*/  HMMA.16816.F32 R44, R120.reuse, R116, RZ ;  /* 0x00000074782c723c */ /* 0x042fe200000018ff */
[----:B------:R-:W-:Y:S01]  /*58d0*/  @!PT LDS RZ, [RZ] ;  /* 0x00000000fffff984 */ /* 0x000fe20000000800 */
[----:B------:R-:W-:Y:S01]  /*58e0*/  @!PT LDS RZ, [RZ] ;  /* 0x00000000fffff984 */ /* 0x000fe20000000800 */
[----:B------:R-:W-:Y:S01]  /*58f0*/  @!PT LDS RZ, [RZ] ;  /* 0x00000000fffff984 */ /* 0x000fe20000000800 */
[----:B------:R1:W-:Y:S07]  /*5900*/  @!P2 LDGSTS.E.BYPASS.LTC128B.128 [R216+0x100], [R158.64], !P6 ;  /* 0x001000009ed8afae */ /* 0x0003ee000f101d4a */
[----:B------:R-:W-:Y:S01]  /*5910*/  HMMA.16816.F32 R48, R120, R118, RZ ;  /* 0x000000767830723c */ /* 0x000fe200000018ff */
[----:B------:R1:W-:Y:S07]  /*5920*/  @!P2 LDGSTS.E.BYPASS.LTC128B.128 [R216+0x3100], [R156.64], !P5 ;  /* 0x031000009cd8afae */ /* 0x0003ee000e901d4a */
[C---:B--2---:R-:W-:Y:S01]  /*5930*/  HMMA.16816.F32 R4, R140.reuse, R124, R4 ;  /* 0x0000007c8c04723c */ /* 0x044fe20000001804 */
[----:B------:R2:W-:Y:S07]  /*5940*/  @!P2 LDGSTS.E.BYPASS.LTC128B.128 [R216+0x1100], [R160.64], !P6 ;  /* 0x01100000a0d8afae */ /* 0x0005ee000f101d4a */
[C---:B------:R-:W-:Y:S01]  /*5950*/  HMMA.16816.F32 R8, R140.reuse, R126, R8 ;  /* 0x0000007e8c08723c */ /* 0x040fe20000001808 */
[----:B------:R2:W-:Y:S07]  /*5960*/  @!P2 LDGSTS.E.BYPASS.LTC128B.128 [R216+0x4100], [R160.64+0x80], !P5 ;  /* 0x04100080a0d8afae */ /* 0x0005ee000e901d4a */
[C---:B---3--:R-:W-:Y:S01]  /*5970*/  HMMA.16816.F32 R12, R140.reuse, R128, R12 ;  /* 0x000000808c0c723c */ /* 0x048fe2000000180c */
[----:B------:R3:W-:Y:S07]  /*5980*/  @!P2 LDGSTS.E.BYPASS.LTC128B.128 [R216+0x2100], [R184.64], !P6 ;  /* 0x02100000b8d8afae */ /* 0x0007ee000f101d4a */
[C---:B------:R-:W-:Y:S01]  /*5990*/  HMMA.16816.F32 R16, R140.reuse, R130, R16 ;  /* 0x000000828c10723c */ /* 0x040fe20000001810 */
[----:B------:R3:W-:Y:S02]  /*59a0*/  @!P2 LDGSTS.E.BYPASS.LTC128B.128 [R216+0x5100], [R184.64+0x80], !P5 ;  /* 0x05100080b8d8afae */ /* 0x0007e4000e901d4a */
[C---:B------:R-:W-:Y:S05]  /*59b0*/  ISETP.GT.AND P2, PT, R230.reuse, R215, PT ;  /* 0x000000d7e600720c */ /* 0x040fea0003f44270 */
[C---:B----4-:R-:W-:Y:S01]  /*59c0*/  HMMA.16816.F32 R20, R140.reuse, R132, R20 ;  /* 0x000000848c14723c */ /* 0x050fe20000001814 */
[----:B------:R-:W4:Y:S07]  /*59d0*/  LDSM.16.M88.4 R116, [R211+0x8100] ;  /* 0x00810000d374783b */ /* 0x000f2e0000000200 */
[C---:B------:R-:W-:Y:S01]  /*59e0*/  HMMA.16816.F32 R24, R140.reuse, R134, R24 ;  /* 0x000000868c18723c */ /* 0x040fe20000001818 */
[----:B------:R-:W0:Y:S03]  /*59f0*/  LDGDEPBAR ;  /* 0x00000000000079af */ /* 0x000e260000000000 */
[----:B------:R-:W-:Y:S04]  /*5a00*/  @P2 IADD3 R251, R230, -0x1, RZ ;  /* 0xffffffffe6fb2810 */ /* 0x000fe80007ffe0ff */
[C---:B-----5:R-:W-:Y:S01]  /*5a10*/  HMMA.16816.F32 R28, R140.reuse, R136, R28 ;  /* 0x000000888c1c723c */ /* 0x060fe2000000181c */
[----:B------:R-:W5:Y:S03]  /*5a20*/  LDSM.16.M88.4 R124, [R211+0x8900] ;  /* 0x00890000d37c783b */ /* 0x000f660000000200 */
[----:B------:R-:W-:Y:S04]  /*5a30*/  @P2 SHF.R.S32.HI R250, RZ, 0x1f, R251 ;  /* 0x0000001ffffa2819 */ /* 0x000fe800000114fb */
[C---:B------:R-:W-:Y:S01]  /*5a40*/  HMMA.16816.F32 R32, R140.reuse, R138, R32 ;  /* 0x0000008a8c20723c */ /* 0x040fe20000001820 */
[----:B------:R-:W3:Y:S03]  /*5a50*/  LDSM.16.M88.4 R128, [R211+0x9100] ;  /* 0x00910000d380783b */ /* 0x000ee60000000200 */
[----:B------:R-:W-:Y:S04]  /*5a60*/  @P2 IMAD R250, R250, c[0x0][0x1e0], RZ ;  /* 0x00007800fafa2a24 */ /* 0x000fe800078e02ff */
[C---:B------:R-:W-:Y:S01]  /*5a70*/  HMMA.16816.F32 R36, R140.reuse, R144, R36 ;  /* 0x000000908c24723c */ /* 0x040fe20000001824 */
[----:B-1----:R-:W1:Y:S03]  /*5a80*/  LDSM.16.M88.4 R156, [R211+0x9900] ;  /* 0x00990000d39c783b */ /* 0x002e660000000200 */
[----:B------:R-:W-:Y:S04]  /*5a90*/  @P2 IMAD R250, R251, c[0x0][0x1e4], R250 ;  /* 0x00007900fbfa2a24 */ /* 0x000fe800078e02fa */
[C---:B------:R-:W-:Y:S01]  /*5aa0*/  HMMA.16816.F32 R40, R140.reuse, R146, R40 ;  /* 0x000000928c28723c */ /* 0x040fe20000001828 */
[----:B--2---:R-:W2:Y:S07]  /*5ab0*/  LDSM.16.M88.4 R160, [R211+0xa100] ;  /* 0x00a10000d3a0783b */ /* 0x004eae0000000200 */
[C---:B------:R-:W-:Y:S01]  /*5ac0*/  HMMA.16816.F32 R44, R140.reuse, R148, R44 ;  /* 0x000000948c2c723c */ /* 0x040fe2000000182c */
[----:B------:R-:W1:Y:S07]  /*5ad0*/  LDSM.16.M88.4 R164, [R211+0xa900] ;  /* 0x00a90000d3a4783b */ /* 0x000e6e0000000200 */
[----:B------:R-:W-:Y:S01]  /*5ae0*/  HMMA.16816.F32 R48, R140, R150, R48 ;  /* 0x000000968c30723c */ /* 0x000fe20000001830 */
[----:B------:R-:W-:Y:S07]  /*5af0*/  LDSM.16.M88.4 R132, [R202+0x800] ;  /* 0x00080000ca84783b */ /* 0x000fee0000000200 */
[C---:B----4-:R-:W-:Y:S01]  /*5b00*/  HMMA.16816.F32 R4, R152.reuse, R116, R4 ;  /* 0x000000749804723c */ /* 0x050fe20000001804 */
[----:B------:R-:W-:Y:S07]  /*5b10*/  LDSM.16.M88.4 R136, [R202+0x1000] ;  /* 0x00100000ca88783b */ /* 0x000fee0000000200 */
[C---:B------:R-:W-:Y:S01]  /*5b20*/  HMMA.16816.F32 R8, R152.reuse, R118, R8 ;  /* 0x000000769808723c */ /* 0x040fe20000001808 */
[----:B------:R-:W4:Y:S07]  /*5b30*/  LDSM.16.M88.4 R116, [R202] ;  /* 0x00000000ca74783b */ /* 0x000f2e0000000200 */
[C---:B-----5:R-:W-:Y:S01]  /*5b40*/  HMMA.16816.F32 R12, R152.reuse, R124, R12 ;  /* 0x0000007c980c723c */ /* 0x060fe2000000180c */
[----:B------:R-:W5:Y:S07]  /*5b50*/  LDSM.16.M88.4 R144, [R202+0x1800] ;  /* 0x00180000ca90783b */ /* 0x000f6e0000000200 */
[C---:B------:R-:W-:Y:S01]  /*5b60*/  HMMA.16816.F32 R16, R152.reuse, R126, R16 ;  /* 0x0000007e9810723c */ /* 0x040fe20000001810 */
[----:B------:R-:W4:Y:S07]  /*5b70*/  LDSM.16.M88.4 R148, [R202+0x2000] ;  /* 0x00200000ca94783b */ /* 0x000f2e0000000200 */
[C---:B---3--:R-:W-:Y:S01]  /*5b80*/  HMMA.16816.F32 R20, R152.reuse, R128, R20 ;  /* 0x000000809814723c */ /* 0x048fe20000001814 */
[----:B------:R-:W3:Y:S07]  /*5b90*/  LDSM.16.M88.4 R124, [R202+0x2800] ;  /* 0x00280000ca7c783b */ /* 0x000eee0000000200 */
[C---:B------:R-:W-:Y:S01]  /*5ba0*/  HMMA.16816.F32 R24, R152.reuse, R130, R24 ;  /* 0x000000829818723c */ /* 0x040fe20000001818 */
[----:B------:R-:W3:Y:S07]  /*5bb0*/  LDSM.16.M88.4 R128, [R214+0xb100] ;  /* 0x00b10000d680783b */ /* 0x000eee0000000200 */
[C---:B-1----:R-:W-:Y:S01]  /*5bc0*/  HMMA.16816.F32 R28, R152.reuse, R156, R28 ;  /* 0x0000009c981c723c */ /* 0x042fe2000000181c */
[----:B------:R-:W-:Y:S07]  /*5bd0*/  LDSM.16.M88.4 R184, [R211+0xd900] ;  /* 0x00d90000d3b8783b */ /* 0x000fee0000000200 */
[C---:B------:R-:W-:Y:S01]  /*5be0*/  HMMA.16816.F32 R32, R152.reuse, R158, R32 ;  /* 0x0000009e9820723c */ /* 0x040fe20000001820 */
[----:B------:R-:W1:Y:S07]  /*5bf0*/  LDSM.16.M88.4 R156, [R214+0xb900] ;  /* 0x00b90000d69c783b */ /* 0x000e6e0000000200 */
[C---:B--2---:R-:W-:Y:S08]  /*5c00*/  HMMA.16816.F32 R36, R152.reuse, R160, R36 ;  /* 0x000000a09824723c */ /* 0x044ff00000001824 */
[C---:B------:R-:W-:Y:S01]  /*5c10*/  HMMA.16816.F32 R40, R152.reuse, R162, R40 ;  /* 0x000000a29828723c */ /* 0x040fe20000001828 */
[----:B------:R-:W2:Y:S07]  /*5c20*/  LDSM.16.M88.4 R160, [R214+0xc100] ;  /* 0x00c10000d6a0783b */ /* 0x000eae0000000200 */
[C---:B------:R-:W-:Y:S08]  /*5c30*/  HMMA.16816.F32 R44, R152.reuse, R164, R44 ;  /* 0x000000a4982c723c */ /* 0x040ff0000000182c */
[----:B------:R-:W-:Y:S01]  /*5c40*/  HMMA.16816.F32 R48, R152, R166, R48 ;  /* 0x000000a69830723c */ /* 0x000fe20000001830 */
[----:B------:R-:W1:Y:S07]  /*5c50*/  LDSM.16.M88.4 R164, [R214+0xc900] ;  /* 0x00c90000d6a4783b */ /* 0x000e6e0000000200 */
[C---:B----4-:R-:W-:Y:S08]  /*5c60*/  HMMA.16816.F32 R4, R168.reuse, R116, R4 ;  /* 0x00000074a804723c */ /* 0x050ff00000001804 */
[C---:B------:R-:W-:Y:S01]  /*5c70*/  HMMA.16816.F32 R8, R168.reuse, R118, R8 ;  /* 0x00000076a808723c */ /* 0x040fe20000001808 */
[----:B------:R-:W4:Y:S07]  /*5c80*/  LDSM.16.M88.4 R116, [R214+0xd100] ;  /* 0x00d10000d674783b */ /* 0x000f2e0000000200 */
[C---:B------:R-:W-:Y:S08]  /*5c90*/  HMMA.16816.F32 R12, R168.reuse, R132, R12 ;  /* 0x00000084a80c723c */ /* 0x040ff0000000180c */
[C---:B------:R-:W-:Y:S01]  /*5ca0*/  HMMA.16816.F32 R16, R168.reuse, R134, R16 ;  /* 0x00000086a810723c */ /* 0x040fe20000001810 */
[----:B------:R-:W1:Y:S07]  /*5cb0*/  LDSM.16.M88.4 R132, [R214+0xd900] ;  /* 0x00d90000d684783b */ /* 0x000e6e0000000200 */
        /* <DEDUP_REMOVED lines=8> */
[----:B------:R-:W-:Y:S07]  /*5d40*/  LDSM.16.M88.4 R148, [R197] ;  /* 0x00000000c594783b */ /* 0x000fee0000000200 */
[C---:B---3--:R-:W-:Y:S08]  /*5d50*/  HMMA.16816.F32 R44, R168.reuse, R124, R44 ;  /* 0x0000007ca82c723c */ /* 0x048ff0000000182c */
[----:B------:R-:W-:Y:S01]  /*5d60*/  HMMA.16816.F32 R48, R168, R126, R48 ;  /* 0x0000007ea830723c */ /* 0x000fe20000001830 */
[----:B------:R-:W3:Y:S07]  /*5d70*/  LDSM.16.M88.4 R124, [R199] ;  /* 0x00000000c77c783b */ /* 0x000eee0000000200 */
[C---:B------:R-:W-:Y:S08]  /*5d80*/  HMMA.16816.F32 R4, R172.reuse, R128, R4 ;  /* 0x00000080ac04723c */ /* 0x040ff00000001804 */
[C---:B------:R-:W-:Y:S01]  /*5d90*/  HMMA.16816.F32 R8, R172.reuse, R130, R8 ;  /* 0x00000082ac08723c */ /* 0x040fe20000001808 */
[----:B------:R-:W3:Y:S07]  /*5da0*/  LDSM.16.M88.4 R128, [R198] ;  /* 0x00000000c680783b */ /* 0x000eee0000000200 */
[C---:B-1----:R-:W-:Y:S08]  /*5db0*/  HMMA.16816.F32 R12, R172.reuse, R156, R12 ;  /* 0x0000009cac0c723c */ /* 0x042ff0000000180c */
[C---:B------:R-:W-:Y:S01]  /*5dc0*/  HMMA.16816.F32 R16, R172.reuse, R158, R16 ;  /* 0x0000009eac10723c */ /* 0x040fe20000001810 */
[----:B------:R-:W1:Y:S07]  /*5dd0*/  LDSM.16.M88.4 R156, [R196] ;  /* 0x00000000c49c783b */ /* 0x000e6e0000000200 */
[C---:B--2---:R-:W-:Y:S08]  /*5de0*/  HMMA.16816.F32 R20, R172.reuse, R160, R20 ;  /* 0x000000a0ac14723c */ /* 0x044ff00000001814 */
[C---:B------:R-:W-:Y:S01]  /*5df0*/  HMMA.16816.F32 R24, R172.reuse, R162, R24 ;  /* 0x000000a2ac18723c */ /* 0x040fe20000001818 */
[----:B------:R-:W2:Y:S07]  /*5e00*/  LDSM.16.M88.4 R160, [R211+0xb100] ;  /* 0x00b10000d3a0783b */ /* 0x000eae0000000200 */
[C---:B------:R-:W-:Y:S08]  /*5e10*/  HMMA.16816.F32 R28, R172.reuse, R164, R28 ;  /* 0x000000a4ac1c723c */ /* 0x040ff0000000181c */
[C---:B------:R-:W-:Y:S01]  /*5e20*/  HMMA.16816.F32 R32, R172.reuse, R166, R32 ;  /* 0x000000a6ac20723c */ /* 0x040fe20000001820 */
[----:B------:R-:W-:Y:S07]  /*5e30*/  LDSM.16.M88.4 R164, [R211+0xd100] ;  /* 0x00d10000d3a4783b */ /* 0x000fee0000000200 */
[C---:B----4-:R-:W-:Y:S08]  /*5e40*/  HMMA.16816.F32 R36, R172.reuse, R116, R36 ;  /* 0x00000074ac24723c */ /* 0x050ff00000001824 */
[C---:B------:R-:W-:Y:S01]  /*5e50*/  HMMA.16816.F32 R40, R172.reuse, R118, R40 ;  /* 0x00000076ac28723c */ /* 0x040fe20000001828 */
[----:B------:R-:W4:Y:S07]  /*5e60*/  LDSM.16.M88.4 R116, [R211+0xb900] ;  /* 0x00b90000d374783b */ /* 0x000f2e0000000200 */
[C---:B------:R-:W-:Y:S08]  /*5e70*/  HMMA.16816.F32 R44, R172.reuse, R132, R44 ;  /* 0x00000084ac2c723c */ /* 0x040ff0000000182c */
[----:B------:R-:W-:Y:S01]  /*5e80*/  HMMA.16816.F32 R48, R172, R134, R48 ;  /* 0x00000086ac30723c */ /* 0x000fe20000001830 */
[----:B------:R-:W1:Y:S07]  /*5e90*/  LDSM.16.M88.4 R132, [R211+0xc100] ;  /* 0x00c10000d384783b */ /* 0x000e6e0000000200 */
[C---:B------:R-:W-:Y:S08]  /*5ea0*/  HMMA.16816.F32 R4, R176.reuse, R136, R4 ;  /* 0x00000088b004723c */ /* 0x040ff00000001804 */
[C---:B------:R-:W-:Y:S01]  /*5eb0*/  HMMA.16816.F32 R8, R176.reuse, R138, R8 ;  /* 0x0000008ab008723c */ /* 0x040fe20000001808 */
[----:B------:R-:W1:Y:S07]  /*5ec0*/  LDSM.16.M88.4 R136, [R211+0xc900] ;  /* 0x00c90000d388783b */ /* 0x000e6e0000000200 */
[C---:B-----5:R-:W-:Y:S08]  /*5ed0*/  HMMA.16816.F32 R12, R176.reuse, R144, R12 ;  /* 0x00000090b00c723c */ /* 0x060ff0000000180c */
[C---:B------:R-:W-:Y:S01]  /*5ee0*/  HMMA.16816.F32 R16, R176.reuse, R146, R16 ;  /* 0x00000092b010723c */ /* 0x040fe20000001810 */
[----:B------:R-:W5:Y:S07]  /*5ef0*/  LDSM.16.M88.4 R144, [R202+0x3000] ;  /* 0x00300000ca90783b */ /* 0x000f6e0000000200 */
[C---:B---3--:R-:W-:Y:S08]  /*5f00*/  HMMA.16816.F32 R20, R176.reuse, R124, R20 ;  /* 0x0000007cb014723c */ /* 0x048ff00000001814 */
[C---:B------:R-:W-:Y:S01]  /*5f10*/  HMMA.16816.F32 R24, R176.reuse, R126, R24 ;  /* 0x0000007eb018723c */ /* 0x040fe20000001818 */
[----:B------:R-:W-:Y:S07]  /*5f20*/  LDSM.16.M88.4 R124, [R202+0x4000] ;  /* 0x00400000ca7c783b */ /* 0x000fee0000000200 */
[C---:B------:R-:W-:Y:S08]  /*5f30*/  HMMA.16816.F32 R28, R176.reuse, R128, R28 ;  /* 0x00000080b01c723c */ /* 0x040ff0000000181c */
[C---:B------:R-:W-:Y:S08]  /*5f40*/  HMMA.16816.F32 R32, R176.reuse, R130, R32 ;  /* 0x00000082b020723c */ /* 0x040ff00000001820 */
[C---:B------:R-:W-:Y:S08]  /*5f50*/  HMMA.16816.F32 R36, R176.reuse, R148, R36 ;  /* 0x00000094b024723c */ /* 0x040ff00000001824 */
[C---:B------:R-:W-:Y:S08]  /*5f60*/  HMMA.16816.F32 R40, R176.reuse, R150, R40 ;  /* 0x00000096b028723c */ /* 0x040ff00000001828 */
[C---:B-1----:R-:W-:Y:S08]  /*5f70*/  HMMA.16816.F32 R44, R176.reuse, R156, R44 ;  /* 0x0000009cb02c723c */ /* 0x042ff0000000182c */
        /* <DEDUP_REMOVED lines=14> */
[C---:B-----5:R-:W-:Y:S08]  /*6060*/  HMMA.16816.F32 R4, R188.reuse, R144, R4 ;  /* 0x00000090bc04723c */ /* 0x060ff00000001804 */
[C---:B------:R-:W-:Y:S08]  /*6070*/  HMMA.16816.F32 R8, R188.reuse, R146, R8 ;  /* 0x00000092bc08723c */ /* 0x040ff00000001808 */
[C---:B-1----:R-:W-:Y:S08]  /*6080*/  HMMA.16816.F32 R12, R188.reuse, R116, R12 ;  /* 0x00000074bc0c723c */ /* 0x042ff0000000180c */
[C---:B------:R-:W-:Y:S01]  /*6090*/  HMMA.16816.F32 R16, R188.reuse, R118, R16 ;  /* 0x00000076bc10723c */ /* 0x040fe20000001810 */
[----:B------:R-:W1:Y:S03]  /*60a0*/  LDSM.16.M88.4 R116, [R202+0x4800] ;  /* 0x00480000ca74783b */ /* 0x000e660000000200 */
[----:B------:R-:W-:Y:S02]  /*60b0*/  FMUL.FTZ R156, R4, c[0x0][0x320] ;  /* 0x0000c800049c7a20 */ /* 0x000fe40000410000 */
[----:B------:R-:W-:Y:S02]  /*60c0*/  FMUL.FTZ R160, R5, c[0x0][0x320] ;  /* 0x0000c80005a07a20 */ /* 0x000fe40000410000 */
[C---:B------:R-:W-:Y:S02]  /*60d0*/  HMMA.16816.F32 R20, R188.reuse, R124, R20 ;  /* 0x0000007cbc14723c */ /* 0x040fe40000001814 */
[----:B------:R-:W2:Y:S02]  /*60e0*/  MUFU.TANH R156, R156 ;  /* 0x0000009c009c7308 */ /* 0x000ea40000002400 */
[----:B------:R-:W-:Y:S02]  /*60f0*/  FMUL.FTZ R158, R10, c[0x0][0x320] ;  /* 0x0000c8000a9e7a20 */ /* 0x000fe40000410000 */
[----:B------:R-:W-:Y:S02]  /*6100*/  FMUL.FTZ R164, R9, c[0x0][0x320] ;  /* 0x0000c80009a47a20 */ /* 0x000fe40000410000 */
[C---:B------:R-:W-:Y:S01]  /*6110*/  HMMA.16816.F32 R24, R188.reuse, R126, R24 ;  /* 0x0000007ebc18723c */ /* 0x040fe20000001818 */
[----:B------:R-:W3:Y:S03]  /*6120*/  LDSM.16.M88.4 R124, [R202+0x5000] ;  /* 0x00500000ca7c783b */ /* 0x000ee60000000200 */
[----:B------:R-:W4:Y:S01]  /*6130*/  MUFU.TANH R160, R160 ;  /* 0x000000a000a07308 */ /* 0x000f220000002400 */
[----:B------:R-:W-:Y:S02]  /*6140*/  FMUL.FTZ R167, R14, c[0x0][0x320] ;  /* 0x0000c8000ea77a20 */ /* 0x000fe40000410000 */
[----:B------:R-:W-:Y:S02]  /*6150*/  FMUL.FTZ R166, R13, c[0x0][0x320] ;  /* 0x0000c8000da67a20 */ /* 0x000fe40000410000 */
[----:B------:R-:W-:Y:S03]  /*6160*/  FMUL.FTZ R165, R18, c[0x0][0x320] ;  /* 0x0000c80012a57a20 */ /* 0x000fe60000410000 */
[----:B------:R-:W-:Y:S02]  /*6170*/  FMUL.FTZ R163, R19, c[0x0][0x320] ;  /* 0x0000c80013a37a20 */ /* 0x000fe40000410000 */
[----:B------:R-:W2:Y:S01]  /*6180*/  MUFU.TANH R164, R164 ;  /* 0x000000a400a47308 */ /* 0x000ea20000002400 */
[----:B------:R-:W-:Y:S04]  /*6190*/  @P2 IMAD.WIDE.U32 R18, R251, c[0x0][0x1e0], RZ ;  /* 0x00007800fb122a25 */ /* 0x000fe800078e00ff */
[----:B------:R-:W-:Y:S01]  /*61a0*/  FMUL.FTZ R237, R22, c[0x0][0x320] ;  /* 0x0000c80016ed7a20 */ /* 0x000fe20000410000 */
[----:B------:R-:W-:Y:S01]  /*61b0*/  @P2 MOV R22, R218 ;  /* 0x000000da00162202 */ /* 0x000fe20000000f00 */
[----:B------:R-:W-:Y:S01]  /*61c0*/  FMUL.FTZ R187, R23, c[0x0][0x320] ;  /* 0x0000c80017bb7a20 */ /* 0x000fe20000410000 */
[----:B------:R-:W-:Y:S01]  /*61d0*/  @P2 MOV R23, R221 ;  /* 0x000000dd00172202 */ /* 0x000fe20000000f00 */
[----:B------:R-:W-:Y:S01]  /*61e0*/  FMUL.FTZ R159, R11, c[0x0][0x320] ;  /* 0x0000c8000b9f7a20 */ /* 0x000fe20000410000 */
[----:B------:R-:W2:Y:S01]  /*61f0*/  MUFU.TANH R158, R158 ;  /* 0x0000009e009e7308 */ /* 0x000ea20000002400 */
[C---:B-1----:R-:W-:Y:S03]  /*6200*/  HMMA.16816.F32 R28, R188.reuse, R116, R28 ;  /* 0x00000074bc1c723c */ /* 0x042fe6000000181c */
[----:B------:R-:W-:Y:S01]  /*6210*/  FMUL.FTZ R235, R26, c[0x0][0x320] ;  /* 0x0000c8001aeb7a20 */ /* 0x000fe20000410000 */
[----:B------:R-:W-:Y:S01]  /*6220*/  @P2 IADD3 R250, R19, R250, RZ ;  /* 0x000000fa13fa2210 */ /* 0x000fe20007ffe0ff */
[----:B------:R-:W-:Y:S03]  /*6230*/  @P2 IMAD.WIDE.U32 R18, R18, 0x60, R22 ;  /* 0x0000006012122825 */ /* 0x000fe600078e0016 */
[C---:B------:R-:W-:Y:S01]  /*6240*/  HMMA.16816.F32 R32, R188.reuse, R118, R32 ;  /* 0x00000076bc20723c */ /* 0x040fe20000001820 */
[----:B------:R-:W1:Y:S01]  /*6250*/  MUFU.TANH R159, R159 ;  /* 0x0000009f009f7308 */ /* 0x000e620000002400 */
[----:B------:R-:W5:Y:S01]  /*6260*/  LDSM.16.M88.4 R116, [R202+0x5800] ;  /* 0x00580000ca74783b */ /* 0x000f620000000200 */
[----:B------:R-:W-:Y:S04]  /*6270*/  DEPBAR.LE SB0, 0x0 ;  /* 0x000080000000791a */ /* 0x000fe80000000000 */
[----:B------:R-:W-:Y:S01]  /*6280*/  FMUL.FTZ R233, R27, c[0x0][0x320] ;  /* 0x0000c8001be97a20 */ /* 0x000fe20000410000 */
[C---:B---3--:R-:W-:Y:S03]  /*6290*/  HMMA.16816.F32 R36, R188.reuse, R124, R36 ;  /* 0x0000007cbc24723c */ /* 0x048fe60000001824 */
[----:B------:R-:W3:Y:S01]  /*62a0*/  MUFU.TANH R166, R166 ;  /* 0x000000a600a67308 */ /* 0x000ee20000002400 */
[----:B------:R-:W-:Y:S01]  /*62b0*/  BAR.SYNC.DEFER_BLOCKING 0x0 ;  /* 0x0000000000007b1d */ /* 0x000fe20000010000 */
[----:B------:R-:W-:Y:S02]  /*62c0*/  @P2 IMAD R10, R250, 0x60, RZ ;  /* 0x00000060fa0a2824 */ /* 0x000fe400078e02ff */
[----:B------:R-:W-:Y:S01]  /*62d0*/  FMUL.FTZ R0, R6, c[0x0][0x320] ;  /* 0x0000c80006007a20 */ /* 0x000fe20000410000 */
[C---:B------:R-:W-:Y:S04]  /*62e0*/  HMMA.16816.F32 R40, R188.reuse, R126, R40 ;  /* 0x0000007ebc28723c */ /* 0x040fe80000001828 */
[----:B------:R-:W-:Y:S01]  /*62f0*/  FMUL.FTZ R245, R30, c[0x0][0x320] ;  /* 0x0000c8001ef57a20 */ /* 0x000fe20000410000 */
[----:B------:R-:W1:Y:S01]  /*6300*/  MUFU.TANH R0, R0 ;  /* 0x0000000000007308 */ /* 0x000e620000002400 */
[----:B------:R-:W-:Y:S01]  /*6310*/  FMUL.FTZ R243, R31, c[0x0][0x320] ;  /* 0x0000c8001ff37a20 */ /* 0x000fe20000410000 */
[----:B------:R-:W-:Y:S01]  /*6320*/  @P2 IADD3 R10, R19, R10, RZ ;  /* 0x0000000a130a2210 */ /* 0x000fe20007ffe0ff */
[----:B------:R-:W-:Y:S04]  /*6330*/  FMUL.FTZ R241, R34, c[0x0][0x320] ;  /* 0x0000c80022f17a20 */ /* 0x000fe80000410000 */
[----:B------:R-:W-:Y:S01]  /*6340*/  @P2 SHF.L.U64.HI R10, R18, 0x1, R10 ;  /* 0x00000001120a2819 */ /* 0x000fe2000001020a */
[----:B------:R-:W-:Y:S02]  /*6350*/  FMUL.FTZ R239, R35, c[0x0][0x320] ;  /* 0x0000c80023ef7a20 */ /* 0x000fe40000410000 */
[----:B------:R-:W1:Y:S01]  /*6360*/  MUFU.TANH R167, R167 ;  /* 0x000000a700a77308 */ /* 0x000e620000002400 */
[----:B------:R-:W-:Y:S02]  /*6370*/  FMUL.FTZ R248, R36, c[0x0][0x320] ;  /* 0x0000c80024f87a20 */ /* 0x000fe40000410000 */
[----:B------:R-:W-:Y:S02]  /*6380*/  FMUL.FTZ R247, R37, c[0x0][0x320] ;  /* 0x0000c80025f77a20 */ /* 0x000fe40000410000 */
[----:B------:R-:W-:Y:S02]  /*6390*/  FMUL.FTZ R157, R7, c[0x0][0x320] ;  /* 0x0000c800079d7a20 */ /* 0x000fe40000410000 */
[----:B------:R-:W-:Y:S02]  /*63a0*/  FMUL.FTZ R162, R8, c[0x0][0x320] ;  /* 0x0000c80008a27a20 */ /* 0x000fe40000410000 */
[----:B------:R-:W-:Y:S01]  /*63b0*/  FMUL.FTZ R252, R40, c[0x0][0x320] ;  /* 0x0000c80028fc7a20 */ /* 0x000fe20000410000 */
[----:B------:R-:W1:Y:S01]  /*63c0*/  MUFU.TANH R11, R248 ;  /* 0x000000f8000b7308 */ /* 0x000e620000002400 */
[C---:B-----5:R-:W-:Y:S03]  /*63d0*/  HMMA.16816.F32 R44, R188.reuse, R116, R44 ;  /* 0x00000074bc2c723c */ /* 0x060fe6000000182c */
[----:B------:R-:W-:Y:S02]  /*63e0*/  FMUL.FTZ R184, R12, c[0x0][0x320] ;  /* 0x0000c8000cb87a20 */ /* 0x000fe40000410000 */
[----:B------:R-:W-:Y:S02]  /*63f0*/  FMUL.FTZ R161, R15, c[0x0][0x320] ;  /* 0x0000c8000fa17a20 */ /* 0x000fe40000410000 */
[----:B------:R-:W-:Y:S01]  /*6400*/  FMUL.FTZ R185, R16, c[0x0][0x320] ;  /* 0x0000c80010b97a20 */ /* 0x000fe20000410000 */
[----:B------:R-:W-:Y:S01]  /*6410*/  HMMA.16816.F32 R48, R188, R118, R48 ;  /* 0x00000076bc30723c */ /* 0x000fe20000001830 */
[----:B------:R5:W1:Y:S03]  /*6420*/  MUFU.TANH R13, R252 ;  /* 0x000000fc000d7308 */ /* 0x000a660000002400 */
[----:B------:R-:W-:Y:S02]  /*6430*/  FMUL.FTZ R186, R17, c[0x0][0x320] ;  /* 0x0000c80011ba7a20 */ /* 0x000fe40000410000 */
[----:B------:R-:W-:Y:S02]  /*6440*/  FMUL.FTZ R232, R20, c[0x0][0x320] ;  /* 0x0000c80014e87a20 */ /* 0x000fe40000410000 */
[----:B------:R-:W-:Y:S03]  /*6450*/  FMUL.FTZ R192, R21, c[0x0][0x320] ;  /* 0x0000c80015c07a20 */ /* 0x000fe60000410000 */
[----:B------:R1:W1:Y:S01]  /*6460*/  MUFU.TANH R9, R247 ;  /* 0x000000f700097308 */ /* 0x0002620000002400 */
[----:B------:R-:W-:Y:S02]  /*6470*/  FMUL.FTZ R234, R24, c[0x0][0x320] ;  /* 0x0000c80018ea7a20 */ /* 0x000fe40000410000 */
[----:B------:R-:W-:Y:S02]  /*6480*/  FMUL.FTZ R236, R25, c[0x0][0x320] ;  /* 0x0000c80019ec7a20 */ /* 0x000fe40000410000 */
[----:B------:R-:W-:Y:S02]  /*6490*/  FMUL.FTZ R238, R28, c[0x0][0x320] ;  /* 0x0000c8001cee7a20 */ /* 0x000fe40000410000 */
[----:B------:R-:W-:Y:S02]  /*64a0*/  FMUL.FTZ R240, R29, c[0x0][0x320] ;  /* 0x0000c8001df07a20 */ /* 0x000fe40000410000 */
[----:B------:R-:W-:Y:S01]  /*64b0*/  FMUL.FTZ R246, R32, c[0x0][0x320] ;  /* 0x0000c80020f67a20 */ /* 0x000fe20000410000 */
[----:B------:R-:W2:Y:S01]  /*64c0*/  MUFU.TANH R157, R157 ;  /* 0x0000009d009d7308 */ /* 0x000ea20000002400 */
[----:B------:R-:W-:Y:S02]  /*64d0*/  FMUL.FTZ R249, R33, c[0x0][0x320] ;  /* 0x0000c80021f97a20 */ /* 0x000fe40000410000 */
[----:B------:R-:W-:Y:S02]  /*64e0*/  FMUL.FTZ R244, R38, c[0x0][0x320] ;  /* 0x0000c80026f47a20 */ /* 0x000fe40000410000 */
[----:B-----5:R-:W-:Y:S02]  /*64f0*/  FMUL.FTZ R252, R45, c[0x0][0x320] ;  /* 0x0000c8002dfc7a20 */ /* 0x020fe40000410000 */
[----:B------:R-:W-:Y:S02]  /*6500*/  FMUL.FTZ R242, R39, c[0x0][0x320] ;  /* 0x0000c80027f27a20 */ /* 0x000fe40000410000 */
[----:B------:R-:W-:Y:S01]  /*6510*/  FMUL.FTZ R15, R41, c[0x0][0x320] ;  /* 0x0000c800290f7a20 */ /* 0x000fe20000410000 */
[----:B------:R5:W2:Y:S01]  /*6520*/  MUFU.TANH R150, R252 ;  /* 0x000000fc00967308 */ /* 0x000aa20000002400 */
[----:B------:R-:W-:Y:S02]  /*6530*/  FMUL.FTZ R248, R42, c[0x0][0x320] ;  /* 0x0000c8002af87a20 */ /* 0x000fe40000410000 */
[----:B------:R-:W-:Y:S02]  /*6540*/  FMUL.FTZ R17, R44, c[0x0][0x320] ;  /* 0x0000c8002c117a20 */ /* 0x000fe40000410000 */
[----:B-1----:R-:W-:Y:S02]  /*6550*/  FMUL.FTZ R247, R43, c[0x0][0x320] ;  /* 0x0000c8002bf77a20 */ /* 0x002fe40000410000 */
[----:B------:R-:W-:Y:S02]  /*6560*/  FMUL.FTZ R251, R46, c[0x0][0x320] ;  /* 0x0000c8002efb7a20 */ /* 0x000fe40000410000 */
[----:B------:R-:W-:Y:S01]  /*6570*/  FMUL.FTZ R250, R47, c[0x0][0x320] ;  /* 0x0000c8002ffa7a20 */ /* 0x000fe20000410000 */
[----:B------:R-:W1:Y:S01]  /*6580*/  MUFU.TANH R162, R162 ;  /* 0x000000a200a27308 */ /* 0x000e620000002400 */
[----:B------:R-:W-:Y:S02]  /*6590*/  FMUL.FTZ R146, R48, c[0x0][0x320] ;  /* 0x0000c80030927a20 */ /* 0x000fe40000410000 */
[----:B------:R-:W-:Y:S02]  /*65a0*/  FMUL.FTZ R21, R49, c[0x0][0x320] ;  /* 0x0000c80031157a20 */ /* 0x000fe40000410000 */
[----:B------:R-:W-:Y:S05]  /*65b0*/  IMAD R19, R230, -0x60, RZ ;  /* 0xffffffa0e6137824 */ /* 0x000fea00078e02ff */
[----:B------:R-:W1:Y:S01]  /*65c0*/  MUFU.TANH R184, R184 ;  /* 0x000000b800b87308 */ /* 0x000e620000002400 */
[----:B-----5:R-:W-:Y:S02]  /*65d0*/  @P2 SHF.L.U32 R252, R18, 0x1, RZ ;  /* 0x0000000112fc2819 */ /* 0x020fe400000006ff */
[----:B------:R-:W-:Y:S02]  /*65e0*/  MOV R18, R217 ;  /* 0x000000d900127202 */ /* 0x000fe40000000f00 */
[C---:B------:R-:W-:Y:S05]  /*65f0*/  @P2 IADD3 R22, P0, R252.reuse, c[0x0][0x1c8], RZ ;  /* 0x00007200fc162a10 */ /* 0x040fea0007f1e0ff */
[----:B------:R-:W1:Y:S01]  /*6600*/  MUFU.TANH R161, R161 ;  /* 0x000000a100a17308 */ /* 0x000e620000002400 */
[----:B------:R-:W-:Y:S02]  /*6610*/  @P2 IADD3 R14, P1, R252, 0x80, RZ ;  /* 0x00000080fc0e2810 */ /* 0x000fe40007f3e0ff */
[----:B------:R-:W-:Y:S02]  /*6620*/  @P2 IADD3.X R23, R10, c[0x0][0x1cc], RZ, P0, !PT ;  /* 0x000073000a172a10 */ /* 0x000fe400007fe4ff */
[----:B------:R-:W-:Y:S01]  /*6630*/  @P2 IADD3 R26, P0, R14, c[0x0][0x1c8], RZ ;  /* 0x000072000e1a2a10 */ /* 0x000fe20007f1e0ff */
[----:B------:R-:W-:Y:S01]  /*6640*/  FMUL.FTZ R14, R50, c[0x0][0x320] ;  /* 0x0000c800320e7a20 */ /* 0x000fe20000410000 */
[C---:B------:R-:W-:Y:S01]  /*6650*/  @P2 SHF.L.U32 R252, R195.reuse, 0x6, RZ ;  /* 0x00000006c3fc2819 */ /* 0x040fe200000006ff */
[----:B------:R-:W-:Y:S01]  /*6660*/  @!PT LDS RZ, [RZ] ;  /* 0x00000000fffff984 */ /* 0x000fe20000000800 */
[----:B------:R-:W-:Y:S01]  /*6670*/  @!PT LDS RZ, [RZ] ;  /* 0x00000000fffff984 */ /* 0x000fe20000000800 */
[----:B------:R-:W-:Y:S01]  /*6680*/  @!PT LDS RZ, [RZ] ;  /* 0x00000000fffff984 */ /* 0x000fe20000000800 */
[----:B------:R5:W-:Y:S01]  /*6690*/  @P2 LDGSTS.E.BYPASS.LTC128B.128 [R216+0x8100], [R22.64], !P6 ;  /* 0x0810000016d82fae */ /* 0x000be2000f101d4a */
[----:B------:R-:W-:Y:S01]  /*66a0*/  @P2 IADD3.X R27, RZ, c[0x0][0x1cc], R10, P0, P1 ;  /* 0x00007300ff1b2a10 */ /* 0x000fe200007e240a */
[----:B------:R-:W1:Y:S01]  /*66b0*/  MUFU.TANH R185, R185 ;  /* 0x000000b900b97308 */ /* 0x000e620000002400 */
[-C--:B------:R-:W-:Y:S02]  /*66c0*/  @P2 IADD3 R30, P1, R22, R252.reuse, RZ ;  /* 0x000000fc161e2210 */ /* 0x080fe40007f3e0ff */
[----:B------:R-:W-:Y:S02]  /*66d0*/  @P2 SHF.L.U64.HI R10, R195, 0x6, R194 ;  /* 0x00000006c30a2819 */ /* 0x000fe400000102c2 */
[----:B------:R-:W-:Y:S01]  /*66e0*/  @P2 IADD3 R34, P0, R30, R252, RZ ;  /* 0x000000fc1e222210 */ /* 0x000fe20007f1e0ff */
[----:B------:R1:W-:Y:S01]  /*66f0*/  @P2 LDGSTS.E.BYPASS.LTC128B.128 [R216+0xb100], [R26.64], !P5 ;  /* 0x0b1000001ad82fae */ /* 0x0003e2000e901d4a */
[-C--:B------:R-:W-:Y:S01]  /*6700*/  @P2 IADD3.X R31, R23, R10.reuse, RZ, P1, !PT ;  /* 0x0000000a171f2210 */ /* 0x080fe20000ffe4ff */
[----:B------:R-:W-:Y:S01]  /*6710*/  FMUL.FTZ R252, R51, c[0x0][0x320] ;  /* 0x0000c80033fc7a20 */ /* 0x000fe20000410000 */
[----:B------:R-:W-:Y:S01]  /*6720*/  @P4 MOV R18, R193 ;  /* 0x000000c100124202 */ /* 0x000fe20000000f00 */
[----:B------:R-:W1:Y:S01]  /*6730*/  MUFU.TANH R186, R186 ;  /* 0x000000ba00ba7308 */ /* 0x000e620000002400 */
[----:B------:R-:W-:Y:S03]  /*6740*/  @P2 IADD3.X R35, R31, R10, RZ, P0, !PT ;  /* 0x0000000a1f232210 */ /* 0x000fe600007fe4ff */
[----:B------:R1:W-:Y:S06]  /*6750*/  @P2 LDGSTS.E.BYPASS.LTC128B.128 [R216+0x9100], [R30.64], !P6 ;  /* 0x091000001ed82fae */ /* 0x0003ec000f101d4a */
[----:B------:R-:W1:Y:S02]  /*6760*/  MUFU.TANH R165, R165 ;  /* 0x000000a500a57308 */ /* 0x000e640000002400 */
[----:B------:R1:W-:Y:S01]  /*6770*/  @P2 LDGSTS.E.BYPASS.LTC128B.128 [R216+0xc100], [R30.64+0x80], !P5 ;  /* 0x0c1000801ed82fae */ /* 0x0003e2000e901d4a */
[----:B-----5:R-:W-:Y:S04]  /*6780*/  IADD3 R22, -R222, 0x1, R19 ;  /* 0x00000001de167810 */ /* 0x020fe80007ffe113 */
[----:B------:R-:W-:Y:S03]  /*6790*/  IADD3 R22, R22, c[0x0][0x1d0], RZ ;  /* 0x0000740016167a10 */ /* 0x000fe60007ffe0ff */
[----:B------:R-:W1:Y:S01]  /*67a0*/  MUFU.TANH R163, R163 ;  /* 0x000000a300a37308 */ /* 0x000e620000002400 */
[----:B------:R1:W-:Y:S01]  /*67b0*/  @P2 LDGSTS.E.BYPASS.LTC128B.128 [R216+0xa100], [R34.64], !P6 ;  /* 0x0a10000022d82fae */ /* 0x0003e2000f101d4a */
[----:B------:R-:W-:Y:S04]  /*67c0*/  IADD3 R22, R22, -c[0x0][0x168], RZ ;  /* 0x80005a0016167a10 */ /* 0x000fe80007ffe0ff */
[C---:B------:R-:W-:Y:S03]  /*67d0*/  IADD3 R23, R22.reuse, c[0x0][0x328], RZ ;  /* 0x0000ca0016177a10 */ /* 0x040fe60007ffe0ff */
[----:B------:R1:W-:Y:S01]  /*67e0*/  @P2 LDGSTS.E.BYPASS.LTC128B.128 [R216+0xd100], [R34.64+0x80], !P5 ;  /* 0x0d10008022d82fae */ /* 0x0003e2000e901d4a */
[----:B------:R-:W1:Y:S01]  /*67f0*/  MUFU.TANH R232, R232 ;  /* 0x000000e800e87308 */ /* 0x000e620000002400 */
[----:B------:R-:W-:Y:S06]  /*6800*/  IADD3 R22, R22, UR7, RZ ;  /* 0x0000000716167c10 */ /* 0x000fec000fffe0ff */
[----:B------:R-:W0:Y:S03]  /*6810*/  LDGDEPBAR ;  /* 0x00000000000079af */ /* 0x000e260000000000 */
[----:B------:R-:W1:Y:S05]  /*6820*/  MUFU.TANH R192, R192 ;  /* 0x000000c000c07308 */ /* 0x000e6a0000002400 */
[----:B------:R-:W1:Y:S05]  /*6830*/  SHFL.IDX PT, R10, R18, RZ, 0x1c1f ;  /* 0x001c1fff120a7589 */ /* 0x000e6a00000e0000 */
[----:B------:R-:W2:Y:S10]  /*6840*/  MUFU.TANH R237, R237 ;  /* 0x000000ed00ed7308 */ /* 0x000eb40000002400 */
[----:B------:R-:W2:Y:S01]  /*6850*/  MUFU.TANH R187, R187 ;  /* 0x000000bb00bb7308 */ /* 0x000ea20000002400 */
[----:B-1----:R-:W-:Y:S09]  /*6860*/  IADD3 R26, R23, R10, RZ ;  /* 0x0000000a171a7210 */ /* 0x002ff20007ffe0ff */
[----:B------:R-:W1:Y:S01]  /*6870*/  MUFU.TANH R234, R234 ;  /* 0x000000ea00ea7308 */ /* 0x000e620000002400 */
[----:B------:R-:W-:Y:S09]  /*6880*/  IADD3 R25, R10, R22, RZ ;  /* 0x000000160a197210 */ /* 0x000ff20007ffe0ff */
[----:B------:R-:W1:Y:S10]  /*6890*/  MUFU.TANH R236, R236 ;  /* 0x000000ec00ec7308 */ /* 0x000e740000002400 */
        /* <DEDUP_REMOVED lines=21> */
[----:B------:R-:W1:Y:S01]  /*69f0*/  MUFU.TANH R252, R252 ;  /* 0x000000fc00fc7308 */ /* 0x000e620000002400 */
[----:B------:R-:W-:-:S05]  /*6a00*/  @!P3 BRA `(.L_x_173) ;  /* 0x000001900000b947 */ /* 0x000fca0003800000 */
[----:B--234-:R-:W-:Y:S01]  /*6a10*/  IADD3 R5, R10, c[0x0][0x1d0], RZ ;  /* 0x000074000a057a10 */ /* 0x01cfe20007ffe0ff */
[----:B------:R-:W-:Y:S03]  /*6a20*/  BSSY B0, `(.L_x_174) ;  /* 0x0000012000007945 */ /* 0x000fe60003800000 */
[----:B------:R-:W-:Y:S04]  /*6a30*/  IADD3 R5, R5, -c[0x0][0x168], RZ ;  /* 0x80005a0005057a10 */ /* 0x000fe80007ffe0ff */
[----:B------:R-:W-:Y:S11]  /*6a40*/  ISETP.GT.AND P0, PT, R5, -0x1, PT ;  /* 0xffffffff0500780c */ /* 0x000ff60003f04270 */
[----:B------:R-:W-:Y:S02]  /*6a50*/  @!UPT UIADD3 URZ, URZ, URZ, URZ ;  /* 0x0000003f3f3ff290 */ /* 0x000fe4000fffe03f */
[----:B------:R-:W-:-:S05]  /*6a60*/  @P0 BRA `(.L_x_175) ;  /* 0x0000008000000947 */ /* 0x000fca0003800000 */
[----:B------:R-:W-:Y:S01]  /*6a70*/  LOP3.LUT R5, RZ, R5, RZ, 0x33, !PT ;  /* 0x00000005ff057212 */ /* 0x000fe200078e33ff */
[----:B------:R-:W-:Y:S05]  /*6a80*/  IMAD.MOV.U32 R4, RZ, RZ, c[0x0][0x32c] ;  /* 0x0000cb00ff047624 */ /* 0x000fea00078e00ff */
[----:B------:R-:W-:Y:S11]  /*6a90*/  ISETP.NE.AND P0, PT, R4, 0x1, PT ;  /* 0x000000010400780c */ /* 0x000ff60003f05270 */
[----:B------:R-:W-:Y:S02]  /*6aa0*/  @!UPT UIADD3 URZ, URZ, URZ, URZ ;  /* 0x0000003f3f3ff290 */ /* 0x000fe4000fffe03f */
[----:B------:R-:W-:Y:S05]  /*6ab0*/  @P0 IMAD.HI.U32 R4, R5, c[0x0][0x330], RZ ;  /* 0x0000cc0005040a27 */ /* 0x000fea00078e00ff */
[----:B------:R-:W-:Y:S04]  /*6ac0*/  @P0 SHF.R.U32.HI R5, RZ, c[0x0][0x334], R4 ;  /* 0x0000cd00ff050a19 */ /* 0x000fe80000011604 */
[----:B------:R-:W-:Y:S01]  /*6ad0*/  LOP3.LUT R5, RZ, R5, RZ, 0x33, !PT ;  /* 0x00000005ff057212 */ /* 0x000fe200078e33ff */
[----:B------:R-:W-:-:S05]  /*6ae0*/  BRA `(.L_x_176) ;  /* 0x0000005000007947 */ /* 0x000fca0003800000 */
.L_x_175:
[----:B------:R-:W-:Y:S04]  /*6af0*/  MOV R4, c[0x0][0x32c] ;  /* 0x0000cb0000047a02 */ /* 0x000fe80000000f00 */
[----:B------:R-:W-:Y:S11]  /*6b00*/  ISETP.NE.AND P0, PT, R4, 0x1, PT ;  /* 0x000000010400780c */ /* 0x000ff60003f05270 */
[----:B------:R-:W-:Y:S02]  /*6b10*/  @!UPT UIADD3 URZ, URZ, URZ, URZ ;  /* 0x0000003f3f3ff290 */ /* 0x000fe4000fffe03f */
[----:B------:R-:W-:Y:S05]  /*6b20*/  @P0 IMAD.HI.U32 R4, R5, c[0x0][0x330], RZ ;  /* 0x0000cc0005040a27 */ /* 0x000fea00078e00ff */
[----:B------:R-:W-:Y:S02]  /*6b30*/  @P0 SHF.R.U32.HI R5, RZ, c[0x0][0x334], R4 ;  /* 0x0000cd00ff050a19 */ /* 0x000fe40000011604 */
.L_x_176:
[----:B------:R-:W-:Y:S05]  /*6b40*/  BSYNC B0 ;  /* 0x0000000000007941 */ /* 0x000fea0003800000 */
.L_x_174:
[----:B------:R-:W-:Y:S04]  /*6b50*/  IMAD.IADD R4, R19, 0x1, -R222 ;  /* 0x0000000113047824 */ /* 0x000fe800078e0ade */
[----:B------:R-:W-:Y:S05]  /*6b60*/  IMAD R4, R5, c[0x0][0x32c], R4 ;  /* 0x0000cb0005047a24 */ /* 0x000fea00078e0204 */
[----:B------:R-:W-:Y:S02]  /*6b70*/  IADD3 R5, R4, c[0x0][0x32c], RZ ;  /* 0x0000cb0004057a10 */ /* 0x000fe40007ffe0ff */
[----:B------:R-:W-:Y:S02]  /*6b80*/  IMNMX R25, R25, R4, !PT ;  /* 0x0000000419197217 */ /* 0x000fe40007800200 */
[----:B------:R-:W-:Y:S02]  /*6b90*/  IMNMX R26, R26, R5, PT ;  /* 0x000000051a1a7217 */ /* 0x000fe40003800200 */
.L_x_173:
[C---:B--234-:R-:W-:Y:S01]  /*6ba0*/  ISETP.GE.AND P0, PT, R19.reuse, 0x1, PT ;  /* 0x000000011300780c */ /* 0x05cfe20003f06270 */
[----:B------:R-:W2:Y:S01]  /*6bb0*/  SHFL.IDX PT, R4, R18, 0x1, 0x1c1f ;  /* 0x003c1f0012047f89 */ /* 0x000ea200000e0000 */
[----:B------:R-:W-:Y:S02]  /*6bc0*/  ISETP.GE.AND P1, PT, R19, 0x2, PT ;  /* 0x000000021300780c */ /* 0x000fe40003f26270 */
[----:B------:R-:W-:Y:S02]  /*6bd0*/  LOP3.LUT R223, R223, 0xffdfffff, RZ, 0xc0, !PT ;  /* 0xffdfffffdfdf7812 */ /* 0x000fe400078ec0ff */
[----:B------:R-:W-:Y:S07]  /*6be0*/  ISETP.GE.AND P2, PT, R19, 0x59, PT ;  /* 0x000000591300780c */ /* 0x000fee0003f46270 */
[----:B------:R-:W-:Y:S02]  /*6bf0*/  @P0 LOP3.LUT R223, R223, 0x200000, RZ, 0xfc, !PT ;  /* 0x00200000dfdf0812 */ /* 0x000fe400078efcff */
[----:B------:R-:W-:Y:S02]  /*6c00*/  ISETP.GT.AND P0, PT, R25, RZ, !P0 ;  /* 0x000000ff1900720c */ /* 0x000fe40004704270 */
[----:B------:R-:W-:Y:S02]  /*6c10*/  LOP3.LUT R223, R223, 0xffefffff, RZ, 0xc0, !PT ;  /* 0xffefffffdfdf7812 */ /* 0x000fe400078ec0ff */
[----:B------:R-:W-:Y:S02]  /*6c20*/  ISETP.LT.OR P0, PT, R26, 0x1, P0 ;  /* 0x000000011a00780c */ /* 0x000fe40000701670 */
[----:B------:R-:W-:Y:S02]  /*6c30*/  @P1 LOP3.LUT R223, R223, 0x100000, RZ, 0xfc, !PT ;  /* 0x00100000dfdf1812 */ /* 0x000fe400078efcff */
[----:B------:R-:W-:Y:S02]  /*6c40*/  FSEL R12, R156, -INF , !P0 ;  /* 0xff8000009c0c7808 */ /* 0x000fe40004000000 */
[----:B------:R-:W-:Y:S01]  /*6c50*/  ISETP.GT.AND P0, PT, R25, 0x1, !P1 ;  /* 0x000000011900780c */ /* 0x000fe20004f04270 */
[--C-:B--2---:R-:W-:Y:S01]  /*6c60*/  IMAD.IADD R23, R23, 0x1, R4.reuse ;  /* 0x0000000117177824 */ /* 0x104fe200078e0204 */
[----:B------:R-:W-:Y:S01]  /*6c70*/  ISETP.GE.AND P1, PT, R19, 0x9, PT ;  /* 0x000000091300780c */ /* 0x000fe20003f26270 */
[----:B------:R-:W-:Y:S01]  /*6c80*/  IMAD.IADD R22, R22, 0x1, R4 ;  /* 0x0000000116167824 */ /* 0x000fe200078e0204 */
[----:B------:R-:W-:Y:S02]  /*6c90*/  ISETP.LT.OR P0, PT, R26, 0x2, P0 ;  /* 0x000000021a00780c */ /* 0x000fe40000701670 */
[----:B------:R-:W-:Y:S02]  /*6ca0*/  LOP3.LUT R223, R223, 0xfff7ffff, RZ, 0xc0, !PT ;  /* 0xfff7ffffdfdf7812 */ /* 0x000fe400078ec0ff */
[----:B------:R-:W-:Y:S02]  /*6cb0*/  FSEL R10, R160, -INF , !P0 ;  /* 0xff800000a00a7808 */ /* 0x000fe40004000000 */
[----:B------:R-:W-:Y:S04]  /*6cc0*/  ISETP.GT.AND P0, PT, R25, 0x8, !P1 ;  /* 0x000000081900780c */ /* 0x000fe80004f04270 */
[----:B------:R-:W-:Y:S02]  /*6cd0*/  ISETP.LT.OR P0, PT, R26, 0x9, P0 ;  /* 0x000000091a00780c */ /* 0x000fe40000701670 */
[----:B------:R-:W-:Y:S02]  /*6ce0*/  @P1 LOP3.LUT R223, R223, 0x80000, RZ, 0xfc, !PT ;  /* 0x00080000dfdf1812 */ /* 0x000fe400078efcff */
[----:B------:R-:W-:Y:S02]  /*6cf0*/  ISETP.GE.AND P1, PT, R19, 0xa, PT ;  /* 0x0000000a1300780c */ /* 0x000fe40003f26270 */
[----:B------:R-:W-:Y:S02]  /*6d00*/  LOP3.LUT R223, R223, 0xfffbffff, RZ, 0xc0, !PT ;  /* 0xfffbffffdfdf7812 */ /* 0x000fe400078ec0ff */
[----:B------:R-:W-:Y:S02]  /*6d10*/  FSEL R6, R162, -INF , !P0 ;  /* 0xff800000a2067808 */ /* 0x000fe40004000000 */
[----:B------:R-:W-:Y:S04]  /*6d20*/  ISETP.GT.AND P0, PT, R25, 0x9, !P1 ;  /* 0x000000091900780c */ /* 0x000fe80004f04270 */
[----:B------:R-:W-:Y:S03]  /*6d30*/  ISETP.LT.OR P0, PT, R26, 0xa, P0 ;  /* 0x0000000a1a00780c */ /* 0x000fe60000701670 */
        /* <DEDUP_REMOVED lines=17> */
[C---:B------:R-:W-:Y:S03]  /*6e50*/  ISETP.LT.OR P0, PT, R26.reuse, 0x19, P0 ;  /* 0x000000191a00780c */ /* 0x040fe60000701670 */
        /* <DEDUP_REMOVED lines=27> */
[----:B-1----:R-:W-:Y:S02]  /*7010*/  FSEL R162, R234, -INF , !P0 ;  /* 0xff800000eaa27808 */ /* 0x002fe40004000000 */
        /* <DEDUP_REMOVED lines=52> */
[----:B------:R-:W-:Y:S02]  /*7360*/  FSEL R166, R15, -INF , !P0 ;  /* 0xff8000000fa67808 */ /* 0x000fe40004000000 */
[----:B------:R-:W-:Y:S02]  /*7370*/  LOP3.LUT R223, R223, 0xfffffffd, RZ, 0xc0, !PT ;  /* 0xfffffffddfdf7812 */ /* 0x000fe400078ec0ff */
[----:B------:R-:W-:Y:S04]  /*7380*/  ISETP.GT.AND P0, PT, R25, 0x50, !P1 ;  /* 0x000000501900780c */ /* 0x000fe80004f04270 */
[C---:B------:R-:W-:Y:S03]  /*7390*/  ISETP.LT.OR P0, PT, R26.reuse, 0x51, P0 ;  /* 0x000000511a00780c */ /* 0x040fe60000701670 */
[----:B------:R-:W-:Y:S02]  /*73a0*/  @P1 LOP3.LUT R223, R223, 0x2, RZ, 0xfc, !PT ;  /* 0x00000002dfdf1812 */ /* 0x000fe400078efcff */
[----:B------:R-:W-:Y:S02]  /*73b0*/  ISETP.GE.AND P1, PT, R19, 0x52, PT ;  /* 0x000000521300780c */ /* 0x000fe40003f26270 */
[----:B------:R-:W-:Y:S02]  /*73c0*/  FSEL R156, R17, -INF , !P0 ;  /* 0xff800000119c7808 */ /* 0x000fe40004000000 */
[----:B------:R-:W-:Y:S02]  /*73d0*/  ISETP.GT.AND P0, PT, R25, 0x51, !P1 ;  /* 0x000000511900780c */ /* 0x000fe40004f04270 */
[----:B------:R-:W-:Y:S02]  /*73e0*/  LOP3.LUT R223, R223, 0xfffffffe, RZ, 0xc0, !PT ;  /* 0xfffffffedfdf7812 */ /* 0x000fe400078ec0ff */
[----:B------:R-:W-:Y:S04]  /*73f0*/  ISETP.LT.OR P0, PT, R26, 0x52, P0 ;  /* 0x000000521a00780c */ /* 0x000fe80000701670 */
[----:B------:R-:W-:Y:S02]  /*7400*/  FSEL R150, R150, -INF , !P0 ;  /* 0xff80000096967808 */ /* 0x000fe40004000000 */
[----:B------:R-:W-:Y:S02]  /*7410*/  ISETP.GT.AND P0, PT, R25, 0x58, !P2 ;  /* 0x000000581900780c */ /* 0x000fe40005704270 */
[----:B------:R-:W-:Y:S02]  /*7420*/  @P1 LOP3.LUT R223, R223, 0x1, RZ, 0xfc, !PT ;  /* 0x00000001dfdf1812 */ /* 0x000fe400078efcff */
[----:B------:R-:W-:Y:S02]  /*7430*/  ISETP.LT.OR P0, PT, R26, 0x59, P0 ;  /* 0x000000591a00780c */ /* 0x000fe40000701670 */
[----:B------:R-:W-:Y:S02]  /*7440*/  ISETP.GE.AND P1, PT, R19, 0x5a, PT ;  /* 0x0000005a1300780c */ /* 0x000fe40003f26270 */
[----:B------:R-:W-:Y:S02]  /*7450*/  FSEL R146, R146, -INF , !P0 ;  /* 0xff80000092927808 */ /* 0x000fe40004000000 */
[----:B------:R-:W-:Y:S04]  /*7460*/  ISETP.GT.AND P0, PT, R25, 0x59, !P1 ;  /* 0x000000591900780c */ /* 0x000fe80004f04270 */
[----:B------:R-:W-:Y:S04]  /*7470*/  ISETP.LT.OR P0, PT, R26, 0x5a, P0 ;  /* 0x0000005a1a00780c */ /* 0x000fe80000701670 */
[----:B------:R-:W-:Y:S01]  /*7480*/  FSEL R144, R21, -INF , !P0 ;  /* 0xff80000015907808 */ /* 0x000fe20004000000 */
[----:B------:R-:W-:-:S05]  /*7490*/  @!P3 BRA `(.L_x_177) ;  /* 0x000001900000b947 */ /* 0x000fca0003800000 */
[----:B------:R-:W-:Y:S01]  /*74a0*/  IADD3 R4, R4, c[0x0][0x1d0], RZ ;  /* 0x0000740004047a10 */ /* 0x000fe20007ffe0ff */
        /* <DEDUP_REMOVED lines=13> */
.L_x_179:
[----:B------:R-:W-:Y:S04]  /*7580*/  MOV R4, c[0x0][0x32c] ;  /* 0x0000cb0000047a02 */ /* 0x000fe80000000f00 */
[----:B------:R-:W-:Y:S11]  /*7590*/  ISETP.NE.AND P0, PT, R4, 0x1, PT ;  /* 0x000000010400780c */ /* 0x000ff60003f05270 */
[----:B------:R-:W-:Y:S02]  /*75a0*/  @!UPT UIADD3 URZ, URZ, URZ, URZ ;  /* 0x0000003f3f3ff290 */ /* 0x000fe4000fffe03f */
[----:B------:R-:W-:Y:S05]  /*75b0*/  @P0 IMAD.HI.U32 R4, R5, c[0x0][0x330], RZ ;  /* 0x0000cc0005040a27 */ /* 0x000fea00078e00ff */
[----:B------:R-:W-:Y:S02]  /*75c0*/  @P0 SHF.R.U32.HI R5, RZ, c[0x0][0x334], R4 ;  /* 0x0000cd00ff050a19 */ /* 0x000fe40000011604 */
.L_x_180:
[----:B------:R-:W-:Y:S05]  /*75d0*/  BSYNC B0 ;  /* 0x0000000000007941 */ /* 0x000fea0003800000 */
.L_x_178:
[----:B------:R-:W-:Y:S04]  /*75e0*/  IMAD.IADD R4, R19, 0x1, -R222 ;  /* 0x0000000113047824 */ /* 0x000fe800078e0ade */
[----:B------:R-:W-:Y:S05]  /*75f0*/  IMAD R4, R5, c[0x0][0x32c], R4 ;  /* 0x0000cb0005047a24 */ /* 0x000fea00078e0204 */
[----:B------:R-:W-:Y:S02]  /*7600*/  IADD3 R16, R4, c[0x0][0x32c], RZ ;  /* 0x0000cb0004107a10 */ /* 0x000fe40007ffe0ff */
[----:B------:R-:W-:Y:S02]  /*7610*/  IMNMX R22, R22, R4, !PT ;  /* 0x0000000416167217 */ /* 0x000fe40007800200 */
[----:B------:R-:W-:Y:S02]  /*7620*/  IMNMX R23, R23, R16, PT ;  /* 0x0000001017177217 */ /* 0x000fe40003800200 */
.L_x_177:
[----:B------:R-:W-:Y:S01]  /*7630*/  LOP3.LUT P0, RZ, R223, 0x200000, RZ, 0xc0, !PT ;  /* 0x00200000dfff7812 */ /* 0x000fe2000780c0ff */
[----:B------:R-:W-:Y:S01]  /*7640*/  LDSM.16.MT88.4 R28, [R209+0x100] ;  /* 0x00010000d11c783b */ /* 0x000fe20000004200 */
[----:B------:R-:W-:Y:S02]  /*7650*/  FMNMX.FTZ R7, R12, R3, !PT ;  /* 0x000000030c077209 */ /* 0x000fe40007810000 */
[----:B------:R-:W-:Y:S02]  /*7660*/  ISETP.GT.AND P0, PT, R22, RZ, !P0 ;  /* 0x000000ff1600720c */ /* 0x000fe40004704270 */
[----:B------:R-:W-:Y:S02]  /*7670*/  FMNMX.FTZ R7, R10, R7, !PT ;  /* 0x000000070a077209 */ /* 0x000fe40007810000 */
[----:B------:R-:W-:Y:S01]  /*7680*/  ISETP.LT.OR P0, PT, R23, 0x1, P0 ;  /* 0x000000011700780c */ /* 0x000fe20000701670 */
[----:B------:R-:W-:Y:S01]  /*7690*/  LDSM.16.MT88.4 R36, [R208+0x100] ;  /* 0x00010000d024783b */ /* 0x000fe20000004200 */
[----:B------:R-:W-:Y:S02]  /*76a0*/  FMNMX.FTZ R7, R6, R7, !PT ;  /* 0x0000000706077209 */ /* 0x000fe40007810000 */
[----:B------:R-:W-:Y:S02]  /*76b0*/  FSEL R15, R0, -INF , !P0 ;  /* 0xff800000000f7808 */ /* 0x000fe40004000000 */
[----:B------:R-:W-:Y:S02]  /*76c0*/  LOP3.LUT P0, RZ, R223, 0x100000, RZ, 0xc0, !PT ;  /* 0x00100000dfff7812 */ /* 0x000fe4000780c0ff */
[----:B------:R-:W-:Y:S01]  /*76d0*/  FMNMX.FTZ R0, R15, R2, !PT ;  /* 0x000000020f007209 */ /* 0x000fe20007810000 */
[----:B------:R-:W-:Y:S01]  /*76e0*/  LDSM.16.MT88.4 R44, [R212+0x3100] ;  /* 0x00310000d42c783b */ /* 0x000fe20000004200 */
[----:B------:R-:W-:Y:S02]  /*76f0*/  ISETP.GT.AND P0, PT, R22, 0x1, !P0 ;  /* 0x000000011600780c */ /* 0x000fe40004704270 */
[----:B------:R-:W-:Y:S02]  /*7700*/  FMNMX.FTZ R7, R8, R7, !PT ;  /* 0x0000000708077209 */ /* 0x000fe40007810000 */
[----:B------:R-:W-:Y:S02]  /*7710*/  ISETP.LT.OR P0, PT, R23, 0x2, P0 ;  /* 0x000000021700780c */ /* 0x000fe40000701670 */
[----:B------:R-:W-:Y:S02]  /*7720*/  FMNMX.FTZ R7, R42, R7, !PT ;  /* 0x000000072a077209 */ /* 0x000fe40007810000 */
[----:B------:R-:W-:Y:S02]  /*7730*/  FSEL R13, R157, -INF , !P0 ;  /* 0xff8000009d0d7808 */ /* 0x000fe40004000000 */
[----:B------:R-:W-:Y:S02]  /*7740*/  LOP3.LUT P0, RZ, R223, 0x80000, RZ, 0xc0, !PT ;  /* 0x00080000dfff7812 */ /* 0x000fe4000780c0ff */
[----:B------:R-:W-:Y:S02]  /*7750*/  FMNMX.FTZ R0, R13, R0, !PT ;  /* 0x000000000d007209 */ /* 0x000fe40007810000 */
        /* <DEDUP_REMOVED lines=59> */
[C---:B------:R-:W-:Y:S02]  /*7b10*/  ISETP.GT.AND P2, PT, R22.reuse, 0x58, !P2 ;  /* 0x000000581600780c */ /* 0x040fe40005744270 */
        /* <DEDUP_REMOVED lines=11> */
[C---:B------:R-:W-:Y:S02]  /*7bd0*/  ISETP.LT.OR P2, PT, R23.reuse, 0x59, P2 ;  /* 0x000000591700780c */ /* 0x040fe40001741670 */
[----:B------:R-:W-:Y:S02]  /*7be0*/  ISETP.LT.OR P0, PT, R23, 0x31, P0 ;  /* 0x000000311700780c */ /* 0x000fe40000701670 */
[----:B------:R-:W-:Y:S02]  /*7bf0*/  FMNMX.FTZ R5, R144, R7, !PT ;  /* 0x0000000790057209 */ /* 0x000fe40007810000 */
[----:B------:R-:W-:Y:S02]  /*7c00*/  FSEL R245, R245, -INF , !P0 ;  /* 0xff800000f5f57808 */ /* 0x000fe40004000000 */
[----:B------:R-:W-:Y:S01]  /*7c10*/  LOP3.LUT P0, RZ, R223, 0x100, RZ, 0xc0, !PT ;  /* 0x00000100dfff7812 */ /* 0x000fe2000780c0ff */
[----:B------:R-:W1:Y:S01]  /*7c20*/  SHFL.BFLY PT, R16, R5, 0x2, 0x1f ;  /* 0x0c401f0005107f89 */ /* 0x000e6200000e0000 */
[----:B------:R-:W-:Y:S02]  /*7c30*/  FMNMX.FTZ R0, R245, R0, !PT ;  /* 0x00000000f5007209 */ /* 0x000fe40007810000 */
[----:B------:R-:W-:Y:S02]  /*7c40*/  ISETP.GT.AND P0, PT, R22, 0x31, !P0 ;  /* 0x000000311600780c */ /* 0x000fe40004704270 */
[C---:B------:R-:W-:Y:S02]  /*7c50*/  ISETP.LT.OR P1, PT, R23.reuse, 0x5a, P1 ;  /* 0x0000005a1700780c */ /* 0x040fe40000f21670 */
[----:B------:R-:W-:Y:S02]  /*7c60*/  ISETP.LT.OR P0, PT, R23, 0x32, P0 ;  /* 0x000000321700780c */ /* 0x000fe40000701670 */
[----:B------:R-:W-:Y:S02]  /*7c70*/  FSEL R135, R14, -INF , !P2 ;  /* 0xff8000000e877808 */ /* 0x000fe40005000000 */
[----:B------:R-:W-:Y:S02]  /*7c80*/  FSEL R243, R243, -INF , !P0 ;  /* 0xff800000f3f37808 */ /* 0x000fe40004000000 */
[----:B------:R-:W-:Y:S02]  /*7c90*/  LOP3.LUT P0, RZ, R223, 0x80, RZ, 0xc0, !PT ;  /* 0x00000080dfff7812 */ /* 0x000fe4000780c0ff */
[----:B------:R-:W-:Y:S02]  /*7ca0*/  FMNMX.FTZ R0, R243, R0, !PT ;  /* 0x00000000f3007209 */ /* 0x000fe40007810000 */
[----:B------:R-:W-:Y:S02]  /*7cb0*/  ISETP.GT.AND P0, PT, R22, 0x38, !P0 ;  /* 0x000000381600780c */ /* 0x000fe40004704270 */
[----:B------:R-:W-:Y:S02]  /*7cc0*/  FSEL R117, R252, -INF , !P1 ;  /* 0xff800000fc757808 */ /* 0x000fe40004800000 */
[----:B------:R-:W-:Y:S02]  /*7cd0*/  ISETP.LT.OR P0, PT, R23, 0x39, P0 ;  /* 0x000000391700780c */ /* 0x000fe40000701670 */
[----:B-1----:R-:W-:Y:S02]  /*7ce0*/  FMNMX.FTZ R16, R5, R16, !PT ;  /* 0x0000001005107209 */ /* 0x002fe40007810000 */
[----:B------:R-:W-:Y:S02]  /*7cf0*/  FSEL R241, R241, -INF , !P0 ;  /* 0xff800000f1f17808 */ /* 0x000fe40004000000 */
[----:B------:R-:W-:Y:S01]  /*7d00*/  LOP3.LUT P0, RZ, R223, 0x40, RZ, 0xc0, !PT ;  /* 0x00000040dfff7812 */ /* 0x000fe2000780c0ff */
[----:B------:R-:W1:Y:S01]  /*7d10*/  SHFL.BFLY PT, R17, R16, 0x1, 0x1f ;  /* 0x0c201f0010117f89 */ /* 0x000e6200000e0000 */
[----:B------:R-:W-:Y:S02]  /*7d20*/  FMNMX.FTZ R0, R241, R0, !PT ;  /* 0x00000000f1007209 */ /* 0x000fe40007810000 */
[C---:B------:R-:W-:Y:S04]  /*7d30*/  ISETP.GT.AND P0, PT, R22.reuse, 0x39, !P0 ;  /* 0x000000391600780c */ /* 0x040fe80004704270 */
[----:B------:R-:W-:Y:S04]  /*7d40*/  ISETP.LT.OR P0, PT, R23, 0x3a, P0 ;  /* 0x0000003a1700780c */ /* 0x000fe80000701670 */
[----:B------:R-:W-:Y:S02]  /*7d50*/  FSEL R239, R239, -INF , !P0 ;  /* 0xff800000efef7808 */ /* 0x000fe40004000000 */
[----:B------:R-:W-:Y:S02]  /*7d60*/  LOP3.LUT P0, RZ, R223, 0x20, RZ, 0xc0, !PT ;  /* 0x00000020dfff7812 */ /* 0x000fe4000780c0ff */
[----:B------:R-:W-:Y:S02]  /*7d70*/  FMNMX.FTZ R0, R239, R0, !PT ;  /* 0x00000000ef007209 */ /* 0x000fe40007810000 */
[----:B------:R-:W-:Y:S04]  /*7d80*/  ISETP.GT.AND P0, PT, R22, 0x40, !P0 ;  /* 0x000000401600780c */ /* 0x000fe80004704270 */
        /* <DEDUP_REMOVED lines=14> */
[C---:B------:R-:W-:Y:S04]  /*7e70*/  ISETP.GT.AND P0, PT, R22.reuse, 0x49, !P0 ;  /* 0x000000491600780c */ /* 0x040fe80004704270 */
        /* <DEDUP_REMOVED lines=9> */
[----:B------:R-:W-:Y:S04]  /*7f10*/  ISETP.GT.AND P0, PT, R22, 0x51, !P0 ;  /* 0x000000511600780c */ /* 0x000fe80004704270 */
[----:B------:R-:W-:Y:S02]  /*7f20*/  ISETP.LT.OR P0, PT, R23, 0x52, P0 ;  /* 0x000000521700780c */ /* 0x000fe40000701670 */
[----:B------:R-:W-:Y:S02]  /*7f30*/  LDSM.16.MT88.4 R20, [R210+0x100] ;  /* 0x00010000d214783b */ /* 0x000fe40000004200 */
[----:B------:R-:W-:Y:S04]  /*7f40*/  FSEL R139, R250, -INF , !P0 ;  /* 0xff800000fa8b7808 */ /* 0x000fe80004000000 */
[----:B------:R-:W-:Y:S04]  /*7f50*/  FMNMX.FTZ R0, R139, R0, !PT ;  /* 0x000000008b007209 */ /* 0x000fe80007810000 */
[----:B------:R-:W-:Y:S04]  /*7f60*/  FMNMX.FTZ R0, R135, R0, !PT ;  /* 0x0000000087007209 */ /* 0x000fe80007810000 */
[----:B------:R-:W-:Y:S02]  /*7f70*/  FMNMX.FTZ R7, R117, R0, !PT ;  /* 0x0000000075077209 */ /* 0x000fe40007810000 */
[----:B-1----:R-:W-:Y:S03]  /*7f80*/  FMNMX.FTZ R0, R16, R17, !PT ;  /* 0x0000001110007209 */ /* 0x002fe60007810000 */
[----:B------:R-:W1:Y:S01]  /*7f90*/  SHFL.BFLY PT, R4, R7, 0x2, 0x1f ;  /* 0x0c401f0007047f89 */ /* 0x000e6200000e0000 */
[C---:B------:R-:W-:Y:S01]  /*7fa0*/  FSETP.NEU.FTZ.AND P0, PT, R0.reuse, -INF , PT ;  /* 0xff8000000000780b */ /* 0x040fe20003f1d000 */
[----:B------:R-:W-:Y:S05]  /*7fb0*/  FMUL.FTZ R149, R0, c[0x0][0x2d0] ;  /* 0x0000b40000957a20 */ /* 0x000fea0000410000 */
[----:B------:R-:W-:Y:S05]  /*7fc0*/  FSEL R149, R149, RZ, P0 ;  /* 0x000000ff95957208 */ /* 0x000fea0000000000 */
[--C-:B------:R-:W-:Y:S01]  /*7fd0*/  FFMA.FTZ R118, R6, c[0x0][0x2d0], -R149.reuse ;  /* 0x0000b40006767a23 */ /* 0x100fe20000010895 */
[----:B------:R-:W-:Y:S01]  /*7fe0*/  FSEL R6, R0, RZ, P0 ;  /* 0x000000ff00067208 */ /* 0x000fe20000000000 */
[--C-:B------:R-:W-:Y:S02]  /*7ff0*/  FFMA.FTZ R128, R12, c[0x0][0x2d0], -R149.reuse ;  /* 0x0000b4000c807a23 */ /* 0x100fe40000010895 */
[----:B------:R-:W-:Y:S02]  /*8000*/  FFMA.FTZ R119, R10, c[0x0][0x2d0], -R149 ;  /* 0x0000b4000a777a23 */ /* 0x000fe40000010895 */
[----:B------:R-:W-:Y:S01]  /*8010*/  FADD.FTZ R3, -R6, R3 ;  /* 0x0000000306037221 */ /* 0x000fe20000010100 */
[----:B------:R-:W-:Y:S01]  /*8020*/  MUFU.EX2 R118, R118 ;  /* 0x0000007600767308 */ /* 0x000fe20000000800 */
[--C-:B------:R-:W-:Y:S02]  /*8030*/  FFMA.FTZ R129, R8, c[0x0][0x2d0], -R149.reuse ;  /* 0x0000b40008817a23 */ /* 0x100fe40000010895 */
[--C-:B------:R-:W-:Y:S01]  /*8040*/  FFMA.FTZ R136, R42, c[0x0][0x2d0], -R149.reuse ;  /* 0x0000b4002a887a23 */ /* 0x100fe20000010895 */
[----:B-1----:R-:W-:Y:S01]  /*8050*/  FMNMX.FTZ R5, R7, R4, !PT ;  /* 0x0000000407057209 */ /* 0x002fe20007810000 */
[--C-:B------:R-:W-:Y:S02]  /*8060*/  FFMA.FTZ R137, R40, c[0x0][0x2d0], -R149.reuse ;  /* 0x0000b40028897a23 */ /* 0x100fe40000010895 */
[--C-:B------:R-:W-:Y:S02]  /*8070*/  FFMA.FTZ R138, R50, c[0x0][0x2d0], -R149.reuse ;  /* 0x0000b400328a7a23 */ /* 0x100fe40000010895 */
[----:B------:R-:W1:Y:S01]  /*8080*/  SHFL.BFLY PT, R4, R5, 0x1, 0x1f ;  /* 0x0c201f0005047f89 */ /* 0x000e6200000e0000 */
[----:B------:R-:W-:Y:S01]  /*8090*/  MUFU.EX2 R128, R128 ;  /* 0x0000008000807308 */ /* 0x000fe20000000800 */
[--C-:B------:R-:W-:Y:S02]  /*80a0*/  FFMA.FTZ R145, R48, c[0x0][0x2d0], -R149.reuse ;  /* 0x0000b40030917a23 */ /* 0x100fe40000010895 */
[--C-:B------:R-:W-:Y:S02]  /*80b0*/  FFMA.FTZ R232, R232, c[0x0][0x2d0], -R149.reuse ;  /* 0x0000b400e8e87a23 */ /* 0x100fe40000010895 */
[--C-:B------:R-:W-:Y:S02]  /*80c0*/  FFMA.FTZ R184, R184, c[0x0][0x2d0], -R149.reuse ;  /* 0x0000b400b8b87a23 */ /* 0x100fe40000010895 */
[--C-:B------:R-:W-:Y:S02]  /*80d0*/  FFMA.FTZ R160, R160, c[0x0][0x2d0], -R149.reuse ;  /* 0x0000b400a0a07a23 */ /* 0x100fe40000010895 */
[--C-:B------:R-:W-:Y:S01]  /*80e0*/  FFMA.FTZ R162, R162, c[0x0][0x2d0], -R149.reuse ;  /* 0x0000b400a2a27a23 */ /* 0x100fe20000010895 */
[----:B------:R-:W2:Y:S01]  /*80f0*/  MUFU.EX2 R119, R119 ;  /* 0x0000007700777308 */ /* 0x000ea20000000800 */
[--C-:B------:R-:W-:Y:S02]  /*8100*/  FFMA.FTZ R234, R234, c[0x0][0x2d0], -R149.reuse ;  /* 0x0000b400eaea7a23 */ /* 0x100fe40000010895 */
[--C-:B------:R-:W-:Y:S02]  /*8110*/  FFMA.FTZ R236, R236, c[0x0][0x2d0], -R149.reuse ;  /* 0x0000b400ecec7a23 */ /* 0x100fe40000010895 */
[--C-:B------:R-:W-:Y:S02]  /*8120*/  FFMA.FTZ R156, R156, c[0x0][0x2d0], -R149.reuse ;  /* 0x0000b4009c9c7a23 */ /* 0x100fe40000010895 */
[--C-:B------:R-:W-:Y:S03]  /*8130*/  FFMA.FTZ R146, R146, c[0x0][0x2d0], -R149.reuse ;  /* 0x0000b40092927a23 */ /* 0x100fe60000010895 */
[----:B------:R-:W3:Y:S01]  /*8140*/  MUFU.EX2 R129, R129 ;  /* 0x0000008100817308 */ /* 0x000ee20000000800 */
[----:B-1----:R-:W-:Y:S01]  /*8150*/  FMNMX.FTZ R116, R5, R4, !PT ;  /* 0x0000000405747209 */ /* 0x002fe20007810000 */
[----:B------:R-:W-:Y:S03]  /*8160*/  FMUL.FTZ R4, R3, c[0x0][0x2d0] ;  /* 0x0000b40003047a20 */ /* 0x000fe60000410000 */
[C---:B------:R-:W-:Y:S01]  /*8170*/  FSETP.NEU.FTZ.AND P0, PT, R116.reuse, -INF , PT ;  /* 0xff8000007400780b */ /* 0x040fe20003f1d000 */
[C---:B------:R-:W-:Y:S04]  /*8180*/  FMUL.FTZ R134, R116.reuse, c[0x0][0x2d0] ;  /* 0x0000b40074867a20 */ /* 0x040fe80000410000 */
[----:B------:R-:W1:Y:S01]  /*8190*/  MUFU.EX2 R3, R4 ;  /* 0x0000000400037308 */ /* 0x000e620000000800 */
[----:B------:R-:W-:Y:S02]  /*81a0*/  FSEL R5, R116, RZ, P0 ;  /* 0x000000ff74057208 */ /* 0x000fe40000000000 */
[----:B------:R-:W-:Y:S02]  /*81b0*/  FSEL R134, R134, RZ, P0 ;  /* 0x000000ff86867208 */ /* 0x000fe40000000000 */
[----:B--2---:R-:W-:Y:S01]  /*81c0*/  F2FP.PACK_AB R124, R119, R128 ;  /* 0x00000080777c723e */ /* 0x004fe200000000ff */
[----:B------:R-:W-:Y:S01]  /*81d0*/  FADD.FTZ R5, -R5, R2 ;  /* 0x0000000205057221 */ /* 0x000fe20000010100 */
[----:B------:R-:W-:Y:S01]  /*81e0*/  ISETP.GT.AND P0, PT, R230, R231, PT ;  /* 0x000000e7e600720c */ /* 0x000fe20003f04270 */
[--C-:B------:R-:W-:Y:S02]  /*81f0*/  FFMA.FTZ R133, R15, c[0x0][0x2d0], -R134.reuse ;  /* 0x0000b4000f857a23 */ /* 0x100fe40000010886 */
[--C-:B------:R-:W-:Y:S01]  /*8200*/  FFMA.FTZ R132, R13, c[0x0][0x2d0], -R134.reuse ;  /* 0x0000b4000d847a23 */ /* 0x100fe20000010886 */
[----:B------:R-:W-:Y:S01]  /*8210*/  MUFU.EX2 R232, R232 ;  /* 0x000000e800e87308 */ /* 0x000fe20000000800 */
[----:B------:R-:W2:Y:S01]  /*8220*/  LDSM.16.MT88.4 R12, [R212+0x100] ;  /* 0x00010000d40c783b */ /* 0x000ea20000004200 */
[--C-:B------:R-:W-:Y:S01]  /*8230*/  FFMA.FTZ R131, R11, c[0x0][0x2d0], -R134.reuse ;  /* 0x0000b4000b837a23 */ /* 0x100fe20000010886 */
[----:B---3--:R-:W-:Y:S01]  /*8240*/  F2FP.PACK_AB R126, R129, R118 ;  /* 0x00000076817e723e */ /* 0x008fe200000000ff */
[--C-:B------:R-:W-:Y:S02]  /*8250*/  FFMA.FTZ R130, R9, c[0x0][0x2d0], -R134.reuse ;  /* 0x0000b40009827a23 */ /* 0x100fe40000010886 */
[----:B------:R-:W-:Y:S02]  /*8260*/  FMUL.FTZ R2, R5, c[0x0][0x2d0] ;  /* 0x0000b40005027a20 */ /* 0x000fe40000410000 */
[--C-:B------:R-:W-:Y:S02]  /*8270*/  FFMA.FTZ R165, R165, c[0x0][0x2d0], -R134.reuse ;  /* 0x0000b400a5a57a23 */ /* 0x100fe40000010886 */
[----:B------:R-:W-:Y:S01]  /*8280*/  MUFU.EX2 R133, R133 ;  /* 0x0000008500857308 */ /* 0x000fe20000000800 */
[--C-:B------:R-:W-:Y:S02]  /*8290*/  FFMA.FTZ R161, R161, c[0x0][0x2d0], -R134.reuse ;  /* 0x0000b400a1a17a23 */ /* 0x100fe40000010886 */
[C---:B-1----:R-:W-:Y:S02]  /*82a0*/  FMUL.FTZ R4, R3.reuse, R112 ;  /* 0x0000007003047220 */ /* 0x042fe40000410000 */
[C---:B------:R-:W-:Y:S02]  /*82b0*/  FMUL.FTZ R5, R3.reuse, R113 ;  /* 0x0000007103057220 */ /* 0x040fe40000410000 */
[C---:B------:R-:W-:Y:S02]  /*82c0*/  FMUL.FTZ R8, R3.reuse, R108 ;  /* 0x0000006c03087220 */ /* 0x040fe40000410000 */
[C---:B------:R-:W-:Y:S01]  /*82d0*/  FMUL.FTZ R9, R3.reuse, R109 ;  /* 0x0000006d03097220 */ /* 0x040fe20000410000 */
[----:B------:R-:W1:Y:S01]  /*82e0*/  MUFU.EX2 R2, R2 ;  /* 0x0000000200027308 */ /* 0x000e620000000800 */
[C---:B------:R-:W-:Y:S02]  /*82f0*/  FMUL.FTZ R16, R3.reuse, R100 ;  /* 0x0000006403107220 */ /* 0x040fe40000410000 */
[C---:B------:R-:W-:Y:S02]  /*8300*/  FMUL.FTZ R17, R3.reuse, R101 ;  /* 0x0000006503117220 */ /* 0x040fe40000410000 */
[C---:B------:R-:W-:Y:S02]  /*8310*/  FMUL.FTZ R24, R3.reuse, R92 ;  /* 0x0000005c03187220 */ /* 0x040fe40000410000 */
[C---:B------:R-:W-:Y:S02]  /*8320*/  FMUL.FTZ R25, R3.reuse, R93 ;  /* 0x0000005d03197220 */ /* 0x040fe40000410000 */
[C---:B------:R-:W-:Y:S01]  /*8330*/  FMUL.FTZ R32, R3.reuse, R84 ;  /* 0x0000005403207220 */ /* 0x040fe20000410000 */
[----:B------:R-:W3:Y:S01]  /*8340*/  MUFU.EX2 R132, R132 ;  /* 0x0000008400847308 */ /* 0x000ee20000000800 */
[C---:B------:R-:W-:Y:S02]  /*8350*/  FMUL.FTZ R33, R3.reuse, R85 ;  /* 0x0000005503217220 */ /* 0x040fe40000410000 */
[C---:B------:R-:W-:Y:S02]  /*8360*/  FMUL.FTZ R40, R3.reuse, R76 ;  /* 0x0000004c03287220 */ /* 0x040fe40000410000 */
[C---:B------:R-:W-:Y:S02]  /*8370*/  FMUL.FTZ R41, R3.reuse, R77 ;  /* 0x0000004d03297220 */ /* 0x040fe40000410000 */
[C---:B------:R-:W-:Y:S02]  /*8380*/  FMUL.FTZ R48, R3.reuse, R68 ;  /* 0x0000004403307220 */ /* 0x040fe40000410000 */
[C---:B------:R-:W-:Y:S01]  /*8390*/  FMUL.FTZ R49, R3.reuse, R69 ;  /* 0x0000004503317220 */ /* 0x040fe20000410000 */
[----:B------:R-:W-:Y:S01]  /*83a0*/  MUFU.EX2 R131, R131 ;  /* 0x0000008300837308 */ /* 0x000fe20000000800 */
[C---:B------:R-:W-:Y:S02]  /*83b0*/  FMUL.FTZ R52, R3.reuse, R52 ;  /* 0x0000003403347220 */ /* 0x040fe40000410000 */
[C---:B------:R-:W-:Y:S02]  /*83c0*/  FMUL.FTZ R53, R3.reuse, R53 ;  /* 0x0000003503357220 */ /* 0x040fe40000410000 */
[C---:B-1----:R-:W-:Y:S02]  /*83d0*/  FMUL.FTZ R6, R2.reuse, R114 ;  /* 0x0000007202067220 */ /* 0x042fe40000410000 */
[C---:B------:R-:W-:Y:S02]  /*83e0*/  FMUL.FTZ R7, R2.reuse, R115 ;  /* 0x0000007302077220 */ /* 0x040fe40000410000 */
[C---:B------:R-:W-:Y:S01]  /*83f0*/  FMUL.FTZ R10, R2.reuse, R110 ;  /* 0x0000006e020a7220 */ /* 0x040fe20000410000 */
[----:B------:R-:W1:Y:S01]  /*8400*/  MUFU.EX2 R130, R130 ;  /* 0x0000008200827308 */ /* 0x000e620000000800 */
[C---:B------:R-:W-:Y:S02]  /*8410*/  FMUL.FTZ R11, R2.reuse, R111 ;  /* 0x0000006f020b7220 */ /* 0x040fe40000410000 */
[----:B------:R-:W-:Y:S01]  /*8420*/  FMUL.FTZ R18, R2, R102 ;  /* 0x0000006602127220 */ /* 0x000fe20000410000 */
[----:B---3--:R-:W-:Y:S01]  /*8430*/  F2FP.PACK_AB R125, R132, R133 ;  /* 0x00000085847d723e */ /* 0x008fe200000000ff */
[C---:B------:R-:W-:Y:S01]  /*8440*/  FMUL.FTZ R19, R2.reuse, R103 ;  /* 0x0000006702137220 */ /* 0x040fe20000410000 */
[----:B------:R-:W-:Y:S01]  /*8450*/  LDSM.16.MT88.4 R108, [R212+0x2900] ;  /* 0x00290000d46c783b */ /* 0x000fe20000004200 */
[C---:B------:R-:W-:Y:S02]  /*8460*/  FMUL.FTZ R26, R2.reuse, R94 ;  /* 0x0000005e021a7220 */ /* 0x040fe40000410000 */
[C---:B------:R-:W-:Y:S01]  /*8470*/  FMUL.FTZ R27, R2.reuse, R95 ;  /* 0x0000005f021b7220 */ /* 0x040fe20000410000 */
[----:B------:R-:W-:Y:S01]  /*8480*/  MUFU.EX2 R184, R184 ;  /* 0x000000b800b87308 */ /* 0x000fe20000000800 */
[C---:B------:R-:W-:Y:S02]  /*8490*/  FMUL.FTZ R34, R2.reuse, R86 ;  /* 0x0000005602227220 */ /* 0x040fe40000410000 */
[C---:B------:R-:W-:Y:S01]  /*84a0*/  FMUL.FTZ R35, R2.reuse, R87 ;  /* 0x0000005702237220 */ /* 0x040fe20000410000 */
[----:B------:R-:W-:Y:S01]  /*84b0*/  LDSM.16.MT88.4 R92, [R208+0x4900] ;  /* 0x00490000d05c783b */ /* 0x000fe20000004200 */
[C---:B------:R-:W-:Y:S02]  /*84c0*/  FMUL.FTZ R42, R2.reuse, R78 ;  /* 0x0000004e022a7220 */ /* 0x040fe40000410000 */
[C---:B------:R-:W-:Y:S02]  /*84d0*/  FMUL.FTZ R43, R2.reuse, R79 ;  /* 0x0000004f022b7220 */ /* 0x040fe40000410000 */
[C---:B------:R-:W-:Y:S01]  /*84e0*/  FMUL.FTZ R50, R2.reuse, R70 ;  /* 0x0000004602327220 */ /* 0x040fe20000410000 */
[----:B------:R-:W-:Y:S01]  /*84f0*/  MUFU.EX2 R165, R165 ;  /* 0x000000a500a57308 */ /* 0x000fe20000000800 */
[C---:B------:R-:W-:Y:S01]  /*8500*/  FMUL.FTZ R51, R2.reuse, R71 ;  /* 0x0000004702337220 */ /* 0x040fe20000410000 */
[----:B------:R-:W3:Y:S01]  /*8510*/  LDSM.16.MT88.4 R84, [R210+0x3100] ;  /* 0x00310000d254783b */ /* 0x000ee20000004200 */
[----:B------:R-:W-:Y:S01]  /*8520*/  FMUL.FTZ R54, R2, R54 ;  /* 0x0000003602367220 */ /* 0x000fe20000410000 */
[----:B-1----:R-:W-:Y:S01]  /*8530*/  F2FP.PACK_AB R127, R130, R131 ;  /* 0x00000083827f723e */ /* 0x002fe200000000ff */
[C---:B------:R-:W-:Y:S02]  /*8540*/  FMUL.FTZ R55, R2.reuse, R55 ;  /* 0x0000003702377220 */ /* 0x040fe40000410000 */
[C---:B------:R-:W-:Y:S02]  /*8550*/  FMUL.FTZ R56, R3.reuse, R56 ;  /* 0x0000003803387220 */ /* 0x040fe40000410000 */
[C---:B------:R-:W-:Y:S01]  /*8560*/  FMUL.FTZ R57, R3.reuse, R57 ;  /* 0x0000003903397220 */ /* 0x040fe20000410000 */
[----:B------:R-:W1:Y:S01]  /*8570*/  LDSM.16.MT88.4 R76, [R209+0x3100] ;  /* 0x00310000d14c783b */ /* 0x000e620000004200 */
[C---:B--2---:R-:W-:Y:S01]  /*8580*/  HMMA.16816.F32 R4, R124.reuse, R12, R4 ;  /* 0x0000000c7c04723c */ /* 0x044fe20000001804 */
[----:B------:R-:W-:Y:S04]  /*8590*/  MUFU.EX2 R161, R161 ;  /* 0x000000a100a17308 */ /* 0x000fe80000000800 */
[C---:B------:R-:W-:Y:S02]  /*85a0*/  FMUL.FTZ R58, R2.reuse, R58 ;  /* 0x0000003a023a7220 */ /* 0x040fe40000410000 */
[----:B------:R-:W2:Y:S01]  /*85b0*/  LDSM.16.MT88.4 R68, [R208+0x3100] ;  /* 0x00310000d044783b */ /* 0x000ea20000004200 */
[C---:B------:R-:W-:Y:S03]  /*85c0*/  HMMA.16816.F32 R8, R124.reuse, R14, R8 ;  /* 0x0000000e7c08723c */ /* 0x040fe60000001808 */
[----:B------:R-:W-:Y:S01]  /*85d0*/  MUFU.EX2 R136, R136 ;  /* 0x0000008800887308 */ /* 0x000fe20000000800 */
[C---:B------:R-:W-:Y:S02]  /*85e0*/  FMUL.FTZ R12, R3.reuse, R104 ;  /* 0x00000068030c7220 */ /* 0x040fe40000410000 */
[C---:B------:R-:W-:Y:S01]  /*85f0*/  FMUL.FTZ R13, R3.reuse, R105 ;  /* 0x00000069030d7220 */ /* 0x040fe20000410000 */
[----:B------:R-:W-:Y:S01]  /*8600*/  LDSM.16.MT88.4 R100, [R210+0x2900] ;  /* 0x00290000d264783b */ /* 0x000fe20000004200 */
[C---:B------:R-:W-:Y:S04]  /*8610*/  FMUL.FTZ R14, R2.reuse, R106 ;  /* 0x0000006a020e7220 */ /* 0x040fe80000410000 */
[C---:B------:R-:W-:Y:S01]  /*8620*/  FMUL.FTZ R15, R2.reuse, R107 ;  /* 0x0000006b020f7220 */ /* 0x040fe20000410000 */
[----:B------:R-:W4:Y:S01]  /*8630*/  MUFU.EX2 R137, R137 ;  /* 0x0000008900897308 */ /* 0x000f220000000800 */
[C---:B------:R-:W-:Y:S02]  /*8640*/  FMUL.FTZ R59, R2.reuse, R59 ;  /* 0x0000003b023b7220 */ /* 0x040fe40000410000 */
[C---:B------:R-:W-:Y:S02]  /*8650*/  FMUL.FTZ R60, R3.reuse, R60 ;  /* 0x0000003c033c7220 */ /* 0x040fe40000410000 */
[C---:B------:R-:W-:Y:S01]  /*8660*/  FMUL.FTZ R61, R3.reuse, R61 ;  /* 0x0000003d033d7220 */ /* 0x040fe20000410000 */
[C---:B------:R-:W-:Y:S03]  /*8670*/  HMMA.16816.F32 R12, R124.reuse, R20, R12 ;  /* 0x000000147c0c723c */ /* 0x040fe6000000180c */
[C---:B------:R-:W-:Y:S01]  /*8680*/  FMUL.FTZ R62, R2.reuse, R62 ;  /* 0x0000003e023e7220 */ /* 0x040fe20000410000 */
[----:B------:R-:W-:Y:S01]  /*8690*/  MUFU.EX2 R138, R138 ;  /* 0x0000008a008a7308 */ /* 0x000fe20000000800 */
[C---:B------:R-:W-:Y:S02]  /*86a0*/  FMUL.FTZ R63, R2.reuse, R63 ;  /* 0x0000003f023f7220 */ /* 0x040fe40000410000 */
[C---:B------:R-:W-:Y:S01]  /*86b0*/  FMUL.FTZ R20, R3.reuse, R96 ;  /* 0x0000006003147220 */ /* 0x040fe20000410000 */
[C---:B------:R-:W-:Y:S04]  /*86c0*/  HMMA.16816.F32 R16, R124.reuse, R22, R16 ;  /* 0x000000167c10723c */ /* 0x040fe80000001810 */
[C---:B------:R-:W-:Y:S02]  /*86d0*/  FMUL.FTZ R21, R3.reuse, R97 ;  /* 0x0000006103157220 */ /* 0x040fe40000410000 */
[----:B------:R-:W-:Y:S01]  /*86e0*/  MUFU.EX2 R145, R145 ;  /* 0x0000009100917308 */ /* 0x000fe20000000800 */
[C---:B------:R-:W-:Y:S02]  /*86f0*/  FMUL.FTZ R22, R2.reuse, R98 ;  /* 0x0000006202167220 */ /* 0x040fe40000410000 */
[C---:B------:R-:W-:Y:S03]  /*8700*/  FMUL.FTZ R23, R2.reuse, R99 ;  /* 0x0000006302177220 */ /* 0x040fe60000410000 */
[C---:B------:R-:W-:Y:S02]  /*8710*/  FMUL.FTZ R64, R3.reuse, R64 ;  /* 0x0000004003407220 */ /* 0x040fe40000410000 */
[C---:B------:R-:W-:Y:S02]  /*8720*/  FMUL.FTZ R65, R3.reuse, R65 ;  /* 0x0000004103417220 */ /* 0x040fe40000410000 */
[C---:B------:R-:W-:Y:S01]  /*8730*/  HMMA.16816.F32 R20, R124.reuse, R28, R20 ;  /* 0x0000001c7c14723c */ /* 0x040fe20000001814 */
[----:B------:R-:W-:Y:S02]  /*8740*/  MUFU.EX2 R160, R160 ;  /* 0x000000a000a07308 */ /* 0x000fe40000000800 */
[C---:B------:R-:W-:Y:S02]  /*8750*/  FMUL.FTZ R66, R2.reuse, R66 ;  /* 0x0000004202427220 */ /* 0x040fe40000410000 */
[C---:B------:R-:W-:Y:S02]  /*8760*/  FMUL.FTZ R67, R2.reuse, R67 ;  /* 0x0000004302437220 */ /* 0x040fe40000410000 */
[C---:B------:R-:W-:Y:S01]  /*8770*/  FMUL.FTZ R28, R3.reuse, R88 ;  /* 0x00000058031c7220 */ /* 0x040fe20000410000 */
[C---:B------:R-:W-:Y:S03]  /*8780*/  HMMA.16816.F32 R24, R124.reuse, R30, R24 ;  /* 0x0000001e7c18723c */ /* 0x040fe60000001818 */
[----:B------:R-:W-:Y:S01]  /*8790*/  MUFU.EX2 R162, R162 ;  /* 0x000000a200a27308 */ /* 0x000fe20000000800 */
[----:B------:R-:W-:Y:S02]  /*87a0*/  FMUL.FTZ R29, R3, R89 ;  /* 0x00000059031d7220 */ /* 0x000fe40000410000 */
[--C-:B------:R-:W-:Y:S02]  /*87b0*/  FFMA.FTZ R148, R167, c[0x0][0x2d0], -R134.reuse ;  /* 0x0000b400a7947a23 */ /* 0x100fe40000010886 */
[C---:B------:R-:W-:Y:S04]  /*87c0*/  FMUL.FTZ R30, R2.reuse, R90 ;  /* 0x0000005a021e7220 */ /* 0x040fe80000410000 */
[----:B------:R-:W-:Y:S01]  /*87d0*/  FMUL.FTZ R31, R2, R91 ;  /* 0x0000005b021f7220 */ /* 0x000fe20000410000 */
[----:B------:R-:W-:Y:S01]  /*87e0*/  MUFU.EX2 R148, R148 ;  /* 0x0000009400947308 */ /* 0x000fe20000000800 */
[----:B------:R-:W-:Y:S01]  /*87f0*/  LDSM.16.MT88.4 R88, [R212+0x3900] ;  /* 0x00390000d458783b */ /* 0x000fe20000004200 */
[--C-:B------:R-:W-:Y:S02]  /*8800*/  FFMA.FTZ R151, R151, c[0x0][0x2d0], -R134.reuse ;  /* 0x0000b40097977a23 */ /* 0x100fe40000010886 */
[--C-:B------:R-:W-:Y:S02]  /*8810*/  FFMA.FTZ R157, R157, c[0x0][0x2d0], -R134.reuse ;  /* 0x0000b4009d9d7a23 */ /* 0x100fe40000010886 */
[C---:B------:R-:W-:Y:S03]  /*8820*/  HMMA.16816.F32 R28, R124.reuse, R36, R28 ;  /* 0x000000247c1c723c */ /* 0x040fe6000000181c */
[--C-:B------:R-:W-:Y:S01]  /*8830*/  FFMA.FTZ R158, R163, c[0x0][0x2d0], -R134.reuse ;  /* 0x0000b400a39e7a23 */ /* 0x100fe20000010886 */
[----:B------:R-:W5:Y:S01]  /*8840*/  MUFU.EX2 R151, R151 ;  /* 0x0000009700977308 */ /* 0x000f620000000800 */
[--C-:B------:R-:W-:Y:S02]  /*8850*/  FFMA.FTZ R163, R186, c[0x0][0x2d0], -R149.reuse ;  /* 0x0000b400baa37a23 */ /* 0x100fe40000010895 */
[C---:B------:R-:W-:Y:S01]  /*8860*/  FMUL.FTZ R36, R3.reuse, R80 ;  /* 0x0000005003247220 */ /* 0x040fe20000410000 */
[C---:B------:R-:W-:Y:S04]  /*8870*/  HMMA.16816.F32 R32, R124.reuse, R38, R32 ;  /* 0x000000267c20723c */ /* 0x040fe80000001820 */
[----:B------:R-:W-:Y:S02]  /*8880*/  FMUL.FTZ R37, R3, R81 ;  /* 0x0000005103257220 */ /* 0x000fe40000410000 */
[----:B------:R-:W-:Y:S01]  /*8890*/  MUFU.EX2 R157, R157 ;  /* 0x0000009d009d7308 */ /* 0x000fe20000000800 */
[C---:B------:R-:W-:Y:S02]  /*88a0*/  FMUL.FTZ R38, R2.reuse, R82 ;  /* 0x0000005202267220 */ /* 0x040fe40000410000 */
[----:B------:R-:W-:Y:S02]  /*88b0*/  FMUL.FTZ R39, R2, R83 ;  /* 0x0000005302277220 */ /* 0x000fe40000410000 */
[----:B------:R-:W-:Y:S01]  /*88c0*/  LDSM.16.MT88.4 R80, [R209+0x900] ;  /* 0x00090000d150783b */ /* 0x000fe20000004200 */
[--C-:B------:R-:W-:Y:S02]  /*88d0*/  FFMA.FTZ R167, R164, c[0x0][0x2d0], -R149.reuse ;  /* 0x0000b400a4a77a23 */ /* 0x100fe40000010895 */
[--C-:B------:R-:W-:Y:S02]  /*88e0*/  FFMA.FTZ R164, R237, c[0x0][0x2d0], -R134.reuse ;  /* 0x0000b400eda47a23 */ /* 0x100fe40000010886 */
[C---:B------:R-:W-:Y:S01]  /*88f0*/  HMMA.16816.F32 R36, R124.reuse, R44, R36 ;  /* 0x0000002c7c24723c */ /* 0x040fe20000001824 */
[----:B------:R-:W1:Y:S02]  /*8900*/  MUFU.EX2 R158, R158 ;  /* 0x0000009e009e7308 */ /* 0x000e640000000800 */
[--C-:B------:R-:W-:Y:S02]  /*8910*/  FFMA.FTZ R187, R187, c[0x0][0x2d0], -R134.reuse ;  /* 0x0000b400bbbb7a23 */ /* 0x100fe40000010886 */
[--C-:B------:R-:W-:Y:S02]  /*8920*/  FFMA.FTZ R186, R235, c[0x0][0x2d0], -R134.reuse ;  /* 0x0000b400ebba7a23 */ /* 0x100fe40000010886 */
[C---:B------:R-:W-:Y:S01]  /*8930*/  FMUL.FTZ R44, R3.reuse, R72 ;  /* 0x00000048032c7220 */ /* 0x040fe20000410000 */
[C---:B------:R-:W-:Y:S03]  /*8940*/  HMMA.16816.F32 R40, R124.reuse, R46, R40 ;  /* 0x0000002e7c28723c */ /* 0x040fe60000001828 */
[----:B------:R-:W1:Y:S01]  /*8950*/  MUFU.EX2 R163, R163 ;  /* 0x000000a300a37308 */ /* 0x000e620000000800 */
[----:B------:R-:W-:Y:S02]  /*8960*/  FMUL.FTZ R45, R3, R73 ;  /* 0x00000049032d7220 */ /* 0x000fe40000410000 */
[--C-:B------:R-:W-:Y:S02]  /*8970*/  FFMA.FTZ R233, R233, c[0x0][0x2d0], -R134.reuse ;  /* 0x0000b400e9e97a23 */ /* 0x100fe40000010886 */
[C---:B------:R-:W-:Y:S04]  /*8980*/  FMUL.FTZ R46, R2.reuse, R74 ;  /* 0x0000004a022e7220 */ /* 0x040fe80000410000 */
[----:B------:R-:W-:Y:S01]  /*8990*/  FMUL.FTZ R47, R2, R75 ;  /* 0x0000004b022f7220 */ /* 0x000fe20000410000 */
[----:B------:R-:W2:Y:S01]  /*89a0*/  MUFU.EX2 R167, R167 ;  /* 0x000000a700a77308 */ /* 0x000ea20000000800 */
[----:B------:R-:W4:Y:S01]  /*89b0*/  LDSM.16.MT88.4 R72, [R212+0x900] ;  /* 0x00090000d448783b */ /* 0x000f220000004200 */
[--C-:B------:R-:W-:Y:S02]  /*89c0*/  FFMA.FTZ R235, R240, c[0x0][0x2d0], -R149.reuse ;  /* 0x0000b400f0eb7a23 */ /* 0x100fe40000010895 */
[--C-:B------:R-:W-:Y:S02]  /*89d0*/  FFMA.FTZ R237, R238, c[0x0][0x2d0], -R149.reuse ;  /* 0x0000b400eeed7a23 */ /* 0x100fe40000010895 */
[C---:B---3--:R-:W-:Y:S03]  /*89e0*/  HMMA.16816.F32 R44, R124.reuse, R84, R44 ;  /* 0x000000547c2c723c */ /* 0x048fe6000000182c */
[--C-:B------:R-:W-:Y:S01]  /*89f0*/  FFMA.FTZ R238, R245, c[0x0][0x2d0], -R134.reuse ;  /* 0x0000b400f5ee7a23 */ /* 0x100fe20000010886 */
[----:B------:R-:W-:Y:S01]  /*8a00*/  MUFU.EX2 R164, R164 ;  /* 0x000000a400a47308 */ /* 0x000fe20000000800 */
[--C-:B------:R-:W-:Y:S02]  /*8a10*/  FFMA.FTZ R245, R166, c[0x0][0x2d0], -R149.reuse ;  /* 0x0000b400a6f57a23 */ /* 0x100fe40000010895 */
[--C-:B------:R-:W-:Y:S01]  /*8a20*/  FFMA.FTZ R166, R185, c[0x0][0x2d0], -R134.reuse ;  /* 0x0000b400b9a67a23 */ /* 0x100fe20000010886 */
[C---:B------:R-:W-:Y:S01]  /*8a30*/  HMMA.16816.F32 R48, R124.reuse, R86, R48 ;  /* 0x000000567c30723c */ /* 0x040fe20000001830 */
[----:B------:R-:W-:Y:S03]  /*8a40*/  LDSM.16.MT88.4 R84, [R208+0x900] ;  /* 0x00090000d054783b */ /* 0x000fe60000004200 */
[--C-:B------:R-:W-:Y:S02]  /*8a50*/  FFMA.FTZ R243, R243, c[0x0][0x2d0], -R134.reuse ;  /* 0x0000b400f3f37a23 */ /* 0x100fe40000010886 */
[----:B------:R-:W-:Y:S01]  /*8a60*/  MUFU.EX2 R245, R245 ;  /* 0x000000f500f57308 */ /* 0x000fe20000000800 */
[--C-:B------:R-:W-:Y:S01]  /*8a70*/  FFMA.FTZ R240, R241, c[0x0][0x2d0], -R134.reuse ;  /* 0x0000b400f1f07a23 */ /* 0x100fe20000010886 */
[C---:B-1----:R-:W-:Y:S04]  /*8a80*/  HMMA.16816.F32 R52, R124.reuse, R76, R52 ;  /* 0x0000004c7c34723c */ /* 0x042fe80000001834 */
[--C-:B------:R-:W-:Y:S02]  /*8a90*/  FFMA.FTZ R241, R192, c[0x0][0x2d0], -R149.reuse ;  /* 0x0000b400c0f17a23 */ /* 0x100fe40000010895 */
[--C-:B------:R-:W-:Y:S02]  /*8aa0*/  FFMA.FTZ R192, R159, c[0x0][0x2d0], -R134.reuse ;  /* 0x0000b4009fc07a23 */ /* 0x100fe40000010886 */
[C---:B------:R-:W-:Y:S01]  /*8ab0*/  HMMA.16816.F32 R56, R124.reuse, R78, R56 ;  /* 0x0000004e7c38723c */ /* 0x040fe20000001838 */
[----:B------:R-:W1:Y:S01]  /*8ac0*/  LDSM.16.MT88.4 R76, [R210+0x900] ;  /* 0x00090000d24c783b */ /* 0x000e620000004200 */
[----:B------:R-:W-:Y:S02]  /*8ad0*/  MUFU.EX2 R241, R241 ;  /* 0x000000f100f17308 */ /* 0x000fe40000000800 */
[--C-:B------:R-:W-:Y:S02]  /*8ae0*/  FFMA.FTZ R239, R239, c[0x0][0x2d0], -R134.reuse ;  /* 0x0000b400efef7a23 */ /* 0x100fe40000010886 */
[--C-:B------:R-:W-:Y:S02]  /*8af0*/  FFMA.FTZ R159, R150, c[0x0][0x2d0], -R149.reuse ;  /* 0x0000b400969f7a23 */ /* 0x100fe40000010895 */
[C---:B--2---:R-:W-:Y:S04]  /*8b00*/  HMMA.16816.F32 R60, R124.reuse, R68, R60 ;  /* 0x000000447c3c723c */ /* 0x044fe8000000183c */
[----:B------:R-:W-:Y:S01]  /*8b10*/  MUFU.EX2 R166, R166 ;  /* 0x000000a600a67308 */ /* 0x000fe20000000800 */
[----:B------:R-:W-:Y:S02]  /*8b20*/  FFMA.FTZ R149, R144, c[0x0][0x2d0], -R149 ;  /* 0x0000b40090957a23 */ /* 0x000fe40000010895 */
[----:B----4-:R-:W-:Y:S01]  /*8b30*/  F2FP.PACK_AB R68, R137, R136 ;  /* 0x000000888944723e */ /* 0x010fe200000000ff */
[----:B------:R-:W-:Y:S04]  /*8b40*/  HMMA.16816.F32 R64, R124, R70, R64 ;  /* 0x000000467c40723c */ /* 0x000fe80000001840 */
[----:B-----5:R-:W-:Y:S01]  /*8b50*/  F2FP.PACK_AB R69, R151, R148 ;  /* 0x000000949745723e */ /* 0x020fe200000000ff */
[--C-:B------:R-:W-:Y:S01]  /*8b60*/  FFMA.FTZ R144, R147, c[0x0][0x2d0], -R134.reuse ;  /* 0x0000b40093907a23 */ /* 0x100fe20000010886 */
[----:B------:R-:W-:Y:S01]  /*8b70*/  MUFU.EX2 R192, R192 ;  /* 0x000000c000c07308 */ /* 0x000fe20000000800 */
[----:B------:R-:W-:Y:S01]  /*8b80*/  F2FP.PACK_AB R70, R145, R138 ;  /* 0x0000008a9146723e */ /* 0x000fe200000000ff */
[--C-:B------:R-:W-:Y:S01]  /*8b90*/  FFMA.FTZ R139, R139, c[0x0][0x2d0], -R134.reuse ;  /* 0x0000b4008b8b7a23 */ /* 0x100fe20000010886 */
[----:B------:R-:W-:Y:S03]  /*8ba0*/  F2FP.PACK_AB R71, R158, R157 ;  /* 0x0000009d9e47723e */ /* 0x000fe600000000ff */
[--C-:B------:R-:W-:Y:S02]  /*8bb0*/  FFMA.FTZ R135, R135, c[0x0][0x2d0], -R134.reuse ;  /* 0x0000b40087877a23 */ /* 0x100fe40000010886 */
[----:B------:R-:W-:Y:S02]  /*8bc0*/  FFMA.FTZ R134, R117, c[0x0][0x2d0], -R134 ;  /* 0x0000b40075867a23 */ /* 0x000fe40000010886 */
[C---:B------:R-:W-:Y:S01]  /*8bd0*/  HMMA.16816.F32 R4, R68.reuse, R72, R4 ;  /* 0x000000484404723c */ /* 0x040fe20000001804 */
[----:B------:R-:W2:Y:S04]  /*8be0*/  MUFU.EX2 R187, R187 ;  /* 0x000000bb00bb7308 */ /* 0x000ea80000000800 */
[----:B------:R-:W-:Y:S02]  /*8bf0*/  FFMA.FTZ R128, R3, R224, R128 ;  /* 0x000000e003807223 */ /* 0x000fe40000010080 */
[----:B------:R-:W-:Y:S01]  /*8c00*/  FFMA.FTZ R133, R2, R225, R133 ;  /* 0x000000e102857223 */ /* 0x000fe20000010085 */
[C---:B------:R-:W-:Y:S01]  /*8c10*/  HMMA.16816.F32 R8, R68.reuse, R74, R8 ;  /* 0x0000004a4408723c */ /* 0x040fe20000001808 */
[----:B------:R-:W3:Y:S02]  /*8c20*/  LDSM.16.MT88.4 R72, [R210+0x3900] ;  /* 0x00390000d248783b */ /* 0x000ee40000004200 */
[----:B------:R-:W-:Y:S01]  /*8c30*/  MUFU.EX2 R186, R186 ;  /* 0x000000ba00ba7308 */ /* 0x000fe20000000800 */
[----:B------:R-:W-:Y:S02]  /*8c40*/  FADD.FTZ R119, R119, R128 ;  /* 0x0000008077777221 */ /* 0x000fe40000010000 */
[----:B------:R-:W-:Y:S02]  /*8c50*/  FADD.FTZ R132, R132, R133 ;  /* 0x0000008584847221 */ /* 0x000fe40000010000 */
[C---:B-1----:R-:W-:Y:S04]  /*8c60*/  HMMA.16816.F32 R12, R68.reuse, R76, R12 ;  /* 0x0000004c440c723c */ /* 0x042fe8000000180c */
[----:B------:R-:W-:Y:S01]  /*8c70*/  FADD.FTZ R118, R118, R119 ;  /* 0x0000007776767221 */ /* 0x000fe20000010000 */
[----:B------:R-:W1:Y:S01]  /*8c80*/  MUFU.EX2 R233, R233 ;  /* 0x000000e900e97308 */ /* 0x000e620000000800 */
[----:B------:R-:W-:Y:S02]  /*8c90*/  FADD.FTZ R3, R131, R132 ;  /* 0x0000008483037221 */ /* 0x000fe40000010000 */
[C---:B------:R-:W-:Y:S01]  /*8ca0*/  HMMA.16816.F32 R16, R68.reuse, R78, R16 ;  /* 0x0000004e4410723c */ /* 0x040fe20000001810 */
[----:B------:R-:W4:Y:S03]  /*8cb0*/  LDSM.16.MT88.4 R76, [R209+0x3900] ;  /* 0x00390000d14c783b */ /* 0x000f260000004200 */
[----:B------:R-:W-:Y:S02]  /*8cc0*/  FADD.FTZ R129, R129, R118 ;  /* 0x0000007681817221 */ /* 0x000fe40000010000 */
[----:B------:R-:W-:Y:S01]  /*8cd0*/  FADD.FTZ R3, R130, R3 ;  /* 0x0000000382037221 */ /* 0x000fe20000010000 */
[----:B------:R-:W-:Y:S01]  /*8ce0*/  MUFU.EX2 R234, R234 ;  /* 0x000000ea00ea7308 */ /* 0x000fe20000000800 */
[C---:B------:R-:W-:Y:S04]  /*8cf0*/  HMMA.16816.F32 R20, R68.reuse, R80, R20 ;  /* 0x000000504414723c */ /* 0x040fe80000001814 */
[----:B------:R-:W-:Y:S02]  /*8d00*/  FADD.FTZ R136, R136, R129 ;  /* 0x0000008188887221 */ /* 0x000fe40000010000 */
[----:B------:R-:W-:Y:S02]  /*8d10*/  FADD.FTZ R2, R148, R3 ;  /* 0x0000000394027221 */ /* 0x000fe40000010000 */
[C---:B------:R-:W-:Y:S01]  /*8d20*/  HMMA.16816.F32 R24, R68.reuse, R82, R24 ;  /* 0x000000524418723c */ /* 0x040fe20000001818 */
[----:B------:R-:W5:Y:S01]  /*8d30*/  LDSM.16.MT88.4 R80, [R208+0x3900] ;  /* 0x00390000d050783b */ /* 0x000f620000004200 */
[----:B------:R-:W-:Y:S02]  /*8d40*/  MUFU.EX2 R235, R235 ;  /* 0x000000eb00eb7308 */ /* 0x000fe40000000800 */
[----:B------:R-:W-:Y:S02]  /*8d50*/  FADD.FTZ R137, R137, R136 ;  /* 0x0000008889897221 */ /* 0x000fe40000010000 */
[----:B------:R-:W-:Y:S02]  /*8d60*/  FADD.FTZ R2, R151, R2 ;  /* 0x0000000297027221 */ /* 0x000fe40000010000 */
[C---:B------:R-:W-:Y:S04]  /*8d70*/  HMMA.16816.F32 R28, R68.reuse, R84, R28 ;  /* 0x00000054441c723c */ /* 0x040fe8000000181c */
[----:B------:R-:W-:Y:S01]  /*8d80*/  MUFU.EX2 R236, R236 ;  /* 0x000000ec00ec7308 */ /* 0x000fe20000000800 */
[----:B------:R-:W-:Y:S02]  /*8d90*/  FADD.FTZ R138, R138, R137 ;  /* 0x000000898a8a7221 */ /* 0x000fe40000010000 */
[----:B------:R-:W-:Y:S01]  /*8da0*/  FADD.FTZ R3, R157, R2 ;  /* 0x000000029d037221 */ /* 0x000fe20000010000 */
[C---:B------:R-:W-:Y:S01]  /*8db0*/  HMMA.16816.F32 R32, R68.reuse, R86, R32 ;  /* 0x000000564420723c */ /* 0x040fe20000001820 */
[----:B------:R-:W-:Y:S03]  /*8dc0*/  LDSM.16.MT88.4 R84, [R210+0x1100] ;  /* 0x00110000d254783b */ /* 0x000fe60000004200 */
[----:B------:R-:W-:Y:S02]  /*8dd0*/  FADD.FTZ R138, R145, R138 ;  /* 0x0000008a918a7221 */ /* 0x000fe40000010000 */
[----:B------:R-:W-:Y:S01]  /*8de0*/  MUFU.EX2 R237, R237 ;  /* 0x000000ed00ed7308 */ /* 0x000fe20000000800 */
[----:B------:R-:W-:Y:S01]  /*8df0*/  FADD.FTZ R3, R158, R3 ;  /* 0x000000039e037221 */ /* 0x000fe20000010000 */
[C---:B------:R-:W-:Y:S08]  /*8e00*/  HMMA.16816.F32 R36, R68.reuse, R88, R36 ;  /* 0x000000584424723c */ /* 0x040ff00000001824 */
[C---:B------:R-:W-:Y:S01]  /*8e10*/  HMMA.16816.F32 R40, R68.reuse, R90, R40 ;  /* 0x0000005a4428723c */ /* 0x040fe20000001828 */
[----:B------:R-:W-:Y:S01]  /*8e20*/  LDSM.16.MT88.4 R88, [R208+0x4100] ;  /* 0x00410000d058783b */ /* 0x000fe20000004200 */
[----:B------:R-:W-:Y:S06]  /*8e30*/  MUFU.EX2 R238, R238 ;  /* 0x000000ee00ee7308 */ /* 0x000fec0000000800 */
[C---:B---3--:R-:W-:Y:S04]  /*8e40*/  HMMA.16816.F32 R44, R68.reuse, R72, R44 ;  /* 0x00000048442c723c */ /* 0x048fe8000000182c */
[----:B------:R-:W-:Y:S04]  /*8e50*/  MUFU.EX2 R243, R243 ;  /* 0x000000f300f37308 */ /* 0x000fe80000000800 */
[C---:B------:R-:W-:Y:S01]  /*8e60*/  HMMA.16816.F32 R48, R68.reuse, R74, R48 ;  /* 0x0000004a4430723c */ /* 0x040fe20000001830 */
[----:B------:R-:W3:Y:S05]  /*8e70*/  LDSM.16.MT88.4 R72, [R212+0x1100] ;  /* 0x00110000d448783b */ /* 0x000eea0000004200 */
[----:B------:R-:W-:Y:S02]  /*8e80*/  MUFU.EX2 R240, R240 ;  /* 0x000000f000f07308 */ /* 0x000fe40000000800 */
[C---:B----4-:R-:W-:Y:S08]  /*8e90*/  HMMA.16816.F32 R52, R68.reuse, R76, R52 ;  /* 0x0000004c4434723c */ /* 0x050ff00000001834 */
[C---:B------:R-:W-:Y:S01]  /*8ea0*/  HMMA.16816.F32 R56, R68.reuse, R78, R56 ;  /* 0x0000004e4438723c */ /* 0x040fe20000001838 */
[----:B------:R-:W4:Y:S01]  /*8eb0*/  LDSM.16.MT88.4 R76, [R209+0x1100] ;  /* 0x00110000d14c783b */ /* 0x000f220000004200 */
[----:B------:R-:W-:Y:S06]  /*8ec0*/  MUFU.EX2 R239, R239 ;  /* 0x000000ef00ef7308 */ /* 0x000fec0000000800 */
[C---:B-----5:R-:W-:Y:S04]  /*8ed0*/  HMMA.16816.F32 R60, R68.reuse, R80, R60 ;  /* 0x00000050443c723c */ /* 0x060fe8000000183c */
[----:B------:R-:W-:Y:S04]  /*8ee0*/  MUFU.EX2 R156, R156 ;  /* 0x0000009c009c7308 */ /* 0x000fe80000000800 */
[----:B------:R-:W-:Y:S01]  /*8ef0*/  HMMA.16816.F32 R64, R68, R82, R64 ;  /* 0x000000524440723c */ /* 0x000fe20000001840 */
[----:B------:R-:W5:Y:S05]  /*8f00*/  LDSM.16.MT88.4 R80, [R208+0x1100] ;  /* 0x00110000d050783b */ /* 0x000f6a0000004200 */
[----:B------:R-:W4:Y:S01]  /*8f10*/  MUFU.EX2 R159, R159 ;  /* 0x0000009f009f7308 */ /* 0x000f220000000800 */
[----:B------:R-:W-:Y:S01]  /*8f20*/  F2FP.PACK_AB R68, R160, R163 ;  /* 0x000000a3a044723e */ /* 0x000fe200000000ff */
[----:B------:R-:W-:Y:S01]  /*8f30*/  FADD.FTZ R163, R163, R138 ;  /* 0x0000008aa3a37221 */ /* 0x000fe20000010000 */
[----:B------:R-:W-:Y:S03]  /*8f40*/  F2FP.PACK_AB R70, R167, R162 ;  /* 0x000000a2a746723e */ /* 0x000fe600000000ff */
[----:B--2---:R-:W-:Y:S01]  /*8f50*/  F2FP.PACK_AB R69, R187, R164 ;  /* 0x000000a4bb45723e */ /* 0x004fe200000000ff */
[----:B------:R-:W-:Y:S01]  /*8f60*/  FADD.FTZ R164, R164, R3 ;  /* 0x00000003a4a47221 */ /* 0x000fe20000010000 */
[----:B-1----:R-:W-:Y:S01]  /*8f70*/  F2FP.PACK_AB R71, R233, R186 ;  /* 0x000000bae947723e */ /* 0x002fe200000000ff */
[----:B------:R-:W-:Y:S01]  /*8f80*/  FADD.FTZ R163, R160, R163 ;  /* 0x000000a3a0a37221 */ /* 0x000fe20000010000 */
[----:B------:R-:W-:Y:S01]  /*8f90*/  MUFU.EX2 R146, R146 ;  /* 0x0000009200927308 */ /* 0x000fe20000000800 */
[----:B------:R-:W-:Y:S02]  /*8fa0*/  FADD.FTZ R187, R187, R164 ;  /* 0x000000a4bbbb7221 */ /* 0x000fe40000010000 */
[----:B------:R-:W-:Y:S02]  /*8fb0*/  FADD.FTZ R162, R162, R163 ;  /* 0x000000a3a2a27221 */ /* 0x000fe40000010000 */
[C---:B---3--:R-:W-:Y:S03]  /*8fc0*/  HMMA.16816.F32 R4, R68.reuse, R72, R4 ;  /* 0x000000484404723c */ /* 0x048fe60000001804 */
[----:B------:R-:W-:Y:S02]  /*8fd0*/  FADD.FTZ R186, R186, R187 ;  /* 0x000000bbbaba7221 */ /* 0x000fe40000010000 */
[----:B------:R-:W1:Y:S01]  /*8fe0*/  MUFU.EX2 R149, R149 ;  /* 0x0000009500957308 */ /* 0x000e620000000800 */
[----:B------:R-:W-:Y:S02]  /*8ff0*/  FADD.FTZ R167, R167, R162 ;  /* 0x000000a2a7a77221 */ /* 0x000fe40000010000 */
[C---:B------:R-:W-:Y:S01]  /*9000*/  HMMA.16816.F32 R8, R68.reuse, R74, R8 ;  /* 0x0000004a4408723c */ /* 0x040fe20000001808 */
[----:B------:R-:W2:Y:S03]  /*9010*/  LDSM.16.MT88.4 R72, [R212+0x4100] ;  /* 0x00410000d448783b */ /* 0x000ea60000004200 */
[----:B----4-:R-:W-:Y:S01]  /*9020*/  F2FP.PACK_AB R124, R159, R156 ;  /* 0x0000009c9f7c723e */ /* 0x010fe200000000ff */
[----:B------:R-:W-:Y:S02]  /*9030*/  FADD.FTZ R233, R233, R186 ;  /* 0x000000bae9e97221 */ /* 0x000fe40000010000 */
[----:B------:R-:W-:Y:S01]  /*9040*/  MUFU.EX2 R144, R144 ;  /* 0x0000009000907308 */ /* 0x000fe20000000800 */
[C---:B------:R-:W-:Y:S08]  /*9050*/  HMMA.16816.F32 R12, R68.reuse, R84, R12 ;  /* 0x00000054440c723c */ /* 0x040ff0000000180c */
[C---:B------:R-:W-:Y:S01]  /*9060*/  HMMA.16816.F32 R16, R68.reuse, R86, R16 ;  /* 0x000000564410723c */ /* 0x040fe20000001810 */
[----:B------:R-:W3:Y:S01]  /*9070*/  LDSM.16.MT88.4 R84, [R210+0x4100] ;  /* 0x00410000d254783b */ /* 0x000ee20000004200 */
[----:B------:R-:W4:Y:S02]  /*9080*/  MUFU.EX2 R139, R139 ;  /* 0x0000008b008b7308 */ /* 0x000f240000000800 */
[----:B-1----:R-:W-:Y:S04]  /*9090*/  F2FP.PACK_AB R126, R149, R146 ;  /* 0x00000092957e723e */ /* 0x002fe800000000ff */
[C---:B------:R-:W-:Y:S04]  /*90a0*/  HMMA.16816.F32 R20, R68.reuse, R76, R20 ;  /* 0x0000004c4414723c */ /* 0x040fe80000001814 */
[----:B------:R-:W-:Y:S04]  /*90b0*/  MUFU.EX2 R135, R135 ;  /* 0x0000008700877308 */ /* 0x000fe80000000800 */
[C---:B------:R-:W-:Y:S01]  /*90c0*/  HMMA.16816.F32 R24, R68.reuse, R78, R24 ;  /* 0x0000004e4418723c */ /* 0x040fe20000001818 */
[----:B------:R-:W1:Y:S05]  /*90d0*/  LDSM.16.MT88.4 R76, [R209+0x4100] ;  /* 0x00410000d14c783b */ /* 0x000e6a0000004200 */
[----:B------:R-:W3:Y:S02]  /*90e0*/  MUFU.EX2 R134, R134 ;  /* 0x0000008600867308 */ /* 0x000ee40000000800 */
[C---:B-----5:R-:W-:Y:S04]  /*90f0*/  HMMA.16816.F32 R28, R68.reuse, R80, R28 ;  /* 0x00000050441c723c */ /* 0x060fe8000000181c */
[----:B----4-:R-:W-:Y:S04]  /*9100*/  F2FP.PACK_AB R125, R139, R144 ;  /* 0x000000908b7d723e */ /* 0x010fe800000000ff */
[C---:B------:R-:W-:Y:S01]  /*9110*/  HMMA.16816.F32 R32, R68.reuse, R82, R32 ;  /* 0x000000524420723c */ /* 0x040fe20000001820 */
[----:B------:R-:W4:Y:S07]  /*9120*/  LDSM.16.MT88.4 R80, [R212+0x1900] ;  /* 0x00190000d450783b */ /* 0x000f2e0000004200 */
[C---:B--2---:R-:W-:Y:S04]  /*9130*/  HMMA.16816.F32 R36, R68.reuse, R72, R36 ;  /* 0x000000484424723c */ /* 0x044fe80000001824 */
[----:B---3--:R-:W-:Y:S04]  /*9140*/  F2FP.PACK_AB R127, R134, R135 ;  /* 0x00000087867f723e */ /* 0x008fe800000000ff */
[C---:B------:R-:W-:Y:S01]  /*9150*/  HMMA.16816.F32 R40, R68.reuse, R74, R40 ;  /* 0x0000004a4428723c */ /* 0x040fe20000001828 */
[----:B------:R-:W2:Y:S07]  /*9160*/  LDSM.16.MT88.4 R72, [R210+0x1900] ;  /* 0x00190000d248783b */ /* 0x000eae0000004200 */
[C---:B------:R-:W-:Y:S08]  /*9170*/  HMMA.16816.F32 R44, R68.reuse, R84, R44 ;  /* 0x00000054442c723c */ /* 0x040ff0000000182c */
[C---:B------:R-:W-:Y:S01]  /*9180*/  HMMA.16816.F32 R48, R68.reuse, R86, R48 ;  /* 0x000000564430723c */ /* 0x040fe20000001830 */
[----:B------:R-:W-:Y:S07]  /*9190*/  LDSM.16.MT88.4 R84, [R208+0x1900] ;  /* 0x00190000d054783b */ /* 0x000fee0000004200 */
[C---:B-1----:R-:W-:Y:S08]  /*91a0*/  HMMA.16816.F32 R52, R68.reuse, R76, R52 ;  /* 0x0000004c4434723c */ /* 0x042ff00000001834 */
[C---:B------:R-:W-:Y:S01]  /*91b0*/  HMMA.16816.F32 R56, R68.reuse, R78, R56 ;  /* 0x0000004e4438723c */ /* 0x040fe20000001838 */
[----:B------:R-:W1:Y:S07]  /*91c0*/  LDSM.16.MT88.4 R76, [R209+0x1900] ;  /* 0x00190000d14c783b */ /* 0x000e6e0000004200 */
[C---:B------:R-:W-:Y:S08]  /*91d0*/  HMMA.16816.F32 R60, R68.reuse, R88, R60 ;  /* 0x00000058443c723c */ /* 0x040ff0000000183c */
[----:B------:R-:W-:Y:S01]  /*91e0*/  HMMA.16816.F32 R64, R68, R90, R64 ;  /* 0x0000005a4440723c */ /* 0x000fe20000001840 */
[----:B------:R-:W-:Y:S06]  /*91f0*/  LDSM.16.MT88.4 R88, [R209+0x4900] ;  /* 0x00490000d158783b */ /* 0x000fec0000004200 */
[----:B------:R-:W-:Y:S01]  /*9200*/  F2FP.PACK_AB R68, R235, R234 ;  /* 0x000000eaeb44723e */ /* 0x000fe200000000ff */
[----:B------:R-:W-:Y:S01]  /*9210*/  FADD.FTZ R234, R234, R167 ;  /* 0x000000a7eaea7221 */ /* 0x000fe20000010000 */
[----:B------:R-:W-:Y:S03]  /*9220*/  F2FP.PACK_AB R70, R237, R236 ;  /* 0x000000eced46723e */ /* 0x000fe600000000ff */
[----:B------:R-:W-:Y:S01]  /*9230*/  F2FP.PACK_AB R69, R243, R238 ;  /* 0x000000eef345723e */ /* 0x000fe200000000ff */
[----:B------:R-:W-:Y:S01]  /*9240*/  FADD.FTZ R238, R238, R233 ;  /* 0x000000e9eeee7221 */ /* 0x000fe20000010000 */
[----:B------:R-:W-:Y:S01]  /*9250*/  F2FP.PACK_AB R71, R239, R240 ;  /* 0x000000f0ef47723e */ /* 0x000fe200000000ff */
[----:B------:R-:W-:Y:S02]  /*9260*/  FADD.FTZ R235, R235, R234 ;  /* 0x000000eaebeb7221 */ /* 0x000fe40000010000 */
[----:B------:R-:W-:Y:S02]  /*9270*/  FADD.FTZ R243, R243, R238 ;  /* 0x000000eef3f37221 */ /* 0x000fe40000010000 */
[----:B------:R-:W-:Y:S02]  /*9280*/  FADD.FTZ R236, R236, R235 ;  /* 0x000000ebecec7221 */ /* 0x000fe40000010000 */
[C---:B----4-:R-:W-:Y:S03]  /*9290*/  HMMA.16816.F32 R4, R68.reuse, R80, R4 ;  /* 0x000000504404723c */ /* 0x050fe60000001804 */
[----:B------:R-:W-:Y:S02]  /*92a0*/  FADD.FTZ R240, R240, R243 ;  /* 0x000000f3f0f07221 */ /* 0x000fe40000010000 */
[----:B------:R-:W-:Y:S02]  /*92b0*/  FADD.FTZ R237, R237, R236 ;  /* 0x000000eceded7221 */ /* 0x000fe40000010000 */
[----:B------:R-:W-:Y:S01]  /*92c0*/  FADD.FTZ R239, R239, R240 ;  /* 0x000000f0efef7221 */ /* 0x000fe20000010000 */
[C---:B------:R-:W-:Y:S01]  /*92d0*/  HMMA.16816.F32 R8, R68.reuse, R82, R8 ;  /* 0x000000524408723c */ /* 0x040fe20000001808 */
[----:B------:R-:W3:Y:S03]  /*92e0*/  LDSM.16.MT88.4 R80, [R212+0x4900] ;  /* 0x00490000d450783b */ /* 0x000ee60000004200 */
[----:B------:R-:W-:Y:S04]  /*92f0*/  FADD.FTZ R2, R166, R239 ;  /* 0x000000efa6027221 */ /* 0x000fe80000010000 */
[C---:B--2---:R-:W-:Y:S04]  /*9300*/  HMMA.16816.F32 R12, R68.reuse, R72, R12 ;  /* 0x00000048440c723c */ /* 0x044fe8000000180c */
[----:B------:R-:W-:Y:S04]  /*9310*/  FADD.FTZ R2, R165, R2 ;  /* 0x00000002a5027221 */ /* 0x000fe80000010000 */
[C---:B------:R-:W-:Y:S01]  /*9320*/  HMMA.16816.F32 R16, R68.reuse, R74, R16 ;  /* 0x0000004a4410723c */ /* 0x040fe20000001810 */
[----:B------:R-:W2:Y:S03]  /*9330*/  LDSM.16.MT88.4 R72, [R210+0x4900] ;  /* 0x00490000d248783b */ /* 0x000ea60000004200 */
[----:B------:R-:W-:Y:S02]  /*9340*/  FADD.FTZ R3, R161, R2 ;  /* 0x00000002a1037221 */ /* 0x000fe40000010000 */
[----:B------:R-:W-:Y:S02]  /*9350*/  IMAD.MOV.U32 R2, RZ, RZ, R116 ;  /* 0x000000ffff027224 */ /* 0x000fe400078e0074 */
[C---:B-1----:R-:W-:Y:S04]  /*9360*/  HMMA.16816.F32 R20, R68.reuse, R76, R20 ;  /* 0x0000004c4414723c */ /* 0x042fe80000001814 */
[----:B------:R-:W-:Y:S04]  /*9370*/  FADD.FTZ R3, R192, R3 ;  /* 0x00000003c0037221 */ /* 0x000fe80000010000 */
[C---:B------:R-:W-:Y:S01]  /*9380*/  HMMA.16816.F32 R24, R68.reuse, R78, R24 ;  /* 0x0000004e4418723c */ /* 0x040fe20000001818 */
[----:B------:R-:W1:Y:S03]  /*9390*/  LDSM.16.MT88.4 R76, [R212+0x2100] ;  /* 0x00210000d44c783b */ /* 0x000e660000004200 */
[----:B------:R-:W-:Y:S02]  /*93a0*/  FADD.FTZ R144, R144, R3 ;  /* 0x0000000390907221 */ /* 0x000fe40000010000 */
[----:B------:R-:W-:Y:S02]  /*93b0*/  IMAD.MOV.U32 R3, RZ, RZ, R0 ;  /* 0x000000ffff037224 */ /* 0x000fe400078e0000 */
[C---:B------:R-:W-:Y:S04]  /*93c0*/  HMMA.16816.F32 R28, R68.reuse, R84, R28 ;  /* 0x00000054441c723c */ /* 0x040fe8000000181c */
[----:B------:R-:W-:Y:S04]  /*93d0*/  FADD.FTZ R144, R139, R144 ;  /* 0x000000908b907221 */ /* 0x000fe80000010000 */
[C---:B------:R-:W-:Y:S01]  /*93e0*/  HMMA.16816.F32 R32, R68.reuse, R86, R32 ;  /* 0x000000564420723c */ /* 0x040fe20000001820 */
[----:B------:R-:W-:Y:S03]  /*93f0*/  LDSM.16.MT88.4 R84, [R208+0x2100] ;  /* 0x00210000d054783b */ /* 0x000fe60000004200 */
[----:B------:R-:W-:Y:S04]  /*9400*/  FADD.FTZ R135, R135, R144 ;  /* 0x0000009087877221 */ /* 0x000fe80000010000 */
[C---:B---3--:R-:W-:Y:S04]  /*9410*/  HMMA.16816.F32 R36, R68.reuse, R80, R36 ;  /* 0x000000504424723c */ /* 0x048fe80000001824 */
[----:B------:R-:W-:Y:S04]  /*9420*/  FADD.FTZ R225, R134, R135 ;  /* 0x0000008786e17221 */ /* 0x000fe80000010000 */
[C---:B------:R-:W-:Y:S01]  /*9430*/  HMMA.16816.F32 R40, R68.reuse, R82, R40 ;  /* 0x000000524428723c */ /* 0x040fe20000001828 */
[----:B------:R-:W3:Y:S07]  /*9440*/  LDSM.16.MT88.4 R80, [R210+0x2100] ;  /* 0x00210000d250783b */ /* 0x000eee0000004200 */
[C---:B--2---:R-:W-:Y:S08]  /*9450*/  HMMA.16816.F32 R44, R68.reuse, R72, R44 ;  /* 0x00000048442c723c */ /* 0x044ff0000000182c */
[C---:B------:R-:W-:Y:S01]  /*9460*/  HMMA.16816.F32 R48, R68.reuse, R74, R48 ;  /* 0x0000004a4430723c */ /* 0x040fe20000001830 */
[----:B------:R-:W2:Y:S07]  /*9470*/  LDSM.16.MT88.4 R72, [R209+0x2100] ;  /* 0x00210000d148783b */ /* 0x000eae0000004200 */
[C---:B------:R-:W-:Y:S08]  /*9480*/  HMMA.16816.F32 R52, R68.reuse, R88, R52 ;  /* 0x000000584434723c */ /* 0x040ff00000001834 */
[C---:B------:R-:W-:Y:S01]  /*9490*/  HMMA.16816.F32 R56, R68.reuse, R90, R56 ;  /* 0x0000005a4438723c */ /* 0x040fe20000001838 */
[----:B------:R-:W-:Y:S07]  /*94a0*/  LDSM.16.MT88.4 R88, [R209+0x5100] ;  /* 0x00510000d158783b */ /* 0x000fee0000004200 */
        /* <DEDUP_REMOVED lines=8> */
[----:B------:R-:W-:Y:S02]  /*9530*/  F2FP.PACK_AB R71, R192, R161 ;  /* 0x000000a1c047723e */ /* 0x000fe400000000ff */
[----:B------:R-:W-:Y:S01]  /*9540*/  IADD3 R192, R230, -0x1, RZ ;  /* 0xffffffffe6c07810 */ /* 0x000fe20007ffe0ff */
[----:B------:R-:W-:Y:S04]  /*9550*/  FADD.FTZ R184, R184, R241 ;  /* 0x000000f1b8b87221 */ /* 0x000fe80000010000 */
[C---:B-1----:R-:W-:Y:S03]  /*9560*/  HMMA.16816.F32 R4, R68.reuse, R76, R4 ;  /* 0x0000004c4404723c */ /* 0x042fe60000001804 */
[----:B------:R-:W-:Y:S02]  /*9570*/  FADD.FTZ R245, R245, R184 ;  /* 0x000000b8f5f57221 */ /* 0x000fe40000010000 */
[----:B------:R-:W-:Y:S02]  /*9580*/  IMAD.MOV.U32 R230, RZ, RZ, R192 ;  /* 0x000000ffffe67224 */ /* 0x000fe400078e00c0 */
[----:B------:R-:W-:Y:S01]  /*9590*/  FADD.FTZ R156, R156, R245 ;  /* 0x000000f59c9c7221 */ /* 0x000fe20000010000 */
[C---:B------:R-:W-:Y:S01]  /*95a0*/  HMMA.16816.F32 R8, R68.reuse, R78, R8 ;  /* 0x0000004e4408723c */ /* 0x040fe20000001808 */
[----:B------:R-:W1:Y:S03]  /*95b0*/  LDSM.16.MT88.4 R76, [R212+0x5100] ;  /* 0x00510000d44c783b */ /* 0x000e660000004200 */
[----:B------:R-:W-:Y:S04]  /*95c0*/  FADD.FTZ R159, R159, R156 ;  /* 0x0000009c9f9f7221 */ /* 0x000fe80000010000 */
[C---:B---3--:R-:W-:Y:S04]  /*95d0*/  HMMA.16816.F32 R12, R68.reuse, R80, R12 ;  /* 0x00000050440c723c */ /* 0x048fe8000000180c */
[----:B------:R-:W-:Y:S04]  /*95e0*/  FADD.FTZ R146, R146, R159 ;  /* 0x0000009f92927221 */ /* 0x000fe80000010000 */
[C---:B------:R-:W-:Y:S01]  /*95f0*/  HMMA.16816.F32 R16, R68.reuse, R82, R16 ;  /* 0x000000524410723c */ /* 0x040fe20000001810 */
[----:B------:R-:W3:Y:S03]  /*9600*/  LDSM.16.MT88.4 R80, [R210+0x5100] ;  /* 0x00510000d250783b */ /* 0x000ee60000004200 */
[----:B------:R-:W-:Y:S04]  /*9610*/  FADD.FTZ R224, R149, R146 ;  /* 0x0000009295e07221 */ /* 0x000fe80000010000 */
[C---:B--2---:R-:W-:Y:S08]  /*9620*/  HMMA.16816.F32 R20, R68.reuse, R72, R20 ;  /* 0x000000484414723c */ /* 0x044ff00000001814 */
[C---:B------:R-:W-:Y:S01]  /*9630*/  HMMA.16816.F32 R24, R68.reuse, R74, R24 ;  /* 0x0000004a4418723c */ /* 0x040fe20000001818 */
[----:B------:R-:W2:Y:S07]  /*9640*/  LDSM.16.MT88.4 R72, [R208+0x5100] ;  /* 0x00510000d048783b */ /* 0x000eae0000004200 */
[C---:B------:R-:W-:Y:S08]  /*9650*/  HMMA.16816.F32 R28, R68.reuse, R84, R28 ;  /* 0x00000054441c723c */ /* 0x040ff0000000181c */
[C---:B------:R-:W-:Y:S01]  /*9660*/  HMMA.16816.F32 R32, R68.reuse, R86, R32 ;  /* 0x000000564420723c */ /* 0x040fe20000001820 */
[----:B------:R-:W4:Y:S07]  /*9670*/  LDSM.16.MT88.4 R84, [R208+0x2900] ;  /* 0x00290000d054783b */ /* 0x000f2e0000004200 */
[C---:B-1----:R-:W-:Y:S08]  /*9680*/  HMMA.16816.F32 R36, R68.reuse, R76, R36 ;  /* 0x0000004c4424723c */ /* 0x042ff00000001824 */
[C---:B------:R-:W-:Y:S01]  /*9690*/  HMMA.16816.F32 R40, R68.reuse, R78, R40 ;  /* 0x0000004e4428723c */ /* 0x040fe20000001828 */
[----:B------:R-:W1:Y:S07]  /*96a0*/  LDSM.16.MT88.4 R76, [R212+0x5900] ;  /* 0x00590000d44c783b */ /* 0x000e6e0000004200 */
[C---:B---3--:R-:W-:Y:S08]  /*96b0*/  HMMA.16816.F32 R44, R68.reuse, R80, R44 ;  /* 0x00000050442c723c */ /* 0x048ff0000000182c */
[C---:B------:R-:W-:Y:S08]  /*96c0*/  HMMA.16816.F32 R48, R68.reuse, R82, R48 ;  /* 0x000000524430723c */ /* 0x040ff00000001830 */
[C---:B------:R-:W-:Y:S08]  /*96d0*/  HMMA.16816.F32 R52, R68.reuse, R88, R52 ;  /* 0x000000584434723c */ /* 0x040ff00000001834 */
[C---:B------:R-:W-:Y:S08]  /*96e0*/  HMMA.16816.F32 R56, R68.reuse, R90, R56 ;  /* 0x0000005a4438723c */ /* 0x040ff00000001838 */
[C---:B--2---:R-:W-:Y:S08]  /*96f0*/  HMMA.16816.F32 R60, R68.reuse, R72, R60 ;  /* 0x00000048443c723c */ /* 0x044ff0000000183c */
[----:B------:R-:W-:Y:S01]  /*9700*/  HMMA.16816.F32 R64, R68, R74, R64 ;  /* 0x0000004a4440723c */ /* 0x000fe20000001840 */
[----:B------:R-:W2:Y:S07]  /*9710*/  LDSM.16.MT88.4 R68, [R210+0x5900] ;  /* 0x00590000d244783b */ /* 0x000eae0000004200 */
[C---:B------:R-:W-:Y:S01]  /*9720*/  HMMA.16816.F32 R112, R124.reuse, R108, R4 ;  /* 0x0000006c7c70723c */ /* 0x040fe20000001804 */
[----:B------:R-:W3:Y:S07]  /*9730*/  LDSM.16.MT88.4 R4, [R209+0x5900] ;  /* 0x00590000d104783b */ /* 0x000eee0000004200 */
[C---:B------:R-:W-:Y:S01]  /*9740*/  HMMA.16816.F32 R108, R124.reuse, R110, R8 ;  /* 0x0000006e7c6c723c */ /* 0x040fe20000001808 */
[----:B------:R-:W5:Y:S07]  /*9750*/  LDSM.16.MT88.4 R8, [R208+0x5900] ;  /* 0x00590000d008783b */ /* 0x000f6e0000004200 */
[C---:B------:R-:W-:Y:S08]  /*9760*/  HMMA.16816.F32 R104, R124.reuse, R100, R12 ;  /* 0x000000647c68723c */ /* 0x040ff0000000180c */
[C---:B------:R-:W-:Y:S08]  /*9770*/  HMMA.16816.F32 R100, R124.reuse, R102, R16 ;  /* 0x000000667c64723c */ /* 0x040ff00000001810 */
[C---:B------:R-:W-:Y:S08]  /*9780*/  HMMA.16816.F32 R96, R124.reuse, R92, R20 ;  /* 0x0000005c7c60723c */ /* 0x040ff00000001814 */
[C---:B------:R-:W-:Y:S08]  /*9790*/  HMMA.16816.F32 R92, R124.reuse, R94, R24 ;  /* 0x0000005e7c5c723c */ /* 0x040ff00000001818 */
[C---:B----4-:R-:W-:Y:S08]  /*97a0*/  HMMA.16816.F32 R88, R124.reuse, R84, R28 ;  /* 0x000000547c58723c */ /* 0x050ff0000000181c */
[C---:B------:R-:W-:Y:S08]  /*97b0*/  HMMA.16816.F32 R84, R124.reuse, R86, R32 ;  /* 0x000000567c54723c */ /* 0x040ff00000001820 */
[C---:B-1----:R-:W-:Y:S08]  /*97c0*/  HMMA.16816.F32 R80, R124.reuse, R76, R36 ;  /* 0x0000004c7c50723c */ /* 0x042ff00000001824 */
[C---:B------:R-:W-:Y:S08]  /*97d0*/  HMMA.16816.F32 R76, R124.reuse, R78, R40 ;  /* 0x0000004e7c4c723c */ /* 0x040ff00000001828 */
[C---:B--2---:R-:W-:Y:S08]  /*97e0*/  HMMA.16816.F32 R72, R124.reuse, R68, R44 ;  /* 0x000000447c48723c */ /* 0x044ff0000000182c */
[C---:B------:R-:W-:Y:S08]  /*97f0*/  HMMA.16816.F32 R68, R124.reuse, R70, R48 ;  /* 0x000000467c44723c */ /* 0x040ff00000001830 */
[C---:B---3--:R-:W-:Y:S08]  /*9800*/  HMMA.16816.F32 R52, R124.reuse, R4, R52 ;  /* 0x000000047c34723c */ /* 0x048ff00000001834 */
[C---:B------:R-:W-:Y:S08]  /*9810*/  HMMA.16816.F32 R56, R124.reuse, R6, R56 ;  /* 0x000000067c38723c */ /* 0x040ff00000001838 */
[C---:B-----5:R-:W-:Y:S08]  /*9820*/  HMMA.16816.F32 R60, R124.reuse, R8, R60 ;  /* 0x000000087c3c723c */ /* 0x060ff0000000183c */
[----:B------:R-:W-:Y:S01]  /*9830*/  HMMA.16816.F32 R64, R124, R10, R64 ;  /* 0x0000000a7c40723c */ /* 0x000fe20000001840 */
[----:B------:R-:W-:-:S07]  /*9840*/  @P0 BRA `(.L_x_181) ;  /* 0xffffbd8000000947 */ /* 0x000fce000383ffff */
.L_x_172:
[----:B------:R-:W1:Y:S01]  /*9850*/  S2R R2, SR_CTAID.X ;  /* 0x0000000000027919 */ /* 0x000e620000002500 */
[----:B------:R-:W-:-:S05]  /*9860*/  IMAD.MOV.U32 R3, RZ, RZ, c[0x0][0x168] ;  /* 0x00005a00ff037624 */ /* 0x000fca00078e00ff */
[----:B------:R-:W-:Y:S02]  /*9870*/  IADD3 R3, -R3, 0x1, RZ ;  /* 0x0000000103037810 */ /* 0x000fe40007ffe1ff */
[----:B-1----:R-:W-:-:S05]  /*9880*/  LEA R2, R2, 0x7f, 0x7 ;  /* 0x0000007f02027811 */ /* 0x002fca00078e38ff */
[----:B------:R-:W-:-:S05]  /*9890*/  @P4 IMAD.HI.U32 R4, R2, c[0x0][0x2c8], RZ ;  /* 0x0000b20002044a27 */ /* 0x000fca00078e00ff */
[----:B------:R-:W-:-:S04]  /*98a0*/  @P4 SHF.R.U32.HI R2, RZ, c[0x0][0x2cc], R4 ;  /* 0x0000b300ff024a19 */ /* 0x000fc80000011604 */
[----:B------:R-:W-:-:S04]  /*98b0*/  IADD3 R4, R2, c[0x0][0x1d0], R3 ;  /* 0x0000740002047a10 */ /* 0x000fc80007ffe003 */
[----:B------:R-:W-:Y:S01]  /*98c0*/  IADD3 R3, R4, -c[0x0][0x324], RZ ;  /* 0x8000c90004037a10 */ /* 0x000fe20007ffe0ff */
        /* <DEDUP_REMOVED lines=10> */
.L_x_183:
[----:B------:R-:W-:-:S04]  /*9970*/  MOV R2, c[0x0][0x32c] ;  /* 0x0000cb0000027a02 */ /* 0x000fc80000000f00 */
[----:B------:R-:W-:-:S13]  /*9980*/  ISETP.NE.AND P0, PT, R2, 0x1, PT ;  /* 0x000000010200780c */ /* 0x000fda0003f05270 */
[----:B------:R-:W-:-:S05]  /*9990*/  @P0 IMAD.HI.U32 R2, R4, c[0x0][0x330], RZ ;  /* 0x0000cc0004020a27 */ /* 0x000fca00078e00ff */
[----:B------:R-:W-:-:S05]  /*99a0*/  @P0 SHF.R.U32.HI R4, RZ, c[0x0][0x334], R2 ;  /* 0x0000cd00ff040a19 */ /* 0x000fca0000011602 */
.L_x_184:
[----:B------:R-:W-:-:S05]  /*99b0*/  IMAD R4, R4, c[0x0][0x32c], RZ ;  /* 0x0000cb0004047a24 */ /* 0x000fca00078e02ff */
[----:B------:R-:W-:-:S04]  /*99c0*/  IMNMX R3, R3, R4, !PT ;  /* 0x0000000403037217 */ /* 0x000fc80007800200 */
.L_x_182:
[----:B------:R-:W-:-:S05]  /*99d0*/  IADD3 R3, R3, 0x5f, RZ ;  /* 0x0000005f03037810 */ /* 0x000fca0007ffe0ff */
[----:B------:R-:W-:-:S05]  /*99e0*/  IMAD.HI R3, R3, 0x2aaaaaab, RZ ;  /* 0x2aaaaaab03037827 */ /* 0x000fca00078e02ff */
[----:B------:R-:W-:-:S04]  /*99f0*/  SHF.R.U32.HI R2, RZ, 0x1f, R3 ;  /* 0x0000001fff027819 */ /* 0x000fc80000011603 */
[----:B------:R-:W-:-:S04]  /*9a00*/  LEA.HI.SX32 R2, R3, R2, 0x1c ;  /* 0x0000000203027211 */ /* 0x000fc800078fe2ff */
[----:B------:R-:W-:-:S04]  /*9a10*/  IMNMX R233, R215, R2, !PT ;  /* 0x00000002d7e97217 */ /* 0x000fc80007800200 */
[----:B------:R-:W-:-:S13]  /*9a20*/  ISETP.GE.AND P0, PT, R192, R233, PT ;  /* 0x000000e9c000720c */ /* 0x000fda0003f06270 */
[----:B------:R-:W-:Y:S05]  /*9a30*/  @!P0 BRA `(.L_x_185) ;  /* 0x00002f7000008947 */ /* 0x000fea0003800000 */
[----:B------:R-:W-:Y:S01]  /*9a40*/  MOV R119, R116 ;  /* 0x0000007400777202 */ /* 0x000fe20000000f00 */
[----:B------:R-:W-:Y:S01]  /*9a50*/  IMAD.MOV.U32 R232, RZ, RZ, R192 ;  /* 0x000000ffffe87224 */ /* 0x000fe200078e00c0 */
[----:B------:R-:W-:Y:S01]  /*9a60*/  MOV R3, R0 ;  /* 0x0000000000037202 */ /* 0x000fe20000000f00 */
[----:B------:R-:W-:Y:S01]  /*9a70*/  IMAD.MOV.U32 R230, RZ, RZ, c[0x0][0x1e4] ;  /* 0x00007900ffe67624 */ /* 0x000fe200078e00ff */
[----:B------:R-:W-:Y:S02]  /*9a80*/  MOV R231, c[0x0][0x1e0] ;  /* 0x0000780000e77a02 */ /* 0x000fe40000000f00 */
.L_x_186:
        /* <DEDUP_REMOVED lines=30> */
[----:B------:R-:W1:Y:S02]  /*9c70*/  LDSM.16.M88.4 R48, [R214+0xa900] ;  /* 0x00a90000d630783b */ /* 0x000e640000000200 */
[----:B------:R-:W-:Y:S05]  /*9c80*/  @!P2 IADD3.X R193, R165, UR12, RZ, P0, !PT ;  /* 0x0000000ca5c1ac10 */ /* 0x000fea00087fe4ff */
[C---:B------:R-:W-:Y:S01]  /*9c90*/  HMMA.16816.F32 R8, R120.reuse, R10, RZ ;  /* 0x0000000a7808723c */ /* 0x040fe200000018ff */
[----:B------:R-:W1:Y:S07]  /*9ca0*/  LDSM.16.M88.4 R124, [R213] ;  /* 0x00000000d57c783b */ /* 0x000e6e0000000200 */
[C---:B--2---:R-:W-:Y:S01]  /*9cb0*/  HMMA.16816.F32 R12, R120.reuse, R16, RZ ;  /* 0x00000010780c723c */ /* 0x044fe200000018ff */
[----:B------:R-:W2:Y:S07]  /*9cc0*/  LDSM.16.M88.4 R128, [R207] ;  /* 0x00000000cf80783b */ /* 0x000eae0000000200 */
[C---:B------:R-:W-:Y:S01]  /*9cd0*/  HMMA.16816.F32 R16, R120.reuse, R18, RZ ;  /* 0x000000127810723c */ /* 0x040fe200000018ff */
[----:B------:R-:W1:Y:S07]  /*9ce0*/  LDSM.16.M88.4 R132, [R206] ;  /* 0x00000000ce84783b */ /* 0x000e6e0000000200 */
[C---:B---3--:R-:W-:Y:S01]  /*9cf0*/  HMMA.16816.F32 R20, R120.reuse, R24, RZ ;  /* 0x000000187814723c */ /* 0x048fe200000018ff */
[----:B------:R-:W3:Y:S07]  /*9d00*/  LDSM.16.M88.4 R136, [R205] ;  /* 0x00000000cd88783b */ /* 0x000eee0000000200 */
[C---:B------:R-:W-:Y:S01]  /*9d10*/  HMMA.16816.F32 R24, R120.reuse, R26, RZ ;  /* 0x0000001a7818723c */ /* 0x040fe200000018ff */
[----:B------:R-:W2:Y:S07]  /*9d20*/  LDSM.16.M88.4 R144, [R204] ;  /* 0x00000000cc90783b */ /* 0x000eae0000000200 */
[C---:B----4-:R-:W-:Y:S01]  /*9d30*/  HMMA.16816.F32 R28, R120.reuse, R32, RZ ;  /* 0x00000020781c723c */ /* 0x050fe200000018ff */
[----:B------:R-:W4:Y:S07]  /*9d40*/  LDSM.16.M88.4 R148, [R203] ;  /* 0x00000000cb94783b */ /* 0x000f2e0000000200 */
[C---:B------:R-:W-:Y:S01]  /*9d50*/  HMMA.16816.F32 R32, R120.reuse, R34, RZ ;  /* 0x000000227820723c */ /* 0x040fe200000018ff */
[----:B------:R-:W-:Y:S01]  /*9d60*/  @!PT LDS RZ, [RZ] ;  /* 0x00000000fffff984 */ /* 0x000fe20000000800 */
[----:B------:R-:W-:Y:S01]  /*9d70*/  @!PT LDS RZ, [RZ] ;  /* 0x00000000fffff984 */ /* 0x000fe20000000800 */
[----:B------:R-:W-:Y:S01]  /*9d80*/  @!PT LDS RZ, [RZ] ;  /* 0x00000000fffff984 */ /* 0x000fe20000000800 */
[----:B------:R2:W-:Y:S07]  /*9d90*/  @!P2 LDGSTS.E.BYPASS.LTC128B.128 [R216+0x100], [R160.64], !P6 ;  /* 0x00100000a0d8afae */ /* 0x0005ee000f101d4a */
[C---:B-----5:R-:W-:Y:S01]  /*9da0*/  HMMA.16816.F32 R36, R120.reuse, R40, RZ ;  /* 0x000000287824723c */ /* 0x060fe200000018ff */
[----:B------:R5:W-:Y:S07]  /*9db0*/  @!P2 LDGSTS.E.BYPASS.LTC128B.128 [R216+0x3100], [R116.64], !P5 ;  /* 0x0310000074d8afae */ /* 0x000bee000e901d4a */
[C---:B------:R-:W-:Y:S01]  /*9dc0*/  HMMA.16816.F32 R40, R120.reuse, R42, RZ ;  /* 0x0000002a7828723c */ /* 0x040fe200000018ff */
[----:B------:R2:W-:Y:S07]  /*9dd0*/  @!P2 LDGSTS.E.BYPASS.LTC128B.128 [R216+0x1100], [R164.64], !P6 ;  /* 0x01100000a4d8afae */ /* 0x0005ee000f101d4a */
[C---:B-1----:R-:W-:Y:S01]  /*9de0*/  HMMA.16816.F32 R44, R120.reuse, R48, RZ ;  /* 0x00000030782c723c */ /* 0x042fe200000018ff */
[----:B------:R1:W-:Y:S07]  /*9df0*/  @!P2 LDGSTS.E.BYPASS.LTC128B.128 [R216+0x4100], [R164.64+0x80], !P5 ;  /* 0x04100080a4d8afae */ /* 0x0003ee000e901d4a */
[----:B------:R-:W-:Y:S01]  /*9e00*/  HMMA.16816.F32 R48, R120, R50, RZ ;  /* 0x000000327830723c */ /* 0x000fe200000018ff */
[----:B------:R1:W-:Y:S07]  /*9e10*/  @!P2 LDGSTS.E.BYPASS.LTC128B.128 [R216+0x2100], [R192.64], !P6 ;  /* 0x02100000c0d8afae */ /* 0x0003ee000f101d4a */
[C---:B------:R-:W-:Y:S01]  /*9e20*/  HMMA.16816.F32 R4, R140.reuse, R124, R4 ;  /* 0x0000007c8c04723c */ /* 0x040fe20000001804 */
[----:B------:R1:W-:Y:S04]  /*9e30*/  @!P2 LDGSTS.E.BYPASS.LTC128B.128 [R216+0x5100], [R192.64+0x80], !P5 ;  /* 0x05100080c0d8afae */ /* 0x0003e8000e901d4a */
[C---:B------:R-:W-:Y:S03]  /*9e40*/  ISETP.GT.AND P2, PT, R232.reuse, R215, PT ;  /* 0x000000d7e800720c */ /* 0x040fe60003f44270 */
[C---:B------:R-:W-:Y:S01]  /*9e50*/  HMMA.16816.F32 R8, R140.reuse, R126, R8 ;  /* 0x0000007e8c08723c */ /* 0x040fe20000001808 */
[----:B------:R-:W1:Y:S07]  /*9e60*/  LDSM.16.M88.4 R156, [R211+0x8100] ;  /* 0x00810000d39c783b */ /* 0x000e6e0000000200 */
[C---:B--2---:R-:W-:Y:S01]  /*9e70*/  HMMA.16816.F32 R12, R140.reuse, R128, R12 ;  /* 0x000000808c0c723c */ /* 0x044fe2000000180c */
[----:B------:R-:W0:Y:S07]  /*9e80*/  LDGDEPBAR ;  /* 0x00000000000079af */ /* 0x000e2e0000000000 */
[C---:B------:R-:W-:Y:S01]  /*9e90*/  HMMA.16816.F32 R16, R140.reuse, R130, R16 ;  /* 0x000000828c10723c */ /* 0x040fe20000001810 */
[----:B------:R-:W2:Y:S07]  /*9ea0*/  LDSM.16.M88.4 R124, [R211+0x8900] ;  /* 0x00890000d37c783b */ /* 0x000eae0000000200 */
[C---:B------:R-:W-:Y:S01]  /*9eb0*/  HMMA.16816.F32 R20, R140.reuse, R132, R20 ;  /* 0x000000848c14723c */ /* 0x040fe20000001814 */
[----:B------:R-:W2:Y:S07]  /*9ec0*/  LDSM.16.M88.4 R128, [R211+0x9100] ;  /* 0x00910000d380783b */ /* 0x000eae0000000200 */
[C---:B------:R-:W-:Y:S01]  /*9ed0*/  HMMA.16816.F32 R24, R140.reuse, R134, R24 ;  /* 0x000000868c18723c */ /* 0x040fe20000001818 */
[----:B------:R-:W2:Y:S07]  /*9ee0*/  LDSM.16.M88.4 R160, [R211+0x9900] ;  /* 0x00990000d3a0783b */ /* 0x000eae0000000200 */
[C---:B---3--:R-:W-:Y:S01]  /*9ef0*/  HMMA.16816.F32 R28, R140.reuse, R136, R28 ;  /* 0x000000888c1c723c */ /* 0x048fe2000000181c */
[----:B-1----:R-:W1:Y:S07]  /*9f00*/  LDSM.16.M88.4 R164, [R211+0xa100] ;  /* 0x00a10000d3a4783b */ /* 0x002e6e0000000200 */
[C---:B------:R-:W-:Y:S01]  /*9f10*/  HMMA.16816.F32 R32, R140.reuse, R138, R32 ;  /* 0x0000008a8c20723c */ /* 0x040fe20000001820 */
[----:B------:R-:W3:Y:S07]  /*9f20*/  LDSM.16.M88.4 R184, [R211+0xa900] ;  /* 0x00a90000d3b8783b */ /* 0x000eee0000000200 */
[C---:B------:R-:W-:Y:S01]  /*9f30*/  HMMA.16816.F32 R36, R140.reuse, R144, R36 ;  /* 0x000000908c24723c */ /* 0x040fe20000001824 */
[----:B------:R-:W1:Y:S07]  /*9f40*/  LDSM.16.M88.4 R132, [R202] ;  /* 0x00000000ca84783b */ /* 0x000e6e0000000200 */
[C---:B------:R-:W-:Y:S01]  /*9f50*/  HMMA.16816.F32 R40, R140.reuse, R146, R40 ;  /* 0x000000928c28723c */ /* 0x040fe20000001828 */
[----:B------:R-:W1:Y:S07]  /*9f60*/  LDSM.16.M88.4 R136, [R202+0x800] ;  /* 0x00080000ca88783b */ /* 0x000e6e0000000200 */
[C---:B----4-:R-:W-:Y:S01]  /*9f70*/  HMMA.16816.F32 R44, R140.reuse, R148, R44 ;  /* 0x000000948c2c723c */ /* 0x050fe2000000182c */
[----:B------:R-:W4:Y:S07]  /*9f80*/  LDSM.16.M88.4 R144, [R202+0x1000] ;  /* 0x00100000ca90783b */ /* 0x000f2e0000000200 */
[----:B------:R-:W-:Y:S01]  /*9f90*/  HMMA.16816.F32 R48, R140, R150, R48 ;  /* 0x000000968c30723c */ /* 0x000fe20000001830 */
[----:B------:R-:W1:Y:S07]  /*9fa0*/  LDSM.16.M88.4 R148, [R202+0x1800] ;  /* 0x00180000ca94783b */ /* 0x000e6e0000000200 */
[C---:B------:R-:W-:Y:S01]  /*9fb0*/  HMMA.16816.F32 R4, R152.reuse, R156, R4 ;  /* 0x0000009c9804723c */ /* 0x040fe20000001804 */
[----:B------:R-:W-:Y:S07]  /*9fc0*/  LDSM.16.M88.4 R192, [R211+0xd900] ;  /* 0x00d90000d3c0783b */ /* 0x000fee0000000200 */
[C---:B------:R-:W-:Y:S01]  /*9fd0*/  HMMA.16816.F32 R8, R152.reuse, R158, R8 ;  /* 0x0000009e9808723c */ /* 0x040fe20000001808 */
[----:B------:R-:W1:Y:S07]  /*9fe0*/  LDSM.16.M88.4 R156, [R202+0x2000] ;  /* 0x00200000ca9c783b */ /* 0x000e6e0000000200 */
[C---:B--2---:R-:W-:Y:S08]  /*9ff0*/  HMMA.16816.F32 R12, R152.reuse, R124, R12 ;  /* 0x0000007c980c723c */ /* 0x044ff0000000180c */
[C---:B------:R-:W-:Y:S01]  /*a000*/  HMMA.16816.F32 R16, R152.reuse, R126, R16 ;  /* 0x0000007e9810723c */ /* 0x040fe20000001810 */
        /* <DEDUP_REMOVED lines=10> */
[C---:B---3--:R-:W-:Y:S08]  /*a0b0*/  HMMA.16816.F32 R44, R152.reuse, R184, R44 ;  /* 0x000000b8982c723c */ /* 0x048ff0000000182c */
[----:B------:R-:W-:Y:S01]  /*a0c0*/  HMMA.16816.F32 R48, R152, R186, R48 ;  /* 0x000000ba9830723c */ /* 0x000fe20000001830 */
[----:B------:R-:W3:Y:S07]  /*a0d0*/  LDSM.16.M88.4 R184, [R214+0xc900] ;  /* 0x00c90000d6b8783b */ /* 0x000eee0000000200 */
[C---:B------:R-:W-:Y:S08]  /*a0e0*/  HMMA.16816.F32 R4, R168.reuse, R132, R4 ;  /* 0x00000084a804723c */ /* 0x040ff00000001804 */
[C---:B------:R-:W-:Y:S01]  /*a0f0*/  HMMA.16816.F32 R8, R168.reuse, R134, R8 ;  /* 0x00000086a808723c */ /* 0x040fe20000001808 */
[----:B------:R-:W1:Y:S07]  /*a100*/  LDSM.16.M88.4 R132, [R214+0xd100] ;  /* 0x00d10000d684783b */ /* 0x000e6e0000000200 */
[C---:B------:R-:W-:Y:S08]  /*a110*/  HMMA.16816.F32 R12, R168.reuse, R136, R12 ;  /* 0x00000088a80c723c */ /* 0x040ff0000000180c */
[C---:B------:R-:W-:Y:S01]  /*a120*/  HMMA.16816.F32 R16, R168.reuse, R138, R16 ;  /* 0x0000008aa810723c */ /* 0x040fe20000001810 */
[----:B------:R-:W1:Y:S07]  /*a130*/  LDSM.16.M88.4 R136, [R214+0xd900] ;  /* 0x00d90000d688783b */ /* 0x000e6e0000000200 */
[C---:B----4-:R-:W-:Y:S08]  /*a140*/  HMMA.16816.F32 R20, R168.reuse, R144, R20 ;  /* 0x00000090a814723c */ /* 0x050ff00000001814 */
[C---:B------:R-:W-:Y:S01]  /*a150*/  HMMA.16816.F32 R24, R168.reuse, R146, R24 ;  /* 0x00000092a818723c */ /* 0x040fe20000001818 */
[----:B------:R-:W4:Y:S07]  /*a160*/  LDSM.16.M88.4 R144, [R201] ;  /* 0x00000000c990783b */ /* 0x000f2e0000000200 */
[C---:B------:R-:W-:Y:S08]  /*a170*/  HMMA.16816.F32 R28, R168.reuse, R148, R28 ;  /* 0x00000094a81c723c */ /* 0x040ff0000000181c */
[C---:B------:R-:W-:Y:S01]  /*a180*/  HMMA.16816.F32 R32, R168.reuse, R150, R32 ;  /* 0x00000096a820723c */ /* 0x040fe20000001820 */
[----:B------:R-:W1:Y:S07]  /*a190*/  LDSM.16.M88.4 R148, [R200] ;  /* 0x00000000c894783b */ /* 0x000e6e0000000200 */
[C---:B------:R-:W-:Y:S08]  /*a1a0*/  HMMA.16816.F32 R36, R168.reuse, R156, R36 ;  /* 0x0000009ca824723c */ /* 0x040ff00000001824 */
[C---:B------:R-:W-:Y:S01]  /*a1b0*/  HMMA.16816.F32 R40, R168.reuse, R158, R40 ;  /* 0x0000009ea828723c */ /* 0x040fe20000001828 */
[----:B------:R-:W-:Y:S07]  /*a1c0*/  LDSM.16.M88.4 R156, [R197] ;  /* 0x00000000c59c783b */ /* 0x000fee0000000200 */
[C---:B--2---:R-:W-:Y:S08]  /*a1d0*/  HMMA.16816.F32 R44, R168.reuse, R124, R44 ;  /* 0x0000007ca82c723c */ /* 0x044ff0000000182c */
[----:B------:R-:W-:Y:S01]  /*a1e0*/  HMMA.16816.F32 R48, R168, R126, R48 ;  /* 0x0000007ea830723c */ /* 0x000fe20000001830 */
[----:B------:R-:W2:Y:S07]  /*a1f0*/  LDSM.16.M88.4 R124, [R199] ;  /* 0x00000000c77c783b */ /* 0x000eae0000000200 */
[C---:B------:R-:W-:Y:S08]  /*a200*/  HMMA.16816.F32 R4, R172.reuse, R128, R4 ;  /* 0x00000080ac04723c */ /* 0x040ff00000001804 */
[C---:B------:R-:W-:Y:S01]  /*a210*/  HMMA.16816.F32 R8, R172.reuse, R130, R8 ;  /* 0x00000082ac08723c */ /* 0x040fe20000001808 */
[----:B------:R-:W2:Y:S07]  /*a220*/  LDSM.16.M88.4 R128, [R198] ;  /* 0x00000000c680783b */ /* 0x000eae0000000200 */
[C---:B------:R-:W-:Y:S08]  /*a230*/  HMMA.16816.F32 R12, R172.reuse, R160, R12 ;  /* 0x000000a0ac0c723c */ /* 0x040ff0000000180c */
[C---:B------:R-:W-:Y:S01]  /*a240*/  HMMA.16816.F32 R16, R172.reuse, R162, R16 ;  /* 0x000000a2ac10723c */ /* 0x040fe20000001810 */
[----:B------:R-:W2:Y:S07]  /*a250*/  LDSM.16.M88.4 R160, [R196] ;  /* 0x00000000c4a0783b */ /* 0x000eae0000000200 */
[C---:B-1----:R-:W-:Y:S08]  /*a260*/  HMMA.16816.F32 R20, R172.reuse, R164, R20 ;  /* 0x000000a4ac14723c */ /* 0x042ff00000001814 */
[C---:B------:R-:W-:Y:S01]  /*a270*/  HMMA.16816.F32 R24, R172.reuse, R166, R24 ;  /* 0x000000a6ac18723c */ /* 0x040fe20000001818 */
[----:B------:R-:W1:Y:S07]  /*a280*/  LDSM.16.M88.4 R164, [R211+0xb100] ;  /* 0x00b10000d3a4783b */ /* 0x000e6e0000000200 */
[C---:B---3--:R-:W-:Y:S08]  /*a290*/  HMMA.16816.F32 R28, R172.reuse, R184, R28 ;  /* 0x000000b8ac1c723c */ /* 0x048ff0000000181c */
[C---:B------:R-:W-:Y:S01]  /*a2a0*/  HMMA.16816.F32 R32, R172.reuse, R186, R32 ;  /* 0x000000baac20723c */ /* 0x040fe20000001820 */
[----:B------:R-:W-:Y:S07]  /*a2b0*/  LDSM.16.M88.4 R184, [R211+0xd100] ;  /* 0x00d10000d3b8783b */ /* 0x000fee0000000200 */
[C---:B------:R-:W-:Y:S08]  /*a2c0*/  HMMA.16816.F32 R36, R172.reuse, R132, R36 ;  /* 0x00000084ac24723c */ /* 0x040ff00000001824 */
[C---:B------:R-:W-:Y:S01]  /*a2d0*/  HMMA.16816.F32 R40, R172.reuse, R134, R40 ;  /* 0x00000086ac28723c */ /* 0x040fe20000001828 */
[----:B------:R-:W3:Y:S07]  /*a2e0*/  LDSM.16.M88.4 R132, [R211+0xb900] ;  /* 0x00b90000d384783b */ /* 0x000eee0000000200 */
        /* <DEDUP_REMOVED lines=9> */
[C---:B--2---:R-:W-:Y:S08]  /*a380*/  HMMA.16816.F32 R20, R176.reuse, R124, R20 ;  /* 0x0000007cb014723c */ /* 0x044ff00000001814 */
[C---:B------:R-:W-:Y:S01]  /*a390*/  HMMA.16816.F32 R24, R176.reuse, R126, R24 ;  /* 0x0000007eb018723c */ /* 0x040fe20000001818 */
[----:B------:R-:W2:Y:S07]  /*a3a0*/  LDSM.16.M88.4 R124, [R202+0x3800] ;  /* 0x00380000ca7c783b */ /* 0x000eae0000000200 */
[C---:B------:R-:W-:Y:S08]  /*a3b0*/  HMMA.16816.F32 R28, R176.reuse, R128, R28 ;  /* 0x00000080b01c723c */ /* 0x040ff0000000181c */
[C---:B------:R-:W-:Y:S08]  /*a3c0*/  HMMA.16816.F32 R32, R176.reuse, R130, R32 ;  /* 0x00000082b020723c */ /* 0x040ff00000001820 */
[C---:B------:R-:W-:Y:S08]  /*a3d0*/  HMMA.16816.F32 R36, R176.reuse, R156, R36 ;  /* 0x0000009cb024723c */ /* 0x040ff00000001824 */
[C---:B------:R-:W-:Y:S08]  /*a3e0*/  HMMA.16816.F32 R40, R176.reuse, R158, R40 ;  /* 0x0000009eb028723c */ /* 0x040ff00000001828 */
[C---:B------:R-:W-:Y:S08]  /*a3f0*/  HMMA.16816.F32 R44, R176.reuse, R160, R44 ;  /* 0x000000a0b02c723c */ /* 0x040ff0000000182c */
[----:B------:R-:W-:Y:S08]  /*a400*/  HMMA.16816.F32 R48, R176, R162, R48 ;  /* 0x000000a2b030723c */ /* 0x000ff00000001830 */
[C---:B-1----:R-:W-:Y:S08]  /*a410*/  HMMA.16816.F32 R4, R180.reuse, R164, R4 ;  /* 0x000000a4b404723c */ /* 0x042ff00000001804 */
[C---:B------:R-:W-:Y:S08]  /*a420*/  HMMA.16816.F32 R8, R180.reuse, R166, R8 ;  /* 0x000000a6b408723c */ /* 0x040ff00000001808 */
[C---:B---3--:R-:W-:Y:S08]  /*a430*/  HMMA.16816.F32 R12, R180.reuse, R132, R12 ;  /* 0x00000084b40c723c */ /* 0x048ff0000000180c */
[C---:B------:R-:W-:Y:S08]  /*a440*/  HMMA.16816.F32 R16, R180.reuse, R134, R16 ;  /* 0x00000086b410723c */ /* 0x040ff00000001810 */
[C---:B------:R-:W-:Y:S08]  /*a450*/  HMMA.16816.F32 R20, R180.reuse, R136, R20 ;  /* 0x00000088b414723c */ /* 0x040ff00000001814 */
[C---:B------:R-:W-:Y:S08]  /*a460*/  HMMA.16816.F32 R24, R180.reuse, R138, R24 ;  /* 0x0000008ab418723c */ /* 0x040ff00000001818 */
[C---:B----4-:R-:W-:Y:S08]  /*a470*/  HMMA.16816.F32 R28, R180.reuse, R144, R28 ;  /* 0x00000090b41c723c */ /* 0x050ff0000000181c */
[C---:B------:R-:W-:Y:S08]  /*a480*/  HMMA.16816.F32 R32, R180.reuse, R146, R32 ;  /* 0x00000092b420723c */ /* 0x040ff00000001820 */
[C---:B------:R-:W-:Y:S08]  /*a490*/  HMMA.16816.F32 R36, R180.reuse, R184, R36 ;  /* 0x000000b8b424723c */ /* 0x040ff00000001824 */
[C---:B------:R-:W-:Y:S08]  /*a4a0*/  HMMA.16816.F32 R40, R180.reuse, R186, R40 ;  /* 0x000000bab428723c */ /* 0x040ff00000001828 */
[C---:B------:R-:W-:Y:S07]  /*a4b0*/  HMMA.16816.F32 R44, R180.reuse, R192, R44 ;  /* 0x000000c0b42c723c */ /* 0x040fee000000182c */
[----:B------:R-:W-:Y:S01]  /*a4c0*/  IADD3 R192, R232, -0x1, RZ ;  /* 0xffffffffe8c07810 */ /* 0x000fe20007ffe0ff */
[----:B------:R-:W-:Y:S08]  /*a4d0*/  HMMA.16816.F32 R48, R180, R194, R48 ;  /* 0x000000c2b430723c */ /* 0x000ff00000001830 */
[C---:B------:R-:W-:Y:S08]  /*a4e0*/  HMMA.16816.F32 R4, R188.reuse, R148, R4 ;  /* 0x00000094bc04723c */ /* 0x040ff00000001804 */
[C---:B------:R-:W-:Y:S08]  /*a4f0*/  HMMA.16816.F32 R8, R188.reuse, R150, R8 ;  /* 0x00000096bc08723c */ /* 0x040ff00000001808 */
[C---:B--2---:R-:W-:Y:S08]  /*a500*/  HMMA.16816.F32 R12, R188.reuse, R124, R12 ;  /* 0x0000007cbc0c723c */ /* 0x044ff0000000180c */
[----:B------:R-:W-:Y:S01]  /*a510*/  FMUL.FTZ R130, R4, c[0x0][0x320] ;  /* 0x0000c80004827a20 */ /* 0x000fe20000410000 */
[C---:B------:R-:W-:Y:S03]  /*a520*/  HMMA.16816.F32 R16, R188.reuse, R126, R16 ;  /* 0x0000007ebc10723c */ /* 0x040fe60000001810 */
[----:B------:R-:W-:Y:S02]  /*a530*/  FMUL.FTZ R131, R5, c[0x0][0x320] ;  /* 0x0000c80005837a20 */ /* 0x000fe40000410000 */
[----:B------:R-:W1:Y:S01]  /*a540*/  MUFU.TANH R130, R130 ;  /* 0x0000008200827308 */ /* 0x000e620000002400 */
[----:B------:R-:W-:Y:S02]  /*a550*/  FMUL.FTZ R128, R6, c[0x0][0x320] ;  /* 0x0000c80006807a20 */ /* 0x000fe40000410000 */
[----:B------:R-:W-:Y:S02]  /*a560*/  FMUL.FTZ R129, R7, c[0x0][0x320] ;  /* 0x0000c80007817a20 */ /* 0x000fe40000410000 */
[----:B------:R-:W2:Y:S02]  /*a570*/  LDSM.16.M88.4 R4, [R202+0x4000] ;  /* 0x00400000ca04783b */ /* 0x000ea40000000200 */
[----:B------:R-:W-:Y:S02]  /*a580*/  FMUL.FTZ R9, R9, c[0x0][0x320] ;  /* 0x0000c80009097a20 */ /* 0x000fe40000410000 */
[----:B------:R-:W-:Y:S01]  /*a590*/  FMUL.FTZ R10, R10, c[0x0][0x320] ;  /* 0x0000c8000a0a7a20 */ /* 0x000fe20000410000 */
[----:B------:R-:W3:Y:S01]  /*a5a0*/  MUFU.TANH R131, R131 ;  /* 0x0000008300837308 */ /* 0x000ee20000002400 */
[----:B------:R-:W-:Y:S02]  /*a5b0*/  FMUL.FTZ R11, R11, c[0x0][0x320] ;  /* 0x0000c8000b0b7a20 */ /* 0x000fe40000410000 */
[----:B------:R-:W-:Y:S02]  /*a5c0*/  FMUL.FTZ R134, R8, c[0x0][0x320] ;  /* 0x0000c80008867a20 */ /* 0x000fe40000410000 */
[----:B------:R-:W-:Y:S02]  /*a5d0*/  FMUL.FTZ R135, R12, c[0x0][0x320] ;  /* 0x0000c8000c877a20 */ /* 0x000fe40000410000 */
[----:B------:R-:W-:Y:S02]  /*a5e0*/  FMUL.FTZ R14, R14, c[0x0][0x320] ;  /* 0x0000c8000e0e7a20 */ /* 0x000fe40000410000 */
[----:B------:R-:W-:Y:S01]  /*a5f0*/  FMUL.FTZ R15, R15, c[0x0][0x320] ;  /* 0x0000c8000f0f7a20 */ /* 0x000fe20000410000 */
[----:B------:R-:W-:Y:S01]  /*a600*/  MUFU.TANH R124, R9 ;  /* 0x00000009007c7308 */ /* 0x000fe20000002400 */
[----:B------:R-:W-:Y:S02]  /*a610*/  FMUL.FTZ R137, R16, c[0x0][0x320] ;  /* 0x0000c80010897a20 */ /* 0x000fe40000410000 */
[----:B------:R-:W-:Y:S01]  /*a620*/  FMUL.FTZ R13, R13, c[0x0][0x320] ;  /* 0x0000c8000d0d7a20 */ /* 0x000fe20000410000 */
[----:B-1----:R-:W-:Y:S01]  /*a630*/  FMNMX.FTZ R0, R130, R3, !PT ;  /* 0x0000000382007209 */ /* 0x002fe20007810000 */
[----:B------:R-:W-:Y:S02]  /*a640*/  FMUL.FTZ R17, R17, c[0x0][0x320] ;  /* 0x0000c80011117a20 */ /* 0x000fe40000410000 */
[----:B------:R-:W-:Y:S02]  /*a650*/  FMUL.FTZ R18, R18, c[0x0][0x320] ;  /* 0x0000c80012127a20 */ /* 0x000fe40000410000 */
[----:B------:R-:W-:Y:S01]  /*a660*/  FMUL.FTZ R19, R19, c[0x0][0x320] ;  /* 0x0000c80013137a20 */ /* 0x000fe20000410000 */
[----:B------:R-:W-:Y:S10]  /*a670*/  MUFU.TANH R138, R17 ;  /* 0x00000011008a7308 */ /* 0x000ff40000002400 */
[----:B------:R-:W-:Y:S01]  /*a680*/  MUFU.TANH R166, R10 ;  /* 0x0000000a00a67308 */ /* 0x000fe20000002400 */
[C---:B--2---:R-:W-:Y:S09]  /*a690*/  HMMA.16816.F32 R20, R188.reuse, R4, R20 ;  /* 0x00000004bc14723c */ /* 0x044ff20000001814 */
[----:B------:R1:W-:Y:S01]  /*a6a0*/  MUFU.TANH R158, R11 ;  /* 0x0000000b009e7308 */ /* 0x0003e20000002400 */
[C---:B------:R-:W-:Y:S01]  /*a6b0*/  HMMA.16816.F32 R24, R188.reuse, R6, R24 ;  /* 0x00000006bc18723c */ /* 0x040fe20000001818 */
[----:B------:R-:W-:Y:S08]  /*a6c0*/  LDSM.16.M88.4 R4, [R202+0x5000] ;  /* 0x00500000ca04783b */ /* 0x000ff00000000200 */
[----:B------:R-:W2:Y:S05]  /*a6d0*/  MUFU.TANH R128, R128 ;  /* 0x0000008000807308 */ /* 0x000eaa0000002400 */
[----:B------:R-:W-:Y:S05]  /*a6e0*/  FMUL.FTZ R187, R20, c[0x0][0x320] ;  /* 0x0000c80014bb7a20 */ /* 0x000fea0000410000 */
[----:B------:R-:W-:Y:S01]  /*a6f0*/  MUFU.TANH R129, R129 ;  /* 0x0000008100817308 */ /* 0x000fe20000002400 */
[----:B------:R-:W-:Y:S02]  /*a700*/  FMUL.FTZ R21, R21, c[0x0][0x320] ;  /* 0x0000c80015157a20 */ /* 0x000fe40000410000 */
[----:B------:R-:W-:Y:S01]  /*a710*/  FMUL.FTZ R22, R22, c[0x0][0x320] ;  /* 0x0000c80016167a20 */ /* 0x000fe20000410000 */
[----:B-1----:R-:W1:Y:S01]  /*a720*/  LDSM.16.M88.4 R8, [R202+0x4800] ;  /* 0x00480000ca08783b */ /* 0x002e620000000200 */
[----:B------:R-:W-:Y:S02]  /*a730*/  FMUL.FTZ R23, R23, c[0x0][0x320] ;  /* 0x0000c80017177a20 */ /* 0x000fe40000410000 */
[----:B------:R-:W-:Y:S02]  /*a740*/  FMUL.FTZ R193, R24, c[0x0][0x320] ;  /* 0x0000c80018c17a20 */ /* 0x000fe40000410000 */
[----:B------:R-:W-:Y:S01]  /*a750*/  FMUL.FTZ R25, R25, c[0x0][0x320] ;  /* 0x0000c80019197a20 */ /* 0x000fe20000410000 */
[----:B------:R-:W4:Y:S01]  /*a760*/  MUFU.TANH R134, R134 ;  /* 0x0000008600867308 */ /* 0x000f220000002400 */
[----:B------:R-:W-:Y:S02]  /*a770*/  FMUL.FTZ R26, R26, c[0x0][0x320] ;  /* 0x0000c8001a1a7a20 */ /* 0x000fe40000410000 */
[----:B------:R-:W-:Y:S07]  /*a780*/  FMUL.FTZ R27, R27, c[0x0][0x320] ;  /* 0x0000c8001b1b7a20 */ /* 0x000fee0000410000 */
[----:B------:R-:W1:Y:S10]  /*a790*/  MUFU.TANH R135, R135 ;  /* 0x0000008700877308 */ /* 0x000e740000002400 */
[----:B------:R-:W2:Y:S10]  /*a7a0*/  MUFU.TANH R136, R13 ;  /* 0x0000000d00887308 */ /* 0x000eb40000002400 */
[----:B------:R-:W2:Y:S01]  /*a7b0*/  MUFU.TANH R146, R14 ;  /* 0x0000000e00927308 */ /* 0x000ea20000002400 */
[C---:B-1----:R-:W-:Y:S09]  /*a7c0*/  HMMA.16816.F32 R28, R188.reuse, R8, R28 ;  /* 0x00000008bc1c723c */ /* 0x042ff2000000181c */
[----:B------:R-:W-:Y:S01]  /*a7d0*/  MUFU.TANH R147, R15 ;  /* 0x0000000f00937308 */ /* 0x000fe20000002400 */
[C---:B------:R-:W-:Y:S01]  /*a7e0*/  HMMA.16816.F32 R32, R188.reuse, R10, R32 ;  /* 0x0000000abc20723c */ /* 0x040fe20000001820 */
[----:B------:R-:W1:Y:S01]  /*a7f0*/  LDSM.16.M88.4 R8, [R202+0x5800] ;  /* 0x00580000ca08783b */ /* 0x000e620000000200 */
[----:B------:R-:W-:Y:S07]  /*a800*/  DEPBAR.LE SB0, 0x0 ;  /* 0x000080000000791a */ /* 0x000fee0000000000 */
[----:B------:R-:W1:Y:S01]  /*a810*/  MUFU.TANH R137, R137 ;  /* 0x0000008900897308 */ /* 0x000e620000002400 */
[C---:B------:R-:W-:Y:S01]  /*a820*/  HMMA.16816.F32 R36, R188.reuse, R4, R36 ;  /* 0x00000004bc24723c */ /* 0x040fe20000001824 */
[----:B------:R-:W-:Y:S04]  /*a830*/  BAR.SYNC.DEFER_BLOCKING 0x0 ;  /* 0x0000000000007b1d */ /* 0x000fe80000010000 */
[----:B------:R-:W-:Y:S03]  /*a840*/  FMUL.FTZ R251, R28, c[0x0][0x320] ;  /* 0x0000c8001cfb7a20 */ /* 0x000fe60000410000 */
[C---:B------:R-:W-:Y:S01]  /*a850*/  HMMA.16816.F32 R40, R188.reuse, R6, R40 ;  /* 0x00000006bc28723c */ /* 0x040fe20000001828 */
[----:B------:R-:W5:Y:S03]  /*a860*/  MUFU.TANH R149, R18 ;  /* 0x0000001200957308 */ /* 0x000f660000002400 */
[----:B------:R-:W-:Y:S02]  /*a870*/  FMUL.FTZ R29, R29, c[0x0][0x320] ;  /* 0x0000c8001d1d7a20 */ /* 0x000fe40000410000 */
[----:B------:R-:W-:Y:S01]  /*a880*/  FMUL.FTZ R30, R30, c[0x0][0x320] ;  /* 0x0000c8001e1e7a20 */ /* 0x000fe20000410000 */
[----:B---3--:R-:W-:Y:S01]  /*a890*/  FMNMX.FTZ R7, R131, R0, !PT ;  /* 0x0000000083077209 */ /* 0x008fe20007810000 */
[----:B------:R-:W-:Y:S01]  /*a8a0*/  FMUL.FTZ R31, R31, c[0x0][0x320] ;  /* 0x0000c8001f1f7a20 */ /* 0x000fe20000410000 */
[----:B--2---:R-:W-:Y:S02]  /*a8b0*/  FMNMX.FTZ R0, R128, R119, !PT ;  /* 0x0000007780007209 */ /* 0x004fe40007810000 */
[----:B------:R-:W-:Y:S01]  /*a8c0*/  MUFU.TANH R150, R19 ;  /* 0x0000001300967308 */ /* 0x000fe20000002400 */
[----:B------:R-:W-:Y:S01]  /*a8d0*/  FMUL.FTZ R32, R32, c[0x0][0x320] ;  /* 0x0000c80020207a20 */ /* 0x000fe20000410000 */
[----:B----4-:R-:W-:Y:S01]  /*a8e0*/  FMNMX.FTZ R7, R134, R7, !PT ;  /* 0x0000000786077209 */ /* 0x010fe20007810000 */
[----:B------:R-:W-:Y:S01]  /*a8f0*/  FMUL.FTZ R33, R33, c[0x0][0x320] ;  /* 0x0000c80021217a20 */ /* 0x000fe20000410000 */
[----:B------:R-:W-:Y:S01]  /*a900*/  FMNMX.FTZ R5, R129, R0, !PT ;  /* 0x0000000081057209 */ /* 0x000fe20007810000 */
[----:B------:R-:W-:Y:S01]  /*a910*/  FMUL.FTZ R36, R36, c[0x0][0x320] ;  /* 0x0000c80024247a20 */ /* 0x000fe20000410000 */
[----:B------:R-:W-:Y:S01]  /*a920*/  FMNMX.FTZ R0, R124, R7, !PT ;  /* 0x000000077c007209 */ /* 0x000fe20007810000 */
[----:B------:R-:W-:Y:S01]  /*a930*/  FMUL.FTZ R37, R37, c[0x0][0x320] ;  /* 0x0000c80025257a20 */ /* 0x000fe20000410000 */
[----:B------:R-:W-:Y:S01]  /*a940*/  FMNMX.FTZ R5, R166, R5, !PT ;  /* 0x00000005a6057209 */ /* 0x000fe20007810000 */
[----:B------:R-:W-:Y:S01]  /*a950*/  FMUL.FTZ R38, R38, c[0x0][0x320] ;  /* 0x0000c80026267a20 */ /* 0x000fe20000410000 */
[----:B------:R-:W2:Y:S01]  /*a960*/  MUFU.TANH R187, R187 ;  /* 0x000000bb00bb7308 */ /* 0x000ea20000002400 */
[----:B------:R-:W-:Y:S01]  /*a970*/  FMUL.FTZ R39, R39, c[0x0][0x320] ;  /* 0x0000c80027277a20 */ /* 0x000fe20000410000 */
[----:B------:R-:W-:Y:S01]  /*a980*/  FMNMX.FTZ R7, R135, R0, !PT ;  /* 0x0000000087077209 */ /* 0x000fe20007810000 */
[C---:B-1----:R-:W-:Y:S03]  /*a990*/  HMMA.16816.F32 R44, R188.reuse, R8, R44 ;  /* 0x00000008bc2c723c */ /* 0x042fe6000000182c */
[----:B------:R-:W-:Y:S01]  /*a9a0*/  FMUL.FTZ R34, R34, c[0x0][0x320] ;  /* 0x0000c80022227a20 */ /* 0x000fe20000410000 */
[----:B------:R-:W-:Y:S01]  /*a9b0*/  FMNMX.FTZ R5, R158, R5, !PT ;  /* 0x000000059e057209 */ /* 0x000fe20007810000 */
[----:B------:R-:W-:Y:S01]  /*a9c0*/  FMUL.FTZ R35, R35, c[0x0][0x320] ;  /* 0x0000c80023237a20 */ /* 0x000fe20000410000 */
[----:B------:R-:W-:Y:S01]  /*a9d0*/  FMNMX.FTZ R0, R136, R7, !PT ;  /* 0x0000000788007209 */ /* 0x000fe20007810000 */
[----:B------:R-:W1:Y:S01]  /*a9e0*/  MUFU.TANH R156, R21 ;  /* 0x00000015009c7308 */ /* 0x000e620000002400 */
[----:B------:R-:W-:Y:S04]  /*a9f0*/  HMMA.16816.F32 R48, R188, R10, R48 ;  /* 0x0000000abc30723c */ /* 0x000fe80000001830 */
[----:B------:R-:W-:Y:S01]  /*aa00*/  FMUL.FTZ R40, R40, c[0x0][0x320] ;  /* 0x0000c80028287a20 */ /* 0x000fe20000410000 */
[----:B------:R-:W-:Y:S01]  /*aa10*/  FMNMX.FTZ R2, R146, R5, !PT ;  /* 0x0000000592027209 */ /* 0x000fe20007810000 */
[----:B------:R-:W-:Y:S01]  /*aa20*/  FMUL.FTZ R41, R41, c[0x0][0x320] ;  /* 0x0000c80029297a20 */ /* 0x000fe20000410000 */
[----:B------:R-:W-:Y:S01]  /*aa30*/  FMNMX.FTZ R5, R137, R0, !PT ;  /* 0x0000000089057209 */ /* 0x000fe20007810000 */
[----:B------:R-:W-:Y:S01]  /*aa40*/  FMUL.FTZ R42, R42, c[0x0][0x320] ;  /* 0x0000c8002a2a7a20 */ /* 0x000fe20000410000 */
[----:B------:R-:W3:Y:S03]  /*aa50*/  MUFU.TANH R195, R22 ;  /* 0x0000001600c37308 */ /* 0x000ee60000002400 */
[----:B------:R-:W-:Y:S01]  /*aa60*/  FMUL.FTZ R43, R43, c[0x0][0x320] ;  /* 0x0000c8002b2b7a20 */ /* 0x000fe20000410000 */
[----:B------:R-:W-:Y:S02]  /*aa70*/  FMNMX.FTZ R2, R147, R2, !PT ;  /* 0x0000000293027209 */ /* 0x000fe40007810000 */
[----:B------:R-:W-:Y:S01]  /*aa80*/  FMNMX.FTZ R0, R138, R5, !PT ;  /* 0x000000058a007209 */ /* 0x000fe20007810000 */
[----:B------:R-:W-:Y:S01]  /*aa90*/  FMUL.FTZ R44, R44, c[0x0][0x320] ;  /* 0x0000c8002c2c7a20 */ /* 0x000fe20000410000 */
[----:B-----5:R-:W-:Y:S01]  /*aaa0*/  FMNMX.FTZ R5, R149, R2, !PT ;  /* 0x0000000295057209 */ /* 0x020fe20007810000 */
[----:B------:R-:W-:Y:S01]  /*aab0*/  FMUL.FTZ R45, R45, c[0x0][0x320] ;  /* 0x0000c8002d2d7a20 */ /* 0x000fe20000410000 */
[----:B------:R-:W4:Y:S01]  /*aac0*/  MUFU.TANH R160, R23 ;  /* 0x0000001700a07308 */ /* 0x000f220000002400 */
[----:B------:R-:W-:Y:S01]  /*aad0*/  FMUL.FTZ R46, R46, c[0x0][0x320] ;  /* 0x0000c8002e2e7a20 */ /* 0x000fe20000410000 */
[----:B--2---:R-:W-:Y:S01]  /*aae0*/  FMNMX.FTZ R7, R187, R0, !PT ;  /* 0x00000000bb077209 */ /* 0x004fe20007810000 */
[----:B------:R-:W-:Y:S01]  /*aaf0*/  FMUL.FTZ R47, R47, c[0x0][0x320] ;  /* 0x0000c8002f2f7a20 */ /* 0x000fe20000410000 */
[----:B------:R-:W-:Y:S01]  /*ab00*/  FMNMX.FTZ R0, R150, R5, !PT ;  /* 0x0000000596007209 */ /* 0x000fe20007810000 */
[----:B------:R-:W-:Y:S01]  /*ab10*/  FMUL.FTZ R48, R48, c[0x0][0x320] ;  /* 0x0000c80030307a20 */ /* 0x000fe20000410000 */
[----:B-1----:R-:W-:Y:S01]  /*ab20*/  FMNMX.FTZ R2, R156, R7, !PT ;  /* 0x000000079c027209 */ /* 0x002fe20007810000 */
[----:B------:R-:W-:Y:S02]  /*ab30*/  FMUL.FTZ R49, R49, c[0x0][0x320] ;  /* 0x0000c80031317a20 */ /* 0x000fe40000410000 */
[----:B------:R-:W-:Y:S01]  /*ab40*/  FMUL.FTZ R50, R50, c[0x0][0x320] ;  /* 0x0000c80032327a20 */ /* 0x000fe20000410000 */
[----:B------:R-:W1:Y:S01]  /*ab50*/  MUFU.TANH R193, R193 ;  /* 0x000000c100c17308 */ /* 0x000e620000002400 */
[----:B---3--:R-:W-:Y:S09]  /*ab60*/  FMNMX.FTZ R5, R195, R0, !PT ;  /* 0x00000000c3057209 */ /* 0x008ff20007810000 */
[----:B------:R-:W2:Y:S01]  /*ab70*/  MUFU.TANH R164, R25 ;  /* 0x0000001900a47308 */ /* 0x000ea20000002400 */
[----:B----4-:R-:W-:Y:S09]  /*ab80*/  FMNMX.FTZ R5, R160, R5, !PT ;  /* 0x00000005a0057209 */ /* 0x010ff20007810000 */
[----:B------:R-:W3:Y:S01]  /*ab90*/  MUFU.TANH R162, R26 ;  /* 0x0000001a00a27308 */ /* 0x000ee20000002400 */
[----:B-1----:R-:W-:Y:S09]  /*aba0*/  FMNMX.FTZ R7, R193, R2, !PT ;  /* 0x00000002c1077209 */ /* 0x002ff20007810000 */
[----:B------:R-:W1:Y:S01]  /*abb0*/  MUFU.TANH R235, R27 ;  /* 0x0000001b00eb7308 */ /* 0x000e620000002400 */
[----:B--2---:R-:W-:Y:S09]  /*abc0*/  FMNMX.FTZ R0, R164, R7, !PT ;  /* 0x00000007a4007209 */ /* 0x004ff20007810000 */
[----:B------:R-:W2:Y:S01]  /*abd0*/  MUFU.TANH R251, R251 ;  /* 0x000000fb00fb7308 */ /* 0x000ea20000002400 */
[----:B---3--:R-:W-:Y:S09]  /*abe0*/  FMNMX.FTZ R2, R162, R5, !PT ;  /* 0x00000005a2027209 */ /* 0x008ff20007810000 */
        /* <DEDUP_REMOVED lines=11> */
[----:B---3--:R-:W-:Y:S01]  /*aca0*/  FMNMX.FTZ R4, R249, R0, !PT ;  /* 0x00000000f9047209 */ /* 0x008fe20007810000 */
[----:B------:R-:W-:Y:S08]  /*acb0*/  FMUL.FTZ R0, R51, c[0x0][0x320] ;  /* 0x0000c80033007a20 */ /* 0x000ff00000410000 */
        /* <DEDUP_REMOVED lines=32> */
[----:B------:R3:W1:Y:S01]  /*aec0*/  MUFU.TANH R117, R0 ;  /* 0x0000000000757308 */ /* 0x0006620000002400 */
[----:B--2---:R-:W-:Y:S02]  /*aed0*/  FMNMX.FTZ R6, R126, R13, !PT ;  /* 0x0000000d7e067209 */ /* 0x004fe40007810000 */
[----:B---3--:R-:W-:Y:S03]  /*aee0*/  FMNMX.FTZ R0, R118, R9, !PT ;  /* 0x0000000976007209 */ /* 0x008fe60007810000 */
[----:B------:R-:W2:Y:S01]  /*aef0*/  SHFL.BFLY PT, R9, R6, 0x2, 0x1f ;  /* 0x0c401f0006097f89 */ /* 0x000ea200000e0000 */
[----:B-1----:R-:W-:Y:S07]  /*af00*/  FMNMX.FTZ R7, R117, R0, !PT ;  /* 0x0000000075077209 */ /* 0x002fee0007810000 */
[----:B------:R-:W1:Y:S01]  /*af10*/  SHFL.BFLY PT, R0, R7, 0x2, 0x1f ;  /* 0x0c401f0007007f89 */ /* 0x000e6200000e0000 */
[----:B--2---:R-:W-:Y:S01]  /*af20*/  FMNMX.FTZ R11, R6, R9, !PT ;  /* 0x00000009060b7209 */ /* 0x004fe20007810000 */
[----:B------:R-:W-:Y:S06]  /*af30*/  @P2 IMAD.WIDE.U32 R8, R192, c[0x0][0x1e0], RZ ;  /* 0x00007800c0082a25 */ /* 0x000fec00078e00ff */
[----:B------:R-:W2:Y:S01]  /*af40*/  SHFL.BFLY PT, R2, R11, 0x1, 0x1f ;  /* 0x0c201f000b027f89 */ /* 0x000ea200000e0000 */
[----:B-1----:R-:W-:Y:S02]  /*af50*/  FMNMX.FTZ R5, R7, R0, !PT ;  /* 0x0000000007057209 */ /* 0x002fe40007810000 */
[----:B------:R-:W-:Y:S05]  /*af60*/  @P2 MOV R7, R221 ;  /* 0x000000dd00072202 */ /* 0x000fea0000000f00 */
[----:B------:R-:W1:Y:S01]  /*af70*/  SHFL.BFLY PT, R4, R5, 0x1, 0x1f ;  /* 0x0c201f0005047f89 */ /* 0x000e6200000e0000 */
[----:B--2---:R-:W-:Y:S05]  /*af80*/  FMNMX.FTZ R0, R11, R2, !PT ;  /* 0x000000020b007209 */ /* 0x004fea0007810000 */
[C---:B------:R-:W-:Y:S02]  /*af90*/  FADD.FTZ R2, -R0.reuse, R3 ;  /* 0x0000000300027221 */ /* 0x040fe40000010100 */
[----:B------:R-:W-:Y:S01]  /*afa0*/  FMUL.FTZ R148, R0, c[0x0][0x2d0] ;  /* 0x0000b40000947a20 */ /* 0x000fe20000410000 */
[----:B-1----:R-:W-:Y:S01]  /*afb0*/  FMNMX.FTZ R116, R5, R4, !PT ;  /* 0x0000000405747209 */ /* 0x002fe20007810000 */
[----:B------:R-:W-:Y:S01]  /*afc0*/  FMUL.FTZ R3, R2, c[0x0][0x2d0] ;  /* 0x0000b40002037a20 */ /* 0x000fe20000410000 */
[----:B------:R-:W-:Y:S01]  /*afd0*/  @P2 SHF.R.S32.HI R4, RZ, 0x1f, R192 ;  /* 0x0000001fff042819 */ /* 0x000fe200000114c0 */
[----:B------:R-:W-:Y:S01]  /*afe0*/  FFMA.FTZ R133, R130, c[0x0][0x2d0], -R148 ;  /* 0x0000b40082857a23 */ /* 0x000fe20000010894 */
[----:B------:R-:W-:Y:S01]  /*aff0*/  @P2 SHF.L.U32 R5, R231, 0x6, RZ ;  /* 0x00000006e7052819 */ /* 0x000fe200000006ff */
[----:B------:R-:W-:Y:S02]  /*b000*/  FADD.FTZ R2, -R116, R119 ;  /* 0x0000007774027221 */ /* 0x000fe40000010100 */
[----:B------:R-:W-:Y:S01]  /*b010*/  @P2 IMAD R4, R4, c[0x0][0x1e0], RZ ;  /* 0x0000780004042a24 */ /* 0x000fe200078e02ff */
[----:B------:R-:W1:Y:S01]  /*b020*/  MUFU.EX2 R3, R3 ;  /* 0x0000000300037308 */ /* 0x000e620000000800 */
[----:B------:R-:W-:Y:S02]  /*b030*/  FMUL.FTZ R6, R2, c[0x0][0x2d0] ;  /* 0x0000b40002067a20 */ /* 0x000fe40000410000 */
[----:B------:R-:W-:Y:S02]  /*b040*/  @P2 IMAD R4, R192, c[0x0][0x1e4], R4 ;  /* 0x00007900c0042a24 */ /* 0x000fe400078e0204 */
[--C-:B------:R-:W-:Y:S02]  /*b050*/  FFMA.FTZ R130, R124, c[0x0][0x2d0], -R148.reuse ;  /* 0x0000b4007c827a23 */ /* 0x100fe40000010894 */
[----:B------:R-:W-:Y:S01]  /*b060*/  FMUL.FTZ R124, R116, c[0x0][0x2d0] ;  /* 0x0000b400747c7a20 */ /* 0x000fe20000410000 */
[----:B------:R-:W-:Y:S01]  /*b070*/  @P2 IADD3 R4, R9, R4, RZ ;  /* 0x0000000409042210 */ /* 0x000fe20007ffe0ff */
[--C-:B------:R-:W-:Y:S01]  /*b080*/  FFMA.FTZ R132, R131, c[0x0][0x2d0], -R148.reuse ;  /* 0x0000b40083847a23 */ /* 0x100fe20000010894 */
[----:B------:R2:W3:Y:S01]  /*b090*/  MUFU.EX2 R2, R6 ;  /* 0x0000000600027308 */ /* 0x0004e20000000800 */
[----:B------:R-:W-:Y:S02]  /*b0a0*/  FFMA.FTZ R131, R134, c[0x0][0x2d0], -R148 ;  /* 0x0000b40086837a23 */ /* 0x000fe40000010894 */
[----:B------:R-:W-:Y:S02]  /*b0b0*/  @P2 IMAD R4, R4, 0x60, RZ ;  /* 0x0000006004042824 */ /* 0x000fe400078e02ff */
[--C-:B------:R-:W-:Y:S02]  /*b0c0*/  FFMA.FTZ R134, R128, c[0x0][0x2d0], -R124.reuse ;  /* 0x0000b40080867a23 */ /* 0x100fe4000001087c */
[--C-:B------:R-:W-:Y:S02]  /*b0d0*/  FFMA.FTZ R129, R129, c[0x0][0x2d0], -R124.reuse ;  /* 0x0000b40081817a23 */ /* 0x100fe4000001087c */
[--C-:B------:R-:W-:Y:S01]  /*b0e0*/  FFMA.FTZ R128, R166, c[0x0][0x2d0], -R124.reuse ;  /* 0x0000b400a6807a23 */ /* 0x100fe2000001087c */
[----:B------:R-:W-:Y:S01]  /*b0f0*/  MUFU.EX2 R133, R133 ;  /* 0x0000008500857308 */ /* 0x000fe20000000800 */
[----:B------:R-:W-:Y:S02]  /*b100*/  FFMA.FTZ R119, R158, c[0x0][0x2d0], -R124 ;  /* 0x0000b4009e777a23 */ /* 0x000fe4000001087c */
[----:B------:R-:W-:Y:S02]  /*b110*/  FFMA.FTZ R185, R185, c[0x0][0x2d0], -R148 ;  /* 0x0000b400b9b97a23 */ /* 0x000fe40000010894 */
[C---:B-1----:R-:W-:Y:S02]  /*b120*/  FMUL.FTZ R24, R3.reuse, R92 ;  /* 0x0000005c03187220 */ /* 0x042fe40000410000 */
[C---:B------:R-:W-:Y:S02]  /*b130*/  FMUL.FTZ R25, R3.reuse, R93 ;  /* 0x0000005d03197220 */ /* 0x040fe40000410000 */
[C---:B------:R-:W-:Y:S01]  /*b140*/  FMUL.FTZ R32, R3.reuse, R84 ;  /* 0x0000005403207220 */ /* 0x040fe20000410000 */
[----:B------:R-:W1:Y:S01]  /*b150*/  MUFU.EX2 R132, R132 ;  /* 0x0000008400847308 */ /* 0x000e620000000800 */
[C---:B------:R-:W-:Y:S02]  /*b160*/  FMUL.FTZ R33, R3.reuse, R85 ;  /* 0x0000005503217220 */ /* 0x040fe40000410000 */
[----:B------:R-:W-:Y:S01]  /*b170*/  FMUL.FTZ R40, R3, R76 ;  /* 0x0000004c03287220 */ /* 0x000fe20000410000 */
[----:B--2---:R-:W-:Y:S01]  /*b180*/  @P2 MOV R6, R218 ;  /* 0x000000da00062202 */ /* 0x004fe20000000f00 */
[C---:B---3--:R-:W-:Y:S02]  /*b190*/  FMUL.FTZ R18, R2.reuse, R102 ;  /* 0x0000006602127220 */ /* 0x048fe40000410000 */
[----:B------:R-:W-:Y:S02]  /*b1a0*/  FMUL.FTZ R19, R2, R103 ;  /* 0x0000006702137220 */ /* 0x000fe40000410000 */
[----:B------:R-:W-:Y:S01]  /*b1b0*/  @P2 IMAD.WIDE.U32 R6, R8, 0x60, R6 ;  /* 0x0000006008062825 */ /* 0x000fe200078e0006 */
[----:B------:R-:W-:Y:S03]  /*b1c0*/  MUFU.EX2 R131, R131 ;  /* 0x0000008300837308 */ /* 0x000fe60000000800 */
[C---:B------:R-:W-:Y:S01]  /*b1d0*/  FMUL.FTZ R26, R2.reuse, R94 ;  /* 0x0000005e021a7220 */ /* 0x040fe20000410000 */
[----:B------:R-:W-:Y:S01]  /*b1e0*/  @P2 IADD3 R4, R7, R4, RZ ;  /* 0x0000000407042210 */ /* 0x000fe20007ffe0ff */
[----:B------:R-:W-:Y:S01]  /*b1f0*/  FMUL.FTZ R27, R2, R95 ;  /* 0x0000005f021b7220 */ /* 0x000fe20000410000 */
[----:B------:R-:W-:Y:S01]  /*b200*/  @P2 SHF.L.U32 R8, R6, 0x1, RZ ;  /* 0x0000000106082819 */ /* 0x000fe200000006ff */
[----:B------:R-:W-:Y:S01]  /*b210*/  FMUL.FTZ R34, R2, R86 ;  /* 0x0000005602227220 */ /* 0x000fe20000410000 */
[----:B------:R-:W-:Y:S01]  /*b220*/  @P2 SHF.L.U64.HI R6, R6, 0x1, R4 ;  /* 0x0000000106062819 */ /* 0x000fe20000010204 */
[----:B------:R-:W-:Y:S01]  /*b230*/  FMUL.FTZ R35, R2, R87 ;  /* 0x0000005702237220 */ /* 0x000fe20000410000 */
[C---:B------:R-:W-:Y:S01]  /*b240*/  @P2 IADD3 R10, P0, R8.reuse, c[0x0][0x1c8], RZ ;  /* 0x00007200080a2a10 */ /* 0x040fe20007f1e0ff */
[----:B------:R-:W-:Y:S01]  /*b250*/  MUFU.EX2 R130, R130 ;  /* 0x0000008200827308 */ /* 0x000fe20000000800 */
[----:B------:R-:W-:Y:S01]  /*b260*/  @P2 IADD3 R8, P1, R8, 0x80, RZ ;  /* 0x0000008008082810 */ /* 0x000fe20007f3e0ff */
[----:B------:R-:W-:Y:S01]  /*b270*/  FMUL.FTZ R41, R3, R77 ;  /* 0x0000004d03297220 */ /* 0x000fe20000410000 */
[----:B------:R-:W-:Y:S01]  /*b280*/  @P2 IADD3.X R11, R6, c[0x0][0x1cc], RZ, P0, !PT ;  /* 0x00007300060b2a10 */ /* 0x000fe200007fe4ff */
[----:B------:R-:W-:Y:S01]  /*b290*/  FMUL.FTZ R42, R2, R78 ;  /* 0x0000004e022a7220 */ /* 0x000fe20000410000 */
[----:B------:R-:W-:Y:S01]  /*b2a0*/  @P2 IADD3 R8, P0, R8, c[0x0][0x1c8], RZ ;  /* 0x0000720008082a10 */ /* 0x000fe20007f1e0ff */
[----:B------:R-:W-:Y:S01]  /*b2b0*/  FMUL.FTZ R43, R2, R79 ;  /* 0x0000004f022b7220 */ /* 0x000fe20000410000 */
[----:B------:R-:W-:Y:S01]  /*b2c0*/  @P2 SHF.L.U64.HI R4, R231, 0x6, R230 ;  /* 0x00000006e7042819 */ /* 0x000fe200000102e6 */
[----:B------:R2:W-:Y:S01]  /*b2d0*/  @P2 LDGSTS.E.BYPASS.LTC128B.128 [R216+0x8100], [R10.64], !P6 ;  /* 0x081000000ad82fae */ /* 0x0005e2000f101d4a */
[----:B------:R-:W-:Y:S01]  /*b2e0*/  @P2 IADD3.X R9, RZ, c[0x0][0x1cc], R6, P0, P1 ;  /* 0x00007300ff092a10 */ /* 0x000fe200007e2406 */
[----:B------:R-:W-:Y:S01]  /*b2f0*/  MUFU.EX2 R134, R134 ;  /* 0x0000008600867308 */ /* 0x000fe20000000800 */
[----:B------:R-:W-:Y:S01]  /*b300*/  @P2 IADD3 R6, P1, R10, R5, RZ ;  /* 0x000000050a062210 */ /* 0x000fe20007f3e0ff */
[C---:B------:R-:W-:Y:S02]  /*b310*/  FMUL.FTZ R48, R3.reuse, R68 ;  /* 0x0000004403307220 */ /* 0x040fe40000410000 */
[----:B------:R-:W-:Y:S01]  /*b320*/  FMUL.FTZ R49, R3, R69 ;  /* 0x0000004503317220 */ /* 0x000fe20000410000 */
[-C--:B------:R-:W-:Y:S01]  /*b330*/  @P2 IADD3.X R7, R11, R4.reuse, RZ, P1, !PT ;  /* 0x000000040b072210 */ /* 0x080fe20000ffe4ff */
[----:B------:R3:W-:Y:S01]  /*b340*/  @P2 LDGSTS.E.BYPASS.LTC128B.128 [R216+0xb100], [R8.64], !P5 ;  /* 0x0b10000008d82fae */ /* 0x0007e2000e901d4a */
[----:B------:R-:W-:Y:S01]  /*b350*/  @P2 IADD3 R16, P0, R6, R5, RZ ;  /* 0x0000000506102210 */ /* 0x000fe20007f1e0ff */
[----:B------:R-:W-:Y:S02]  /*b360*/  FMUL.FTZ R5, R3, R113 ;  /* 0x0000007103057220 */ /* 0x000fe40000410000 */
[----:B------:R-:W4:Y:S01]  /*b370*/  MUFU.EX2 R129, R129 ;  /* 0x0000008100817308 */ /* 0x000f220000000800 */
[----:B------:R-:W-:Y:S01]  /*b380*/  @P2 IADD3.X R17, R7, R4, RZ, P0, !PT ;  /* 0x0000000407112210 */ /* 0x000fe200007fe4ff */
[C---:B------:R-:W-:Y:S01]  /*b390*/  FMUL.FTZ R4, R3.reuse, R112 ;  /* 0x0000007003047220 */ /* 0x040fe20000410000 */
[----:B-1----:R-:W-:Y:S01]  /*b3a0*/  F2FP.PACK_AB R112, R132, R133 ;  /* 0x000000858470723e */ /* 0x002fe200000000ff */
[----:B------:R1:W-:Y:S01]  /*b3b0*/  @P2 LDGSTS.E.BYPASS.LTC128B.128 [R216+0x9100], [R6.64], !P6 ;  /* 0x0910000006d82fae */ /* 0x0003e2000f101d4a */
[----:B------:R-:W-:Y:S01]  /*b3c0*/  FMUL.FTZ R50, R2, R70 ;  /* 0x0000004602327220 */ /* 0x000fe20000410000 */
[----:B------:R-:W-:Y:S01]  /*b3d0*/  ISETP.GT.AND P0, PT, R232, R233, PT ;  /* 0x000000e9e800720c */ /* 0x000fe20003f04270 */
[C---:B------:R-:W-:Y:S01]  /*b3e0*/  FMUL.FTZ R51, R2.reuse, R71 ;  /* 0x0000004702337220 */ /* 0x040fe20000410000 */
[----:B------:R-:W-:Y:S01]  /*b3f0*/  MOV R232, R192 ;  /* 0x000000c000e87202 */ /* 0x000fe20000000f00 */
[C---:B------:R-:W-:Y:S01]  /*b400*/  FMUL.FTZ R52, R3.reuse, R52 ;  /* 0x0000003403347220 */ /* 0x040fe20000410000 */
[----:B------:R-:W-:Y:S01]  /*b410*/  MUFU.EX2 R128, R128 ;  /* 0x0000008000807308 */ /* 0x000fe20000000800 */
[C---:B------:R-:W-:Y:S01]  /*b420*/  FMUL.FTZ R53, R3.reuse, R53 ;  /* 0x0000003503357220 */ /* 0x040fe20000410000 */
[----:B------:R1:W-:Y:S01]  /*b430*/  @P2 LDGSTS.E.BYPASS.LTC128B.128 [R216+0xc100], [R6.64+0x80], !P5 ;  /* 0x0c10008006d82fae */ /* 0x0003e2000e901d4a */
[C---:B------:R-:W-:Y:S02]  /*b440*/  FMUL.FTZ R54, R2.reuse, R54 ;  /* 0x0000003602367220 */ /* 0x040fe40000410000 */
[C---:B--2---:R-:W-:Y:S02]  /*b450*/  FMUL.FTZ R10, R2.reuse, R110 ;  /* 0x0000006e020a7220 */ /* 0x044fe40000410000 */
[C---:B------:R-:W-:Y:S02]  /*b460*/  FMUL.FTZ R11, R2.reuse, R111 ;  /* 0x0000006f020b7220 */ /* 0x040fe40000410000 */
[C---:B------:R-:W-:Y:S01]  /*b470*/  FMUL.FTZ R55, R2.reuse, R55 ;  /* 0x0000003702377220 */ /* 0x040fe20000410000 */
[----:B------:R2:W-:Y:S01]  /*b480*/  @P2 LDGSTS.E.BYPASS.LTC128B.128 [R216+0xa100], [R16.64], !P6 ;  /* 0x0a10000010d82fae */ /* 0x0005e2000f101d4a */
[----:B------:R-:W5:Y:S01]  /*b490*/  MUFU.EX2 R119, R119 ;  /* 0x0000007700777308 */ /* 0x000f620000000800 */
[----:B------:R-:W-:Y:S01]  /*b4a0*/  FMUL.FTZ R56, R3, R56 ;  /* 0x0000003803387220 */ /* 0x000fe20000410000 */
[----:B----4-:R-:W-:Y:S01]  /*b4b0*/  F2FP.PACK_AB R113, R129, R134 ;  /* 0x000000868171723e */ /* 0x010fe200000000ff */
[C---:B---3--:R-:W-:Y:S02]  /*b4c0*/  FMUL.FTZ R8, R3.reuse, R108 ;  /* 0x0000006c03087220 */ /* 0x048fe40000410000 */
[C---:B------:R-:W-:Y:S02]  /*b4d0*/  FMUL.FTZ R9, R3.reuse, R109 ;  /* 0x0000006d03097220 */ /* 0x040fe40000410000 */
[----:B------:R2:W-:Y:S01]  /*b4e0*/  @P2 LDGSTS.E.BYPASS.LTC128B.128 [R216+0xd100], [R16.64+0x80], !P5 ;  /* 0x0d10008010d82fae */ /* 0x0005e2000e901d4a */
[C---:B------:R-:W-:Y:S02]  /*b4f0*/  FMUL.FTZ R57, R3.reuse, R57 ;  /* 0x0000003903397220 */ /* 0x040fe40000410000 */
[C---:B------:R-:W-:Y:S01]  /*b500*/  FMUL.FTZ R58, R2.reuse, R58 ;  /* 0x0000003a023a7220 */ /* 0x040fe20000410000 */
[----:B------:R-:W-:Y:S01]  /*b510*/  MUFU.EX2 R185, R185 ;  /* 0x000000b900b97308 */ /* 0x000fe20000000800 */
[C---:B------:R-:W-:Y:S02]  /*b520*/  FMUL.FTZ R59, R2.reuse, R59 ;  /* 0x0000003b023b7220 */ /* 0x040fe40000410000 */
[C---:B------:R-:W-:Y:S01]  /*b530*/  FMUL.FTZ R60, R3.reuse, R60 ;  /* 0x0000003c033c7220 */ /* 0x040fe20000410000 */
[----:B------:R-:W3:Y:S01]  /*b540*/  LDSM.16.MT88.4 R12, [R212+0x100] ;  /* 0x00010000d40c783b */ /* 0x000ee20000004200 */
[----:B------:R-:W-:Y:S02]  /*b550*/  FMUL.FTZ R61, R3, R61 ;  /* 0x0000003d033d7220 */ /* 0x000fe40000410000 */
[----:B-1----:R-:W-:Y:S01]  /*b560*/  FMUL.FTZ R6, R2, R114 ;  /* 0x0000007202067220 */ /* 0x002fe20000410000 */
[----:B------:R-:W-:Y:S01]  /*b570*/  F2FP.PACK_AB R114, R130, R131 ;  /* 0x000000838272723e */ /* 0x000fe200000000ff */
[C---:B------:R-:W-:Y:S02]  /*b580*/  FMUL.FTZ R7, R2.reuse, R115 ;  /* 0x0000007302077220 */ /* 0x040fe40000410000 */
[C---:B------:R-:W-:Y:S01]  /*b590*/  FMUL.FTZ R62, R2.reuse, R62 ;  /* 0x0000003e023e7220 */ /* 0x040fe20000410000 */
[----:B------:R-:W1:Y:S01]  /*b5a0*/  LDSM.16.MT88.4 R20, [R210+0x100] ;  /* 0x00010000d214783b */ /* 0x000e620000004200 */
[----:B-----5:R-:W-:Y:S01]  /*b5b0*/  F2FP.PACK_AB R115, R119, R128 ;  /* 0x000000807773723e */ /* 0x020fe200000000ff */
[C---:B------:R-:W-:Y:S02]  /*b5c0*/  FMUL.FTZ R63, R2.reuse, R63 ;  /* 0x0000003f023f7220 */ /* 0x040fe40000410000 */
[C---:B------:R-:W-:Y:S02]  /*b5d0*/  FMUL.FTZ R64, R3.reuse, R64 ;  /* 0x0000004003407220 */ /* 0x040fe40000410000 */
[C---:B------:R-:W-:Y:S02]  /*b5e0*/  FMUL.FTZ R65, R3.reuse, R65 ;  /* 0x0000004103417220 */ /* 0x040fe40000410000 */
[----:B------:R-:W4:Y:S01]  /*b5f0*/  LDSM.16.MT88.4 R28, [R209+0x100] ;  /* 0x00010000d11c783b */ /* 0x000f220000004200 */
[C---:B------:R-:W-:Y:S02]  /*b600*/  FMUL.FTZ R66, R2.reuse, R66 ;  /* 0x0000004202427220 */ /* 0x040fe40000410000 */
[C---:B--2---:R-:W-:Y:S02]  /*b610*/  FMUL.FTZ R16, R3.reuse, R100 ;  /* 0x0000006403107220 */ /* 0x044fe40000410000 */
[----:B------:R-:W-:Y:S02]  /*b620*/  FMUL.FTZ R17, R3, R101 ;  /* 0x0000006503117220 */ /* 0x000fe40000410000 */
[C---:B------:R-:W-:Y:S01]  /*b630*/  FMUL.FTZ R67, R2.reuse, R67 ;  /* 0x0000004302437220 */ /* 0x040fe20000410000 */
[----:B------:R-:W2:Y:S01]  /*b640*/  LDSM.16.MT88.4 R36, [R208+0x100] ;  /* 0x00010000d024783b */ /* 0x000ea20000004200 */
[--C-:B------:R-:W-:Y:S02]  /*b650*/  FFMA.FTZ R194, R165, c[0x0][0x2d0], -R148.reuse ;  /* 0x0000b400a5c27a23 */ /* 0x100fe40000010894 */
[--C-:B------:R-:W-:Y:S02]  /*b660*/  FFMA.FTZ R165, R167, c[0x0][0x2d0], -R148.reuse ;  /* 0x0000b400a7a57a23 */ /* 0x100fe40000010894 */
[----:B------:R-:W-:Y:S02]  /*b670*/  FFMA.FTZ R234, R163, c[0x0][0x2d0], -R148 ;  /* 0x0000b400a3ea7a23 */ /* 0x000fe40000010894 */
[----:B------:R-:W-:Y:S01]  /*b680*/  MUFU.EX2 R194, R194 ;  /* 0x000000c200c27308 */ /* 0x000fe20000000800 */
[----:B------:R-:W5:Y:S01]  /*b690*/  LDSM.16.MT88.4 R44, [R212+0x3100] ;  /* 0x00310000d42c783b */ /* 0x000f620000004200 */
[--C-:B------:R-:W-:Y:S02]  /*b6a0*/  FFMA.FTZ R159, R159, c[0x0][0x2d0], -R124.reuse ;  /* 0x0000b4009f9f7a23 */ /* 0x100fe4000001087c */
[--C-:B------:R-:W-:Y:S02]  /*b6b0*/  FFMA.FTZ R236, R157, c[0x0][0x2d0], -R124.reuse ;  /* 0x0000b4009dec7a23 */ /* 0x100fe4000001087c */
[--C-:B------:R-:W-:Y:S02]  /*b6c0*/  FFMA.FTZ R157, R161, c[0x0][0x2d0], -R124.reuse ;  /* 0x0000b400a19d7a23 */ /* 0x100fe4000001087c */
[--C-:B------:R-:W-:Y:S01]  /*b6d0*/  FFMA.FTZ R238, R151, c[0x0][0x2d0], -R124.reuse ;  /* 0x0000b40097ee7a23 */ /* 0x100fe2000001087c */
[C---:B---3--:R-:W-:Y:S01]  /*b6e0*/  HMMA.16816.F32 R4, R112.reuse, R12, R4 ;  /* 0x0000000c7004723c */ /* 0x048fe20000001804 */
[----:B------:R-:W3:Y:S01]  /*b6f0*/  LDSM.16.MT88.4 R84, [R210+0x3100] ;  /* 0x00310000d254783b */ /* 0x000ee20000004200 */
[----:B------:R-:W-:Y:S03]  /*b700*/  MUFU.EX2 R165, R165 ;  /* 0x000000a500a57308 */ /* 0x000fe60000000800 */
[--C-:B------:R-:W-:Y:S02]  /*b710*/  FFMA.FTZ R151, R127, c[0x0][0x2d0], -R124.reuse ;  /* 0x0000b4007f977a23 */ /* 0x100fe4000001087c */
[C---:B------:R-:W-:Y:S01]  /*b720*/  FMUL.FTZ R12, R3.reuse, R104 ;  /* 0x00000068030c7220 */ /* 0x040fe20000410000 */
[C---:B------:R-:W-:Y:S01]  /*b730*/  HMMA.16816.F32 R8, R112.reuse, R14, R8 ;  /* 0x0000000e7008723c */ /* 0x040fe20000001808 */
[----:B------:R-:W2:Y:S03]  /*b740*/  LDSM.16.MT88.4 R76, [R209+0x3100] ;  /* 0x00310000d14c783b */ /* 0x000ea60000004200 */
[----:B------:R-:W-:Y:S01]  /*b750*/  FMUL.FTZ R13, R3, R105 ;  /* 0x00000069030d7220 */ /* 0x000fe20000410000 */
[----:B------:R-:W-:Y:S01]  /*b760*/  MUFU.EX2 R234, R234 ;  /* 0x000000ea00ea7308 */ /* 0x000fe20000000800 */
[----:B------:R-:W-:Y:S02]  /*b770*/  FFMA.FTZ R240, R125, c[0x0][0x2d0], -R124 ;  /* 0x0000b4007df07a23 */ /* 0x000fe4000001087c */
[C---:B------:R-:W-:Y:S01]  /*b780*/  FMUL.FTZ R14, R2.reuse, R106 ;  /* 0x0000006a020e7220 */ /* 0x040fe20000410000 */
[----:B------:R-:W2:Y:S03]  /*b790*/  LDSM.16.MT88.4 R68, [R208+0x3100] ;  /* 0x00310000d044783b */ /* 0x000ea60000004200 */
[----:B------:R-:W-:Y:S02]  /*b7a0*/  FMUL.FTZ R15, R2, R107 ;  /* 0x0000006b020f7220 */ /* 0x000fe40000410000 */
[--C-:B------:R-:W-:Y:S01]  /*b7b0*/  FFMA.FTZ R135, R135, c[0x0][0x2d0], -R148.reuse ;  /* 0x0000b40087877a23 */ /* 0x100fe20000010894 */
[----:B------:R-:W-:Y:S01]  /*b7c0*/  MUFU.EX2 R159, R159 ;  /* 0x0000009f009f7308 */ /* 0x000fe20000000800 */
[--C-:B------:R-:W-:Y:S01]  /*b7d0*/  FFMA.FTZ R136, R136, c[0x0][0x2d0], -R148.reuse ;  /* 0x0000b40088887a23 */ /* 0x100fe20000010894 */
[----:B------:R-:W-:Y:S01]  /*b7e0*/  LDSM.16.MT88.4 R92, [R209+0x4100] ;  /* 0x00410000d15c783b */ /* 0x000fe20000004200 */
[--C-:B------:R-:W-:Y:S01]  /*b7f0*/  FFMA.FTZ R137, R137, c[0x0][0x2d0], -R148.reuse ;  /* 0x0000b40089897a23 */ /* 0x100fe20000010894 */
[C---:B-1----:R-:W-:Y:S03]  /*b800*/  HMMA.16816.F32 R12, R112.reuse, R20, R12 ;  /* 0x00000014700c723c */ /* 0x042fe6000000180c */
[----:B------:R-:W-:Y:S02]  /*b810*/  FFMA.FTZ R138, R138, c[0x0][0x2d0], -R148 ;  /* 0x0000b4008a8a7a23 */ /* 0x000fe40000010894 */
[--C-:B------:R-:W-:Y:S01]  /*b820*/  FFMA.FTZ R146, R146, c[0x0][0x2d0], -R124.reuse ;  /* 0x0000b40092927a23 */ /* 0x100fe2000001087c */
[----:B------:R-:W-:Y:S01]  /*b830*/  LDSM.16.MT88.4 R100, [R210+0x1900] ;  /* 0x00190000d264783b */ /* 0x000fe20000004200 */
[C---:B------:R-:W-:Y:S01]  /*b840*/  FMUL.FTZ R20, R3.reuse, R96 ;  /* 0x0000006003147220 */ /* 0x040fe20000410000 */
[C---:B------:R-:W-:Y:S01]  /*b850*/  HMMA.16816.F32 R16, R112.reuse, R22, R16 ;  /* 0x000000167010723c */ /* 0x040fe20000001810 */
[----:B------:R-:W-:Y:S03]  /*b860*/  MUFU.EX2 R236, R236 ;  /* 0x000000ec00ec7308 */ /* 0x000fe60000000800 */
[----:B------:R-:W-:Y:S02]  /*b870*/  FMUL.FTZ R21, R3, R97 ;  /* 0x0000006103157220 */ /* 0x000fe40000410000 */
[----:B------:R-:W-:Y:S01]  /*b880*/  LDSM.16.MT88.4 R108, [R212+0x2900] ;  /* 0x00290000d46c783b */ /* 0x000fe20000004200 */
[C---:B------:R-:W-:Y:S02]  /*b890*/  FMUL.FTZ R22, R2.reuse, R98 ;  /* 0x0000006202167220 */ /* 0x040fe40000410000 */
[----:B------:R-:W-:Y:S02]  /*b8a0*/  FMUL.FTZ R23, R2, R99 ;  /* 0x0000006302177220 */ /* 0x000fe40000410000 */
[----:B------:R-:W-:Y:S01]  /*b8b0*/  MUFU.EX2 R157, R157 ;  /* 0x0000009d009d7308 */ /* 0x000fe20000000800 */
[--C-:B------:R-:W-:Y:S02]  /*b8c0*/  FFMA.FTZ R147, R147, c[0x0][0x2d0], -R124.reuse ;  /* 0x0000b40093937a23 */ /* 0x100fe4000001087c */
[----:B------:R-:W-:Y:S01]  /*b8d0*/  LDSM.16.MT88.4 R96, [R208+0x4100] ;  /* 0x00410000d060783b */ /* 0x000fe20000004200 */
[--C-:B------:R-:W-:Y:S01]  /*b8e0*/  FFMA.FTZ R149, R149, c[0x0][0x2d0], -R124.reuse ;  /* 0x0000b40095957a23 */ /* 0x100fe2000001087c */
[C---:B----4-:R-:W-:Y:S03]  /*b8f0*/  HMMA.16816.F32 R20, R112.reuse, R28, R20 ;  /* 0x0000001c7014723c */ /* 0x050fe60000001814 */
[----:B------:R-:W-:Y:S02]  /*b900*/  FFMA.FTZ R150, R150, c[0x0][0x2d0], -R124 ;  /* 0x0000b40096967a23 */ /* 0x000fe4000001087c */
[----:B------:R-:W-:Y:S01]  /*b910*/  MUFU.EX2 R238, R238 ;  /* 0x000000ee00ee7308 */ /* 0x000fe20000000800 */
[----:B------:R-:W0:Y:S01]  /*b920*/  LDGDEPBAR ;  /* 0x00000000000079af */ /* 0x000e220000000000 */
[C---:B------:R-:W-:Y:S01]  /*b930*/  FMUL.FTZ R28, R3.reuse, R88 ;  /* 0x00000058031c7220 */ /* 0x040fe20000410000 */
[C---:B------:R-:W-:Y:S04]  /*b940*/  HMMA.16816.F32 R24, R112.reuse, R30, R24 ;  /* 0x0000001e7018723c */ /* 0x040fe80000001818 */
[----:B------:R-:W-:Y:S02]  /*b950*/  FMUL.FTZ R29, R3, R89 ;  /* 0x00000059031d7220 */ /* 0x000fe40000410000 */
[--C-:B------:R-:W-:Y:S01]  /*b960*/  FFMA.FTZ R187, R187, c[0x0][0x2d0], -R148.reuse ;  /* 0x0000b400bbbb7a23 */ /* 0x100fe20000010894 */
[----:B------:R-:W-:Y:S01]  /*b970*/  MUFU.EX2 R135, R135 ;  /* 0x0000008700877308 */ /* 0x000fe20000000800 */
[C---:B------:R-:W-:Y:S04]  /*b980*/  FMUL.FTZ R30, R2.reuse, R90 ;  /* 0x0000005a021e7220 */ /* 0x040fe80000410000 */
[----:B------:R-:W-:Y:S02]  /*b990*/  FMUL.FTZ R31, R2, R91 ;  /* 0x0000005b021f7220 */ /* 0x000fe40000410000 */
[----:B------:R-:W-:Y:S01]  /*b9a0*/  LDSM.16.MT88.4 R88, [R212+0x3900] ;  /* 0x00390000d458783b */ /* 0x000fe20000004200 */
[--C-:B------:R-:W-:Y:S02]  /*b9b0*/  FFMA.FTZ R156, R156, c[0x0][0x2d0], -R148.reuse ;  /* 0x0000b4009c9c7a23 */ /* 0x100fe40000010894 */
[----:B------:R-:W1:Y:S01]  /*b9c0*/  MUFU.EX2 R136, R136 ;  /* 0x0000008800887308 */ /* 0x000e620000000800 */
[--C-:B------:R-:W-:Y:S01]  /*b9d0*/  FFMA.FTZ R158, R193, c[0x0][0x2d0], -R148.reuse ;  /* 0x0000b400c19e7a23 */ /* 0x100fe20000010894 */
[C---:B--2---:R-:W-:Y:S03]  /*b9e0*/  HMMA.16816.F32 R28, R112.reuse, R36, R28 ;  /* 0x00000024701c723c */ /* 0x044fe6000000181c */
[----:B------:R-:W-:Y:S02]  /*b9f0*/  FFMA.FTZ R193, R164, c[0x0][0x2d0], -R148 ;  /* 0x0000b400a4c17a23 */ /* 0x000fe40000010894 */
[--C-:B------:R-:W-:Y:S02]  /*ba00*/  FFMA.FTZ R195, R195, c[0x0][0x2d0], -R124.reuse ;  /* 0x0000b400c3c37a23 */ /* 0x100fe4000001087c */
[C---:B------:R-:W-:Y:S01]  /*ba10*/  FMUL.FTZ R36, R3.reuse, R80 ;  /* 0x0000005003247220 */ /* 0x040fe20000410000 */
[C---:B------:R-:W-:Y:S01]  /*ba20*/  HMMA.16816.F32 R32, R112.reuse, R38, R32 ;  /* 0x000000267020723c */ /* 0x040fe20000001820 */
[----:B------:R-:W-:Y:S03]  /*ba30*/  MUFU.EX2 R137, R137 ;  /* 0x0000008900897308 */ /* 0x000fe60000000800 */
[----:B------:R-:W-:Y:S02]  /*ba40*/  FMUL.FTZ R37, R3, R81 ;  /* 0x0000005103257220 */ /* 0x000fe40000410000 */
[--C-:B------:R-:W-:Y:S02]  /*ba50*/  FFMA.FTZ R160, R160, c[0x0][0x2d0], -R124.reuse ;  /* 0x0000b400a0a07a23 */ /* 0x100fe4000001087c */
[C---:B------:R-:W-:Y:S03]  /*ba60*/  FMUL.FTZ R38, R2.reuse, R82 ;  /* 0x0000005202267220 */ /* 0x040fe60000410000 */
[----:B------:R-:W-:Y:S01]  /*ba70*/  MUFU.EX2 R138, R138 ;  /* 0x0000008a008a7308 */ /* 0x000fe20000000800 */
[----:B------:R-:W-:Y:S02]  /*ba80*/  FMUL.FTZ R39, R2, R83 ;  /* 0x0000005302277220 */ /* 0x000fe40000410000 */
[----:B------:R-:W-:Y:S01]  /*ba90*/  LDSM.16.MT88.4 R80, [R209+0x900] ;  /* 0x00090000d150783b */ /* 0x000fe20000004200 */
[--C-:B------:R-:W-:Y:S02]  /*baa0*/  FFMA.FTZ R162, R162, c[0x0][0x2d0], -R124.reuse ;  /* 0x0000b400a2a27a23 */ /* 0x100fe4000001087c */
[----:B------:R-:W-:Y:S02]  /*bab0*/  FFMA.FTZ R235, R235, c[0x0][0x2d0], -R124 ;  /* 0x0000b400ebeb7a23 */ /* 0x000fe4000001087c */
[C---:B-----5:R-:W-:Y:S02]  /*bac0*/  HMMA.16816.F32 R36, R112.reuse, R44, R36 ;  /* 0x0000002c7024723c */ /* 0x060fe40000001824 */
[----:B------:R-:W-:Y:S01]  /*bad0*/  MUFU.EX2 R146, R146 ;  /* 0x0000009200927308 */ /* 0x000fe20000000800 */
[--C-:B------:R-:W-:Y:S02]  /*bae0*/  FFMA.FTZ R164, R251, c[0x0][0x2d0], -R148.reuse ;  /* 0x0000b400fba47a23 */ /* 0x100fe40000010894 */
[--C-:B------:R-:W-:Y:S02]  /*baf0*/  FFMA.FTZ R237, R237, c[0x0][0x2d0], -R148.reuse ;  /* 0x0000b400eded7a23 */ /* 0x100fe40000010894 */
[C---:B------:R-:W-:Y:S01]  /*bb00*/  FMUL.FTZ R44, R3.reuse, R72 ;  /* 0x00000048032c7220 */ /* 0x040fe20000410000 */
[C---:B------:R-:W-:Y:S04]  /*bb10*/  HMMA.16816.F32 R40, R112.reuse, R46, R40 ;  /* 0x0000002e7028723c */ /* 0x040fe80000001828 */
[----:B------:R-:W-:Y:S01]  /*bb20*/  FMUL.FTZ R45, R3, R73 ;  /* 0x00000049032d7220 */ /* 0x000fe20000410000 */
[----:B------:R-:W2:Y:S01]  /*bb30*/  MUFU.EX2 R147, R147 ;  /* 0x0000009300937308 */ /* 0x000ea20000000800 */
[--C-:B------:R-:W-:Y:S02]  /*bb40*/  FFMA.FTZ R166, R249, c[0x0][0x2d0], -R148.reuse ;  /* 0x0000b400f9a67a23 */ /* 0x100fe40000010894 */
[C---:B------:R-:W-:Y:S04]  /*bb50*/  FMUL.FTZ R46, R2.reuse, R74 ;  /* 0x0000004a022e7220 */ /* 0x040fe80000410000 */
[----:B------:R-:W-:Y:S02]  /*bb60*/  FMUL.FTZ R47, R2, R75 ;  /* 0x0000004b022f7220 */ /* 0x000fe40000410000 */
[----:B------:R-:W4:Y:S01]  /*bb70*/  LDSM.16.MT88.4 R72, [R212+0x900] ;  /* 0x00090000d448783b */ /* 0x000f220000004200 */
[----:B------:R-:W-:Y:S01]  /*bb80*/  MUFU.EX2 R149, R149 ;  /* 0x0000009500957308 */ /* 0x000fe20000000800 */
[----:B------:R-:W-:Y:S02]  /*bb90*/  FFMA.FTZ R239, R239, c[0x0][0x2d0], -R148 ;  /* 0x0000b400efef7a23 */ /* 0x000fe40000010894 */
[--C-:B------:R-:W-:Y:S01]  /*bba0*/  FFMA.FTZ R184, R247, c[0x0][0x2d0], -R124.reuse ;  /* 0x0000b400f7b87a23 */ /* 0x100fe2000001087c */
[C---:B---3--:R-:W-:Y:S03]  /*bbb0*/  HMMA.16816.F32 R44, R112.reuse, R84, R44 ;  /* 0x00000054702c723c */ /* 0x048fe6000000182c */
[--C-:B------:R-:W-:Y:S02]  /*bbc0*/  FFMA.FTZ R243, R243, c[0x0][0x2d0], -R124.reuse ;  /* 0x0000b400f3f37a23 */ /* 0x100fe4000001087c */
[--C-:B------:R-:W-:Y:S01]  /*bbd0*/  FFMA.FTZ R186, R245, c[0x0][0x2d0], -R124.reuse ;  /* 0x0000b400f5ba7a23 */ /* 0x100fe2000001087c */
[----:B------:R-:W3:Y:S01]  /*bbe0*/  MUFU.EX2 R150, R150 ;  /* 0x0000009600967308 */ /* 0x000ee20000000800 */
[----:B------:R-:W-:Y:S01]  /*bbf0*/  FFMA.FTZ R241, R241, c[0x0][0x2d0], -R124 ;  /* 0x0000b400f1f17a23 */ /* 0x000fe2000001087c */
[C---:B------:R-:W-:Y:S01]  /*bc00*/  HMMA.16816.F32 R48, R112.reuse, R86, R48 ;  /* 0x000000567030723c */ /* 0x040fe20000001830 */
[----:B------:R-:W-:Y:S03]  /*bc10*/  LDSM.16.MT88.4 R84, [R208+0x900] ;  /* 0x00090000d054783b */ /* 0x000fe60000004200 */
[--C-:B------:R-:W-:Y:S02]  /*bc20*/  FFMA.FTZ R145, R145, c[0x0][0x2d0], -R148.reuse ;  /* 0x0000b40091917a23 */ /* 0x100fe40000010894 */
[--C-:B------:R-:W-:Y:S02]  /*bc30*/  FFMA.FTZ R144, R144, c[0x0][0x2d0], -R148.reuse ;  /* 0x0000b40090907a23 */ /* 0x100fe40000010894 */
[C---:B------:R-:W-:Y:S01]  /*bc40*/  HMMA.16816.F32 R52, R112.reuse, R76, R52 ;  /* 0x0000004c7034723c */ /* 0x040fe20000001834 */
[----:B------:R-:W-:Y:S03]  /*bc50*/  MUFU.EX2 R187, R187 ;  /* 0x000000bb00bb7308 */ /* 0x000fe60000000800 */
[--C-:B------:R-:W-:Y:S02]  /*bc60*/  FFMA.FTZ R139, R139, c[0x0][0x2d0], -R148.reuse ;  /* 0x0000b4008b8b7a23 */ /* 0x100fe40000010894 */
[----:B------:R-:W-:Y:S02]  /*bc70*/  FFMA.FTZ R148, R126, c[0x0][0x2d0], -R148 ;  /* 0x0000b4007e947a23 */ /* 0x000fe40000010894 */
[C---:B------:R-:W-:Y:S01]  /*bc80*/  HMMA.16816.F32 R56, R112.reuse, R78, R56 ;  /* 0x0000004e7038723c */ /* 0x040fe20000001838 */
[----:B------:R-:W5:Y:S02]  /*bc90*/  LDSM.16.MT88.4 R76, [R210+0x900] ;  /* 0x00090000d24c783b */ /* 0x000f640000004200 */
[----:B------:R-:W3:Y:S01]  /*bca0*/  MUFU.EX2 R156, R156 ;  /* 0x0000009c009c7308 */ /* 0x000ee20000000800 */
[--C-:B------:R-:W-:Y:S02]  /*bcb0*/  FFMA.FTZ R118, R118, c[0x0][0x2d0], -R124.reuse ;  /* 0x0000b40076767a23 */ /* 0x100fe4000001087c */
[----:B------:R-:W-:Y:S02]  /*bcc0*/  FFMA.FTZ R124, R117, c[0x0][0x2d0], -R124 ;  /* 0x0000b400757c7a23 */ /* 0x000fe4000001087c */
[C---:B------:R-:W-:Y:S04]  /*bcd0*/  HMMA.16816.F32 R60, R112.reuse, R68, R60 ;  /* 0x00000044703c723c */ /* 0x040fe8000000183c */
[----:B------:R-:W-:Y:S01]  /*bce0*/  FFMA.FTZ R133, R3, R224, R133 ;  /* 0x000000e003857223 */ /* 0x000fe20000010085 */
[----:B------:R-:W-:Y:S01]  /*bcf0*/  MUFU.EX2 R158, R158 ;  /* 0x0000009e009e7308 */ /* 0x000fe20000000800 */
[----:B------:R-:W-:Y:S01]  /*bd00*/  MOV R3, R0 ;  /* 0x0000000000037202 */ /* 0x000fe20000000f00 */
[----:B------:R-:W-:Y:S01]  /*bd10*/  FFMA.FTZ R134, R2, R225, R134 ;  /* 0x000000e102867223 */ /* 0x000fe20000010086 */
[----:B------:R-:W-:Y:S04]  /*bd20*/  HMMA.16816.F32 R64, R112, R70, R64 ;  /* 0x000000467040723c */ /* 0x000fe80000001840 */
[----:B-1----:R-:W-:Y:S01]  /*bd30*/  F2FP.PACK_AB R68, R136, R135 ;  /* 0x000000878844723e */ /* 0x002fe200000000ff */
[----:B------:R-:W-:Y:S01]  /*bd40*/  FADD.FTZ R132, R132, R133 ;  /* 0x0000008584847221 */ /* 0x000fe20000010000 */
[----:B--2---:R-:W-:Y:S01]  /*bd50*/  F2FP.PACK_AB R69, R147, R146 ;  /* 0x000000929345723e */ /* 0x004fe200000000ff */
[----:B------:R-:W1:Y:S01]  /*bd60*/  MUFU.EX2 R193, R193 ;  /* 0x000000c100c17308 */ /* 0x000e620000000800 */
[----:B------:R-:W-:Y:S01]  /*bd70*/  F2FP.PACK_AB R70, R138, R137 ;  /* 0x000000898a46723e */ /* 0x000fe200000000ff */
[----:B------:R-:W-:Y:S03]  /*bd80*/  FADD.FTZ R129, R129, R134 ;  /* 0x0000008681817221 */ /* 0x000fe60000010000 */
[----:B---3--:R-:W-:Y:S01]  /*bd90*/  F2FP.PACK_AB R71, R150, R149 ;  /* 0x000000959647723e */ /* 0x008fe200000000ff */
[----:B------:R-:W-:Y:S02]  /*bda0*/  FADD.FTZ R131, R131, R132 ;  /* 0x0000008483837221 */ /* 0x000fe40000010000 */
[----:B------:R-:W-:Y:S02]  /*bdb0*/  FADD.FTZ R128, R128, R129 ;  /* 0x0000008180807221 */ /* 0x000fe40000010000 */
[----:B------:R-:W-:Y:S01]  /*bdc0*/  MUFU.EX2 R195, R195 ;  /* 0x000000c300c37308 */ /* 0x000fe20000000800 */
[----:B------:R-:W-:Y:S01]  /*bdd0*/  FADD.FTZ R130, R130, R131 ;  /* 0x0000008382827221 */ /* 0x000fe20000010000 */
[C---:B----4-:R-:W-:Y:S05]  /*bde0*/  HMMA.16816.F32 R4, R68.reuse, R72, R4 ;  /* 0x000000484404723c */ /* 0x050fea0000001804 */
[----:B------:R-:W-:Y:S02]  /*bdf0*/  FADD.FTZ R119, R119, R128 ;  /* 0x0000008077777221 */ /* 0x000fe40000010000 */
[----:B------:R-:W-:Y:S01]  /*be00*/  FADD.FTZ R135, R135, R130 ;  /* 0x0000008287877221 */ /* 0x000fe20000010000 */
[C---:B------:R-:W-:Y:S01]  /*be10*/  HMMA.16816.F32 R8, R68.reuse, R74, R8 ;  /* 0x0000004a4408723c */ /* 0x040fe20000001808 */
[----:B------:R-:W2:Y:S01]  /*be20*/  LDSM.16.MT88.4 R72, [R210+0x3900] ;  /* 0x00390000d248783b */ /* 0x000ea20000004200 */
[----:B------:R-:W3:Y:S02]  /*be30*/  MUFU.EX2 R160, R160 ;  /* 0x000000a000a07308 */ /* 0x000ee40000000800 */
[----:B------:R-:W-:Y:S01]  /*be40*/  FADD.FTZ R146, R146, R119 ;  /* 0x0000007792927221 */ /* 0x000fe20000010000 */
[----:B------:R-:W-:Y:S01]  /*be50*/  MOV R119, R116 ;  /* 0x0000007400777202 */ /* 0x000fe20000000f00 */
[----:B------:R-:W-:Y:S02]  /*be60*/  FADD.FTZ R136, R136, R135 ;  /* 0x0000008788887221 */ /* 0x000fe40000010000 */
[C---:B-----5:R-:W-:Y:S04]  /*be70*/  HMMA.16816.F32 R12, R68.reuse, R76, R12 ;  /* 0x0000004c440c723c */ /* 0x060fe8000000180c */
[----:B------:R-:W-:Y:S01]  /*be80*/  MUFU.EX2 R162, R162 ;  /* 0x000000a200a27308 */ /* 0x000fe20000000800 */
[----:B------:R-:W-:Y:S02]  /*be90*/  FADD.FTZ R146, R147, R146 ;  /* 0x0000009293927221 */ /* 0x000fe40000010000 */
[----:B------:R-:W-:Y:S01]  /*bea0*/  FADD.FTZ R137, R137, R136 ;  /* 0x0000008889897221 */ /* 0x000fe20000010000 */
[C---:B------:R-:W-:Y:S01]  /*beb0*/  HMMA.16816.F32 R16, R68.reuse, R78, R16 ;  /* 0x0000004e4410723c */ /* 0x040fe20000001810 */
[----:B------:R-:W4:Y:S03]  /*bec0*/  LDSM.16.MT88.4 R76, [R209+0x3900] ;  /* 0x00390000d14c783b */ /* 0x000f260000004200 */
[----:B------:R-:W-:Y:S02]  /*bed0*/  FADD.FTZ R149, R149, R146 ;  /* 0x0000009295957221 */ /* 0x000fe40000010000 */
[----:B------:R-:W5:Y:S01]  /*bee0*/  MUFU.EX2 R235, R235 ;  /* 0x000000eb00eb7308 */ /* 0x000f620000000800 */
[----:B------:R-:W-:Y:S01]  /*bef0*/  FADD.FTZ R138, R138, R137 ;  /* 0x000000898a8a7221 */ /* 0x000fe20000010000 */
[C---:B------:R-:W-:Y:S04]  /*bf00*/  HMMA.16816.F32 R20, R68.reuse, R80, R20 ;  /* 0x000000504414723c */ /* 0x040fe80000001814 */
[----:B------:R-:W-:Y:S04]  /*bf10*/  FADD.FTZ R150, R150, R149 ;  /* 0x0000009596967221 */ /* 0x000fe80000010000 */
[C---:B------:R-:W-:Y:S01]  /*bf20*/  HMMA.16816.F32 R24, R68.reuse, R82, R24 ;  /* 0x000000524418723c */ /* 0x040fe20000001818 */
[----:B------:R-:W1:Y:S01]  /*bf30*/  LDSM.16.MT88.4 R80, [R208+0x3900] ;  /* 0x00390000d050783b */ /* 0x000e620000004200 */
[----:B------:R-:W-:Y:S06]  /*bf40*/  MUFU.EX2 R164, R164 ;  /* 0x000000a400a47308 */ /* 0x000fec0000000800 */
[C---:B------:R-:W-:Y:S04]  /*bf50*/  HMMA.16816.F32 R28, R68.reuse, R84, R28 ;  /* 0x00000054441c723c */ /* 0x040fe8000000181c */
[----:B------:R-:W-:Y:S04]  /*bf60*/  MUFU.EX2 R237, R237 ;  /* 0x000000ed00ed7308 */ /* 0x000fe80000000800 */
[C---:B------:R-:W-:Y:S01]  /*bf70*/  HMMA.16816.F32 R32, R68.reuse, R86, R32 ;  /* 0x000000564420723c */ /* 0x040fe20000001820 */
[----:B------:R-:W-:Y:S05]  /*bf80*/  LDSM.16.MT88.4 R84, [R208+0x1100] ;  /* 0x00110000d054783b */ /* 0x000fea0000004200 */
[----:B------:R-:W-:Y:S02]  /*bf90*/  MUFU.EX2 R166, R166 ;  /* 0x000000a600a67308 */ /* 0x000fe40000000800 */
[C---:B------:R-:W-:Y:S08]  /*bfa0*/  HMMA.16816.F32 R36, R68.reuse, R88, R36 ;  /* 0x000000584424723c */ /* 0x040ff00000001824 */
[C---:B------:R-:W-:Y:S01]  /*bfb0*/  HMMA.16816.F32 R40, R68.reuse, R90, R40 ;  /* 0x0000005a4428723c */ /* 0x040fe20000001828 */
[----:B------:R-:W-:Y:S01]  /*bfc0*/  LDSM.16.MT88.4 R88, [R210+0x4100] ;  /* 0x00410000d258783b */ /* 0x000fe20000004200 */
[----:B------:R-:W-:Y:S06]  /*bfd0*/  MUFU.EX2 R239, R239 ;  /* 0x000000ef00ef7308 */ /* 0x000fec0000000800 */
[C---:B--2---:R-:W-:Y:S04]  /*bfe0*/  HMMA.16816.F32 R44, R68.reuse, R72, R44 ;  /* 0x00000048442c723c */ /* 0x044fe8000000182c */
[----:B------:R-:W-:Y:S04]  /*bff0*/  MUFU.EX2 R184, R184 ;  /* 0x000000b800b87308 */ /* 0x000fe80000000800 */
[C---:B------:R-:W-:Y:S01]  /*c000*/  HMMA.16816.F32 R48, R68.reuse, R74, R48 ;  /* 0x0000004a4430723c */ /* 0x040fe20000001830 */
[----:B------:R-:W2:Y:S05]  /*c010*/  LDSM.16.MT88.4 R72, [R212+0x1100] ;  /* 0x00110000d448783b */ /* 0x000eaa0000004200 */
[----:B------:R-:W-:Y:S02]  /*c020*/  MUFU.EX2 R243, R243 ;  /* 0x000000f300f37308 */ /* 0x000fe40000000800 */
[C---:B----4-:R-:W-:Y:S08]  /*c030*/  HMMA.16816.F32 R52, R68.reuse, R76, R52 ;  /* 0x0000004c4434723c */ /* 0x050ff00000001834 */
[C---:B------:R-:W-:Y:S01]  /*c040*/  HMMA.16816.F32 R56, R68.reuse, R78, R56 ;  /* 0x0000004e4438723c */ /* 0x040fe20000001838 */
[----:B------:R-:W4:Y:S01]  /*c050*/  LDSM.16.MT88.4 R76, [R210+0x1100] ;  /* 0x00110000d24c783b */ /* 0x000f220000004200 */
[----:B------:R-:W-:Y:S06]  /*c060*/  MUFU.EX2 R186, R186 ;  /* 0x000000ba00ba7308 */ /* 0x000fec0000000800 */
[C---:B-1----:R-:W-:Y:S04]  /*c070*/  HMMA.16816.F32 R60, R68.reuse, R80, R60 ;  /* 0x00000050443c723c */ /* 0x042fe8000000183c */
[----:B------:R-:W-:Y:S04]  /*c080*/  MUFU.EX2 R241, R241 ;  /* 0x000000f100f17308 */ /* 0x000fe80000000800 */
[----:B------:R-:W-:Y:S01]  /*c090*/  HMMA.16816.F32 R64, R68, R82, R64 ;  /* 0x000000524440723c */ /* 0x000fe20000001840 */
[----:B------:R-:W1:Y:S05]  /*c0a0*/  LDSM.16.MT88.4 R80, [R209+0x1100] ;  /* 0x00110000d150783b */ /* 0x000e6a0000004200 */
[----:B------:R-:W-:Y:S01]  /*c0b0*/  MUFU.EX2 R145, R145 ;  /* 0x0000009100917308 */ /* 0x000fe20000000800 */
[----:B------:R-:W-:Y:S01]  /*c0c0*/  F2FP.PACK_AB R68, R156, R187 ;  /* 0x000000bb9c44723e */ /* 0x000fe200000000ff */
[----:B------:R-:W-:Y:S01]  /*c0d0*/  FADD.FTZ R187, R187, R138 ;  /* 0x0000008abbbb7221 */ /* 0x000fe20000010000 */
[----:B------:R-:W-:Y:S03]  /*c0e0*/  F2FP.PACK_AB R70, R193, R158 ;  /* 0x0000009ec146723e */ /* 0x000fe600000000ff */
[----:B---3--:R-:W-:Y:S01]  /*c0f0*/  F2FP.PACK_AB R69, R160, R195 ;  /* 0x000000c3a045723e */ /* 0x008fe200000000ff */
[----:B------:R-:W-:Y:S01]  /*c100*/  FADD.FTZ R195, R195, R150 ;  /* 0x00000096c3c37221 */ /* 0x000fe20000010000 */
[----:B-----5:R-:W-:Y:S01]  /*c110*/  F2FP.PACK_AB R71, R235, R162 ;  /* 0x000000a2eb47723e */ /* 0x020fe200000000ff */
[----:B------:R-:W-:Y:S01]  /*c120*/  FADD.FTZ R187, R156, R187 ;  /* 0x000000bb9cbb7221 */ /* 0x000fe20000010000 */
[----:B------:R-:W-:Y:S01]  /*c130*/  MUFU.EX2 R144, R144 ;  /* 0x0000009000907308 */ /* 0x000fe20000000800 */
[----:B------:R-:W-:Y:S02]  /*c140*/  FADD.FTZ R195, R160, R195 ;  /* 0x000000c3a0c37221 */ /* 0x000fe40000010000 */
[----:B------:R-:W-:Y:S02]  /*c150*/  FADD.FTZ R158, R158, R187 ;  /* 0x000000bb9e9e7221 */ /* 0x000fe40000010000 */
[C---:B--2---:R-:W-:Y:S03]  /*c160*/  HMMA.16816.F32 R4, R68.reuse, R72, R4 ;  /* 0x000000484404723c */ /* 0x044fe60000001804 */
[----:B------:R-:W-:Y:S02]  /*c170*/  FADD.FTZ R162, R162, R195 ;  /* 0x000000c3a2a27221 */ /* 0x000fe40000010000 */
[----:B------:R-:W-:Y:S01]  /*c180*/  MUFU.EX2 R139, R139 ;  /* 0x0000008b008b7308 */ /* 0x000fe20000000800 */
[----:B------:R-:W-:Y:S02]  /*c190*/  FADD.FTZ R193, R193, R158 ;  /* 0x0000009ec1c17221 */ /* 0x000fe40000010000 */
[C---:B------:R-:W-:Y:S01]  /*c1a0*/  HMMA.16816.F32 R8, R68.reuse, R74, R8 ;  /* 0x0000004a4408723c */ /* 0x040fe20000001808 */
[----:B------:R-:W2:Y:S03]  /*c1b0*/  LDSM.16.MT88.4 R72, [R212+0x4100] ;  /* 0x00410000d448783b */ /* 0x000ea60000004200 */
[----:B------:R-:W-:Y:S03]  /*c1c0*/  FADD.FTZ R235, R235, R162 ;  /* 0x000000a2ebeb7221 */ /* 0x000fe60000010000 */
[----:B------:R-:W3:Y:S01]  /*c1d0*/  MUFU.EX2 R148, R148 ;  /* 0x0000009400947308 */ /* 0x000ee20000000800 */
[C---:B----4-:R-:W-:Y:S08]  /*c1e0*/  HMMA.16816.F32 R12, R68.reuse, R76, R12 ;  /* 0x0000004c440c723c */ /* 0x050ff0000000180c */
[C---:B------:R-:W-:Y:S01]  /*c1f0*/  HMMA.16816.F32 R16, R68.reuse, R78, R16 ;  /* 0x0000004e4410723c */ /* 0x040fe20000001810 */
[----:B------:R-:W4:Y:S01]  /*c200*/  LDSM.16.MT88.4 R76, [R212+0x1900] ;  /* 0x00190000d44c783b */ /* 0x000f220000004200 */
[----:B------:R-:W-:Y:S06]  /*c210*/  MUFU.EX2 R151, R151 ;  /* 0x0000009700977308 */ /* 0x000fec0000000800 */
[C---:B-1----:R-:W-:Y:S04]  /*c220*/  HMMA.16816.F32 R20, R68.reuse, R80, R20 ;  /* 0x000000504414723c */ /* 0x042fe80000001814 */
[----:B------:R-:W1:Y:S01]  /*c230*/  MUFU.EX2 R240, R240 ;  /* 0x000000f000f07308 */ /* 0x000e620000000800 */
[----:B---3--:R-:W-:Y:S03]  /*c240*/  F2FP.PACK_AB R126, R148, R139 ;  /* 0x0000008b947e723e */ /* 0x008fe600000000ff */
[C---:B------:R-:W-:Y:S01]  /*c250*/  HMMA.16816.F32 R24, R68.reuse, R82, R24 ;  /* 0x000000524418723c */ /* 0x040fe20000001818 */
[----:B------:R-:W3:Y:S05]  /*c260*/  LDSM.16.MT88.4 R80, [R209+0x1900] ;  /* 0x00190000d150783b */ /* 0x000eea0000004200 */
[----:B------:R-:W-:Y:S02]  /*c270*/  MUFU.EX2 R118, R118 ;  /* 0x0000007600767308 */ /* 0x000fe40000000800 */
[C---:B------:R-:W-:Y:S08]  /*c280*/  HMMA.16816.F32 R28, R68.reuse, R84, R28 ;  /* 0x00000054441c723c */ /* 0x040ff0000000181c */
[C---:B------:R-:W-:Y:S01]  /*c290*/  HMMA.16816.F32 R32, R68.reuse, R86, R32 ;  /* 0x000000564420723c */ /* 0x040fe20000001820 */
[----:B------:R-:W-:Y:S01]  /*c2a0*/  LDSM.16.MT88.4 R84, [R210+0x4900] ;  /* 0x00490000d254783b */ /* 0x000fe20000004200 */
[----:B------:R5:W3:Y:S02]  /*c2b0*/  MUFU.EX2 R117, R124 ;  /* 0x0000007c00757308 */ /* 0x000ae40000000800 */
[----:B-1----:R-:W-:Y:S04]  /*c2c0*/  F2FP.PACK_AB R125, R240, R151 ;  /* 0x00000097f07d723e */ /* 0x002fe800000000ff */
[C---:B--2---:R-:W-:Y:S08]  /*c2d0*/  HMMA.16816.F32 R36, R68.reuse, R72, R36 ;  /* 0x000000484424723c */ /* 0x044ff00000001824 */
[C---:B------:R-:W-:Y:S01]  /*c2e0*/  HMMA.16816.F32 R40, R68.reuse, R74, R40 ;  /* 0x0000004a4428723c */ /* 0x040fe20000001828 */
[----:B------:R-:W1:Y:S07]  /*c2f0*/  LDSM.16.MT88.4 R72, [R208+0x1900] ;  /* 0x00190000d048783b */ /* 0x000e6e0000004200 */
[C---:B------:R-:W-:Y:S04]  /*c300*/  HMMA.16816.F32 R44, R68.reuse, R88, R44 ;  /* 0x00000058442c723c */ /* 0x040fe8000000182c */
[----:B-----5:R-:W-:Y:S02]  /*c310*/  F2FP.PACK_AB R124, R144, R145 ;  /* 0x00000091907c723e */ /* 0x020fe400000000ff */
[----:B---3--:R-:W-:Y:S02]  /*c320*/  F2FP.PACK_AB R127, R117, R118 ;  /* 0x00000076757f723e */ /* 0x008fe400000000ff */
[C---:B------:R-:W-:Y:S01]  /*c330*/  HMMA.16816.F32 R48, R68.reuse, R90, R48 ;  /* 0x0000005a4430723c */ /* 0x040fe20000001830 */
[----:B------:R-:W-:Y:S07]  /*c340*/  LDSM.16.MT88.4 R88, [R208+0x5100] ;  /* 0x00510000d058783b */ /* 0x000fee0000004200 */
[C---:B------:R-:W-:Y:S08]  /*c350*/  HMMA.16816.F32 R52, R68.reuse, R92, R52 ;  /* 0x0000005c4434723c */ /* 0x040ff00000001834 */
[C---:B------:R-:W-:Y:S01]  /*c360*/  HMMA.16816.F32 R56, R68.reuse, R94, R56 ;  /* 0x0000005e4438723c */ /* 0x040fe20000001838 */
[----:B------:R-:W-:Y:S07]  /*c370*/  LDSM.16.MT88.4 R92, [R209+0x2900] ;  /* 0x00290000d15c783b */ /* 0x000fee0000004200 */
[C---:B------:R-:W-:Y:S08]  /*c380*/  HMMA.16816.F32 R60, R68.reuse, R96, R60 ;  /* 0x00000060443c723c */ /* 0x040ff0000000183c */
[----:B------:R-:W-:Y:S07]  /*c390*/  HMMA.16816.F32 R64, R68, R98, R64 ;  /* 0x000000624440723c */ /* 0x000fee0000001840 */
        /* <DEDUP_REMOVED lines=14> */
[----:B------:R-:W2:Y:S07]  /*c480*/  LDSM.16.MT88.4 R76, [R212+0x4900] ;  /* 0x00490000d44c783b */ /* 0x000eae0000004200 */
[C---:B------:R-:W-:Y:S08]  /*c490*/  HMMA.16816.F32 R12, R68.reuse, R100, R12 ;  /* 0x00000064440c723c */ /* 0x040ff0000000180c */
[C---:B------:R-:W-:Y:S01]  /*c4a0*/  HMMA.16816.F32 R16, R68.reuse, R102, R16 ;  /* 0x000000664410723c */ /* 0x040fe20000001810 */
[----:B------:R-:W-:Y:S07]  /*c4b0*/  LDSM.16.MT88.4 R100, [R210+0x2900] ;  /* 0x00290000d264783b */ /* 0x000fee0000004200 */
[C---:B------:R-:W-:Y:S08]  /*c4c0*/  HMMA.16816.F32 R20, R68.reuse, R80, R20 ;  /* 0x000000504414723c */ /* 0x040ff00000001814 */
[C---:B------:R-:W-:Y:S01]  /*c4d0*/  HMMA.16816.F32 R24, R68.reuse, R82, R24 ;  /* 0x000000524418723c */ /* 0x040fe20000001818 */
[----:B------:R-:W3:Y:S07]  /*c4e0*/  LDSM.16.MT88.4 R80, [R209+0x4900] ;  /* 0x00490000d150783b */ /* 0x000eee0000004200 */
[C---:B-1----:R-:W-:Y:S08]  /*c4f0*/  HMMA.16816.F32 R28, R68.reuse, R72, R28 ;  /* 0x00000048441c723c */ /* 0x042ff0000000181c */
[C---:B------:R-:W-:Y:S01]  /*c500*/  HMMA.16816.F32 R32, R68.reuse, R74, R32 ;  /* 0x0000004a4420723c */ /* 0x040fe20000001820 */
[----:B------:R-:W1:Y:S07]  /*c510*/  LDSM.16.MT88.4 R72, [R208+0x4900] ;  /* 0x00490000d048783b */ /* 0x000e6e0000004200 */
[C---:B--2---:R-:W-:Y:S08]  /*c520*/  HMMA.16816.F32 R36, R68.reuse, R76, R36 ;  /* 0x0000004c4424723c */ /* 0x044ff00000001824 */
[C---:B------:R-:W-:Y:S01]  /*c530*/  HMMA.16816.F32 R40, R68.reuse, R78, R40 ;  /* 0x0000004e4428723c */ /* 0x040fe20000001828 */
[----:B------:R-:W2:Y:S07]  /*c540*/  LDSM.16.MT88.4 R76, [R212+0x2100] ;  /* 0x00210000d44c783b */ /* 0x000eae0000004200 */
[C---:B------:R-:W-:Y:S08]  /*c550*/  HMMA.16816.F32 R44, R68.reuse, R84, R44 ;  /* 0x00000054442c723c */ /* 0x040ff0000000182c */
[C---:B------:R-:W-:Y:S01]  /*c560*/  HMMA.16816.F32 R48, R68.reuse, R86, R48 ;  /* 0x000000564430723c */ /* 0x040fe20000001830 */
[----:B------:R-:W4:Y:S07]  /*c570*/  LDSM.16.MT88.4 R84, [R210+0x2100] ;  /* 0x00210000d254783b */ /* 0x000f2e0000004200 */
[C---:B---3--:R-:W-:Y:S08]  /*c580*/  HMMA.16816.F32 R52, R68.reuse, R80, R52 ;  /* 0x000000504434723c */ /* 0x048ff00000001834 */
[C---:B------:R-:W-:Y:S01]  /*c590*/  HMMA.16816.F32 R56, R68.reuse, R82, R56 ;  /* 0x000000524438723c */ /* 0x040fe20000001838 */
[----:B------:R-:W3:Y:S07]  /*c5a0*/  LDSM.16.MT88.4 R80, [R209+0x2100] ;  /* 0x00210000d150783b */ /* 0x000eee0000004200 */
[C---:B-1----:R-:W-:Y:S08]  /*c5b0*/  HMMA.16816.F32 R60, R68.reuse, R72, R60 ;  /* 0x00000048443c723c */ /* 0x042ff0000000183c */
[----:B------:R-:W-:Y:S01]  /*c5c0*/  HMMA.16816.F32 R64, R68, R74, R64 ;  /* 0x0000004a4440723c */ /* 0x000fe20000001840 */
[----:B------:R-:W1:Y:S06]  /*c5d0*/  LDSM.16.MT88.4 R72, [R208+0x2100] ;  /* 0x00210000d048783b */ /* 0x000e6c0000004200 */
        /* <DEDUP_REMOVED lines=9> */
[C---:B--2---:R-:W-:Y:S03]  /*c670*/  HMMA.16816.F32 R4, R68.reuse, R76, R4 ;  /* 0x0000004c4404723c */ /* 0x044fe60000001804 */
[----:B------:R-:W-:Y:S02]  /*c680*/  FADD.FTZ R157, R157, R236 ;  /* 0x000000ec9d9d7221 */ /* 0x000fe40000010000 */
[----:B------:R-:W-:Y:S02]  /*c690*/  FADD.FTZ R234, R234, R165 ;  /* 0x000000a5eaea7221 */ /* 0x000fe40000010000 */
[----:B------:R-:W-:Y:S01]  /*c6a0*/  FADD.FTZ R238, R238, R157 ;  /* 0x0000009deeee7221 */ /* 0x000fe20000010000 */
[C---:B------:R-:W-:Y:S01]  /*c6b0*/  HMMA.16816.F32 R8, R68.reuse, R78, R8 ;  /* 0x0000004e4408723c */ /* 0x040fe20000001808 */
[----:B------:R-:W2:Y:S03]  /*c6c0*/  LDSM.16.MT88.4 R76, [R212+0x5100] ;  /* 0x00510000d44c783b */ /* 0x000ea60000004200 */
[----:B------:R-:W-:Y:S02]  /*c6d0*/  FADD.FTZ R145, R145, R234 ;  /* 0x000000ea91917221 */ /* 0x000fe40000010000 */
[----:B------:R-:W-:Y:S02]  /*c6e0*/  FADD.FTZ R151, R151, R238 ;  /* 0x000000ee97977221 */ /* 0x000fe40000010000 */
[C---:B----4-:R-:W-:Y:S04]  /*c6f0*/  HMMA.16816.F32 R12, R68.reuse, R84, R12 ;  /* 0x00000054440c723c */ /* 0x050fe8000000180c */
[----:B------:R-:W-:Y:S02]  /*c700*/  FADD.FTZ R144, R144, R145 ;  /* 0x0000009190907221 */ /* 0x000fe40000010000 */
[----:B------:R-:W-:Y:S02]  /*c710*/  FADD.FTZ R151, R240, R151 ;  /* 0x00000097f0977221 */ /* 0x000fe40000010000 */
[C---:B------:R-:W-:Y:S01]  /*c720*/  HMMA.16816.F32 R16, R68.reuse, R86, R16 ;  /* 0x000000564410723c */ /* 0x040fe20000001810 */
[----:B------:R-:W4:Y:S03]  /*c730*/  LDSM.16.MT88.4 R84, [R210+0x5100] ;  /* 0x00510000d254783b */ /* 0x000f260000004200 */
[----:B------:R-:W-:Y:S02]  /*c740*/  FADD.FTZ R139, R139, R144 ;  /* 0x000000908b8b7221 */ /* 0x000fe40000010000 */
[----:B------:R-:W-:Y:S02]  /*c750*/  FADD.FTZ R118, R118, R151 ;  /* 0x0000009776767221 */ /* 0x000fe40000010000 */
[C---:B---3--:R-:W-:Y:S04]  /*c760*/  HMMA.16816.F32 R20, R68.reuse, R80, R20 ;  /* 0x000000504414723c */ /* 0x048fe80000001814 */
[----:B------:R-:W-:Y:S02]  /*c770*/  FADD.FTZ R224, R148, R139 ;  /* 0x0000008b94e07221 */ /* 0x000fe40000010000 */
[----:B------:R-:W-:Y:S02]  /*c780*/  FADD.FTZ R225, R117, R118 ;  /* 0x0000007675e17221 */ /* 0x000fe40000010000 */
        /* <DEDUP_REMOVED lines=8> */
[C---:B----4-:R-:W-:Y:S08]  /*c810*/  HMMA.16816.F32 R44, R68.reuse, R84, R44 ;  /* 0x00000054442c723c */ /* 0x050ff0000000182c */
[C---:B------:R-:W-:Y:S08]  /*c820*/  HMMA.16816.F32 R48, R68.reuse, R86, R48 ;  /* 0x000000564430723c */ /* 0x040ff00000001830 */
[C---:B---3--:R-:W-:Y:S08]  /*c830*/  HMMA.16816.F32 R52, R68.reuse, R80, R52 ;  /* 0x000000504434723c */ /* 0x048ff00000001834 */
[C---:B------:R-:W-:Y:S08]  /*c840*/  HMMA.16816.F32 R56, R68.reuse, R82, R56 ;  /* 0x000000524438723c */ /* 0x040ff00000001838 */
[C---:B------:R-:W-:Y:S08]  /*c850*/  HMMA.16816.F32 R60, R68.reuse, R88, R60 ;  /* 0x00000058443c723c */ /* 0x040ff0000000183c */
[----:B------:R-:W-:Y:S01]  /*c860*/  HMMA.16816.F32 R64, R68, R90, R64 ;  /* 0x0000005a4440723c */ /* 0x000fe20000001840 */
[----:B------:R-:W3:Y:S07]  /*c870*/  LDSM.16.MT88.4 R68, [R210+0x5900] ;  /* 0x00590000d244783b */ /* 0x000eee0000004200 */
[C---:B------:R-:W-:Y:S01]  /*c880*/  HMMA.16816.F32 R112, R124.reuse, R108, R4 ;  /* 0x0000006c7c70723c */ /* 0x040fe20000001804 */
[----:B------:R-:W4:Y:S07]  /*c890*/  LDSM.16.MT88.4 R4, [R209+0x5900] ;  /* 0x00590000d104783b */ /* 0x000f2e0000004200 */
[C---:B------:R-:W-:Y:S01]  /*c8a0*/  HMMA.16816.F32 R108, R124.reuse, R110, R8 ;  /* 0x0000006e7c6c723c */ /* 0x040fe20000001808 */
[----:B------:R-:W5:Y:S07]  /*c8b0*/  LDSM.16.MT88.4 R8, [R208+0x5900] ;  /* 0x00590000d008783b */ /* 0x000f6e0000004200 */
[C---:B------:R-:W-:Y:S08]  /*c8c0*/  HMMA.16816.F32 R104, R124.reuse, R100, R12 ;  /* 0x000000647c68723c */ /* 0x040ff0000000180c */
[C---:B------:R-:W-:Y:S08]  /*c8d0*/  HMMA.16816.F32 R100, R124.reuse, R102, R16 ;  /* 0x000000667c64723c */ /* 0x040ff00000001810 */
[C---:B------:R-:W-:Y:S08]  /*c8e0*/  HMMA.16816.F32 R96, R124.reuse, R92, R20 ;  /* 0x0000005c7c60723c */ /* 0x040ff00000001814 */
[C---:B------:R-:W-:Y:S08]  /*c8f0*/  HMMA.16816.F32 R92, R124.reuse, R94, R24 ;  /* 0x0000005e7c5c723c */ /* 0x040ff00000001818 */
[C---:B-1----:R-:W-:Y:S08]  /*c900*/  HMMA.16816.F32 R88, R124.reuse, R72, R28 ;  /* 0x000000487c58723c */ /* 0x042ff0000000181c */
[C---:B------:R-:W-:Y:S08]  /*c910*/  HMMA.16816.F32 R84, R124.reuse, R74, R32 ;  /* 0x0000004a7c54723c */ /* 0x040ff00000001820 */
[C---:B--2---:R-:W-:Y:S08]  /*c920*/  HMMA.16816.F32 R80, R124.reuse, R76, R36 ;  /* 0x0000004c7c50723c */ /* 0x044ff00000001824 */
[C---:B------:R-:W-:Y:S08]  /*c930*/  HMMA.16816.F32 R76, R124.reuse, R78, R40 ;  /* 0x0000004e7c4c723c */ /* 0x040ff00000001828 */
[C---:B---3--:R-:W-:Y:S08]  /*c940*/  HMMA.16816.F32 R72, R124.reuse, R68, R44 ;  /* 0x000000447c48723c */ /* 0x048ff0000000182c */
[C---:B------:R-:W-:Y:S08]  /*c950*/  HMMA.16816.F32 R68, R124.reuse, R70, R48 ;  /* 0x000000467c44723c */ /* 0x040ff00000001830 */
[C---:B----4-:R-:W-:Y:S08]  /*c960*/  HMMA.16816.F32 R52, R124.reuse, R4, R52 ;  /* 0x000000047c34723c */ /* 0x050ff00000001834 */
[C---:B------:R-:W-:Y:S08]  /*c970*/  HMMA.16816.F32 R56, R124.reuse, R6, R56 ;  /* 0x000000067c38723c */ /* 0x040ff00000001838 */
[C---:B-----5:R-:W-:Y:S08]  /*c980*/  HMMA.16816.F32 R60, R124.reuse, R8, R60 ;  /* 0x000000087c3c723c */ /* 0x060ff0000000183c */
[----:B------:R-:W-:Y:S01]  /*c990*/  HMMA.16816.F32 R64, R124, R10, R64 ;  /* 0x0000000a7c40723c */ /* 0x000fe20000001840 */
[----:B------:R-:W-:-:S07]  /*c9a0*/  @P0 BRA `(.L_x_186) ;  /* 0xffffd0e000000947 */ /* 0x000fce000383ffff */
.L_x_185:
[----:B------:R-:W-:-:S13]  /*c9b0*/  ISETP.GE.AND P0, PT, R192, R215, PT ;  /* 0x000000d7c000720c */ /* 0x000fda0003f06270 */
[----:B------:R-:W-:Y:S05]  /*c9c0*/  @!P0 BRA `(.L_x_187) ;  /* 0x0000433000008947 */ /* 0x000fea0003800000 */
[----:B------:R-:W-:Y:S01]  /*c9d0*/  ULDC.64 UR4, c[0x0][0x1e0] ;  /* 0x0000780000047ab9 */ /* 0x000fe20000000a00 */
[----:B------:R-:W-:Y:S01]  /*c9e0*/  IADD3 R194, P0, R226, 0x40, RZ ;  /* 0x00000040e2c27810 */ /* 0x000fe20007f1e0ff */
[----:B------:R-:W-:Y:S01]  /*c9f0*/  UIADD3 UR6, UP1, UR14, 0x80, URZ ;  /* 0x000000800e067890 */ /* 0x000fe2000ff3e03f */
[----:B------:R-:W-:Y:S01]  /*ca00*/  IMAD.MOV.U32 R2, RZ, RZ, R116 ;  /* 0x000000ffff027224 */ /* 0x000fe200078e0074 */
[----:B------:R-:W-:Y:S01]  /*ca10*/  USHF.L.U64.HI UR13, UR4, 0x6, UR5 ;  /* 0x00000006040d7899 */ /* 0x000fe20008010205 */
[----:B------:R-:W-:Y:S01]  /*ca20*/  IMAD.MOV.U32 R3, RZ, RZ, R0 ;  /* 0x000000ffff037224 */ /* 0x000fe200078e0000 */
[----:B------:R-:W-:Y:S01]  /*ca30*/  USHF.L.U32 UR15, UR4, 0x6, URZ ;  /* 0x00000006040f7899 */ /* 0x000fe2000800063f */
[-C--:B------:R-:W-:Y:S01]  /*ca40*/  IADD3.X R195, RZ, R229.reuse, RZ, P0, !PT ;  /* 0x000000e5ffc37210 */ /* 0x080fe200007fe4ff */
[----:B------:R-:W-:Y:S01]  /*ca50*/  UMOV UR14, 0x60 ;  /* 0x00000060000e7882 */ /* 0x000fe20000000000 */
[----:B------:R-:W-:Y:S01]  /*ca60*/  @P4 IMAD.HI.U32 R193, R217, c[0x0][0x2c8], RZ ;  /* 0x0000b200d9c14a27 */ /* 0x000fe200078e00ff */
[----:B------:R-:W-:Y:S01]  /*ca70*/  ULDC.64 UR4, c[0x0][0x208] ;  /* 0x0000820000047ab9 */ /* 0x000fe20000000a00 */
[----:B------:R-:W-:Y:S01]  /*ca80*/  MOV R227, R229 ;  /* 0x000000e500e37202 */ /* 0x000fe20000000f00 */
[----:B------:R-:W-:-:S02]  /*ca90*/  UIADD3 UR16, UP0, UR9, 0x80, URZ ;  /* 0x0000008009107890 */ /* 0x000fc4000ff1e03f */
[----:B------:R-:W-:Y:S02]  /*caa0*/  UIMAD.WIDE.U32 UR18, UR14, UR4, URZ ;  /* 0x000000040e1272a5 */ /* 0x000fe4000f8e003f */
[----:B------:R-:W-:Y:S02]  /*cab0*/  UIMAD UR5, UR14, UR5, URZ ;  /* 0x000000050e0572a4 */ /* 0x000fe4000f8e023f */
[----:B------:R-:W-:Y:S02]  /*cac0*/  UIADD3.X UR8, URZ, UR8, URZ, UP1, !UPT ;  /* 0x000000083f087290 */ /* 0x000fe40008ffe43f */
[----:B------:R-:W-:Y:S02]  /*cad0*/  UIADD3.X UR4, URZ, UR12, URZ, UP0, !UPT ;  /* 0x0000000c3f047290 */ /* 0x000fe400087fe43f */
[----:B------:R-:W-:Y:S02]  /*cae0*/  UIADD3 UR5, UR19, UR5, URZ ;  /* 0x0000000513057290 */ /* 0x000fe4000fffe03f */
.L_x_196:
[----:B------:R-:W-:Y:S04]  /*caf0*/  DEPBAR.LE SB0, 0x0 ;  /* 0x000080000000791a */ /* 0x000fe80000000000 */
[----:B------:R-:W-:Y:S01]  /*cb00*/  BAR.SYNC.DEFER_BLOCKING 0x0 ;  /* 0x0000000000007b1d */ /* 0x000fe20000010000 */
[----:B------:R-:W-:Y:S01]  /*cb10*/  SHF.R.S32.HI R29, RZ, 0x1f, R192 ;  /* 0x0000001fff1d7819 */ /* 0x000fe200000114c0 */
[C---:B------:R-:W-:Y:S01]  /*cb20*/  IMAD R0, R192.reuse, UR5, RZ ;  /* 0x00000005c0007c24 */ /* 0x040fe2000f8e02ff */
[C---:B------:R-:W-:Y:S01]  /*cb30*/  ISETP.GT.AND P2, PT, R192.reuse, R215, PT ;  /* 0x000000d7c000720c */ /* 0x040fe20003f44270 */
[----:B------:R-:W-:Y:S04]  /*cb40*/  IMAD.WIDE.U32 R38, R192, UR18, R226 ;  /* 0x00000012c0267c25 */ /* 0x000fe8000f8e00e2 */
[----:B------:R-:W-:Y:S01]  /*cb50*/  IMAD R0, R29, UR18, R0 ;  /* 0x000000121d007c24 */ /* 0x000fe2000f8e0200 */
[----:B------:R-:W-:Y:S01]  /*cb60*/  LEA R44, P1, R38, c[0x0][0x1f8], 0x1 ;  /* 0x00007e00262c7a11 */ /* 0x000fe200078208ff */
[----:B------:R-:W-:Y:S03]  /*cb70*/  IMAD.WIDE.U32 R46, R192, UR18, R194 ;  /* 0x00000012c02e7c25 */ /* 0x000fe6000f8e00c2 */
[----:B------:R-:W-:Y:S02]  /*cb80*/  IADD3 R36, R39, R0, RZ ;  /* 0x0000000027247210 */ /* 0x000fe40007ffe0ff */
[----:B------:R-:W-:Y:S02]  /*cb90*/  LEA R156, P0, R46, c[0x0][0x1f8], 0x1 ;  /* 0x00007e002e9c7a11 */ /* 0x000fe400078008ff */
[----:B------:R-:W-:Y:S02]  /*cba0*/  LEA.HI.X R45, R38, c[0x0][0x1fc], R36, 0x1, P1 ;  /* 0x00007f00262d7a11 */ /* 0x000fe400008f0c24 */
[----:B------:R-:W-:Y:S04]  /*cbb0*/  IADD3 R0, R0, R47, RZ ;  /* 0x0000002f00007210 */ /* 0x000fe80007ffe0ff */
[----:B------:R-:W-:Y:S01]  /*cbc0*/  LEA.HI.X R157, R46, c[0x0][0x1fc], R0, 0x1, P0 ;  /* 0x00007f002e9d7a11 */ /* 0x000fe200000f0c00 */
[----:B------:R-:W1:Y:S01]  /*cbd0*/  LDSM.16.M88.4 R8, [R214+0x8100] ;  /* 0x00810000d608783b */ /* 0x000e620000000200 */
[----:B------:R-:W-:Y:S04]  /*cbe0*/  IADD3 R160, P0, R44, UR9, RZ ;  /* 0x000000092ca07c10 */ /* 0x000fe8000ff1e0ff */
[----:B------:R-:W-:Y:S02]  /*cbf0*/  IADD3.X R161, R45, UR12, RZ, P0, !PT ;  /* 0x0000000c2da17c10 */ /* 0x000fe400087fe4ff */
[C---:B------:R-:W-:Y:S01]  /*cc00*/  IADD3 R164, P1, R160.reuse, UR9, RZ ;  /* 0x00000009a0a47c10 */ /* 0x040fe2000ff3e0ff */
[----:B------:R-:W2:Y:S01]  /*cc10*/  LDSM.16.M88.4 R16, [R214+0x8900] ;  /* 0x00890000d610783b */ /* 0x000ea20000000200 */
[----:B------:R-:W-:Y:S02]  /*cc20*/  IADD3 R162, P0, R160, UR16, RZ ;  /* 0x00000010a0a27c10 */ /* 0x000fe4000ff1e0ff */
[C---:B------:R-:W-:Y:S02]  /*cc30*/  IADD3.X R165, R161.reuse, UR12, RZ, P1, !PT ;  /* 0x0000000ca1a57c10 */ /* 0x040fe40008ffe4ff */
[----:B------:R-:W-:Y:S03]  /*cc40*/  IADD3.X R163, R161, UR4, RZ, P0, !PT ;  /* 0x00000004a1a37c10 */ /* 0x000fe600087fe4ff */
[----:B------:R-:W3:Y:S08]  /*cc50*/  LDSM.16.M88.4 R24, [R214+0x9100] ;  /* 0x00910000d618783b */ /* 0x000ef00000000200 */
[----:B------:R-:W4:Y:S08]  /*cc60*/  LDSM.16.M88.4 R32, [R214+0x9900] ;  /* 0x00990000d620783b */ /* 0x000f300000000200 */
[----:B------:R-:W5:Y:S01]  /*cc70*/  LDSM.16.M88.4 R40, [R214+0xa100] ;  /* 0x00a10000d628783b */ /* 0x000f620000000200 */
[C---:B-1----:R-:W-:Y:S07]  /*cc80*/  HMMA.16816.F32 R4, R120.reuse, R8, RZ ;  /* 0x000000087804723c */ /* 0x042fee00000018ff */
[----:B------:R-:W1:Y:S01]  /*cc90*/  LDSM.16.M88.4 R48, [R214+0xa900] ;  /* 0x00a90000d630783b */ /* 0x000e620000000200 */
[C---:B------:R-:W-:Y:S07]  /*cca0*/  HMMA.16816.F32 R8, R120.reuse, R10, RZ ;  /* 0x0000000a7808723c */ /* 0x040fee00000018ff */
[----:B------:R-:W1:Y:S01]  /*ccb0*/  LDSM.16.M88.4 R116, [R213] ;  /* 0x00000000d574783b */ /* 0x000e620000000200 */
[C---:B--2---:R-:W-:Y:S07]  /*ccc0*/  HMMA.16816.F32 R12, R120.reuse, R16, RZ ;  /* 0x00000010780c723c */ /* 0x044fee00000018ff */
[----:B------:R-:W2:Y:S01]  /*ccd0*/  LDSM.16.M88.4 R124, [R207] ;  /* 0x00000000cf7c783b */ /* 0x000ea20000000200 */
[C---:B------:R-:W-:Y:S07]  /*cce0*/  HMMA.16816.F32 R16, R120.reuse, R18, RZ ;  /* 0x000000127810723c */ /* 0x040fee00000018ff */
[----:B------:R-:W1:Y:S01]  /*ccf0*/  LDSM.16.M88.4 R128, [R206] ;  /* 0x00000000ce80783b */ /* 0x000e620000000200 */
[C---:B---3--:R-:W-:Y:S07]  /*cd00*/  HMMA.16816.F32 R20, R120.reuse, R24, RZ ;  /* 0x000000187814723c */ /* 0x048fee00000018ff */
[----:B------:R-:W3:Y:S01]  /*cd10*/  LDSM.16.M88.4 R132, [R205] ;  /* 0x00000000cd84783b */ /* 0x000ee20000000200 */
[C---:B------:R-:W-:Y:S07]  /*cd20*/  HMMA.16816.F32 R24, R120.reuse, R26, RZ ;  /* 0x0000001a7818723c */ /* 0x040fee00000018ff */
[----:B------:R-:W1:Y:S01]  /*cd30*/  LDSM.16.M88.4 R136, [R204] ;  /* 0x00000000cc88783b */ /* 0x000e620000000200 */
[C---:B----4-:R-:W-:Y:S07]  /*cd40*/  HMMA.16816.F32 R28, R120.reuse, R32, RZ ;  /* 0x00000020781c723c */ /* 0x050fee00000018ff */
[----:B------:R-:W4:Y:S01]  /*cd50*/  LDSM.16.M88.4 R144, [R203] ;  /* 0x00000000cb90783b */ /* 0x000f220000000200 */
[C---:B------:R-:W-:Y:S07]  /*cd60*/  HMMA.16816.F32 R32, R120.reuse, R34, RZ ;  /* 0x000000227820723c */ /* 0x040fee00000018ff */
[----:B------:R-:W-:Y:S01]  /*cd70*/  @!PT LDS RZ, [RZ] ;  /* 0x00000000fffff984 */ /* 0x000fe20000000800 */
[----:B------:R-:W-:Y:S01]  /*cd80*/  @!PT LDS RZ, [RZ] ;  /* 0x00000000fffff984 */ /* 0x000fe20000000800 */
[----:B------:R-:W-:Y:S01]  /*cd90*/  @!PT LDS RZ, [RZ] ;  /* 0x00000000fffff984 */ /* 0x000fe20000000800 */
[----:B------:R1:W-:Y:S01]  /*cda0*/  LDGSTS.E.BYPASS.LTC128B.128 [R216+0x100], [R44.64], !P6 ;  /* 0x001000002cd87fae */ /* 0x0003e2000f101d4a */
[C---:B-----5:R-:W-:Y:S07]  /*cdb0*/  HMMA.16816.F32 R36, R120.reuse, R40, RZ ;  /* 0x000000287824723c */ /* 0x060fee00000018ff */
[----:B------:R5:W-:Y:S01]  /*cdc0*/  LDGSTS.E.BYPASS.LTC128B.128 [R216+0x3100], [R156.64], !P5 ;  /* 0x031000009cd87fae */ /* 0x000be2000e901d4a */
[C---:B------:R-:W-:Y:S07]  /*cdd0*/  HMMA.16816.F32 R40, R120.reuse, R42, RZ ;  /* 0x0000002a7828723c */ /* 0x040fee00000018ff */
[----:B------:R2:W-:Y:S08]  /*cde0*/  LDGSTS.E.BYPASS.LTC128B.128 [R216+0x1100], [R160.64], !P6 ;  /* 0x01100000a0d87fae */ /* 0x0005f0000f101d4a */
[----:B------:R2:W-:Y:S01]  /*cdf0*/  LDGSTS.E.BYPASS.LTC128B.128 [R216+0x4100], [R160.64+0x80], !P5 ;  /* 0x04100080a0d87fae */ /* 0x0005e2000e901d4a */
[C---:B-1----:R-:W-:Y:S07]  /*ce00*/  HMMA.16816.F32 R44, R120.reuse, R48, RZ ;  /* 0x00000030782c723c */ /* 0x042fee00000018ff */
[----:B------:R1:W-:Y:S01]  /*ce10*/  LDGSTS.E.BYPASS.LTC128B.128 [R216+0x2100], [R164.64], !P6 ;  /* 0x02100000a4d87fae */ /* 0x0003e2000f101d4a */
[----:B------:R-:W-:Y:S07]  /*ce20*/  HMMA.16816.F32 R48, R120, R50, RZ ;  /* 0x000000327830723c */ /* 0x000fee00000018ff */
[----:B------:R1:W-:Y:S01]  /*ce30*/  LDGSTS.E.BYPASS.LTC128B.128 [R216+0x5100], [R162.64], !P5 ;  /* 0x05100000a2d87fae */ /* 0x0003e2000e901d4a */
[C---:B------:R-:W-:Y:S07]  /*ce40*/  HMMA.16816.F32 R4, R140.reuse, R116, R4 ;  /* 0x000000748c04723c */ /* 0x040fee0000001804 */
[----:B------:R-:W1:Y:S01]  /*ce50*/  LDSM.16.M88.4 R148, [R211+0x8100] ;  /* 0x00810000d394783b */ /* 0x000e620000000200 */
[C---:B------:R-:W-:Y:S07]  /*ce60*/  HMMA.16816.F32 R8, R140.reuse, R118, R8 ;  /* 0x000000768c08723c */ /* 0x040fee0000001808 */
[----:B------:R-:W0:Y:S01]  /*ce70*/  LDGDEPBAR ;  /* 0x00000000000079af */ /* 0x000e220000000000 */
[C---:B--2---:R-:W-:Y:S07]  /*ce80*/  HMMA.16816.F32 R12, R140.reuse, R124, R12 ;  /* 0x0000007c8c0c723c */ /* 0x044fee000000180c */
[----:B-----5:R-:W2:Y:S01]  /*ce90*/  LDSM.16.M88.4 R156, [R211+0x8900] ;  /* 0x00890000d39c783b */ /* 0x020ea20000000200 */
[C---:B------:R-:W-:Y:S07]  /*cea0*/  HMMA.16816.F32 R16, R140.reuse, R126, R16 ;  /* 0x0000007e8c10723c */ /* 0x040fee0000001810 */
[----:B------:R-:W5:Y:S01]  /*ceb0*/  LDSM.16.M88.4 R116, [R211+0x9100] ;  /* 0x00910000d374783b */ /* 0x000f620000000200 */
[C---:B------:R-:W-:Y:S07]  /*cec0*/  HMMA.16816.F32 R20, R140.reuse, R128, R20 ;  /* 0x000000808c14723c */ /* 0x040fee0000001814 */
[----:B------:R-:W2:Y:S01]  /*ced0*/  LDSM.16.M88.4 R124, [R211+0x9900] ;  /* 0x00990000d37c783b */ /* 0x000ea20000000200 */
[C---:B------:R-:W-:Y:S07]  /*cee0*/  HMMA.16816.F32 R24, R140.reuse, R130, R24 ;  /* 0x000000828c18723c */ /* 0x040fee0000001818 */
[----:B-1----:R-:W1:Y:S01]  /*cef0*/  LDSM.16.M88.4 R160, [R211+0xa100] ;  /* 0x00a10000d3a0783b */ /* 0x002e620000000200 */
[C---:B---3--:R-:W-:Y:S07]  /*cf00*/  HMMA.16816.F32 R28, R140.reuse, R132, R28 ;  /* 0x000000848c1c723c */ /* 0x048fee000000181c */
[----:B------:R-:W3:Y:S01]  /*cf10*/  LDSM.16.M88.4 R164, [R211+0xa900] ;  /* 0x00a90000d3a4783b */ /* 0x000ee20000000200 */
[C---:B------:R-:W-:Y:S07]  /*cf20*/  HMMA.16816.F32 R32, R140.reuse, R134, R32 ;  /* 0x000000868c20723c */ /* 0x040fee0000001820 */
[----:B------:R-:W1:Y:S01]  /*cf30*/  LDSM.16.M88.4 R128, [R202] ;  /* 0x00000000ca80783b */ /* 0x000e620000000200 */
[C---:B------:R-:W-:Y:S07]  /*cf40*/  HMMA.16816.F32 R36, R140.reuse, R136, R36 ;  /* 0x000000888c24723c */ /* 0x040fee0000001824 */
[----:B------:R-:W1:Y:S01]  /*cf50*/  LDSM.16.M88.4 R132, [R202+0x800] ;  /* 0x00080000ca84783b */ /* 0x000e620000000200 */
[C---:B------:R-:W-:Y:S07]  /*cf60*/  HMMA.16816.F32 R40, R140.reuse, R138, R40 ;  /* 0x0000008a8c28723c */ /* 0x040fee0000001828 */
[----:B------:R-:W1:Y:S01]  /*cf70*/  LDSM.16.M88.4 R136, [R202+0x1000] ;  /* 0x00100000ca88783b */ /* 0x000e620000000200 */
[C---:B----4-:R-:W-:Y:S07]  /*cf80*/  HMMA.16816.F32 R44, R140.reuse, R144, R44 ;  /* 0x000000908c2c723c */ /* 0x050fee000000182c */
[----:B------:R-:W-:Y:S01]  /*cf90*/  LDSM.16.M88.4 R184, [R211+0xd900] ;  /* 0x00d90000d3b8783b */ /* 0x000fe20000000200 */
[----:B------:R-:W-:Y:S07]  /*cfa0*/  HMMA.16816.F32 R48, R140, R146, R48 ;  /* 0x000000928c30723c */ /* 0x000fee0000001830 */
[----:B------:R-:W4:Y:S01]  /*cfb0*/  LDSM.16.M88.4 R144, [R202+0x1800] ;  /* 0x00180000ca90783b */ /* 0x000f220000000200 */
[C---:B------:R-:W-:Y:S08]  /*cfc0*/  HMMA.16816.F32 R4, R152.reuse, R148, R4 ;  /* 0x000000949804723c */ /* 0x040ff00000001804 */
[C---:B------:R-:W-:Y:S01]  /*cfd0*/  HMMA.16816.F32 R8, R152.reuse, R150, R8 ;  /* 0x000000969808723c */ /* 0x040fe20000001808 */
[----:B------:R-:W1:Y:S07]  /*cfe0*/  LDSM.16.M88.4 R148, [R202+0x2000] ;  /* 0x00200000ca94783b */ /* 0x000e6e0000000200 */
[C---:B--2---:R-:W-:Y:S08]  /*cff0*/  HMMA.16816.F32 R12, R152.reuse, R156, R12 ;  /* 0x0000009c980c723c */ /* 0x044ff0000000180c */
[C---:B------:R-:W-:Y:S01]  /*d000*/  HMMA.16816.F32 R16, R152.reuse, R158, R16 ;  /* 0x0000009e9810723c */ /* 0x040fe20000001810 */
[----:B------:R-:W-:Y:S07]  /*d010*/  LDSM.16.M88.4 R156, [R214+0xb900] ;  /* 0x00b90000d69c783b */ /* 0x000fee0000000200 */
[C---:B-----5:R-:W-:Y:S08]  /*d020*/  HMMA.16816.F32 R20, R152.reuse, R116, R20 ;  /* 0x000000749814723c */ /* 0x060ff00000001814 */
[C---:B------:R-:W-:Y:S01]  /*d030*/  HMMA.16816.F32 R24, R152.reuse, R118, R24 ;  /* 0x000000769818723c */ /* 0x040fe20000001818 */
[----:B------:R-:W2:Y:S07]  /*d040*/  LDSM.16.M88.4 R116, [R202+0x2800] ;  /* 0x00280000ca74783b */ /* 0x000eae0000000200 */
[C---:B------:R-:W-:Y:S08]  /*d050*/  HMMA.16816.F32 R28, R152.reuse, R124, R28 ;  /* 0x0000007c981c723c */ /* 0x040ff0000000181c */
[C---:B------:R-:W-:Y:S01]  /*d060*/  HMMA.16816.F32 R32, R152.reuse, R126, R32 ;  /* 0x0000007e9820723c */ /* 0x040fe20000001820 */
[----:B------:R-:W5:Y:S07]  /*d070*/  LDSM.16.M88.4 R124, [R214+0xb100] ;  /* 0x00b10000d67c783b */ /* 0x000f6e0000000200 */
        /* <DEDUP_REMOVED lines=20> */
[----:B------:R-:W-:Y:S07]  /*d1c0*/  LDSM.16.M88.4 R148, [R197] ;  /* 0x00000000c594783b */ /* 0x000fee0000000200 */
[C---:B--2---:R-:W-:Y:S08]  /*d1d0*/  HMMA.16816.F32 R44, R168.reuse, R116, R44 ;  /* 0x00000074a82c723c */ /* 0x044ff0000000182c */
[----:B------:R-:W-:Y:S01]  /*d1e0*/  HMMA.16816.F32 R48, R168, R118, R48 ;  /* 0x00000076a830723c */ /* 0x000fe20000001830 */
[----:B------:R-:W2:Y:S07]  /*d1f0*/  LDSM.16.M88.4 R116, [R199] ;  /* 0x00000000c774783b */ /* 0x000eae0000000200 */
[C---:B-----5:R-:W-:Y:S08]  /*d200*/  HMMA.16816.F32 R4, R172.reuse, R124, R4 ;  /* 0x0000007cac04723c */ /* 0x060ff00000001804 */
[C---:B------:R-:W-:Y:S01]  /*d210*/  HMMA.16816.F32 R8, R172.reuse, R126, R8 ;  /* 0x0000007eac08723c */ /* 0x040fe20000001808 */
[----:B------:R-:W5:Y:S07]  /*d220*/  LDSM.16.M88.4 R124, [R198] ;  /* 0x00000000c67c783b */ /* 0x000f6e0000000200 */
        /* <DEDUP_REMOVED lines=15> */
[C---:B------:R-:W-:Y:S08]  /*d320*/  HMMA.16816.F32 R4, R176.reuse, R136, R4 ;  /* 0x00000088b004723c */ /* 0x040ff00000001804 */
[C---:B------:R-:W-:Y:S01]  /*d330*/  HMMA.16816.F32 R8, R176.reuse, R138, R8 ;  /* 0x0000008ab008723c */ /* 0x040fe20000001808 */
[----:B------:R-:W1:Y:S07]  /*d340*/  LDSM.16.M88.4 R136, [R211+0xc900] ;  /* 0x00c90000d388783b */ /* 0x000e6e0000000200 */
[C---:B----4-:R-:W-:Y:S08]  /*d350*/  HMMA.16816.F32 R12, R176.reuse, R144, R12 ;  /* 0x00000090b00c723c */ /* 0x050ff0000000180c */
[C---:B------:R-:W-:Y:S01]  /*d360*/  HMMA.16816.F32 R16, R176.reuse, R146, R16 ;  /* 0x00000092b010723c */ /* 0x040fe20000001810 */
[----:B------:R-:W4:Y:S07]  /*d370*/  LDSM.16.M88.4 R144, [R202+0x3000] ;  /* 0x00300000ca90783b */ /* 0x000f2e0000000200 */
[C---:B--2---:R-:W-:Y:S08]  /*d380*/  HMMA.16816.F32 R20, R176.reuse, R116, R20 ;  /* 0x00000074b014723c */ /* 0x044ff00000001814 */
[C---:B------:R-:W-:Y:S01]  /*d390*/  HMMA.16816.F32 R24, R176.reuse, R118, R24 ;  /* 0x00000076b018723c */ /* 0x040fe20000001818 */
[----:B------:R-:W2:Y:S07]  /*d3a0*/  LDSM.16.M88.4 R116, [R202+0x3800] ;  /* 0x00380000ca74783b */ /* 0x000eae0000000200 */
[C---:B-----5:R-:W-:Y:S08]  /*d3b0*/  HMMA.16816.F32 R28, R176.reuse, R124, R28 ;  /* 0x0000007cb01c723c */ /* 0x060ff0000000181c */
        /* <DEDUP_REMOVED lines=17> */
[C---:B----4-:R-:W-:Y:S08]  /*d4d0*/  HMMA.16816.F32 R4, R188.reuse, R144, R4 ;  /* 0x00000090bc04723c */ /* 0x050ff00000001804 */
        /* <DEDUP_REMOVED lines=17> */
[----:B------:R-:W4:Y:S01]  /*d5f0*/  MUFU.TANH R128, R9 ;  /* 0x0000000900807308 */ /* 0x000f220000002400 */
[----:B------:R-:W-:Y:S02]  /*d600*/  FMUL.FTZ R19, R19, c[0x0][0x320] ;  /* 0x0000c80013137a20 */ /* 0x000fe40000410000 */
[----:B------:R-:W-:Y:S02]  /*d610*/  FMUL.FTZ R14, R17, c[0x0][0x320] ;  /* 0x0000c800110e7a20 */ /* 0x000fe40000410000 */
[----:B------:R-:W-:Y:S02]  /*d620*/  FMUL.FTZ R12, R13, c[0x0][0x320] ;  /* 0x0000c8000d0c7a20 */ /* 0x000fe40000410000 */
[----:B------:R-:W-:Y:S02]  /*d630*/  FMUL.FTZ R13, R16, c[0x0][0x320] ;  /* 0x0000c800100d7a20 */ /* 0x000fe40000410000 */
[----:B------:R-:W-:Y:S01]  /*d640*/  FMUL.FTZ R15, R15, c[0x0][0x320] ;  /* 0x0000c8000f0f7a20 */ /* 0x000fe20000410000 */
[----:B------:R-:W1:Y:S10]  /*d650*/  MUFU.TANH R116, R10 ;  /* 0x0000000a00747308 */ /* 0x000e740000002400 */
[----:B------:R5:W1:Y:S01]  /*d660*/  MUFU.TANH R117, R11 ;  /* 0x0000000b00757308 */ /* 0x000a620000002400 */
[C---:B--2---:R-:W-:Y:S09]  /*d670*/  HMMA.16816.F32 R20, R188.reuse, R4, R20 ;  /* 0x00000004bc14723c */ /* 0x044ff20000001814 */
[----:B------:R-:W2:Y:S01]  /*d680*/  MUFU.TANH R157, R18 ;  /* 0x00000012009d7308 */ /* 0x000ea20000002400 */
[C---:B------:R-:W-:Y:S01]  /*d690*/  HMMA.16816.F32 R24, R188.reuse, R6, R24 ;  /* 0x00000006bc18723c */ /* 0x040fe20000001818 */
[----:B------:R-:W-:Y:S08]  /*d6a0*/  LDSM.16.M88.4 R4, [R202+0x5000] ;  /* 0x00500000ca04783b */ /* 0x000ff00000000200 */
[----:B------:R-:W1:Y:S01]  /*d6b0*/  MUFU.TANH R163, R19 ;  /* 0x0000001300a37308 */ /* 0x000e620000002400 */
[----:B-----5:R-:W5:Y:S04]  /*d6c0*/  LDSM.16.M88.4 R8, [R202+0x4800] ;  /* 0x00480000ca08783b */ /* 0x020f680000000200 */
[----:B------:R-:W-:Y:S05]  /*d6d0*/  FMUL.FTZ R186, R20, c[0x0][0x320] ;  /* 0x0000c80014ba7a20 */ /* 0x000fea0000410000 */
        /* <DEDUP_REMOVED lines=8> */
[----:B------:R-:W-:Y:S07]  /*d760*/  FMUL.FTZ R27, R27, c[0x0][0x320] ;  /* 0x0000c8001b1b7a20 */ /* 0x000fee0000410000 */
[----:B------:R-:W2:Y:S01]  /*d770*/  MUFU.TANH R125, R125 ;  /* 0x0000007d007d7308 */ /* 0x000ea20000002400 */
[----:B-1----:R-:W-:Y:S09]  /*d780*/  IMAD R15, R192, -0x60, RZ ;  /* 0xffffffa0c00f7824 */ /* 0x002ff200078e02ff */
[----:B------:R-:W1:Y:S01]  /*d790*/  MUFU.TANH R127, R127 ;  /* 0x0000007f007f7308 */ /* 0x000e620000002400 */
[C---:B-----5:R-:W-:Y:S09]  /*d7a0*/  HMMA.16816.F32 R28, R188.reuse, R8, R28 ;  /* 0x00000008bc1c723c */ /* 0x060ff2000000181c */
[----:B------:R-:W1:Y:S01]  /*d7b0*/  MUFU.TANH R118, R118 ;  /* 0x0000007600767308 */ /* 0x000e620000002400 */
[C---:B------:R-:W-:Y:S01]  /*d7c0*/  HMMA.16816.F32 R32, R188.reuse, R10, R32 ;  /* 0x0000000abc20723c */ /* 0x040fe20000001820 */
[----:B------:R-:W5:Y:S01]  /*d7d0*/  LDSM.16.M88.4 R8, [R202+0x5800] ;  /* 0x00580000ca08783b */ /* 0x000f620000000200 */
[----:B------:R-:W-:Y:S07]  /*d7e0*/  DEPBAR.LE SB0, 0x0 ;  /* 0x000080000000791a */ /* 0x000fee0000000000 */
[----:B------:R-:W1:Y:S01]  /*d7f0*/  MUFU.TANH R12, R12 ;  /* 0x0000000c000c7308 */ /* 0x000e620000002400 */
[----:B------:R-:W-:Y:S01]  /*d800*/  BAR.SYNC.DEFER_BLOCKING 0x0 ;  /* 0x0000000000007b1d */ /* 0x000fe20000010000 */
[C---:B------:R-:W-:Y:S05]  /*d810*/  HMMA.16816.F32 R36, R188.reuse, R4, R36 ;  /* 0x00000004bc24723c */ /* 0x040fea0000001824 */
[----:B------:R-:W-:Y:S03]  /*d820*/  FMUL.FTZ R238, R28, c[0x0][0x320] ;  /* 0x0000c8001cee7a20 */ /* 0x000fe60000410000 */
[----:B------:R-:W1:Y:S01]  /*d830*/  MUFU.TANH R167, R167 ;  /* 0x000000a700a77308 */ /* 0x000e620000002400 */
[C---:B------:R-:W-:Y:S03]  /*d840*/  HMMA.16816.F32 R40, R188.reuse, R6, R40 ;  /* 0x00000006bc28723c */ /* 0x040fe60000001828 */
[----:B------:R-:W-:Y:S02]  /*d850*/  FMUL.FTZ R29, R29, c[0x0][0x320] ;  /* 0x0000c8001d1d7a20 */ /* 0x000fe40000410000 */
[----:B------:R-:W-:Y:S02]  /*d860*/  FMUL.FTZ R236, R32, c[0x0][0x320] ;  /* 0x0000c80020ec7a20 */ /* 0x000fe40000410000 */
[----:B------:R-:W-:Y:S01]  /*d870*/  @P2 IADD3 R6, R192, -0x1, RZ ;  /* 0xffffffffc0062810 */ /* 0x000fe20007ffe0ff */
[----:B------:R-:W-:Y:S01]  /*d880*/  FMUL.FTZ R30, R30, c[0x0][0x320] ;  /* 0x0000c8001e1e7a20 */ /* 0x000fe20000410000 */
[----:B------:R-:W1:Y:S03]  /*d890*/  MUFU.TANH R13, R13 ;  /* 0x0000000d000d7308 */ /* 0x000e660000002400 */
[----:B------:R-:W-:Y:S01]  /*d8a0*/  @P2 SHF.R.S32.HI R5, RZ, 0x1f, R6 ;  /* 0x0000001fff052819 */ /* 0x000fe20000011406 */
[----:B------:R-:W-:Y:S02]  /*d8b0*/  FMUL.FTZ R31, R31, c[0x0][0x320] ;  /* 0x0000c8001f1f7a20 */ /* 0x000fe40000410000 */
[----:B------:R-:W-:Y:S02]  /*d8c0*/  FMUL.FTZ R230, R36, c[0x0][0x320] ;  /* 0x0000c80024e67a20 */ /* 0x000fe40000410000 */
[----:B------:R-:W-:Y:S02]  /*d8d0*/  @P2 IMAD R5, R5, c[0x0][0x1e0], RZ ;  /* 0x0000780005052a24 */ /* 0x000fe400078e02ff */
[----:B------:R-:W1:Y:S01]  /*d8e0*/  MUFU.TANH R14, R14 ;  /* 0x0000000e000e7308 */ /* 0x000e620000002400 */
[----:B------:R-:W-:Y:S01]  /*d8f0*/  FMUL.FTZ R33, R33, c[0x0][0x320] ;  /* 0x0000c80021217a20 */ /* 0x000fe20000410000 */
[C---:B-----5:R-:W-:Y:S03]  /*d900*/  HMMA.16816.F32 R44, R188.reuse, R8, R44 ;  /* 0x00000008bc2c723c */ /* 0x060fe6000000182c */
[C---:B------:R-:W-:Y:S02]  /*d910*/  @P2 IMAD R5, R6.reuse, c[0x0][0x1e4], R5 ;  /* 0x0000790006052a24 */ /* 0x040fe400078e0205 */
[----:B------:R-:W-:Y:S03]  /*d920*/  @P2 IMAD.WIDE.U32 R6, R6, c[0x0][0x1e0], RZ ;  /* 0x0000780006062a25 */ /* 0x000fe600078e00ff */
[----:B------:R-:W1:Y:S01]  /*d930*/  MUFU.TANH R186, R186 ;  /* 0x000000ba00ba7308 */ /* 0x000e620000002400 */
[----:B------:R-:W-:Y:S01]  /*d940*/  @P2 MOV R8, R218 ;  /* 0x000000da00082202 */ /* 0x000fe20000000f00 */
[----:B------:R-:W-:Y:S03]  /*d950*/  HMMA.16816.F32 R48, R188, R10, R48 ;  /* 0x0000000abc30723c */ /* 0x000fe60000001830 */
[----:B------:R-:W-:Y:S01]  /*d960*/  @P2 MOV R9, R221 ;  /* 0x000000dd00092202 */ /* 0x000fe20000000f00 */
[----:B------:R-:W-:Y:S01]  /*d970*/  FMUL.FTZ R184, R40, c[0x0][0x320] ;  /* 0x0000c80028b87a20 */ /* 0x000fe20000410000 */
[----:B------:R-:W-:Y:S01]  /*d980*/  @P2 IADD3 R4, R7, R5, RZ ;  /* 0x0000000507042210 */ /* 0x000fe20007ffe0ff */
[----:B------:R-:W-:Y:S02]  /*d990*/  FMUL.FTZ R34, R34, c[0x0][0x320] ;  /* 0x0000c80022227a20 */ /* 0x000fe40000410000 */
[----:B------:R1:W1:Y:S01]  /*d9a0*/  MUFU.TANH R160, R21 ;  /* 0x0000001500a07308 */ /* 0x0002620000002400 */
[----:B------:R-:W-:Y:S04]  /*d9b0*/  @P2 IMAD.WIDE.U32 R6, R6, 0x60, R8 ;  /* 0x0000006006062825 */ /* 0x000fe800078e0008 */
[----:B------:R-:W-:Y:S01]  /*d9c0*/  @P2 IMAD R4, R4, 0x60, RZ ;  /* 0x0000006004042824 */ /* 0x000fe200078e02ff */
[----:B------:R-:W-:Y:S01]  /*d9d0*/  @P2 SHF.L.U32 R5, R6, 0x1, RZ ;  /* 0x0000000106052819 */ /* 0x000fe200000006ff */
[----:B------:R-:W-:Y:S02]  /*d9e0*/  FMUL.FTZ R35, R35, c[0x0][0x320] ;  /* 0x0000c80023237a20 */ /* 0x000fe40000410000 */
[----:B------:R-:W-:Y:S01]  /*d9f0*/  FMUL.FTZ R37, R37, c[0x0][0x320] ;  /* 0x0000c80025257a20 */ /* 0x000fe20000410000 */
[----:B------:R1:W1:Y:S01]  /*da00*/  MUFU.TANH R233, R22 ;  /* 0x0000001600e97308 */ /* 0x0002620000002400 */
[----:B------:R-:W-:Y:S01]  /*da10*/  @P2 IADD3 R4, R7, R4, RZ ;  /* 0x0000000407042210 */ /* 0x000fe20007ffe0ff */
[----:B------:R-:W-:Y:S02]  /*da20*/  FMUL.FTZ R38, R38, c[0x0][0x320] ;  /* 0x0000c80026267a20 */ /* 0x000fe40000410000 */
[----:B------:R-:W-:Y:S01]  /*da30*/  FMUL.FTZ R39, R39, c[0x0][0x320] ;  /* 0x0000c80027277a20 */ /* 0x000fe20000410000 */
[----:B------:R-:W-:Y:S01]  /*da40*/  @P2 SHF.L.U64.HI R4, R6, 0x1, R4 ;  /* 0x0000000106042819 */ /* 0x000fe20000010204 */
[----:B------:R-:W-:Y:S01]  /*da50*/  FMUL.FTZ R41, R41, c[0x0][0x320] ;  /* 0x0000c80029297a20 */ /* 0x000fe20000410000 */
[C---:B------:R-:W-:Y:S01]  /*da60*/  @P2 IADD3 R6, P0, R5.reuse, c[0x0][0x1c8], RZ ;  /* 0x0000720005062a10 */ /* 0x040fe20007f1e0ff */
[----:B------:R-:W-:Y:S01]  /*da70*/  FMUL.FTZ R42, R42, c[0x0][0x320] ;  /* 0x0000c8002a2a7a20 */ /* 0x000fe20000410000 */
[----:B------:R-:W-:Y:S01]  /*da80*/  @P2 IADD3 R5, P1, R5, 0x80, RZ ;  /* 0x0000008005052810 */ /* 0x000fe20007f3e0ff */
[----:B------:R1:W1:Y:S01]  /*da90*/  MUFU.TANH R187, R23 ;  /* 0x0000001700bb7308 */ /* 0x0002620000002400 */
[----:B------:R-:W-:Y:S01]  /*daa0*/  @P2 IADD3.X R7, R4, c[0x0][0x1cc], RZ, P0, !PT ;  /* 0x0000730004072a10 */ /* 0x000fe200007fe4ff */
[----:B------:R-:W-:Y:S01]  /*dab0*/  FMUL.FTZ R43, R43, c[0x0][0x320] ;  /* 0x0000c8002b2b7a20 */ /* 0x000fe20000410000 */
[----:B------:R-:W-:Y:S01]  /*dac0*/  @P2 IADD3 R10, P0, R5, c[0x0][0x1c8], RZ ;  /* 0x00007200050a2a10 */ /* 0x000fe20007f1e0ff */
[----:B------:R-:W-:Y:S01]  /*dad0*/  FMUL.FTZ R44, R44, c[0x0][0x320] ;  /* 0x0000c8002c2c7a20 */ /* 0x000fe20000410000 */
[----:B------:R-:W-:Y:S01]  /*dae0*/  MOV R5, R217 ;  /* 0x000000d900057202 */ /* 0x000fe20000000f00 */
[----:B------:R-:W-:Y:S01]  /*daf0*/  @!PT LDS RZ, [RZ] ;  /* 0x00000000fffff984 */ /* 0x000fe20000000800 */
[----:B------:R-:W-:Y:S01]  /*db00*/  @!PT LDS RZ, [RZ] ;  /* 0x00000000fffff984 */ /* 0x000fe20000000800 */
[----:B------:R-:W-:Y:S01]  /*db10*/  @!PT LDS RZ, [RZ] ;  /* 0x00000000fffff984 */ /* 0x000fe20000000800 */
[----:B------:R5:W-:Y:S01]  /*db20*/  @P2 LDGSTS.E.BYPASS.LTC128B.128 [R216+0x8100], [R6.64], !P6 ;  /* 0x0810000006d82fae */ /* 0x000be2000f101d4a */
[----:B------:R-:W-:Y:S01]  /*db30*/  @P2 IADD3.X R11, RZ, c[0x0][0x1cc], R4, P0, P1 ;  /* 0x00007300ff0b2a10 */ /* 0x000fe200007e2404 */
[----:B------:R-:W-:Y:S01]  /*db40*/  FMUL.FTZ R4, R51, c[0x0][0x320] ;  /* 0x0000c80033047a20 */ /* 0x000fe20000410000 */
[----:B------:R-:W-:Y:S01]  /*db50*/  @P2 IADD3 R8, P0, R6, UR15, RZ ;  /* 0x0000000f06082c10 */ /* 0x000fe2000ff1e0ff */
[----:B------:R-:W1:Y:S01]  /*db60*/  MUFU.TANH R162, R162 ;  /* 0x000000a200a27308 */ /* 0x000e620000002400 */
[----:B------:R-:W-:Y:S01]  /*db70*/  @P4 SHF.R.U32.HI R5, RZ, c[0x0][0x2cc], R193 ;  /* 0x0000b300ff054a19 */ /* 0x000fe200000116c1 */
[----:B------:R-:W-:Y:S01]  /*db80*/  FMUL.FTZ R45, R45, c[0x0][0x320] ;  /* 0x0000c8002d2d7a20 */ /* 0x000fe20000410000 */
[----:B------:R-:W-:Y:S01]  /*db90*/  @P2 IADD3.X R9, R7, UR13, RZ, P0, !PT ;  /* 0x0000000d07092c10 */ /* 0x000fe200087fe4ff */
[----:B------:R1:W-:Y:S01]  /*dba0*/  @P2 LDGSTS.E.BYPASS.LTC128B.128 [R216+0xb100], [R10.64], !P5 ;  /* 0x0b1000000ad82fae */ /* 0x0003e2000e901d4a */
[----:B------:R-:W-:Y:S01]  /*dbb0*/  @P2 IADD3 R16, P1, R8, UR15, RZ ;  /* 0x0000000f08102c10 */ /* 0x000fe2000ff3e0ff */
[----:B------:R-:W-:Y:S01]  /*dbc0*/  FMUL.FTZ R46, R46, c[0x0][0x320] ;  /* 0x0000c8002e2e7a20 */ /* 0x000fe20000410000 */
[----:B------:R-:W-:Y:S01]  /*dbd0*/  @P2 IADD3 R18, P0, R8, UR6, RZ ;  /* 0x0000000608122c10 */ /* 0x000fe2000ff1e0ff */
[----:B------:R-:W-:Y:S01]  /*dbe0*/  FMUL.FTZ R47, R47, c[0x0][0x320] ;  /* 0x0000c8002f2f7a20 */ /* 0x000fe20000410000 */
[C---:B------:R-:W-:Y:S01]  /*dbf0*/  @P2 IADD3.X R17, R9.reuse, UR13, RZ, P1, !PT ;  /* 0x0000000d09112c10 */ /* 0x040fe20008ffe4ff */
[----:B------:R1:W1:Y:S01]  /*dc00*/  MUFU.TANH R164, R25 ;  /* 0x0000001900a47308 */ /* 0x0002620000002400 */
[----:B------:R-:W-:Y:S01]  /*dc10*/  @P2 IADD3.X R19, R9, UR8, RZ, P0, !PT ;  /* 0x0000000809132c10 */ /* 0x000fe200087fe4ff */
[----:B------:R1:W-:Y:S01]  /*dc20*/  @P2 LDGSTS.E.BYPASS.LTC128B.128 [R216+0x9100], [R8.64], !P6 ;  /* 0x0910000008d82fae */ /* 0x0003e2000f101d4a */
[----:B------:R-:W-:Y:S02]  /*dc30*/  FMUL.FTZ R48, R48, c[0x0][0x320] ;  /* 0x0000c80030307a20 */ /* 0x000fe40000410000 */
[----:B------:R-:W-:Y:S02]  /*dc40*/  FMUL.FTZ R49, R49, c[0x0][0x320] ;  /* 0x0000c80031317a20 */ /* 0x000fe40000410000 */
[----:B------:R-:W-:Y:S03]  /*dc50*/  FMUL.FTZ R50, R50, c[0x0][0x320] ;  /* 0x0000c80032327a20 */ /* 0x000fe60000410000 */
[----:B------:R1:W1:Y:S01]  /*dc60*/  MUFU.TANH R231, R26 ;  /* 0x0000001a00e77308 */ /* 0x0002620000002400 */
[----:B------:R1:W-:Y:S01]  /*dc70*/  @P2 LDGSTS.E.BYPASS.LTC128B.128 [R216+0xc100], [R8.64+0x80], !P5 ;  /* 0x0c10008008d82fae */ /* 0x0003e2000e901d4a */
[C---:B-----5:R-:W-:Y:S07]  /*dc80*/  IADD3 R7, -R222.reuse, R15, RZ ;  /* 0x0000000fde077210 */ /* 0x060fee0007ffe1ff */
[----:B------:R5:W-:Y:S01]  /*dc90*/  @P2 LDGSTS.E.BYPASS.LTC128B.128 [R216+0xa100], [R16.64], !P6 ;  /* 0x0a10000010d82fae */ /* 0x000be2000f101d4a */
[----:B------:R2:W2:Y:S07]  /*dca0*/  MUFU.TANH R229, R27 ;  /* 0x0000001b00e57308 */ /* 0x0004ae0000002400 */
[----:B------:R2:W-:Y:S03]  /*dcb0*/  @P2 LDGSTS.E.BYPASS.LTC128B.128 [R216+0xd100], [R18.64], !P5 ;  /* 0x0d10000012d82fae */ /* 0x0005e6000e901d4a */
[----:B------:R-:W2:Y:S05]  /*dcc0*/  MUFU.TANH R238, R238 ;  /* 0x000000ee00ee7308 */ /* 0x000eaa0000002400 */
[----:B------:R-:W0:Y:S01]  /*dcd0*/  LDGDEPBAR ;  /* 0x00000000000079af */ /* 0x000e220000000000 */
[----:B-1----:R-:W-:Y:S04]  /*dce0*/  IADD3 R9, -R222, 0x1, R15 ;  /* 0x00000001de097810 */ /* 0x002fe80007ffe10f */
[----:B------:R1:W1:Y:S01]  /*dcf0*/  MUFU.TANH R232, R29 ;  /* 0x0000001d00e87308 */ /* 0x0002620000002400 */
[----:B------:R-:W-:Y:S02]  /*dd00*/  IADD3 R9, R9, c[0x0][0x1d0], RZ ;  /* 0x0000740009097a10 */ /* 0x000fe40007ffe0ff */
[----:B------:R-:W5:Y:S02]  /*dd10*/  SHFL.IDX PT, R6, R5, RZ, 0x1c1f ;  /* 0x001c1fff05067589 */ /* 0x000f6400000e0000 */
[----:B------:R-:W-:Y:S05]  /*dd20*/  IADD3 R9, R9, -c[0x0][0x168], RZ ;  /* 0x80005a0009097a10 */ /* 0x000fea0007ffe0ff */
[----:B------:R1:W1:Y:S01]  /*dd30*/  MUFU.TANH R241, R30 ;  /* 0x0000001e00f17308 */ /* 0x0002620000002400 */
[C---:B------:R-:W-:Y:S02]  /*dd40*/  IADD3 R11, R9.reuse, c[0x0][0x328], RZ ;  /* 0x0000ca00090b7a10 */ /* 0x040fe40007ffe0ff */
[----:B------:R-:W-:Y:S07]  /*dd50*/  IADD3 R9, R9, UR7, RZ ;  /* 0x0000000709097c10 */ /* 0x000fee000fffe0ff */
[----:B------:R1:W1:Y:S01]  /*dd60*/  MUFU.TANH R239, R31 ;  /* 0x0000001f00ef7308 */ /* 0x0002620000002400 */
[-C--:B-----5:R-:W-:Y:S02]  /*dd70*/  IADD3 R17, R11, R6.reuse, RZ ;  /* 0x000000060b117210 */ /* 0x0a0fe40007ffe0ff */
[----:B------:R-:W-:Y:S07]  /*dd80*/  IADD3 R16, R9, R6, RZ ;  /* 0x0000000609107210 */ /* 0x000fee0007ffe0ff */
[----:B------:R-:W1:Y:S10]  /*dd90*/  MUFU.TANH R236, R236 ;  /* 0x000000ec00ec7308 */ /* 0x000e740000002400 */
[----:B------:R1:W1:Y:S10]  /*dda0*/  MUFU.TANH R234, R33 ;  /* 0x0000002100ea7308 */ /* 0x0002740000002400 */
[----:B------:R1:W1:Y:S10]  /*ddb0*/  MUFU.TANH R237, R34 ;  /* 0x0000002200ed7308 */ /* 0x0002740000002400 */
[----:B------:R1:W1:Y:S10]  /*ddc0*/  MUFU.TANH R235, R35 ;  /* 0x0000002300eb7308 */ /* 0x0002740000002400 */
        /* <DEDUP_REMOVED lines=31> */
.L_x_190:
[----:B------:R-:W-:Y:S04]  /*dfc0*/  MOV R6, c[0x0][0x32c] ;  /* 0x0000cb0000067a02 */ /* 0x000fe80000000f00 */
[----:B------:R-:W-:Y:S11]  /*dfd0*/  ISETP.NE.AND P0, PT, R6, 0x1, PT ;  /* 0x000000010600780c */ /* 0x000ff60003f05270 */
[----:B------:R-:W-:Y:S02]  /*dfe0*/  @!UPT UIADD3 URZ, URZ, URZ, URZ ;  /* 0x0000003f3f3ff290 */ /* 0x000fe4000fffe03f */
[----:B------:R-:W-:Y:S05]  /*dff0*/  @P0 IMAD.HI.U32 R6, R8, c[0x0][0x330], RZ ;  /* 0x0000cc0008060a27 */ /* 0x000fea00078e00ff */
[----:B------:R-:W-:Y:S02]  /*e000*/  @P0 SHF.R.U32.HI R8, RZ, c[0x0][0x334], R6 ;  /* 0x0000cd00ff080a19 */ /* 0x000fe40000011606 */
.L_x_191:
[----:B------:R-:W-:Y:S05]  /*e010*/  BSYNC B0 ;  /* 0x0000000000007941 */ /* 0x000fea0003800000 */
.L_x_189:
[----:B------:R-:W-:Y:S05]  /*e020*/  IMAD R19, R8, c[0x0][0x32c], R7 ;  /* 0x0000cb0008137a24 */ /* 0x000fea00078e0207 */
[----:B------:R-:W-:Y:S02]  /*e030*/  IADD3 R6, R19, c[0x0][0x32c], RZ ;  /* 0x0000cb0013067a10 */ /* 0x000fe40007ffe0ff */
[----:B------:R-:W-:Y:S02]  /*e040*/  IMNMX R16, R16, R19, !PT ;  /* 0x0000001310107217 */ /* 0x000fe40007800200 */
[----:B------:R-:W-:Y:S02]  /*e050*/  IMNMX R17, R17, R6, PT ;  /* 0x0000000611117217 */ /* 0x000fe40003800200 */
.L_x_188:
[C---:B--234-:R-:W-:Y:S02]  /*e060*/  ISETP.GE.AND P0, PT, R15.reuse, 0x2, PT ;  /* 0x000000020f00780c */ /* 0x05cfe40003f06270 */
[----:B------:R-:W-:Y:S02]  /*e070*/  ISETP.GE.AND P1, PT, R15, 0x9, PT ;  /* 0x000000090f00780c */ /* 0x000fe40003f26270 */
[----:B------:R-:W-:Y:S02]  /*e080*/  LOP3.LUT R223, R223, 0xffefffff, RZ, 0xc0, !PT ;  /* 0xffefffffdfdf7812 */ /* 0x000fe400078ec0ff */
[----:B------:R-:W-:Y:S07]  /*e090*/  ISETP.GE.AND P2, PT, R15, 0x59, PT ;  /* 0x000000590f00780c */ /* 0x000fee0003f46270 */
[----:B------:R-:W-:Y:S02]  /*e0a0*/  @P0 LOP3.LUT R223, R223, 0x100000, RZ, 0xfc, !PT ;  /* 0x00100000dfdf0812 */ /* 0x000fe400078efcff */
[----:B------:R-:W-:Y:S02]  /*e0b0*/  ISETP.GT.AND P0, PT, R16, 0x1, !P0 ;  /* 0x000000011000780c */ /* 0x000fe40004704270 */
[----:B------:R-:W-:Y:S02]  /*e0c0*/  LOP3.LUT R223, R223, 0xfff7ffff, RZ, 0xc0, !PT ;  /* 0xfff7ffffdfdf7812 */ /* 0x000fe400078ec0ff */
[----:B------:R-:W-:Y:S02]  /*e0d0*/  ISETP.LT.OR P0, PT, R17, 0x2, P0 ;  /* 0x000000021100780c */ /* 0x000fe40000701670 */
[----:B------:R-:W-:Y:S02]  /*e0e0*/  @P1 LOP3.LUT R223, R223, 0x80000, RZ, 0xfc, !PT ;  /* 0x00080000dfdf1812 */ /* 0x000fe400078efcff */
[----:B------:R-:W-:Y:S02]  /*e0f0*/  FSEL R126, R126, -INF , !P0 ;  /* 0xff8000007e7e7808 */ /* 0x000fe40004000000 */
[C---:B------:R-:W-:Y:S02]  /*e100*/  ISETP.GT.AND P0, PT, R16.reuse, 0x8, !P1 ;  /* 0x000000081000780c */ /* 0x040fe40004f04270 */
[----:B------:R-:W-:Y:S02]  /*e110*/  ISETP.GE.AND P1, PT, R15, 0xa, PT ;  /* 0x0000000a0f00780c */ /* 0x000fe40003f26270 */
        /* <DEDUP_REMOVED lines=21> */
[C---:B------:R-:W-:Y:S04]  /*e270*/  ISETP.GT.AND P0, PT, R16.reuse, 0x18, !P1 ;  /* 0x000000181000780c */ /* 0x040fe80004f04270 */
        /* <DEDUP_REMOVED lines=11> */
[----:B------:R-:W-:Y:S01]  /*e330*/  ISETP.GT.AND P0, PT, R16, 0x20, !P1 ;  /* 0x000000201000780c */ /* 0x000fe20004f04270 */
[----:B------:R-:W1:Y:S03]  /*e340*/  SHFL.IDX PT, R14, R5, 0x1, 0x1c1f ;  /* 0x003c1f00050e7f89 */ /* 0x000e6600000e0000 */
        /* <DEDUP_REMOVED lines=8> */
[----:B------:R-:W-:Y:S01]  /*e3d0*/  ISETP.GE.AND P1, PT, R15, 0x29, PT ;  /* 0x000000290f00780c */ /* 0x000fe20003f26270 */
[--C-:B-1----:R-:W-:Y:S01]  /*e3e0*/  IMAD.IADD R12, R9, 0x1, R14.reuse ;  /* 0x00000001090c7824 */ /* 0x102fe200078e020e */
        /* <DEDUP_REMOVED lines=66> */
[----:B------:R-:W-:Y:S02]  /*e810*/  FSEL R156, R156, -INF , !P0 ;  /* 0xff8000009c9c7808 */ /* 0x000fe40004000000 */
[----:B------:R-:W-:Y:S02]  /*e820*/  ISETP.GT.AND P0, PT, R16, 0x51, !P1 ;  /* 0x000000511000780c */ /* 0x000fe40004f04270 */
[----:B------:R-:W-:Y:S02]  /*e830*/  LOP3.LUT R223, R223, 0xfffffffe, RZ, 0xc0, !PT ;  /* 0xfffffffedfdf7812 */ /* 0x000fe400078ec0ff */
[----:B------:R-:W-:Y:S04]  /*e840*/  ISETP.LT.OR P0, PT, R17, 0x52, P0 ;  /* 0x000000521100780c */ /* 0x000fe80000701670 */
[----:B------:R-:W-:Y:S02]  /*e850*/  FSEL R150, R150, -INF , !P0 ;  /* 0xff80000096967808 */ /* 0x000fe40004000000 */
[----:B------:R-:W-:Y:S02]  /*e860*/  @P1 LOP3.LUT R223, R223, 0x1, RZ, 0xfc, !PT ;  /* 0x00000001dfdf1812 */ /* 0x000fe400078efcff */
[----:B------:R-:W-:Y:S02]  /*e870*/  ISETP.GE.AND P1, PT, R15, 0x1, PT ;  /* 0x000000010f00780c */ /* 0x000fe40003f26270 */
[----:B------:R-:W-:Y:S02]  /*e880*/  ISETP.GT.AND P0, PT, R16, 0x58, !P2 ;  /* 0x000000581000780c */ /* 0x000fe40005704270 */
[----:B------:R-:W-:Y:S02]  /*e890*/  LOP3.LUT R223, R223, 0xffdfffff, RZ, 0xc0, !PT ;  /* 0xffdfffffdfdf7812 */ /* 0x000fe400078ec0ff */
[----:B------:R-:W-:Y:S04]  /*e8a0*/  ISETP.LT.OR P0, PT, R17, 0x59, P0 ;  /* 0x000000591100780c */ /* 0x000fe80000701670 */
[----:B------:R-:W-:Y:S02]  /*e8b0*/  FSEL R146, R146, -INF , !P0 ;  /* 0xff80000092927808 */ /* 0x000fe40004000000 */
[----:B------:R-:W-:Y:S02]  /*e8c0*/  ISETP.GT.AND P0, PT, R16, RZ, !P1 ;  /* 0x000000ff1000720c */ /* 0x000fe40004f04270 */
[----:B------:R-:W-:Y:S02]  /*e8d0*/  @P1 LOP3.LUT R223, R223, 0x200000, RZ, 0xfc, !PT ;  /* 0x00200000dfdf1812 */ /* 0x000fe400078efcff */
[----:B------:R-:W-:Y:S02]  /*e8e0*/  ISETP.LT.OR P0, PT, R17, 0x1, P0 ;  /* 0x000000011100780c */ /* 0x000fe40000701670 */
[----:B------:R-:W-:Y:S02]  /*e8f0*/  ISETP.GE.AND P1, PT, R15, 0x5a, PT ;  /* 0x0000005a0f00780c */ /* 0x000fe40003f26270 */
[----:B------:R-:W-:Y:S01]  /*e900*/  FSEL R10, R0, -INF , !P0 ;  /* 0xff800000000a7808 */ /* 0x000fe20004000000 */
[----:B------:R-:W-:Y:S01]  /*e910*/  IMAD.IADD R0, R11, 0x1, R14 ;  /* 0x000000010b007824 */ /* 0x000fe200078e020e */
        /* <DEDUP_REMOVED lines=18> */
.L_x_194:
[----:B------:R-:W-:Y:S04]  /*ea40*/  MOV R5, c[0x0][0x32c] ;  /* 0x0000cb0000057a02 */ /* 0x000fe80000000f00 */
[----:B------:R-:W-:Y:S11]  /*ea50*/  ISETP.NE.AND P0, PT, R5, 0x1, PT ;  /* 0x000000010500780c */ /* 0x000ff60003f05270 */
[----:B------:R-:W-:Y:S02]  /*ea60*/  @!UPT UIADD3 URZ, URZ, URZ, URZ ;  /* 0x0000003f3f3ff290 */ /* 0x000fe4000fffe03f */
[----:B------:R-:W-:Y:S05]  /*ea70*/  @P0 IMAD.HI.U32 R5, R14, c[0x0][0x330], RZ ;  /* 0x0000cc000e050a27 */ /* 0x000fea00078e00ff */
[----:B------:R-:W-:Y:S02]  /*ea80*/  @P0 SHF.R.U32.HI R14, RZ, c[0x0][0x334], R5 ;  /* 0x0000cd00ff0e0a19 */ /* 0x000fe40000011605 */
.L_x_195:
[----:B------:R-:W-:Y:S05]  /*ea90*/  BSYNC B0 ;  /* 0x0000000000007941 */ /* 0x000fea0003800000 */
.L_x_193:
[----:B------:R-:W-:Y:S05]  /*eaa0*/  IMAD R7, R14, c[0x0][0x32c], R7 ;  /* 0x0000cb000e077a24 */ /* 0x000fea00078e0207 */
[----:B------:R-:W-:Y:S02]  /*eab0*/  IADD3 R5, R7, c[0x0][0x32c], RZ ;  /* 0x0000cb0007057a10 */ /* 0x000fe40007ffe0ff */
[----:B------:R-:W-:Y:S02]  /*eac0*/  IMNMX R12, R12, R7, !PT ;  /* 0x000000070c0c7217 */ /* 0x000fe40007800200 */
[----:B------:R-:W-:Y:S02]  /*ead0*/  IMNMX R0, R0, R5, PT ;  /* 0x0000000500007217 */ /* 0x000fe40003800200 */
.L_x_192:
[C---:B------:R-:W-:Y:S01]  /*eae0*/  LOP3.LUT P0, RZ, R223.reuse, 0x200000, RZ, 0xc0, !PT ;  /* 0x00200000dfff7812 */ /* 0x040fe2000780c0ff */
        /* <DEDUP_REMOVED lines=14> */
[----:B------:R-:W-:Y:S01]  /*ebd0*/  FMNMX.FTZ R5, R42, R5, !PT ;  /* 0x000000052a057209 */ /* 0x000fe20007810000 */
[----:B------:R-:W-:Y:S01]  /*ebe0*/  LDSM.16.MT88.4 R44, [R212+0x3100] ;  /* 0x00310000d42c783b */ /* 0x000fe20000004200 */
        /* <DEDUP_REMOVED lines=124> */
[----:B------:R-:W-:Y:S02]  /*f3b0*/  ISETP.GT.AND P0, PT, R12, 0x51, !P0 ;  /* 0x000000510c00780c */ /* 0x000fe40004704270 */
[----:B-1----:R-:W-:Y:S02]  /*f3c0*/  FMNMX.FTZ R12, R14, R5, !PT ;  /* 0x000000050e0c7209 */ /* 0x002fe40007810000 */
[----:B------:R-:W-:Y:S03]  /*f3d0*/  ISETP.LT.OR P0, PT, R0, 0x52, P0 ;  /* 0x000000520000780c */ /* 0x000fe60000701670 */
[----:B------:R-:W1:Y:S01]  /*f3e0*/  SHFL.BFLY PT, R15, R12, 0x1, 0x1f ;  /* 0x0c201f000c0f7f89 */ /* 0x000e6200000e0000 */
[----:B------:R-:W-:Y:S04]  /*f3f0*/  FSEL R139, R139, -INF , !P0 ;  /* 0xff8000008b8b7808 */ /* 0x000fe80004000000 */
[----:B------:R-:W-:Y:S04]  /*f400*/  FMNMX.FTZ R0, R139, R16, !PT ;  /* 0x000000108b007209 */ /* 0x000fe80007810000 */
[----:B------:R-:W-:Y:S04]  /*f410*/  FMNMX.FTZ R0, R135, R0, !PT ;  /* 0x0000000087007209 */ /* 0x000fe80007810000 */
[----:B------:R-:W-:Y:S05]  /*f420*/  FMNMX.FTZ R7, R117, R0, !PT ;  /* 0x0000000075077209 */ /* 0x000fea0007810000 */
[----:B------:R-:W2:Y:S01]  /*f430*/  SHFL.BFLY PT, R4, R7, 0x2, 0x1f ;  /* 0x0c401f0007047f89 */ /* 0x000ea200000e0000 */
[----:B-1----:R-:W-:Y:S04]  /*f440*/  FMNMX.FTZ R0, R12, R15, !PT ;  /* 0x0000000f0c007209 */ /* 0x002fe80007810000 */
[C---:B------:R-:W-:Y:S01]  /*f450*/  FSETP.NEU.FTZ.AND P0, PT, R0.reuse, -INF , PT ;  /* 0xff8000000000780b */ /* 0x040fe20003f1d000 */
[----:B------:R-:W-:Y:S05]  /*f460*/  FMUL.FTZ R149, R0, c[0x0][0x2d0] ;  /* 0x0000b40000957a20 */ /* 0x000fea0000410000 */
[----:B------:R-:W-:Y:S05]  /*f470*/  FSEL R149, R149, RZ, P0 ;  /* 0x000000ff95957208 */ /* 0x000fea0000000000 */
[--C-:B------:R-:W-:Y:S01]  /*f480*/  FFMA.FTZ R118, R6, c[0x0][0x2d0], -R149.reuse ;  /* 0x0000b40006767a23 */ /* 0x100fe20000010895 */
[----:B------:R-:W-:Y:S01]  /*f490*/  FSEL R6, R0, RZ, P0 ;  /* 0x000000ff00067208 */ /* 0x000fe20000000000 */
[--C-:B------:R-:W-:Y:S01]  /*f4a0*/  FFMA.FTZ R128, R10, c[0x0][0x2d0], -R149.reuse ;  /* 0x0000b4000a807a23 */ /* 0x100fe20000010895 */
[----:B--2---:R-:W-:Y:S01]  /*f4b0*/  FMNMX.FTZ R5, R7, R4, !PT ;  /* 0x0000000407057209 */ /* 0x004fe20007810000 */
[----:B------:R-:W-:Y:S02]  /*f4c0*/  FFMA.FTZ R129, R8, c[0x0][0x2d0], -R149 ;  /* 0x0000b40008817a23 */ /* 0x000fe40000010895 */
[----:B------:R-:W-:Y:S01]  /*f4d0*/  FADD.FTZ R3, -R6, R3 ;  /* 0x0000000306037221 */ /* 0x000fe20000010100 */
[----:B------:R-:W-:Y:S01]  /*f4e0*/  MUFU.EX2 R118, R118 ;  /* 0x0000007600767308 */ /* 0x000fe20000000800 */
[----:B------:R-:W1:Y:S01]  /*f4f0*/  SHFL.BFLY PT, R4, R5, 0x1, 0x1f ;  /* 0x0c201f0005047f89 */ /* 0x000e6200000e0000 */
[--C-:B------:R-:W-:Y:S02]  /*f500*/  FFMA.FTZ R119, R126, c[0x0][0x2d0], -R149.reuse ;  /* 0x0000b4007e777a23 */ /* 0x100fe40000010895 */
[--C-:B------:R-:W-:Y:S02]  /*f510*/  FFMA.FTZ R136, R42, c[0x0][0x2d0], -R149.reuse ;  /* 0x0000b4002a887a23 */ /* 0x100fe40000010895 */
[--C-:B------:R-:W-:Y:S02]  /*f520*/  FFMA.FTZ R137, R40, c[0x0][0x2d0], -R149.reuse ;  /* 0x0000b40028897a23 */ /* 0x100fe40000010895 */
[--C-:B------:R-:W-:Y:S02]  /*f530*/  FFMA.FTZ R138, R50, c[0x0][0x2d0], -R149.reuse ;  /* 0x0000b400328a7a23 */ /* 0x100fe40000010895 */
        /* <DEDUP_REMOVED lines=8> */
[--C-:B------:R-:W-:Y:S01]  /*f5c0*/  FFMA.FTZ R234, R234, c[0x0][0x2d0], -R149.reuse ;  /* 0x0000b400eaea7a23 */ /* 0x100fe20000010895 */
[----:B-1----:R-:W-:Y:S01]  /*f5d0*/  FMNMX.FTZ R116, R5, R4, !PT ;  /* 0x0000000405747209 */ /* 0x002fe20007810000 */
[----:B------:R-:W-:Y:S02]  /*f5e0*/  FMUL.FTZ R4, R3, c[0x0][0x2d0] ;  /* 0x0000b40003047a20 */ /* 0x000fe40000410000 */
[--C-:B------:R-:W-:Y:S01]  /*f5f0*/  FFMA.FTZ R156, R156, c[0x0][0x2d0], -R149.reuse ;  /* 0x0000b4009c9c7a23 */ /* 0x100fe20000010895 */
[C---:B------:R-:W-:Y:S01]  /*f600*/  FSETP.NEU.FTZ.AND P0, PT, R116.reuse, -INF , PT ;  /* 0xff8000007400780b */ /* 0x040fe20003f1d000 */
[----:B------:R-:W-:Y:S01]  /*f610*/  FMUL.FTZ R134, R116, c[0x0][0x2d0] ;  /* 0x0000b40074867a20 */ /* 0x000fe20000410000 */
[----:B------:R-:W1:Y:S01]  /*f620*/  MUFU.EX2 R3, R4 ;  /* 0x0000000400037308 */ /* 0x000e620000000800 */
[--C-:B------:R-:W-:Y:S01]  /*f630*/  FFMA.FTZ R146, R146, c[0x0][0x2d0], -R149.reuse ;  /* 0x0000b40092927a23 */ /* 0x100fe20000010895 */
[----:B------:R-:W-:Y:S02]  /*f640*/  FSEL R5, R116, RZ, P0 ;  /* 0x000000ff74057208 */ /* 0x000fe40000000000 */
[----:B------:R-:W-:Y:S02]  /*f650*/  FSEL R134, R134, RZ, P0 ;  /* 0x000000ff86867208 */ /* 0x000fe40000000000 */
[----:B------:R-:W-:Y:S01]  /*f660*/  ISETP.GT.AND P0, PT, R192, R215, PT ;  /* 0x000000d7c000720c */ /* 0x000fe20003f04270 */
[----:B------:R-:W-:Y:S02]  /*f670*/  FADD.FTZ R5, -R5, R2 ;  /* 0x0000000205057221 */ /* 0x000fe40000010100 */
[--C-:B------:R-:W-:Y:S01]  /*f680*/  FFMA.FTZ R133, R13, c[0x0][0x2d0], -R134.reuse ;  /* 0x0000b4000d857a23 */ /* 0x100fe20000010886 */
[----:B------:R-:W3:Y:S01]  /*f690*/  MUFU.EX2 R129, R129 ;  /* 0x0000008100817308 */ /* 0x000ee20000000800 */
[----:B------:R-:W4:Y:S01]  /*f6a0*/  LDSM.16.MT88.4 R12, [R212+0x100] ;  /* 0x00010000d40c783b */ /* 0x000f220000004200 */
[--C-:B------:R-:W-:Y:S01]  /*f6b0*/  FFMA.FTZ R131, R11, c[0x0][0x2d0], -R134.reuse ;  /* 0x0000b4000b837a23 */ /* 0x100fe20000010886 */
[----:B--2---:R-:W-:Y:S01]  /*f6c0*/  F2FP.PACK_AB R124, R119, R128 ;  /* 0x00000080777c723e */ /* 0x004fe200000000ff */
[--C-:B------:R-:W-:Y:S02]  /*f6d0*/  FFMA.FTZ R130, R9, c[0x0][0x2d0], -R134.reuse ;  /* 0x0000b40009827a23 */ /* 0x100fe40000010886 */
[--C-:B------:R-:W-:Y:S02]  /*f6e0*/  FFMA.FTZ R132, R125, c[0x0][0x2d0], -R134.reuse ;  /* 0x0000b4007d847a23 */ /* 0x100fe40000010886 */
[----:B------:R-:W-:Y:S02]  /*f6f0*/  FMUL.FTZ R2, R5, c[0x0][0x2d0] ;  /* 0x0000b40005027a20 */ /* 0x000fe40000410000 */
[----:B------:R-:W-:Y:S01]  /*f700*/  MUFU.EX2 R133, R133 ;  /* 0x0000008500857308 */ /* 0x000fe20000000800 */
[--C-:B------:R-:W-:Y:S02]  /*f710*/  FFMA.FTZ R165, R165, c[0x0][0x2d0], -R134.reuse ;  /* 0x0000b400a5a57a23 */ /* 0x100fe40000010886 */
[--C-:B------:R-:W-:Y:S02]  /*f720*/  FFMA.FTZ R161, R161, c[0x0][0x2d0], -R134.reuse ;  /* 0x0000b400a1a17a23 */ /* 0x100fe40000010886 */
[C---:B-1----:R-:W-:Y:S02]  /*f730*/  FMUL.FTZ R4, R3.reuse, R112 ;  /* 0x0000007003047220 */ /* 0x042fe40000410000 */
[C---:B------:R-:W-:Y:S02]  /*f740*/  FMUL.FTZ R5, R3.reuse, R113 ;  /* 0x0000007103057220 */ /* 0x040fe40000410000 */
[C---:B------:R-:W-:Y:S01]  /*f750*/  FMUL.FTZ R8, R3.reuse, R108 ;  /* 0x0000006c03087220 */ /* 0x040fe20000410000 */
[----:B------:R-:W1:Y:S01]  /*f760*/  MUFU.EX2 R2, R2 ;  /* 0x0000000200027308 */ /* 0x000e620000000800 */
[C---:B------:R-:W-:Y:S02]  /*f770*/  FMUL.FTZ R9, R3.reuse, R109 ;  /* 0x0000006d03097220 */ /* 0x040fe40000410000 */
[----:B------:R-:W-:Y:S01]  /*f780*/  FMUL.FTZ R16, R3, R100 ;  /* 0x0000006403107220 */ /* 0x000fe20000410000 */
[----:B---3--:R-:W-:Y:S01]  /*f790*/  F2FP.PACK_AB R126, R129, R118 ;  /* 0x00000076817e723e */ /* 0x008fe200000000ff */
[C---:B------:R-:W-:Y:S02]  /*f7a0*/  FMUL.FTZ R17, R3.reuse, R101 ;  /* 0x0000006503117220 */ /* 0x040fe40000410000 */
[C---:B------:R-:W-:Y:S02]  /*f7b0*/  FMUL.FTZ R24, R3.reuse, R92 ;  /* 0x0000005c03187220 */ /* 0x040fe40000410000 */
[C---:B------:R-:W-:Y:S01]  /*f7c0*/  FMUL.FTZ R25, R3.reuse, R93 ;  /* 0x0000005d03197220 */ /* 0x040fe20000410000 */
[----:B------:R-:W2:Y:S01]  /*f7d0*/  MUFU.EX2 R132, R132 ;  /* 0x0000008400847308 */ /* 0x000ea20000000800 */
        /* <DEDUP_REMOVED lines=14> */
[----:B--2---:R-:W-:Y:S01]  /*f8c0*/  F2FP.PACK_AB R125, R132, R133 ;  /* 0x00000085847d723e */ /* 0x004fe200000000ff */
        /* <DEDUP_REMOVED lines=12> */
[----:B------:R-:W-:Y:S01]  /*f990*/  FMUL.FTZ R51, R2, R71 ;  /* 0x0000004702337220 */ /* 0x000fe20000410000 */
[----:B------:R-:W2:Y:S01]  /*f9a0*/  LDSM.16.MT88.4 R84, [R210+0x3100] ;  /* 0x00310000d254783b */ /* 0x000ea20000004200 */
[C---:B------:R-:W-:Y:S01]  /*f9b0*/  FMUL.FTZ R53, R3.reuse, R53 ;  /* 0x0000003503357220 */ /* 0x040fe20000410000 */
[----:B-1----:R-:W-:Y:S01]  /*f9c0*/  F2FP.PACK_AB R127, R130, R131 ;  /* 0x00000083827f723e */ /* 0x002fe200000000ff */
[C---:B------:R-:W-:Y:S02]  /*f9d0*/  FMUL.FTZ R54, R2.reuse, R54 ;  /* 0x0000003602367220 */ /* 0x040fe40000410000 */
[C---:B------:R-:W-:Y:S02]  /*f9e0*/  FMUL.FTZ R55, R2.reuse, R55 ;  /* 0x0000003702377220 */ /* 0x040fe40000410000 */
[C---:B------:R-:W-:Y:S01]  /*f9f0*/  FMUL.FTZ R56, R3.reuse, R56 ;  /* 0x0000003803387220 */ /* 0x040fe20000410000 */
[----:B------:R-:W1:Y:S01]  /*fa00*/  LDSM.16.MT88.4 R76, [R209+0x3100] ;  /* 0x00310000d14c783b */ /* 0x000e620000004200 */
[C---:B----4-:R-:W-:Y:S01]  /*fa10*/  HMMA.16816.F32 R4, R124.reuse, R12, R4 ;  /* 0x0000000c7c04723c */ /* 0x050fe20000001804 */
[----:B------:R-:W-:Y:S04]  /*fa20*/  MUFU.EX2 R165, R165 ;  /* 0x000000a500a57308 */ /* 0x000fe80000000800 */
[C---:B------:R-:W-:Y:S02]  /*fa30*/  FMUL.FTZ R57, R3.reuse, R57 ;  /* 0x0000003903397220 */ /* 0x040fe40000410000 */
[----:B------:R-:W3:Y:S01]  /*fa40*/  LDSM.16.MT88.4 R68, [R208+0x3100] ;  /* 0x00310000d044783b */ /* 0x000ee20000004200 */
[C---:B------:R-:W-:Y:S03]  /*fa50*/  HMMA.16816.F32 R8, R124.reuse, R14, R8 ;  /* 0x0000000e7c08723c */ /* 0x040fe60000001808 */
[----:B------:R-:W-:Y:S01]  /*fa60*/  MUFU.EX2 R161, R161 ;  /* 0x000000a100a17308 */ /* 0x000fe20000000800 */
[C---:B------:R-:W-:Y:S02]  /*fa70*/  FMUL.FTZ R12, R3.reuse, R104 ;  /* 0x00000068030c7220 */ /* 0x040fe40000410000 */
[C---:B------:R-:W-:Y:S01]  /*fa80*/  FMUL.FTZ R13, R3.reuse, R105 ;  /* 0x00000069030d7220 */ /* 0x040fe20000410000 */
[----:B------:R-:W-:Y:S01]  /*fa90*/  LDSM.16.MT88.4 R100, [R210+0x2900] ;  /* 0x00290000d264783b */ /* 0x000fe20000004200 */
[C---:B------:R-:W-:Y:S04]  /*faa0*/  FMUL.FTZ R14, R2.reuse, R106 ;  /* 0x0000006a020e7220 */ /* 0x040fe80000410000 */
[C---:B------:R-:W-:Y:S01]  /*fab0*/  FMUL.FTZ R15, R2.reuse, R107 ;  /* 0x0000006b020f7220 */ /* 0x040fe20000410000 */
[----:B------:R-:W-:Y:S01]  /*fac0*/  MUFU.EX2 R136, R136 ;  /* 0x0000008800887308 */ /* 0x000fe20000000800 */
[C---:B------:R-:W-:Y:S02]  /*fad0*/  FMUL.FTZ R58, R2.reuse, R58 ;  /* 0x0000003a023a7220 */ /* 0x040fe40000410000 */
[C---:B------:R-:W-:Y:S02]  /*fae0*/  FMUL.FTZ R59, R2.reuse, R59 ;  /* 0x0000003b023b7220 */ /* 0x040fe40000410000 */
[C---:B------:R-:W-:Y:S01]  /*faf0*/  FMUL.FTZ R60, R3.reuse, R60 ;  /* 0x0000003c033c7220 */ /* 0x040fe20000410000 */
[C---:B------:R-:W-:Y:S03]  /*fb00*/  HMMA.16816.F32 R12, R124.reuse, R20, R12 ;  /* 0x000000147c0c723c */ /* 0x040fe6000000180c */
[C---:B------:R-:W-:Y:S01]  /*fb10*/  FMUL.FTZ R61, R3.reuse, R61 ;  /* 0x0000003d033d7220 */ /* 0x040fe20000410000 */
[----:B------:R-:W4:Y:S01]  /*fb20*/  MUFU.EX2 R137, R137 ;  /* 0x0000008900897308 */ /* 0x000f220000000800 */
        /* <DEDUP_REMOVED lines=17> */
[C---:B------:R-:W-:Y:S02]  /*fc40*/  FMUL.FTZ R67, R2.reuse, R67 ;  /* 0x0000004302437220 */ /* 0x040fe40000410000 */
[C---:B------:R-:W-:Y:S04]  /*fc50*/  FMUL.FTZ R30, R2.reuse, R90 ;  /* 0x0000005a021e7220 */ /* 0x040fe80000410000 */
[C---:B------:R-:W-:Y:S01]  /*fc60*/  FMUL.FTZ R31, R2.reuse, R91 ;  /* 0x0000005b021f7220 */ /* 0x040fe20000410000 */
[----:B------:R-:W-:Y:S01]  /*fc70*/  MUFU.EX2 R162, R162 ;  /* 0x000000a200a27308 */ /* 0x000fe20000000800 */
[----:B------:R-:W-:Y:S01]  /*fc80*/  LDSM.16.MT88.4 R88, [R212+0x3900] ;  /* 0x00390000d458783b */ /* 0x000fe20000004200 */
[--C-:B------:R-:W-:Y:S02]  /*fc90*/  FFMA.FTZ R148, R167, c[0x0][0x2d0], -R134.reuse ;  /* 0x0000b400a7947a23 */ /* 0x100fe40000010886 */
[--C-:B------:R-:W-:Y:S02]  /*fca0*/  FFMA.FTZ R151, R151, c[0x0][0x2d0], -R134.reuse ;  /* 0x0000b40097977a23 */ /* 0x100fe40000010886 */
[C---:B------:R-:W-:Y:S03]  /*fcb0*/  HMMA.16816.F32 R28, R124.reuse, R36, R28 ;  /* 0x000000247c1c723c */ /* 0x040fe6000000181c */
[--C-:B------:R-:W-:Y:S01]  /*fcc0*/  FFMA.FTZ R157, R157, c[0x0][0x2d0], -R134.reuse ;  /* 0x0000b4009d9d7a23 */ /* 0x100fe20000010886 */
[----:B------:R-:W-:Y:S01]  /*fcd0*/  MUFU.EX2 R148, R148 ;  /* 0x0000009400947308 */ /* 0x000fe20000000800 */
[--C-:B------:R-:W-:Y:S02]  /*fce0*/  FFMA.FTZ R158, R163, c[0x0][0x2d0], -R134.reuse ;  /* 0x0000b400a39e7a23 */ /* 0x100fe40000010886 */
[C---:B------:R-:W-:Y:S01]  /*fcf0*/  FMUL.FTZ R36, R3.reuse, R80 ;  /* 0x0000005003247220 */ /* 0x040fe20000410000 */
[C---:B------:R-:W-:Y:S04]  /*fd00*/  HMMA.16816.F32 R32, R124.reuse, R38, R32 ;  /* 0x000000267c20723c */ /* 0x040fe80000001820 */
[----:B------:R-:W-:Y:S02]  /*fd10*/  FMUL.FTZ R37, R3, R81 ;  /* 0x0000005103257220 */ /* 0x000fe40000410000 */
[----:B------:R-:W5:Y:S01]  /*fd20*/  MUFU.EX2 R151, R151 ;  /* 0x0000009700977308 */ /* 0x000f620000000800 */
[C---:B------:R-:W-:Y:S02]  /*fd30*/  FMUL.FTZ R38, R2.reuse, R82 ;  /* 0x0000005202267220 */ /* 0x040fe40000410000 */
[----:B------:R-:W-:Y:S02]  /*fd40*/  FMUL.FTZ R39, R2, R83 ;  /* 0x0000005302277220 */ /* 0x000fe40000410000 */
[----:B------:R-:W-:Y:S01]  /*fd50*/  LDSM.16.MT88.4 R80, [R209+0x900] ;  /* 0x00090000d150783b */ /* 0x000fe20000004200 */
[--C-:B------:R-:W-:Y:S02]  /*fd60*/  FFMA.FTZ R163, R186, c[0x0][0x2d0], -R149.reuse ;  /* 0x0000b400baa37a23 */ /* 0x100fe40000010895 */
[--C-:B------:R-:W-:Y:S02]  /*fd70*/  FFMA.FTZ R167, R164, c[0x0][0x2d0], -R149.reuse ;  /* 0x0000b400a4a77a23 */ /* 0x100fe40000010895 */
[C---:B------:R-:W-:Y:S01]  /*fd80*/  HMMA.16816.F32 R36, R124.reuse, R44, R36 ;  /* 0x0000002c7c24723c */ /* 0x040fe20000001824 */
[----:B------:R-:W-:Y:S02]  /*fd90*/  MUFU.EX2 R157, R157 ;  /* 0x0000009d009d7308 */ /* 0x000fe40000000800 */
        /* <DEDUP_REMOVED lines=9> */
[----:B------:R-:W3:Y:S01]  /*fe30*/  MUFU.EX2 R163, R163 ;  /* 0x000000a300a37308 */ /* 0x000ee20000000800 */
[----:B------:R-:W4:Y:S01]  /*fe40*/  LDSM.16.MT88.4 R72, [R212+0x900] ;  /* 0x00090000d448783b */ /* 0x000f220000004200 */
[--C-:B------:R-:W-:Y:S02]  /*fe50*/  FFMA.FTZ R229, R229, c[0x0][0x2d0], -R134.reuse ;  /* 0x0000b400e5e57a23 */ /* 0x100fe40000010886 */
[--C-:B------:R-:W-:Y:S02]  /*fe60*/  FFMA.FTZ R231, R238, c[0x0][0x2d0], -R149.reuse ;  /* 0x0000b400eee77a23 */ /* 0x100fe40000010895 */
[C---:B--2---:R-:W-:Y:S03]  /*fe70*/  HMMA.16816.F32 R44, R124.reuse, R84, R44 ;  /* 0x000000547c2c723c */ /* 0x044fe6000000182c */
[--C-:B------:R-:W-:Y:S01]  /*fe80*/  FFMA.FTZ R233, R236, c[0x0][0x2d0], -R149.reuse ;  /* 0x0000b400ece97a23 */ /* 0x100fe20000010895 */
[----:B------:R-:W2:Y:S01]  /*fe90*/  MUFU.EX2 R167, R167 ;  /* 0x000000a700a77308 */ /* 0x000ea20000000800 */
        /* <DEDUP_REMOVED lines=15> */
[C---:B---3--:R-:W-:Y:S04]  /*ff90*/  HMMA.16816.F32 R60, R124.reuse, R68, R60 ;  /* 0x000000447c3c723c */ /* 0x048fe8000000183c */
[----:B------:R-:W-:Y:S01]  /*ffa0*/  MUFU.EX2 R235, R235 ;  /* 0x000000eb00eb7308 */ /* 0x000fe20000000800 */
[--C-:B------:R-:W-:Y:S02]  /*ffb0*/  FFMA.FTZ R159, R150, c[0x0][0x2d0], -R149.reuse ;  /* 0x0000b400969f7a23 */ /* 0x100fe40000010895 */
[----:B----4-:R-:W-:Y:S01]  /*ffc0*/  F2FP.PACK_AB R68, R137, R136 ;  /* 0x000000888944723e */ /* 0x010fe200000000ff */
[----:B------:R-:W-:Y:S04]  /*ffd0*/  HMMA.16816.F32 R64, R124, R70, R64 ;  /* 0x000000467c40723c */ /* 0x000fe80000001840 */
[----:B-----5:R-:W-:Y:S01]  /*ffe0*/  F2FP.PACK_AB R69, R151, R148 ;  /* 0x000000949745723e */ /* 0x020fe200000000ff */
[----:B------:R-:W-:Y:S01]  /*fff0*/  FFMA.FTZ R149, R144, c[0x0][0x2d0], -R149 ;  /* 0x0000b40090957a23 */ /* 0x000fe20000010895 */
[----:B------:R-:W-:Y:S01]  /*10000*/  MUFU.EX2 R228, R228 ;  /* 0x000000e400e47308 */ /* 0x000fe20000000800 */
[----:B------:R-:W-:Y:S01]  /*10010*/  F2FP.PACK_AB R70, R145, R138 ;  /* 0x0000008a9146723e */ /* 0x000fe200000000ff */
[--C-:B------:R-:W-:Y:S01]  /*10020*/  FFMA.FTZ R144, R147, c[0x0][0x2d0], -R134.reuse ;  /* 0x0000b40093907a23 */ /* 0x100fe20000010886 */
[----:B------:R-:W-:Y:S03]  /*10030*/  F2FP.PACK_AB R71, R158, R157 ;  /* 0x0000009d9e47723e */ /* 0x000fe600000000ff */
[--C-:B------:R-:W-:Y:S02]  /*10040*/  FFMA.FTZ R139, R139, c[0x0][0x2d0], -R134.reuse ;  /* 0x0000b4008b8b7a23 */ /* 0x100fe40000010886 */
[--C-:B------:R-:W-:Y:S02]  /*10050*/  FFMA.FTZ R135, R135, c[0x0][0x2d0], -R134.reuse ;  /* 0x0000b40087877a23 */ /* 0x100fe40000010886 */
[C---:B------:R-:W-:Y:S01]  /*10060*/  HMMA.16816.F32 R4, R68.reuse, R72, R4 ;  /* 0x000000484404723c */ /* 0x040fe20000001804 */
[----:B------:R-:W-:Y:S04]  /*10070*/  MUFU.EX2 R164, R164 ;  /* 0x000000a400a47308 */ /* 0x000fe80000000800 */
[----:B------:R-:W-:Y:S02]  /*10080*/  FFMA.FTZ R134, R117, c[0x0][0x2d0], -R134 ;  /* 0x0000b40075867a23 */ /* 0x000fe40000010886 */
[----:B------:R-:W-:Y:S01]  /*10090*/  FFMA.FTZ R128, R3, R224, R128 ;  /* 0x000000e003807223 */ /* 0x000fe20000010080 */
[C---:B------:R-:W-:Y:S01]  /*100a0*/  HMMA.16816.F32 R8, R68.reuse, R74, R8 ;  /* 0x0000004a4408723c */ /* 0x040fe20000001808 */
[----:B------:R-:W3:Y:S02]  /*100b0*/  LDSM.16.MT88.4 R72, [R210+0x3900] ;  /* 0x00390000d248783b */ /* 0x000ee40000004200 */
[----:B------:R-:W4:Y:S01]  /*100c0*/  MUFU.EX2 R187, R187 ;  /* 0x000000bb00bb7308 */ /* 0x000f220000000800 */
[----:B------:R-:W-:Y:S02]  /*100d0*/  FFMA.FTZ R133, R2, R225, R133 ;  /* 0x000000e102857223 */ /* 0x000fe40000010085 */
[----:B------:R-:W-:Y:S02]  /*100e0*/  FADD.FTZ R119, R119, R128 ;  /* 0x0000008077777221 */ /* 0x000fe40000010000 */
[C---:B-1----:R-:W-:Y:S04]  /*100f0*/  HMMA.16816.F32 R12, R68.reuse, R76, R12 ;  /* 0x0000004c440c723c */ /* 0x042fe8000000180c */
[----:B------:R-:W-:Y:S01]  /*10100*/  FADD.FTZ R132, R132, R133 ;  /* 0x0000008584847221 */ /* 0x000fe20000010000 */
[----:B------:R-:W-:Y:S01]  /*10110*/  MUFU.EX2 R186, R186 ;  /* 0x000000ba00ba7308 */ /* 0x000fe20000000800 */
[----:B------:R-:W-:Y:S02]  /*10120*/  FADD.FTZ R118, R118, R119 ;  /* 0x0000007776767221 */ /* 0x000fe40000010000 */
[C---:B------:R-:W-:Y:S01]  /*10130*/  HMMA.16816.F32 R16, R68.reuse, R78, R16 ;  /* 0x0000004e4410723c */ /* 0x040fe20000001810 */
[----:B------:R-:W1:Y:S03]  /*10140*/  LDSM.16.MT88.4 R76, [R209+0x3900] ;  /* 0x00390000d14c783b */ /* 0x000e660000004200 */
[----:B------:R-:W-:Y:S02]  /*10150*/  FADD.FTZ R3, R131, R132 ;  /* 0x0000008483037221 */ /* 0x000fe40000010000 */
[----:B------:R-:W-:Y:S01]  /*10160*/  FADD.FTZ R129, R129, R118 ;  /* 0x0000007681817221 */ /* 0x000fe20000010000 */
[----:B------:R-:W5:Y:S01]  /*10170*/  MUFU.EX2 R229, R229 ;  /* 0x000000e500e57308 */ /* 0x000f620000000800 */
[C---:B------:R-:W-:Y:S04]  /*10180*/  HMMA.16816.F32 R20, R68.reuse, R80, R20 ;  /* 0x000000504414723c */ /* 0x040fe80000001814 */
[----:B------:R-:W-:Y:S02]  /*10190*/  FADD.FTZ R3, R130, R3 ;  /* 0x0000000382037221 */ /* 0x000fe40000010000 */
[----:B------:R-:W-:Y:S02]  /*101a0*/  FADD.FTZ R136, R136, R129 ;  /* 0x0000008188887221 */ /* 0x000fe40000010000 */
[C---:B------:R-:W-:Y:S01]  /*101b0*/  HMMA.16816.F32 R24, R68.reuse, R82, R24 ;  /* 0x000000524418723c */ /* 0x040fe20000001818 */
[----:B------:R-:W1:Y:S01]  /*101c0*/  LDSM.16.MT88.4 R80, [R208+0x3900] ;  /* 0x00390000d050783b */ /* 0x000e620000004200 */
        /* <DEDUP_REMOVED lines=12> */
[C---:B------:R-:W-:Y:S04]  /*10290*/  HMMA.16816.F32 R36, R68.reuse, R88, R36 ;  /* 0x000000584424723c */ /* 0x040fe80000001824 */
[----:B------:R-:W-:Y:S04]  /*102a0*/  FADD.FTZ R3, R158, R3 ;  /* 0x000000039e037221 */ /* 0x000fe80000010000 */
        /* <DEDUP_REMOVED lines=8> */
[C---:B-1----:R-:W-:Y:S08]  /*10330*/  HMMA.16816.F32 R52, R68.reuse, R76, R52 ;  /* 0x0000004c4434723c */ /* 0x042ff00000001834 */
[C---:B------:R-:W-:Y:S01]  /*10340*/  HMMA.16816.F32 R56, R68.reuse, R78, R56 ;  /* 0x0000004e4438723c */ /* 0x040fe20000001838 */
[----:B------:R-:W1:Y:S01]  /*10350*/  LDSM.16.MT88.4 R76, [R209+0x1100] ;  /* 0x00110000d14c783b */ /* 0x000e620000004200 */
[----:B------:R-:W-:Y:S06]  /*10360*/  MUFU.EX2 R237, R237 ;  /* 0x000000ed00ed7308 */ /* 0x000fec0000000800 */
[C---:B------:R-:W-:Y:S04]  /*10370*/  HMMA.16816.F32 R60, R68.reuse, R80, R60 ;  /* 0x00000050443c723c */ /* 0x040fe8000000183c */
[----:B------:R-:W-:Y:S04]  /*10380*/  MUFU.EX2 R238, R238 ;  /* 0x000000ee00ee7308 */ /* 0x000fe80000000800 */
[----:B------:R-:W-:Y:S01]  /*10390*/  HMMA.16816.F32 R64, R68, R82, R64 ;  /* 0x000000524440723c */ /* 0x000fe20000001840 */
[----:B------:R-:W1:Y:S05]  /*103a0*/  LDSM.16.MT88.4 R80, [R208+0x1100] ;  /* 0x00110000d050783b */ /* 0x000e6a0000004200 */
[----:B------:R-:W-:Y:S01]  /*103b0*/  MUFU.EX2 R156, R156 ;  /* 0x0000009c009c7308 */ /* 0x000fe20000000800 */
[----:B------:R-:W-:Y:S01]  /*103c0*/  F2FP.PACK_AB R68, R160, R163 ;  /* 0x000000a3a044723e */ /* 0x000fe200000000ff */
[----:B------:R-:W-:Y:S01]  /*103d0*/  FADD.FTZ R163, R163, R138 ;  /* 0x0000008aa3a37221 */ /* 0x000fe20000010000 */
[----:B--2---:R-:W-:Y:S03]  /*103e0*/  F2FP.PACK_AB R70, R167, R162 ;  /* 0x000000a2a746723e */ /* 0x004fe600000000ff */
[----:B----4-:R-:W-:Y:S01]  /*103f0*/  F2FP.PACK_AB R69, R187, R164 ;  /* 0x000000a4bb45723e */ /* 0x010fe200000000ff */
[----:B------:R-:W-:Y:S01]  /*10400*/  FADD.FTZ R164, R164, R3 ;  /* 0x00000003a4a47221 */ /* 0x000fe20000010000 */
[----:B-----5:R-:W-:Y:S01]  /*10410*/  F2FP.PACK_AB R71, R229, R186 ;  /* 0x000000bae547723e */ /* 0x020fe200000000ff */
[----:B------:R-:W-:Y:S01]  /*10420*/  FADD.FTZ R163, R160, R163 ;  /* 0x000000a3a0a37221 */ /* 0x000fe20000010000 */
[----:B------:R-:W2:Y:S01]  /*10430*/  MUFU.EX2 R159, R159 ;  /* 0x0000009f009f7308 */ /* 0x000ea20000000800 */
[----:B------:R-:W-:Y:S02]  /*10440*/  FADD.FTZ R187, R187, R164 ;  /* 0x000000a4bbbb7221 */ /* 0x000fe40000010000 */
[----:B------:R-:W-:Y:S02]  /*10450*/  FADD.FTZ R162, R162, R163 ;  /* 0x000000a3a2a27221 */ /* 0x000fe40000010000 */
[C---:B---3--:R-:W-:Y:S03]  /*10460*/  HMMA.16816.F32 R4, R68.reuse, R72, R4 ;  /* 0x000000484404723c */ /* 0x048fe60000001804 */
[----:B------:R-:W-:Y:S02]  /*10470*/  FADD.FTZ R186, R186, R187 ;  /* 0x000000bbbaba7221 */ /* 0x000fe40000010000 */
[----:B------:R-:W-:Y:S01]  /*10480*/  MUFU.EX2 R146, R146 ;  /* 0x0000009200927308 */ /* 0x000fe20000000800 */
[----:B------:R-:W-:Y:S02]  /*10490*/  FADD.FTZ R162, R167, R162 ;  /* 0x000000a2a7a27221 */ /* 0x000fe40000010000 */
[C---:B------:R-:W-:Y:S01]  /*104a0*/  HMMA.16816.F32 R8, R68.reuse, R74, R8 ;  /* 0x0000004a4408723c */ /* 0x040fe20000001808 */
[----:B------:R-:W3:Y:S03]  /*104b0*/  LDSM.16.MT88.4 R72, [R212+0x4100] ;  /* 0x00410000d448783b */ /* 0x000ee60000004200 */
[----:B------:R-:W-:Y:S03]  /*104c0*/  FADD.FTZ R229, R229, R186 ;  /* 0x000000bae5e57221 */ /* 0x000fe60000010000 */
[----:B------:R-:W4:Y:S01]  /*104d0*/  MUFU.EX2 R149, R149 ;  /* 0x0000009500957308 */ /* 0x000f220000000800 */
[C---:B------:R-:W-:Y:S04]  /*104e0*/  HMMA.16816.F32 R12, R68.reuse, R84, R12 ;  /* 0x00000054440c723c */ /* 0x040fe8000000180c */
[----:B--2---:R-:W-:Y:S01]  /*104f0*/  F2FP.PACK_AB R124, R159, R156 ;  /* 0x0000009c9f7c723e */ /* 0x004fe200000000ff */
[----:B------:R-:W-:Y:S03]  /*10500*/  FADD.FTZ R2, R236, R229 ;  /* 0x000000e5ec027221 */ /* 0x000fe60000010000 */
[C---:B------:R-:W-:Y:S01]  /*10510*/  HMMA.16816.F32 R16, R68.reuse, R86, R16 ;  /* 0x000000564410723c */ /* 0x040fe20000001810 */
[----:B------:R-:W2:Y:S01]  /*10520*/  LDSM.16.MT88.4 R84, [R210+0x4100] ;  /* 0x00410000d254783b */ /* 0x000ea20000004200 */
[----:B------:R-:W-:Y:S02]  /*10530*/  MUFU.EX2 R144, R144 ;  /* 0x0000009000907308 */ /* 0x000fe40000000800 */
[----:B------:R-:W-:Y:S04]  /*10540*/  FADD.FTZ R2, R239, R2 ;  /* 0x00000002ef027221 */ /* 0x000fe80000010000 */
[C---:B-1----:R-:W-:Y:S04]  /*10550*/  HMMA.16816.F32 R20, R68.reuse, R76, R20 ;  /* 0x0000004c4414723c */ /* 0x042fe80000001814 */
[----:B------:R-:W1:Y:S01]  /*10560*/  MUFU.EX2 R139, R139 ;  /* 0x0000008b008b7308 */ /* 0x000e620000000800 */
[----:B------:R-:W-:Y:S01]  /*10570*/  FADD.FTZ R3, R237, R2 ;  /* 0x00000002ed037221 */ /* 0x000fe20000010000 */
[----:B----4-:R-:W-:Y:S02]  /*10580*/  F2FP.PACK_AB R126, R149, R146 ;  /* 0x00000092957e723e */ /* 0x010fe400000000ff */
[C---:B------:R-:W-:Y:S01]  /*10590*/  HMMA.16816.F32 R24, R68.reuse, R78, R24 ;  /* 0x0000004e4418723c */ /* 0x040fe20000001818 */
[----:B------:R-:W4:Y:S03]  /*105a0*/  LDSM.16.MT88.4 R76, [R209+0x4100] ;  /* 0x00410000d14c783b */ /* 0x000f260000004200 */
[----:B------:R-:W-:Y:S02]  /*105b0*/  FADD.FTZ R3, R238, R3 ;  /* 0x00000003ee037221 */ /* 0x000fe40000010000 */
[----:B------:R-:W-:Y:S02]  /*105c0*/  MUFU.EX2 R135, R135 ;  /* 0x0000008700877308 */ /* 0x000fe40000000800 */
[C---:B------:R-:W-:Y:S04]  /*105d0*/  HMMA.16816.F32 R28, R68.reuse, R80, R28 ;  /* 0x00000050441c723c */ /* 0x040fe8000000181c */
[----:B------:R-:W-:Y:S04]  /*105e0*/  FADD.FTZ R2, R166, R3 ;  /* 0x00000003a6027221 */ /* 0x000fe80000010000 */
[C---:B------:R-:W-:Y:S01]  /*105f0*/  HMMA.16816.F32 R32, R68.reuse, R82, R32 ;  /* 0x000000524420723c */ /* 0x040fe20000001820 */
[----:B------:R-:W5:Y:S01]  /*10600*/  LDSM.16.MT88.4 R80, [R212+0x1900] ;  /* 0x00190000d450783b */ /* 0x000f620000004200 */
[----:B------:R-:W4:Y:S02]  /*10610*/  MUFU.EX2 R134, R134 ;  /* 0x0000008600867308 */ /* 0x000f240000000800 */
[----:B-1----:R-:W-:Y:S01]  /*10620*/  F2FP.PACK_AB R125, R139, R144 ;  /* 0x000000908b7d723e */ /* 0x002fe200000000ff */
[----:B------:R-:W-:Y:S03]  /*10630*/  FADD.FTZ R2, R165, R2 ;  /* 0x00000002a5027221 */ /* 0x000fe60000010000 */
[C---:B---3--:R-:W-:Y:S04]  /*10640*/  HMMA.16816.F32 R36, R68.reuse, R72, R36 ;  /* 0x000000484424723c */ /* 0x048fe80000001824 */
[----:B------:R-:W-:Y:S01]  /*10650*/  FADD.FTZ R3, R161, R2 ;  /* 0x00000002a1037221 */ /* 0x000fe20000010000 */
[----:B------:R-:W-:Y:S03]  /*10660*/  IADD3 R2, R192, -0x1, RZ ;  /* 0xffffffffc0027810 */ /* 0x000fe60007ffe0ff */
[C---:B------:R-:W-:Y:S01]  /*10670*/  HMMA.16816.F32 R40, R68.reuse, R74, R40 ;  /* 0x0000004a4428723c */ /* 0x040fe20000001828 */
[----:B------:R-:W1:Y:S03]  /*10680*/  LDSM.16.MT88.4 R72, [R210+0x1900] ;  /* 0x00190000d248783b */ /* 0x000e660000004200 */
[----:B------:R-:W-:Y:S02]  /*10690*/  FADD.FTZ R3, R228, R3 ;  /* 0x00000003e4037221 */ /* 0x000fe40000010000 */
[----:B------:R-:W-:Y:S02]  /*106a0*/  IMAD.MOV.U32 R192, RZ, RZ, R2 ;  /* 0x000000ffffc07224 */ /* 0x000fe400078e0002 */
[C---:B--2---:R-:W-:Y:S04]  /*106b0*/  HMMA.16816.F32 R44, R68.reuse, R84, R44 ;  /* 0x00000054442c723c */ /* 0x044fe8000000182c */
[----:B----4-:R-:W-:Y:S01]  /*106c0*/  F2FP.PACK_AB R127, R134, R135 ;  /* 0x00000087867f723e */ /* 0x010fe200000000ff */
[----:B------:R-:W-:Y:S02]  /*106d0*/  FADD.FTZ R144, R144, R3 ;  /* 0x0000000390907221 */ /* 0x000fe40000010000 */
[----:B------:R-:W-:Y:S01]  /*106e0*/  IMAD.MOV.U32 R3, RZ, RZ, R0 ;  /* 0x000000ffff037224 */ /* 0x000fe200078e0000 */
[C---:B------:R-:W-:Y:S01]  /*106f0*/  HMMA.16816.F32 R48, R68.reuse, R86, R48 ;  /* 0x000000564430723c */ /* 0x040fe20000001830 */
[----:B------:R-:W-:Y:S03]  /*10700*/  LDSM.16.MT88.4 R84, [R208+0x1900] ;  /* 0x00190000d054783b */ /* 0x000fe60000004200 */
[----:B------:R-:W-:Y:S02]  /*10710*/  FADD.FTZ R144, R139, R144 ;  /* 0x000000908b907221 */ /* 0x000fe40000010000 */
[----:B------:R-:W-:Y:S02]  /*10720*/  IMAD.MOV.U32 R2, RZ, RZ, R116 ;  /* 0x000000ffff027224 */ /* 0x000fe400078e0074 */
[C---:B------:R-:W-:Y:S04]  /*10730*/  HMMA.16816.F32 R52, R68.reuse, R76, R52 ;  /* 0x0000004c4434723c */ /* 0x040fe80000001834 */
[----:B------:R-:W-:Y:S04]  /*10740*/  FADD.FTZ R135, R135, R144 ;  /* 0x0000009087877221 */ /* 0x000fe80000010000 */
[C---:B------:R-:W-:Y:S01]  /*10750*/  HMMA.16816.F32 R56, R68.reuse, R78, R56 ;  /* 0x0000004e4438723c */ /* 0x040fe20000001838 */
[----:B------:R-:W2:Y:S03]  /*10760*/  LDSM.16.MT88.4 R76, [R209+0x1900] ;  /* 0x00190000d14c783b */ /* 0x000ea60000004200 */
[----:B------:R-:W-:Y:S04]  /*10770*/  FADD.FTZ R225, R134, R135 ;  /* 0x0000008786e17221 */ /* 0x000fe80000010000 */
        /* <DEDUP_REMOVED lines=8> */
[----:B------:R-:W-:Y:S03]  /*10800*/  F2FP.PACK_AB R71, R238, R237 ;  /* 0x000000edee47723e */ /* 0x000fe600000000ff */
[----:B------:R-:W-:Y:S04]  /*10810*/  FADD.FTZ R233, R233, R232 ;  /* 0x000000e8e9e97221 */ /* 0x000fe80000010000 */
[C---:B-----5:R-:W-:Y:S03]  /*10820*/  HMMA.16816.F32 R4, R68.reuse, R80, R4 ;  /* 0x000000504404723c */ /* 0x060fe60000001804 */
[----:B------:R-:W-:Y:S05]  /*10830*/  FADD.FTZ R233, R234, R233 ;  /* 0x000000e9eae97221 */ /* 0x000fea0000010000 */
        /* <DEDUP_REMOVED lines=10> */
[----:B------:R-:W-:Y:S07]  /*108e0*/  LDSM.16.MT88.4 R84, [R208+0x2100] ;  /* 0x00210000d054783b */ /* 0x000fee0000004200 */
[C---:B---3--:R-:W-:Y:S08]  /*108f0*/  HMMA.16816.F32 R36, R68.reuse, R80, R36 ;  /* 0x000000504424723c */ /* 0x048ff00000001824 */
[C---:B------:R-:W-:Y:S01]  /*10900*/  HMMA.16816.F32 R40, R68.reuse, R82, R40 ;  /* 0x000000524428723c */ /* 0x040fe20000001828 */
[----:B------:R-:W3:Y:S07]  /*10910*/  LDSM.16.MT88.4 R80, [R210+0x2100] ;  /* 0x00210000d250783b */ /* 0x000eee0000004200 */
[C---:B-1----:R-:W-:Y:S08]  /*10920*/  HMMA.16816.F32 R44, R68.reuse, R72, R44 ;  /* 0x00000048442c723c */ /* 0x042ff0000000182c */
[C---:B------:R-:W-:Y:S01]  /*10930*/  HMMA.16816.F32 R48, R68.reuse, R74, R48 ;  /* 0x0000004a4430723c */ /* 0x040fe20000001830 */
[----:B------:R-:W1:Y:S07]  /*10940*/  LDSM.16.MT88.4 R72, [R209+0x2100] ;  /* 0x00210000d148783b */ /* 0x000e6e0000004200 */
        /* <DEDUP_REMOVED lines=13> */
[C---:B--2---:R-:W-:Y:S03]  /*10a20*/  HMMA.16816.F32 R4, R68.reuse, R76, R4 ;  /* 0x0000004c4404723c */ /* 0x044fe60000001804 */
[----:B------:R-:W-:Y:S04]  /*10a30*/  FADD.FTZ R241, R241, R184 ;  /* 0x000000b8f1f17221 */ /* 0x000fe80000010000 */
[----:B------:R-:W-:Y:S01]  /*10a40*/  FADD.FTZ R156, R156, R241 ;  /* 0x000000f19c9c7221 */ /* 0x000fe20000010000 */
[C---:B------:R-:W-:Y:S01]  /*10a50*/  HMMA.16816.F32 R8, R68.reuse, R78, R8 ;  /* 0x0000004e4408723c */ /* 0x040fe20000001808 */
[----:B------:R-:W2:Y:S03]  /*10a60*/  LDSM.16.MT88.4 R76, [R212+0x5100] ;  /* 0x00510000d44c783b */ /* 0x000ea60000004200 */
[----:B------:R-:W-:Y:S04]  /*10a70*/  FADD.FTZ R159, R159, R156 ;  /* 0x0000009c9f9f7221 */ /* 0x000fe80000010000 */
[C---:B---3--:R-:W-:Y:S04]  /*10a80*/  HMMA.16816.F32 R12, R68.reuse, R80, R12 ;  /* 0x00000050440c723c */ /* 0x048fe8000000180c */
[----:B------:R-:W-:Y:S04]  /*10a90*/  FADD.FTZ R146, R146, R159 ;  /* 0x0000009f92927221 */ /* 0x000fe80000010000 */
[C---:B------:R-:W-:Y:S01]  /*10aa0*/  HMMA.16816.F32 R16, R68.reuse, R82, R16 ;  /* 0x000000524410723c */ /* 0x040fe20000001810 */
[----:B------:R-:W3:Y:S03]  /*10ab0*/  LDSM.16.MT88.4 R80, [R210+0x5100] ;  /* 0x00510000d250783b */ /* 0x000ee60000004200 */
[----:B------:R-:W-:Y:S04]  /*10ac0*/  FADD.FTZ R224, R149, R146 ;  /* 0x0000009295e07221 */ /* 0x000fe80000010000 */
[C---:B-1----:R-:W-:Y:S08]  /*10ad0*/  HMMA.16816.F32 R20, R68.reuse, R72, R20 ;  /* 0x000000484414723c */ /* 0x042ff00000001814 */
[C---:B------:R-:W-:Y:S01]  /*10ae0*/  HMMA.16816.F32 R24, R68.reuse, R74, R24 ;  /* 0x0000004a4418723c */ /* 0x040fe20000001818 */
[----:B------:R-:W1:Y:S07]  /*10af0*/  LDSM.16.MT88.4 R72, [R208+0x5100] ;  /* 0x00510000d048783b */ /* 0x000e6e0000004200 */
[C---:B------:R-:W-:Y:S08]  /*10b00*/  HMMA.16816.F32 R28, R68.reuse, R84, R28 ;  /* 0x00000054441c723c */ /* 0x040ff0000000181c */
[C---:B------:R-:W-:Y:S01]  /*10b10*/  HMMA.16816.F32 R32, R68.reuse, R86, R32 ;  /* 0x000000564420723c */ /* 0x040fe20000001820 */
[----:B------:R-:W4:Y:S07]  /*10b20*/  LDSM.16.MT88.4 R84, [R208+0x2900] ;  /* 0x00290000d054783b */ /* 0x000f2e0000004200 */
[C---:B--2---:R-:W-:Y:S08]  /*10b30*/  HMMA.16816.F32 R36, R68.reuse, R76, R36 ;  /* 0x0000004c4424723c */ /* 0x044ff00000001824 */
[C---:B------:R-:W-:Y:S01]  /*10b40*/  HMMA.16816.F32 R40, R68.reuse, R78, R40 ;  /* 0x0000004e4428723c */ /* 0x040fe20000001828 */
[----:B------:R-:W2:Y:S07]  /*10b50*/  LDSM.16.MT88.4 R76, [R212+0x5900] ;  /* 0x00590000d44c783b */ /* 0x000eae0000004200 */
[C---:B---3--:R-:W-:Y:S08]  /*10b60*/  HMMA.16816.F32 R44, R68.reuse, R80, R44 ;  /* 0x00000050442c723c */ /* 0x048ff0000000182c */
[C---:B------:R-:W-:Y:S08]  /*10b70*/  HMMA.16816.F32 R48, R68.reuse, R82, R48 ;  /* 0x000000524430723c */ /* 0x040ff00000001830 */
[C---:B------:R-:W-:Y:S08]  /*10b80*/  HMMA.16816.F32 R52, R68.reuse, R88, R52 ;  /* 0x000000584434723c */ /* 0x040ff00000001834 */
[C---:B------:R-:W-:Y:S08]  /*10b90*/  HMMA.16816.F32 R56, R68.reuse, R90, R56 ;  /* 0x0000005a4438723c */ /* 0x040ff00000001838 */
[C---:B-1----:R-:W-:Y:S08]  /*10ba0*/  HMMA.16816.F32 R60, R68.reuse, R72, R60 ;  /* 0x00000048443c723c */ /* 0x042ff0000000183c */
[----:B------:R-:W-:Y:S01]  /*10bb0*/  HMMA.16816.F32 R64, R68, R74, R64 ;  /* 0x0000004a4440723c */ /* 0x000fe20000001840 */
[----:B------:R-:W1:Y:S07]  /*10bc0*/  LDSM.16.MT88.4 R68, [R210+0x5900] ;  /* 0x00590000d244783b */ /* 0x000e6e0000004200 */
        /* <DEDUP_REMOVED lines=10> */
[C---:B--2---:R-:W-:Y:S08]  /*10c70*/  HMMA.16816.F32 R80, R124.reuse, R76, R36 ;  /* 0x0000004c7c50723c */ /* 0x044ff00000001824 */
[C---:B------:R-:W-:Y:S08]  /*10c80*/  HMMA.16816.F32 R76, R124.reuse, R78, R40 ;  /* 0x0000004e7c4c723c */ /* 0x040ff00000001828 */
[C---:B-1----:R-:W-:Y:S08]  /*10c90*/  HMMA.16816.F32 R72, R124.reuse, R68, R44 ;  /* 0x000000447c48723c */ /* 0x042ff0000000182c */
[C---:B------:R-:W-:Y:S08]  /*10ca0*/  HMMA.16816.F32 R68, R124.reuse, R70, R48 ;  /* 0x000000467c44723c */ /* 0x040ff00000001830 */
[C---:B---3--:R-:W-:Y:S08]  /*10cb0*/  HMMA.16816.F32 R52, R124.reuse, R4, R52 ;  /* 0x000000047c34723c */ /* 0x048ff00000001834 */
[C---:B------:R-:W-:Y:S08]  /*10cc0*/  HMMA.16816.F32 R56, R124.reuse, R6, R56 ;  /* 0x000000067c38723c */ /* 0x040ff00000001838 */
[C---:B-----5:R-:W-:Y:S08]  /*10cd0*/  HMMA.16816.F32 R60, R124.reuse, R8, R60 ;  /* 0x000000087c3c723c */ /* 0x060ff0000000183c */
[----:B------:R-:W-:Y:S01]  /*10ce0*/  HMMA.16816.F32 R64, R124, R10, R64 ;  /* 0x0000000a7c40723c */ /* 0x000fe20000001840 */
[----:B------:R-:W-:-:S07]  /*10cf0*/  @P0 BRA `(.L_x_196) ;  /* 0xffffbdf000000947 */ /* 0x000fce000383ffff */
.L_x_187:
[----:B------:R-:W1:Y:S01]  /*10d00*/  SHFL.BFLY PT, R3, R224, 0x2, 0x1f ;  /* 0x0c401f00e0037f89 */ /* 0x000e6200000e0000 */
[----:B------:R-:W-:Y:S01]  /*10d10*/  CS2R R4, SRZ ;  /* 0x0000000000047805 */ /* 0x000fe2000001ff00 */
[----:B------:R-:W-:-:S02]  /*10d20*/  MOV R8, 0xff800000 ;  /* 0xff80000000087802 */ /* 0x000fc40000000f00 */
[----:B------:R-:W2:Y:S01]  /*10d30*/  SHFL.BFLY PT, R2, R225, 0x2, 0x1f ;  /* 0x0c401f00e1027f89 */ /* 0x000ea200000e0000 */
[----:B------:R-:W-:Y:S01]  /*10d40*/  PLOP3.LUT P1, PT, PT, PT, PT, 0x8, 0x0 ;  /* 0x000000000000781c */ /* 0x000fe20003f2e170 */
[----:B-1----:R-:W-:Y:S02]  /*10d50*/  FADD.FTZ R6, R3, R224 ;  /* 0x000000e003067221 */ /* 0x002fe40000010000 */
[----:B--2---:R-:W-:-:S03]  /*10d60*/  FADD.FTZ R7, R2, R225 ;  /* 0x000000e102077221 */ /* 0x004fc60000010000 */
[----:B------:R-:W1:Y:S04]  /*10d70*/  SHFL.BFLY PT, R3, R6, 0x1, 0x1f ;  /* 0x0c201f0006037f89 */ /* 0x000e6800000e0000 */
        /* <DEDUP_REMOVED lines=21> */
[----:B------:R-:W-:Y:S02]  /*10ed0*/  FMUL.FTZ R101, R5, R101 ;  /* 0x0000006505657220 */ /* 0x000fe40000410000 */
        /* <DEDUP_REMOVED lines=25> */
[----:B------:R-:W-:Y:S02]  /*11070*/  FMUL.FTZ R5, R5, R65 ;  /* 0x0000004105057220 */ /* 0x000fe40000410000 */
        /* <DEDUP_REMOVED lines=34> */
.L_x_159:
[----:B------:R-:W-:Y:S05]  /*112a0*/  @P1 BRA `(.L_x_197) ;  /* 0x000010f000001947 */ /* 0x000fea0003800000 */
[----:B------:R-:W1:Y:S01]  /*112b0*/  S2R R0, SR_CTAID.Y ;  /* 0x0000000000007919 */ /* 0x000e620000002600 */
[----:B------:R-:W-:Y:S01]  /*112c0*/  F2FP.PACK_AB R112, R113, R112 ;  /* 0x000000707170723e */ /* 0x000fe200000000ff */
[----:B------:R-:W-:Y:S01]  /*112d0*/  BSSY B0, `(.L_x_198) ;  /* 0x00000dc000007945 */ /* 0x000fe20003800000 */
[----:B------:R-:W-:Y:S01]  /*112e0*/  F2FP.PACK_AB R114, R115, R114 ;  /* 0x000000727372723e */ /* 0x000fe200000000ff */
[----:B------:R-:W2:Y:S01]  /*112f0*/  S2R R2, SR_TID.X ;  /* 0x0000000000027919 */ /* 0x000ea20000002100 */
[----:B------:R-:W-:Y:S02]  /*11300*/  F2FP.PACK_AB R108, R109, R108 ;  /* 0x0000006c6d6c723e */ /* 0x000fe400000000ff */
[----:B------:R-:W-:Y:S01]  /*11310*/  F2FP.PACK_AB R110, R111, R110 ;  /* 0x0000006e6f6e723e */ /* 0x000fe200000000ff */
[----:B------:R-:W3:Y:S01]  /*11320*/  S2R R22, SR_CTAID.Z ;  /* 0x0000000000167919 */ /* 0x000ee20000002700 */
[----:B------:R-:W-:-:S02]  /*11330*/  F2FP.PACK_AB R6, R105, R6 ;  /* 0x000000066906723e */ /* 0x000fc400000000ff */
[----:B------:R-:W-:Y:S01]  /*11340*/  F2FP.PACK_AB R106, R107, R106 ;  /* 0x0000006a6b6a723e */ /* 0x000fe200000000ff */
[----:B------:R-:W-:Y:S01]  /*11350*/  BAR.SYNC.DEFER_BLOCKING 0x1, 0x100 ;  /* 0x0044000000007b1d */ /* 0x000fe20000010000 */
[----:B------:R-:W-:Y:S02]  /*11360*/  F2FP.PACK_AB R100, R101, R100 ;  /* 0x000000646564723e */ /* 0x000fe400000000ff */
[----:B------:R-:W-:Y:S02]  /*11370*/  F2FP.PACK_AB R102, R103, R102 ;  /* 0x000000666766723e */ /* 0x000fe400000000ff */
[----:B------:R-:W-:Y:S02]  /*11380*/  F2FP.PACK_AB R96, R97, R96 ;  /* 0x000000606160723e */ /* 0x000fe400000000ff */
[----:B------:R-:W-:Y:S02]  /*11390*/  F2FP.PACK_AB R98, R99, R98 ;  /* 0x000000626362723e */ /* 0x000fe400000000ff */
[----:B------:R-:W-:-:S02]  /*113a0*/  F2FP.PACK_AB R92, R93, R92 ;  /* 0x0000005c5d5c723e */ /* 0x000fc400000000ff */
[----:B------:R-:W-:Y:S01]  /*113b0*/  F2FP.PACK_AB R94, R95, R94 ;  /* 0x0000005e5f5e723e */ /* 0x000fe200000000ff */
[C---:B-1----:R-:W-:Y:S01]  /*113c0*/  IMAD.WIDE.U32 R24, R0.reuse, c[0x0][0x490], RZ ;  /* 0x0001240000187a25 */ /* 0x042fe200078e00ff */
[----:B------:R-:W-:Y:S02]  /*113d0*/  SHF.R.S32.HI R3, RZ, 0x1f, R0 ;  /* 0x0000001fff037819 */ /* 0x000fe40000011400 */
[----:B------:R-:W-:Y:S01]  /*113e0*/  F2FP.PACK_AB R88, R89, R88 ;  /* 0x000000585958723e */ /* 0x000fe200000000ff */
[C---:B------:R-:W-:Y:S01]  /*113f0*/  IMAD.WIDE.U32 R14, R0.reuse, c[0x0][0x3e8], RZ ;  /* 0x0000fa00000e7a25 */ /* 0x040fe200078e00ff */
[----:B--2---:R-:W-:Y:S02]  /*11400*/  SHF.R.S32.HI R9, RZ, 0x1f, R2 ;  /* 0x0000001fff097819 */ /* 0x004fe40000011402 */
[----:B------:R-:W-:Y:S01]  /*11410*/  F2FP.PACK_AB R90, R91, R90 ;  /* 0x0000005a5b5a723e */ /* 0x000fe200000000ff */
[----:B------:R-:W-:Y:S01]  /*11420*/  IMAD R13, R3, c[0x0][0x490], RZ ;  /* 0x00012400030d7a24 */ /* 0x000fe200078e02ff */
[-C--:B------:R-:W-:Y:S01]  /*11430*/  LEA.HI R11, R9, R2.reuse, RZ, 0x2 ;  /* 0x00000002090b7211 */ /* 0x080fe200078f10ff */
[----:B------:R-:W-:Y:S01]  /*11440*/  IMAD R3, R3, c[0x0][0x3e8], RZ ;  /* 0x0000fa0003037a24 */ /* 0x000fe200078e02ff */
[CC--:B------:R-:W-:Y:S01]  /*11450*/  LEA.HI R10, R9.reuse, R2.reuse, RZ, 0x3 ;  /* 0x00000002090a7211 */ /* 0x0c0fe200078f18ff */
[C---:B------:R-:W-:Y:S01]  /*11460*/  IMAD R13, R0.reuse, c[0x0][0x494], R13 ;  /* 0x00012500000d7a24 */ /* 0x040fe200078e020d */
[----:B------:R-:W-:Y:S01]  /*11470*/  SHF.R.S32.HI R20, RZ, 0x2, R11 ;  /* 0x00000002ff147819 */ /* 0x000fe2000001140b */
[----:B------:R-:W-:Y:S01]  /*11480*/  IMAD R28, R0, c[0x0][0x3ec], R3 ;  /* 0x0000fb00001c7a24 */ /* 0x000fe200078e0203 */
[-C--:B------:R-:W-:Y:S01]  /*11490*/  LEA.HI R3, R9, R2.reuse, RZ, 0x5 ;  /* 0x0000000209037211 */ /* 0x080fe200078f28ff */
[----:B------:R-:W-:Y:S01]  /*114a0*/  IMAD.IADD R25, R25, 0x1, R13 ;  /* 0x0000000119197824 */ /* 0x000fe200078e020d */
[----:B------:R-:W-:Y:S01]  /*114b0*/  LEA.HI R0, R9, R2, RZ, 0x6 ;  /* 0x0000000209007211 */ /* 0x000fe200078f30ff */
[----:B------:R-:W-:Y:S01]  /*114c0*/  IMAD.IADD R29, R15, 0x1, R28 ;  /* 0x000000010f1d7824 */ /* 0x000fe200078e021c */
[----:B------:R-:W-:Y:S01]  /*114d0*/  LOP3.LUT R9, R3, 0xffffffe0, RZ, 0xc0, !PT ;  /* 0xffffffe003097812 */ /* 0x000fe200078ec0ff */
[----:B------:R-:W-:Y:S01]  /*114e0*/  IMAD.MOV.U32 R28, RZ, RZ, R14 ;  /* 0x000000ffff1c7224 */ /* 0x000fe200078e000e */
[----:B------:R-:W-:Y:S01]  /*114f0*/  SHF.R.S32.HI R17, RZ, 0x1f, R11 ;  /* 0x0000001fff117819 */ /* 0x000fe2000001140b */
[----:B------:R-:W-:Y:S01]  /*11500*/  IMAD.MOV.U32 R14, RZ, RZ, c[0x0][0x4e8] ;  /* 0x00013a00ff0e7624 */ /* 0x000fe200078e00ff */
[----:B------:R-:W-:Y:S01]  /*11510*/  LOP3.LUT R11, R11, 0xfffffffc, RZ, 0xc0, !PT ;  /* 0xfffffffc0b0b7812 */ /* 0x000fe200078ec0ff */
[----:B------:R-:W-:Y:S01]  /*11520*/  IMAD.IADD R12, R2, 0x1, -R9 ;  /* 0x00000001020c7824 */ /* 0x000fe200078e0a09 */
[----:B------:R-:W-:Y:S01]  /*11530*/  LEA.HI R4, R17, R20, RZ, 0x3 ;  /* 0x0000001411047211 */ /* 0x000fe200078f18ff */
[----:B------:R-:W-:Y:S01]  /*11540*/  IMAD.SHL.U32 R0, R0, 0x8, RZ ;  /* 0x0000000800007824 */ /* 0x000fe200078e00ff */
[----:B------:R-:W-:Y:S01]  /*11550*/  LOP3.LUT R19, R10, 0xfffffff8, RZ, 0xc0, !PT ;  /* 0xfffffff80a137812 */ /* 0x000fe200078ec0ff */
[----:B------:R-:W-:Y:S01]  /*11560*/  IMAD.IADD R11, R2, 0x1, -R11 ;  /* 0x00000001020b7824 */ /* 0x000fe200078e0a0b */
[----:B------:R-:W-:Y:S01]  /*11570*/  SHF.R.S32.HI R13, RZ, 0x1f, R12 ;  /* 0x0000001fff0d7819 */ /* 0x000fe2000001140c */
[----:B---3--:R-:W-:Y:S01]  /*11580*/  IMAD.WIDE.U32 R24, R22, c[0x0][0x498], R24 ;  /* 0x0001260016187a25 */ /* 0x008fe200078e0018 */
[----:B------:R-:W-:-:S02]  /*11590*/  LOP3.LUT R9, R4, 0xfffffff8, RZ, 0xc0, !PT ;  /* 0xfffffff804097812 */ /* 0x000fc400078ec0ff */
[----:B------:R-:W-:Y:S01]  /*115a0*/  SHF.R.S32.HI R15, RZ, 0x1f, R22 ;  /* 0x0000001fff0f7819 */ /* 0x000fe20000011416 */
[----:B------:R-:W-:Y:S01]  /*115b0*/  IMAD.IADD R19, R2, 0x1, -R19 ;  /* 0x0000000102137824 */ /* 0x000fe200078e0a13 */
[----:B------:R-:W-:Y:S01]  /*115c0*/  LOP3.LUT P4, RZ, R12, 0x3, RZ, 0xc0, !PT ;  /* 0x000000030cff7812 */ /* 0x000fe2000788c0ff */
[----:B------:R-:W-:Y:S01]  /*115d0*/  IMAD.IADD R20, R20, 0x1, -R9 ;  /* 0x0000000114147824 */ /* 0x000fe200078e0a09 */
[--C-:B------:R-:W-:Y:S01]  /*115e0*/  SHF.R.S32.HI R26, RZ, 0x5, R3.reuse ;  /* 0x00000005ff1a7819 */ /* 0x100fe20000011403 */
[----:B------:R-:W-:Y:S01]  /*115f0*/  IMAD R9, R15, c[0x0][0x498], RZ ;  /* 0x000126000f097a24 */ /* 0x000fe200078e02ff */
[----:B------:R-:W-:Y:S01]  /*11600*/  LEA.HI R12, R13, R12, RZ, 0x2 ;  /* 0x0000000c0d0c7211 */ /* 0x000fe200078f10ff */
[----:B------:R-:W-:Y:S01]  /*11610*/  IMAD R15, R15, c[0x0][0x3f0], RZ ;  /* 0x0000fc000f0f7a24 */ /* 0x000fe200078e02ff */
[----:B------:R-:W-:Y:S01]  /*11620*/  SHF.R.S32.HI R3, RZ, 0x1f, R3 ;  /* 0x0000001fff037819 */ /* 0x000fe20000011403 */
[----:B------:R-:W1:Y:S01]  /*11630*/  S2R R13, SR_CTAID.X ;  /* 0x00000000000d7919 */ /* 0x000e620000002500 */
[----:B------:R-:W-:Y:S01]  /*11640*/  SHF.R.S32.HI R10, RZ, 0x3, R10 ;  /* 0x00000003ff0a7819 */ /* 0x000fe2000001140a */
[----:B------:R-:W-:Y:S01]  /*11650*/  IMAD R16, R22, c[0x0][0x49c], R9 ;  /* 0x0001270016107a24 */ /* 0x000fe200078e0209 */
[----:B------:R-:W-:Y:S01]  /*11660*/  LEA.HI R3, R3, R26, RZ, 0x3 ;  /* 0x0000001a03037211 */ /* 0x000fe200078f18ff */
[----:B------:R-:W-:Y:S01]  /*11670*/  IMAD.SHL.U32 R9, R19, 0x8, RZ ;  /* 0x0000000813097824 */ /* 0x000fe200078e00ff */
[----:B------:R-:W-:Y:S01]  /*11680*/  LEA.HI R4, R11, R11, RZ, 0x1 ;  /* 0x0000000b0b047211 */ /* 0x000fe200078f08ff */
[----:B------:R-:W-:Y:S01]  /*11690*/  IMAD.SHL.U32 R2, R10, 0x40, RZ ;  /* 0x000000400a027824 */ /* 0x000fe200078e00ff */
[----:B------:R-:W-:Y:S01]  /*116a0*/  LOP3.LUT R3, R3, 0xffffff8, RZ, 0xc0, !PT ;  /* 0x0ffffff803037812 */ /* 0x000fe200078ec0ff */
[----:B------:R-:W-:Y:S01]  /*116b0*/  IMAD R17, R26, 0x200, R11 ;  /* 0x000002001a117824 */ /* 0x000fe200078e020b */
[----:B------:R-:W-:Y:S01]  /*116c0*/  LOP3.LUT R4, R4, 0x1ffffffe, RZ, 0xc0, !PT ;  /* 0x1ffffffe04047812 */ /* 0x000fe200078ec0ff */
[----:B------:R-:W-:Y:S01]  /*116d0*/  IMAD R15, R22, c[0x0][0x3f4], R15 ;  /* 0x0000fd00160f7a24 */ /* 0x000fe200078e020f */
[----:B------:R-:W-:Y:S01]  /*116e0*/  LOP3.LUT R2, R2, 0x1c0, RZ, 0xc0, !PT ;  /* 0x000001c002027812 */ /* 0x000fe200078ec0ff */
[----:B------:R-:W-:Y:S01]  /*116f0*/  IMAD.IADD R18, R26, 0x1, -R3 ;  /* 0x000000011a127824 */ /* 0x000fe200078e0a03 */
[----:B------:R-:W-:Y:S01]  /*11700*/  ISETP.NE.AND P0, PT, R14, 0x1, PT ;  /* 0x000000010e00780c */ /* 0x000fe20003f05270 */
[----:B------:R-:W-:Y:S01]  /*11710*/  IMAD.IADD R11, R11, 0x1, -R4 ;  /* 0x000000010b0b7824 */ /* 0x000fe200078e0a04 */
[----:B------:R-:W-:Y:S01]  /*11720*/  LOP3.LUT R4, R2, 0x38, R9, 0xf8, !PT ;  /* 0x0000003802047812 */ /* 0x000fe200078ef809 */
[----:B------:R-:W-:Y:S01]  /*11730*/  IMAD.WIDE.U32 R22, R22, c[0x0][0x3f0], R28 ;  /* 0x0000fc0016167a25 */ /* 0x000fe200078e001c */
[----:B------:R-:W-:-:S02]  /*11740*/  SHF.R.U32.HI R3, RZ, 0x3, R2 ;  /* 0x00000003ff037819 */ /* 0x000fc40000011602 */
[----:B------:R-:W-:Y:S01]  /*11750*/  SHF.R.S32.HI R21, RZ, 0x2, R12 ;  /* 0x00000002ff157819 */ /* 0x000fe2000001140c */
[----:B------:R-:W-:Y:S01]  /*11760*/  IMAD R2, R19, 0x20, R10 ;  /* 0x0000002013027824 */ /* 0x000fe200078e020a */
[----:B------:R-:W-:Y:S01]  /*11770*/  LOP3.LUT R19, R20, 0x1, RZ, 0xc0, !PT ;  /* 0x0000000114137812 */ /* 0x000fe200078ec0ff */
[----:B------:R-:W-:Y:S01]  /*11780*/  IMAD.IADD R23, R23, 0x1, R15 ;  /* 0x0000000117177824 */ /* 0x000fe200078e020f */
[----:B------:R-:W-:Y:S01]  /*11790*/  LOP3.LUT R3, R4, R3, RZ, 0x3c, !PT ;  /* 0x0000000304037212 */ /* 0x000fe200078e3cff */
[----:B-1----:R-:W-:Y:S01]  /*117a0*/  IMAD R2, R13, 0x80, R2 ;  /* 0x000000800d027824 */ /* 0x002fe200078e0202 */
[----:B------:R-:W-:Y:S01]  /*117b0*/  ISETP.NE.U32.AND P3, PT, R19, 0x1, PT ;  /* 0x000000011300780c */ /* 0x000fe20003f65070 */
[----:B------:R-:W-:Y:S01]  /*117c0*/  IMAD R18, R18, 0x10, R21 ;  /* 0x0000001012127824 */ /* 0x000fe200078e0215 */
[----:B------:R-:W-:Y:S01]  /*117d0*/  LOP3.LUT R0, R3, 0x7ffffe00, R0, 0xf8, !PT ;  /* 0x7ffffe0003007812 */ /* 0x000fe200078ef800 */
[----:B------:R-:W-:Y:S01]  /*117e0*/  @P0 IMAD.HI.U32 R4, R2, c[0x0][0x4ec], RZ ;  /* 0x00013b0002040a27 */ /* 0x000fe200078e00ff */
[----:B------:R-:W-:-:S02]  /*117f0*/  R2P PR, R20, 0x6 ;  /* 0x0000000614007804 */ /* 0x000fc40000000000 */
[----:B------:R-:W-:Y:S01]  /*11800*/  F2FP.PACK_AB R84, R85, R84 ;  /* 0x000000545554723e */ /* 0x000fe200000000ff */
[----:B------:R-:W-:Y:S01]  /*11810*/  IMAD.SHL.U32 R20, R20, 0x40, RZ ;  /* 0x0000004014147824 */ /* 0x000fe200078e00ff */
[----:B------:R-:W-:Y:S01]  /*11820*/  F2FP.PACK_AB R86, R87, R86 ;  /* 0x000000565756723e */ /* 0x000fe200000000ff */
[----:B------:R-:W-:Y:S01]  /*11830*/  IMAD.MOV.U32 R12, RZ, RZ, R2 ;  /* 0x000000ffff0c7224 */ /* 0x000fe200078e0002 */
[----:B------:R-:W-:Y:S01]  /*11840*/  @P0 SHF.R.U32.HI R12, RZ, c[0x0][0x4f0], R4 ;  /* 0x00013c00ff0c0a19 */ /* 0x000fe20000011604 */
[----:B------:R-:W-:Y:S01]  /*11850*/  IMAD R3, R14, c[0x0][0x388], RZ ;  /* 0x0000e2000e037a24 */ /* 0x000fe200078e02ff */
[----:B------:R-:W-:Y:S01]  /*11860*/  LOP3.LUT R26, R20, 0x1c0, RZ, 0xc0, !PT ;  /* 0x000001c0141a7812 */ /* 0x000fe200078ec0ff */
[----:B------:R-:W-:Y:S01]  /*11870*/  IMAD R4, R11, 0x8, R18 ;  /* 0x000000080b047824 */ /* 0x000fe200078e0212 */
[--C-:B------:R-:W-:Y:S01]  /*11880*/  SHF.R.S32.HI R14, RZ, 0x1f, R12.reuse ;  /* 0x0000001fff0e7819 */ /* 0x100fe2000001140c */
[----:B------:R-:W-:Y:S01]  /*11890*/  IMAD.MOV R11, RZ, RZ, -R12 ;  /* 0x000000ffff0b7224 */ /* 0x000fe200078e0a0c */
[----:B------:R-:W-:Y:S01]  /*118a0*/  LEA.HI R26, R26, R26, RZ, 0x1d ;  /* 0x0000001a1a1a7211 */ /* 0x000fe200078fe8ff */
[----:B------:R-:W-:Y:S01]  /*118b0*/  IMAD R4, R13, 0x80, R4 ;  /* 0x000000800d047824 */ /* 0x000fe200078e0204 */
[----:B------:R-:W-:Y:S01]  /*118c0*/  F2FP.PACK_AB R80, R81, R80 ;  /* 0x000000505150723e */ /* 0x000fe200000000ff */
[----:B------:R-:W-:Y:S01]  /*118d0*/  IMAD R15, R14, c[0x0][0x3e0], RZ ;  /* 0x0000f8000e0f7a24 */ /* 0x000fe200078e02ff */
[----:B------:R-:W-:Y:S01]  /*118e0*/  F2FP.PACK_AB R82, R83, R82 ;  /* 0x000000525352723e */ /* 0x000fe200000000ff */
[----:B------:R-:W-:Y:S01]  /*118f0*/  IMAD.U32 R17, R17, 0x2, R26 ;  /* 0x0000000211117824 */ /* 0x000fe200078e001a */
[----:B------:R-:W-:Y:S01]  /*11900*/  F2FP.PACK_AB R76, R77, R76 ;  /* 0x0000004c4d4c723e */ /* 0x000fe200000000ff */
[----:B------:R-:W-:Y:S01]  /*11910*/  IMAD R11, R11, c[0x0][0x4e8], R2 ;  /* 0x00013a000b0b7a24 */ /* 0x000fe200078e0202 */
[----:B------:R-:W-:Y:S01]  /*11920*/  F2FP.PACK_AB R78, R79, R78 ;  /* 0x0000004e4f4e723e */ /* 0x000fe200000000ff */
[----:B------:R-:W-:Y:S01]  /*11930*/  IMAD.SHL.U32 R17, R17, 0x2, RZ ;  /* 0x0000000211117824 */ /* 0x000fe200078e00ff */
[----:B------:R-:W-:Y:S01]  /*11940*/  F2FP.PACK_AB R72, R73, R72 ;  /* 0x000000484948723e */ /* 0x000fe200000000ff */
[----:B------:R-:W-:Y:S01]  /*11950*/  @P0 IMAD.HI.U32 R2, R4, c[0x0][0x4ec], RZ ;  /* 0x00013b0004020a27 */ /* 0x000fe200078e00ff */
[----:B------:R-:W-:-:S02]  /*11960*/  F2FP.PACK_AB R74, R75, R74 ;  /* 0x0000004a4b4a723e */ /* 0x000fc400000000ff */
[----:B------:R-:W-:Y:S01]  /*11970*/  IADD3 R21, R17, 0x70, RZ ;  /* 0x0000007011157810 */ /* 0x000fe20007ffe0ff */
[C---:B------:R-:W-:Y:S01]  /*11980*/  IMAD.WIDE.U32 R22, R12.reuse, c[0x0][0x3e0], R22 ;  /* 0x0000f8000c167a25 */ /* 0x040fe200078e0016 */
[----:B------:R-:W-:Y:S01]  /*11990*/  STS [R17+0x80], R112 ;  /* 0x0000807011007388 */ /* 0x000fe20000000800 */
[----:B------:R-:W-:Y:S02]  /*119a0*/  F2FP.PACK_AB R68, R69, R68 ;  /* 0x000000444544723e */ /* 0x000fe400000000ff */
[----:B------:R-:W-:Y:S01]  /*119b0*/  IMAD R15, R12, c[0x0][0x3e4], R15 ;  /* 0x0000f9000c0f7a24 */ /* 0x000fe200078e020f */
[----:B------:R-:W-:Y:S01]  /*119c0*/  IADD3 R12, R17, 0x80, RZ ;  /* 0x00000080110c7810 */ /* 0x000fe20007ffe0ff */
[----:B------:R-:W-:Y:S01]  /*119d0*/  IMAD.MOV.U32 R19, RZ, RZ, R4 ;  /* 0x000000ffff137224 */ /* 0x000fe200078e0004 */
[----:B------:R-:W-:Y:S01]  /*119e0*/  @P0 SHF.R.U32.HI R19, RZ, c[0x0][0x4f0], R2 ;  /* 0x00013c00ff130a19 */ /* 0x000fe20000011602 */
[----:B------:R-:W-:Y:S01]  /*119f0*/  IMAD.IADD R23, R23, 0x1, R15 ;  /* 0x0000000117177824 */ /* 0x000fe200078e020f */
[----:B------:R-:W-:Y:S01]  /*11a00*/  @P3 IADD3 R21, R12, 0x10, RZ ;  /* 0x000000100c153810 */ /* 0x000fe20007ffe0ff */
[----:B------:R-:W-:Y:S01]  /*11a10*/  IMAD.MOV.U32 R2, RZ, RZ, 0x20 ;  /* 0x00000020ff027424 */ /* 0x000fe200078e00ff */
[----:B------:R-:W-:Y:S01]  /*11a20*/  SHF.R.S32.HI R12, RZ, 0x1f, R11 ;  /* 0x0000001fff0c7819 */ /* 0x000fe2000001140b */
[----:B------:R-:W-:Y:S01]  /*11a30*/  IMAD.WIDE.U32 R22, R11, c[0x0][0x3d8], R22 ;  /* 0x0000f6000b167a25 */ /* 0x000fe200078e0016 */
[--C-:B------:R-:W-:Y:S01]  /*11a40*/  SHF.R.S32.HI R15, RZ, 0x1f, R19.reuse ;  /* 0x0000001fff0f7819 */ /* 0x100fe20000011413 */
[----:B------:R-:W-:Y:S01]  /*11a50*/  STS [R17+0x480], R114 ;  /* 0x0004807211007388 */ /* 0x000fe20000000800 */
[----:B------:R-:W-:Y:S01]  /*11a60*/  IADD3 R14, P0, R19, R24, RZ ;  /* 0x00000018130e7210 */ /* 0x000fe20007f1e0ff */
[----:B------:R-:W-:Y:S01]  /*11a70*/  IMAD.MOV R19, RZ, RZ, -R19 ;  /* 0x000000ffff137224 */ /* 0x000fe200078e0a13 */
[----:B------:R-:W-:Y:S01]  /*11a80*/  SEL R2, R2, 0xffffffe0, !P1 ;  /* 0xffffffe002027807 */ /* 0x000fe20004800000 */
[----:B------:R-:W-:Y:S01]  /*11a90*/  IMAD R12, R12, c[0x0][0x3d8], RZ ;  /* 0x0000f6000c0c7a24 */ /* 0x000fe200078e02ff */
[----:B------:R-:W-:Y:S01]  /*11aa0*/  IADD3.X R15, R15, R25, R16, P0, !PT ;  /* 0x000000190f0f7210 */ /* 0x000fe200007fe410 */
[----:B------:R-:W-:Y:S01]  /*11ab0*/  IMAD R25, R19, c[0x0][0x4e8], R4 ;  /* 0x00013a0013197a24 */ /* 0x000fe200078e0204 */
[----:B------:R-:W-:Y:S01]  /*11ac0*/  STS [R21], R108 ;  /* 0x0000006c15007388 */ /* 0x000fe20000000800 */
[----:B------:R-:W-:Y:S01]  /*11ad0*/  IMAD R4, R11, c[0x0][0x3dc], R12 ;  /* 0x0000f7000b047a24 */ /* 0x000fe200078e020c */
[----:B------:R-:W-:Y:S01]  /*11ae0*/  F2FP.PACK_AB R70, R71, R70 ;  /* 0x000000464746723e */ /* 0x000fe200000000ff */
[----:B------:R-:W-:Y:S01]  /*11af0*/  IMAD.IADD R19, R17, 0x1, R2 ;  /* 0x0000000111137824 */ /* 0x000fe200078e0202 */
[----:B------:R-:W-:Y:S01]  /*11b00*/  STS [R21+0x400], R110 ;  /* 0x0004006e15007388 */ /* 0x000fe20000000800 */
[----:B------:R-:W-:Y:S01]  /*11b10*/  IMAD.IADD R11, R2, 0x1, R21 ;  /* 0x00000001020b7824 */ /* 0x000fe200078e0215 */
[----:B------:R-:W-:Y:S01]  /*11b20*/  SHF.R.S32.HI R2, RZ, 0x1f, R25 ;  /* 0x0000001fff027819 */ /* 0x000fe20000011419 */
[----:B------:R-:W-:Y:S01]  /*11b30*/  IMAD.MOV.U32 R12, RZ, RZ, 0x40 ;  /* 0x00000040ff0c7424 */ /* 0x000fe200078e00ff */
[----:B------:R1:W-:Y:S01]  /*11b40*/  STS [R19+0x80], R6 ;  /* 0x0000800613007388 */ /* 0x0003e20000000800 */
[----:B------:R-:W-:Y:S01]  /*11b50*/  IMAD.WIDE.U32 R14, R25, c[0x0][0x488], R14 ;  /* 0x00012200190e7a25 */ /* 0x000fe200078e000e */
[----:B------:R-:W-:-:S02]  /*11b60*/  F2FP.PACK_AB R52, R53, R52 ;  /* 0x000000343534723e */ /* 0x000fc400000000ff */
[----:B------:R-:W-:Y:S01]  /*11b70*/  SEL R12, R12, 0xffffffc0, !P2 ;  /* 0xffffffc00c0c7807 */ /* 0x000fe20005000000 */
[----:B------:R-:W-:Y:S01]  /*11b80*/  IMAD R2, R2, c[0x0][0x488], RZ ;  /* 0x0001220002027a24 */ /* 0x000fe200078e02ff */
[----:B------:R-:W-:Y:S01]  /*11b90*/  STS [R19+0x480], R106 ;  /* 0x0004806a13007388 */ /* 0x000fe20000000800 */
[----:B------:R-:W-:Y:S01]  /*11ba0*/  F2FP.PACK_AB R54, R55, R54 ;  /* 0x000000363736723e */ /* 0x000fe200000000ff */
[----:B------:R-:W-:Y:S01]  /*11bb0*/  IMAD R20, R13, 0x80, R18 ;  /* 0x000000800d147824 */ /* 0x000fe200078e0212 */
[----:B------:R-:W-:Y:S01]  /*11bc0*/  F2FP.PACK_AB R56, R57, R56 ;  /* 0x000000383938723e */ /* 0x000fe200000000ff */
[----:B------:R-:W-:Y:S01]  /*11bd0*/  IMAD R2, R25, c[0x0][0x48c], R2 ;  /* 0x0001230019027a24 */ /* 0x000fe200078e0202 */
[----:B------:R-:W-:Y:S01]  /*11be0*/  STS [R11], R100 ;  /* 0x000000640b007388 */ /* 0x000fe20000000800 */
[--C-:B------:R-:W-:Y:S01]  /*11bf0*/  IMAD.IADD R25, R17, 0x1, R12.reuse ;  /* 0x0000000111197824 */ /* 0x100fe200078e020c */
[----:B------:R-:W-:Y:S01]  /*11c00*/  F2FP.PACK_AB R58, R59, R58 ;  /* 0x0000003a3b3a723e */ /* 0x000fe200000000ff */
[C---:B------:R-:W-:Y:S01]  /*11c10*/  IMAD.IADD R27, R12.reuse, 0x1, R21 ;  /* 0x000000010c1b7824 */ /* 0x040fe200078e0215 */
[----:B------:R-:W-:Y:S01]  /*11c20*/  STS [R11+0x400], R102 ;  /* 0x000400660b007388 */ /* 0x000fe20000000800 */
[----:B------:R-:W-:Y:S01]  /*11c30*/  IMAD.IADD R29, R12, 0x1, R19 ;  /* 0x000000010c1d7824 */ /* 0x000fe200078e0213 */
[----:B------:R-:W-:Y:S01]  /*11c40*/  F2FP.PACK_AB R60, R61, R60 ;  /* 0x0000003c3d3c723e */ /* 0x000fe200000000ff */
[----:B------:R-:W-:Y:S01]  /*11c50*/  IMAD.IADD R31, R11, 0x1, R12 ;  /* 0x000000010b1f7824 */ /* 0x000fe200078e020c */
[----:B------:R-:W-:Y:S01]  /*11c60*/  STS [R25+0x80], R96 ;  /* 0x0000806019007388 */ /* 0x000fe20000000800 */
[----:B------:R-:W-:Y:S01]  /*11c70*/  IMAD.IADD R15, R15, 0x1, R2 ;  /* 0x000000010f0f7824 */ /* 0x000fe200078e0202 */
[----:B------:R-:W-:Y:S01]  /*11c80*/  F2FP.PACK_AB R62, R63, R62 ;  /* 0x0000003e3f3e723e */ /* 0x000fe200000000ff */
[----:B------:R-:W-:Y:S01]  /*11c90*/  IMAD.SHL.U32 R0, R0, 0x2, RZ ;  /* 0x0000000200007824 */ /* 0x000fe200078e00ff */
[----:B------:R-:W-:Y:S01]  /*11ca0*/  STS [R25+0x480], R98 ;  /* 0x0004806219007388 */ /* 0x000fe20000000800 */
[----:B------:R-:W-:Y:S01]  /*11cb0*/  F2FP.PACK_AB R5, R5, R64 ;  /* 0x000000400505723e */ /* 0x000fe200000000ff */
[----:B------:R-:W-:Y:S01]  /*11cc0*/  IMAD R10, R13, 0x80, R10 ;  /* 0x000000800d0a7824 */ /* 0x000fe200078e020a */
[----:B-1----:R-:W-:Y:S01]  /*11cd0*/  LEA R6, P0, R14, c[0x0][0x450], 0x2 ;  /* 0x000114000e067a11 */ /* 0x002fe200078010ff */
[----:B------:R-:W-:Y:S01]  /*11ce0*/  STS [R27], R92 ;  /* 0x0000005c1b007388 */ /* 0x000fe20000000800 */
[----:B------:R-:W-:-:S02]  /*11cf0*/  F2FP.PACK_AB R66, R67, R66 ;  /* 0x000000424342723e */ /* 0x000fc400000000ff */
[----:B------:R-:W-:Y:S01]  /*11d00*/  LEA.HI.X R15, R14, c[0x0][0x454], R15, 0x2, P0 ;  /* 0x000115000e0f7a11 */ /* 0x000fe200000f140f */
[----:B------:R-:W-:Y:S01]  /*11d10*/  STS [R27+0x400], R94 ;  /* 0x0004005e1b007388 */ /* 0x000fe20000000800 */
[C---:B------:R-:W-:Y:S02]  /*11d20*/  IADD3 R18, R20.reuse, 0x8, RZ ;  /* 0x0000000814127810 */ /* 0x040fe40007ffe0ff */
[-C--:B------:R-:W-:Y:S01]  /*11d30*/  ISETP.GE.OR P5, PT, R20, R3.reuse, P4 ;  /* 0x000000031400720c */ /* 0x080fe200027a6670 */
[----:B------:R-:W-:Y:S01]  /*11d40*/  STS [R29+0x80], R88 ;  /* 0x000080581d007388 */ /* 0x000fe20000000800 */
[----:B------:R-:W-:Y:S02]  /*11d50*/  ISETP.GE.OR P4, PT, R18, R3, P4 ;  /* 0x000000031200720c */ /* 0x000fe40002786670 */
[----:B------:R-:W-:Y:S01]  /*11d60*/  LEA R2, P0, R22, c[0x0][0x380], 0x1 ;  /* 0x0000e00016027a11 */ /* 0x000fe200078008ff */
[----:B------:R-:W-:Y:S04]  /*11d70*/  STS [R29+0x480], R90 ;  /* 0x0004805a1d007388 */ /* 0x000fe80000000800 */
[----:B------:R-:W-:Y:S04]  /*11d80*/  STS [R31], R84 ;  /* 0x000000541f007388 */ /* 0x000fe80000000800 */
        /* <DEDUP_REMOVED lines=15> */
[----:B------:R1:W-:Y:S04]  /*11e80*/  STS [R31+0x4000], R5 ;  /* 0x004000051f007388 */ /* 0x0003e80000000800 */
[----:B------:R-:W-:Y:S04]  /*11e90*/  STS [R31+0x4400], R66 ;  /* 0x004400421f007388 */ /* 0x000fe80000000800 */
[----:B------:R-:W-:Y:S04]  /*11ea0*/  SHFL.IDX PT, R32, R6, RZ, 0x1c1f ;  /* 0x001c1fff06207589 */ /* 0x000fe800000e0000 */
[----:B------:R-:W2:Y:S04]  /*11eb0*/  SHFL.IDX PT, R33, R15, RZ, 0x1c1f ;  /* 0x001c1fff0f217589 */ /* 0x000ea800000e0000 */
[----:B------:R-:W-:Y:S06]  /*11ec0*/  BAR.SYNC.DEFER_BLOCKING 0x1, 0x100 ;  /* 0x0044000000007b1d */ /* 0x000fec0000010000 */
[----:B------:R-:W-:Y:S01]  /*11ed0*/  SHFL.IDX PT, R34, R6, 0x1, 0x1c1f ;  /* 0x003c1f0006227f89 */ /* 0x000fe200000e0000 */
[----:B-1----:R-:W-:-:S03]  /*11ee0*/  IMAD.IADD R5, R23, 0x1, R4 ;  /* 0x0000000117057824 */ /* 0x002fc600078e0204 */
[----:B------:R-:W1:Y:S02]  /*11ef0*/  SHFL.IDX PT, R35, R15, 0x1, 0x1c1f ;  /* 0x003c1f000f237f89 */ /* 0x000e6400000e0000 */
[----:B------:R-:W-:Y:S02]  /*11f00*/  LEA.HI.X R22, R22, c[0x0][0x384], R5, 0x1, P0 ;  /* 0x0000e10016167a11 */ /* 0x000fe400000f0c05 */
[----:B------:R-:W3:Y:S01]  /*11f10*/  SHFL.IDX PT, R20, R2, RZ, 0x181f ;  /* 0x00181fff02147589 */ /* 0x000ee200000e0000 */
[----:B------:R-:W-:-:S03]  /*11f20*/  ISETP.GE.AND P0, PT, R10, R3, PT ;  /* 0x000000030a00720c */ /* 0x000fc60003f06270 */
[----:B------:R-:W4:Y:S04]  /*11f30*/  SHFL.IDX PT, R21, R22, RZ, 0x181f ;  /* 0x00181fff16157589 */ /* 0x000f2800000e0000 */
[----:B--2---:R-:W-:Y:S04]  /*11f40*/  @!P5 ST.E [R32.64], R7 ;  /* 0x000000072000d985 */ /* 0x004fe8000c10190a */
[----:B-1----:R1:W-:Y:S04]  /*11f50*/  @!P4 ST.E [R34.64], R8 ;  /* 0x000000082200c985 */ /* 0x0023e8000c10190a */
[----:B------:R2:W2:Y:S04]  /*11f60*/  LDS.128 R48, [R0+0x1080] ;  /* 0x0010800000307984 */ /* 0x0004a80000000c00 */
[----:B------:R2:W2:Y:S04]  /*11f70*/  LDS.128 R44, [R0+0x2080] ;  /* 0x00208000002c7984 */ /* 0x0004a80000000c00 */
[----:B------:R2:W2:Y:S04]  /*11f80*/  LDS.128 R40, [R0+0x3080] ;  /* 0x0030800000287984 */ /* 0x0004a80000000c00 */
[----:B------:R2:W2:Y:S04]  /*11f90*/  LDS.128 R36, [R0+0x5080] ;  /* 0x0050800000247984 */ /* 0x0004a80000000c00 */
[----:B------:R2:W2:Y:S04]  /*11fa0*/  LDS.128 R24, [R0+0x6080] ;  /* 0x0060800000187984 */ /* 0x0004a80000000c00 */
[----:B------:R2:W2:Y:S01]  /*11fb0*/  LDS.128 R16, [R0+0x7080] ;  /* 0x0070800000107984 */ /* 0x0004a20000000c00 */
[----:B-1----:R-:W-:Y:S01]  /*11fc0*/  IADD3 R8, R9, 0x40, RZ ;  /* 0x0000004009087810 */ /* 0x002fe20007ffe0ff */
[----:B------:R-:W-:Y:S05]  /*11fd0*/  @P0 BRA `(.L_x_199) ;  /* 0x000000b000000947 */ /* 0x000fea0003800000 */
[----:B---34-:R-:W1:Y:S01]  /*11fe0*/  LDS.128 R4, [R0+0x80] ;  /* 0x0000800000047984 */ /* 0x018e620000000c00 */
[----:B------:R-:W-:-:S02]  /*11ff0*/  ISETP.GE.AND P0, PT, R8, c[0x0][0x3c8], PT ;  /* 0x0000f20008007a0c */ /* 0x000fc40003f06270 */
[----:B------:R-:W-:Y:S01]  /*12000*/  ISETP.GE.AND P1, PT, R9, c[0x0][0x3c8], PT ;  /* 0x0000f20009007a0c */ /* 0x000fe20003f26270 */
[----:B------:R-:W3:Y:S10]  /*12010*/  LDS.128 R12, [R0+0x4080] ;  /* 0x00408000000c7984 */ /* 0x000ef40000000c00 */
[----:B------:R-:W-:-:S02]  /*12020*/  @!P0 SHF.R.S32.HI R11, RZ, 0x1f, R8 ;  /* 0x0000001fff0b8819 */ /* 0x000fc40000011408 */
[----:B------:R-:W-:Y:S02]  /*12030*/  @!P1 IMAD.WIDE R28, R9, 0x2, R20 ;  /* 0x00000002091c9825 */ /* 0x000fe400078e0214 */
[----:B------:R-:W-:-:S04]  /*12040*/  @!P0 LEA.HI R11, R11, R8, RZ, 0x3 ;  /* 0x000000080b0b8211 */ /* 0x000fc800078f18ff */
[----:B------:R-:W-:-:S05]  /*12050*/  @!P0 LOP3.LUT R11, R11, 0xfffffff8, RZ, 0xc0, !PT ;  /* 0xfffffff80b0b8812 */ /* 0x000fca00078ec0ff */
[----:B------:R-:W-:Y:S01]  /*12060*/  @!P0 IMAD.WIDE R20, R11, 0x2, R20 ;  /* 0x000000020b148825 */ /* 0x000fe200078e0214 */
[----:B-1----:R1:W-:Y:S04]  /*12070*/  @!P1 ST.E.128 [R28.64], R4 ;  /* 0x000000041c009985 */ /* 0x0023e8000c101d0a */
[----:B---3--:R1:W-:Y:S02]  /*12080*/  @!P0 ST.E.128 [R20.64], R12 ;  /* 0x0000000c14008985 */ /* 0x0083e4000c101d0a */
.L_x_199:
[----:B---34-:R-:W-:Y:S05]  /*12090*/  BSYNC B0 ;  /* 0x0000000000007941 */ /* 0x018fea0003800000 */
.L_x_198:
[----:B--2---:R-:W-:Y:S01]  /*120a0*/  IADD3 R0, R10, 0x20, RZ ;  /* 0x000000200a007810 */ /* 0x004fe20007ffe0ff */
[----:B-1----:R1:W2:Y:S01]  /*120b0*/  SHFL.IDX PT, R7, R22, 0x1, 0x181f ;  /* 0x00381f0016077f89 */ /* 0x0022a200000e0000 */
[----:B------:R-:W-:Y:S02]  /*120c0*/  BSSY B0, `(.L_x_200) ;  /* 0x000000d000007945 */ /* 0x000fe40003800000 */
[----:B------:R-:W-:Y:S01]  /*120d0*/  ISETP.GE.AND P0, PT, R0, R3, PT ;  /* 0x000000030000720c */ /* 0x000fe20003f06270 */
[----:B------:R1:W3:-:S12]  /*120e0*/  SHFL.IDX PT, R6, R2, 0x1, 0x181f ;  /* 0x00381f0002067f89 */ /* 0x0002d800000e0000 */
[----:B------:R-:W-:Y:S05]  /*120f0*/  @P0 BRA `(.L_x_201) ;  /* 0x0000009000000947 */ /* 0x000fea0003800000 */
[----:B------:R-:W-:Y:S02]  /*12100*/  ISETP.GE.AND P0, PT, R8, c[0x0][0x3c8], PT ;  /* 0x0000f20008007a0c */ /* 0x000fe40003f06270 */
[----:B------:R-:W-:-:S11]  /*12110*/  ISETP.GE.AND P1, PT, R9, c[0x0][0x3c8], PT ;  /* 0x0000f20009007a0c */ /* 0x000fd60003f26270 */
[----:B------:R-:W-:-:S04]  /*12120*/  @!P0 SHF.R.S32.HI R5, RZ, 0x1f, R8 ;  /* 0x0000001fff058819 */ /* 0x000fc80000011408 */
[----:B------:R-:W-:Y:S01]  /*12130*/  @!P0 LEA.HI R0, R5, R8, RZ, 0x3 ;  /* 0x0000000805008211 */ /* 0x000fe200078f18ff */
[----:B--23--:R-:W-:-:S03]  /*12140*/  @!P1 IMAD.WIDE R4, R9, 0x2, R6 ;  /* 0x0000000209049825 */ /* 0x00cfc600078e0206 */
[----:B------:R-:W-:Y:S02]  /*12150*/  @!P0 LOP3.LUT R0, R0, 0xfffffff8, RZ, 0xc0, !PT ;  /* 0xfffffff800008812 */ /* 0x000fe400078ec0ff */
[----:B------:R2:W-:Y:S03]  /*12160*/  @!P1 ST.E.128 [R4.64], R48 ;  /* 0x0000003004009985 */ /* 0x0005e6000c101d0a */
[----:B------:R-:W-:-:S05]  /*12170*/  @!P0 IMAD.WIDE R6, R0, 0x2, R6 ;  /* 0x0000000200068825 */ /* 0x000fca00078e0206 */
[----:B------:R2:W-:Y:S02]  /*12180*/  @!P0 ST.E.128 [R6.64], R36 ;  /* 0x0000002406008985 */ /* 0x0005e4000c101d0a */
.L_x_201:
[----:B------:R-:W-:Y:S05]  /*12190*/  BSYNC B0 ;  /* 0x0000000000007941 */ /* 0x000fea0003800000 */
.L_x_200:
[----:B------:R-:W-:Y:S01]  /*121a0*/  IADD3 R0, R10, 0x40, RZ ;  /* 0x000000400a007810 */ /* 0x000fe20007ffe0ff */
[----:B--2---:R2:W4:Y:S01]  /*121b0*/  SHFL.IDX PT, R7, R22, 0x2, 0x181f ;  /* 0x00581f0016077f89 */ /* 0x00452200000e0000 */
[----:B------:R-:W-:Y:S02]  /*121c0*/  BSSY B0, `(.L_x_202) ;  /* 0x000000d000007945 */ /* 0x000fe40003800000 */
[----:B------:R-:W-:Y:S01]  /*121d0*/  ISETP.GE.AND P0, PT, R0, R3, PT ;  /* 0x000000030000720c */ /* 0x000fe20003f06270 */
[----:B---3--:R2:W3:-:S12]  /*121e0*/  SHFL.IDX PT, R6, R2, 0x2, 0x181f ;  /* 0x00581f0002067f89 */ /* 0x0084d800000e0000 */
[----:B------:R-:W-:Y:S05]  /*121f0*/  @P0 BRA `(.L_x_203) ;  /* 0x0000009000000947 */ /* 0x000fea0003800000 */
[----:B------:R-:W-:Y:S02]  /*12200*/  ISETP.GE.AND P0, PT, R8, c[0x0][0x3c8], PT ;  /* 0x0000f20008007a0c */ /* 0x000fe40003f06270 */
[----:B------:R-:W-:-:S11]  /*12210*/  ISETP.GE.AND P1, PT, R9, c[0x0][0x3c8], PT ;  /* 0x0000f20009007a0c */ /* 0x000fd60003f26270 */
[----:B------:R-:W-:-:S04]  /*12220*/  @!P0 SHF.R.S32.HI R5, RZ, 0x1f, R8 ;  /* 0x0000001fff058819 */ /* 0x000fc80000011408 */
[----:B------:R-:W-:Y:S01]  /*12230*/  @!P0 LEA.HI R0, R5, R8, RZ, 0x3 ;  /* 0x0000000805008211 */ /* 0x000fe200078f18ff */
[----:B---34-:R-:W-:-:S03]  /*12240*/  @!P1 IMAD.WIDE R4, R9, 0x2, R6 ;  /* 0x0000000209049825 */ /* 0x018fc600078e0206 */
[----:B------:R-:W-:Y:S02]  /*12250*/  @!P0 LOP3.LUT R0, R0, 0xfffffff8, RZ, 0xc0, !PT ;  /* 0xfffffff800008812 */ /* 0x000fe400078ec0ff */
[----:B------:R3:W-:Y:S03]  /*12260*/  @!P1 ST.E.128 [R4.64], R44 ;  /* 0x0000002c04009985 */ /* 0x0007e6000c101d0a */
[----:B------:R-:W-:-:S05]  /*12270*/  @!P0 IMAD.WIDE R6, R0, 0x2, R6 ;  /* 0x0000000200068825 */ /* 0x000fca00078e0206 */
[----:B------:R3:W-:Y:S02]  /*12280*/  @!P0 ST.E.128 [R6.64], R24 ;  /* 0x0000001806008985 */ /* 0x0007e4000c101d0a */
.L_x_203:
[----:B------:R-:W-:Y:S05]  /*12290*/  BSYNC B0 ;  /* 0x0000000000007941 */ /* 0x000fea0003800000 */
.L_x_202:
[----:B------:R-:W-:Y:S01]  /*122a0*/  IADD3 R10, R10, 0x60, RZ ;  /* 0x000000600a0a7810 */ /* 0x000fe20007ffe0ff */
[----:B---3--:R3:W1:Y:S03]  /*122b0*/  SHFL.IDX PT, R5, R22, 0x3, 0x181f ;  /* 0x00781f0016057f89 */ /* 0x00866600000e0000 */
[----:B------:R-:W-:Y:S01]  /*122c0*/  ISETP.GE.AND P0, PT, R10, R3, PT ;  /* 0x000000030a00720c */ /* 0x000fe20003f06270 */
[----:B------:R3:W2:-:S12]  /*122d0*/  SHFL.IDX PT, R4, R2, 0x3, 0x181f ;  /* 0x00781f0002047f89 */ /* 0x00069800000e0000 */
[----:B------:R-:W-:Y:S05]  /*122e0*/  @P0 EXIT ;  /* 0x000000000000094d */ /* 0x000fea0003800000 */
[----:B------:R-:W-:-:S13]  /*122f0*/  ISETP.GE.AND P0, PT, R9, c[0x0][0x3c8], PT ;  /* 0x0000f20009007a0c */ /* 0x000fda0003f06270 */
[----:B-123--:R-:W-:-:S05]  /*12300*/  @!P0 IMAD.WIDE R2, R9, 0x2, R4 ;  /* 0x0000000209028825 */ /* 0x00efca00078e0204 */
        /* <DEDUP_REMOVED lines=9> */
.L_x_197:
[----:B------:R-:W1:Y:S01]  /*123a0*/  S2R R5, SR_TID.X ;  /* 0x0000000000057919 */ /* 0x000e620000002100 */
[----:B------:R-:W-:Y:S03]  /*123b0*/  BSSY B0, `(.L_x_204) ;  /* 0x0000027000007945 */ /* 0x000fe60003800000 */
[----:B------:R-:W2:Y:S01]  /*123c0*/  S2R R8, SR_CTAID.Z ;  /* 0x0000000000087919 */ /* 0x000ea20000002700 */
[----:B-1----:R-:W-:Y:S02]  /*123d0*/  ISETP.GT.AND P0, PT, R5, 0x7f, PT ;  /* 0x0000007f0500780c */ /* 0x002fe40003f04270 */
[----:B--2---:R-:W-:-:S11]  /*123e0*/  SHF.R.S32.HI R11, RZ, 0x1f, R8 ;  /* 0x0000001fff0b7819 */ /* 0x004fd60000011408 */
[----:B------:R-:W-:Y:S05]  /*123f0*/  @P0 BRA `(.L_x_205) ;  /* 0x0000022000000947 */ /* 0x000fea0003800000 */
[----:B------:R-:W1:Y:S01]  /*12400*/  S2R R0, SR_CTAID.X ;  /* 0x0000000000007919 */ /* 0x000e620000002500 */
[----:B------:R-:W-:-:S05]  /*12410*/  MOV R2, c[0x0][0x4e8] ;  /* 0x00013a0000027a02 */ /* 0x000fca0000000f00 */
[----:B------:R-:W-:Y:S01]  /*12420*/  IMAD R3, R2, c[0x0][0x388], RZ ;  /* 0x0000e20002037a24 */ /* 0x000fe200078e02ff */
[----:B-1----:R-:W-:-:S04]  /*12430*/  LEA R0, R0, R5, 0x7 ;  /* 0x0000000500007211 */ /* 0x002fc800078e38ff */
[----:B------:R-:W-:-:S13]  /*12440*/  ISETP.GE.AND P0, PT, R0, R3, PT ;  /* 0x000000030000720c */ /* 0x000fda0003f06270 */
[----:B------:R-:W-:Y:S05]  /*12450*/  @P0 BRA `(.L_x_205) ;  /* 0x000001c000000947 */ /* 0x000fea0003800000 */
[----:B------:R-:W1:Y:S01]  /*12460*/  S2R R7, SR_CTAID.Y ;  /* 0x0000000000077919 */ /* 0x000e620000002600 */
[----:B------:R-:W-:Y:S02]  /*12470*/  ISETP.NE.AND P0, PT, R2, 0x1, PT ;  /* 0x000000010200780c */ /* 0x000fe40003f05270 */
[----:B------:R-:W-:-:S11]  /*12480*/  MOV R6, R0 ;  /* 0x0000000000067202 */ /* 0x000fd60000000f00 */
[----:B------:R-:W-:-:S05]  /*12490*/  @P0 IMAD.HI.U32 R9, R0, c[0x0][0x4ec], RZ ;  /* 0x00013b0000090a27 */ /* 0x000fca00078e00ff */
[----:B------:R-:W-:Y:S02]  /*124a0*/  @P0 SHF.R.U32.HI R6, RZ, c[0x0][0x4f0], R9 ;  /* 0x00013c00ff060a19 */ /* 0x000fe40000011609 */
[----:B-1----:R-:W-:Y:S01]  /*124b0*/  SHF.R.S32.HI R4, RZ, 0x1f, R7 ;  /* 0x0000001fff047819 */ /* 0x002fe20000011407 */
[----:B------:R-:W-:-:S04]  /*124c0*/  IMAD.WIDE.U32 R2, R7, c[0x0][0x490], RZ ;  /* 0x0001240007027a25 */ /* 0x000fc800078e00ff */
[----:B------:R-:W-:Y:S02]  /*124d0*/  IMAD R4, R4, c[0x0][0x490], RZ ;  /* 0x0001240004047a24 */ /* 0x000fe400078e02ff */
[----:B------:R-:W-:Y:S02]  /*124e0*/  IMAD.MOV.U32 R12, RZ, RZ, R2 ;  /* 0x000000ffff0c7224 */ /* 0x000fe400078e0002 */
[----:B------:R-:W-:Y:S01]  /*124f0*/  IMAD R13, R7, c[0x0][0x494], R4 ;  /* 0x00012500070d7a24 */ /* 0x000fe200078e0204 */
[----:B------:R-:W-:-:S04]  /*12500*/  IADD3 R7, -R6, RZ, RZ ;  /* 0x000000ff06077210 */ /* 0x000fc80007ffe1ff */
[----:B------:R-:W-:Y:S01]  /*12510*/  IADD3 R13, R3, R13, RZ ;  /* 0x0000000d030d7210 */ /* 0x000fe20007ffe0ff */
[----:B------:R-:W-:Y:S02]  /*12520*/  IMAD R3, R11, c[0x0][0x498], RZ ;  /* 0x000126000b037a24 */ /* 0x000fe400078e02ff */
[----:B------:R-:W-:Y:S02]  /*12530*/  IMAD R4, R7, c[0x0][0x4e8], R0 ;  /* 0x00013a0007047a24 */ /* 0x000fe400078e0200 */
[----:B------:R-:W-:-:S03]  /*12540*/  IMAD.WIDE.U32 R12, R8, c[0x0][0x498], R12 ;  /* 0x00012600080c7a25 */ /* 0x000fc600078e000c */
[----:B------:R-:W-:Y:S01]  /*12550*/  SHF.R.S32.HI R2, RZ, 0x1f, R4 ;  /* 0x0000001fff027819 */ /* 0x000fe20000011404 */
[----:B------:R-:W-:Y:S01]  /*12560*/  IMAD R0, R8, c[0x0][0x49c], R3 ;  /* 0x0001270008007a24 */ /* 0x000fe200078e0203 */
[----:B------:R-:W-:Y:S02]  /*12570*/  SHF.R.S32.HI R3, RZ, 0x1f, R6 ;  /* 0x0000001fff037819 */ /* 0x000fe40000011406 */
[----:B------:R-:W-:Y:S01]  /*12580*/  IADD3 R12, P0, R6, R12, RZ ;  /* 0x0000000c060c7210 */ /* 0x000fe20007f1e0ff */
[----:B------:R-:W-:-:S03]  /*12590*/  IMAD R7, R2, c[0x0][0x488], RZ ;  /* 0x0001220002077a24 */ /* 0x000fc600078e02ff */
[----:B------:R-:W-:Y:S01]  /*125a0*/  IADD3.X R13, R3, R13, R0, P0, !PT ;  /* 0x0000000d030d7210 */ /* 0x000fe200007fe400 */
[----:B------:R-:W-:-:S04]  /*125b0*/  IMAD R7, R4, c[0x0][0x48c], R7 ;  /* 0x0001230004077a24 */ /* 0x000fc800078e0207 */
[----:B------:R-:W-:-:S05]  /*125c0*/  IMAD.WIDE.U32 R12, R4, c[0x0][0x488], R12 ;  /* 0x00012200040c7a25 */ /* 0x000fca00078e000c */
[----:B------:R-:W-:Y:S02]  /*125d0*/  IADD3 R7, R13, R7, RZ ;  /* 0x000000070d077210 */ /* 0x000fe40007ffe0ff */
[----:B------:R-:W-:-:S04]  /*125e0*/  LEA R2, P0, R12, c[0x0][0x450], 0x2 ;  /* 0x000114000c027a11 */ /* 0x000fc800078010ff */
[----:B------:R-:W-:Y:S01]  /*125f0*/  LEA.HI.X R3, R12, c[0x0][0x454], R7, 0x2, P0 ;  /* 0x000115000c037a11 */ /* 0x000fe200000f1407 */
[----:B------:R-:W-:-:S05]  /*12600*/  IMAD.MOV.U32 R7, RZ, RZ, -0x800000 ;  /* 0xff800000ff077424 */ /* 0x000fca00078e00ff */
[----:B------:R1:W-:Y:S03]  /*12610*/  STG.E [R2.64], R7 ;  /* 0x0000000702007986 */ /* 0x0003e6000c10190a */
.L_x_205:
[----:B------:R-:W-:Y:S05]  /*12620*/  BSYNC B0 ;  /* 0x0000000000007941 */ /* 0x000fea0003800000 */
.L_x_204:
[----:B------:R-:W2:Y:S01]  /*12630*/  S2R R12, SR_CTAID.Y ;  /* 0x00000000000c7919 */ /* 0x000ea20000002600 */
[----:B------:R-:W-:Y:S01]  /*12640*/  SHF.R.S32.HI R6, RZ, 0x1f, R5 ;  /* 0x0000001fff067819 */ /* 0x000fe20000011405 */
[----:B------:R-:W-:Y:S01]  /*12650*/  IMAD R11, R11, c[0x0][0x3f0], RZ ;  /* 0x0000fc000b0b7a24 */ /* 0x000fe200078e02ff */
[----:B-1----:R-:W-:Y:S01]  /*12660*/  MOV R3, c[0x0][0x4e8] ;  /* 0x00013a0000037a02 */ /* 0x002fe20000000f00 */
[----:B------:R-:W1:Y:S01]  /*12670*/  S2R R7, SR_CTAID.X ;  /* 0x0000000000077919 */ /* 0x000e620000002500 */
[----:B------:R-:W-:Y:S01]  /*12680*/  LEA.HI R6, R6, R5, RZ, 0x3 ;  /* 0x0000000506067211 */ /* 0x000fe200078f18ff */
[----:B------:R-:W-:Y:S01]  /*12690*/  BSSY B0, `(.L_x_206) ;  /* 0x0000031000007945 */ /* 0x000fe20003800000 */
[C---:B------:R-:W-:Y:S01]  /*126a0*/  ISETP.NE.AND P0, PT, R3.reuse, 0x1, PT ;  /* 0x000000010300780c */ /* 0x040fe20003f05270 */
[----:B------:R-:W-:Y:S01]  /*126b0*/  IMAD R3, R3, c[0x0][0x388], RZ ;  /* 0x0000e20003037a24 */ /* 0x000fe200078e02ff */
[----:B------:R-:W-:Y:S02]  /*126c0*/  LOP3.LUT R2, R6, 0xfffffff8, RZ, 0xc0, !PT ;  /* 0xfffffff806027812 */ /* 0x000fe400078ec0ff */
[----:B------:R-:W-:-:S03]  /*126d0*/  SHF.R.S32.HI R6, RZ, 0x3, R6 ;  /* 0x00000003ff067819 */ /* 0x000fc60000011406 */
[----:B------:R-:W-:-:S05]  /*126e0*/  IMAD.IADD R5, R5, 0x1, -R2 ;  /* 0x0000000105057824 */ /* 0x000fca00078e0a02 */
[CC--:B------:R-:W-:Y:S02]  /*126f0*/  LEA R4, R5.reuse, R6.reuse, 0x5 ;  /* 0x0000000605047211 */ /* 0x0c0fe400078e28ff */
[----:B------:R-:W-:Y:S02]  /*12700*/  SHF.L.U32 R5, R5, 0x3, RZ ;  /* 0x0000000305057819 */ /* 0x000fe400000006ff */
[----:B--2---:R-:W-:Y:S01]  /*12710*/  SHF.R.S32.HI R0, RZ, 0x1f, R12 ;  /* 0x0000001fff007819 */ /* 0x004fe2000001140c */
[C---:B-1----:R-:W-:Y:S01]  /*12720*/  IMAD R4, R7.reuse, 0x80, R4 ;  /* 0x0000008007047824 */ /* 0x042fe200078e0204 */
[----:B------:R-:W-:-:S03]  /*12730*/  LEA R6, R7, R6, 0x7 ;  /* 0x0000000607067211 */ /* 0x000fc600078e38ff */
[----:B------:R-:W-:Y:S02]  /*12740*/  IMAD R9, R0, c[0x0][0x3e8], RZ ;  /* 0x0000fa0000097a24 */ /* 0x000fe400078e02ff */
[----:B------:R-:W-:-:S04]  /*12750*/  @P0 IMAD.HI.U32 R2, R4, c[0x0][0x4ec], RZ ;  /* 0x00013b0004020a27 */ /* 0x000fc800078e00ff */
[C---:B------:R-:W-:Y:S02]  /*12760*/  IMAD R9, R12.reuse, c[0x0][0x3ec], R9 ;  /* 0x0000fb000c097a24 */ /* 0x040fe400078e0209 */
[----:B------:R-:W-:-:S04]  /*12770*/  IMAD.WIDE.U32 R12, R12, c[0x0][0x3e8], RZ ;  /* 0x0000fa000c0c7a25 */ /* 0x000fc800078e00ff */
[----:B------:R-:W-:Y:S01]  /*12780*/  IMAD R0, R8, c[0x0][0x3f4], R11 ;  /* 0x0000fd0008007a24 */ /* 0x000fe200078e020b */
[----:B------:R-:W-:Y:S01]  /*12790*/  IADD3 R13, R13, R9, RZ ;  /* 0x000000090d0d7210 */ /* 0x000fe20007ffe0ff */
[----:B------:R-:W-:Y:S01]  /*127a0*/  IMAD.MOV.U32 R9, RZ, RZ, R4 ;  /* 0x000000ffff097224 */ /* 0x000fe200078e0004 */
[----:B------:R-:W-:-:S03]  /*127b0*/  @P0 SHF.R.U32.HI R9, RZ, c[0x0][0x4f0], R2 ;  /* 0x00013c00ff090a19 */ /* 0x000fc60000011602 */
[----:B------:R-:W-:Y:S01]  /*127c0*/  IMAD.WIDE.U32 R12, R8, c[0x0][0x3f0], R12 ;  /* 0x0000fc00080c7a25 */ /* 0x000fe200078e000c */
[----:B------:R-:W-:Y:S02]  /*127d0*/  SHF.R.S32.HI R2, RZ, 0x1f, R9 ;  /* 0x0000001fff027819 */ /* 0x000fe40000011409 */
[----:B------:R-:W-:Y:S01]  /*127e0*/  IADD3 R11, -R9, RZ, RZ ;  /* 0x000000ff090b7210 */ /* 0x000fe20007ffe1ff */
[----:B------:R-:W-:Y:S02]  /*127f0*/  IMAD.IADD R13, R13, 0x1, R0 ;  /* 0x000000010d0d7824 */ /* 0x000fe400078e0200 */
[----:B------:R-:W-:Y:S02]  /*12800*/  IMAD R2, R2, c[0x0][0x3e0], RZ ;  /* 0x0000f80002027a24 */ /* 0x000fe400078e02ff */
[----:B------:R-:W-:Y:S01]  /*12810*/  IMAD R11, R11, c[0x0][0x4e8], R4 ;  /* 0x00013a000b0b7a24 */ /* 0x000fe200078e0204 */
[----:B------:R-:W-:Y:S01]  /*12820*/  IADD3 R4, R5, 0x40, RZ ;  /* 0x0000004005047810 */ /* 0x000fe20007ffe0ff */
        /* <DEDUP_REMOVED lines=23> */
.L_x_207:
[----:B------:R-:W-:Y:S05]  /*129a0*/  BSYNC B0 ;  /* 0x0000000000007941 */ /* 0x000fea0003800000 */
.L_x_206:
        /* <DEDUP_REMOVED lines=15> */
.L_x_209:
[----:B------:R-:W-:Y:S05]  /*12aa0*/  BSYNC B0 ;  /* 0x0000000000007941 */ /* 0x000fea0003800000 */
.L_x_208:
        /* <DEDUP_REMOVED lines=15> */
.L_x_211:
[----:B------:R-:W-:Y:S05]  /*12ba0*/  BSYNC B0 ;  /* 0x0000000000007941 */ /* 0x000fea0003800000 */
.L_x_210:
[----:B------:R-:W-:Y:S01]  /*12bb0*/  IADD3 R6, R6, 0x60, RZ ;  /* 0x0000006006067810 */ /* 0x000fe20007ffe0ff */
[----:B-1----:R1:W2:Y:S03]  /*12bc0*/  SHFL.IDX PT, R9, R0, 0x3, 0x181f ;  /* 0x00781f0000097f89 */ /* 0x0022a600000e0000 */
[----:B------:R-:W-:Y:S01]  /*12bd0*/  ISETP.GE.AND P0, PT, R6, R3, PT ;  /* 0x000000030600720c */ /* 0x000fe20003f06270 */
[----:B----4-:R1:W4:-:S12]  /*12be0*/  SHFL.IDX PT, R8, R2, 0x3, 0x181f ;  /* 0x00781f0002087f89 */ /* 0x01031800000e0000 */
[----:B------:R-:W-:Y:S05]  /*12bf0*/  @P0 EXIT ;  /* 0x000000000000094d */ /* 0x000fea0003800000 */
[----:B------:R-:W-:-:S13]  /*12c00*/  ISETP.GE.AND P0, PT, R5, c[0x0][0x3c8], PT ;  /* 0x0000f20005007a0c */ /* 0x000fda0003f06270 */
[----:B-1234-:R-:W-:-:S05]  /*12c10*/  @!P0 IMAD.WIDE R2, R5, 0x2, R8 ;  /* 0x0000000205028825 */ /* 0x01efca00078e0208 */
        /* <DEDUP_REMOVED lines=9> */
.L_x_212:
        /* <DEDUP_REMOVED lines=13> */
.L_x_3539:


//--------------------- .text._ZN7cutlass13device_kernelIN5flash19enable_sm80_to_sm89INS1_16FlashAttnFwdSm80INS1_25CollectiveMainloopFwdSm80ILi8ELi1ELb1EN4cute5tupleIJNS5_1CILi128EEENS7_ILi96EEES8_EEELi128ENS_6half_tEfNS_4arch4Sm80ELb0ELb1ELb1ELb1ELb0ELb0ELb1ELb0EEENS1_21CollectiveEpilogueFwdINS6_IJS8_S8_S9_EEENS6_IJNS7_ILi1EEESH_SH_EEESB_SD_Li256ELb1ELb1ELb0ELb0EEENS1_19SingleTileSchedulerILb1ELb0ELb1ELi128EEEEEEEEEvNT_6ParamsE --------------------------
	.section	.text._ZN7cutlass13device_kernelIN5flash19enable_sm80_to_sm89INS1_16FlashAttnFwdSm80INS1_25CollectiveMainloopFwdSm80ILi8ELi1ELb1EN4cute5tupleIJNS5_1CILi128EEENS7_ILi96EEES8_EEELi128ENS_6half_tEfNS_4arch4Sm80ELb0ELb1ELb1ELb1ELb0ELb0ELb1ELb0EEENS1_21CollectiveEpilogueFwdINS6_IJS8_S8_S9_EEENS6_IJNS7_ILi1EEESH_SH_EEESB_SD_Li256ELb1ELb1ELb0ELb0EEENS1_19SingleTileSchedulerILb1ELb0ELb1ELi128EEEEEEEEEvNT_6ParamsE,"ax",@progbits
	.sectioninfo	@"SHI_REGISTERS=255"
	.align	128
.text._ZN7cutlass13device_kernelIN5flash19enable_sm80_to_sm89INS1_16FlashAttnFwdSm80INS1_25CollectiveMainloopFwdSm80ILi8ELi1ELb1EN4cute5tupleIJNS5_1CILi128EEENS7_ILi96EEES8_EEELi128ENS_6half_tEfNS_4arch4Sm80ELb0ELb1ELb1ELb1ELb0ELb0ELb1ELb0EEENS1_21CollectiveEpilogueFwdINS6_IJS8_S8_S9_EEENS6_IJNS7_ILi1EEESH_SH_EEESB_SD_Li256ELb1ELb1ELb0ELb0EEENS1_19SingleTileSchedulerILb1ELb0ELb1ELi128EEEEEEEEEvNT_6ParamsE:
        .type           _ZN7cutlass13device_kernelIN5flash19enable_sm80_to_sm89INS1_16FlashAttnFwdSm80INS1_25CollectiveMainloopFwdSm80ILi8ELi1ELb1EN4cute5tupleIJNS5_1CILi128EEENS7_ILi96EEES8_EEELi128ENS_6half_tEfNS_4arch4Sm80ELb0ELb1ELb1ELb1ELb0ELb0ELb1ELb0EEENS1_21CollectiveEpilogueFwdINS6_IJS8_S8_S9_EEENS6_IJNS7_ILi1EEESH_SH_EEESB_SD_Li256ELb1ELb1ELb0ELb0EEENS1_19SingleTileSchedulerILb1ELb0ELb1ELi128EEEEEEEEEvNT_6ParamsE,@function
        .size           _ZN7cutlass13device_kernelIN5flash19enable_sm80_to_sm89INS1_16FlashAttnFwdSm80INS1_25CollectiveMainloopFwdSm80ILi8ELi1ELb1EN4cute5tupleIJNS5_1CILi128EEENS7_ILi96EEES8_EEELi128ENS_6half_tEfNS_4arch4Sm80ELb0ELb1ELb1ELb1ELb0ELb0ELb1ELb0EEENS1_21CollectiveEpilogueFwdINS6_IJS8_S8_S9_EEENS6_IJNS7_ILi1EEESH_SH_EEESB_SD_Li256ELb1ELb1ELb0ELb0EEENS1_19SingleTileSchedulerILb1ELb0ELb1ELi128EEEEEEEEEvNT_6ParamsE,(.L_x_3540 - _ZN7cutlass13device_kernelIN5flash19enable_sm80_to_sm89INS1_16FlashAttnFwdSm80INS1_25CollectiveMainloopFwdSm80ILi8ELi1ELb1EN4cute5tupleIJNS5_1CILi128EEENS7_ILi96EEES8_EEELi128ENS_6half_tEfNS_4arch4Sm80ELb0ELb1ELb1ELb1ELb0ELb0ELb1ELb0EEENS1_21CollectiveEpilogueFwdINS6_IJS8_S8_S9_EEENS6_IJNS7_ILi1EEESH_SH_EEESB_SD_Li256ELb1ELb1ELb0ELb0EEENS1_19SingleTileSchedulerILb1ELb0ELb1ELi128EEEEEEEEEvNT_6ParamsE)
        .other          _ZN7cutlass13device_kernelIN5flash19enable_sm80_to_sm89INS1_16FlashAttnFwdSm80INS1_25CollectiveMainloopFwdSm80ILi8ELi1ELb1EN4cute5tupleIJNS5_1CILi128EEENS7_ILi96EEES8_EEELi128ENS_6half_tEfNS_4arch4Sm80ELb0ELb1ELb1ELb1ELb0ELb0ELb1ELb0EEENS1_21CollectiveEpilogueFwdINS6_IJS8_S8_S9_EEENS6_IJNS7_ILi1EEESH_SH_EEESB_SD_Li256ELb1ELb1ELb0ELb0EEENS1_19SingleTileSchedulerILb1ELb0ELb1ELi128EEEEEEEEEvNT_6ParamsE,@"STO_CUDA_ENTRY STV_DEFAULT"
_ZN7cutlass13device_kernelIN5flash19enable_sm80_to_sm89INS1_16FlashAttnFwdSm80INS1_25CollectiveMainloopFwdSm80ILi8ELi1ELb1EN4cute5tupleIJNS5_1CILi128EEENS7_ILi96EEES8_EEELi128ENS_6half_tEfNS_4arch4Sm80ELb0ELb1ELb1ELb1ELb0ELb0ELb1ELb0EEENS1_21CollectiveEpilogueFwdINS6_IJS8_S8_S9_EEENS6_IJNS7_ILi1EEESH_SH_EEESB_SD_Li256ELb1ELb1ELb0ELb0EEENS1_19SingleTileSchedulerILb1ELb0ELb1ELi128EEEEEEEEEvNT_6ParamsE:
[----:B------:R-:W-:Y:S02]  /*0000*/  MOV R1, c[0x0][0x28] ;  /* 0x00000a0000017a02 */ /* 0x000fe40000000f00 */
[----:B------:R-:W1:Y:S01]  /*0010*/  S2R R42, SR_TID.X ;  /* 0x00000000002a7919 */ /* 0x000e620000002100 */
[----:B------:R-:W-:Y:S01]  /*0020*/  MOV R5, 0x4 ;  /* 0x0000000400057802 */ /* 0x000fe20000000f00 */
[----:B------:R-:W2:Y:S01]  /*0030*/  S2UR UR4, SR_CTAID.X ;  /* 0x00000000000479c3 */ /* 0x000ea20000002500 */
[----:B------:R-:W-:Y:S01]  /*0040*/  ULDC.64 UR10, c[0x0][0x118] ;  /* 0x00004600000a7ab9 */ /* 0x000fe20000000a00 */
[----:B------:R-:W3:Y:S01]  /*0050*/  S2R R218, SR_CTAID.Z ;  /* 0x0000000000da7919 */ /* 0x000ee20000002700 */
[----:B-1----:R-:W-:Y:S01]  /*0060*/  SHF.R.U32.HI R0, RZ, 0x5, R42 ;  /* 0x00000005ff007819 */ /* 0x002fe2000001162a */
[----:B---3--:R-:W-:-:S05]  /*0070*/  IMAD.WIDE R2, R218, R5, c[0x0][0x568] ;  /* 0x00015a00da027625 */ /* 0x008fca00078e0205 */
[----:B------:R-:W1:Y:S02]  /*0080*/  SHFL.IDX PT, R0, R0, RZ, 0x1f ;  /* 0x00001fff00007589 */ /* 0x000e6400000e0000 */
[----:B-1----:R-:W-:-:S13]  /*0090*/  ISETP.NE.AND P0, PT, R0, RZ, PT ;  /* 0x000000ff0000720c */ /* 0x002fda0003f05270 */
[----:B--2---:R-:W-:Y:S05]  /*00a0*/  @!P0 BRA `(.L_x_213) ;  /* 0x0000014000008947 */ /* 0x004fea0003800000 */
[----:B------:R-:W-:-:S04]  /*00b0*/  ISETP.NE.U32.AND P0, PT, RZ, c[0x0][0x568], PT ;  /* 0x00015a00ff007a0c */ /* 0x000fc80003f05070 */
[----:B------:R-:W-:-:S13]  /*00c0*/  ISETP.NE.AND.EX P0, PT, RZ, c[0x0][0x56c], PT, P0 ;  /* 0x00015b00ff007a0c */ /* 0x000fda0003f05300 */
[----:B------:R-:W-:Y:S05]  /*00d0*/  @!P0 BRA `(.L_x_214) ;  /* 0x0000002000008947 */ /* 0x000fea0003800000 */
[----:B------:R1:W5:Y:S01]  /*00e0*/  LDG.E R3, [R2.64] ;  /* 0x0000000a02037981 */ /* 0x000362000c1e1900 */
[----:B------:R-:W-:Y:S05]  /*00f0*/  BRA `(.L_x_215) ;  /* 0x0000009000007947 */ /* 0x000fea0003800000 */
.L_x_214:
        /* <DEDUP_REMOVED lines=8> */
.L_x_216:
[----:B------:R-:W-:-:S04]  /*0180*/  MOV R3, c[0x0][0x54c] ;  /* 0x0001530000037a02 */ /* 0x000fc80000000f00 */
.L_x_215:
[----:B------:R-:W-:Y:S01]  /*0190*/  USHF.L.U32 UR4, UR4, 0x7, URZ ;  /* 0x0000000704047899 */ /* 0x000fe2000800063f */
[----:B-----5:R-:W-:-:S05]  /*01a0*/  IMAD R3, R3, c[0x0][0x548], RZ ;  /* 0x0001520003037a24 */ /* 0x020fca00078e02ff */
[----:B------:R-:W-:-:S04]  /*01b0*/  MOV R40, UR4 ;  /* 0x0000000400287c02 */ /* 0x000fc80008000f00 */
[----:B------:R-:W-:-:S04]  /*01c0*/  ISETP.GE.AND P0, PT, R40, R3, PT ;  /* 0x000000032800720c */ /* 0x000fc80003f06270 */
[----:B------:R-:W-:Y:S01]  /*01d0*/  SEL R218, R218, 0xffffffff, !P0 ;  /* 0xffffffffdada7807 */ /* 0x000fe20004000000 */
[----:B------:R-:W-:Y:S05]  /*01e0*/  BRA `(.L_x_217) ;  /* 0x0000013000007947 */ /* 0x000fea0003800000 */
.L_x_213:
[----:B------:R-:W-:-:S04]  /*01f0*/  ISETP.NE.U32.AND P0, PT, RZ, c[0x0][0x568], PT ;  /* 0x00015a00ff007a0c */ /* 0x000fc80003f05070 */
[----:B------:R-:W-:-:S13]  /*0200*/  ISETP.NE.AND.EX P0, PT, RZ, c[0x0][0x56c], PT, P0 ;  /* 0x00015b00ff007a0c */ /* 0x000fda0003f05300 */
[----:B------:R-:W-:Y:S05]  /*0210*/  @!P0 BRA `(.L_x_218) ;  /* 0x0000002000008947 */ /* 0x000fea0003800000 */
[----:B------:R1:W5:Y:S01]  /*0220*/  LDG.E R3, [R2.64] ;  /* 0x0000000a02037981 */ /* 0x000362000c1e1900 */
[----:B------:R-:W-:Y:S05]  /*0230*/  BRA `(.L_x_219) ;  /* 0x0000009000007947 */ /* 0x000fea0003800000 */
.L_x_218:
        /* <DEDUP_REMOVED lines=8> */
.L_x_220:
[----:B------:R-:W-:-:S04]  /*02c0*/  MOV R3, c[0x0][0x54c] ;  /* 0x0001530000037a02 */ /* 0x000fc80000000f00 */
.L_x_219:
[----:B------:R-:W-:Y:S01]  /*02d0*/  USHF.L.U32 UR4, UR4, 0x7, URZ ;  /* 0x0000000704047899 */ /* 0x000fe2000800063f */
[----:B-----5:R-:W-:-:S05]  /*02e0*/  IMAD R3, R3, c[0x0][0x548], RZ ;  /* 0x0001520003037a24 */ /* 0x020fca00078e02ff */
[----:B------:R-:W-:-:S04]  /*02f0*/  MOV R40, UR4 ;  /* 0x0000000400287c02 */ /* 0x000fc80008000f00 */
[----:B------:R-:W-:-:S04]  /*0300*/  ISETP.GE.AND P0, PT, R40, R3, PT ;  /* 0x000000032800720c */ /* 0x000fc80003f06270 */
[----:B------:R-:W-:-:S04]  /*0310*/  SEL R218, R218, 0xffffffff, !P0 ;  /* 0xffffffffdada7807 */ /* 0x000fc80004000000 */
.L_x_217:
[----:B------:R-:W-:-:S13]  /*0320*/  ISETP.GE.AND P0, PT, R218, RZ, PT ;  /* 0x000000ffda00720c */ /* 0x000fda0003f06270 */
[----:B------:R-:W-:Y:S05]  /*0330*/  @!P0 EXIT ;  /* 0x000000000000894d */ /* 0x000fea0003800000 */
[----:B------:R-:W-:Y:S01]  /*0340*/  ISETP.NE.U32.AND P2, PT, RZ, c[0x0][0x370], PT ;  /* 0x0000dc00ff007a0c */ /* 0x000fe20003f45070 */
[----:B------:R-:W-:Y:S01]  /*0350*/  IMAD.MOV.U32 R9, RZ, RZ, RZ ;  /* 0x000000ffff097224 */ /* 0x000fe200078e00ff */
[----:B------:R-:W-:Y:S01]  /*0360*/  ISETP.NE.U32.AND P1, PT, RZ, c[0x0][0x360], PT ;  /* 0x0000d800ff007a0c */ /* 0x000fe20003f25070 */
[----:B------:R-:W-:Y:S01]  /*0370*/  IMAD.MOV.U32 R219, RZ, RZ, c[0x0][0x168] ;  /* 0x00005a00ffdb7624 */ /* 0x000fe200078e00ff */
[----:B------:R-:W-:Y:S01]  /*0380*/  ISETP.NE.AND.EX P2, PT, RZ, c[0x0][0x374], PT, P2 ;  /* 0x0000dd00ff007a0c */ /* 0x000fe20003f45320 */
[----:B------:R-:W-:Y:S01]  /*0390*/  IMAD.MOV.U32 R30, RZ, RZ, RZ ;  /* 0x000000ffff1e7224 */ /* 0x000fe200078e00ff */
[----:B------:R-:W-:Y:S01]  /*03a0*/  ISETP.NE.AND.EX P1, PT, RZ, c[0x0][0x364], PT, P1 ;  /* 0x0000d900ff007a0c */ /* 0x000fe20003f25310 */
[CC--:B------:R-:W-:Y:S01]  /*03b0*/  IMAD.WIDE R6, R218.reuse, R5.reuse, c[0x0][0x348] ;  /* 0x0000d200da067625 */ /* 0x0c0fe200078e0205 */
[----:B------:R-:W-:Y:S02]  /*03c0*/  ISETP.NE.U32.AND P0, PT, RZ, c[0x0][0x348], PT ;  /* 0x0000d200ff007a0c */ /* 0x000fe40003f05070 */
[----:B------:R-:W-:Y:S01]  /*03d0*/  ISETP.NE.U32.AND P5, PT, RZ, c[0x0][0x350], PT ;  /* 0x0000d400ff007a0c */ /* 0x000fe20003fa5070 */
[----:B-1----:R-:W-:Y:S01]  /*03e0*/  IMAD.WIDE R2, R218, R5, c[0x0][0x350] ;  /* 0x0000d400da027625 */ /* 0x002fe200078e0205 */
[----:B------:R-:W-:-:S02]  /*03f0*/  ISETP.NE.AND.EX P0, PT, RZ, c[0x0][0x34c], PT, P0 ;  /* 0x0000d300ff007a0c */ /* 0x000fc40003f05300 */
[----:B------:R-:W-:Y:S02]  /*0400*/  ISETP.NE.AND.EX P5, PT, RZ, c[0x0][0x354], PT, P5 ;  /* 0x0000d500ff007a0c */ /* 0x000fe40003fa5350 */
[----:B------:R-:W-:Y:S01]  /*0410*/  MOV R0, RZ ;  /* 0x000000ff00007202 */ /* 0x000fe20000000f00 */
[----:B------:R-:W-:-:S04]  /*0420*/  @P2 IMAD.WIDE R12, R218, R5, c[0x0][0x370] ;  /* 0x0000dc00da0c2625 */ /* 0x000fc800078e0205 */
[----:B------:R-:W-:Y:S01]  /*0430*/  @P1 IMAD.WIDE R10, R218, R5, c[0x0][0x360] ;  /* 0x0000d800da0a1625 */ /* 0x000fe200078e0205 */
[----:B------:R1:W5:Y:S04]  /*0440*/  @P2 LDG.E R9, [R12.64] ;  /* 0x0000000a0c092981 */ /* 0x000368000c1e1900 */
[----:B------:R1:W5:Y:S04]  /*0450*/  @P1 LDG.E R219, [R10.64] ;  /* 0x0000000a0adb1981 */ /* 0x000368000c1e1900 */
[----:B------:R1:W5:Y:S04]  /*0460*/  @P0 LDG.E R0, [R6.64] ;  /* 0x0000000a06000981 */ /* 0x000368000c1e1900 */
[----:B------:R1:W5:Y:S01]  /*0470*/  @P5 LDG.E R30, [R2.64] ;  /* 0x0000000a021e5981 */ /* 0x000362000c1e1900 */
[----:B------:R-:W-:Y:S01]  /*0480*/  MOV R216, c[0x0][0x1d0] ;  /* 0x0000740000d87a02 */ /* 0x000fe20000000f00 */
[----:B------:R-:W-:Y:S05]  /*0490*/  @P1 BRA `(.L_x_221) ;  /* 0x0000004000001947 */ /* 0x000fea0003800000 */
[----:B------:R-:W-:Y:S05]  /*04a0*/  @!P0 BRA `(.L_x_221) ;  /* 0x0000003000008947 */ /* 0x000fea0003800000 */
[----:B-----5:R-:W2:Y:S04]  /*04b0*/  LDG.E R219, [R6.64] ;  /* 0x0000000a06db7981 */ /* 0x020ea8000c1e1900 */
[----:B------:R-:W2:Y:S02]  /*04c0*/  LDG.E R4, [R6.64+0x4] ;  /* 0x0000040a06047981 */ /* 0x000ea4000c1e1900 */
[----:B--2---:R-:W-:-:S02]  /*04d0*/  IADD3 R219, -R219, R4, RZ ;  /* 0x00000004dbdb7210 */ /* 0x004fc40007ffe1ff */
.L_x_221:
[----:B------:R-:W-:-:S04]  /*04e0*/  ISETP.NE.U32.AND P1, PT, RZ, c[0x0][0x368], PT ;  /* 0x0000da00ff007a0c */ /* 0x000fc80003f25070 */
[----:B------:R-:W-:-:S13]  /*04f0*/  ISETP.NE.AND.EX P1, PT, RZ, c[0x0][0x36c], PT, P1 ;  /* 0x0000db00ff007a0c */ /* 0x000fda0003f25310 */
[----:B------:R-:W-:Y:S05]  /*0500*/  @!P1 BRA `(.L_x_222) ;  /* 0x0000003000009947 */ /* 0x000fea0003800000 */
[----:B------:R-:W-:-:S06]  /*0510*/  IMAD.WIDE R216, R218, R5, c[0x0][0x368] ;  /* 0x0000da00dad87625 */ /* 0x000fcc00078e0205 */
[----:B------:R2:W5:Y:S01]  /*0520*/  LDG.E R216, [R216.64] ;  /* 0x0000000ad8d87981 */ /* 0x000562000c1e1900 */
[----:B------:R-:W-:Y:S05]  /*0530*/  BRA `(.L_x_223) ;  /* 0x0000004000007947 */ /* 0x000fea0003800000 */
.L_x_222:
[----:B------:R-:W-:Y:S05]  /*0540*/  @!P5 BRA `(.L_x_223) ;  /* 0x000000300000d947 */ /* 0x000fea0003800000 */
[----:B------:R-:W2:Y:S04]  /*0550*/  LDG.E R216, [R2.64] ;  /* 0x0000000a02d87981 */ /* 0x000ea8000c1e1900 */
[----:B-1----:R-:W2:Y:S02]  /*0560*/  LDG.E R7, [R2.64+0x4] ;  /* 0x0000040a02077981 */ /* 0x002ea4000c1e1900 */
[----:B--2---:R-:W-:Y:S02]  /*0570*/  IADD3 R216, -R216, R7, RZ ;  /* 0x00000007d8d87210 */ /* 0x004fe40007ffe1ff */
.L_x_223:
[----:B-1----:R-:W-:Y:S01]  /*0580*/  IMAD.MOV.U32 R2, RZ, RZ, c[0x0][0x2c4] ;  /* 0x0000b100ff027624 */ /* 0x002fe200078e00ff */
[----:B------:R-:W-:Y:S01]  /*0590*/  IADD3 R7, R40, 0x7f, RZ ;  /* 0x0000007f28077810 */ /* 0x000fe20007ffe0ff */
[----:B------:R-:W-:Y:S02]  /*05a0*/  IMAD.MOV.U32 R36, RZ, RZ, c[0x0][0x32c] ;  /* 0x0000cb00ff247624 */ /* 0x000fe400078e00ff */
[--C-:B-----5:R-:W-:Y:S01]  /*05b0*/  IMAD.IADD R216, R216, 0x1, -R9.reuse ;  /* 0x00000001d8d87824 */ /* 0x120fe200078e0a09 */
[----:B------:R-:W-:Y:S01]  /*05c0*/  ISETP.NE.AND P4, PT, R2, 0x1, PT ;  /* 0x000000010200780c */ /* 0x000fe20003f85270 */
[----:B------:R-:W-:Y:S01]  /*05d0*/  IMAD.IADD R30, R30, 0x1, R9 ;  /* 0x000000011e1e7824 */ /* 0x000fe200078e0209 */
[----:B------:R-:W-:-:S02]  /*05e0*/  ISETP.GE.AND P3, PT, R36, 0x1, PT ;  /* 0x000000012400780c */ /* 0x000fc40003f66270 */
[----:B------:R-:W-:-:S09]  /*05f0*/  IADD3 R2, R216, 0x1, -R219 ;  /* 0x00000001d8027810 */ /* 0x000fd20007ffe8db */
[----:B------:R-:W-:-:S05]  /*0600*/  @P4 IADD3 R3, R40, 0x7f, RZ ;  /* 0x0000007f28034810 */ /* 0x000fca0007ffe0ff */
[----:B------:R-:W-:-:S05]  /*0610*/  @P4 IMAD.HI.U32 R3, R3, c[0x0][0x2c8], RZ ;  /* 0x0000b20003034a27 */ /* 0x000fca00078e00ff */
[----:B------:R-:W-:-:S05]  /*0620*/  @P4 SHF.R.U32.HI R7, RZ, c[0x0][0x2cc], R3 ;  /* 0x0000b300ff074a19 */ /* 0x000fca0000011603 */
[----:B------:R-:W-:-:S05]  /*0630*/  IMAD.IADD R2, R2, 0x1, R7 ;  /* 0x0000000102027824 */ /* 0x000fca00078e0207 */
[----:B------:R-:W-:Y:S01]  /*0640*/  IADD3 R4, R2, c[0x0][0x328], RZ ;  /* 0x0000ca0002047a10 */ /* 0x000fe20007ffe0ff */
[----:B------:R-:W-:Y:S05]  /*0650*/  @!P3 BRA `(.L_x_224) ;  /* 0x000000e00000b947 */ /* 0x000fea0003800000 */
[C---:B------:R-:W-:Y:S02]  /*0660*/  ISETP.GT.AND P1, PT, R2.reuse, RZ, PT ;  /* 0x000000ff0200720c */ /* 0x040fe40003f24270 */
        /* <DEDUP_REMOVED lines=8> */
.L_x_225:
[----:B------:R-:W-:-:S13]  /*06f0*/  ISETP.NE.AND P1, PT, R36, 0x1, PT ;  /* 0x000000012400780c */ /* 0x000fda0003f25270 */
[----:B------:R-:W-:-:S05]  /*0700*/  @P1 IMAD.HI.U32 R2, R3, c[0x0][0x330], RZ ;  /* 0x0000cc0003021a27 */ /* 0x000fca00078e00ff */
[----:B------:R-:W-:-:S05]  /*0710*/  @P1 SHF.R.U32.HI R3, RZ, c[0x0][0x334], R2 ;  /* 0x0000cd00ff031a19 */ /* 0x000fca0000011602 */
.L_x_226:
[----:B------:R-:W-:-:S05]  /*0720*/  IMAD R3, R3, R36, c[0x0][0x32c] ;  /* 0x0000cb0003037624 */ /* 0x000fca00078e0224 */
[----:B------:R-:W-:-:S04]  /*0730*/  IMNMX R4, R4, R3, PT ;  /* 0x0000000304047217 */ /* 0x000fc80003800200 */
.L_x_224:
[----:B------:R-:W-:Y:S01]  /*0740*/  IADD3 R4, R4, 0x5f, RZ ;  /* 0x0000005f04047810 */ /* 0x000fe20007ffe0ff */
[----:B------:R-:W-:Y:S01]  /*0750*/  @P4 IMAD.HI.U32 R3, R40, c[0x0][0x2c8], RZ ;  /* 0x0000b20028034a27 */ /* 0x000fe200078e00ff */
[----:B------:R-:W-:-:S03]  /*0760*/  IADD3 R7, R216, 0x5f, RZ ;  /* 0x0000005fd8077810 */ /* 0x000fc60007ffe0ff */
[----:B------:R-:W-:-:S04]  /*0770*/  IMAD.HI R4, R4, 0x2aaaaaab, RZ ;  /* 0x2aaaaaab04047827 */ /* 0x000fc800078e02ff */
[----:B------:R-:W-:-:S04]  /*0780*/  IMAD.HI R7, R7, 0x2aaaaaab, RZ ;  /* 0x2aaaaaab07077827 */ /* 0x000fc800078e02ff */
[----:B------:R-:W-:Y:S01]  /*0790*/  IMAD.MOV.U32 R2, RZ, RZ, R40 ;  /* 0x000000ffff027224 */ /* 0x000fe200078e0028 */
[----:B------:R-:W-:Y:S01]  /*07a0*/  @P4 SHF.R.U32.HI R2, RZ, c[0x0][0x2cc], R3 ;  /* 0x0000b300ff024a19 */ /* 0x000fe20000011603 */
[----:B------:R-:W-:Y:S01]  /*07b0*/  IMAD.IADD R37, R216, 0x1, -R219 ;  /* 0x00000001d8257824 */ /* 0x000fe200078e0adb */
[----:B------:R-:W-:Y:S02]  /*07c0*/  SHF.R.U32.HI R3, RZ, 0x1f, R4 ;  /* 0x0000001fff037819 */ /* 0x000fe40000011604 */
[----:B------:R-:W-:Y:S01]  /*07d0*/  SHF.R.U32.HI R6, RZ, 0x1f, R7 ;  /* 0x0000001fff067819 */ /* 0x000fe20000011607 */
[----:B------:R-:W-:Y:S01]  /*07e0*/  IMAD.IADD R2, R37, 0x1, R2 ;  /* 0x0000000125027824 */ /* 0x000fe200078e0202 */
[----:B------:R-:W-:Y:S02]  /*07f0*/  LEA.HI.SX32 R3, R4, R3, 0x1c ;  /* 0x0000000304037211 */ /* 0x000fe400078fe2ff */
[----:B------:R-:W-:Y:S02]  /*0800*/  LEA.HI.SX32 R6, R7, R6, 0x1c ;  /* 0x0000000607067211 */ /* 0x000fe400078fe2ff */
[----:B------:R-:W-:-:S02]  /*0810*/  IADD3 R4, R2, -c[0x0][0x324], RZ ;  /* 0x8000c90002047a10 */ /* 0x000fc40007ffe0ff */
[----:B------:R-:W-:Y:S01]  /*0820*/  IMNMX R38, R6, R3, PT ;  /* 0x0000000306267217 */ /* 0x000fe20003800200 */
[----:B------:R-:W-:Y:S05]  /*0830*/  @!P3 BRA `(.L_x_227) ;  /* 0x000000e00000b947 */ /* 0x000fea0003800000 */
[----:B------:R-:W-:-:S04]  /*0840*/  MOV R3, R2 ;  /* 0x0000000200037202 */ /* 0x000fc80000000f00 */
[----:B------:R-:W-:-:S13]  /*0850*/  ISETP.GT.AND P1, PT, R3, -0x1, PT ;  /* 0xffffffff0300780c */ /* 0x000fda0003f24270 */
[----:B------:R-:W-:Y:S05]  /*0860*/  @P1 BRA `(.L_x_228) ;  /* 0x0000006000001947 */ /* 0x000fea0003800000 */
[----:B------:R-:W-:Y:S02]  /*0870*/  ISETP.NE.AND P1, PT, R36, 0x1, PT ;  /* 0x000000012400780c */ /* 0x000fe40003f25270 */
[----:B------:R-:W-:-:S11]  /*0880*/  LOP3.LUT R3, RZ, R3, RZ, 0x33, !PT ;  /* 0x00000003ff037212 */ /* 0x000fd600078e33ff */
[----:B------:R-:W-:-:S05]  /*0890*/  @P1 IMAD.HI.U32 R2, R3, c[0x0][0x330], RZ ;  /* 0x0000cc0003021a27 */ /* 0x000fca00078e00ff */
[----:B------:R-:W-:-:S04]  /*08a0*/  @P1 SHF.R.U32.HI R3, RZ, c[0x0][0x334], R2 ;  /* 0x0000cd00ff031a19 */ /* 0x000fc80000011602 */
[----:B------:R-:W-:Y:S01]  /*08b0*/  LOP3.LUT R3, RZ, R3, RZ, 0x33, !PT ;  /* 0x00000003ff037212 */ /* 0x000fe200078e33ff */
[----:B------:R-:W-:Y:S05]  /*08c0*/  BRA `(.L_x_229) ;  /* 0x0000003000007947 */ /* 0x000fea0003800000 */
.L_x_228:
[----:B------:R-:W-:-:S13]  /*08d0*/  ISETP.NE.AND P1, PT, R36, 0x1, PT ;  /* 0x000000012400780c */ /* 0x000fda0003f25270 */
[----:B------:R-:W-:-:S05]  /*08e0*/  @P1 IMAD.HI.U32 R2, R3, c[0x0][0x330], RZ ;  /* 0x0000cc0003021a27 */ /* 0x000fca00078e00ff */
[----:B------:R-:W-:-:S05]  /*08f0*/  @P1 SHF.R.U32.HI R3, RZ, c[0x0][0x334], R2 ;  /* 0x0000cd00ff031a19 */ /* 0x000fca0000011602 */
.L_x_229:
[----:B------:R-:W-:-:S05]  /*0900*/  IMAD R3, R3, c[0x0][0x32c], RZ ;  /* 0x0000cb0003037a24 */ /* 0x000fca00078e02ff */
[----:B------:R-:W-:-:S05]  /*0910*/  IMNMX R4, R4, R3, !PT ;  /* 0x0000000304047217 */ /* 0x000fca0007800200 */
.L_x_227:
[----:B------:R-:W-:Y:S01]  /*0920*/  IMAD.HI R2, R4, 0x2aaaaaab, RZ ;  /* 0x2aaaaaab04027827 */ /* 0x000fe200078e02ff */
[----:B------:R-:W-:Y:S01]  /*0930*/  PLOP3.LUT P2, PT, PT, PT, PT, 0x80, 0x0 ;  /* 0x000000000000781c */ /* 0x000fe20003f4f070 */
[----:B------:R-:W-:Y:S01]  /*0940*/  CS2R R64, SRZ ;  /* 0x0000000000407805 */ /* 0x000fe2000001ff00 */
[----:B------:R-:W-:Y:S01]  /*0950*/  CS2R R62, SRZ ;  /* 0x00000000003e7805 */ /* 0x000fe2000001ff00 */
[----:B------:R-:W-:Y:S01]  /*0960*/  IMAD.MOV.U32 R66, RZ, RZ, RZ ;  /* 0x000000ffff427224 */ /* 0x000fe200078e00ff */
[----:B------:R-:W-:Y:S01]  /*0970*/  SHF.R.U32.HI R215, RZ, 0x1f, R2 ;  /* 0x0000001fffd77819 */ /* 0x000fe20000011602 */
[----:B------:R-:W-:Y:S01]  /*0980*/  CS2R R60, SRZ ;  /* 0x00000000003c7805 */ /* 0x000fe2000001ff00 */
        /* <DEDUP_REMOVED lines=33> */
[----:B------:R-:W-:Y:S05]  /*0ba0*/  @!P1 BRA `(.L_x_230) ;  /* 0x00010b6000009947 */ /* 0x000fea0003800000 */
[----:B------:R-:W-:Y:S01]  /*0bb0*/  ISETP.NE.U32.AND P2, PT, RZ, c[0x0][0x340], PT ;  /* 0x0000d000ff007a0c */ /* 0x000fe20003f45070 */
[----:B------:R-:W1:Y:S01]  /*0bc0*/  S2R R28, SR_CTAID.Y ;  /* 0x00000000001c7919 */ /* 0x000e620000002600 */
[----:B------:R-:W-:Y:S01]  /*0bd0*/  SHF.R.S32.HI R109, RZ, 0x1f, R42 ;  /* 0x0000001fff6d7819 */ /* 0x000fe2000001142a */
[----:B------:R-:W-:Y:S01]  /*0be0*/  IMAD.WIDE.U32 R8, R0, c[0x0][0x178], RZ ;  /* 0x00005e0000087a25 */ /* 0x000fe200078e00ff */
[----:B------:R-:W-:Y:S01]  /*0bf0*/  ISETP.NE.AND.EX P2, PT, RZ, c[0x0][0x344], PT, P2 ;  /* 0x0000d100ff007a0c */ /* 0x000fe20003f45320 */
[----:B------:R-:W-:Y:S01]  /*0c00*/  ULDC.64 UR6, c[0x0][0x1e0] ;  /* 0x0000780000067ab9 */ /* 0x000fe20000000a00 */
[----:B------:R-:W-:Y:S01]  /*0c10*/  SEL R10, R218, RZ, !P0 ;  /* 0x000000ffda0a7207 */ /* 0x000fe20004000000 */
[----:B------:R-:W-:Y:S01]  /*0c20*/  IMAD.MOV.U32 R39, RZ, RZ, 0x60 ;  /* 0x00000060ff277424 */ /* 0x000fe200078e00ff */
[----:B------:R-:W-:Y:S01]  /*0c30*/  IADD3 R112, R38, -0x1, RZ ;  /* 0xffffffff26707810 */ /* 0x000fe20007ffe0ff */
[----:B------:R-:W-:-:S08]  /*0c40*/  ULDC.64 UR4, c[0x0][0x208] ;  /* 0x0000820000047ab9 */ /* 0x000fd00000000a00 */
[----:B------:R-:W-:-:S06]  /*0c50*/  @P2 IMAD.WIDE R26, R218, R5, c[0x0][0x340] ;  /* 0x0000d000da1a2625 */ /* 0x000fcc00078e0205 */
[----:B------:R-:W3:Y:S01]  /*0c60*/  @P2 LDG.E R26, [R26.64] ;  /* 0x0000000a1a1a2981 */ /* 0x000ee2000c1e1900 */
[-C--:B------:R-:W-:Y:S01]  /*0c70*/  LEA.HI R3, R109, R42.reuse, RZ, 0x3 ;  /* 0x0000002a6d037211 */ /* 0x080fe200078f18ff */
[C---:B------:R-:W-:Y:S01]  /*0c80*/  IMAD R41, R39.reuse, c[0x0][0x1e4], RZ ;  /* 0x0000790027297a24 */ /* 0x040fe200078e02ff */
[----:B------:R-:W-:Y:S01]  /*0c90*/  SHF.R.S32.HI R5, RZ, 0x1f, R0 ;  /* 0x0000001fff057819 */ /* 0x000fe20000011400 */
[----:B------:R-:W-:Y:S01]  /*0ca0*/  IMAD.WIDE.U32 R110, R39, c[0x0][0x1e0], RZ ;  /* 0x00007800276e7a25 */ /* 0x000fe200078e00ff */
[----:B------:R-:W-:Y:S01]  /*0cb0*/  LOP3.LUT R25, R3, 0xfffffff8, RZ, 0xc0, !PT ;  /* 0xfffffff803197812 */ /* 0x000fe200078ec0ff */
[----:B------:R-:W-:Y:S01]  /*0cc0*/  UIMAD.WIDE.U32 UR14, UR6, 0x40, URZ ;  /* 0x00000040060e78a5 */ /* 0x000fe2000f8e003f */
[----:B------:R-:W-:Y:S01]  /*0cd0*/  SHF.R.S32.HI R3, RZ, 0x3, R3 ;  /* 0x00000003ff037819 */ /* 0x000fe20000011403 */
[----:B------:R-:W-:Y:S01]  /*0ce0*/  IMAD R5, R5, c[0x0][0x178], RZ ;  /* 0x00005e0005057a24 */ /* 0x000fe200078e02ff */
[----:B-1----:R-:W-:Y:S01]  /*0cf0*/  SHF.R.S32.HI R29, RZ, 0x1f, R28 ;  /* 0x0000001fff1d7819 */ /* 0x002fe2000001141c */
[----:B------:R-:W-:Y:S01]  /*0d00*/  IMAD.IADD R25, R42, 0x1, -R25 ;  /* 0x000000012a197824 */ /* 0x000fe200078e0a19 */
[----:B------:R-:W-:Y:S01]  /*0d10*/  USHF.L.U32 UR8, UR7, 0x6, URZ ;  /* 0x0000000607087899 */ /* 0x000fe2000800063f */
[----:B------:R-:W-:Y:S01]  /*0d20*/  IMAD R5, R0, c[0x0][0x17c], R5 ;  /* 0x00005f0000057a24 */ /* 0x000fe200078e0205 */
[----:B------:R-:W-:Y:S01]  /*0d30*/  LEA.HI R108, R109, R42, RZ, 0x5 ;  /* 0x0000002a6d6c7211 */ /* 0x000fe200078f28ff */
[----:B------:R-:W-:Y:S01]  /*0d40*/  IMAD R11, R25, 0x20, R3 ;  /* 0x00000020190b7824 */ /* 0x000fe200078e0203 */
[----:B------:R-:W-:Y:S01]  /*0d50*/  UIADD3 UR8, UR15, UR8, URZ ;  /* 0x000000080f087290 */ /* 0x000fe2000fffe03f */
[----:B------:R-:W-:Y:S01]  /*0d60*/  IMAD.IADD R9, R9, 0x1, R5 ;  /* 0x0000000109097824 */ /* 0x000fe200078e0205 */
[----:B------:R-:W-:Y:S01]  /*0d70*/  SHF.R.S32.HI R5, RZ, 0x1f, R218 ;  /* 0x0000001fff057819 */ /* 0x000fe200000114da */
[----:B------:R-:W-:Y:S01]  /*0d80*/  IMAD R7, R29, c[0x0][0x1b8], RZ ;  /* 0x00006e001d077a24 */ /* 0x000fe200078e02ff */
[----:B------:R-:W-:Y:S01]  /*0d90*/  SHF.R.S32.HI R43, RZ, 0x5, R108 ;  /* 0x00000005ff2b7819 */ /* 0x000fe2000001146c */
[----:B------:R-:W-:Y:S01]  /*0da0*/  IMAD.IADD R2, R40, 0x1, R11 ;  /* 0x0000000128027824 */ /* 0x000fe200078e020b */
[----:B------:R-:W-:Y:S01]  /*0db0*/  SEL R0, R5, RZ, !P0 ;  /* 0x000000ff05007207 */ /* 0x000fe20004000000 */
[C---:B------:R-:W-:Y:S01]  /*0dc0*/  IMAD R7, R28.reuse, c[0x0][0x1bc], R7 ;  /* 0x00006f001c077a24 */ /* 0x040fe200078e0207 */
[----:B------:R-:W-:Y:S01]  /*0dd0*/  USHF.L.U32 UR9, UR4, 0x6, URZ ;  /* 0x0000000604097899 */ /* 0x000fe2000800063f */
[----:B------:R-:W-:Y:S01]  /*0de0*/  IMAD.WIDE.U32 R8, R28, c[0x0][0x1b8], R8 ;  /* 0x00006e001c087a25 */ /* 0x000fe200078e0008 */
[----:B------:R-:W-:-:S02]  /*0df0*/  UMOV UR12, 0x6 ;  /* 0x00000006000c7882 */ /* 0x000fc40000000000 */
[----:B------:R-:W-:Y:S01]  /*0e00*/  USHF.L.U64.HI UR12, UR4, UR12, UR5 ;  /* 0x0000000c040c7299 */ /* 0x000fe20008010205 */
[----:B------:R-:W-:-:S04]  /*0e10*/  @P4 IMAD.HI.U32 R4, R2, c[0x0][0x2c8], RZ ;  /* 0x0000b20002044a27 */ /* 0x000fc800078e00ff */
[----:B------:R-:W-:Y:S02]  /*0e20*/  IMAD.IADD R9, R9, 0x1, R7 ;  /* 0x0000000109097824 */ /* 0x000fe400078e0207 */
[----:B------:R-:W-:Y:S01]  /*0e30*/  IMAD.MOV.U32 R7, RZ, RZ, R2 ;  /* 0x000000ffff077224 */ /* 0x000fe200078e0002 */
[----:B------:R-:W-:Y:S01]  /*0e40*/  @P4 SHF.R.U32.HI R7, RZ, c[0x0][0x2cc], R4 ;  /* 0x0000b300ff074a19 */ /* 0x000fe20000011604 */
[----:B------:R-:W-:Y:S02]  /*0e50*/  IMAD R13, R0, c[0x0][0x1c0], RZ ;  /* 0x00007000000d7a24 */ /* 0x000fe400078e02ff */
[----:B--2---:R-:W-:Y:S01]  /*0e60*/  IMAD.SHL.U32 R217, R3, 0x40, RZ ;  /* 0x0000004003d97824 */ /* 0x004fe200078e00ff */
[----:B------:R-:W-:Y:S01]  /*0e70*/  SHF.R.S32.HI R0, RZ, 0x1f, R7 ;  /* 0x0000001fff007819 */ /* 0x000fe20000011407 */
[C---:B------:R-:W-:Y:S02]  /*0e80*/  IMAD R13, R10.reuse, c[0x0][0x1c4], R13 ;  /* 0x000071000a0d7a24 */ /* 0x040fe400078e020d */
[----:B------:R-:W-:Y:S01]  /*0e90*/  IMAD.WIDE.U32 R10, R10, c[0x0][0x1c0], R8 ;  /* 0x000070000a0a7a25 */ /* 0x000fe200078e0008 */
[----:B------:R-:W-:-:S02]  /*0ea0*/  LOP3.LUT R217, R217, 0x1c0, RZ, 0xc0, !PT ;  /* 0x000001c0d9d97812 */ /* 0x000fc400078ec0ff */
[----:B------:R-:W-:Y:S01]  /*0eb0*/  LEA.HI R8, R109, R42, RZ, 0x6 ;  /* 0x0000002a6d087211 */ /* 0x000fe200078f30ff */
[----:B------:R-:W-:Y:S02]  /*0ec0*/  IMAD.MOV R9, RZ, RZ, -R7 ;  /* 0x000000ffff097224 */ /* 0x000fe400078e0a07 */
[----:B------:R-:W-:Y:S02]  /*0ed0*/  IMAD.IADD R11, R11, 0x1, R13 ;  /* 0x000000010b0b7824 */ /* 0x000fe400078e020d */
[----:B------:R-:W-:Y:S02]  /*0ee0*/  IMAD R6, R9, c[0x0][0x2c4], R2 ;  /* 0x0000b10009067a24 */ /* 0x000fe400078e0202 */
[----:B------:R-:W-:Y:S02]  /*0ef0*/  IMAD R0, R0, c[0x0][0x1b0], RZ ;  /* 0x00006c0000007a24 */ /* 0x000fe400078e02ff */
[----:B------:R-:W-:Y:S01]  /*0f00*/  IMAD.WIDE.U32 R10, R7, c[0x0][0x1b0], R10 ;  /* 0x00006c00070a7a25 */ /* 0x000fe200078e000a */
[----:B------:R-:W-:-:S03]  /*0f10*/  SHF.R.S32.HI R9, RZ, 0x1f, R6 ;  /* 0x0000001fff097819 */ /* 0x000fc60000011406 */
[----:B------:R-:W-:Y:S02]  /*0f20*/  IMAD R0, R7, c[0x0][0x1b4], R0 ;  /* 0x00006d0007007a24 */ /* 0x000fe400078e0200 */
[----:B------:R-:W-:Y:S02]  /*0f30*/  IMAD R9, R9, c[0x0][0x1a8], RZ ;  /* 0x00006a0009097a24 */ /* 0x000fe400078e02ff */
[----:B------:R-:W-:Y:S02]  /*0f40*/  IMAD.IADD R11, R11, 0x1, R0 ;  /* 0x000000010b0b7824 */ /* 0x000fe400078e0200 */
[----:B------:R-:W-:Y:S02]  /*0f50*/  IMAD.SHL.U32 R32, R25, 0x8, RZ ;  /* 0x0000000819207824 */ /* 0x000fe400078e00ff */
[C---:B------:R-:W-:Y:S02]  /*0f60*/  IMAD R9, R6.reuse, c[0x0][0x1ac], R9 ;  /* 0x00006b0006097a24 */ /* 0x040fe400078e0209 */
[----:B------:R-:W-:Y:S01]  /*0f70*/  IMAD.WIDE.U32 R6, R6, c[0x0][0x1a8], R10 ;  /* 0x00006a0006067a25 */ /* 0x000fe200078e000a */
[----:B------:R-:W-:-:S02]  /*0f80*/  LOP3.LUT R2, R217, 0x38, R32, 0xf8, !PT ;  /* 0x00000038d9027812 */ /* 0x000fc400078ef820 */
[----:B------:R-:W-:Y:S01]  /*0f90*/  SHF.R.U32.HI R217, RZ, 0x3, R217 ;  /* 0x00000003ffd97819 */ /* 0x000fe200000116d9 */
[----:B------:R-:W-:Y:S01]  /*0fa0*/  IMAD.IADD R0, R7, 0x1, R9 ;  /* 0x0000000107007824 */ /* 0x000fe200078e0209 */
[----:B------:R-:W-:Y:S01]  /*0fb0*/  LEA R4, P0, R6, c[0x0][0x160], 0x1 ;  /* 0x0000580006047a11 */ /* 0x000fe200078008ff */
[----:B------:R-:W-:Y:S01]  /*0fc0*/  IMAD R7, R219, c[0x0][0x2c4], RZ ;  /* 0x0000b100db077a24 */ /* 0x000fe200078e02ff */
[----:B------:R-:W-:Y:S01]  /*0fd0*/  LOP3.LUT R217, R2, R217, RZ, 0x3c, !PT ;  /* 0x000000d902d97212 */ /* 0x000fe200078e3cff */
[----:B------:R-:W-:Y:S01]  /*0fe0*/  IMAD.IADD R2, R40, 0x1, R3 ;  /* 0x0000000128027824 */ /* 0x000fe200078e0203 */
[----:B------:R-:W-:Y:S01]  /*0ff0*/  LEA.HI.X R0, R6, c[0x0][0x164], R0, 0x1, P0 ;  /* 0x0000590006007a11 */ /* 0x000fe200000f0c00 */
[----:B------:R-:W1:Y:S01]  /*1000*/  SHFL.IDX PT, R10, R4, RZ, 0x181f ;  /* 0x00181fff040a7589 */ /* 0x000e6200000e0000 */
[----:B------:R-:W-:Y:S01]  /*1010*/  IMAD.SHL.U32 R8, R8, 0x8, RZ ;  /* 0x0000000808087824 */ /* 0x000fe200078e00ff */
[----:B------:R-:W-:Y:S01]  /*1020*/  SHF.R.S32.HI R33, RZ, 0x1f, R32 ;  /* 0x0000001fff217819 */ /* 0x000fe20000011420 */
[----:B------:R-:W-:Y:S01]  /*1030*/  IMAD R39, R38, -0x60, R39 ;  /* 0xffffffa026277824 */ /* 0x000fe200078e0227 */
[CC--:B------:R-:W-:Y:S01]  /*1040*/  ISETP.GE.AND P1, PT, R2.reuse, R7.reuse, PT ;  /* 0x000000070200720c */ /* 0x0c0fe20003f26270 */
[----:B------:R-:W2:Y:S01]  /*1050*/  SHFL.IDX PT, R11, R0, RZ, 0x181f ;  /* 0x00181fff000b7589 */ /* 0x000ea200000e0000 */
[----:B------:R-:W-:Y:S01]  /*1060*/  IADD3 R6, R2, 0x20, RZ ;  /* 0x0000002002067810 */ /* 0x000fe20007ffe0ff */
[----:B------:R-:W-:Y:S01]  /*1070*/  IMAD.IADD R41, R111, 0x1, R41 ;  /* 0x000000016f297824 */ /* 0x000fe200078e0229 */
[----:B------:R-:W-:Y:S01]  /*1080*/  LOP3.LUT R217, R217, 0xfffffe00, R8, 0xf8, !PT ;  /* 0xfffffe00d9d97812 */ /* 0x000fe200078ef808 */
[----:B------:R-:W-:Y:S04]  /*1090*/  SHFL.IDX PT, R12, R4, 0x1, 0x181f ;  /* 0x00381f00040c7f89 */ /* 0x000fe800000e0000 */
[----:B------:R-:W-:Y:S01]  /*10a0*/  BAR.SYNC.DEFER_BLOCKING 0x0 ;  /* 0x0000000000007b1d */ /* 0x000fe20000010000 */
[----:B------:R-:W-:Y:S01]  /*10b0*/  ISETP.GE.AND P0, PT, R6, R7, PT ;  /* 0x000000070600720c */ /* 0x000fe20003f06270 */
[----:B------:R-:W-:Y:S01]  /*10c0*/  IMAD.SHL.U32 R217, R217, 0x2, RZ ;  /* 0x00000002d9d97824 */ /* 0x000fe200078e00ff */
[----:B------:R-:W-:-:S02]  /*10d0*/  SHF.R.S32.HI R6, RZ, 0x1f, R30 ;  /* 0x0000001fff067819 */ /* 0x000fc4000001141e */
[----:B------:R-:W-:Y:S01]  /*10e0*/  IADD3 R8, R2, 0x40, RZ ;  /* 0x0000004002087810 */ /* 0x000fe20007ffe0ff */
[----:B------:R-:W4:Y:S01]  /*10f0*/  SHFL.IDX PT, R13, R0, 0x1, 0x181f ;  /* 0x00381f00000d7f89 */ /* 0x000f2200000e0000 */
[----:B------:R-:W-:Y:S02]  /*1100*/  ISETP.GE.AND P6, PT, R32, c[0x0][0x198], PT ;  /* 0x0000660020007a0c */ /* 0x000fe40003fc6270 */
[----:B------:R-:W-:Y:S02]  /*1110*/  IADD3 R2, R2, 0x60, RZ ;  /* 0x0000006002027810 */ /* 0x000fe40007ffe0ff */
[----:B------:R-:W-:Y:S02]  /*1120*/  IADD3 R24, R39, R216, -R3 ;  /* 0x000000d827187210 */ /* 0x000fe40007ffe803 */
[----:B---3--:R-:W-:Y:S01]  /*1130*/  @P2 SHF.R.S32.HI R27, RZ, 0x1f, R26 ;  /* 0x0000001fff1b2819 */ /* 0x008fe2000001141a */
[----:B------:R-:W-:Y:S02]  /*1140*/  @!P2 IMAD.MOV.U32 R26, RZ, RZ, R218 ;  /* 0x000000ffff1aa224 */ /* 0x000fe400078e00da */
[----:B------:R-:W-:Y:S01]  /*1150*/  @!P2 IMAD.MOV.U32 R27, RZ, RZ, R5 ;  /* 0x000000ffff1ba224 */ /* 0x000fe200078e0005 */
[----:B------:R-:W-:-:S02]  /*1160*/  IADD3 R30, P2, R30, R3, RZ ;  /* 0x000000031e1e7210 */ /* 0x000fc40007f5e0ff */
[----:B------:R-:W-:Y:S02]  /*1170*/  IADD3 R5, R32, 0x40, RZ ;  /* 0x0000004020057810 */ /* 0x000fe40007ffe0ff */
[----:B------:R-:W-:Y:S01]  /*1180*/  LEA.HI.X.SX32 R31, R3, R6, 0x1, P2 ;  /* 0x00000006031f7211 */ /* 0x000fe200010f0eff */
[----:B------:R-:W-:Y:S01]  /*1190*/  IMAD.WIDE.U32 R14, R30, c[0x0][0x1e0], R32 ;  /* 0x000078001e0e7a25 */ /* 0x000fe200078e0020 */
[----:B------:R-:W-:Y:S02]  /*11a0*/  @!P1 SHF.R.S32.HI R6, RZ, 0x1f, R5 ;  /* 0x0000001fff069819 */ /* 0x000fe40000011405 */
[----:B------:R-:W-:Y:S01]  /*11b0*/  SEL R230, R26, RZ, !P5 ;  /* 0x000000ff1ae67207 */ /* 0x000fe20006800000 */
[C---:B------:R-:W-:Y:S01]  /*11c0*/  IMAD R9, R31.reuse, c[0x0][0x1e0], RZ ;  /* 0x000078001f097a24 */ /* 0x040fe200078e02ff */
[----:B------:R-:W-:Y:S01]  /*11d0*/  @!P1 LEA.HI R6, R6, R5, RZ, 0x3 ;  /* 0x0000000506069211 */ /* 0x000fe200078f18ff */
[----:B------:R-:W-:Y:S01]  /*11e0*/  IMAD R31, R31, c[0x0][0x208], RZ ;  /* 0x000082001f1f7a24 */ /* 0x000fe200078e02ff */
[----:B------:R-:W-:-:S02]  /*11f0*/  SEL R26, R27, RZ, !P5 ;  /* 0x000000ff1b1a7207 */ /* 0x000fc40006800000 */
[----:B------:R-:W-:Y:S02]  /*1200*/  @!P1 LOP3.LUT R6, R6, 0xfffffff8, RZ, 0xc0, !PT ;  /* 0xfffffff806069812 */ /* 0x000fe400078ec0ff */
[----:B-1----:R-:W-:Y:S01]  /*1210*/  @!P1 LEA R18, P5, R32, R10, 0x1 ;  /* 0x0000000a20129211 */ /* 0x002fe200078a08ff */
[----:B------:R-:W-:Y:S01]  /*1220*/  IMAD R223, R26, c[0x0][0x1f0], RZ ;  /* 0x00007c001adf7a24 */ /* 0x000fe200078e02ff */
[----:B------:R-:W-:Y:S01]  /*1230*/  ISETP.GE.AND P2, PT, R5, c[0x0][0x198], PT ;  /* 0x0000660005007a0c */ /* 0x000fe20003f46270 */
[----:B--2---:R-:W-:Y:S01]  /*1240*/  @!P1 IMAD.WIDE R20, R6, 0x2, R10 ;  /* 0x0000000206149825 */ /* 0x004fe200078e020a */
[----:B------:R-:W-:Y:S02]  /*1250*/  @!P1 LEA.HI.X R19, R32, R11, R33, 0x1, P5 ;  /* 0x0000000b20139211 */ /* 0x000fe400028f0c21 */
[----:B------:R-:W-:Y:S01]  /*1260*/  @!P0 SHF.R.S32.HI R6, RZ, 0x1f, R5 ;  /* 0x0000001fff068819 */ /* 0x000fe20000011405 */
[----:B------:R-:W-:Y:S01]  /*1270*/  IMAD R10, R30, c[0x0][0x1e4], R9 ;  /* 0x000079001e0a7a24 */ /* 0x000fe200078e0209 */
[----:B------:R-:W-:Y:S01]  /*1280*/  ISETP.GE.AND P5, PT, R8, R7, PT ;  /* 0x000000070800720c */ /* 0x000fe20003fa6270 */
[----:B------:R-:W-:Y:S01]  /*1290*/  SHFL.IDX PT, R9, R0, 0x2, 0x181f ;  /* 0x00581f0000097f89 */ /* 0x000fe200000e0000 */
[----:B------:R-:W-:Y:S01]  /*12a0*/  @!P0 LEA.HI R6, R6, R5, RZ, 0x3 ;  /* 0x0000000506068211 */ /* 0x000fe200078f18ff */
[----:B------:R-:W-:Y:S01]  /*12b0*/  IMAD.IADD R15, R15, 0x1, R10 ;  /* 0x000000010f0f7824 */ /* 0x000fe200078e020a */
[----:B------:R-:W-:Y:S01]  /*12c0*/  SHF.R.S32.HI R27, RZ, 0x1f, R112 ;  /* 0x0000001fff1b7819 */ /* 0x000fe20000011470 */
[----:B------:R-:W1:Y:S01]  /*12d0*/  SHFL.IDX PT, R8, R4, 0x2, 0x181f ;  /* 0x00581f0004087f89 */ /* 0x000e6200000e0000 */
[----:B------:R-:W-:Y:S01]  /*12e0*/  @!P0 LOP3.LUT R11, R6, 0xfffffff8, RZ, 0xc0, !PT ;  /* 0xfffffff8060b8812 */ /* 0x000fe200078ec0ff */
[----:B------:R-:W-:-:S02]  /*12f0*/  IMAD R223, R230, c[0x0][0x1f4], R223 ;  /* 0x00007d00e6df7a24 */ /* 0x000fc400078e02df */
[----:B------:R2:W-:Y:S01]  /*1300*/  @!P1 LDGSTS.E.BYPASS.LTC128B.128 [R217+0x100], [R18.64], !P6 ;  /* 0x0010000012d99fae */ /* 0x0005e2000f101d4a */
[----:B------:R-:W-:Y:S02]  /*1310*/  IMAD R233, R26, c[0x0][0x218], RZ ;  /* 0x000086001ae97a24 */ /* 0x000fe400078e02ff */
[----:B----4-:R-:W-:Y:S01]  /*1320*/  @!P0 IMAD.WIDE R10, R11, 0x2, R12 ;  /* 0x000000020b0a8825 */ /* 0x010fe200078e020c */
[----:B------:R3:W-:Y:S01]  /*1330*/  @!P1 LDGSTS.E.BYPASS.LTC128B.128 [R217+0x4100], [R20.64], !P2 ;  /* 0x0410000014d99fae */ /* 0x0007e2000d101d4a */
[----:B------:R-:W-:Y:S02]  /*1340*/  @!P0 LEA R16, P1, R32, R12, 0x1 ;  /* 0x0000000c20108211 */ /* 0x000fe400078208ff */
[----:B------:R-:W-:Y:S01]  /*1350*/  IMAD R233, R230, c[0x0][0x21c], R233 ;  /* 0x00008700e6e97a24 */ /* 0x000fe200078e02e9 */
[----:B------:R4:W5:Y:S01]  /*1360*/  SHFL.IDX PT, R12, R4, 0x3, 0x181f ;  /* 0x00781f00040c7f89 */ /* 0x00096200000e0000 */
[----:B------:R-:W-:Y:S02]  /*1370*/  @!P0 LEA.HI.X R17, R32, R13, R33, 0x1, P1 ;  /* 0x0000000d20118211 */ /* 0x000fe400008f0c21 */
[----:B------:R-:W-:Y:S01]  /*1380*/  ISETP.GE.AND P1, PT, R2, R7, PT ;  /* 0x000000070200720c */ /* 0x000fe20003f26270 */
[C---:B------:R-:W-:Y:S01]  /*1390*/  IMAD R7, R29.reuse, c[0x0][0x1e8], RZ ;  /* 0x00007a001d077a24 */ /* 0x040fe200078e02ff */
[----:B------:R3:W3:Y:S01]  /*13a0*/  SHFL.IDX PT, R13, R0, 0x3, 0x181f ;  /* 0x00781f00000d7f89 */ /* 0x0006e200000e0000 */
[----:B------:R-:W-:Y:S01]  /*13b0*/  @!P5 SHF.R.S32.HI R2, RZ, 0x1f, R5 ;  /* 0x0000001fff02d819 */ /* 0x000fe20000011405 */
[----:B------:R-:W-:-:S02]  /*13c0*/  IMAD R29, R29, c[0x0][0x210], RZ ;  /* 0x000084001d1d7a24 */ /* 0x000fc400078e02ff */
[----:B------:R-:W-:Y:S01]  /*13d0*/  IMAD R220, R28, c[0x0][0x1ec], R7 ;  /* 0x00007b001cdc7a24 */ /* 0x000fe200078e0207 */
[----:B------:R-:W-:Y:S01]  /*13e0*/  @!P5 LEA.HI R2, R2, R5, RZ, 0x3 ;  /* 0x000000050202d211 */ /* 0x000fe200078f18ff */
[----:B------:R5:W-:Y:S01]  /*13f0*/  @!P0 LDGSTS.E.BYPASS.LTC128B.128 [R217+0x1100], [R16.64], !P6 ;  /* 0x0110000010d98fae */ /* 0x000be2000f101d4a */
[----:B------:R-:W-:Y:S02]  /*1400*/  IMAD R29, R28, c[0x0][0x214], R29 ;  /* 0x000085001c1d7a24 */ /* 0x000fe400078e021d */
[----:B------:R-:W-:Y:S01]  /*1410*/  @!P5 LOP3.LUT R7, R2, 0xfffffff8, RZ, 0xc0, !PT ;  /* 0xfffffff80207d812 */ /* 0x000fe200078ec0ff */
[----:B------:R5:W-:Y:S01]  /*1420*/  @!P0 LDGSTS.E.BYPASS.LTC128B.128 [R217+0x5100], [R10.64], !P2 ;  /* 0x051000000ad98fae */ /* 0x000be2000d101d4a */
[----:B--2---:R-:W-:Y:S01]  /*1430*/  IMAD.WIDE.U32 R18, R28, c[0x0][0x1e8], R14 ;  /* 0x00007a001c127a25 */ /* 0x004fe200078e000e */
[----:B-1----:R-:W-:-:S03]  /*1440*/  @!P5 LEA R14, P0, R32, R8, 0x1 ;  /* 0x00000008200ed211 */ /* 0x002fc600078008ff */
[----:B------:R-:W-:Y:S01]  /*1450*/  IMAD.IADD R221, R19, 0x1, R220 ;  /* 0x0000000113dd7824 */ /* 0x000fe200078e02dc */
[----:B------:R-:W-:Y:S01]  /*1460*/  @!P5 LEA.HI.X R15, R32, R9, R33, 0x1, P0 ;  /* 0x00000009200fd211 */ /* 0x000fe200000f0c21 */
[----:B------:R-:W-:Y:S01]  /*1470*/  IMAD.MOV.U32 R220, RZ, RZ, R18 ;  /* 0x000000ffffdc7224 */ /* 0x000fe200078e0012 */
[----:B----4-:R-:W-:Y:S01]  /*1480*/  LEA.HI R4, R109, R42, RZ, 0x4 ;  /* 0x0000002a6d047211 */ /* 0x010fe200078f20ff */
[----:B------:R-:W-:Y:S01]  /*1490*/  @!P5 IMAD.WIDE R8, R7, 0x2, R8 ;  /* 0x000000020708d825 */ /* 0x000fe200078e0208 */
[----:B------:R-:W-:Y:S01]  /*14a0*/  ISETP.GE.AND P0, PT, R24, 0x1, PT ;  /* 0x000000011800780c */ /* 0x000fe20003f06270 */
[----:B------:R1:W-:Y:S01]  /*14b0*/  @!P5 LDGSTS.E.BYPASS.LTC128B.128 [R217+0x2100], [R14.64], !P6 ;  /* 0x021000000ed9dfae */ /* 0x0003e2000f101d4a */
[----:B---3--:R-:W-:Y:S01]  /*14c0*/  @!P1 SHF.R.S32.HI R0, RZ, 0x1f, R5 ;  /* 0x0000001fff009819 */ /* 0x008fe20000011405 */
[----:B------:R-:W-:Y:S01]  /*14d0*/  IMAD.WIDE.U32 R220, R230, c[0x0][0x1f0], R220 ;  /* 0x00007c00e6dc7a25 */ /* 0x000fe200078e00dc */
[----:B------:R-:W-:Y:S01]  /*14e0*/  LOP3.LUT R7, R4, 0xfffffff0, RZ, 0xc0, !PT ;  /* 0xfffffff004077812 */ /* 0x000fe200078ec0ff */
[----:B------:R2:W-:Y:S01]  /*14f0*/  @!P5 LDGSTS.E.BYPASS.LTC128B.128 [R217+0x6100], [R8.64], !P2 ;  /* 0x0610000008d9dfae */ /* 0x0005e2000d101d4a */
[----:B------:R-:W-:Y:S01]  /*1500*/  @!P1 LEA.HI R0, R0, R5, RZ, 0x3 ;  /* 0x0000000500009211 */ /* 0x000fe200078f18ff */
[----:B------:R-:W-:-:S02]  /*1510*/  IMAD.IADD R223, R221, 0x1, R223 ;  /* 0x00000001dddf7824 */ /* 0x000fc400078e02df */
[----:B------:R-:W-:Y:S01]  /*1520*/  IMAD.MOV.U32 R222, RZ, RZ, R220 ;  /* 0x000000ffffde7224 */ /* 0x000fe200078e00dc */
[----:B------:R-:W-:Y:S01]  /*1530*/  @!P1 LOP3.LUT R0, R0, 0xfffffff8, RZ, 0xc0, !PT ;  /* 0xfffffff800009812 */ /* 0x000fe200078ec0ff */
[----:B------:R-:W-:Y:S02]  /*1540*/  IMAD.IADD R7, R42, 0x1, -R7 ;  /* 0x000000012a077824 */ /* 0x000fe400078e0a07 */
[----:B-----5:R-:W-:-:S03]  /*1550*/  IMAD R11, R41, R112, RZ ;  /* 0x00000070290b7224 */ /* 0x020fc600078e02ff */
[----:B------:R-:W-:Y:S01]  /*1560*/  SHF.R.S32.HI R2, RZ, 0x1f, R7 ;  /* 0x0000001fff027819 */ /* 0x000fe20000011407 */
[----:B------:R-:W-:-:S03]  /*1570*/  IMAD R11, R27, R110, R11 ;  /* 0x0000006e1b0b7224 */ /* 0x000fc600078e020b */
[----:B------:R-:W-:Y:S01]  /*1580*/  LEA.HI R2, R2, R7, RZ, 0x3 ;  /* 0x0000000702027211 */ /* 0x000fe200078f18ff */
[----:B------:R-:W-:-:S04]  /*1590*/  IMAD R27, R27, c[0x0][0x208], RZ ;  /* 0x000082001b1b7a24 */ /* 0x000fc800078e02ff */
[----:B------:R-:W-:Y:S01]  /*15a0*/  IMAD R27, R112, c[0x0][0x20c], R27 ;  /* 0x00008300701b7a24 */ /* 0x000fe200078e021b */
[----:B-1----:R-:W-:Y:S01]  /*15b0*/  @!P1 LEA R14, P5, R32, R12, 0x1 ;  /* 0x0000000c200e9211 */ /* 0x002fe200078a08ff */
[----:B--2---:R-:W-:-:S03]  /*15c0*/  IMAD.WIDE.U32 R8, R112, R110, R222 ;  /* 0x0000006e70087225 */ /* 0x004fc600078e00de */
[----:B------:R-:W-:Y:S01]  /*15d0*/  @!P1 LEA.HI.X R15, R32, R13, R33, 0x1, P5 ;  /* 0x0000000d200f9211 */ /* 0x000fe200028f0c21 */
[----:B------:R-:W-:Y:S01]  /*15e0*/  IMAD.IADD R6, R9, 0x1, R11 ;  /* 0x0000000109067824 */ /* 0x000fe200078e020b */
[----:B------:R-:W-:Y:S01]  /*15f0*/  @P0 LEA R10, P5, R8, c[0x0][0x1c8], 0x1 ;  /* 0x00007200080a0a11 */ /* 0x000fe200078a08ff */
[----:B------:R-:W-:Y:S02]  /*1600*/  @!P1 IMAD.WIDE R12, R0, 0x2, R12 ;  /* 0x00000002000c9825 */ /* 0x000fe400078e020c */
[----:B------:R1:W-:Y:S01]  /*1610*/  @!P1 LDGSTS.E.BYPASS.LTC128B.128 [R217+0x3100], [R14.64], !P6 ;  /* 0x031000000ed99fae */ /* 0x0003e2000f101d4a */
[----:B------:R-:W-:Y:S02]  /*1620*/  ISETP.GE.AND P6, PT, R32, c[0x0][0x1d4], PT ;  /* 0x0000750020007a0c */ /* 0x000fe40003fc6270 */
[----:B------:R-:W-:Y:S01]  /*1630*/  @P0 LEA.HI.X R11, R8, c[0x0][0x1cc], R6, 0x1, P5 ;  /* 0x00007300080b0a11 */ /* 0x000fe200028f0c06 */
[----:B------:R2:W-:Y:S01]  /*1640*/  @!P1 LDGSTS.E.BYPASS.LTC128B.128 [R217+0x7100], [R12.64], !P2 ;  /* 0x071000000cd99fae */ /* 0x0005e2000d101d4a */
[----:B------:R-:W-:Y:S01]  /*1650*/  ISETP.GE.AND P5, PT, R5, c[0x0][0x1d4], PT ;  /* 0x0000750005007a0c */ /* 0x000fe20003fa6270 */
[----:B------:R-:W-:Y:S01]  /*1660*/  IMAD.U32 R5, RZ, RZ, UR6 ;  /* 0x00000006ff057e24 */ /* 0x000fe2000f8e00ff */
[----:B------:R-:W-:Y:S01]  /*1670*/  ISETP.GE.AND P2, PT, R24, 0x21, PT ;  /* 0x000000211800780c */ /* 0x000fe20003f46270 */
[----:B------:R-:W0:Y:S01]  /*1680*/  LDGDEPBAR ;  /* 0x00000000000079af */ /* 0x000e220000000000 */
[C---:B------:R-:W-:Y:S01]  /*1690*/  LOP3.LUT R0, R2.reuse, 0xfffffff8, RZ, 0xc0, !PT ;  /* 0xfffffff802007812 */ /* 0x040fe200078ec0ff */
[----:B------:R-:W-:Y:S01]  /*16a0*/  IMAD.SHL.U32 R2, R2, 0x40, RZ ;  /* 0x0000004002027824 */ /* 0x000fe200078e00ff */
[----:B------:R-:W-:-:S02]  /*16b0*/  SHF.R.S32.HI R9, RZ, 0x4, R4 ;  /* 0x00000004ff097819 */ /* 0x000fc40000011404 */
[----:B------:R-:W-:Y:S01]  /*16c0*/  ISETP.GE.AND P1, PT, R24, 0x41, PT ;  /* 0x000000411800780c */ /* 0x000fe20003f26270 */
[----:B------:R-:W-:Y:S01]  /*16d0*/  IMAD.IADD R0, R7, 0x1, -R0 ;  /* 0x0000000107007824 */ /* 0x000fe200078e0a00 */
[----:B------:R3:W-:Y:S01]  /*16e0*/  @P0 LDGSTS.E.BYPASS.LTC128B.128 [R217+0x8100], [R10.64], !P6 ;  /* 0x081000000ad90fae */ /* 0x0007e2000f101d4a */
[----:B------:R-:W-:Y:S01]  /*16f0*/  IMAD.U32 R7, RZ, RZ, UR6 ;  /* 0x00000006ff077e24 */ /* 0x000fe2000f8e00ff */
[----:B------:R-:W-:Y:S01]  /*1700*/  LEA.HI R214, R4, R9, RZ, 0x1 ;  /* 0x0000000904d67211 */ /* 0x000fe200078f08ff */
[----:B------:R-:W-:Y:S01]  /*1710*/  IMAD.U32 R4, RZ, RZ, UR7 ;  /* 0x00000007ff047e24 */ /* 0x000fe2000f8e00ff */
[----:B------:R3:W-:Y:S02]  /*1720*/  @P0 LDGSTS.E.BYPASS.LTC128B.128 [R217+0xb100], [R10.64+0x80], !P5 ;  /* 0x0b1000800ad90fae */ /* 0x0007e4000e901d4a */
[----:B------:R-:W-:Y:S02]  /*1730*/  @P2 LEA R7, P0, R7, R8, 0x5 ;  /* 0x0000000807072211 */ /* 0x000fe400078028ff */
[----:B------:R-:W-:-:S02]  /*1740*/  LOP3.LUT R214, R214, 0xfffffffe, RZ, 0xc0, !PT ;  /* 0xfffffffed6d67812 */ /* 0x000fc400078ec0ff */
[----:B------:R-:W-:-:S03]  /*1750*/  @P2 LEA.HI.X R4, R5, R6, R4, 0x5, P0 ;  /* 0x0000000605042211 */ /* 0x000fc600000f2c04 */
[----:B------:R-:W-:Y:S02]  /*1760*/  IMAD.IADD R214, R9, 0x1, -R214 ;  /* 0x0000000109d67824 */ /* 0x000fe400078e0ad6 */
[----:B------:R-:W-:Y:S01]  /*1770*/  IMAD.SHL.U32 R9, R25, 0x40, RZ ;  /* 0x0000004019097824 */ /* 0x000fe200078e00ff */
[----:B--2---:R-:W-:Y:S01]  /*1780*/  @P2 LEA R12, P0, R7, c[0x0][0x1c8], 0x1 ;  /* 0x00007200070c2a11 */ /* 0x004fe200078008ff */
[----:B------:R-:W-:-:S03]  /*1790*/  IMAD.SHL.U32 R5, R214, 0x8, RZ ;  /* 0x00000008d6057824 */ /* 0x000fc600078e00ff */
[----:B------:R-:W-:Y:S01]  /*17a0*/  @P2 LEA.HI.X R13, R7, c[0x0][0x1cc], R4, 0x1, P0 ;  /* 0x00007300070d2a11 */ /* 0x000fe200000f0c04 */
[----:B------:R-:W-:Y:S01]  /*17b0*/  IMAD.SHL.U32 R4, R3, 0x8, RZ ;  /* 0x0000000803047824 */ /* 0x000fe200078e00ff */
[----:B------:R-:W-:Y:S01]  /*17c0*/  @P1 IADD3 R8, P0, R8, UR14, RZ ;  /* 0x0000000e08081c10 */ /* 0x000fe2000ff1e0ff */
[----:B------:R-:W-:Y:S01]  /*17d0*/  IMAD.MOV.U32 R3, RZ, RZ, 0x20 ;  /* 0x00000020ff037424 */ /* 0x000fe200078e00ff */
[----:B------:R-:W-:Y:S01]  /*17e0*/  LOP3.LUT R9, R9, 0x1c0, RZ, 0xc0, !PT ;  /* 0x000001c009097812 */ /* 0x000fe200078ec0ff */
[----:B------:R1:W-:Y:S01]  /*17f0*/  @P2 LDGSTS.E.BYPASS.LTC128B.128 [R217+0x9100], [R12.64], !P6 ;  /* 0x091000000cd92fae */ /* 0x0003e2000f101d4a */
[----:B------:R-:W-:Y:S02]  /*1800*/  @P1 IADD3.X R7, R6, UR8, RZ, P0, !PT ;  /* 0x0000000806071c10 */ /* 0x000fe400087fe4ff */
[----:B------:R-:W-:Y:S01]  /*1810*/  @P1 LEA R6, P0, R8, c[0x0][0x1c8], 0x1 ;  /* 0x0000720008061a11 */ /* 0x000fe200078008ff */
[----:B------:R1:W-:Y:S01]  /*1820*/  @P2 LDGSTS.E.BYPASS.LTC128B.128 [R217+0xc100], [R12.64+0x80], !P5 ;  /* 0x0c1000800cd92fae */ /* 0x0003e2000e901d4a */
[----:B------:R-:W-:Y:S01]  /*1830*/  LOP3.LUT R4, R9, 0x8, R4, 0xf8, !PT ;  /* 0x0000000809047812 */ /* 0x000fe200078ef804 */
[----:B---3--:R-:W-:Y:S01]  /*1840*/  IMAD.SHL.U32 R10, R0, 0x40, RZ ;  /* 0x00000040000a7824 */ /* 0x008fe200078e00ff */
[----:B------:R-:W-:-:S02]  /*1850*/  @P1 LEA.HI.X R7, R8, c[0x0][0x1cc], R7, 0x1, P0 ;  /* 0x0000730008071a11 */ /* 0x000fc400000f0c07 */
[----:B------:R-:W-:Y:S02]  /*1860*/  SHF.R.U32.HI R9, RZ, 0x3, R9 ;  /* 0x00000003ff097819 */ /* 0x000fe40000011609 */
[----:B------:R-:W-:Y:S01]  /*1870*/  LOP3.LUT R10, R10, 0x1c0, RZ, 0xc0, !PT ;  /* 0x000001c00a0a7812 */ /* 0x000fe200078ec0ff */
[----:B------:R2:W-:Y:S01]  /*1880*/  @P1 LDGSTS.E.BYPASS.LTC128B.128 [R217+0xa100], [R6.64], !P6 ;  /* 0x0a10000006d91fae */ /* 0x0005e2000f101d4a */
[----:B------:R-:W-:Y:S02]  /*1890*/  LOP3.LUT R9, R4, R9, RZ, 0x3c, !PT ;  /* 0x0000000904097212 */ /* 0x000fe400078e3cff */
[----:B------:R-:W-:Y:S01]  /*18a0*/  LOP3.LUT R5, R10, 0x8, R5, 0xf8, !PT ;  /* 0x000000080a057812 */ /* 0x000fe200078ef805 */
[----:B------:R2:W-:Y:S01]  /*18b0*/  @P1 LDGSTS.E.BYPASS.LTC128B.128 [R217+0xd100], [R6.64+0x80], !P5 ;  /* 0x0d10008006d91fae */ /* 0x0005e2000e901d4a */
[----:B------:R-:W-:Y:S01]  /*18c0*/  SHF.R.U32.HI R10, RZ, 0x3, R10 ;  /* 0x00000003ff0a7819 */ /* 0x000fe2000001160a */
[----:B------:R-:W-:Y:S01]  /*18d0*/  IMAD R214, R214, 0x200, R9 ;  /* 0x00000200d6d67824 */ /* 0x000fe200078e0209 */
[----:B------:R-:W-:Y:S01]  /*18e0*/  R2P PR, R0, 0x6 ;  /* 0x0000000600007804 */ /* 0x000fe20000000000 */
[----:B------:R-:W0:Y:S01]  /*18f0*/  LDGDEPBAR ;  /* 0x00000000000079af */ /* 0x000e220000000000 */
[----:B------:R-:W-:Y:S01]  /*1900*/  LOP3.LUT R5, R5, R10, RZ, 0x3c, !PT ;  /* 0x0000000a05057212 */ /* 0x000fe200078e3cff */
[----:B------:R-:W-:Y:S01]  /*1910*/  IMAD.SHL.U32 R214, R214, 0x2, RZ ;  /* 0x00000002d6d67824 */ /* 0x000fe200078e00ff */
[----:B------:R-:W-:-:S02]  /*1920*/  LOP3.LUT P0, RZ, R25, 0x2, RZ, 0xc0, !PT ;  /* 0x0000000219ff7812 */ /* 0x000fc4000780c0ff */
[----:B------:R-:W-:Y:S01]  /*1930*/  LOP3.LUT R2, R5, 0xfffffe00, R2, 0xf8, !PT ;  /* 0xfffffe0005027812 */ /* 0x000fe200078ef802 */
[----:B------:R-:W-:Y:S01]  /*1940*/  IMAD.MOV.U32 R5, RZ, RZ, 0x10 ;  /* 0x00000010ff057424 */ /* 0x000fe200078e00ff */
[----:B------:R-:W-:Y:S02]  /*1950*/  SEL R3, R3, 0xffffffe0, !P2 ;  /* 0xffffffe003037807 */ /* 0x000fe40005000000 */
[----:B------:R-:W-:Y:S02]  /*1960*/  IADD3 R213, R214, 0x8120, RZ ;  /* 0x00008120d6d57810 */ /* 0x000fe40007ffe0ff */
[----:B------:R-:W-:Y:S02]  /*1970*/  SEL R5, R5, 0xfffffff0, !P1 ;  /* 0xfffffff005057807 */ /* 0x000fe40004800000 */
[----:B------:R-:W-:Y:S01]  /*1980*/  ISETP.LT.OR P2, PT, R24, 0x1, P6 ;  /* 0x000000011800780c */ /* 0x000fe20003741670 */
[----:B--2---:R-:W-:Y:S01]  /*1990*/  IMAD R7, R43, 0x400, R2 ;  /* 0x000004002b077824 */ /* 0x004fe200078e0202 */
[----:B------:R-:W-:-:S04]  /*19a0*/  DEPBAR.LE SB0, 0x1 ;  /* 0x000080400000791a */ /* 0x000fc80000000000 */
[C---:B------:R-:W-:Y:S01]  /*19b0*/  LEA R4, R7.reuse, 0x100, 0x1 ;  /* 0x0000010007047811 */ /* 0x040fe200078e08ff */
[----:B------:R-:W-:Y:S01]  /*19c0*/  IMAD.SHL.U32 R7, R7, 0x2, RZ ;  /* 0x0000000207077824 */ /* 0x000fe200078e00ff */
[----:B------:R-:W-:Y:S03]  /*19d0*/  BAR.SYNC.DEFER_BLOCKING 0x0 ;  /* 0x0000000000007b1d */ /* 0x000fe60000010000 */
[--C-:B------:R-:W-:Y:S02]  /*19e0*/  IMAD R6, R5, 0x2, R4.reuse ;  /* 0x0000000205067824 */ /* 0x100fe400078e0204 */
[C---:B------:R-:W-:Y:S02]  /*19f0*/  IMAD R4, R3.reuse, 0x2, R4 ;  /* 0x0000000203047824 */ /* 0x040fe400078e0204 */
[----:B------:R-:W-:Y:S01]  /*1a00*/  IMAD R0, R3, 0x2, R6 ;  /* 0x0000000203007824 */ /* 0x000fe200078e0206 */
        /* <DEDUP_REMOVED lines=11> */
[C---:B------:R-:W-:Y:S02]  /*1ac0*/  IADD3 R207, R213.reuse, 0x800, RZ ;  /* 0x00000800d5cf7810 */ /* 0x040fe40007ffe0ff */
[C---:B------:R-:W-:Y:S02]  /*1ad0*/  IADD3 R206, R213.reuse, 0x1000, RZ ;  /* 0x00001000d5ce7810 */ /* 0x040fe40007ffe0ff */
[C---:B------:R-:W-:Y:S02]  /*1ae0*/  IADD3 R205, R213.reuse, 0x1800, RZ ;  /* 0x00001800d5cd7810 */ /* 0x040fe40007ffe0ff */
[C---:B------:R-:W-:Y:S02]  /*1af0*/  IADD3 R204, R213.reuse, 0x2000, RZ ;  /* 0x00002000d5cc7810 */ /* 0x040fe40007ffe0ff */
[C---:B------:R-:W-:Y:S02]  /*1b00*/  IADD3 R203, R213.reuse, 0x2800, RZ ;  /* 0x00002800d5cb7810 */ /* 0x040fe40007ffe0ff */
[----:B------:R-:W-:-:S02]  /*1b10*/  IADD3 R201, R213, 0x3000, RZ ;  /* 0x00003000d5c97810 */ /* 0x000fc40007ffe0ff */
        /* <DEDUP_REMOVED lines=9> */
[----:B------:R-:W-:-:S03]  /*1bb0*/  IADD3 R196, R213, 0x5800, RZ ;  /* 0x00005800d5c47810 */ /* 0x000fc60007ffe0ff */
[----:B------:R-:W-:-:S04]  /*1bc0*/  IMAD.WIDE.U32 R6, R28, c[0x0][0x210], R30 ;  /* 0x000084001c067a25 */ /* 0x000fc800078e001e */
[----:B------:R-:W-:-:S04]  /*1bd0*/  IMAD.IADD R7, R7, 0x1, R29 ;  /* 0x0000000107077824 */ /* 0x000fc800078e021d */
[----:B------:R-:W-:-:S04]  /*1be0*/  IMAD.WIDE.U32 R230, R230, c[0x0][0x218], R6 ;  /* 0x00008600e6e67a25 */ /* 0x000fc800078e0006 */
[----:B------:R-:W-:Y:S02]  /*1bf0*/  IMAD.IADD R233, R231, 0x1, R233 ;  /* 0x00000001e7e97824 */ /* 0x000fe400078e02e9 */
[----:B------:R-:W-:Y:S01]  /*1c00*/  IMAD.MOV.U32 R232, RZ, RZ, R230 ;  /* 0x000000ffffe87224 */ /* 0x000fe200078e00e6 */
[----:B------:R-:W1:Y:S04]  /*1c10*/  LDSM.16.M88.4 R8, [R214+0x8100] ;  /* 0x00810000d608783b */ /* 0x000e680000000200 */
[----:B------:R-:W-:Y:S04]  /*1c20*/  LDSM.16.M88.4 R16, [R213] ;  /* 0x00000000d510783b */ /* 0x000fe80000000200 */
[----:B------:R-:W2:Y:S04]  /*1c30*/  LDSM.16.M88.4 R72, [R214+0x9100] ;  /* 0x00910000d648783b */ /* 0x000ea80000000200 */
[----:B------:R-:W3:Y:S04]  /*1c40*/  LDSM.16.M88.4 R80, [R214+0x8900] ;  /* 0x00890000d650783b */ /* 0x000ee80000000200 */
[----:B------:R-:W4:Y:S04]  /*1c50*/  LDSM.16.M88.4 R20, [R213+0x800] ;  /* 0x00080000d514783b */ /* 0x000f280000000200 */
[----:B------:R-:W-:Y:S04]  /*1c60*/  LDSM.16.M88.4 R64, [R214+0x9900] ;  /* 0x00990000d640783b */ /* 0x000fe80000000200 */
        /* <DEDUP_REMOVED lines=9> */
[C---:B---3--:R-:W-:Y:S08]  /*1d00*/  HMMA.16816.F32 R84, R120.reuse, R80, RZ ;  /* 0x000000507854723c */ /* 0x048ff000000018ff */
[C---:B------:R-:W-:Y:S08]  /*1d10*/  HMMA.16816.F32 R80, R120.reuse, R82, RZ ;  /* 0x000000527850723c */ /* 0x040ff000000018ff */
[----:B------:R-:W-:Y:S08]  /*1d20*/  HMMA.16816.F32 R72, R120, R74, RZ ;  /* 0x0000004a7848723c */ /* 0x000ff000000018ff */
[C---:B----4-:R-:W-:Y:S08]  /*1d30*/  HMMA.16816.F32 R84, R140.reuse, R20, R84 ;  /* 0x000000148c54723c */ /* 0x050ff00000001854 */
[C---:B------:R-:W-:Y:S01]  /*1d40*/  HMMA.16816.F32 R80, R140.reuse, R22, R80 ;  /* 0x000000168c50723c */ /* 0x040fe20000001850 */
[----:B------:R-:W2:Y:S07]  /*1d50*/  LDSM.16.M88.4 R20, [R213+0x1800] ;  /* 0x00180000d514783b */ /* 0x000eae0000000200 */
[C---:B-1----:R-:W-:Y:S07]  /*1d60*/  HMMA.16816.F32 R76, R140.reuse, R16, R76 ;  /* 0x000000108c4c723c */ /* 0x042fee000000184c */
[----:B------:R-:W-:Y:S01]  /*1d70*/  IMAD.WIDE.U32 R16, R112, c[0x0][0x208], RZ ;  /* 0x0000820070107a25 */ /* 0x000fe200078e00ff */
[----:B------:R-:W-:Y:S03]  /*1d80*/  HMMA.16816.F32 R72, R140, R18, R72 ;  /* 0x000000128c48723c */ /* 0x000fe60000001848 */
[----:B------:R-:W-:-:S02]  /*1d90*/  IMAD.IADD R0, R17, 0x1, R27 ;  /* 0x0000000111007824 */ /* 0x000fc400078e021b */
[----:B------:R-:W-:-:S03]  /*1da0*/  IMAD.WIDE.U32 R16, R16, 0x60, R232 ;  /* 0x0000006010107825 */ /* 0x000fc600078e00e8 */
[----:B------:R-:W-:Y:S01]  /*1db0*/  HMMA.16816.F32 R68, R120, R64, RZ ;  /* 0x000000407844723c */ /* 0x000fe200000018ff */
[----:B------:R-:W-:Y:S01]  /*1dc0*/  IMAD R0, R0, 0x60, RZ ;  /* 0x0000006000007824 */ /* 0x000fe200078e02ff */
[----:B------:R-:W-:Y:S01]  /*1dd0*/  LEA R6, P0, R16, c[0x0][0x1f8], 0x1 ;  /* 0x00007e0010067a11 */ /* 0x000fe200078008ff */
[----:B------:R-:W-:Y:S02]  /*1de0*/  IMAD.U32 R27, RZ, RZ, UR9 ;  /* 0x00000009ff1b7e24 */ /* 0x000fe4000f8e00ff */
[----:B------:R-:W-:-:S03]  /*1df0*/  IMAD.IADD R0, R17, 0x1, R0 ;  /* 0x0000000111007824 */ /* 0x000fc600078e0200 */
[C---:B------:R-:W-:Y:S02]  /*1e00*/  HMMA.16816.F32 R64, R120.reuse, R66, RZ ;  /* 0x000000427840723c */ /* 0x040fe400000018ff */
[----:B------:R-:W-:Y:S01]  /*1e10*/  LEA.HI.X R7, R16, c[0x0][0x1fc], R0, 0x1, P0 ;  /* 0x00007f0010077a11 */ /* 0x000fe200000f0c00 */
[----:B------:R-:W-:Y:S01]  /*1e20*/  IMAD.MOV.U32 R0, RZ, RZ, 0x40 ;  /* 0x00000040ff007424 */ /* 0x000fe200078e00ff */
[----:B------:R-:W-:Y:S01]  /*1e30*/  IADD3 R26, P1, P0, R27, 0x80, R6 ;  /* 0x000000801b1a7810 */ /* 0x000fe2000783e006 */
[----:B------:R-:W1:Y:S03]  /*1e40*/  LDSM.16.M88.4 R16, [R213+0x2000] ;  /* 0x00200000d510783b */ /* 0x000e660000000200 */
        /* <DEDUP_REMOVED lines=20> */
[----:B--2---:R-:W-:Y:S01]  /*1f90*/  HMMA.16816.F32 R68, R140, R20, R68 ;  /* 0x000000148c44723c */ /* 0x004fe20000001844 */
        /* <DEDUP_REMOVED lines=10> */
[C---:B-1----:R-:W-:Y:S02]  /*2040*/  HMMA.16816.F32 R60, R140.reuse, R16, R60 ;  /* 0x000000108c3c723c */ /* 0x042fe4000000183c */
[----:B------:R-:W1:Y:S04]  /*2050*/  LDSM.16.M88.4 R100, [R211+0x8900] ;  /* 0x00890000d364783b */ /* 0x000e680000000200 */
[----:B----4-:R-:W4:Y:S02]  /*2060*/  LDSM.16.M88.4 R28, [R211+0x9100] ;  /* 0x00910000d31c783b */ /* 0x010f240000000200 */
[C---:B------:R-:W-:Y:S02]  /*2070*/  HMMA.16816.F32 R56, R140.reuse, R18, R56 ;  /* 0x000000128c38723c */ /* 0x040fe40000001838 */
[----:B-----5:R-:W5:Y:S04]  /*2080*/  LDSM.16.M88.4 R24, [R211+0x9900] ;  /* 0x00990000d318783b */ /* 0x020f680000000200 */
[----:B------:R-:W1:Y:S02]  /*2090*/  LDSM.16.M88.4 R20, [R211+0xa100] ;  /* 0x00a10000d314783b */ /* 0x000e640000000200 */
[C---:B------:R-:W-:Y:S02]  /*20a0*/  HMMA.16816.F32 R52, R140.reuse, R44, R52 ;  /* 0x0000002c8c34723c */ /* 0x040fe40000001834 */
[----:B------:R-:W4:Y:S04]  /*20b0*/  LDSM.16.M88.4 R16, [R211+0xa900] ;  /* 0x00a90000d310783b */ /* 0x000f280000000200 */
[----:B------:R-:W4:Y:S02]  /*20c0*/  LDSM.16.M88.4 R96, [R202] ;  /* 0x00000000ca60783b */ /* 0x000f240000000200 */
[----:B------:R-:W-:Y:S02]  /*20d0*/  HMMA.16816.F32 R48, R140, R46, R48 ;  /* 0x0000002e8c30723c */ /* 0x000fe40000001830 */
[----:B------:R-:W4:Y:S04]  /*20e0*/  LDSM.16.M88.4 R92, [R202+0x800] ;  /* 0x00080000ca5c783b */ /* 0x000f280000000200 */
[----:B--2---:R-:W2:Y:S04]  /*20f0*/  LDSM.16.M88.4 R88, [R202+0x1000] ;  /* 0x00100000ca58783b */ /* 0x004ea80000000200 */
[----:B------:R-:W2:Y:S01]  /*2100*/  LDSM.16.M88.4 R44, [R202+0x1800] ;  /* 0x00180000ca2c783b */ /* 0x000ea20000000200 */
[C---:B---3--:R-:W-:Y:S03]  /*2110*/  HMMA.16816.F32 R12, R152.reuse, R32, R12 ;  /* 0x00000020980c723c */ /* 0x048fe6000000180c */
[----:B------:R-:W-:Y:S04]  /*2120*/  LDSM.16.M88.4 R104, [R211+0xb900] ;  /* 0x00b90000d368783b */ /* 0x000fe80000000200 */
[----:B------:R-:W0:Y:S01]  /*2130*/  LDGDEPBAR ;  /* 0x00000000000079af */ /* 0x000e220000000000 */
[C---:B------:R-:W-:Y:S03]  /*2140*/  HMMA.16816.F32 R8, R152.reuse, R34, R8 ;  /* 0x000000229808723c */ /* 0x040fe60000001808 */
[----:B------:R-:W3:Y:S05]  /*2150*/  LDSM.16.M88.4 R32, [R202+0x2000] ;  /* 0x00200000ca20783b */ /* 0x000eea0000000200 */
[C---:B-1----:R-:W-:Y:S08]  /*2160*/  HMMA.16816.F32 R84, R152.reuse, R100, R84 ;  /* 0x000000649854723c */ /* 0x042ff00000001854 */
[C---:B------:R-:W-:Y:S01]  /*2170*/  HMMA.16816.F32 R80, R152.reuse, R102, R80 ;  /* 0x000000669850723c */ /* 0x040fe20000001850 */
[----:B------:R-:W1:Y:S07]  /*2180*/  LDSM.16.M88.4 R100, [R202+0x2800] ;  /* 0x00280000ca64783b */ /* 0x000e6e0000000200 */
        /* <DEDUP_REMOVED lines=11> */
[----:B------:R-:W1:Y:S07]  /*2240*/  LDSM.16.M88.4 R16, [R214+0xc900] ;  /* 0x00c90000d610783b */ /* 0x000e6e0000000200 */
[C---:B------:R-:W-:Y:S08]  /*2250*/  HMMA.16816.F32 R12, R168.reuse, R96, R12 ;  /* 0x00000060a80c723c */ /* 0x040ff0000000180c */
        /* <DEDUP_REMOVED lines=11> */
[C---:B---3--:R-:W-:Y:S08]  /*2310*/  HMMA.16816.F32 R60, R168.reuse, R32, R60 ;  /* 0x00000020a83c723c */ /* 0x048ff0000000183c */
[C---:B------:R-:W-:Y:S01]  /*2320*/  HMMA.16816.F32 R56, R168.reuse, R34, R56 ;  /* 0x00000022a838723c */ /* 0x040fe20000001838 */
[----:B------:R-:W3:Y:S07]  /*2330*/  LDSM.16.M88.4 R32, [R213+0x4000] ;  /* 0x00400000d520783b */ /* 0x000eee0000000200 */
[C---:B-1----:R-:W-:Y:S08]  /*2340*/  HMMA.16816.F32 R52, R168.reuse, R100, R52 ;  /* 0x00000064a834723c */ /* 0x042ff00000001834 */
[----:B------:R-:W-:Y:S01]  /*2350*/  HMMA.16816.F32 R48, R168, R102, R48 ;  /* 0x00000066a830723c */ /* 0x000fe20000001830 */
[----:B------:R-:W-:Y:S07]  /*2360*/  LDSM.16.M88.4 R100, [R211+0xc100] ;  /* 0x00c10000d364783b */ /* 0x000fee0000000200 */
[C---:B----4-:R-:W-:Y:S08]  /*2370*/  HMMA.16816.F32 R12, R172.reuse, R28, R12 ;  /* 0x0000001cac0c723c */ /* 0x050ff0000000180c */
[C---:B------:R-:W-:Y:S01]  /*2380*/  HMMA.16816.F32 R8, R172.reuse, R30, R8 ;  /* 0x0000001eac08723c */ /* 0x040fe20000001808 */
[----:B------:R-:W1:Y:S07]  /*2390*/  LDSM.16.M88.4 R28, [R213+0x4800] ;  /* 0x00480000d51c783b */ /* 0x000e6e0000000200 */
        /* <DEDUP_REMOVED lines=8> */
[----:B------:R-:W1:Y:S07]  /*2420*/  LDSM.16.M88.4 R16, [R211+0xb100] ;  /* 0x00b10000d310783b */ /* 0x000e6e0000000200 */
[C---:B------:R-:W-:Y:S08]  /*2430*/  HMMA.16816.F32 R60, R172.reuse, R96, R60 ;  /* 0x00000060ac3c723c */ /* 0x040ff0000000183c */
[C---:B------:R-:W-:Y:S01]  /*2440*/  HMMA.16816.F32 R56, R172.reuse, R98, R56 ;  /* 0x00000062ac38723c */ /* 0x040fe20000001838 */
[----:B------:R-:W1:Y:S07]  /*2450*/  LDSM.16.M88.4 R96, [R211+0xc900] ;  /* 0x00c90000d360783b */ /* 0x000e6e0000000200 */
[C---:B------:R-:W-:Y:S08]  /*2460*/  HMMA.16816.F32 R52, R172.reuse, R92, R52 ;  /* 0x0000005cac34723c */ /* 0x040ff00000001834 */
[----:B------:R-:W-:Y:S01]  /*2470*/  HMMA.16816.F32 R48, R172, R94, R48 ;  /* 0x0000005eac30723c */ /* 0x000fe20000001830 */
        /* <DEDUP_REMOVED lines=11> */
[C---:B------:R-:W-:Y:S01]  /*2530*/  HMMA.16816.F32 R64, R176.reuse, R30, R64 ;  /* 0x0000001eb040723c */ /* 0x040fe20000001840 */
[----:B------:R-:W1:Y:S07]  /*2540*/  LDSM.16.M88.4 R28, [R202+0x4000] ;  /* 0x00400000ca1c783b */ /* 0x000e6e0000000200 */
        /* <DEDUP_REMOVED lines=18> */
[C---:B--2---:R-:W-:Y:S08]  /*2670*/  HMMA.16816.F32 R52, R180.reuse, R88, R52 ;  /* 0x00000058b434723c */ /* 0x044ff00000001834 */
[----:B------:R-:W-:Y:S08]  /*2680*/  HMMA.16816.F32 R48, R180, R90, R48 ;  /* 0x0000005ab430723c */ /* 0x000ff00000001830 */
[C---:B------:R-:W-:Y:S08]  /*2690*/  HMMA.16816.F32 R12, R188.reuse, R44, R12 ;  /* 0x0000002cbc0c723c */ /* 0x040ff0000000180c */
[C---:B------:R-:W-:Y:S08]  /*26a0*/  HMMA.16816.F32 R8, R188.reuse, R46, R8 ;  /* 0x0000002ebc08723c */ /* 0x040ff00000001808 */
[C---:B---3--:R-:W-:Y:S08]  /*26b0*/  HMMA.16816.F32 R84, R188.reuse, R32, R84 ;  /* 0x00000020bc54723c */ /* 0x048ff00000001854 */
[C---:B------:R-:W-:Y:S08]  /*26c0*/  HMMA.16816.F32 R80, R188.reuse, R34, R80 ;  /* 0x00000022bc50723c */ /* 0x040ff00000001850 */
[C---:B-1----:R-:W-:Y:S08]  /*26d0*/  HMMA.16816.F32 R76, R188.reuse, R28, R76 ;  /* 0x0000001cbc4c723c */ /* 0x042ff0000000184c */
        /* <DEDUP_REMOVED lines=35> */
.L_x_231:
[----:B------:R-:W-:Y:S01]  /*2910*/  FMUL.FTZ R8, R8, c[0x0][0x320] ;  /* 0x0000c80008087a20 */ /* 0x000fe20000410000 */
[----:B------:R-:W-:Y:S01]  /*2920*/  LOP3.LUT R25, R108, 0xffffffe0, RZ, 0xc0, !PT ;  /* 0xffffffe06c197812 */ /* 0x000fe200078ec0ff */
[----:B------:R-:W-:Y:S01]  /*2930*/  FMUL.FTZ R0, R12, c[0x0][0x320] ;  /* 0x0000c8000c007a20 */ /* 0x000fe20000410000 */
[-C--:B------:R-:W-:Y:S01]  /*2940*/  LEA.HI R27, R109, R42.reuse, RZ, 0x2 ;  /* 0x0000002a6d1b7211 */ /* 0x080fe200078f10ff */
[----:B-1----:R1:W2:Y:S01]  /*2950*/  MUFU.TANH R21, R8 ;  /* 0x0000000800157308 */ /* 0x0022a20000002400 */
[-C--:B------:R-:W-:Y:S01]  /*2960*/  IADD3 R6, -R25, R42.reuse, RZ ;  /* 0x0000002a19067210 */ /* 0x080fe20007ffe1ff */
[----:B------:R-:W-:Y:S01]  /*2970*/  FMUL.FTZ R23, R13, c[0x0][0x320] ;  /* 0x0000c8000d177a20 */ /* 0x000fe20000410000 */
[----:B------:R-:W-:Y:S01]  /*2980*/  LOP3.LUT R27, R27, 0xfffffffc, RZ, 0xc0, !PT ;  /* 0xfffffffc1b1b7812 */ /* 0x000fe200078ec0ff */
[----:B------:R-:W-:Y:S01]  /*2990*/  FMUL.FTZ R19, R9, c[0x0][0x320] ;  /* 0x0000c80009137a20 */ /* 0x000fe20000410000 */
[----:B------:R-:W-:Y:S01]  /*29a0*/  SHF.R.S32.HI R25, RZ, 0x1f, R6 ;  /* 0x0000001fff197819 */ /* 0x000fe20000011406 */
[----:B------:R-:W-:Y:S01]  /*29b0*/  FMUL.FTZ R17, R84, c[0x0][0x320] ;  /* 0x0000c80054117a20 */ /* 0x000fe20000410000 */
[----:B------:R-:W-:Y:S01]  /*29c0*/  IADD3 R42, -R27, R42, RZ ;  /* 0x0000002a1b2a7210 */ /* 0x000fe20007ffe1ff */
[----:B------:R-:W-:Y:S01]  /*29d0*/  FMUL.FTZ R13, R85, c[0x0][0x320] ;  /* 0x0000c800550d7a20 */ /* 0x000fe20000410000 */
[----:B------:R-:W-:Y:S01]  /*29e0*/  LEA.HI R25, R25, R6, RZ, 0x2 ;  /* 0x0000000619197211 */ /* 0x000fe200078f10ff */
[----:B------:R-:W-:Y:S01]  /*29f0*/  FMUL.FTZ R7, R80, c[0x0][0x320] ;  /* 0x0000c80050077a20 */ /* 0x000fe20000410000 */
[----:B------:R-:W-:Y:S01]  /*2a00*/  LEA.HI R4, R42, R42, RZ, 0x1 ;  /* 0x0000002a2a047211 */ /* 0x000fe200078f08ff */
[----:B------:R-:W-:Y:S01]  /*2a10*/  FMUL.FTZ R9, R81, c[0x0][0x320] ;  /* 0x0000c80051097a20 */ /* 0x000fe20000410000 */
[----:B------:R-:W-:Y:S01]  /*2a20*/  LOP3.LUT R225, R25, 0x7ffffffc, RZ, 0xc0, !PT ;  /* 0x7ffffffc19e17812 */ /* 0x000fe200078ec0ff */
[----:B------:R-:W-:Y:S01]  /*2a30*/  FMUL.FTZ R33, R76, c[0x0][0x320] ;  /* 0x0000c8004c217a20 */ /* 0x000fe20000410000 */
[----:B------:R-:W-:Y:S01]  /*2a40*/  LOP3.LUT R27, R4, 0x1ffffffe, RZ, 0xc0, !PT ;  /* 0x1ffffffe041b7812 */ /* 0x000fe200078ec0ff */
[----:B------:R-:W-:Y:S01]  /*2a50*/  FMUL.FTZ R31, R77, c[0x0][0x320] ;  /* 0x0000c8004d1f7a20 */ /* 0x000fe20000410000 */
[----:B-1----:R-:W-:Y:S01]  /*2a60*/  SHF.R.S32.HI R8, RZ, 0x1f, R43 ;  /* 0x0000001fff087819 */ /* 0x002fe2000001142b */
[----:B------:R-:W-:Y:S01]  /*2a70*/  FMUL.FTZ R29, R72, c[0x0][0x320] ;  /* 0x0000c800481d7a20 */ /* 0x000fe20000410000 */
[----:B------:R-:W-:Y:S01]  /*2a80*/  IADD3 R27, R42, -R27, RZ ;  /* 0x8000001b2a1b7210 */ /* 0x000fe20007ffe0ff */
[----:B------:R-:W-:Y:S01]  /*2a90*/  FMUL.FTZ R131, R49, c[0x0][0x320] ;  /* 0x0000c80031837a20 */ /* 0x000fe20000410000 */
[----:B------:R-:W-:Y:S01]  /*2aa0*/  LEA.HI R8, R8, R43, RZ, 0x3 ;  /* 0x0000002b08087211 */ /* 0x000fe200078f18ff */
[----:B------:R-:W-:Y:S01]  /*2ab0*/  FMUL.FTZ R73, R73, c[0x0][0x320] ;  /* 0x0000c80049497a20 */ /* 0x000fe20000410000 */
[----:B------:R-:W-:Y:S01]  /*2ac0*/  IADD3 R225, R6, -R225, RZ ;  /* 0x800000e106e17210 */ /* 0x000fe20007ffe0ff */
[----:B------:R-:W-:Y:S01]  /*2ad0*/  FMUL.FTZ R68, R68, c[0x0][0x320] ;  /* 0x0000c80044447a20 */ /* 0x000fe20000410000 */
[----:B------:R-:W-:Y:S01]  /*2ae0*/  LOP3.LUT R8, R8, 0xffffff8, RZ, 0xc0, !PT ;  /* 0x0ffffff808087812 */ /* 0x000fe200078ec0ff */
[----:B------:R-:W-:Y:S01]  /*2af0*/  FMUL.FTZ R64, R64, c[0x0][0x320] ;  /* 0x0000c80040407a20 */ /* 0x000fe20000410000 */
[----:B------:R-:W-:Y:S01]  /*2b00*/  IADD3 R6, R216, 0x1, R39 ;  /* 0x00000001d8067810 */ /* 0x000fe20007ffe027 */
[----:B------:R-:W-:Y:S01]  /*2b10*/  FMUL.FTZ R65, R65, c[0x0][0x320] ;  /* 0x0000c80041417a20 */ /* 0x000fe20000410000 */
[----:B------:R-:W-:Y:S01]  /*2b20*/  IADD3 R43, R43, -R8, RZ ;  /* 0x800000082b2b7210 */ /* 0x000fe20007ffe0ff */
[----:B------:R-:W-:Y:S01]  /*2b30*/  FMUL.FTZ R60, R60, c[0x0][0x320] ;  /* 0x0000c8003c3c7a20 */ /* 0x000fe20000410000 */
[----:B------:R-:W-:Y:S01]  /*2b40*/  LEA.HI.SX32 R8, R25, R40, 0x1e ;  /* 0x0000002819087211 */ /* 0x000fe200078ff2ff */
[----:B------:R-:W-:Y:S01]  /*2b50*/  FMUL.FTZ R61, R61, c[0x0][0x320] ;  /* 0x0000c8003d3d7a20 */ /* 0x000fe20000410000 */
[----:B------:R-:W-:Y:S01]  /*2b60*/  SHF.L.U32 R225, R225, 0x1, RZ ;  /* 0x00000001e1e17819 */ /* 0x000fe200000006ff */
[----:B------:R-:W-:Y:S01]  /*2b70*/  FMUL.FTZ R53, R53, c[0x0][0x320] ;  /* 0x0000c80035357a20 */ /* 0x000fe20000410000 */
[----:B------:R-:W1:Y:S01]  /*2b80*/  MUFU.TANH R0, R0 ;  /* 0x0000000000007308 */ /* 0x000e620000002400 */
[----:B------:R-:W-:Y:S01]  /*2b90*/  IMAD R8, R43, 0x10, R8 ;  /* 0x000000102b087824 */ /* 0x000fe200078e0208 */
[----:B------:R-:W-:Y:S01]  /*2ba0*/  IADD3 R49, -R219, R6, -R225 ;  /* 0x00000006db317210 */ /* 0x000fe20007ffe9e1 */
[----:B------:R-:W-:Y:S01]  /*2bb0*/  FMUL.FTZ R69, R69, c[0x0][0x320] ;  /* 0x0000c80045457a20 */ /* 0x000fe20000410000 */
[----:B------:R-:W-:Y:S01]  /*2bc0*/  ULDC UR7, c[0x0][0x324] ;  /* 0x0000c90000077ab9 */ /* 0x000fe20000000800 */
[----:B------:R-:W-:Y:S01]  /*2bd0*/  FMUL.FTZ R52, R52, c[0x0][0x320] ;  /* 0x0000c80034347a20 */ /* 0x000fe20000410000 */
[----:B------:R-:W-:Y:S01]  /*2be0*/  LEA R224, R27, R8, 0x3 ;  /* 0x000000081be07211 */ /* 0x000fe200078e18ff */
[----:B------:R-:W-:Y:S01]  /*2bf0*/  FMUL.FTZ R57, R57, c[0x0][0x320] ;  /* 0x0000c80039397a20 */ /* 0x000fe20000410000 */
[----:B------:R-:W3:Y:S01]  /*2c00*/  MUFU.TANH R23, R23 ;  /* 0x0000001700177308 */ /* 0x000ee20000002400 */
[----:B------:R-:W-:Y:S01]  /*2c10*/  ULOP3.LUT UR7, URZ, UR7, URZ, 0x33, !UPT ;  /* 0x000000073f077292 */ /* 0x000fe2000f8e333f */
[----:B------:R-:W-:Y:S01]  /*2c20*/  FMUL.FTZ R48, R48, c[0x0][0x320] ;  /* 0x0000c80030307a20 */ /* 0x000fe20000410000 */
[----:B------:R-:W0:Y:S01]  /*2c30*/  LDGDEPBAR ;  /* 0x00000000000079af */ /* 0x000e220000000000 */
[----:B------:R-:W-:Y:S01]  /*2c40*/  @P4 IMAD.HI.U32 R4, R224, c[0x0][0x2c8], RZ ;  /* 0x0000b200e0044a27 */ /* 0x000fe200078e00ff */
[----:B------:R-:W-:-:S03]  /*2c50*/  IADD3 R42, R39, -R225, RZ ;  /* 0x800000e1272a7210 */ /* 0x000fc60007ffe0ff */
[----:B------:R-:W-:Y:S01]  /*2c60*/  IMAD.MOV.U32 R12, RZ, RZ, R224 ;  /* 0x000000ffff0c7224 */ /* 0x000fe200078e00e0 */
[----:B------:R-:W-:Y:S01]  /*2c70*/  @P4 SHF.R.U32.HI R12, RZ, c[0x0][0x2cc], R4 ;  /* 0x0000b300ff0c4a19 */ /* 0x000fe20000011604 */
[----:B------:R-:W4:Y:S01]  /*2c80*/  MUFU.TANH R19, R19 ;  /* 0x0000001300137308 */ /* 0x000f220000002400 */
[----:B------:R-:W-:-:S03]  /*2c90*/  FMUL.FTZ R56, R56, c[0x0][0x320] ;  /* 0x0000c80038387a20 */ /* 0x000fc60000410000 */
[----:B------:R-:W5:Y:S04]  /*2ca0*/  SHFL.IDX PT, R4, R12, RZ, 0x1c1f ;  /* 0x001c1fff0c047589 */ /* 0x000f6800000e0000 */
        /* <DEDUP_REMOVED lines=23> */
[----:B-1----:R-:W-:-:S04]  /*2e20*/  IADD3 R48, -R225, R216, R39 ;  /* 0x000000d8e1307210 */ /* 0x002fc80007ffe127 */
[----:B------:R-:W-:Y:S02]  /*2e30*/  IMNMX R57, R57, R48, PT ;  /* 0x0000003039397217 */ /* 0x000fe40003800200 */
[----:B-----5:R-:W-:Y:S01]  /*2e40*/  IADD3 R56, R49, R4, RZ ;  /* 0x0000000431387210 */ /* 0x020fe20007ffe0ff */
[----:B------:R-:W-:Y:S05]  /*2e50*/  @!P3 BRA `(.L_x_232) ;  /* 0x000001200000b947 */ /* 0x000fea0003800000 */
[----:B--234-:R-:W-:Y:S01]  /*2e60*/  IADD3 R25, -R219, R216, R4 ;  /* 0x000000d8db197210 */ /* 0x01cfe20007ffe104 */
[----:B------:R-:W-:Y:S03]  /*2e70*/  BSSY B0, `(.L_x_233) ;  /* 0x000000c000007945 */ /* 0x000fe60003800000 */
        /* <DEDUP_REMOVED lines=8> */
.L_x_234:
[----:B------:R-:W-:-:S13]  /*2f00*/  ISETP.NE.AND P0, PT, R36, 0x1, PT ;  /* 0x000000012400780c */ /* 0x000fda0003f05270 */
[----:B------:R-:W-:-:S05]  /*2f10*/  @P0 IMAD.HI.U32 R4, R25, c[0x0][0x330], RZ ;  /* 0x0000cc0019040a27 */ /* 0x000fca00078e00ff */
[----:B------:R-:W-:Y:S02]  /*2f20*/  @P0 SHF.R.U32.HI R25, RZ, c[0x0][0x334], R4 ;  /* 0x0000cd00ff190a19 */ /* 0x000fe40000011604 */
.L_x_235:
[----:B------:R-:W-:Y:S05]  /*2f30*/  BSYNC B0 ;  /* 0x0000000000007941 */ /* 0x000fea0003800000 */
.L_x_233:
[----:B------:R-:W-:-:S05]  /*2f40*/  IMAD R25, R25, c[0x0][0x32c], R42 ;  /* 0x0000cb0019197a24 */ /* 0x000fca00078e022a */
[----:B------:R-:W-:Y:S02]  /*2f50*/  IADD3 R4, R25, c[0x0][0x32c], RZ ;  /* 0x0000cb0019047a10 */ /* 0x000fe40007ffe0ff */
[----:B------:R-:W-:Y:S02]  /*2f60*/  IMNMX R56, R56, R25, !PT ;  /* 0x0000001938387217 */ /* 0x000fe40007800200 */
[----:B------:R-:W-:Y:S02]  /*2f70*/  IMNMX R57, R57, R4, PT ;  /* 0x0000000439397217 */ /* 0x000fe40003800200 */
.L_x_232:
        /* <DEDUP_REMOVED lines=181> */
.L_x_238:
[----:B------:R-:W-:-:S13]  /*3ad0*/  ISETP.NE.AND P0, PT, R36, 0x1, PT ;  /* 0x000000012400780c */ /* 0x000fda0003f05270 */
[----:B------:R-:W-:-:S05]  /*3ae0*/  @P0 IMAD.HI.U32 R12, R51, c[0x0][0x330], RZ ;  /* 0x0000cc00330c0a27 */ /* 0x000fca00078e00ff */
[----:B------:R-:W-:Y:S02]  /*3af0*/  @P0 SHF.R.U32.HI R51, RZ, c[0x0][0x334], R12 ;  /* 0x0000cd00ff330a19 */ /* 0x000fe4000001160c */
.L_x_239:
[----:B------:R-:W-:Y:S05]  /*3b00*/  BSYNC B0 ;  /* 0x0000000000007941 */ /* 0x000fea0003800000 */
.L_x_237:
[----:B------:R-:W-:-:S05]  /*3b10*/  IMAD R42, R51, c[0x0][0x32c], R42 ;  /* 0x0000cb00332a7a24 */ /* 0x000fca00078e022a */
[----:B------:R-:W-:Y:S02]  /*3b20*/  IADD3 R51, R42, c[0x0][0x32c], RZ ;  /* 0x0000cb002a337a10 */ /* 0x000fe40007ffe0ff */
[----:B------:R-:W-:Y:S02]  /*3b30*/  IMNMX R49, R49, R42, !PT ;  /* 0x0000002a31317217 */ /* 0x000fe40007800200 */
[----:B------:R-:W-:Y:S02]  /*3b40*/  IMNMX R48, R48, R51, PT ;  /* 0x0000003330307217 */ /* 0x000fe40003800200 */
.L_x_236:
        /* <DEDUP_REMOVED lines=171> */
[--C-:B------:R-:W-:Y:S01]  /*4600*/  FFMA.FTZ R46, R17, c[0x0][0x2d0], -R146.reuse ;  /* 0x0000b400112e7a23 */ /* 0x100fe20000010892 */
[C---:B------:R-:W-:Y:S01]  /*4610*/  FSETP.NEU.FTZ.AND P0, PT, R116.reuse, -INF , PT ;  /* 0xff8000007400780b */ /* 0x040fe20003f1d000 */
[----:B------:R-:W-:Y:S01]  /*4620*/  FMUL.FTZ R127, R116, c[0x0][0x2d0] ;  /* 0x0000b400747f7a20 */ /* 0x000fe20000410000 */
[----:B------:R-:W1:Y:S01]  /*4630*/  MUFU.EX2 R49, R49 ;  /* 0x0000003100317308 */ /* 0x000e620000000800 */
[--C-:B------:R-:W-:Y:S02]  /*4640*/  FFMA.FTZ R117, R33, c[0x0][0x2d0], -R146.reuse ;  /* 0x0000b40021757a23 */ /* 0x100fe40000010892 */
[--C-:B------:R-:W-:Y:S01]  /*4650*/  FFMA.FTZ R126, R31, c[0x0][0x2d0], -R146.reuse ;  /* 0x0000b4001f7e7a23 */ /* 0x100fe20000010892 */
[----:B------:R-:W-:Y:S01]  /*4660*/  FSEL R127, R127, RZ, P0 ;  /* 0x000000ff7f7f7208 */ /* 0x000fe20000000000 */
[--C-:B------:R-:W-:Y:S01]  /*4670*/  FFMA.FTZ R128, R29, c[0x0][0x2d0], -R146.reuse ;  /* 0x0000b4001d807a23 */ /* 0x100fe20000010892 */
[----:B------:R-:W-:Y:S01]  /*4680*/  LDSM.16.MT88.4 R32, [R210+0x3900] ;  /* 0x00390000d220783b */ /* 0x000fe20000004200 */
[----:B------:R-:W-:Y:S01]  /*4690*/  FFMA.FTZ R119, R119, c[0x0][0x2d0], -R146 ;  /* 0x0000b40077777a23 */ /* 0x000fe20000010892 */
[----:B------:R-:W-:Y:S01]  /*46a0*/  MUFU.EX2 R48, R48 ;  /* 0x0000003000307308 */ /* 0x000fe20000000800 */
[--C-:B------:R-:W-:Y:S01]  /*46b0*/  FFMA.FTZ R51, R11, c[0x0][0x2d0], -R127.reuse ;  /* 0x0000b4000b337a23 */ /* 0x100fe2000001087f */
[----:B------:R-:W-:Y:S01]  /*46c0*/  LDSM.16.MT88.4 R28, [R209+0x3900] ;  /* 0x00390000d11c783b */ /* 0x000fe20000004200 */
[----:B------:R-:W-:-:S02]  /*46d0*/  FFMA.FTZ R124, R42, c[0x0][0x2d0], -R127 ;  /* 0x0000b4002a7c7a23 */ /* 0x000fc4000001087f */
[--C-:B------:R-:W-:Y:S02]  /*46e0*/  FFMA.FTZ R50, R24, c[0x0][0x2d0], -R127.reuse ;  /* 0x0000b40018327a23 */ /* 0x100fe4000001087f */
[--C-:B------:R-:W-:Y:S01]  /*46f0*/  FFMA.FTZ R47, R18, c[0x0][0x2d0], -R127.reuse ;  /* 0x0000b400122f7a23 */ /* 0x100fe2000001087f */
[----:B------:R-:W2:Y:S01]  /*4700*/  MUFU.EX2 R45, R45 ;  /* 0x0000002d002d7308 */ /* 0x000ea20000000800 */
[----:B------:R-:W-:Y:S01]  /*4710*/  FFMA.FTZ R42, R7, c[0x0][0x2d0], -R146 ;  /* 0x0000b400072a7a23 */ /* 0x000fe20000010892 */
[----:B-1----:R-:W-:Y:S01]  /*4720*/  F2FP.PACK_AB R64, R49, R118 ;  /* 0x000000763140723e */ /* 0x002fe200000000ff */
[----:B------:R-:W1:Y:S01]  /*4730*/  LDSM.16.MT88.4 R4, [R208+0x3100] ;  /* 0x00310000d004783b */ /* 0x000e620000004200 */
[--C-:B------:R-:W-:Y:S02]  /*4740*/  FFMA.FTZ R44, R14, c[0x0][0x2d0], -R127.reuse ;  /* 0x0000b4000e2c7a23 */ /* 0x100fe4000001087f */
[--C-:B------:R-:W-:Y:S01]  /*4750*/  FFMA.FTZ R41, R12, c[0x0][0x2d0], -R127.reuse ;  /* 0x0000b4000c297a23 */ /* 0x100fe2000001087f */
[----:B------:R-:W-:Y:S01]  /*4760*/  LDSM.16.MT88.4 R24, [R212+0x900] ;  /* 0x00090000d418783b */ /* 0x000fe20000004200 */
[----:B------:R-:W-:Y:S01]  /*4770*/  MUFU.EX2 R51, R51 ;  /* 0x0000003300337308 */ /* 0x000fe20000000800 */
[----:B------:R-:W-:-:S02]  /*4780*/  FFMA.FTZ R3, R10, c[0x0][0x2d0], -R127 ;  /* 0x0000b4000a037a23 */ /* 0x000fc4000001087f */
[----:B------:R-:W3:Y:S01]  /*4790*/  LDSM.16.MT88.4 R12, [R208+0x900] ;  /* 0x00090000d00c783b */ /* 0x000ee20000004200 */
[--C-:B------:R-:W-:Y:S02]  /*47a0*/  FFMA.FTZ R2, R8, c[0x0][0x2d0], -R127.reuse ;  /* 0x0000b40008027a23 */ /* 0x100fe4000001087f */
[--C-:B------:R-:W-:Y:S01]  /*47b0*/  FFMA.FTZ R125, R150, c[0x0][0x2d0], -R127.reuse ;  /* 0x0000b400967d7a23 */ /* 0x100fe2000001087f */
[----:B------:R-:W4:Y:S01]  /*47c0*/  LDSM.16.MT88.4 R8, [R212+0x3900] ;  /* 0x00390000d408783b */ /* 0x000f220000004200 */
[----:B------:R-:W5:Y:S01]  /*47d0*/  MUFU.EX2 R124, R124 ;  /* 0x0000007c007c7308 */ /* 0x000f620000000800 */
[----:B--2---:R-:W-:Y:S01]  /*47e0*/  F2FP.PACK_AB R66, R45, R48 ;  /* 0x000000302d42723e */ /* 0x004fe200000000ff */
[--C-:B------:R-:W-:Y:S01]  /*47f0*/  FFMA.FTZ R130, R130, c[0x0][0x2d0], -R127.reuse ;  /* 0x0000b40082827a23 */ /* 0x100fe2000001087f */
[----:B------:R-:W2:Y:S01]  /*4800*/  LDSM.16.MT88.4 R16, [R209+0x900] ;  /* 0x00090000d110783b */ /* 0x000ea20000004200 */
[--C-:B------:R-:W-:Y:S02]  /*4810*/  FFMA.FTZ R129, R148, c[0x0][0x2d0], -R127.reuse ;  /* 0x0000b40094817a23 */ /* 0x100fe4000001087f */
[----:B------:R-:W-:-:S02]  /*4820*/  FFMA.FTZ R136, R136, c[0x0][0x2d0], -R127 ;  /* 0x0000b40088887a23 */ /* 0x000fc4000001087f */
[----:B------:R-:W-:Y:S01]  /*4830*/  MUFU.EX2 R50, R50 ;  /* 0x0000003200327308 */ /* 0x000fe20000000800 */
[--C-:B------:R-:W-:Y:S02]  /*4840*/  FFMA.FTZ R148, R151, c[0x0][0x2d0], -R146.reuse ;  /* 0x0000b40097947a23 */ /* 0x100fe40000010892 */
[--C-:B------:R-:W-:Y:S02]  /*4850*/  FFMA.FTZ R150, R147, c[0x0][0x2d0], -R146.reuse ;  /* 0x0000b40093967a23 */ /* 0x100fe40000010892 */
[--C-:B------:R-:W-:Y:S02]  /*4860*/  FFMA.FTZ R139, R139, c[0x0][0x2d0], -R146.reuse ;  /* 0x0000b4008b8b7a23 */ /* 0x100fe40000010892 */
[----:B------:R-:W-:Y:S01]  /*4870*/  FFMA.FTZ R145, R145, c[0x0][0x2d0], -R146 ;  /* 0x0000b40091917a23 */ /* 0x000fe20000010892 */
[----:B------:R-:W1:Y:S01]  /*4880*/  MUFU.EX2 R47, R47 ;  /* 0x0000002f002f7308 */ /* 0x000e620000000800 */
[----:B-----5:R-:W-:Y:S01]  /*4890*/  F2FP.PACK_AB R65, R124, R51 ;  /* 0x000000337c41723e */ /* 0x020fe200000000ff */
[----:B------:R-:W-:-:S02]  /*48a0*/  FFMA.FTZ R147, R186, c[0x0][0x2d0], -R127 ;  /* 0x0000b400ba937a23 */ /* 0x000fc4000001087f */
[--C-:B------:R-:W-:Y:S02]  /*48b0*/  FFMA.FTZ R158, R158, c[0x0][0x2d0], -R127.reuse ;  /* 0x0000b4009e9e7a23 */ /* 0x100fe4000001087f */
[--C-:B------:R-:W-:Y:S02]  /*48c0*/  FFMA.FTZ R151, R184, c[0x0][0x2d0], -R127.reuse ;  /* 0x0000b400b8977a23 */ /* 0x100fe4000001087f */
[----:B------:R-:W-:Y:S01]  /*48d0*/  MUFU.EX2 R46, R46 ;  /* 0x0000002e002e7308 */ /* 0x000fe20000000800 */
[----:B------:R-:W-:Y:S02]  /*48e0*/  FFMA.FTZ R162, R162, c[0x0][0x2d0], -R127 ;  /* 0x0000b400a2a27a23 */ /* 0x000fe4000001087f */
[--C-:B------:R-:W-:Y:S02]  /*48f0*/  FFMA.FTZ R184, R159, c[0x0][0x2d0], -R146.reuse ;  /* 0x0000b4009fb87a23 */ /* 0x100fe40000010892 */
[--C-:B------:R-:W-:Y:S02]  /*4900*/  FFMA.FTZ R186, R149, c[0x0][0x2d0], -R146.reuse ;  /* 0x0000b40095ba7a23 */ /* 0x100fe40000010892 */
[--C-:B------:R-:W-:Y:S01]  /*4910*/  FFMA.FTZ R161, R161, c[0x0][0x2d0], -R146.reuse ;  /* 0x0000b400a1a17a23 */ /* 0x100fe20000010892 */
[----:B-1----:R-:W-:Y:S01]  /*4920*/  F2FP.PACK_AB R67, R47, R50 ;  /* 0x000000322f43723e */ /* 0x002fe200000000ff */
[----:B------:R-:W1:Y:S01]  /*4930*/  MUFU.EX2 R43, R43 ;  /* 0x0000002b002b7308 */ /* 0x000e620000000800 */
[----:B------:R-:W-:-:S02]  /*4940*/  FFMA.FTZ R157, R157, c[0x0][0x2d0], -R146 ;  /* 0x0000b4009d9d7a23 */ /* 0x000fc40000010892 */
[--C-:B------:R-:W-:Y:S02]  /*4950*/  FFMA.FTZ R149, R166, c[0x0][0x2d0], -R127.reuse ;  /* 0x0000b400a6957a23 */ /* 0x100fe4000001087f */
[--C-:B------:R-:W-:Y:S01]  /*4960*/  FFMA.FTZ R164, R164, c[0x0][0x2d0], -R127.reuse ;  /* 0x0000b400a4a47a23 */ /* 0x100fe2000001087f */
[C---:B------:R-:W-:Y:S01]  /*4970*/  HMMA.16816.F32 R88, R64.reuse, R84, RZ ;  /* 0x000000544058723c */ /* 0x040fe200000018ff */
[--C-:B------:R-:W-:Y:S01]  /*4980*/  FFMA.FTZ R159, R160, c[0x0][0x2d0], -R127.reuse ;  /* 0x0000b400a09f7a23 */ /* 0x100fe2000001087f */
[----:B------:R-:W-:Y:S01]  /*4990*/  MUFU.EX2 R42, R42 ;  /* 0x0000002a002a7308 */ /* 0x000fe20000000800 */
[----:B------:R-:W-:Y:S02]  /*49a0*/  FFMA.FTZ R156, R156, c[0x0][0x2d0], -R127 ;  /* 0x0000b4009c9c7a23 */ /* 0x000fe4000001087f */
[--C-:B------:R-:W-:Y:S02]  /*49b0*/  FFMA.FTZ R228, R131, c[0x0][0x2d0], -R146.reuse ;  /* 0x0000b40083e47a23 */ /* 0x100fe40000010892 */
[--C-:B------:R-:W-:Y:S01]  /*49c0*/  FFMA.FTZ R137, R137, c[0x0][0x2d0], -R146.reuse ;  /* 0x0000b40089897a23 */ /* 0x100fe20000010892 */
[----:B------:R-:W-:Y:S01]  /*49d0*/  HMMA.16816.F32 R84, R64, R86, RZ ;  /* 0x000000564054723c */ /* 0x000fe200000018ff */
[--C-:B------:R-:W-:Y:S01]  /*49e0*/  FFMA.FTZ R160, R135, c[0x0][0x2d0], -R146.reuse ;  /* 0x0000b40087a07a23 */ /* 0x100fe20000010892 */
[----:B------:R-:W-:Y:S01]  /*49f0*/  MUFU.EX2 R39, R39 ;  /* 0x0000002700277308 */ /* 0x000fe20000000800 */
[----:B------:R-:W-:-:S02]  /*4a00*/  FFMA.FTZ R133, R133, c[0x0][0x2d0], -R146 ;  /* 0x0000b40085857a23 */ /* 0x000fc40000010892 */
[--C-:B------:R-:W-:Y:S02]  /*4a10*/  FFMA.FTZ R131, R144, c[0x0][0x2d0], -R127.reuse ;  /* 0x0000b40090837a23 */ /* 0x100fe4000001087f */
[--C-:B------:R-:W-:Y:S01]  /*4a20*/  FFMA.FTZ R138, R138, c[0x0][0x2d0], -R127.reuse ;  /* 0x0000b4008a8a7a23 */ /* 0x100fe2000001087f */
[C---:B------:R-:W-:Y:S01]  /*4a30*/  HMMA.16816.F32 R80, R64.reuse, R76, RZ ;  /* 0x0000004c4050723c */ /* 0x040fe200000018ff */
[----:B------:R-:W-:Y:S01]  /*4a40*/  FFMA.FTZ R227, R132, c[0x0][0x2d0], -R127 ;  /* 0x0000b40084e37a23 */ /* 0x000fe2000001087f */
[----:B------:R-:W-:Y:S01]  /*4a50*/  MUFU.EX2 R44, R44 ;  /* 0x0000002c002c7308 */ /* 0x000fe20000000800 */
[----:B------:R-:W-:Y:S02]  /*4a60*/  FADD.FTZ R49, R118, R49 ;  /* 0x0000003176317221 */ /* 0x000fe40000010000 */
[----:B------:R-:W-:Y:S02]  /*4a70*/  FADD.FTZ R51, R51, R124 ;  /* 0x0000007c33337221 */ /* 0x000fe40000010000 */
[----:B------:R-:W-:Y:S01]  /*4a80*/  FADD.FTZ R48, R48, R49 ;  /* 0x0000003130307221 */ /* 0x000fe20000010000 */
[----:B------:R-:W-:Y:S01]  /*4a90*/  HMMA.16816.F32 R76, R64, R78, RZ ;  /* 0x0000004e404c723c */ /* 0x000fe200000018ff */
[----:B------:R-:W-:Y:S01]  /*4aa0*/  FADD.FTZ R50, R50, R51 ;  /* 0x0000003332327221 */ /* 0x000fe20000010000 */
[----:B------:R-:W5:Y:S01]  /*4ab0*/  MUFU.EX2 R41, R41 ;  /* 0x0000002900297308 */ /* 0x000f620000000800 */
[----:B------:R-:W-:-:S02]  /*4ac0*/  FADD.FTZ R45, R45, R48 ;  /* 0x000000302d2d7221 */ /* 0x000fc40000010000 */
[----:B------:R-:W-:-:S03]  /*4ad0*/  FADD.FTZ R47, R47, R50 ;  /* 0x000000322f2f7221 */ /* 0x000fc60000010000 */
        /* <DEDUP_REMOVED lines=19> */
[----:B------:R-:W2:Y:S06]  /*4c10*/  MUFU.EX2 R136, R136 ;  /* 0x0000008800887308 */ /* 0x000eac0000000800 */
[C---:B------:R-:W-:Y:S02]  /*4c20*/  HMMA.16816.F32 R60, R64.reuse, R4, RZ ;  /* 0x00000004403c723c */ /* 0x040fe400000018ff */
[----:B------:R-:W-:Y:S05]  /*4c30*/  MUFU.EX2 R139, R139 ;  /* 0x0000008b008b7308 */ /* 0x000fea0000000800 */
[----:B-1----:R-:W-:Y:S01]  /*4c40*/  F2FP.PACK_AB R4, R43, R46 ;  /* 0x0000002e2b04723e */ /* 0x002fe200000000ff */
[----:B------:R-:W-:Y:S01]  /*4c50*/  HMMA.16816.F32 R64, R64, R6, RZ ;  /* 0x000000064040723c */ /* 0x000fe200000018ff */
[----:B-----5:R-:W-:Y:S01]  /*4c60*/  F2FP.PACK_AB R5, R41, R44 ;  /* 0x0000002c2905723e */ /* 0x020fe200000000ff */
[----:B------:R-:W1:Y:S01]  /*4c70*/  MUFU.EX2 R148, R148 ;  /* 0x0000009400947308 */ /* 0x000e620000000800 */
[----:B------:R-:W-:-:S04]  /*4c80*/  FADD.FTZ R46, R46, R45 ;  /* 0x0000002d2e2e7221 */ /* 0x000fc80000010000 */
[----:B------:R-:W-:Y:S01]  /*4c90*/  F2FP.PACK_AB R6, R39, R42 ;  /* 0x0000002a2706723e */ /* 0x000fe200000000ff */
[----:B------:R-:W-:Y:S01]  /*4ca0*/  FADD.FTZ R43, R43, R46 ;  /* 0x0000002e2b2b7221 */ /* 0x000fe20000010000 */
[----:B------:R-:W-:Y:S01]  /*4cb0*/  F2FP.PACK_AB R7, R2, R3 ;  /* 0x000000030207723e */ /* 0x000fe200000000ff */
[----:B------:R-:W-:Y:S02]  /*4cc0*/  MUFU.EX2 R150, R150 ;  /* 0x0000009600967308 */ /* 0x000fe40000000800 */
[----:B------:R-:W-:-:S04]  /*4cd0*/  FADD.FTZ R42, R42, R43 ;  /* 0x0000002b2a2a7221 */ /* 0x000fc80000010000 */
[C---:B---3--:R-:W-:Y:S02]  /*4ce0*/  HMMA.16816.F32 R88, R4.reuse, R12, R88 ;  /* 0x0000000c0458723c */ /* 0x048fe40000001858 */
[----:B------:R-:W3:Y:S06]  /*4cf0*/  MUFU.EX2 R145, R145 ;  /* 0x0000009100917308 */ /* 0x000eec0000000800 */
[C---:B------:R-:W-:Y:S01]  /*4d00*/  HMMA.16816.F32 R84, R4.reuse, R14, R84 ;  /* 0x0000000e0454723c */ /* 0x040fe20000001854 */
[----:B------:R-:W5:Y:S01]  /*4d10*/  LDSM.16.MT88.4 R12, [R208+0x3900] ;  /* 0x00390000d00c783b */ /* 0x000f620000004200 */
[----:B------:R-:W-:Y:S06]  /*4d20*/  MUFU.EX2 R147, R147 ;  /* 0x0000009300937308 */ /* 0x000fec0000000800 */
        /* <DEDUP_REMOVED lines=8> */
[----:B------:R-:W-:Y:S01]  /*4db0*/  LDSM.16.MT88.4 R24, [R212+0x1100] ;  /* 0x00110000d418783b */ /* 0x000fe20000004200 */
[----:B------:R-:W-:Y:S06]  /*4dc0*/  MUFU.EX2 R161, R161 ;  /* 0x000000a100a17308 */ /* 0x000fec0000000800 */
[C---:B------:R-:W-:Y:S02]  /*4dd0*/  HMMA.16816.F32 R104, R4.reuse, R20, R104 ;  /* 0x000000140468723c */ /* 0x040fe40000001868 */
[----:B------:R-:W1:Y:S06]  /*4de0*/  MUFU.EX2 R184, R184 ;  /* 0x000000b800b87308 */ /* 0x000e6c0000000800 */
[C---:B------:R-:W-:Y:S01]  /*4df0*/  HMMA.16816.F32 R100, R4.reuse, R22, R100 ;  /* 0x000000160464723c */ /* 0x040fe20000001864 */
[----:B------:R-:W1:Y:S01]  /*4e00*/  LDSM.16.MT88.4 R20, [R210+0x1100] ;  /* 0x00110000d214783b */ /* 0x000e620000004200 */
[----:B------:R-:W-:Y:S06]  /*4e10*/  MUFU.EX2 R157, R157 ;  /* 0x0000009d009d7308 */ /* 0x000fec0000000800 */
[C---:B--2---:R-:W-:Y:S02]  /*4e20*/  HMMA.16816.F32 R96, R4.reuse, R16, R96 ;  /* 0x000000100460723c */ /* 0x044fe40000001860 */
[----:B------:R-:W2:Y:S06]  /*4e30*/  MUFU.EX2 R186, R186 ;  /* 0x000000ba00ba7308 */ /* 0x000eac0000000800 */
[C---:B------:R-:W-:Y:S01]  /*4e40*/  HMMA.16816.F32 R92, R4.reuse, R18, R92 ;  /* 0x00000012045c723c */ /* 0x040fe2000000185c */
[----:B------:R-:W-:Y:S01]  /*4e50*/  LDSM.16.MT88.4 R16, [R209+0x1100] ;  /* 0x00110000d110783b */ /* 0x000fe20000004200 */
        /* <DEDUP_REMOVED lines=11> */
[C---:B-----5:R-:W-:Y:S02]  /*4f10*/  HMMA.16816.F32 R60, R4.reuse, R12, R60 ;  /* 0x0000000c043c723c */ /* 0x060fe4000000183c */
[----:B------:R-:W5:Y:S06]  /*4f20*/  MUFU.EX2 R160, R160 ;  /* 0x000000a000a07308 */ /* 0x000f6c0000000800 */
[----:B------:R-:W-:Y:S01]  /*4f30*/  HMMA.16816.F32 R64, R4, R14, R64 ;  /* 0x0000000e0440723c */ /* 0x000fe20000001840 */
[----:B------:R-:W2:Y:S01]  /*4f40*/  LDSM.16.MT88.4 R12, [R212+0x4100] ;  /* 0x00410000d40c783b */ /* 0x000ea20000004200 */
[----:B------:R-:W-:Y:S05]  /*4f50*/  MUFU.EX2 R133, R133 ;  /* 0x0000008500857308 */ /* 0x000fea0000000800 */
[----:B------:R-:W-:-:S02]  /*4f60*/  F2FP.PACK_AB R4, R126, R117 ;  /* 0x000000757e04723e */ /* 0x000fc400000000ff */
[----:B------:R-:W-:Y:S01]  /*4f70*/  F2FP.PACK_AB R6, R119, R128 ;  /* 0x000000807706723e */ /* 0x000fe200000000ff */
[----:B------:R-:W2:Y:S01]  /*4f80*/  MUFU.EX2 R228, R228 ;  /* 0x000000e400e47308 */ /* 0x000ea20000000800 */
[----:B------:R-:W-:Y:S02]  /*4f90*/  F2FP.PACK_AB R5, R130, R125 ;  /* 0x0000007d8205723e */ /* 0x000fe400000000ff */
[----:B------:R-:W-:-:S05]  /*4fa0*/  F2FP.PACK_AB R7, R136, R129 ;  /* 0x000000818807723e */ /* 0x000fca00000000ff */
[----:B------:R-:W-:Y:S02]  /*4fb0*/  MUFU.EX2 R131, R131 ;  /* 0x0000008300837308 */ /* 0x000fe40000000800 */
[C---:B-1----:R-:W-:Y:S06]  /*4fc0*/  HMMA.16816.F32 R88, R4.reuse, R8, R88 ;  /* 0x000000080458723c */ /* 0x042fec0000001858 */
[----:B------:R-:W1:Y:S02]  /*4fd0*/  MUFU.EX2 R138, R138 ;  /* 0x0000008a008a7308 */ /* 0x000e640000000800 */
[C---:B------:R-:W-:Y:S01]  /*4fe0*/  HMMA.16816.F32 R84, R4.reuse, R10, R84 ;  /* 0x0000000a0454723c */ /* 0x040fe20000001854 */
[----:B------:R-:W1:Y:S05]  /*4ff0*/  LDSM.16.MT88.4 R8, [R208+0x4100] ;  /* 0x00410000d008783b */ /* 0x000e6a0000004200 */
[----:B------:R-:W-:Y:S02]  /*5000*/  MUFU.EX2 R227, R227 ;  /* 0x000000e300e37308 */ /* 0x000fe40000000800 */
[C---:B------:R-:W-:Y:S08]  /*5010*/  HMMA.16816.F32 R104, R4.reuse, R20, R104 ;  /* 0x000000140468723c */ /* 0x040ff00000001868 */
[C---:B--2---:R-:W-:Y:S08]  /*5020*/  HMMA.16816.F32 R80, R4.reuse, R12, R80 ;  /* 0x0000000c0450723c */ /* 0x044ff00000001850 */
[C---:B------:R-:W-:Y:S01]  /*5030*/  HMMA.16816.F32 R76, R4.reuse, R14, R76 ;  /* 0x0000000e044c723c */ /* 0x040fe2000000184c */
[----:B------:R-:W2:Y:S07]  /*5040*/  LDSM.16.MT88.4 R12, [R208+0x1900] ;  /* 0x00190000d00c783b */ /* 0x000eae0000004200 */
[C---:B------:R-:W-:Y:S01]  /*5050*/  HMMA.16816.F32 R100, R4.reuse, R22, R100 ;  /* 0x000000160464723c */ /* 0x040fe20000001864 */
[----:B------:R-:W-:Y:S07]  /*5060*/  LDSM.16.MT88.4 R20, [R210+0x1900] ;  /* 0x00190000d214783b */ /* 0x000fee0000004200 */
[C---:B------:R-:W-:Y:S08]  /*5070*/  HMMA.16816.F32 R72, R4.reuse, R32, R72 ;  /* 0x000000200448723c */ /* 0x040ff00000001848 */
[C---:B-1----:R-:W-:Y:S08]  /*5080*/  HMMA.16816.F32 R60, R4.reuse, R8, R60 ;  /* 0x00000008043c723c */ /* 0x042ff0000000183c */
[C---:B------:R-:W-:Y:S01]  /*5090*/  HMMA.16816.F32 R64, R4.reuse, R10, R64 ;  /* 0x0000000a0440723c */ /* 0x040fe20000001840 */
[----:B------:R-:W1:Y:S07]  /*50a0*/  LDSM.16.MT88.4 R8, [R212+0x4900] ;  /* 0x00490000d408783b */ /* 0x000e6e0000004200 */
[C---:B------:R-:W-:Y:S01]  /*50b0*/  HMMA.16816.F32 R68, R4.reuse, R34, R68 ;  /* 0x000000220444723c */ /* 0x040fe20000001844 */
[----:B------:R-:W1:Y:S07]  /*50c0*/  LDSM.16.MT88.4 R32, [R210+0x4900] ;  /* 0x00490000d220783b */ /* 0x000e6e0000004200 */
[C---:B------:R-:W-:Y:S08]  /*50d0*/  HMMA.16816.F32 R112, R4.reuse, R24, R112 ;  /* 0x000000180470723c */ /* 0x040ff00000001870 */
[C---:B------:R-:W-:Y:S01]  /*50e0*/  HMMA.16816.F32 R108, R4.reuse, R26, R108 ;  /* 0x0000001a046c723c */ /* 0x040fe2000000186c */
[----:B------:R-:W1:Y:S07]  /*50f0*/  LDSM.16.MT88.4 R24, [R212+0x1900] ;  /* 0x00190000d418783b */ /* 0x000e6e0000004200 */
[C---:B------:R-:W-:Y:S08]  /*5100*/  HMMA.16816.F32 R96, R4.reuse, R16, R96 ;  /* 0x000000100460723c */ /* 0x040ff00000001860 */
[C---:B------:R-:W-:Y:S01]  /*5110*/  HMMA.16816.F32 R92, R4.reuse, R18, R92 ;  /* 0x00000012045c723c */ /* 0x040fe2000000185c */
[----:B------:R-:W1:Y:S07]  /*5120*/  LDSM.16.MT88.4 R16, [R209+0x1900] ;  /* 0x00190000d110783b */ /* 0x000e6e0000004200 */
[C---:B------:R-:W-:Y:S08]  /*5130*/  HMMA.16816.F32 R52, R4.reuse, R28, R52 ;  /* 0x0000001c0434723c */ /* 0x040ff00000001834 */
[----:B------:R-:W-:Y:S01]  /*5140*/  HMMA.16816.F32 R56, R4, R30, R56 ;  /* 0x0000001e0438723c */ /* 0x000fe20000001838 */
[----:B------:R-:W5:Y:S06]  /*5150*/  LDSM.16.MT88.4 R28, [R209+0x4900] ;  /* 0x00490000d11c783b */ /* 0x000f6c0000004200 */
[----:B------:R-:W-:-:S02]  /*5160*/  F2FP.PACK_AB R4, R148, R139 ;  /* 0x0000008b9404723e */ /* 0x000fc400000000ff */
[----:B---3--:R-:W-:Y:S02]  /*5170*/  F2FP.PACK_AB R6, R145, R150 ;  /* 0x000000969106723e */ /* 0x008fe400000000ff */
[----:B----4-:R-:W-:Y:S02]  /*5180*/  F2FP.PACK_AB R5, R158, R147 ;  /* 0x000000939e05723e */ /* 0x010fe400000000ff */
[----:B------:R-:W-:-:S07]  /*5190*/  F2FP.PACK_AB R7, R162, R151 ;  /* 0x00000097a207723e */ /* 0x000fce00000000ff */
[C---:B--2---:R-:W-:Y:S08]  /*51a0*/  HMMA.16816.F32 R88, R4.reuse, R12, R88 ;  /* 0x0000000c0458723c */ /* 0x044ff00000001858 */
[C---:B------:R-:W-:Y:S01]  /*51b0*/  HMMA.16816.F32 R84, R4.reuse, R14, R84 ;  /* 0x0000000e0454723c */ /* 0x040fe20000001854 */
[----:B------:R-:W2:Y:S07]  /*51c0*/  LDSM.16.MT88.4 R12, [R208+0x4900] ;  /* 0x00490000d00c783b */ /* 0x000eae0000004200 */
[C---:B-1----:R-:W-:Y:S08]  /*51d0*/  HMMA.16816.F32 R80, R4.reuse, R8, R80 ;  /* 0x000000080450723c */ /* 0x042ff00000001850 */
[C---:B------:R-:W-:Y:S01]  /*51e0*/  HMMA.16816.F32 R76, R4.reuse, R10, R76 ;  /* 0x0000000a044c723c */ /* 0x040fe2000000184c */
[----:B------:R-:W1:Y:S07]  /*51f0*/  LDSM.16.MT88.4 R8, [R208+0x2100] ;  /* 0x00210000d008783b */ /* 0x000e6e0000004200 */
[C---:B------:R-:W-:Y:S08]  /*5200*/  HMMA.16816.F32 R104, R4.reuse, R20, R104 ;  /* 0x000000140468723c */ /* 0x040ff00000001868 */
[C---:B------:R-:W-:Y:S01]  /*5210*/  HMMA.16816.F32 R100, R4.reuse, R22, R100 ;  /* 0x000000160464723c */ /* 0x040fe20000001864 */
[----:B------:R-:W3:Y:S07]  /*5220*/  LDSM.16.MT88.4 R20, [R210+0x2100] ;  /* 0x00210000d214783b */ /* 0x000eee0000004200 */
[C---:B------:R-:W-:Y:S08]  /*5230*/  HMMA.16816.F32 R72, R4.reuse, R32, R72 ;  /* 0x000000200448723c */ /* 0x040ff00000001848 */
[C---:B------:R-:W-:Y:S01]  /*5240*/  HMMA.16816.F32 R68, R4.reuse, R34, R68 ;  /* 0x000000220444723c */ /* 0x040fe20000001844 */
[----:B------:R-:W4:Y:S07]  /*5250*/  LDSM.16.MT88.4 R32, [R210+0x5100] ;  /* 0x00510000d220783b */ /* 0x000f2e0000004200 */
[C---:B------:R-:W-:Y:S08]  /*5260*/  HMMA.16816.F32 R112, R4.reuse, R24, R112 ;  /* 0x000000180470723c */ /* 0x040ff00000001870 */
[C---:B------:R-:W-:Y:S01]  /*5270*/  HMMA.16816.F32 R108, R4.reuse, R26, R108 ;  /* 0x0000001a046c723c */ /* 0x040fe2000000186c */
[----:B------:R-:W1:Y:S07]  /*5280*/  LDSM.16.MT88.4 R24, [R212+0x2100] ;  /* 0x00210000d418783b */ /* 0x000e6e0000004200 */
[C---:B------:R-:W-:Y:S08]  /*5290*/  HMMA.16816.F32 R96, R4.reuse, R16, R96 ;  /* 0x000000100460723c */ /* 0x040ff00000001860 */
[C---:B------:R-:W-:Y:S01]  /*52a0*/  HMMA.16816.F32 R92, R4.reuse, R18, R92 ;  /* 0x00000012045c723c */ /* 0x040fe2000000185c */
[----:B------:R-:W1:Y:S07]  /*52b0*/  LDSM.16.MT88.4 R16, [R209+0x2100] ;  /* 0x00210000d110783b */ /* 0x000e6e0000004200 */
[C---:B-----5:R-:W-:Y:S08]  /*52c0*/  HMMA.16816.F32 R52, R4.reuse, R28, R52 ;  /* 0x0000001c0434723c */ /* 0x060ff00000001834 */
[C---:B------:R-:W-:Y:S01]  /*52d0*/  HMMA.16816.F32 R56, R4.reuse, R30, R56 ;  /* 0x0000001e0438723c */ /* 0x040fe20000001838 */
[----:B------:R-:W-:Y:S07]  /*52e0*/  LDSM.16.MT88.4 R28, [R209+0x5100] ;  /* 0x00510000d11c783b */ /* 0x000fee0000004200 */
[C---:B--2---:R-:W-:Y:S08]  /*52f0*/  HMMA.16816.F32 R60, R4.reuse, R12, R60 ;  /* 0x0000000c043c723c */ /* 0x044ff0000000183c */
[----:B------:R-:W-:Y:S01]  /*5300*/  HMMA.16816.F32 R64, R4, R14, R64 ;  /* 0x0000000e0440723c */ /* 0x000fe20000001840 */
[----:B------:R-:W2:Y:S06]  /*5310*/  LDSM.16.MT88.4 R12, [R212+0x5100] ;  /* 0x00510000d40c783b */ /* 0x000eac0000004200 */
[----:B------:R-:W-:-:S02]  /*5320*/  F2FP.PACK_AB R4, R184, R161 ;  /* 0x000000a1b804723e */ /* 0x000fc400000000ff */
[----:B------:R-:W-:Y:S02]  /*5330*/  F2FP.PACK_AB R6, R186, R157 ;  /* 0x0000009dba06723e */ /* 0x000fe400000000ff */
[----:B------:R-:W-:Y:S02]  /*5340*/  F2FP.PACK_AB R5, R164, R149 ;  /* 0x00000095a405723e */ /* 0x000fe400000000ff */
[----:B------:R-:W-:-:S07]  /*5350*/  F2FP.PACK_AB R7, R156, R159 ;  /* 0x0000009f9c07723e */ /* 0x000fce00000000ff */
[C---:B-1----:R-:W-:Y:S08]  /*5360*/  HMMA.16816.F32 R88, R4.reuse, R8, R88 ;  /* 0x000000080458723c */ /* 0x042ff00000001858 */
[C---:B------:R-:W-:Y:S01]  /*5370*/  HMMA.16816.F32 R84, R4.reuse, R10, R84 ;  /* 0x0000000a0454723c */ /* 0x040fe20000001854 */
[----:B------:R-:W1:Y:S07]  /*5380*/  LDSM.16.MT88.4 R8, [R208+0x5100] ;  /* 0x00510000d008783b */ /* 0x000e6e0000004200 */
[C---:B---3--:R-:W-:Y:S08]  /*5390*/  HMMA.16816.F32 R104, R4.reuse, R20, R104 ;  /* 0x000000140468723c */ /* 0x048ff00000001868 */
[C---:B------:R-:W-:Y:S01]  /*53a0*/  HMMA.16816.F32 R100, R4.reuse, R22, R100 ;  /* 0x000000160464723c */ /* 0x040fe20000001864 */
[----:B------:R-:W3:Y:S07]  /*53b0*/  LDSM.16.MT88.4 R20, [R210+0x2900] ;  /* 0x00290000d214783b */ /* 0x000eee0000004200 */
[C---:B----4-:R-:W-:Y:S07]  /*53c0*/  HMMA.16816.F32 R72, R4.reuse, R32, R72 ;  /* 0x000000200448723c */ /* 0x050fee0000001848 */
[----:B------:R-:W-:Y:S01]  /*53d0*/  FFMA.FTZ R32, R134, c[0x0][0x2d0], -R127 ;  /* 0x0000b40086207a23 */ /* 0x000fe2000001087f */
[C---:B------:R-:W-:Y:S05]  /*53e0*/  HMMA.16816.F32 R112, R4.reuse, R24, R112 ;  /* 0x000000180470723c */ /* 0x040fea0000001870 */
[----:B------:R-:W4:Y:S03]  /*53f0*/  MUFU.EX2 R32, R32 ;  /* 0x0000002000207308 */ /* 0x000f260000000800 */
[C---:B------:R-:W-:Y:S01]  /*5400*/  HMMA.16816.F32 R108, R4.reuse, R26, R108 ;  /* 0x0000001a046c723c */ /* 0x040fe2000000186c */
[----:B------:R-:W-:Y:S07]  /*5410*/  LDSM.16.MT88.4 R24, [R212+0x2900] ;  /* 0x00290000d418783b */ /* 0x000fee0000004200 */
[C---:B------:R-:W-:Y:S08]  /*5420*/  HMMA.16816.F32 R96, R4.reuse, R16, R96 ;  /* 0x000000100460723c */ /* 0x040ff00000001860 */
[C---:B------:R-:W-:Y:S01]  /*5430*/  HMMA.16816.F32 R92, R4.reuse, R18, R92 ;  /* 0x00000012045c723c */ /* 0x040fe2000000185c */
[----:B------:R-:W5:Y:S07]  /*5440*/  LDSM.16.MT88.4 R16, [R209+0x2900] ;  /* 0x00290000d110783b */ /* 0x000f6e0000004200 */
[C---:B--2---:R-:W-:Y:S08]  /*5450*/  HMMA.16816.F32 R80, R4.reuse, R12, R80 ;  /* 0x0000000c0450723c */ /* 0x044ff00000001850 */
[C---:B------:R-:W-:Y:S01]  /*5460*/  HMMA.16816.F32 R76, R4.reuse, R14, R76 ;  /* 0x0000000e044c723c */ /* 0x040fe2000000184c */
[----:B------:R-:W2:Y:S07]  /*5470*/  LDSM.16.MT88.4 R12, [R208+0x2900] ;  /* 0x00290000d00c783b */ /* 0x000eae0000004200 */
[C---:B------:R-:W-:Y:S08]  /*5480*/  HMMA.16816.F32 R68, R4.reuse, R34, R68 ;  /* 0x000000220444723c */ /* 0x040ff00000001844 */
[C---:B------:R-:W-:Y:S08]  /*5490*/  HMMA.16816.F32 R52, R4.reuse, R28, R52 ;  /* 0x0000001c0434723c */ /* 0x040ff00000001834 */
[C---:B------:R-:W-:Y:S08]  /*54a0*/  HMMA.16816.F32 R56, R4.reuse, R30, R56 ;  /* 0x0000001e0438723c */ /* 0x040ff00000001838 */
[C---:B-1----:R-:W-:Y:S08]  /*54b0*/  HMMA.16816.F32 R60, R4.reuse, R8, R60 ;  /* 0x00000008043c723c */ /* 0x042ff0000000183c */
[----:B------:R-:W-:Y:S01]  /*54c0*/  HMMA.16816.F32 R64, R4, R10, R64 ;  /* 0x0000000a0440723c */ /* 0x000fe20000001840 */
[----:B------:R-:W1:Y:S06]  /*54d0*/  LDSM.16.MT88.4 R8, [R212+0x5900] ;  /* 0x00590000d408783b */ /* 0x000e6c0000004200 */
[----:B------:R-:W-:-:S02]  /*54e0*/  F2FP.PACK_AB R4, R160, R137 ;  /* 0x00000089a004723e */ /* 0x000fc400000000ff */
[----:B------:R-:W-:Y:S02]  /*54f0*/  F2FP.PACK_AB R6, R228, R133 ;  /* 0x00000085e406723e */ /* 0x000fe400000000ff */
[----:B------:R-:W-:Y:S02]  /*5500*/  F2FP.PACK_AB R5, R138, R131 ;  /* 0x000000838a05723e */ /* 0x000fe400000000ff */
[----:B----4-:R-:W-:-:S07]  /*5510*/  F2FP.PACK_AB R7, R227, R32 ;  /* 0x00000020e307723e */ /* 0x010fce00000000ff */
[C---:B---3--:R-:W-:Y:S07]  /*5520*/  HMMA.16816.F32 R104, R4.reuse, R20, R104 ;  /* 0x000000140468723c */ /* 0x048fee0000001868 */
[----:B------:R-:W-:Y:S01]  /*5530*/  FADD.FTZ R20, R44, R47 ;  /* 0x0000002f2c147221 */ /* 0x000fe20000010000 */
[----:B-----5:R-:W-:Y:S03]  /*5540*/  HMMA.16816.F32 R96, R4, R16, R96 ;  /* 0x000000100460723c */ /* 0x020fe60000001860 */
[----:B------:R-:W-:-:S04]  /*5550*/  FADD.FTZ R20, R41, R20 ;  /* 0x0000001429147221 */ /* 0x000fc80000010000 */
[----:B------:R-:W-:Y:S01]  /*5560*/  FADD.FTZ R3, R3, R20 ;  /* 0x0000001403037221 */ /* 0x000fe20000010000 */
[C---:B------:R-:W-:Y:S01]  /*5570*/  HMMA.16816.F32 R92, R4.reuse, R18, R92 ;  /* 0x00000012045c723c */ /* 0x040fe2000000185c */
[----:B------:R-:W-:Y:S01]  /*5580*/  FADD.FTZ R20, R39, R42 ;  /* 0x0000002a27147221 */ /* 0x000fe20000010000 */
[----:B------:R-:W3:Y:S01]  /*5590*/  LDSM.16.MT88.4 R16, [R210+0x5900] ;  /* 0x00590000d210783b */ /* 0x000ee20000004200 */
        /* <DEDUP_REMOVED lines=8> */
[----:B------:R-:W-:Y:S01]  /*5620*/  HMMA.16816.F32 R84, R4, R14, R84 ;  /* 0x0000000e0454723c */ /* 0x000fe20000001854 */
[----:B------:R-:W-:Y:S01]  /*5630*/  FADD.FTZ R2, R119, R2 ;  /* 0x0000000277027221 */ /* 0x000fe20000010000 */
[----:B------:R-:W2:Y:S01]  /*5640*/  LDSM.16.MT88.4 R12, [R209+0x5900] ;  /* 0x00590000d10c783b */ /* 0x000ea20000004200 */
        /* <DEDUP_REMOVED lines=9> */
[----:B------:R-:W1:Y:S01]  /*56e0*/  LDSM.16.MT88.4 R8, [R208+0x5900] ;  /* 0x00590000d008783b */ /* 0x000e620000004200 */
        /* <DEDUP_REMOVED lines=9> */
[----:B------:R-:W-:Y:S01]  /*5780*/  HMMA.16816.F32 R108, R4, R26, R108 ;  /* 0x0000001a046c723c */ /* 0x000fe2000000186c */
[----:B------:R-:W-:Y:S02]  /*5790*/  FADD.FTZ R186, R186, R157 ;  /* 0x0000009dbaba7221 */ /* 0x000fe40000010000 */
[----:B------:R-:W-:Y:S02]  /*57a0*/  FADD.FTZ R156, R156, R159 ;  /* 0x0000009f9c9c7221 */ /* 0x000fe40000010000 */
[----:B------:R-:W-:-:S03]  /*57b0*/  @P4 IMAD.HI.U32 R2, R40, c[0x0][0x2c8], RZ ;  /* 0x0000b20028024a27 */ /* 0x000fc600078e00ff */
[C---:B------:R-:W-:Y:S01]  /*57c0*/  HMMA.16816.F32 R100, R4.reuse, R22, R100 ;  /* 0x000000160464723c */ /* 0x040fe20000001864 */
[----:B------:R-:W-:Y:S01]  /*57d0*/  FADD.FTZ R137, R137, R186 ;  /* 0x000000ba89897221 */ /* 0x000fe20000010000 */
[----:B------:R-:W-:Y:S01]  /*57e0*/  @P4 SHF.R.U32.HI R40, RZ, c[0x0][0x2cc], R2 ;  /* 0x0000b300ff284a19 */ /* 0x000fe20000011602 */
[----:B------:R-:W-:Y:S02]  /*57f0*/  FADD.FTZ R131, R131, R156 ;  /* 0x0000009c83837221 */ /* 0x000fe40000010000 */
[----:B------:R-:W-:Y:S02]  /*5800*/  FADD.FTZ R160, R160, R137 ;  /* 0x00000089a0a07221 */ /* 0x000fe40000010000 */
[----:B------:R-:W-:Y:S01]  /*5810*/  FADD.FTZ R131, R138, R131 ;  /* 0x000000838a837221 */ /* 0x000fe20000010000 */
[----:B---3--:R-:W-:Y:S01]  /*5820*/  HMMA.16816.F32 R72, R4, R16, R72 ;  /* 0x000000100448723c */ /* 0x008fe20000001848 */
[----:B------:R-:W-:Y:S02]  /*5830*/  IMAD.IADD R37, R37, 0x1, R40 ;  /* 0x0000000125257824 */ /* 0x000fe400078e0228 */
[----:B------:R-:W-:-:S02]  /*5840*/  FADD.FTZ R133, R133, R160 ;  /* 0x000000a085857221 */ /* 0x000fc40000010000 */
[----:B------:R-:W-:Y:S01]  /*5850*/  FADD.FTZ R32, R32, R131 ;  /* 0x0000008320207221 */ /* 0x000fe20000010000 */
[----:B------:R-:W-:Y:S01]  /*5860*/  IADD3 R2, R37, c[0x0][0x328], RZ ;  /* 0x0000ca0025027a10 */ /* 0x000fe20007ffe0ff */
[----:B------:R-:W-:Y:S01]  /*5870*/  FADD.FTZ R228, R228, R133 ;  /* 0x00000085e4e47221 */ /* 0x000fe20000010000 */
[----:B------:R-:W-:Y:S01]  /*5880*/  HMMA.16816.F32 R68, R4, R18, R68 ;  /* 0x000000120444723c */ /* 0x000fe20000001844 */
[----:B------:R-:W-:-:S07]  /*5890*/  FADD.FTZ R227, R227, R32 ;  /* 0x00000020e3e37221 */ /* 0x000fce0000010000 */
[C---:B--2---:R-:W-:Y:S08]  /*58a0*/  HMMA.16816.F32 R52, R4.reuse, R12, R52 ;  /* 0x0000000c0434723c */ /* 0x044ff00000001834 */
[C---:B------:R-:W-:Y:S08]  /*58b0*/  HMMA.16816.F32 R56, R4.reuse, R14, R56 ;  /* 0x0000000e0438723c */ /* 0x040ff00000001838 */
[C---:B-1----:R-:W-:Y:S08]  /*58c0*/  HMMA.16816.F32 R60, R4.reuse, R8, R60 ;  /* 0x00000008043c723c */ /* 0x042ff0000000183c */
[----:B------:R-:W-:Y:S01]  /*58d0*/  HMMA.16816.F32 R64, R4, R10, R64 ;  /* 0x0000000a0440723c */ /* 0x000fe20000001840 */
[----:B------:R-:W-:Y:S07]  /*58e0*/  @!P3 BRA `(.L_x_240) ;  /* 0x000000e00000b947 */ /* 0x000fee0003800000 */
        /* <DEDUP_REMOVED lines=9> */
.L_x_241:
[----:B------:R-:W-:-:S13]  /*5980*/  ISETP.NE.AND P0, PT, R36, 0x1, PT ;  /* 0x000000012400780c */ /* 0x000fda0003f05270 */
[----:B------:R-:W-:-:S05]  /*5990*/  @P0 IMAD.HI.U32 R4, R3, c[0x0][0x330], RZ ;  /* 0x0000cc0003040a27 */ /* 0x000fca00078e00ff */
[----:B------:R-:W-:-:S05]  /*59a0*/  @P0 SHF.R.U32.HI R3, RZ, c[0x0][0x334], R4 ;  /* 0x0000cd00ff030a19 */ /* 0x000fca0000011604 */
.L_x_242:
[----:B------:R-:W-:-:S05]  /*59b0*/  IMAD R3, R3, R36, c[0x0][0x32c] ;  /* 0x0000cb0003037624 */ /* 0x000fca00078e0224 */
[----:B------:R-:W-:-:S05]  /*59c0*/  IMNMX R2, R2, R3, PT ;  /* 0x0000000302027217 */ /* 0x000fca0003800200 */
.L_x_240:
        /* <DEDUP_REMOVED lines=13> */
.L_x_252:
        /* <DEDUP_REMOVED lines=62> */
[----:B------:R-:W-:Y:S05]  /*5e80*/  ISETP.GT.AND P2, PT, R234, R215, PT ;  /* 0x000000d7ea00720c */ /* 0x000fea0003f44270 */
[C---:B----4-:R-:W-:Y:S01]  /*5e90*/  HMMA.16816.F32 R20, R140.reuse, R132, R20 ;  /* 0x000000848c14723c */ /* 0x050fe20000001814 */
[----:B------:R-:W4:Y:S07]  /*5ea0*/  LDSM.16.M88.4 R116, [R211+0x8100] ;  /* 0x00810000d374783b */ /* 0x000f2e0000000200 */
[C---:B------:R-:W-:Y:S01]  /*5eb0*/  HMMA.16816.F32 R24, R140.reuse, R134, R24 ;  /* 0x000000868c18723c */ /* 0x040fe20000001818 */
[----:B------:R-:W0:Y:S07]  /*5ec0*/  LDGDEPBAR ;  /* 0x00000000000079af */ /* 0x000e2e0000000000 */
[C---:B-----5:R-:W-:Y:S01]  /*5ed0*/  HMMA.16816.F32 R28, R140.reuse, R136, R28 ;  /* 0x000000888c1c723c */ /* 0x060fe2000000181c */
[----:B------:R-:W5:Y:S07]  /*5ee0*/  LDSM.16.M88.4 R124, [R211+0x8900] ;  /* 0x00890000d37c783b */ /* 0x000f6e0000000200 */
[C---:B------:R-:W-:Y:S01]  /*5ef0*/  HMMA.16816.F32 R32, R140.reuse, R138, R32 ;  /* 0x0000008a8c20723c */ /* 0x040fe20000001820 */
[----:B------:R-:W3:Y:S07]  /*5f00*/  LDSM.16.M88.4 R128, [R211+0x9100] ;  /* 0x00910000d380783b */ /* 0x000eee0000000200 */
[C---:B------:R-:W-:Y:S01]  /*5f10*/  HMMA.16816.F32 R36, R140.reuse, R144, R36 ;  /* 0x000000908c24723c */ /* 0x040fe20000001824 */
[----:B-1----:R-:W1:Y:S07]  /*5f20*/  LDSM.16.M88.4 R156, [R211+0x9900] ;  /* 0x00990000d39c783b */ /* 0x002e6e0000000200 */
        /* <DEDUP_REMOVED lines=98> */
[----:B------:R-:W-:Y:S01]  /*6550*/  FMUL.FTZ R0, R6, c[0x0][0x320] ;  /* 0x0000c80006007a20 */ /* 0x000fe20000410000 */
[----:B------:R-:W-:Y:S01]  /*6560*/  @P2 IADD3 R6, R234, -0x1, RZ ;  /* 0xffffffffea062810 */ /* 0x000fe20007ffe0ff */
[C---:B------:R-:W-:Y:S02]  /*6570*/  HMMA.16816.F32 R20, R188.reuse, R124, R20 ;  /* 0x0000007cbc14723c */ /* 0x040fe40000001814 */
[----:B------:R-:W2:Y:S02]  /*6580*/  MUFU.TANH R157, R157 ;  /* 0x0000009d009d7308 */ /* 0x000ea40000002400 */
[----:B------:R-:W-:Y:S01]  /*6590*/  FMUL.FTZ R158, R10, c[0x0][0x320] ;  /* 0x0000c8000a9e7a20 */ /* 0x000fe20000410000 */
[----:B------:R-:W-:Y:S01]  /*65a0*/  @P2 SHF.L.U64.HI R10, R195, 0x6, R194 ;  /* 0x00000006c30a2819 */ /* 0x000fe200000102c2 */
[----:B------:R-:W-:Y:S01]  /*65b0*/  FMUL.FTZ R160, R5, c[0x0][0x320] ;  /* 0x0000c80005a07a20 */ /* 0x000fe20000410000 */
[----:B------:R-:W-:Y:S01]  /*65c0*/  @P2 SHF.R.S32.HI R5, RZ, 0x1f, R6 ;  /* 0x0000001fff052819 */ /* 0x000fe20000011406 */
[C---:B------:R-:W-:Y:S01]  /*65d0*/  HMMA.16816.F32 R24, R188.reuse, R126, R24 ;  /* 0x0000007ebc18723c */ /* 0x040fe20000001818 */
[----:B------:R-:W3:Y:S03]  /*65e0*/  LDSM.16.M88.4 R124, [R202+0x5000] ;  /* 0x00500000ca7c783b */ /* 0x000ee60000000200 */
[----:B------:R-:W4:Y:S01]  /*65f0*/  MUFU.TANH R160, R160 ;  /* 0x000000a000a07308 */ /* 0x000f220000002400 */
[----:B------:R-:W-:Y:S02]  /*6600*/  @P2 IMAD R5, R5, c[0x0][0x1e0], RZ ;  /* 0x0000780005052a24 */ /* 0x000fe400078e02ff */
[----:B------:R-:W-:Y:S02]  /*6610*/  FMUL.FTZ R164, R9, c[0x0][0x320] ;  /* 0x0000c80009a47a20 */ /* 0x000fe40000410000 */
[C---:B------:R-:W-:Y:S03]  /*6620*/  @P2 IMAD R5, R6.reuse, c[0x0][0x1e4], R5 ;  /* 0x0000790006052a24 */ /* 0x040fe600078e0205 */
[----:B------:R-:W-:Y:S02]  /*6630*/  @P2 IMAD.WIDE.U32 R6, R6, c[0x0][0x1e0], RZ ;  /* 0x0000780006062a25 */ /* 0x000fe400078e00ff */
[----:B------:R-:W2:Y:S02]  /*6640*/  MUFU.TANH R0, R0 ;  /* 0x0000000000007308 */ /* 0x000ea40000002400 */
[----:B------:R-:W-:Y:S01]  /*6650*/  FMUL.FTZ R239, R22, c[0x0][0x320] ;  /* 0x0000c80016ef7a20 */ /* 0x000fe20000410000 */
[----:B------:R-:W-:Y:S01]  /*6660*/  @P2 IADD3 R5, R7, R5, RZ ;  /* 0x0000000507052210 */ /* 0x000fe20007ffe0ff */
[----:B------:R-:W-:Y:S02]  /*6670*/  FMUL.FTZ R187, R23, c[0x0][0x320] ;  /* 0x0000c80017bb7a20 */ /* 0x000fe40000410000 */
[----:B------:R-:W-:Y:S01]  /*6680*/  FMUL.FTZ R165, R18, c[0x0][0x320] ;  /* 0x0000c80012a57a20 */ /* 0x000fe20000410000 */
[----:B------:R-:W-:Y:S01]  /*6690*/  @P2 MOV R18, R220 ;  /* 0x000000dc00122202 */ /* 0x000fe20000000f00 */
[----:B------:R-:W-:Y:S01]  /*66a0*/  FMUL.FTZ R163, R19, c[0x0][0x320] ;  /* 0x0000c80013a37a20 */ /* 0x000fe20000410000 */
[----:B------:R-:W-:Y:S01]  /*66b0*/  @P2 MOV R19, R223 ;  /* 0x000000df00132202 */ /* 0x000fe20000000f00 */
[----:B------:R-:W2:Y:S01]  /*66c0*/  MUFU.TANH R164, R164 ;  /* 0x000000a400a47308 */ /* 0x000ea20000002400 */
[C---:B-1----:R-:W-:Y:S03]  /*66d0*/  HMMA.16816.F32 R28, R188.reuse, R116, R28 ;  /* 0x00000074bc1c723c */ /* 0x042fe6000000181c */
[----:B------:R-:W-:Y:S02]  /*66e0*/  FMUL.FTZ R237, R26, c[0x0][0x320] ;  /* 0x0000c8001aed7a20 */ /* 0x000fe40000410000 */
[----:B------:R-:W-:Y:S02]  /*66f0*/  FMUL.FTZ R235, R27, c[0x0][0x320] ;  /* 0x0000c8001beb7a20 */ /* 0x000fe40000410000 */
[----:B------:R-:W-:Y:S01]  /*6700*/  @P2 IMAD.WIDE.U32 R18, R6, 0x60, R18 ;  /* 0x0000006006122825 */ /* 0x000fe200078e0012 */
[C---:B------:R-:W-:Y:S01]  /*6710*/  HMMA.16816.F32 R32, R188.reuse, R118, R32 ;  /* 0x00000076bc20723c */ /* 0x040fe20000001820 */
[----:B------:R-:W1:Y:S01]  /*6720*/  MUFU.TANH R158, R158 ;  /* 0x0000009e009e7308 */ /* 0x000e620000002400 */
[----:B------:R-:W5:Y:S01]  /*6730*/  LDSM.16.M88.4 R116, [R202+0x5800] ;  /* 0x00580000ca74783b */ /* 0x000f620000000200 */
[----:B------:R-:W-:Y:S04]  /*6740*/  DEPBAR.LE SB0, 0x0 ;  /* 0x000080000000791a */ /* 0x000fe80000000000 */
[----:B------:R-:W-:Y:S01]  /*6750*/  @P2 SHF.L.U32 R7, R18, 0x1, RZ ;  /* 0x0000000112072819 */ /* 0x000fe200000006ff */
[----:B------:R-:W-:Y:S01]  /*6760*/  @P2 IMAD R6, R5, 0x60, RZ ;  /* 0x0000006005062824 */ /* 0x000fe200078e02ff */
[C---:B---3--:R-:W-:Y:S02]  /*6770*/  HMMA.16816.F32 R36, R188.reuse, R124, R36 ;  /* 0x0000007cbc24723c */ /* 0x048fe40000001824 */
[----:B------:R-:W3:Y:S01]  /*6780*/  MUFU.TANH R165, R165 ;  /* 0x000000a500a57308 */ /* 0x000ee20000002400 */
[----:B------:R-:W-:Y:S02]  /*6790*/  BAR.SYNC.DEFER_BLOCKING 0x0 ;  /* 0x0000000000007b1d */ /* 0x000fe40000010000 */
[----:B------:R-:W-:Y:S01]  /*67a0*/  @P2 IADD3 R26, P0, R7, c[0x0][0x1c8], RZ ;  /* 0x00007200071a2a10 */ /* 0x000fe20007f1e0ff */
[----:B------:R-:W-:Y:S01]  /*67b0*/  FMUL.FTZ R159, R11, c[0x0][0x320] ;  /* 0x0000c8000b9f7a20 */ /* 0x000fe20000410000 */
[----:B------:R-:W-:Y:S01]  /*67c0*/  @P2 IADD3 R7, P1, R7, 0x80, RZ ;  /* 0x0000008007072810 */ /* 0x000fe20007f3e0ff */
[----:B------:R-:W-:Y:S01]  /*67d0*/  FMUL.FTZ R247, R30, c[0x0][0x320] ;  /* 0x0000c8001ef77a20 */ /* 0x000fe20000410000 */
[----:B------:R-:W-:Y:S01]  /*67e0*/  @P2 IADD3 R6, R19, R6, RZ ;  /* 0x0000000613062210 */ /* 0x000fe20007ffe0ff */
[C---:B------:R-:W-:Y:S02]  /*67f0*/  HMMA.16816.F32 R40, R188.reuse, R126, R40 ;  /* 0x0000007ebc28723c */ /* 0x040fe40000001828 */
[----:B------:R-:W1:Y:S01]  /*6800*/  MUFU.TANH R159, R159 ;  /* 0x0000009f009f7308 */ /* 0x000e620000002400 */
[----:B------:R-:W-:Y:S01]  /*6810*/  @P2 SHF.L.U64.HI R6, R18, 0x1, R6 ;  /* 0x0000000112062819 */ /* 0x000fe20000010206 */
[----:B------:R-:W-:Y:S01]  /*6820*/  FMUL.FTZ R245, R31, c[0x0][0x320] ;  /* 0x0000c8001ff57a20 */ /* 0x000fe20000410000 */
[----:B------:R-:W-:Y:S01]  /*6830*/  MOV R18, R224 ;  /* 0x000000e000127202 */ /* 0x000fe20000000f00 */
[----:B------:R-:W-:Y:S01]  /*6840*/  FMUL.FTZ R243, R34, c[0x0][0x320] ;  /* 0x0000c80022f37a20 */ /* 0x000fe20000410000 */
[----:B------:R-:W-:Y:S01]  /*6850*/  @P2 IADD3.X R27, R6, c[0x0][0x1cc], RZ, P0, !PT ;  /* 0x00007300061b2a10 */ /* 0x000fe200007fe4ff */
[----:B------:R-:W-:Y:S01]  /*6860*/  FMUL.FTZ R241, R35, c[0x0][0x320] ;  /* 0x0000c80023f17a20 */ /* 0x000fe20000410000 */
[----:B------:R-:W-:Y:S03]  /*6870*/  @P2 IADD3 R22, P0, R7, c[0x0][0x1c8], RZ ;  /* 0x0000720007162a10 */ /* 0x000fe60007f1e0ff */
[----:B------:R-:W1:Y:S01]  /*6880*/  MUFU.TANH R163, R163 ;  /* 0x000000a300a37308 */ /* 0x000e620000002400 */
[----:B------:R-:W-:Y:S01]  /*6890*/  @P2 IADD3.X R23, RZ, c[0x0][0x1cc], R6, P0, P1 ;  /* 0x00007300ff172a10 */ /* 0x000fe200007e2406 */
[----:B------:R-:W-:Y:S01]  /*68a0*/  FMUL.FTZ R251, R36, c[0x0][0x320] ;  /* 0x0000c80024fb7a20 */ /* 0x000fe20000410000 */
[----:B------:R-:W-:Y:S01]  /*68b0*/  @P2 SHF.L.U32 R7, R195, 0x6, RZ ;  /* 0x00000006c3072819 */ /* 0x000fe200000006ff */
[----:B------:R-:W-:Y:S01]  /*68c0*/  FMUL.FTZ R250, R37, c[0x0][0x320] ;  /* 0x0000c80025fa7a20 */ /* 0x000fe20000410000 */
[----:B------:R-:W-:Y:S01]  /*68d0*/  @!PT LDS RZ, [RZ] ;  /* 0x00000000fffff984 */ /* 0x000fe20000000800 */
[----:B------:R-:W-:Y:S01]  /*68e0*/  @!PT LDS RZ, [RZ] ;  /* 0x00000000fffff984 */ /* 0x000fe20000000800 */
[----:B------:R-:W-:Y:S01]  /*68f0*/  @!PT LDS RZ, [RZ] ;  /* 0x00000000fffff984 */ /* 0x000fe20000000800 */
[----:B------:R1:W-:Y:S01]  /*6900*/  @P2 LDGSTS.E.BYPASS.LTC128B.128 [R217+0x8100], [R26.64], !P6 ;  /* 0x081000001ad92fae */ /* 0x0003e2000f101d4a */
[----:B------:R-:W-:Y:S01]  /*6910*/  @P4 MOV R18, R193 ;  /* 0x000000c100124202 */ /* 0x000fe20000000f00 */
[----:B------:R-:W-:Y:S01]  /*6920*/  FMUL.FTZ R156, R4, c[0x0][0x320] ;  /* 0x0000c800049c7a20 */ /* 0x000fe20000410000 */
[-C--:B------:R-:W-:Y:S01]  /*6930*/  @P2 IADD3 R30, P1, R26, R7.reuse, RZ ;  /* 0x000000071a1e2210 */ /* 0x080fe20007f3e0ff */
[----:B------:R-:W-:Y:S01]  /*6940*/  FMUL.FTZ R162, R8, c[0x0][0x320] ;  /* 0x0000c80008a27a20 */ /* 0x000fe20000410000 */
[----:B------:R1:W1:Y:S01]  /*6950*/  MUFU.TANH R11, R251 ;  /* 0x000000fb000b7308 */ /* 0x0002620000002400 */
[C---:B-----5:R-:W-:Y:S02]  /*6960*/  HMMA.16816.F32 R44, R188.reuse, R116, R44 ;  /* 0x00000074bc2c723c */ /* 0x060fe4000000182c */
[----:B------:R5:W-:Y:S01]  /*6970*/  @P2 LDGSTS.E.BYPASS.LTC128B.128 [R217+0xb100], [R22.64], !P5 ;  /* 0x0b10000016d92fae */ /* 0x000be2000e901d4a */
[-C--:B------:R-:W-:Y:S01]  /*6980*/  @P2 IADD3.X R31, R27, R10.reuse, RZ, P1, !PT ;  /* 0x0000000a1b1f2210 */ /* 0x080fe20000ffe4ff */
[----:B------:R-:W-:Y:S01]  /*6990*/  FMUL.FTZ R184, R12, c[0x0][0x320] ;  /* 0x0000c8000cb87a20 */ /* 0x000fe20000410000 */
[----:B------:R-:W-:Y:S01]  /*69a0*/  @P2 IADD3 R34, P0, R30, R7, RZ ;  /* 0x000000071e222210 */ /* 0x000fe20007f1e0ff */
[----:B------:R-:W-:Y:S02]  /*69b0*/  FMUL.FTZ R166, R13, c[0x0][0x320] ;  /* 0x0000c8000da67a20 */ /* 0x000fe40000410000 */
[----:B------:R-:W-:Y:S01]  /*69c0*/  HMMA.16816.F32 R48, R188, R118, R48 ;  /* 0x00000076bc30723c */ /* 0x000fe20000001830 */
[----:B------:R1:W1:Y:S01]  /*69d0*/  MUFU.TANH R9, R250 ;  /* 0x000000fa00097308 */ /* 0x0002620000002400 */
[----:B------:R1:W-:Y:S02]  /*69e0*/  @P2 LDGSTS.E.BYPASS.LTC128B.128 [R217+0x9100], [R30.64], !P6 ;  /* 0x091000001ed92fae */ /* 0x0003e4000f101d4a */
[----:B------:R-:W-:Y:S01]  /*69f0*/  @P2 IADD3.X R35, R31, R10, RZ, P0, !PT ;  /* 0x0000000a1f232210 */ /* 0x000fe200007fe4ff */
[----:B------:R-:W-:Y:S02]  /*6a00*/  FMUL.FTZ R167, R14, c[0x0][0x320] ;  /* 0x0000c8000ea77a20 */ /* 0x000fe40000410000 */
[----:B------:R-:W-:Y:S02]  /*6a10*/  FMUL.FTZ R161, R15, c[0x0][0x320] ;  /* 0x0000c8000fa17a20 */ /* 0x000fe40000410000 */
[----:B------:R-:W-:Y:S01]  /*6a20*/  FMUL.FTZ R185, R16, c[0x0][0x320] ;  /* 0x0000c80010b97a20 */ /* 0x000fe20000410000 */
[----:B------:R1:W-:Y:S01]  /*6a30*/  @P2 LDGSTS.E.BYPASS.LTC128B.128 [R217+0xc100], [R30.64+0x80], !P5 ;  /* 0x0c1000801ed92fae */ /* 0x0003e2000e901d4a */
[----:B------:R-:W1:Y:S01]  /*6a40*/  MUFU.TANH R156, R156 ;  /* 0x0000009c009c7308 */ /* 0x000e620000002400 */
[----:B------:R-:W-:Y:S02]  /*6a50*/  FMUL.FTZ R186, R17, c[0x0][0x320] ;  /* 0x0000c80011ba7a20 */ /* 0x000fe40000410000 */
[----:B------:R-:W-:Y:S02]  /*6a60*/  FMUL.FTZ R236, R20, c[0x0][0x320] ;  /* 0x0000c80014ec7a20 */ /* 0x000fe40000410000 */
[----:B------:R-:W-:Y:S02]  /*6a70*/  FMUL.FTZ R192, R21, c[0x0][0x320] ;  /* 0x0000c80015c07a20 */ /* 0x000fe40000410000 */
[----:B------:R2:W-:Y:S01]  /*6a80*/  @P2 LDGSTS.E.BYPASS.LTC128B.128 [R217+0xa100], [R34.64], !P6 ;  /* 0x0a10000022d92fae */ /* 0x0005e2000f101d4a */
[----:B------:R-:W-:Y:S02]  /*6a90*/  FMUL.FTZ R238, R24, c[0x0][0x320] ;  /* 0x0000c80018ee7a20 */ /* 0x000fe40000410000 */
[----:B------:R-:W2:Y:S01]  /*6aa0*/  MUFU.TANH R162, R162 ;  /* 0x000000a200a27308 */ /* 0x000ea20000002400 */
[----:B------:R-:W-:Y:S02]  /*6ab0*/  FMUL.FTZ R240, R25, c[0x0][0x320] ;  /* 0x0000c80019f07a20 */ /* 0x000fe40000410000 */
[----:B------:R-:W-:Y:S02]  /*6ac0*/  FMUL.FTZ R244, R28, c[0x0][0x320] ;  /* 0x0000c8001cf47a20 */ /* 0x000fe40000410000 */
[----:B------:R2:W-:Y:S01]  /*6ad0*/  @P2 LDGSTS.E.BYPASS.LTC128B.128 [R217+0xd100], [R34.64+0x80], !P5 ;  /* 0x0d10008022d92fae */ /* 0x0005e2000e901d4a */
[----:B------:R-:W-:Y:S02]  /*6ae0*/  FMUL.FTZ R242, R29, c[0x0][0x320] ;  /* 0x0000c8001df27a20 */ /* 0x000fe40000410000 */
[----:B------:R-:W-:Y:S02]  /*6af0*/  FMUL.FTZ R249, R32, c[0x0][0x320] ;  /* 0x0000c80020f97a20 */ /* 0x000fe40000410000 */
[----:B------:R-:W2:Y:S01]  /*6b00*/  MUFU.TANH R184, R184 ;  /* 0x000000b800b87308 */ /* 0x000ea20000002400 */
[----:B------:R-:W-:Y:S02]  /*6b10*/  FMUL.FTZ R252, R33, c[0x0][0x320] ;  /* 0x0000c80021fc7a20 */ /* 0x000fe40000410000 */
[----:B------:R-:W0:Y:S01]  /*6b20*/  LDGDEPBAR ;  /* 0x00000000000079af */ /* 0x000e220000000000 */
[----:B------:R-:W-:Y:S02]  /*6b30*/  FMUL.FTZ R248, R38, c[0x0][0x320] ;  /* 0x0000c80026f87a20 */ /* 0x000fe40000410000 */
[----:B------:R-:W-:Y:S02]  /*6b40*/  FMUL.FTZ R246, R39, c[0x0][0x320] ;  /* 0x0000c80027f67a20 */ /* 0x000fe40000410000 */
[----:B------:R-:W-:Y:S02]  /*6b50*/  FMUL.FTZ R13, R40, c[0x0][0x320] ;  /* 0x0000c800280d7a20 */ /* 0x000fe40000410000 */
[----:B------:R-:W2:Y:S01]  /*6b60*/  MUFU.TANH R166, R166 ;  /* 0x000000a600a67308 */ /* 0x000ea20000002400 */
[----:B------:R-:W-:Y:S01]  /*6b70*/  FMUL.FTZ R15, R41, c[0x0][0x320] ;  /* 0x0000c800290f7a20 */ /* 0x000fe20000410000 */
[----:B------:R-:W2:Y:S01]  /*6b80*/  SHFL.IDX PT, R6, R18, RZ, 0x1c1f ;  /* 0x001c1fff12067589 */ /* 0x000ea200000e0000 */
[----:B-1----:R-:W-:Y:S02]  /*6b90*/  FMUL.FTZ R251, R42, c[0x0][0x320] ;  /* 0x0000c8002afb7a20 */ /* 0x002fe40000410000 */
        /* <DEDUP_REMOVED lines=9> */
[----:B------:R-:W1:Y:S01]  /*6c30*/  MUFU.TANH R161, R161 ;  /* 0x000000a100a17308 */ /* 0x000e620000002400 */
[----:B------:R-:W-:Y:S02]  /*6c40*/  FMUL.FTZ R46, R46, c[0x0][0x320] ;  /* 0x0000c8002e2e7a20 */ /* 0x000fe40000410000 */
[----:B------:R-:W-:Y:S05]  /*6c50*/  IMAD R26, R234, -0x60, RZ ;  /* 0xffffffa0ea1a7824 */ /* 0x000fea00078e02ff */
[----:B------:R-:W-:Y:S02]  /*6c60*/  IADD3 R21, -R225, 0x1, R26 ;  /* 0x00000001e1157810 */ /* 0x000fe40007ffe11a */
[----:B------:R-:W1:Y:S02]  /*6c70*/  MUFU.TANH R185, R185 ;  /* 0x000000b900b97308 */ /* 0x000e640000002400 */
[----:B------:R-:W-:Y:S04]  /*6c80*/  IADD3 R21, -R219, R21, R216 ;  /* 0x00000015db157210 */ /* 0x000fe80007ffe1d8 */
[C---:B-----5:R-:W-:Y:S02]  /*6c90*/  IADD3 R22, R21.reuse, c[0x0][0x328], RZ ;  /* 0x0000ca0015167a10 */ /* 0x060fe40007ffe0ff */
[----:B------:R-:W-:Y:S02]  /*6ca0*/  IADD3 R21, R21, UR7, RZ ;  /* 0x0000000715157c10 */ /* 0x000fe4000fffe0ff */
[----:B------:R-:W1:Y:S01]  /*6cb0*/  MUFU.TANH R186, R186 ;  /* 0x000000ba00ba7308 */ /* 0x000e620000002400 */
[----:B--2---:R-:W-:Y:S02]  /*6cc0*/  IADD3 R25, R22, R6, RZ ;  /* 0x0000000616197210 */ /* 0x004fe40007ffe0ff */
[----:B------:R-:W-:Y:S07]  /*6cd0*/  IADD3 R23, R6, R21, RZ ;  /* 0x0000001506177210 */ /* 0x000fee0007ffe0ff */
[----:B------:R-:W2:Y:S10]  /*6ce0*/  MUFU.TANH R236, R236 ;  /* 0x000000ec00ec7308 */ /* 0x000eb40000002400 */
        /* <DEDUP_REMOVED lines=22> */
[----:B------:R1:W1:Y:S10]  /*6e50*/  MUFU.TANH R150, R45 ;  /* 0x0000002d00967308 */ /* 0x0002740000002400 */
[----:B------:R1:W1:Y:S10]  /*6e60*/  MUFU.TANH R147, R46 ;  /* 0x0000002e00937308 */ /* 0x0002740000002400 */
[----:B------:R-:W1:Y:S10]  /*6e70*/  MUFU.TANH R5, R5 ;  /* 0x0000000500057308 */ /* 0x000e740000002400 */
[----:B------:R-:W1:Y:S10]  /*6e80*/  MUFU.TANH R146, R146 ;  /* 0x0000009200927308 */ /* 0x000e740000002400 */
[----:B------:R-:W1:Y:S10]  /*6e90*/  MUFU.TANH R19, R19 ;  /* 0x0000001300137308 */ /* 0x000e740000002400 */
[----:B------:R-:W1:Y:S10]  /*6ea0*/  MUFU.TANH R14, R14 ;  /* 0x0000000e000e7308 */ /* 0x000e740000002400 */
[----:B------:R-:W1:Y:S01]  /*6eb0*/  MUFU.TANH R7, R7 ;  /* 0x0000000700077308 */ /* 0x000e620000002400 */
[----:B------:R-:W-:-:S05]  /*6ec0*/  @!P3 BRA `(.L_x_244) ;  /* 0x000001800000b947 */ /* 0x000fca0003800000 */
[----:B--234-:R-:W-:Y:S01]  /*6ed0*/  IADD3 R6, -R219, R216, R6 ;  /* 0x000000d8db067210 */ /* 0x01cfe20007ffe106 */
[----:B------:R-:W-:Y:S03]  /*6ee0*/  BSSY B0, `(.L_x_245) ;  /* 0x0000011000007945 */ /* 0x000fe60003800000 */
        /* <DEDUP_REMOVED lines=11> */
.L_x_246:
[----:B------:R-:W-:Y:S04]  /*6fa0*/  MOV R4, c[0x0][0x32c] ;  /* 0x0000cb0000047a02 */ /* 0x000fe80000000f00 */
[----:B------:R-:W-:Y:S11]  /*6fb0*/  ISETP.NE.AND P0, PT, R4, 0x1, PT ;  /* 0x000000010400780c */ /* 0x000ff60003f05270 */
[----:B------:R-:W-:Y:S02]  /*6fc0*/  @!UPT UIADD3 URZ, URZ, URZ, URZ ;  /* 0x0000003f3f3ff290 */ /* 0x000fe4000fffe03f */
[----:B------:R-:W-:Y:S05]  /*6fd0*/  @P0 IMAD.HI.U32 R4, R6, c[0x0][0x330], RZ ;  /* 0x0000cc0006040a27 */ /* 0x000fea00078e00ff */
[----:B------:R-:W-:Y:S02]  /*6fe0*/  @P0 SHF.R.U32.HI R6, RZ, c[0x0][0x334], R4 ;  /* 0x0000cd00ff060a19 */ /* 0x000fe40000011604 */
.L_x_247:
[----:B------:R-:W-:Y:S05]  /*6ff0*/  BSYNC B0 ;  /* 0x0000000000007941 */ /* 0x000fea0003800000 */
.L_x_245:
[----:B------:R-:W-:Y:S04]  /*7000*/  IMAD.IADD R27, R26, 0x1, -R225 ;  /* 0x000000011a1b7824 */ /* 0x000fe800078e0ae1 */
[----:B------:R-:W-:Y:S05]  /*7010*/  IMAD R6, R6, c[0x0][0x32c], R27 ;  /* 0x0000cb0006067a24 */ /* 0x000fea00078e021b */
[----:B------:R-:W-:Y:S02]  /*7020*/  IADD3 R4, R6, c[0x0][0x32c], RZ ;  /* 0x0000cb0006047a10 */ /* 0x000fe40007ffe0ff */
[----:B------:R-:W-:Y:S02]  /*7030*/  IMNMX R23, R23, R6, !PT ;  /* 0x0000000617177217 */ /* 0x000fe40007800200 */
[----:B------:R-:W-:Y:S02]  /*7040*/  IMNMX R25, R25, R4, PT ;  /* 0x0000000419197217 */ /* 0x000fe40003800200 */
.L_x_244:
        /* <DEDUP_REMOVED lines=125> */
[----:B------:R-:W-:Y:S02]  /*7820*/  LOP3.LUT R226, R226, 0xfffffffd, RZ, 0xc0, !PT ;  /* 0xfffffffde2e27812 */ /* 0x000fe400078ec0ff */
        /* <DEDUP_REMOVED lines=18> */
[----:B------:R-:W-:Y:S01]  /*7950*/  IADD3 R9, -R219, R216, R4 ;  /* 0x000000d8db097210 */ /* 0x000fe20007ffe104 */
        /* <DEDUP_REMOVED lines=12> */
.L_x_250:
[----:B------:R-:W-:Y:S04]  /*7a20*/  MOV R4, c[0x0][0x32c] ;  /* 0x0000cb0000047a02 */ /* 0x000fe80000000f00 */
[----:B------:R-:W-:Y:S11]  /*7a30*/  ISETP.NE.AND P0, PT, R4, 0x1, PT ;  /* 0x000000010400780c */ /* 0x000ff60003f05270 */
[----:B------:R-:W-:Y:S02]  /*7a40*/  @!UPT UIADD3 URZ, URZ, URZ, URZ ;  /* 0x0000003f3f3ff290 */ /* 0x000fe4000fffe03f */
[----:B------:R-:W-:Y:S05]  /*7a50*/  @P0 IMAD.HI.U32 R4, R9, c[0x0][0x330], RZ ;  /* 0x0000cc0009040a27 */ /* 0x000fea00078e00ff */
[----:B------:R-:W-:Y:S02]  /*7a60*/  @P0 SHF.R.U32.HI R9, RZ, c[0x0][0x334], R4 ;  /* 0x0000cd00ff090a19 */ /* 0x000fe40000011604 */
.L_x_251:
[----:B------:R-:W-:Y:S05]  /*7a70*/  BSYNC B0 ;  /* 0x0000000000007941 */ /* 0x000fea0003800000 */
.L_x_249:
[----:B------:R-:W-:Y:S04]  /*7a80*/  IMAD.IADD R26, R26, 0x1, -R225 ;  /* 0x000000011a1a7824 */ /* 0x000fe800078e0ae1 */
[----:B------:R-:W-:Y:S05]  /*7a90*/  IMAD R26, R9, c[0x0][0x32c], R26 ;  /* 0x0000cb00091a7a24 */ /* 0x000fea00078e021a */
[----:B------:R-:W-:Y:S02]  /*7aa0*/  IADD3 R9, R26, c[0x0][0x32c], RZ ;  /* 0x0000cb001a097a10 */ /* 0x000fe40007ffe0ff */
[----:B------:R-:W-:Y:S02]  /*7ab0*/  IMNMX R21, R21, R26, !PT ;  /* 0x0000001a15157217 */ /* 0x000fe40007800200 */
[----:B------:R-:W-:Y:S02]  /*7ac0*/  IMNMX R22, R22, R9, PT ;  /* 0x0000000916167217 */ /* 0x000fe40003800200 */
.L_x_248:
        /* <DEDUP_REMOVED lines=75> */
[C---:B------:R-:W-:Y:S02]  /*7f80*/  ISETP.GT.AND P0, PT, R21.reuse, 0x28, !P0 ;  /* 0x000000281500780c */ /* 0x040fe40004704270 */
[----:B------:R-:W-:Y:S02]  /*7f90*/  FMNMX.FTZ R19, R150, R19, !PT ;  /* 0x0000001396137209 */ /* 0x000fe40007810000 */
[----:B------:R-:W-:Y:S02]  /*7fa0*/  ISETP.LT.OR P0, PT, R22, 0x29, P0 ;  /* 0x000000291600780c */ /* 0x000fe40000701670 */
[----:B------:R-:W-:Y:S02]  /*7fb0*/  ISETP.GT.AND P2, PT, R21, 0x58, !P2 ;  /* 0x000000581500780c */ /* 0x000fe40005744270 */
        /* <DEDUP_REMOVED lines=339> */
[C---:B------:R-:W-:Y:S04]  /*94f0*/  HMMA.16816.F32 R12, R68.reuse, R84, R12 ;  /* 0x00000054440c723c */ /* 0x040fe8000000180c */
[----:B------:R-:W-:Y:S04]  /*9500*/  FADD.FTZ R2, R242, R235 ;  /* 0x000000ebf2027221 */ /* 0x000fe80000010000 */
[C---:B------:R-:W-:Y:S01]  /*9510*/  HMMA.16816.F32 R16, R68.reuse, R86, R16 ;  /* 0x000000564410723c */ /* 0x040fe20000001810 */
[----:B------:R-:W3:Y:S01]  /*9520*/  LDSM.16.MT88.4 R84, [R210+0x4100] ;  /* 0x00410000d254783b */ /* 0x000ee20000004200 */
[----:B------:R-:W4:Y:S02]  /*9530*/  MUFU.EX2 R139, R139 ;  /* 0x0000008b008b7308 */ /* 0x000f240000000800 */
[----:B------:R-:W-:Y:S01]  /*9540*/  FADD.FTZ R2, R245, R2 ;  /* 0x00000002f5027221 */ /* 0x000fe20000010000 */
[----:B-1----:R-:W-:Y:S03]  /*9550*/  F2FP.PACK_AB R126, R149, R146 ;  /* 0x00000092957e723e */ /* 0x002fe600000000ff */
[C---:B------:R-:W-:Y:S04]  /*9560*/  HMMA.16816.F32 R20, R68.reuse, R76, R20 ;  /* 0x0000004c4414723c */ /* 0x040fe80000001814 */
[----:B------:R-:W-:Y:S01]  /*9570*/  MUFU.EX2 R135, R135 ;  /* 0x0000008700877308 */ /* 0x000fe20000000800 */
[----:B------:R-:W-:Y:S03]  /*9580*/  FADD.FTZ R3, R243, R2 ;  /* 0x00000002f3037221 */ /* 0x000fe60000010000 */
[C---:B------:R-:W-:Y:S01]  /*9590*/  HMMA.16816.F32 R24, R68.reuse, R78, R24 ;  /* 0x0000004e4418723c */ /* 0x040fe20000001818 */
[----:B------:R-:W1:Y:S03]  /*95a0*/  LDSM.16.MT88.4 R76, [R209+0x4100] ;  /* 0x00410000d14c783b */ /* 0x000e660000004200 */
[----:B------:R-:W-:Y:S02]  /*95b0*/  FADD.FTZ R3, R244, R3 ;  /* 0x00000003f4037221 */ /* 0x000fe40000010000 */
[----:B------:R-:W3:Y:S02]  /*95c0*/  MUFU.EX2 R134, R134 ;  /* 0x0000008600867308 */ /* 0x000ee40000000800 */
[C---:B-----5:R-:W-:Y:S04]  /*95d0*/  HMMA.16816.F32 R28, R68.reuse, R80, R28 ;  /* 0x00000050441c723c */ /* 0x060fe8000000181c */
[----:B----4-:R-:W-:Y:S01]  /*95e0*/  F2FP.PACK_AB R125, R139, R144 ;  /* 0x000000908b7d723e */ /* 0x010fe200000000ff */
[----:B------:R-:W-:Y:S03]  /*95f0*/  FADD.FTZ R2, R166, R3 ;  /* 0x00000003a6027221 */ /* 0x000fe60000010000 */
[C---:B------:R-:W-:Y:S01]  /*9600*/  HMMA.16816.F32 R32, R68.reuse, R82, R32 ;  /* 0x000000524420723c */ /* 0x040fe20000001820 */
[----:B------:R-:W4:Y:S03]  /*9610*/  LDSM.16.MT88.4 R80, [R212+0x1900] ;  /* 0x00190000d450783b */ /* 0x000f260000004200 */
[----:B------:R-:W-:Y:S04]  /*9620*/  FADD.FTZ R2, R165, R2 ;  /* 0x00000002a5027221 */ /* 0x000fe80000010000 */
[C---:B--2---:R-:W-:Y:S04]  /*9630*/  HMMA.16816.F32 R36, R68.reuse, R72, R36 ;  /* 0x000000484424723c */ /* 0x044fe80000001824 */
[----:B------:R-:W-:Y:S01]  /*9640*/  FADD.FTZ R3, R161, R2 ;  /* 0x00000002a1037221 */ /* 0x000fe20000010000 */
[----:B---3--:R-:W-:Y:S01]  /*9650*/  F2FP.PACK_AB R127, R134, R135 ;  /* 0x00000087867f723e */ /* 0x008fe200000000ff */
[----:B------:R-:W-:Y:S02]  /*9660*/  IMAD.MOV.U32 R2, RZ, RZ, R116 ;  /* 0x000000ffff027224 */ /* 0x000fe400078e0074 */
[C---:B------:R-:W-:Y:S01]  /*9670*/  HMMA.16816.F32 R40, R68.reuse, R74, R40 ;  /* 0x0000004a4428723c */ /* 0x040fe20000001828 */
[----:B------:R-:W2:Y:S03]  /*9680*/  LDSM.16.MT88.4 R72, [R210+0x1900] ;  /* 0x00190000d248783b */ /* 0x000ea60000004200 */
[----:B------:R-:W-:Y:S04]  /*9690*/  FADD.FTZ R3, R192, R3 ;  /* 0x00000003c0037221 */ /* 0x000fe80000010000 */
[C---:B------:R-:W-:Y:S04]  /*96a0*/  HMMA.16816.F32 R44, R68.reuse, R84, R44 ;  /* 0x00000054442c723c */ /* 0x040fe8000000182c */
[----:B------:R-:W-:Y:S02]  /*96b0*/  FADD.FTZ R144, R144, R3 ;  /* 0x0000000390907221 */ /* 0x000fe40000010000 */
[----:B------:R-:W-:Y:S02]  /*96c0*/  IMAD.MOV.U32 R3, RZ, RZ, R0 ;  /* 0x000000ffff037224 */ /* 0x000fe400078e0000 */
[C---:B------:R-:W-:Y:S01]  /*96d0*/  HMMA.16816.F32 R48, R68.reuse, R86, R48 ;  /* 0x000000564430723c */ /* 0x040fe20000001830 */
[----:B------:R-:W-:Y:S03]  /*96e0*/  LDSM.16.MT88.4 R84, [R208+0x1900] ;  /* 0x00190000d054783b */ /* 0x000fe60000004200 */
[----:B------:R-:W-:Y:S04]  /*96f0*/  FADD.FTZ R144, R139, R144 ;  /* 0x000000908b907221 */ /* 0x000fe80000010000 */
[C---:B-1----:R-:W-:Y:S04]  /*9700*/  HMMA.16816.F32 R52, R68.reuse, R76, R52 ;  /* 0x0000004c4434723c */ /* 0x042fe80000001834 */
[----:B------:R-:W-:Y:S04]  /*9710*/  FADD.FTZ R135, R135, R144 ;  /* 0x0000009087877221 */ /* 0x000fe80000010000 */
[C---:B------:R-:W-:Y:S01]  /*9720*/  HMMA.16816.F32 R56, R68.reuse, R78, R56 ;  /* 0x0000004e4438723c */ /* 0x040fe20000001838 */
[----:B------:R-:W1:Y:S03]  /*9730*/  LDSM.16.MT88.4 R76, [R209+0x1900] ;  /* 0x00190000d14c783b */ /* 0x000e660000004200 */
        /* <DEDUP_REMOVED lines=11> */
[C---:B----4-:R-:W-:Y:S03]  /*97f0*/  HMMA.16816.F32 R4, R68.reuse, R80, R4 ;  /* 0x000000504404723c */ /* 0x050fe60000001804 */
[----:B------:R-:W-:Y:S05]  /*9800*/  FADD.FTZ R239, R240, R239 ;  /* 0x000000eff0ef7221 */ /* 0x000fea0000010000 */
[C---:B------:R-:W-:Y:S01]  /*9810*/  HMMA.16816.F32 R8, R68.reuse, R82, R8 ;  /* 0x000000524408723c */ /* 0x040fe20000001808 */
[----:B------:R-:W3:Y:S07]  /*9820*/  LDSM.16.MT88.4 R80, [R212+0x4900] ;  /* 0x00490000d450783b */ /* 0x000eee0000004200 */
        /* <DEDUP_REMOVED lines=8> */
[----:B------:R-:W-:Y:S07]  /*98b0*/  LDSM.16.MT88.4 R84, [R208+0x2100] ;  /* 0x00210000d054783b */ /* 0x000fee0000004200 */
[C---:B---3--:R-:W-:Y:S08]  /*98c0*/  HMMA.16816.F32 R36, R68.reuse, R80, R36 ;  /* 0x000000504424723c */ /* 0x048ff00000001824 */
        /* <DEDUP_REMOVED lines=66> */
.L_x_243:
[----:B------:R-:W1:Y:S01]  /*9cf0*/  S2R R5, SR_CTAID.X ;  /* 0x0000000000057919 */ /* 0x000e620000002500 */
[----:B------:R-:W-:-:S02]  /*9d00*/  IADD3 R2, R216, 0x1, -R219 ;  /* 0x00000001d8027810 */ /* 0x000fc40007ffe8db */
[----:B-1----:R-:W-:-:S05]  /*9d10*/  LEA R5, R5, 0x7f, 0x7 ;  /* 0x0000007f05057811 */ /* 0x002fca00078e38ff */
[----:B------:R-:W-:-:S05]  /*9d20*/  @P4 IMAD.HI.U32 R3, R5, c[0x0][0x2c8], RZ ;  /* 0x0000b20005034a27 */ /* 0x000fca00078e00ff */
[----:B------:R-:W-:-:S05]  /*9d30*/  @P4 SHF.R.U32.HI R5, RZ, c[0x0][0x2cc], R3 ;  /* 0x0000b300ff054a19 */ /* 0x000fca0000011603 */
[----:B------:R-:W-:-:S05]  /*9d40*/  IMAD.IADD R4, R2, 0x1, R5 ;  /* 0x0000000102047824 */ /* 0x000fca00078e0205 */
        /* <DEDUP_REMOVED lines=11> */
.L_x_254:
[----:B------:R-:W-:-:S04]  /*9e00*/  MOV R2, c[0x0][0x32c] ;  /* 0x0000cb0000027a02 */ /* 0x000fc80000000f00 */
[----:B------:R-:W-:-:S13]  /*9e10*/  ISETP.NE.AND P0, PT, R2, 0x1, PT ;  /* 0x000000010200780c */ /* 0x000fda0003f05270 */
[----:B------:R-:W-:-:S05]  /*9e20*/  @P0 IMAD.HI.U32 R2, R4, c[0x0][0x330], RZ ;  /* 0x0000cc0004020a27 */ /* 0x000fca00078e00ff */
[----:B------:R-:W-:-:S05]  /*9e30*/  @P0 SHF.R.U32.HI R4, RZ, c[0x0][0x334], R2 ;  /* 0x0000cd00ff040a19 */ /* 0x000fca0000011602 */
.L_x_255:
[----:B------:R-:W-:-:S05]  /*9e40*/  IMAD R4, R4, c[0x0][0x32c], RZ ;  /* 0x0000cb0004047a24 */ /* 0x000fca00078e02ff */
[----:B------:R-:W-:-:S04]  /*9e50*/  IMNMX R3, R3, R4, !PT ;  /* 0x0000000403037217 */ /* 0x000fc80007800200 */
.L_x_253:
        /* <DEDUP_REMOVED lines=12> */
.L_x_257:
        /* <DEDUP_REMOVED lines=285> */
[----:B-1----:R-:W-:Y:S01]  /*b0f0*/  FMNMX.FTZ R2, R249, R0, !PT ;  /* 0x00000000f9027209 */ /* 0x002fe20007810000 */
[----:B------:R-:W-:Y:S08]  /*b100*/  FMUL.FTZ R0, R51, c[0x0][0x320] ;  /* 0x0000c80033007a20 */ /* 0x000ff00000410000 */
        /* <DEDUP_REMOVED lines=95> */
[C---:B------:R-:W-:Y:S01]  /*b700*/  FMUL.FTZ R41, R3.reuse, R77 ;  /* 0x0000004d03297220 */ /* 0x040fe20000410000 */
        /* <DEDUP_REMOVED lines=371> */
.L_x_256:
        /* <DEDUP_REMOVED lines=20> */
.L_x_267:
        /* <DEDUP_REMOVED lines=182> */
[----:B------:R-:W1:Y:S01]  /*dae0*/  MUFU.TANH R116, R10 ;  /* 0x0000000a00747308 */ /* 0x000e620000002400 */
[----:B------:R-:W-:Y:S09]  /*daf0*/  IMAD R16, R192, -0x60, RZ ;  /* 0xffffffa0c0107824 */ /* 0x000ff200078e02ff */
[----:B------:R5:W1:Y:S01]  /*db00*/  MUFU.TANH R117, R11 ;  /* 0x0000000b00757308 */ /* 0x000a620000002400 */
[C---:B--2---:R-:W-:Y:S09]  /*db10*/  HMMA.16816.F32 R20, R188.reuse, R4, R20 ;  /* 0x00000004bc14723c */ /* 0x044ff20000001814 */
[----:B------:R2:W1:Y:S01]  /*db20*/  MUFU.TANH R157, R18 ;  /* 0x00000012009d7308 */ /* 0x0004620000002400 */
[C---:B------:R-:W-:Y:S01]  /*db30*/  HMMA.16816.F32 R24, R188.reuse, R6, R24 ;  /* 0x00000006bc18723c */ /* 0x040fe20000001818 */
[----:B------:R-:W-:Y:S08]  /*db40*/  LDSM.16.M88.4 R4, [R202+0x5000] ;  /* 0x00500000ca04783b */ /* 0x000ff00000000200 */
[----:B------:R1:W1:Y:S01]  /*db50*/  MUFU.TANH R163, R19 ;  /* 0x0000001300a37308 */ /* 0x0002620000002400 */
[----:B-----5:R-:W5:Y:S04]  /*db60*/  LDSM.16.M88.4 R8, [R202+0x4800] ;  /* 0x00480000ca08783b */ /* 0x020f680000000200 */
[----:B------:R-:W-:Y:S05]  /*db70*/  FMUL.FTZ R22, R22, c[0x0][0x320] ;  /* 0x0000c80016167a20 */ /* 0x000fea0000410000 */
[----:B------:R-:W1:Y:S01]  /*db80*/  MUFU.TANH R151, R15 ;  /* 0x0000000f00977308 */ /* 0x000e620000002400 */
[----:B------:R-:W-:Y:S02]  /*db90*/  FMUL.FTZ R23, R23, c[0x0][0x320] ;  /* 0x0000c80017177a20 */ /* 0x000fe40000410000 */
[----:B------:R-:W-:Y:S02]  /*dba0*/  FMUL.FTZ R21, R21, c[0x0][0x320] ;  /* 0x0000c80015157a20 */ /* 0x000fe40000410000 */
[----:B------:R-:W-:Y:S02]  /*dbb0*/  FMUL.FTZ R186, R20, c[0x0][0x320] ;  /* 0x0000c80014ba7a20 */ /* 0x000fe40000410000 */
[----:B------:R-:W-:Y:S02]  /*dbc0*/  FMUL.FTZ R162, R24, c[0x0][0x320] ;  /* 0x0000c80018a27a20 */ /* 0x000fe40000410000 */
[----:B------:R-:W-:Y:S01]  /*dbd0*/  FMUL.FTZ R25, R25, c[0x0][0x320] ;  /* 0x0000c80019197a20 */ /* 0x000fe20000410000 */
[----:B------:R1:W1:Y:S01]  /*dbe0*/  MUFU.TANH R235, R22 ;  /* 0x0000001600eb7308 */ /* 0x0002620000002400 */
[----:B------:R-:W-:Y:S02]  /*dbf0*/  FMUL.FTZ R26, R26, c[0x0][0x320] ;  /* 0x0000c8001a1a7a20 */ /* 0x000fe40000410000 */
[----:B------:R-:W-:Y:S07]  /*dc00*/  FMUL.FTZ R27, R27, c[0x0][0x320] ;  /* 0x0000c8001b1b7a20 */ /* 0x000fee0000410000 */
[----:B------:R1:W1:Y:S10]  /*dc10*/  MUFU.TANH R187, R23 ;  /* 0x0000001700bb7308 */ /* 0x0002740000002400 */
[----:B------:R1:W1:Y:S01]  /*dc20*/  MUFU.TANH R160, R21 ;  /* 0x0000001500a07308 */ /* 0x0002620000002400 */
        /* <DEDUP_REMOVED lines=26> */
[----:B------:R-:W-:Y:S03]  /*ddd0*/  HMMA.16816.F32 R48, R188, R10, R48 ;  /* 0x0000000abc30723c */ /* 0x000fe60000001830 */
[----:B------:R-:W-:Y:S01]  /*dde0*/  @P2 IADD3 R4, R7, R4, RZ ;  /* 0x0000000407042210 */ /* 0x000fe20007ffe0ff */
[----:B------:R-:W-:Y:S01]  /*ddf0*/  FMUL.FTZ R184, R40, c[0x0][0x320] ;  /* 0x0000c80028b87a20 */ /* 0x000fe20000410000 */
[----:B------:R-:W-:Y:S01]  /*de00*/  @P2 MOV R8, R220 ;  /* 0x000000dc00082202 */ /* 0x000fe20000000f00 */
[----:B------:R-:W-:Y:S01]  /*de10*/  FMUL.FTZ R34, R34, c[0x0][0x320] ;  /* 0x0000c80022227a20 */ /* 0x000fe20000410000 */
[----:B------:R-:W-:Y:S02]  /*de20*/  @P2 MOV R9, R223 ;  /* 0x000000df00092202 */ /* 0x000fe40000000f00 */
[----:B------:R-:W1:Y:S03]  /*de30*/  MUFU.TANH R13, R13 ;  /* 0x0000000d000d7308 */ /* 0x000e660000002400 */
[----:B------:R-:W-:Y:S02]  /*de40*/  @P2 IMAD R4, R4, 0x60, RZ ;  /* 0x0000006004042824 */ /* 0x000fe400078e02ff */
[----:B------:R-:W-:Y:S01]  /*de50*/  @P2 IMAD.WIDE.U32 R6, R6, 0x60, R8 ;  /* 0x0000006006062825 */ /* 0x000fe200078e0008 */
[----:B------:R-:W-:Y:S03]  /*de60*/  IADD3 R9, -R225, 0x1, R16 ;  /* 0x00000001e1097810 */ /* 0x000fe60007ffe110 */
[----:B------:R-:W-:Y:S01]  /*de70*/  FMUL.FTZ R35, R35, c[0x0][0x320] ;  /* 0x0000c80023237a20 */ /* 0x000fe20000410000 */
[----:B------:R-:W3:Y:S01]  /*de80*/  MUFU.TANH R14, R14 ;  /* 0x0000000e000e7308 */ /* 0x000ee20000002400 */
[----:B------:R-:W-:Y:S01]  /*de90*/  @P2 IADD3 R4, R7, R4, RZ ;  /* 0x0000000407042210 */ /* 0x000fe20007ffe0ff */
[----:B------:R-:W-:Y:S01]  /*dea0*/  FMUL.FTZ R37, R37, c[0x0][0x320] ;  /* 0x0000c80025257a20 */ /* 0x000fe20000410000 */
[----:B------:R-:W-:Y:S01]  /*deb0*/  @P2 SHF.L.U32 R5, R6, 0x1, RZ ;  /* 0x0000000106052819 */ /* 0x000fe200000006ff */
[----:B------:R-:W-:Y:S01]  /*dec0*/  FMUL.FTZ R38, R38, c[0x0][0x320] ;  /* 0x0000c80026267a20 */ /* 0x000fe20000410000 */
[----:B------:R-:W-:Y:S01]  /*ded0*/  @P2 SHF.L.U64.HI R4, R6, 0x1, R4 ;  /* 0x0000000106042819 */ /* 0x000fe20000010204 */
[----:B------:R-:W-:Y:S01]  /*dee0*/  FMUL.FTZ R39, R39, c[0x0][0x320] ;  /* 0x0000c80027277a20 */ /* 0x000fe20000410000 */
[----:B------:R-:W-:Y:S01]  /*def0*/  @P2 IADD3 R6, P0, R5, c[0x0][0x1c8], RZ ;  /* 0x0000720005062a10 */ /* 0x000fe20007f1e0ff */
[----:B------:R-:W-:Y:S01]  /*df00*/  FMUL.FTZ R41, R41, c[0x0][0x320] ;  /* 0x0000c80029297a20 */ /* 0x000fe20000410000 */
[----:B------:R-:W-:Y:S01]  /*df10*/  @P2 IADD3 R5, P1, R5, 0x80, RZ ;  /* 0x0000008005052810 */ /* 0x000fe20007f3e0ff */
[----:B------:R-:W3:Y:S01]  /*df20*/  MUFU.TANH R186, R186 ;  /* 0x000000ba00ba7308 */ /* 0x000ee20000002400 */
        /* <DEDUP_REMOVED lines=11> */
[----:B--2---:R-:W-:Y:S01]  /*dfe0*/  @P2 IADD3 R18, P0, R6, UR15, RZ ;  /* 0x0000000f06122c10 */ /* 0x004fe2000ff1e0ff */
[----:B------:R-:W2:Y:S01]  /*dff0*/  MUFU.TANH R162, R162 ;  /* 0x000000a200a27308 */ /* 0x000ea20000002400 */
[----:B------:R-:W-:Y:S01]  /*e000*/  @P4 SHF.R.U32.HI R5, RZ, c[0x0][0x2cc], R193 ;  /* 0x0000b300ff054a19 */ /* 0x000fe200000116c1 */
[----:B------:R-:W-:Y:S01]  /*e010*/  FMUL.FTZ R44, R44, c[0x0][0x320] ;  /* 0x0000c8002c2c7a20 */ /* 0x000fe20000410000 */
[----:B-1----:R-:W-:Y:S01]  /*e020*/  @P2 IADD3.X R19, R7, UR13, RZ, P0, !PT ;  /* 0x0000000d07132c10 */ /* 0x002fe200087fe4ff */
[----:B------:R1:W-:Y:S01]  /*e030*/  @P2 LDGSTS.E.BYPASS.LTC128B.128 [R217+0xb100], [R10.64], !P5 ;  /* 0x0b1000000ad92fae */ /* 0x0003e2000e901d4a */
[C---:B------:R-:W-:Y:S01]  /*e040*/  @P2 IADD3 R22, P1, R18.reuse, UR15, RZ ;  /* 0x0000000f12162c10 */ /* 0x040fe2000ff3e0ff */
[----:B------:R-:W-:Y:S01]  /*e050*/  FMUL.FTZ R45, R45, c[0x0][0x320] ;  /* 0x0000c8002d2d7a20 */ /* 0x000fe20000410000 */
[----:B------:R-:W-:Y:S01]  /*e060*/  @P2 IADD3 R20, P0, R18, UR6, RZ ;  /* 0x0000000612142c10 */ /* 0x000fe2000ff1e0ff */
[----:B------:R-:W-:Y:S01]  /*e070*/  FMUL.FTZ R46, R46, c[0x0][0x320] ;  /* 0x0000c8002e2e7a20 */ /* 0x000fe20000410000 */
[C---:B------:R-:W-:Y:S01]  /*e080*/  @P2 IADD3.X R23, R19.reuse, UR13, RZ, P1, !PT ;  /* 0x0000000d13172c10 */ /* 0x040fe20008ffe4ff */
[----:B------:R2:W2:Y:S01]  /*e090*/  MUFU.TANH R164, R25 ;  /* 0x0000001900a47308 */ /* 0x0004a20000002400 */
[----:B------:R-:W-:Y:S01]  /*e0a0*/  @P2 IADD3.X R21, R19, UR8, RZ, P0, !PT ;  /* 0x0000000813152c10 */ /* 0x000fe200087fe4ff */
[----:B------:R2:W-:Y:S01]  /*e0b0*/  @P2 LDGSTS.E.BYPASS.LTC128B.128 [R217+0x9100], [R18.64], !P6 ;  /* 0x0910000012d92fae */ /* 0x0005e2000f101d4a */
[----:B------:R-:W-:Y:S01]  /*e0c0*/  FMUL.FTZ R47, R47, c[0x0][0x320] ;  /* 0x0000c8002f2f7a20 */ /* 0x000fe20000410000 */
[----:B------:R-:W-:Y:S01]  /*e0d0*/  IADD3 R9, -R219, R9, R216 ;  /* 0x00000009db097210 */ /* 0x000fe20007ffe1d8 */
[----:B------:R-:W-:Y:S02]  /*e0e0*/  FMUL.FTZ R48, R48, c[0x0][0x320] ;  /* 0x0000c80030307a20 */ /* 0x000fe40000410000 */
[----:B------:R-:W-:Y:S02]  /*e0f0*/  FMUL.FTZ R49, R49, c[0x0][0x320] ;  /* 0x0000c80031317a20 */ /* 0x000fe40000410000 */
[----:B------:R-:W-:Y:S01]  /*e100*/  FMUL.FTZ R50, R50, c[0x0][0x320] ;  /* 0x0000c80032327a20 */ /* 0x000fe20000410000 */
[----:B------:R2:W2:Y:S01]  /*e110*/  MUFU.TANH R233, R26 ;  /* 0x0000001a00e97308 */ /* 0x0004a20000002400 */
[----:B------:R2:W-:Y:S01]  /*e120*/  @P2 LDGSTS.E.BYPASS.LTC128B.128 [R217+0xc100], [R18.64+0x80], !P5 ;  /* 0x0c10008012d92fae */ /* 0x0005e2000e901d4a */
[----:B-----5:R-:W-:Y:S07]  /*e130*/  IADD3 R7, -R225, R16, RZ ;  /* 0x00000010e1077210 */ /* 0x020fee0007ffe1ff */
[----:B------:R2:W-:Y:S01]  /*e140*/  @P2 LDGSTS.E.BYPASS.LTC128B.128 [R217+0xa100], [R22.64], !P6 ;  /* 0x0a10000016d92fae */ /* 0x0005e2000f101d4a */
[----:B------:R2:W2:Y:S01]  /*e150*/  MUFU.TANH R229, R27 ;  /* 0x0000001b00e57308 */ /* 0x0004a20000002400 */
[C---:B-1----:R-:W-:Y:S02]  /*e160*/  IADD3 R11, R9.reuse, c[0x0][0x328], RZ ;  /* 0x0000ca00090b7a10 */ /* 0x042fe40007ffe0ff */
[----:B------:R-:W-:Y:S04]  /*e170*/  IADD3 R9, R9, UR7, RZ ;  /* 0x0000000709097c10 */ /* 0x000fe8000fffe0ff */
[----:B------:R1:W-:Y:S03]  /*e180*/  @P2 LDGSTS.E.BYPASS.LTC128B.128 [R217+0xd100], [R20.64], !P5 ;  /* 0x0d10000014d92fae */ /* 0x0003e6000e901d4a */
[----:B------:R-:W1:Y:S05]  /*e190*/  MUFU.TANH R242, R242 ;  /* 0x000000f200f27308 */ /* 0x000e6a0000002400 */
[----:B------:R-:W0:Y:S05]  /*e1a0*/  LDGDEPBAR ;  /* 0x00000000000079af */ /* 0x000e2a0000000000 */
[----:B------:R1:W1:Y:S03]  /*e1b0*/  MUFU.TANH R236, R29 ;  /* 0x0000001d00ec7308 */ /* 0x0002660000002400 */
[----:B------:R-:W5:Y:S07]  /*e1c0*/  SHFL.IDX PT, R8, R5, RZ, 0x1c1f ;  /* 0x001c1fff05087589 */ /* 0x000f6e00000e0000 */
[----:B------:R1:W1:Y:S10]  /*e1d0*/  MUFU.TANH R239, R30 ;  /* 0x0000001e00ef7308 */ /* 0x0002740000002400 */
        /* <DEDUP_REMOVED lines=37> */
.L_x_261:
[----:B------:R-:W-:Y:S04]  /*e430*/  MOV R6, c[0x0][0x32c] ;  /* 0x0000cb0000067a02 */ /* 0x000fe80000000f00 */
[----:B------:R-:W-:Y:S11]  /*e440*/  ISETP.NE.AND P0, PT, R6, 0x1, PT ;  /* 0x000000010600780c */ /* 0x000ff60003f05270 */
[----:B------:R-:W-:Y:S02]  /*e450*/  @!UPT UIADD3 URZ, URZ, URZ, URZ ;  /* 0x0000003f3f3ff290 */ /* 0x000fe4000fffe03f */
[----:B------:R-:W-:Y:S05]  /*e460*/  @P0 IMAD.HI.U32 R6, R8, c[0x0][0x330], RZ ;  /* 0x0000cc0008060a27 */ /* 0x000fea00078e00ff */
[----:B------:R-:W-:Y:S02]  /*e470*/  @P0 SHF.R.U32.HI R8, RZ, c[0x0][0x334], R6 ;  /* 0x0000cd00ff080a19 */ /* 0x000fe40000011606 */
.L_x_262:
[----:B------:R-:W-:Y:S05]  /*e480*/  BSYNC B0 ;  /* 0x0000000000007941 */ /* 0x000fea0003800000 */
.L_x_260:
[----:B------:R-:W-:Y:S05]  /*e490*/  IMAD R8, R8, c[0x0][0x32c], R7 ;  /* 0x0000cb0008087a24 */ /* 0x000fea00078e0207 */
[----:B------:R-:W-:Y:S02]  /*e4a0*/  IADD3 R6, R8, c[0x0][0x32c], RZ ;  /* 0x0000cb0008067a10 */ /* 0x000fe40007ffe0ff */
[----:B------:R-:W-:Y:S02]  /*e4b0*/  IMNMX R15, R15, R8, !PT ;  /* 0x000000080f0f7217 */ /* 0x000fe40007800200 */
[----:B------:R-:W-:Y:S02]  /*e4c0*/  IMNMX R17, R17, R6, PT ;  /* 0x0000000611117217 */ /* 0x000fe40003800200 */
.L_x_259:
        /* <DEDUP_REMOVED lines=10> */
[----:B------:R-:W-:Y:S02]  /*e570*/  ISETP.GT.AND P0, PT, R15, 0x8, !P1 ;  /* 0x000000080f00780c */ /* 0x000fe40004f04270 */
        /* <DEDUP_REMOVED lines=146> */
.L_x_265:
[----:B------:R-:W-:Y:S04]  /*eea0*/  MOV R5, c[0x0][0x32c] ;  /* 0x0000cb0000057a02 */ /* 0x000fe80000000f00 */
[----:B------:R-:W-:Y:S11]  /*eeb0*/  ISETP.NE.AND P0, PT, R5, 0x1, PT ;  /* 0x000000010500780c */ /* 0x000ff60003f05270 */
[----:B------:R-:W-:Y:S02]  /*eec0*/  @!UPT UIADD3 URZ, URZ, URZ, URZ ;  /* 0x0000003f3f3ff290 */ /* 0x000fe4000fffe03f */
[----:B------:R-:W-:Y:S05]  /*eed0*/  @P0 IMAD.HI.U32 R5, R14, c[0x0][0x330], RZ ;  /* 0x0000cc000e050a27 */ /* 0x000fea00078e00ff */
[----:B------:R-:W-:Y:S02]  /*eee0*/  @P0 SHF.R.U32.HI R14, RZ, c[0x0][0x334], R5 ;  /* 0x0000cd00ff0e0a19 */ /* 0x000fe40000011605 */
.L_x_266:
[----:B------:R-:W-:Y:S05]  /*eef0*/  BSYNC B0 ;  /* 0x0000000000007941 */ /* 0x000fea0003800000 */
.L_x_264:
[----:B------:R-:W-:Y:S05]  /*ef00*/  IMAD R7, R14, c[0x0][0x32c], R7 ;  /* 0x0000cb000e077a24 */ /* 0x000fea00078e0207 */
[----:B------:R-:W-:Y:S02]  /*ef10*/  IADD3 R5, R7, c[0x0][0x32c], RZ ;  /* 0x0000cb0007057a10 */ /* 0x000fe40007ffe0ff */
[----:B------:R-:W-:Y:S02]  /*ef20*/  IMNMX R12, R12, R7, !PT ;  /* 0x000000070c0c7217 */ /* 0x000fe40007800200 */
[----:B------:R-:W-:Y:S02]  /*ef30*/  IMNMX R0, R0, R5, PT ;  /* 0x0000000500007217 */ /* 0x000fe40003800200 */
.L_x_263:
        /* <DEDUP_REMOVED lines=79> */
[----:B------:R-:W-:Y:S02]  /*f430*/  ISETP.GT.AND P2, PT, R12, 0x58, !P2 ;  /* 0x000000580c00780c */ /* 0x000fe40005744270 */
        /* <DEDUP_REMOVED lines=337> */
[----:B--2---:R-:W-:Y:S04]  /*10950*/  F2FP.PACK_AB R124, R159, R156 ;  /* 0x0000009c9f7c723e */ /* 0x004fe800000000ff */
[C---:B------:R-:W-:Y:S01]  /*10960*/  HMMA.16816.F32 R16, R68.reuse, R86, R16 ;  /* 0x000000564410723c */ /* 0x040fe20000001810 */
[----:B------:R-:W2:Y:S01]  /*10970*/  LDSM.16.MT88.4 R84, [R210+0x4100] ;  /* 0x00410000d254783b */ /* 0x000ea20000004200 */
[----:B------:R-:W-:Y:S06]  /*10980*/  MUFU.EX2 R144, R144 ;  /* 0x0000009000907308 */ /* 0x000fec0000000800 */
[C---:B-1----:R-:W-:Y:S04]  /*10990*/  HMMA.16816.F32 R20, R68.reuse, R76, R20 ;  /* 0x0000004c4414723c */ /* 0x042fe80000001814 */
[----:B------:R-:W1:Y:S01]  /*109a0*/  MUFU.EX2 R139, R139 ;  /* 0x0000008b008b7308 */ /* 0x000e620000000800 */
[----:B----4-:R-:W-:Y:S03]  /*109b0*/  F2FP.PACK_AB R126, R149, R146 ;  /* 0x00000092957e723e */ /* 0x010fe600000000ff */
[C---:B------:R-:W-:Y:S01]  /*109c0*/  HMMA.16816.F32 R24, R68.reuse, R78, R24 ;  /* 0x0000004e4418723c */ /* 0x040fe20000001818 */
[----:B------:R-:W4:Y:S05]  /*109d0*/  LDSM.16.MT88.4 R76, [R209+0x4100] ;  /* 0x00410000d14c783b */ /* 0x000f2a0000004200 */
[----:B------:R-:W-:Y:S02]  /*109e0*/  MUFU.EX2 R135, R135 ;  /* 0x0000008700877308 */ /* 0x000fe40000000800 */
[C---:B------:R-:W-:Y:S08]  /*109f0*/  HMMA.16816.F32 R28, R68.reuse, R80, R28 ;  /* 0x00000050441c723c */ /* 0x040ff0000000181c */
[C---:B------:R-:W-:Y:S01]  /*10a00*/  HMMA.16816.F32 R32, R68.reuse, R82, R32 ;  /* 0x000000524420723c */ /* 0x040fe20000001820 */
[----:B------:R-:W5:Y:S01]  /*10a10*/  LDSM.16.MT88.4 R80, [R212+0x1900] ;  /* 0x00190000d450783b */ /* 0x000f620000004200 */
[----:B------:R-:W4:Y:S02]  /*10a20*/  MUFU.EX2 R134, R134 ;  /* 0x0000008600867308 */ /* 0x000f240000000800 */
[----:B-1----:R-:W-:Y:S04]  /*10a30*/  F2FP.PACK_AB R125, R139, R144 ;  /* 0x000000908b7d723e */ /* 0x002fe800000000ff */
[C---:B---3--:R-:W-:Y:S08]  /*10a40*/  HMMA.16816.F32 R36, R68.reuse, R72, R36 ;  /* 0x000000484424723c */ /* 0x048ff00000001824 */
[C---:B------:R-:W-:Y:S01]  /*10a50*/  HMMA.16816.F32 R40, R68.reuse, R74, R40 ;  /* 0x0000004a4428723c */ /* 0x040fe20000001828 */
[----:B------:R-:W1:Y:S07]  /*10a60*/  LDSM.16.MT88.4 R72, [R210+0x1900] ;  /* 0x00190000d248783b */ /* 0x000e6e0000004200 */
[C---:B--2---:R-:W-:Y:S04]  /*10a70*/  HMMA.16816.F32 R44, R68.reuse, R84, R44 ;  /* 0x00000054442c723c */ /* 0x044fe8000000182c */
[----:B----4-:R-:W-:Y:S04]  /*10a80*/  F2FP.PACK_AB R127, R134, R135 ;  /* 0x00000087867f723e */ /* 0x010fe800000000ff */
[C---:B------:R-:W-:Y:S01]  /*10a90*/  HMMA.16816.F32 R48, R68.reuse, R86, R48 ;  /* 0x000000564430723c */ /* 0x040fe20000001830 */
[----:B------:R-:W-:Y:S07]  /*10aa0*/  LDSM.16.MT88.4 R84, [R208+0x1900] ;  /* 0x00190000d054783b */ /* 0x000fee0000004200 */
[C---:B------:R-:W-:Y:S08]  /*10ab0*/  HMMA.16816.F32 R52, R68.reuse, R76, R52 ;  /* 0x0000004c4434723c */ /* 0x040ff00000001834 */
[C---:B------:R-:W-:Y:S01]  /*10ac0*/  HMMA.16816.F32 R56, R68.reuse, R78, R56 ;  /* 0x0000004e4438723c */ /* 0x040fe20000001838 */
[----:B------:R-:W2:Y:S07]  /*10ad0*/  LDSM.16.MT88.4 R76, [R209+0x1900] ;  /* 0x00190000d14c783b */ /* 0x000eae0000004200 */
        /* <DEDUP_REMOVED lines=12> */
[C---:B-----5:R-:W-:Y:S03]  /*10ba0*/  HMMA.16816.F32 R4, R68.reuse, R80, R4 ;  /* 0x000000504404723c */ /* 0x060fe60000001804 */
[----:B------:R-:W-:Y:S02]  /*10bb0*/  FADD.FTZ R3, R241, R240 ;  /* 0x000000f0f1037221 */ /* 0x000fe40000010000 */
[----:B------:R-:W-:Y:S02]  /*10bc0*/  FADD.FTZ R235, R238, R235 ;  /* 0x000000ebeeeb7221 */ /* 0x000fe40000010000 */
[----:B------:R-:W-:Y:S01]  /*10bd0*/  FADD.FTZ R3, R242, R3 ;  /* 0x00000003f2037221 */ /* 0x000fe20000010000 */
[C---:B------:R-:W-:Y:S01]  /*10be0*/  HMMA.16816.F32 R8, R68.reuse, R82, R8 ;  /* 0x000000524408723c */ /* 0x040fe20000001808 */
[----:B------:R-:W3:Y:S03]  /*10bf0*/  LDSM.16.MT88.4 R80, [R212+0x4900] ;  /* 0x00490000d450783b */ /* 0x000ee60000004200 */
[----:B------:R-:W-:Y:S04]  /*10c00*/  FADD.FTZ R2, R166, R3 ;  /* 0x00000003a6027221 */ /* 0x000fe80000010000 */
[C---:B-1----:R-:W-:Y:S04]  /*10c10*/  HMMA.16816.F32 R12, R68.reuse, R72, R12 ;  /* 0x00000048440c723c */ /* 0x042fe8000000180c */
[----:B------:R-:W-:Y:S04]  /*10c20*/  FADD.FTZ R2, R165, R2 ;  /* 0x00000002a5027221 */ /* 0x000fe80000010000 */
[C---:B------:R-:W-:Y:S01]  /*10c30*/  HMMA.16816.F32 R16, R68.reuse, R74, R16 ;  /* 0x0000004a4410723c */ /* 0x040fe20000001810 */
[----:B------:R-:W1:Y:S03]  /*10c40*/  LDSM.16.MT88.4 R72, [R210+0x4900] ;  /* 0x00490000d248783b */ /* 0x000e660000004200 */
[----:B------:R-:W-:Y:S01]  /*10c50*/  FADD.FTZ R3, R161, R2 ;  /* 0x00000002a1037221 */ /* 0x000fe20000010000 */
[----:B------:R-:W-:Y:S03]  /*10c60*/  IADD3 R2, R192, -0x1, RZ ;  /* 0xffffffffc0027810 */ /* 0x000fe60007ffe0ff */
[C---:B--2---:R-:W-:Y:S04]  /*10c70*/  HMMA.16816.F32 R20, R68.reuse, R76, R20 ;  /* 0x0000004c4414723c */ /* 0x044fe80000001814 */
[----:B------:R-:W-:Y:S02]  /*10c80*/  FADD.FTZ R3, R232, R3 ;  /* 0x00000003e8037221 */ /* 0x000fe40000010000 */
[----:B------:R-:W-:Y:S02]  /*10c90*/  IMAD.MOV.U32 R192, RZ, RZ, R2 ;  /* 0x000000ffffc07224 */ /* 0x000fe400078e0002 */
[C---:B------:R-:W-:Y:S01]  /*10ca0*/  HMMA.16816.F32 R24, R68.reuse, R78, R24 ;  /* 0x0000004e4418723c */ /* 0x040fe20000001818 */
[----:B------:R-:W2:Y:S03]  /*10cb0*/  LDSM.16.MT88.4 R76, [R212+0x2100] ;  /* 0x00210000d44c783b */ /* 0x000ea60000004200 */
[----:B------:R-:W-:Y:S02]  /*10cc0*/  FADD.FTZ R144, R144, R3 ;  /* 0x0000000390907221 */ /* 0x000fe40000010000 */
[----:B------:R-:W-:Y:S02]  /*10cd0*/  IMAD.MOV.U32 R3, RZ, RZ, R0 ;  /* 0x000000ffff037224 */ /* 0x000fe400078e0000 */
[C---:B------:R-:W-:Y:S04]  /*10ce0*/  HMMA.16816.F32 R28, R68.reuse, R84, R28 ;  /* 0x00000054441c723c */ /* 0x040fe8000000181c */
[----:B------:R-:W-:Y:S02]  /*10cf0*/  FADD.FTZ R144, R139, R144 ;  /* 0x000000908b907221 */ /* 0x000fe40000010000 */
[----:B------:R-:W-:Y:S02]  /*10d00*/  IMAD.MOV.U32 R2, RZ, RZ, R116 ;  /* 0x000000ffff027224 */ /* 0x000fe400078e0074 */
[C---:B------:R-:W-:Y:S01]  /*10d10*/  HMMA.16816.F32 R32, R68.reuse, R86, R32 ;  /* 0x000000564420723c */ /* 0x040fe20000001820 */
[----:B------:R-:W-:Y:S03]  /*10d20*/  LDSM.16.MT88.4 R84, [R208+0x2100] ;  /* 0x00210000d054783b */ /* 0x000fe60000004200 */
[----:B------:R-:W-:Y:S04]  /*10d30*/  FADD.FTZ R135, R135, R144 ;  /* 0x0000009087877221 */ /* 0x000fe80000010000 */
[C---:B---3--:R-:W-:Y:S04]  /*10d40*/  HMMA.16816.F32 R36, R68.reuse, R80, R36 ;  /* 0x000000504424723c */ /* 0x048fe80000001824 */
[----:B------:R-:W-:Y:S04]  /*10d50*/  FADD.FTZ R227, R134, R135 ;  /* 0x0000008786e37221 */ /* 0x000fe80000010000 */
        /* <DEDUP_REMOVED lines=64> */
.L_x_258:
[----:B------:R-:W1:Y:S01]  /*11160*/  SHFL.BFLY PT, R3, R228, 0x2, 0x1f ;  /* 0x0c401f00e4037f89 */ /* 0x000e6200000e0000 */
[----:B------:R-:W-:-:S02]  /*11170*/  MOV R4, RZ ;  /* 0x000000ff00047202 */ /* 0x000fc40000000f00 */
[----:B------:R-:W-:Y:S01]  /*11180*/  PLOP3.LUT P2, PT, PT, PT, PT, 0x8, 0x0 ;  /* 0x000000000000781c */ /* 0x000fe20003f4e170 */
[----:B------:R-:W2:Y:S01]  /*11190*/  SHFL.BFLY PT, R2, R227, 0x2, 0x1f ;  /* 0x0c401f00e3027f89 */ /* 0x000ea200000e0000 */
[----:B-1----:R-:W-:Y:S01]  /*111a0*/  FADD.FTZ R6, R3, R228 ;  /* 0x000000e403067221 */ /* 0x002fe20000010000 */
[----:B------:R-:W-:Y:S01]  /*111b0*/  MOV R3, RZ ;  /* 0x000000ff00037202 */ /* 0x000fe20000000f00 */
[----:B--2---:R-:W-:-:S03]  /*111c0*/  FADD.FTZ R7, R2, R227 ;  /* 0x000000e302077221 */ /* 0x004fc60000010000 */
[----:B------:R-:W1:Y:S04]  /*111d0*/  SHFL.BFLY PT, R5, R6, 0x1, 0x1f ;  /* 0x0c201f0006057f89 */ /* 0x000e6800000e0000 */
[----:B------:R-:W2:Y:S01]  /*111e0*/  SHFL.BFLY PT, R2, R7, 0x1, 0x1f ;  /* 0x0c201f0007027f89 */ /* 0x000ea200000e0000 */
[----:B-1----:R-:W-:Y:S02]  /*111f0*/  FADD.FTZ R5, R6, R5 ;  /* 0x0000000506057221 */ /* 0x002fe40000010000 */
[----:B--2---:R-:W-:-:S03]  /*11200*/  FADD.FTZ R2, R2, R7 ;  /* 0x0000000702027221 */ /* 0x004fc60000010000 */
[----:B------:R-:W-:Y:S02]  /*11210*/  FSETP.NE.FTZ.AND P1, PT, R5, RZ, PT ;  /* 0x000000ff0500720b */ /* 0x000fe40003f35000 */
[----:B------:R-:W-:-:S11]  /*11220*/  FSETP.NE.FTZ.AND P0, PT, R2, RZ, PT ;  /* 0x000000ff0200720b */ /* 0x000fd60003f15000 */
[----:B------:R-:W1:Y:S01]  /*11230*/  @P1 MUFU.RCP R4, R5 ;  /* 0x0000000500041308 */ /* 0x000e620000001000 */
[----:B------:R-:W-:Y:S02]  /*11240*/  @P1 MOV R7, 0x3f317218 ;  /* 0x3f31721800071802 */ /* 0x000fe40000000f00 */
[----:B------:R-:W-:-:S03]  /*11250*/  @P0 MOV R9, 0x3f317218 ;  /* 0x3f31721800090802 */ /* 0x000fc60000000f00 */
[----:B------:R-:W-:Y:S02]  /*11260*/  @P1 FMUL.FTZ R7, R7, c[0x0][0x2d0] ;  /* 0x0000b40007071a20 */ /* 0x000fe40000410000 */
[----:B------:R-:W2:Y:S01]  /*11270*/  @P1 MUFU.LG2 R5, R5 ;  /* 0x0000000500051308 */ /* 0x000ea20000000c00 */
[----:B------:R-:W-:-:S07]  /*11280*/  @P0 FMUL.FTZ R9, R9, c[0x0][0x2d0] ;  /* 0x0000b40009090a20 */ /* 0x000fce0000410000 */
[----:B------:R-:W3:Y:S01]  /*11290*/  @P0 MUFU.LG2 R6, R2 ;  /* 0x0000000200060308 */ /* 0x000ee20000000c00 */
[C---:B-1----:R-:W-:Y:S02]  /*112a0*/  FMUL.FTZ R112, R4.reuse, R112 ;  /* 0x0000007004707220 */ /* 0x042fe40000410000 */
[C---:B------:R-:W-:Y:S02]  /*112b0*/  FMUL.FTZ R113, R4.reuse, R113 ;  /* 0x0000007104717220 */ /* 0x040fe40000410000 */
[C---:B------:R-:W-:Y:S02]  /*112c0*/  FMUL.FTZ R108, R4.reuse, R108 ;  /* 0x0000006c046c7220 */ /* 0x040fe40000410000 */
[C---:B------:R-:W-:Y:S01]  /*112d0*/  FMUL.FTZ R109, R4.reuse, R109 ;  /* 0x0000006d046d7220 */ /* 0x040fe20000410000 */
[----:B------:R1:W4:Y:S01]  /*112e0*/  @P0 MUFU.RCP R3, R2 ;  /* 0x0000000200030308 */ /* 0x0003220000001000 */
[----:B--2---:R-:W-:Y:S02]  /*112f0*/  @P1 FMUL.FTZ R5, R5, 0.69314718246459960938 ;  /* 0x3f31721805051820 */ /* 0x004fe40000410000 */
[----:B------:R-:W-:-:S02]  /*11300*/  FMUL.FTZ R104, R4, R104 ;  /* 0x0000006804687220 */ /* 0x000fc40000410000 */
[C---:B------:R-:W-:Y:S02]  /*11310*/  FMUL.FTZ R105, R4.reuse, R105 ;  /* 0x0000006904697220 */ /* 0x040fe40000410000 */
[----:B------:R-:W-:Y:S02]  /*11320*/  FMUL.FTZ R100, R4, R100 ;  /* 0x0000006404647220 */ /* 0x000fe40000410000 */
[----:B---3--:R-:W-:Y:S02]  /*11330*/  @P0 FMUL.FTZ R6, R6, 0.69314718246459960938 ;  /* 0x3f31721806060820 */ /* 0x008fe40000410000 */
[C---:B------:R-:W-:Y:S02]  /*11340*/  FMUL.FTZ R101, R4.reuse, R101 ;  /* 0x0000006504657220 */ /* 0x040fe40000410000 */
[C---:B------:R-:W-:Y:S02]  /*11350*/  FMUL.FTZ R96, R4.reuse, R96 ;  /* 0x0000006004607220 */ /* 0x040fe40000410000 */
[C---:B------:R-:W-:Y:S01]  /*11360*/  FMUL.FTZ R97, R4.reuse, R97 ;  /* 0x0000006104617220 */ /* 0x040fe20000410000 */
[----:B-1----:R-:W-:Y:S01]  /*11370*/  MOV R2, 0xff800000 ;  /* 0xff80000000027802 */ /* 0x002fe20000000f00 */
        /* <DEDUP_REMOVED lines=21> */
[----:B------:R-:W-:Y:S01]  /*114d0*/  FMUL.FTZ R65, R4, R65 ;  /* 0x0000004104417220 */ /* 0x000fe20000410000 */
[----:B------:R-:W-:Y:S01]  /*114e0*/  MOV R4, 0xff800000 ;  /* 0xff80000000047802 */ /* 0x000fe20000000f00 */
[C---:B----4-:R-:W-:Y:S02]  /*114f0*/  FMUL.FTZ R114, R3.reuse, R114 ;  /* 0x0000007203727220 */ /* 0x050fe40000410000 */
        /* <DEDUP_REMOVED lines=30> */
[----:B------:R-:W-:Y:S02]  /*116e0*/  FMUL.FTZ R3, R3, R67 ;  /* 0x0000004303037220 */ /* 0x000fe40000410000 */
[----:B------:R-:W-:-:S02]  /*116f0*/  @P1 FFMA.FTZ R2, R7, R0, R5 ;  /* 0x0000000007021223 */ /* 0x000fc40000010005 */
[----:B------:R-:W-:Y:S02]  /*11700*/  @P0 FFMA.FTZ R4, R9, R116, R6 ;  /* 0x0000007409040223 */ /* 0x000fe40000010006 */
.L_x_230:
[----:B------:R-:W-:Y:S05]  /*11710*/  @P2 BRA `(.L_x_268) ;  /* 0x0000127000002947 */ /* 0x000fea0003800000 */
[----:B------:R-:W1:Y:S01]  /*11720*/  S2R R0, SR_TID.X ;  /* 0x0000000000007919 */ /* 0x000e620000002100 */
[----:B------:R-:W-:Y:S02]  /*11730*/  F2FP.PACK_AB R112, R113, R112 ;  /* 0x000000707170723e */ /* 0x000fe400000000ff */
[----:B------:R-:W-:Y:S01]  /*11740*/  F2FP.PACK_AB R114, R115, R114 ;  /* 0x000000727372723e */ /* 0x000fe200000000ff */
[----:B------:R-:W-:Y:S01]  /*11750*/  BAR.SYNC.DEFER_BLOCKING 0x1, 0x100 ;  /* 0x0044000000007b1d */ /* 0x000fe20000010000 */
        /* <DEDUP_REMOVED lines=10> */
[----:B-1----:R-:W-:Y:S02]  /*11800*/  SHF.R.S32.HI R5, RZ, 0x1f, R0 ;  /* 0x0000001fff057819 */ /* 0x002fe40000011400 */
[----:B------:R-:W-:Y:S02]  /*11810*/  F2FP.PACK_AB R88, R89, R88 ;  /* 0x000000585958723e */ /* 0x000fe400000000ff */
[----:B------:R-:W-:Y:S02]  /*11820*/  LEA.HI R6, R5, R0, RZ, 0x2 ;  /* 0x0000000005067211 */ /* 0x000fe400078f10ff */
[----:B------:R-:W-:Y:S02]  /*11830*/  F2FP.PACK_AB R90, R91, R90 ;  /* 0x0000005a5b5a723e */ /* 0x000fe400000000ff */
[--C-:B------:R-:W-:Y:S02]  /*11840*/  SHF.R.S32.HI R8, RZ, 0x2, R6.reuse ;  /* 0x00000002ff087819 */ /* 0x100fe40000011406 */
[----:B------:R-:W-:-:S02]  /*11850*/  SHF.R.S32.HI R7, RZ, 0x1f, R6 ;  /* 0x0000001fff077819 */ /* 0x000fc40000011406 */
[----:B------:R-:W-:Y:S02]  /*11860*/  LOP3.LUT R9, R6, 0xfffffffc, RZ, 0xc0, !PT ;  /* 0xfffffffc06097812 */ /* 0x000fe400078ec0ff */
[----:B------:R-:W-:Y:S02]  /*11870*/  LEA.HI R7, R7, R8, RZ, 0x3 ;  /* 0x0000000807077211 */ /* 0x000fe400078f18ff */
[----:B------:R-:W-:Y:S01]  /*11880*/  F2FP.PACK_AB R84, R85, R84 ;  /* 0x000000545554723e */ /* 0x000fe200000000ff */
[----:B------:R-:W-:Y:S01]  /*11890*/  IMAD.IADD R9, R0, 0x1, -R9 ;  /* 0x0000000100097824 */ /* 0x000fe200078e0a09 */
[----:B------:R-:W-:Y:S02]  /*118a0*/  LOP3.LUT R7, R7, 0xfffffff8, RZ, 0xc0, !PT ;  /* 0xfffffff807077812 */ /* 0x000fe400078ec0ff */
[----:B------:R-:W-:Y:S02]  /*118b0*/  F2FP.PACK_AB R86, R87, R86 ;  /* 0x000000565756723e */ /* 0x000fe400000000ff */
[----:B------:R-:W-:Y:S01]  /*118c0*/  F2FP.PACK_AB R80, R81, R80 ;  /* 0x000000505150723e */ /* 0x000fe200000000ff */
[----:B------:R-:W-:Y:S01]  /*118d0*/  IMAD.IADD R8, R8, 0x1, -R7 ;  /* 0x0000000108087824 */ /* 0x000fe200078e0a07 */
[----:B------:R-:W-:-:S02]  /*118e0*/  LEA.HI R7, R5, R0, RZ, 0x5 ;  /* 0x0000000005077211 */ /* 0x000fc400078f28ff */
[----:B------:R-:W-:Y:S01]  /*118f0*/  F2FP.PACK_AB R82, R83, R82 ;  /* 0x000000525352723e */ /* 0x000fe200000000ff */
[C---:B------:R-:W-:Y:S01]  /*11900*/  IMAD.SHL.U32 R10, R8.reuse, 0x40, RZ ;  /* 0x00000040080a7824 */ /* 0x040fe200078e00ff */
[----:B------:R-:W-:Y:S02]  /*11910*/  SHF.R.S32.HI R6, RZ, 0x5, R7 ;  /* 0x00000005ff067819 */ /* 0x000fe40000011407 */
[----:B------:R-:W-:Y:S02]  /*11920*/  LOP3.LUT R12, R8, 0x1, RZ, 0xc0, !PT ;  /* 0x00000001080c7812 */ /* 0x000fe400078ec0ff */
        /* <DEDUP_REMOVED lines=11> */
[----:B------:R-:W-:Y:S02]  /*119e0*/  F2FP.PACK_AB R72, R73, R72 ;  /* 0x000000484948723e */ /* 0x000fe400000000ff */
[----:B------:R-:W-:Y:S01]  /*119f0*/  F2FP.PACK_AB R74, R75, R74 ;  /* 0x0000004a4b4a723e */ /* 0x000fe200000000ff */
[C---:B------:R-:W-:Y:S01]  /*11a00*/  IMAD.IADD R15, R11.reuse, 0x1, R8 ;  /* 0x000000010b0f7824 */ /* 0x040fe200078e0208 */
[C---:B------:R-:W-:Y:S01]  /*11a10*/  IADD3 R10, R11.reuse, 0x80, RZ ;  /* 0x000000800b0a7810 */ /* 0x040fe20007ffe0ff */
[----:B------:R-:W-:Y:S01]  /*11a20*/  STS [R11+0x80], R112 ;  /* 0x000080700b007388 */ /* 0x000fe20000000800 */
[----:B------:R-:W-:-:S02]  /*11a30*/  IADD3 R13, R11, 0x70, RZ ;  /* 0x000000700b0d7810 */ /* 0x000fc40007ffe0ff */
[----:B------:R-:W-:Y:S01]  /*11a40*/  @P0 IADD3 R13, R10, 0x10, RZ ;  /* 0x000000100a0d0810 */ /* 0x000fe20007ffe0ff */
[----:B------:R-:W-:Y:S01]  /*11a50*/  IMAD.MOV.U32 R10, RZ, RZ, 0x40 ;  /* 0x00000040ff0a7424 */ /* 0x000fe200078e00ff */
[----:B------:R-:W-:Y:S01]  /*11a60*/  STS [R11+0x480], R114 ;  /* 0x000480720b007388 */ /* 0x000fe20000000800 */
[----:B------:R-:W-:Y:S02]  /*11a70*/  F2FP.PACK_AB R68, R69, R68 ;  /* 0x000000444544723e */ /* 0x000fe400000000ff */
[--C-:B------:R-:W-:Y:S01]  /*11a80*/  IMAD.IADD R17, R8, 0x1, R13.reuse ;  /* 0x0000000108117824 */ /* 0x100fe200078e020d */
[----:B------:R-:W-:Y:S01]  /*11a90*/  SEL R10, R10, 0xffffffc0, !P2 ;  /* 0xffffffc00a0a7807 */ /* 0x000fe20005000000 */
[----:B------:R-:W-:Y:S01]  /*11aa0*/  STS [R13], R108 ;  /* 0x0000006c0d007388 */ /* 0x000fe20000000800 */
[----:B------:R-:W-:Y:S02]  /*11ab0*/  F2FP.PACK_AB R70, R71, R70 ;  /* 0x000000464746723e */ /* 0x000fe400000000ff */
        /* <DEDUP_REMOVED lines=8> */
[----:B------:R-:W-:-:S02]  /*11b40*/  F2FP.PACK_AB R56, R57, R56 ;  /* 0x000000383938723e */ /* 0x000fc400000000ff */
[----:B------:R-:W-:Y:S01]  /*11b50*/  STS [R15+0x480], R106 ;  /* 0x0004806a0f007388 */ /* 0x000fe20000000800 */
[----:B------:R-:W-:Y:S02]  /*11b60*/  F2FP.PACK_AB R58, R59, R58 ;  /* 0x0000003a3b3a723e */ /* 0x000fe400000000ff */
        /* <DEDUP_REMOVED lines=28> */
[----:B------:R1:W-:Y:S01]  /*11d30*/  STS [R19+0x4480], R54 ;  /* 0x0044803613007388 */ /* 0x0003e20000000800 */
[----:B---3--:R-:W-:-:S03]  /*11d40*/  IMAD.WIDE R12, R218, R11, c[0x0][0x500] ;  /* 0x00014000da0c7625 */ /* 0x008fc600078e020b */
[----:B------:R3:W-:Y:S04]  /*11d50*/  STS [R21+0x4000], R56 ;  /* 0x0040003815007388 */ /* 0x0007e80000000800 */
        /* <DEDUP_REMOVED lines=8> */
[----:B----4-:R-:W4:Y:S04]  /*11de0*/  @P0 LDG.E R15, [R12.64] ;  /* 0x0000000a0c0f0981 */ /* 0x010f28000c1e1900 */
[----:B------:R3:W5:Y:S01]  /*11df0*/  @P1 LDG.E R8, [R10.64] ;  /* 0x0000000a0a081981 */ /* 0x000762000c1e1900 */
[----:B-1----:R-:W-:Y:S02]  /*11e00*/  CS2R R18, SRZ ;  /* 0x0000000000127805 */ /* 0x002fe4000001ff00 */
[--C-:B----4-:R-:W-:Y:S01]  /*11e10*/  @P0 SHF.R.S32.HI R19, RZ, 0x1f, R15.reuse ;  /* 0x0000001fff130819 */ /* 0x110fe2000001140f */
[----:B------:R-:W-:Y:S01]  /*11e20*/  @P0 IMAD.MOV.U32 R18, RZ, RZ, R15 ;  /* 0x000000ffff120224 */ /* 0x000fe200078e000f */
[----:B------:R-:W-:Y:S05]  /*11e30*/  @P1 BRA `(.L_x_269) ;  /* 0x0000004000001947 */ /* 0x000fea0003800000 */
[----:B---3--:R-:W-:Y:S05]  /*11e40*/  @!P0 BRA `(.L_x_269) ;  /* 0x0000003000008947 */ /* 0x008fea0003800000 */
[----:B-----5:R-:W3:Y:S04]  /*11e50*/  LDG.E R8, [R12.64] ;  /* 0x0000000a0c087981 */ /* 0x020ee8000c1e1900 */
[----:B------:R-:W3:Y:S02]  /*11e60*/  LDG.E R3, [R12.64+0x4] ;  /* 0x0000040a0c037981 */ /* 0x000ee4000c1e1900 */
[----:B---3--:R-:W-:-:S02]  /*11e70*/  IADD3 R8, -R8, R3, RZ ;  /* 0x0000000308087210 */ /* 0x008fc40007ffe1ff */
.L_x_269:
[----:B---3--:R-:W1:Y:S01]  /*11e80*/  S2R R10, SR_CTAID.Y ;  /* 0x00000000000a7919 */ /* 0x008e620000002600 */
[----:B------:R-:W-:Y:S01]  /*11e90*/  LOP3.LUT R3, R7, 0xffffffe0, RZ, 0xc0, !PT ;  /* 0xffffffe007037812 */ /* 0x000fe200078ec0ff */
[----:B------:R-:W-:Y:S01]  /*11ea0*/  IMAD.MOV.U32 R13, RZ, RZ, c[0x0][0x4e8] ;  /* 0x00013a00ff0d7624 */ /* 0x000fe200078e00ff */
[----:B------:R-:W-:Y:S01]  /*11eb0*/  SHF.R.S32.HI R7, RZ, 0x1f, R6 ;  /* 0x0000001fff077819 */ /* 0x000fe20000011406 */
[----:B------:R-:W3:Y:S01]  /*11ec0*/  S2R R40, SR_CTAID.X ;  /* 0x0000000000287919 */ /* 0x000ee20000002500 */
[----:B------:R-:W-:Y:S01]  /*11ed0*/  MOV R16, R18 ;  /* 0x0000001200107202 */ /* 0x000fe20000000f00 */
[----:B------:R-:W-:Y:S01]  /*11ee0*/  IMAD.IADD R12, R0, 0x1, -R3 ;  /* 0x00000001000c7824 */ /* 0x000fe200078e0a03 */
[----:B------:R-:W-:Y:S01]  /*11ef0*/  LEA.HI R7, R7, R6, RZ, 0x3 ;  /* 0x0000000607077211 */ /* 0x000fe200078f18ff */
[----:B------:R-:W-:Y:S01]  /*11f00*/  IMAD.MOV.U32 R17, RZ, RZ, R19 ;  /* 0x000000ffff117224 */ /* 0x000fe200078e0013 */
[----:B------:R-:W-:Y:S01]  /*11f10*/  LEA.HI R3, R9, R9, RZ, 0x1 ;  /* 0x0000000909037211 */ /* 0x000fe200078f08ff */
[----:B------:R-:W-:Y:S01]  /*11f20*/  IMAD R15, R19, c[0x0][0x3a0], RZ ;  /* 0x0000e800130f7a24 */ /* 0x000fe200078e02ff */
[----:B------:R-:W-:Y:S01]  /*11f30*/  SHF.R.S32.HI R11, RZ, 0x1f, R12 ;  /* 0x0000001fff0b7819 */ /* 0x000fe2000001140c */
[----:B------:R-:W-:Y:S01]  /*11f40*/  BSSY B0, `(.L_x_270) ;  /* 0x0000074000007945 */ /* 0x000fe20003800000 */
[----:B------:R-:W-:Y:S01]  /*11f50*/  LOP3.LUT R7, R7, 0xffffff8, RZ, 0xc0, !PT ;  /* 0x0ffffff807077812 */ /* 0x000fe200078ec0ff */
[C---:B------:R-:W-:Y:S01]  /*11f60*/  IMAD R15, R18.reuse, c[0x0][0x3a4], R15 ;  /* 0x0000e900120f7a24 */ /* 0x040fe200078e020f */
[----:B------:R-:W-:Y:S01]  /*11f70*/  LEA.HI R11, R11, R12, RZ, 0x2 ;  /* 0x0000000c0b0b7211 */ /* 0x000fe200078f10ff */
[----:B------:R-:W-:Y:S01]  /*11f80*/  IMAD.WIDE.U32 R18, R18, c[0x0][0x3a0], RZ ;  /* 0x0000e80012127a25 */ /* 0x000fe200078e00ff */
[----:B------:R-:W-:-:S02]  /*11f90*/  IADD3 R7, R6, -R7, RZ ;  /* 0x8000000706077210 */ /* 0x000fc40007ffe0ff */
[----:B------:R-:W-:Y:S02]  /*11fa0*/  LOP3.LUT R6, R3, 0x1ffffffe, RZ, 0xc0, !PT ;  /* 0x1ffffffe03067812 */ /* 0x000fe400078ec0ff */
[----:B------:R-:W-:Y:S02]  /*11fb0*/  SHF.R.S32.HI R14, RZ, 0x2, R11 ;  /* 0x00000002ff0e7819 */ /* 0x000fe4000001140b */
[----:B------:R-:W-:Y:S01]  /*11fc0*/  ISETP.NE.AND P1, PT, R13, 0x1, PT ;  /* 0x000000010d00780c */ /* 0x000fe20003f25270 */
[----:B-1----:R-:W-:Y:S01]  /*11fd0*/  IMAD.WIDE.U32 R16, R10, c[0x0][0x490], R16 ;  /* 0x000124000a107a25 */ /* 0x002fe200078e0010 */
[----:B------:R-:W-:Y:S02]  /*11fe0*/  SHF.R.S32.HI R13, RZ, 0x1f, R10 ;  /* 0x0000001fff0d7819 */ /* 0x000fe4000001140a */
[----:B------:R-:W-:Y:S01]  /*11ff0*/  LOP3.LUT P2, RZ, R12, 0x3, RZ, 0xc0, !PT ;  /* 0x000000030cff7812 */ /* 0x000fe2000784c0ff */
[----:B------:R-:W-:Y:S01]  /*12000*/  IMAD.IADD R12, R9, 0x1, -R6 ;  /* 0x00000001090c7824 */ /* 0x000fe200078e0a06 */
[-C--:B------:R-:W-:Y:S01]  /*12010*/  LEA.HI R11, R5, R0.reuse, RZ, 0x3 ;  /* 0x00000000050b7211 */ /* 0x080fe200078f18ff */
[----:B------:R-:W-:Y:S01]  /*12020*/  IMAD R3, R7, 0x10, R14 ;  /* 0x0000001007037824 */ /* 0x000fe200078e020e */
[----:B------:R-:W-:Y:S01]  /*12030*/  LEA.HI R6, R5, R0, RZ, 0x6 ;  /* 0x0000000005067211 */ /* 0x000fe200078f30ff */
[----:B------:R-:W-:Y:S01]  /*12040*/  IMAD R5, R13, c[0x0][0x490], RZ ;  /* 0x000124000d057a24 */ /* 0x000fe200078e02ff */
[----:B------:R-:W-:Y:S01]  /*12050*/  LOP3.LUT R9, R11, 0xfffffff8, RZ, 0xc0, !PT ;  /* 0xfffffff80b097812 */ /* 0x000fe200078ec0ff */
[----:B------:R-:W-:Y:S01]  /*12060*/  IMAD R7, R12, 0x8, R3 ;  /* 0x000000080c077824 */ /* 0x000fe200078e0203 */
[----:B------:R-:W-:Y:S01]  /*12070*/  IADD3 R19, R19, R15, RZ ;  /* 0x0000000f13137210 */ /* 0x000fe20007ffe0ff */
[----:B------:R-:W-:Y:S01]  /*12080*/  IMAD R5, R10, c[0x0][0x494], R5 ;  /* 0x000125000a057a24 */ /* 0x000fe200078e0205 */
[----:B------:R-:W-:Y:S01]  /*12090*/  SHF.R.S32.HI R15, RZ, 0x1f, R218 ;  /* 0x0000001fff0f7819 */ /* 0x000fe200000114da */
[----:B---3--:R-:W-:Y:S01]  /*120a0*/  IMAD R7, R40, 0x80, R7 ;  /* 0x0000008028077824 */ /* 0x008fe200078e0207 */
[----:B------:R-:W-:Y:S01]  /*120b0*/  SEL R14, R218, RZ, !P0 ;  /* 0x000000ffda0e7207 */ /* 0x000fe20004000000 */
[----:B------:R-:W-:Y:S01]  /*120c0*/  IMAD.IADD R0, R0, 0x1, -R9 ;  /* 0x0000000100007824 */ /* 0x000fe200078e0a09 */
[----:B------:R-:W-:Y:S01]  /*120d0*/  IADD3 R17, R17, R5, RZ ;  /* 0x0000000511117210 */ /* 0x000fe20007ffe0ff */
[----:B------:R-:W-:Y:S01]  /*120e0*/  @P1 IMAD.HI.U32 R5, R7, c[0x0][0x4ec], RZ ;  /* 0x00013b0007051a27 */ /* 0x000fe200078e00ff */
[----:B------:R-:W-:-:S03]  /*120f0*/  SEL R15, R15, RZ, !P0 ;  /* 0x000000ff0f0f7207 */ /* 0x000fc60004000000 */
[----:B------:R-:W-:Y:S01]  /*12100*/  IMAD.MOV.U32 R9, RZ, RZ, R7 ;  /* 0x000000ffff097224 */ /* 0x000fe200078e0007 */
[----:B------:R-:W-:Y:S01]  /*12110*/  @P1 SHF.R.U32.HI R9, RZ, c[0x0][0x4f0], R5 ;  /* 0x00013c00ff091a19 */ /* 0x000fe20000011605 */
[----:B------:R-:W-:Y:S01]  /*12120*/  IMAD R13, R13, c[0x0][0x3e8], RZ ;  /* 0x0000fa000d0d7a24 */ /* 0x000fe200078e02ff */
[----:B------:R-:W-:Y:S01]  /*12130*/  SHF.R.S32.HI R5, RZ, 0x3, R11 ;  /* 0x00000003ff057819 */ /* 0x000fe2000001140b */
[----:B------:R-:W-:Y:S01]  /*12140*/  IMAD.WIDE.U32 R18, R10, c[0x0][0x3e8], R18 ;  /* 0x0000fa000a127a25 */ /* 0x000fe200078e0012 */
[----:B------:R-:W-:-:S03]  /*12150*/  SHF.R.S32.HI R20, RZ, 0x1f, R9 ;  /* 0x0000001fff147819 */ /* 0x000fc60000011409 */
[----:B------:R-:W-:Y:S02]  /*12160*/  IMAD R13, R10, c[0x0][0x3ec], R13 ;  /* 0x0000fb000a0d7a24 */ /* 0x000fe400078e020d */
[----:B------:R-:W-:Y:S02]  /*12170*/  IMAD.MOV R10, RZ, RZ, -R9 ;  /* 0x000000ffff0a7224 */ /* 0x000fe400078e0a09 */
[----:B------:R-:W-:Y:S02]  /*12180*/  IMAD R11, R15, c[0x0][0x498], RZ ;  /* 0x000126000f0b7a24 */ /* 0x000fe400078e02ff */
[----:B------:R-:W-:-:S04]  /*12190*/  IMAD.WIDE.U32 R16, R14, c[0x0][0x498], R16 ;  /* 0x000126000e107a25 */ /* 0x000fc800078e0010 */
[----:B------:R-:W-:Y:S01]  /*121a0*/  IMAD R10, R10, c[0x0][0x4e8], R7 ;  /* 0x00013a000a0a7a24 */ /* 0x000fe200078e0207 */
[----:B------:R-:W-:Y:S01]  /*121b0*/  IADD3 R16, P0, R9, R16, RZ ;  /* 0x0000001009107210 */ /* 0x000fe20007f1e0ff */
[----:B------:R-:W-:Y:S01]  /*121c0*/  IMAD.IADD R19, R19, 0x1, R13 ;  /* 0x0000000113137824 */ /* 0x000fe200078e020d */
[----:B------:R-:W-:Y:S01]  /*121d0*/  LEA R13, R0, R5, 0x5 ;  /* 0x00000005000d7211 */ /* 0x000fe200078e28ff */
[----:B------:R-:W-:Y:S01]  /*121e0*/  IMAD R7, R14, c[0x0][0x49c], R11 ;  /* 0x000127000e077a24 */ /* 0x000fe200078e020b */
[----:B------:R-:W-:Y:S01]  /*121f0*/  SHF.R.S32.HI R11, RZ, 0x1f, R10 ;  /* 0x0000001fff0b7819 */ /* 0x000fe2000001140a */
[----:B------:R-:W-:Y:S02]  /*12200*/  IMAD.SHL.U32 R0, R0, 0x8, RZ ;  /* 0x0000000800007824 */ /* 0x000fe400078e00ff */
[----:B------:R-:W-:Y:S01]  /*12210*/  IMAD R13, R40, 0x80, R13 ;  /* 0x00000080280d7824 */ /* 0x000fe200078e020d */
[----:B------:R-:W-:Y:S01]  /*12220*/  IADD3.X R17, R20, R17, R7, P0, !PT ;  /* 0x0000001114117210 */ /* 0x000fe200007fe407 */
[----:B------:R-:W-:Y:S01]  /*12230*/  IMAD R11, R11, c[0x0][0x488], RZ ;  /* 0x000122000b0b7a24 */ /* 0x000fe200078e02ff */
[----:B------:R-:W-:Y:S01]  /*12240*/  IADD3 R36, R0, 0x40, RZ ;  /* 0x0000004000247810 */ /* 0x000fe20007ffe0ff */
[----:B------:R-:W-:Y:S01]  /*12250*/  @P1 IMAD.HI.U32 R12, R13, c[0x0][0x4ec], RZ ;  /* 0x00013b000d0c1a27 */ /* 0x000fe200078e00ff */
[----:B------:R-:W-:-:S03]  /*12260*/  MOV R9, R13 ;  /* 0x0000000d00097202 */ /* 0x000fc60000000f00 */
[----:B------:R-:W-:Y:S01]  /*12270*/  IMAD.WIDE.U32 R16, R10, c[0x0][0x488], R16 ;  /* 0x000122000a107a25 */ /* 0x000fe200078e0010 */
[----:B------:R-:W-:-:S03]  /*12280*/  @P1 SHF.R.U32.HI R9, RZ, c[0x0][0x4f0], R12 ;  /* 0x00013c00ff091a19 */ /* 0x000fc6000001160c */
[----:B------:R-:W-:Y:S01]  /*12290*/  IMAD R11, R10, c[0x0][0x48c], R11 ;  /* 0x000123000a0b7a24 */ /* 0x000fe200078e020b */
[----:B------:R-:W-:Y:S01]  /*122a0*/  LEA R12, P0, R16, c[0x0][0x450], 0x2 ;  /* 0x00011400100c7a11 */ /* 0x000fe200078010ff */
[----:B------:R-:W-:Y:S02]  /*122b0*/  IMAD.SHL.U32 R7, R5, 0x40, RZ ;  /* 0x0000004005077824 */ /* 0x000fe400078e00ff */
[----:B------:R-:W-:Y:S01]  /*122c0*/  IMAD R15, R15, c[0x0][0x3f0], RZ ;  /* 0x0000fc000f0f7a24 */ /* 0x000fe200078e02ff */
[----:B------:R-:W-:Y:S01]  /*122d0*/  IADD3 R11, R17, R11, RZ ;  /* 0x0000000b110b7210 */ /* 0x000fe20007ffe0ff */
[----:B------:R-:W-:Y:S01]  /*122e0*/  SHFL.IDX PT, R42, R12, RZ, 0x1c1f ;  /* 0x001c1fff0c2a7589 */ /* 0x000fe200000e0000 */
[----:B------:R-:W-:Y:S01]  /*122f0*/  LOP3.LUT R7, R7, 0x1c0, RZ, 0xc0, !PT ;  /* 0x000001c007077812 */ /* 0x000fe200078ec0ff */
[----:B------:R-:W-:Y:S01]  /*12300*/  IMAD R17, R14, c[0x0][0x3f4], R15 ;  /* 0x0000fd000e117a24 */ /* 0x000fe200078e020f */
[----:B------:R-:W-:Y:S01]  /*12310*/  LEA.HI.X R11, R16, c[0x0][0x454], R11, 0x2, P0 ;  /* 0x00011500100b7a11 */ /* 0x000fe200000f140b */
[----:B------:R-:W-:Y:S01]  /*12320*/  SHFL.IDX PT, R34, R12, 0x1, 0x1c1f ;  /* 0x003c1f000c227f89 */ /* 0x000fe200000e0000 */
[----:B------:R-:W-:Y:S01]  /*12330*/  LOP3.LUT R10, R7, 0x38, R0, 0xf8, !PT ;  /* 0x00000038070a7812 */ /* 0x000fe200078ef800 */
[----:B------:R-:W-:Y:S01]  /*12340*/  IMAD.WIDE.U32 R14, R14, c[0x0][0x3f0], R18 ;  /* 0x0000fc000e0e7a25 */ /* 0x000fe200078e0012 */
[----:B------:R-:W-:Y:S01]  /*12350*/  SHF.R.U32.HI R7, RZ, 0x3, R7 ;  /* 0x00000003ff077819 */ /* 0x000fe20000011607 */
[----:B------:R-:W1:Y:S01]  /*12360*/  SHFL.IDX PT, R43, R11, RZ, 0x1c1f ;  /* 0x001c1fff0b2b7589 */ /* 0x000e6200000e0000 */
[----:B------:R-:W-:Y:S01]  /*12370*/  LEA R16, R40, R3, 0x7 ;  /* 0x0000000328107211 */ /* 0x000fe200078e38ff */
[--C-:B------:R-:W-:Y:S01]  /*12380*/  IMAD.MOV R32, RZ, RZ, -R9.reuse ;  /* 0x000000ffff207224 */ /* 0x100fe200078e0a09 */
[----:B------:R-:W-:Y:S01]  /*12390*/  LOP3.LUT R7, R10, R7, RZ, 0x3c, !PT ;  /* 0x000000070a077212 */ /* 0x000fe200078e3cff */
[----:B------:R-:W3:Y:S01]  /*123a0*/  SHFL.IDX PT, R35, R11, 0x1, 0x1c1f ;  /* 0x003c1f000b237f89 */ /* 0x000ee200000e0000 */
[----:B------:R-:W-:Y:S01]  /*123b0*/  SHF.R.S32.HI R10, RZ, 0x1f, R9 ;  /* 0x0000001fff0a7819 */ /* 0x000fe20000011409 */
[----:B-----5:R-:W-:Y:S01]  /*123c0*/  IMAD R3, R8, c[0x0][0x4e8], RZ ;  /* 0x00013a0008037a24 */ /* 0x020fe200078e02ff */
[----:B------:R-:W-:Y:S01]  /*123d0*/  IADD3 R8, R16, 0x8, RZ ;  /* 0x0000000810087810 */ /* 0x000fe20007ffe0ff */
[----:B------:R-:W-:Y:S01]  /*123e0*/  IMAD.IADD R15, R15, 0x1, R17 ;  /* 0x000000010f0f7824 */ /* 0x000fe200078e0211 */
[----:B------:R-:W-:Y:S01]  /*123f0*/  LEA R40, R40, R5, 0x7 ;  /* 0x0000000528287211 */ /* 0x000fe200078e38ff */
[----:B------:R-:W-:Y:S01]  /*12400*/  IMAD R32, R32, c[0x0][0x4e8], R13 ;  /* 0x00013a0020207a24 */ /* 0x000fe200078e020d */
[-C--:B------:R-:W-:Y:S01]  /*12410*/  ISETP.GE.OR P0, PT, R16, R3.reuse, P2 ;  /* 0x000000031000720c */ /* 0x080fe20001706670 */
[----:B------:R-:W-:Y:S01]  /*12420*/  IMAD R10, R10, c[0x0][0x3e0], RZ ;  /* 0x0000f8000a0a7a24 */ /* 0x000fe200078e02ff */
[----:B------:R-:W-:Y:S01]  /*12430*/  ISETP.GE.OR P2, PT, R8, R3, P2 ;  /* 0x000000030800720c */ /* 0x000fe20001746670 */
[----:B------:R-:W-:-:S02]  /*12440*/  IMAD.SHL.U32 R6, R6, 0x8, RZ ;  /* 0x0000000806067824 */ /* 0x000fc400078e00ff */
[C---:B------:R-:W-:Y:S02]  /*12450*/  IMAD R10, R9.reuse, c[0x0][0x3e4], R10 ;  /* 0x0000f900090a7a24 */ /* 0x040fe400078e020a */
[----:B------:R-:W-:Y:S01]  /*12460*/  IMAD.WIDE.U32 R14, R9, c[0x0][0x3e0], R14 ;  /* 0x0000f800090e7a25 */ /* 0x000fe200078e000e */
[----:B------:R-:W-:Y:S02]  /*12470*/  SHF.R.S32.HI R9, RZ, 0x1f, R32 ;  /* 0x0000001fff097819 */ /* 0x000fe40000011420 */
[----:B------:R-:W-:Y:S01]  /*12480*/  LOP3.LUT R7, R7, 0x7ffffe00, R6, 0xf8, !PT ;  /* 0x7ffffe0007077812 */ /* 0x000fe200078ef806 */
[----:B------:R-:W-:Y:S02]  /*12490*/  IMAD.IADD R15, R15, 0x1, R10 ;  /* 0x000000010f0f7824 */ /* 0x000fe400078e020a */
[----:B------:R-:W-:Y:S01]  /*124a0*/  IMAD R9, R9, c[0x0][0x3d8], RZ ;  /* 0x0000f60009097a24 */ /* 0x000fe200078e02ff */
[----:B------:R-:W-:Y:S01]  /*124b0*/  SHF.L.U32 R41, R7, 0x1, RZ ;  /* 0x0000000107297819 */ /* 0x000fe200000006ff */
[----:B-1----:R1:W-:Y:S02]  /*124c0*/  @!P0 ST.E [R42.64], R2 ;  /* 0x000000022a008985 */ /* 0x0023e4000c10190a */
[----:B------:R-:W-:-:S02]  /*124d0*/  IMAD R6, R32, c[0x0][0x3dc], R9 ;  /* 0x0000f70020067a24 */ /* 0x000fc400078e0209 */
[----:B------:R-:W-:Y:S01]  /*124e0*/  IMAD.WIDE.U32 R32, R32, c[0x0][0x3d8], R14 ;  /* 0x0000f60020207a25 */ /* 0x000fe200078e000e */
[----:B---3--:R1:W-:Y:S03]  /*124f0*/  @!P2 ST.E [R34.64], R4 ;  /* 0x000000042200a985 */ /* 0x0083e6000c10190a */
[----:B------:R-:W-:Y:S01]  /*12500*/  IMAD.IADD R6, R33, 0x1, R6 ;  /* 0x0000000121067824 */ /* 0x000fe200078e0206 */
[----:B------:R1:W3:Y:S01]  /*12510*/  LDS.128 R28, [R41+0x1080] ;  /* 0x00108000291c7984 */ /* 0x0002e20000000c00 */
[----:B------:R-:W-:-:S03]  /*12520*/  LEA R38, P0, R32, c[0x0][0x380], 0x1 ;  /* 0x0000e00020267a11 */ /* 0x000fc600078008ff */
[----:B------:R1:W4:Y:S01]  /*12530*/  LDS.128 R24, [R41+0x2080] ;  /* 0x0020800029187984 */ /* 0x0003220000000c00 */
[----:B------:R-:W-:Y:S02]  /*12540*/  LEA.HI.X R37, R32, c[0x0][0x384], R6, 0x1, P0 ;  /* 0x0000e10020257a11 */ /* 0x000fe400000f0c06 */
[----:B------:R-:W-:Y:S01]  /*12550*/  ISETP.GE.AND P0, PT, R40, R3, PT ;  /* 0x000000032800720c */ /* 0x000fe20003f06270 */
[----:B------:R1:W2:Y:S04]  /*12560*/  LDS.128 R20, [R41+0x3080] ;  /* 0x0030800029147984 */ /* 0x0002a80000000c00 */
        /* <DEDUP_REMOVED lines=17> */
.L_x_271:
[----:B------:R-:W-:Y:S05]  /*12680*/  BSYNC B0 ;  /* 0x0000000000007941 */ /* 0x000fea0003800000 */
.L_x_270:
        /* <DEDUP_REMOVED lines=15> */
.L_x_273:
[----:B------:R-:W-:Y:S05]  /*12780*/  BSYNC B0 ;  /* 0x0000000000007941 */ /* 0x000fea0003800000 */
.L_x_272:
[----:B------:R-:W-:Y:S01]  /*12790*/  IADD3 R2, R40, 0x40, RZ ;  /* 0x0000004028027810 */ /* 0x000fe20007ffe0ff */
[----:B---34-:R3:W4:Y:S01]  /*127a0*/  SHFL.IDX PT, R7, R37, 0x2, 0x181f ;  /* 0x00581f0025077f89 */ /* 0x01872200000e0000 */
[----:B------:R-:W-:Y:S02]  /*127b0*/  BSSY B0, `(.L_x_274) ;  /* 0x000000d000007945 */ /* 0x000fe40003800000 */
[----:B------:R-:W-:Y:S01]  /*127c0*/  ISETP.GE.AND P0, PT, R2, R3, PT ;  /* 0x000000030200720c */ /* 0x000fe20003f06270 */
[----:B------:R3:W1:-:S12]  /*127d0*/  SHFL.IDX PT, R6, R38, 0x2, 0x181f ;  /* 0x00581f0026067f89 */ /* 0x00065800000e0000 */
[----:B------:R-:W-:Y:S05]  /*127e0*/  @P0 BRA `(.L_x_275) ;  /* 0x0000009000000947 */ /* 0x000fea0003800000 */
[----:B------:R-:W-:Y:S02]  /*127f0*/  ISETP.GE.AND P0, PT, R36, c[0x0][0x3c8], PT ;  /* 0x0000f20024007a0c */ /* 0x000fe40003f06270 */
[----:B------:R-:W-:-:S11]  /*12800*/  ISETP.GE.AND P1, PT, R0, c[0x0][0x3c8], PT ;  /* 0x0000f20000007a0c */ /* 0x000fd60003f26270 */
[----:B------:R-:W-:-:S04]  /*12810*/  @!P0 SHF.R.S32.HI R5, RZ, 0x1f, R36 ;  /* 0x0000001fff058819 */ /* 0x000fc80000011424 */
[----:B------:R-:W-:Y:S01]  /*12820*/  @!P0 LEA.HI R2, R5, R36, RZ, 0x3 ;  /* 0x0000002405028211 */ /* 0x000fe200078f18ff */
[----:B-1--4-:R-:W-:-:S03]  /*12830*/  @!P1 IMAD.WIDE R4, R0, 0x2, R6 ;  /* 0x0000000200049825 */ /* 0x012fc600078e0206 */
[----:B------:R-:W-:Y:S02]  /*12840*/  @!P0 LOP3.LUT R2, R2, 0xfffffff8, RZ, 0xc0, !PT ;  /* 0xfffffff802028812 */ /* 0x000fe400078ec0ff */
[----:B------:R1:W-:Y:S03]  /*12850*/  @!P1 ST.E.128 [R4.64], R24 ;  /* 0x0000001804009985 */ /* 0x0003e6000c101d0a */
[----:B------:R-:W-:-:S05]  /*12860*/  @!P0 IMAD.WIDE R6, R2, 0x2, R6 ;  /* 0x0000000202068825 */ /* 0x000fca00078e0206 */
[----:B------:R1:W-:Y:S02]  /*12870*/  @!P0 ST.E.128 [R6.64], R12 ;  /* 0x0000000c06008985 */ /* 0x0003e4000c101d0a */
.L_x_275:
[----:B------:R-:W-:Y:S05]  /*12880*/  BSYNC B0 ;  /* 0x0000000000007941 */ /* 0x000fea0003800000 */
.L_x_274:
[----:B------:R-:W-:Y:S01]  /*12890*/  IADD3 R40, R40, 0x60, RZ ;  /* 0x0000006028287810 */ /* 0x000fe20007ffe0ff */
[----:B-1----:R1:W3:Y:S03]  /*128a0*/  SHFL.IDX PT, R5, R37, 0x3, 0x181f ;  /* 0x00781f0025057f89 */ /* 0x0022e600000e0000 */
[----:B------:R-:W-:Y:S01]  /*128b0*/  ISETP.GE.AND P0, PT, R40, R3, PT ;  /* 0x000000032800720c */ /* 0x000fe20003f06270 */
[----:B------:R1:W4:-:S12]  /*128c0*/  SHFL.IDX PT, R4, R38, 0x3, 0x181f ;  /* 0x00781f0026047f89 */ /* 0x00031800000e0000 */
[----:B------:R-:W-:Y:S05]  /*128d0*/  @P0 EXIT ;  /* 0x000000000000094d */ /* 0x000fea0003800000 */
[----:B------:R-:W-:-:S13]  /*128e0*/  ISETP.GE.AND P0, PT, R0, c[0x0][0x3c8], PT ;  /* 0x0000f20000007a0c */ /* 0x000fda0003f06270 */
[----:B---34-:R-:W-:-:S05]  /*128f0*/  @!P0 IMAD.WIDE R2, R0, 0x2, R4 ;  /* 0x0000000200028825 */ /* 0x018fca00078e0204 */
[----:B--2---:R2:W-:Y:S01]  /*12900*/  @!P0 ST.E.128 [R2.64], R20 ;  /* 0x0000001402008985 */ /* 0x0045e2000c101d0a */
[----:B------:R-:W-:-:S13]  /*12910*/  ISETP.GE.AND P0, PT, R36, c[0x0][0x3c8], PT ;  /* 0x0000f20024007a0c */ /* 0x000fda0003f06270 */
[----:B------:R-:W-:Y:S05]  /*12920*/  @P0 EXIT ;  /* 0x000000000000094d */ /* 0x000fea0003800000 */
[----:B--2---:R-:W-:-:S04]  /*12930*/  SHF.R.S32.HI R3, RZ, 0x1f, R36 ;  /* 0x0000001fff037819 */ /* 0x004fc80000011424 */
[----:B------:R-:W-:-:S04]  /*12940*/  LEA.HI R3, R3, R36, RZ, 0x3 ;  /* 0x0000002403037211 */ /* 0x000fc800078f18ff */
[----:B------:R-:W-:-:S05]  /*12950*/  LOP3.LUT R3, R3, 0xfffffff8, RZ, 0xc0, !PT ;  /* 0xfffffff803037812 */ /* 0x000fca00078ec0ff */
[----:B------:R-:W-:-:S05]  /*12960*/  IMAD.WIDE R4, R3, 0x2, R4 ;  /* 0x0000000203047825 */ /* 0x000fca00078e0204 */
[----:B------:R-:W-:Y:S01]  /*12970*/  ST.E.128 [R4.64], R8 ;  /* 0x0000000804007985 */ /* 0x000fe2000c101d0a */
[----:B------:R-:W-:Y:S05]  /*12980*/  EXIT ;  /* 0x000000000000794d */ /* 0x000fea0003800000 */
.L_x_268:
        /* <DEDUP_REMOVED lines=8> */
[----:B------:R-:W3:Y:S04]  /*12a10*/  @P1 LDG.E R3, [R4.64] ;  /* 0x0000000a04031981 */ /* 0x000ee8000c1e1900 */
[----:B------:R1:W5:Y:S01]  /*12a20*/  @P0 LDG.E R2, [R6.64] ;  /* 0x0000000a06020981 */ /* 0x000362000c1e1900 */
[----:B------:R-:W-:Y:S02]  /*12a30*/  CS2R R12, SRZ ;  /* 0x00000000000c7805 */ /* 0x000fe4000001ff00 */
[--C-:B---3--:R-:W-:Y:S01]  /*12a40*/  @P1 SHF.R.S32.HI R13, RZ, 0x1f, R3.reuse ;  /* 0x0000001fff0d1819 */ /* 0x108fe20000011403 */
[----:B------:R-:W-:Y:S01]  /*12a50*/  @P1 IMAD.MOV.U32 R12, RZ, RZ, R3 ;  /* 0x000000ffff0c1224 */ /* 0x000fe200078e0003 */
[----:B------:R-:W-:Y:S05]  /*12a60*/  @P0 BRA `(.L_x_276) ;  /* 0x0000004000000947 */ /* 0x000fea0003800000 */
[----:B-1----:R-:W-:Y:S05]  /*12a70*/  @!P1 BRA `(.L_x_276) ;  /* 0x0000003000009947 */ /* 0x002fea0003800000 */
[----:B-----5:R-:W3:Y:S04]  /*12a80*/  LDG.E R2, [R4.64] ;  /* 0x0000000a04027981 */ /* 0x020ee8000c1e1900 */
[----:B------:R-:W3:Y:S02]  /*12a90*/  LDG.E R3, [R4.64+0x4] ;  /* 0x0000040a04037981 */ /* 0x000ee4000c1e1900 */
[----:B---3--:R-:W-:-:S02]  /*12aa0*/  IADD3 R2, -R2, R3, RZ ;  /* 0x0000000302027210 */ /* 0x008fc40007ffe1ff */
.L_x_276:
[----:B-1----:R-:W1:Y:S01]  /*12ab0*/  S2R R0, SR_TID.X ;  /* 0x0000000000007919 */ /* 0x002e620000002100 */
[----:B------:R-:W-:Y:S01]  /*12ac0*/  SHF.R.S32.HI R9, RZ, 0x1f, R218 ;  /* 0x0000001fff097819 */ /* 0x000fe200000114da */
[----:B------:R-:W-:Y:S01]  /*12ad0*/  BSSY B0, `(.L_x_277) ;  /* 0x0000028000007945 */ /* 0x000fe20003800000 */
[----:B------:R-:W-:-:S02]  /*12ae0*/  SEL R218, R218, RZ, !P1 ;  /* 0x000000ffdada7207 */ /* 0x000fc40004800000 */
[----:B------:R-:W-:Y:S02]  /*12af0*/  SEL R9, R9, RZ, !P1 ;  /* 0x000000ff09097207 */ /* 0x000fe40004800000 */
[----:B-1----:R-:W-:-:S13]  /*12b00*/  ISETP.GT.AND P0, PT, R0, 0x7f, PT ;  /* 0x0000007f0000780c */ /* 0x002fda0003f04270 */
        /* <DEDUP_REMOVED lines=36> */
.L_x_278:
[----:B------:R-:W-:Y:S05]  /*12d50*/  BSYNC B0 ;  /* 0x0000000000007941 */ /* 0x000fea0003800000 */
.L_x_277:
[----:B------:R-:W3:Y:S01]  /*12d60*/  S2R R7, SR_CTAID.Y ;  /* 0x0000000000077919 */ /* 0x000ee20000002600 */
        /* <DEDUP_REMOVED lines=18> */
[----:B---3--:R-:W-:Y:S01]  /*12e90*/  SHF.R.S32.HI R6, RZ, 0x1f, R7 ;  /* 0x0000001fff067819 */ /* 0x008fe20000011407 */
        /* <DEDUP_REMOVED lines=26> */
[----:B------:R1:W3:Y:S01]  /*13040*/  SHFL.IDX PT, R6, R3, RZ, 0x181f ;  /* 0x00181fff03067589 */ /* 0x0002e200000e0000 */
[----:B------:R-:W-:-:S03]  /*13050*/  ISETP.GE.AND P0, PT, R9, R2, PT ;  /* 0x000000020900720c */ /* 0x000fc60003f06270 */
[----:B------:R1:W4:Y:S10]  /*13060*/  SHFL.IDX PT, R7, R0, RZ, 0x181f ;  /* 0x00181fff00077589 */ /* 0x00033400000e0000 */
        /* <DEDUP_REMOVED lines=10> */
.L_x_280:
[----:B------:R-:W-:Y:S05]  /*13110*/  BSYNC B0 ;  /* 0x0000000000007941 */ /* 0x000fea0003800000 */
.L_x_279:
[----:B---34-:R-:W-:Y:S01]  /*13120*/  IADD3 R7, R9, 0x20, RZ ;  /* 0x0000002009077810 */ /* 0x018fe20007ffe0ff */
[----:B------:R3:W4:Y:S01]  /*13130*/  SHFL.IDX PT, R11, R0, 0x1, 0x181f ;  /* 0x00381f00000b7f89 */ /* 0x00072200000e0000 */
[----:B------:R-:W-:Y:S02]  /*13140*/  BSSY B0, `(.L_x_281) ;  /* 0x000000d000007945 */ /* 0x000fe40003800000 */
[----:B------:R-:W-:Y:S01]  /*13150*/  ISETP.GE.AND P0, PT, R7, R2, PT ;  /* 0x000000020700720c */ /* 0x000fe20003f06270 */
[----:B------:R3:W1:-:S12]  /*13160*/  SHFL.IDX PT, R10, R3, 0x1, 0x181f ;  /* 0x00381f00030a7f89 */ /* 0x00065800000e0000 */
        /* <DEDUP_REMOVED lines=10> */
.L_x_282:
[----:B------:R-:W-:Y:S05]  /*13210*/  BSYNC B0 ;  /* 0x0000000000007941 */ /* 0x000fea0003800000 */
.L_x_281:
[----:B-1----:R-:W-:Y:S01]  /*13220*/  IADD3 R7, R9, 0x40, RZ ;  /* 0x0000004009077810 */ /* 0x002fe20007ffe0ff */
[----:B----4-:R1:W4:Y:S01]  /*13230*/  SHFL.IDX PT, R11, R0, 0x2, 0x181f ;  /* 0x00581f00000b7f89 */ /* 0x01032200000e0000 */
[----:B------:R-:W-:Y:S02]  /*13240*/  BSSY B0, `(.L_x_283) ;  /* 0x000000d000007945 */ /* 0x000fe40003800000 */
[----:B------:R-:W-:Y:S01]  /*13250*/  ISETP.GE.AND P0, PT, R7, R2, PT ;  /* 0x000000020700720c */ /* 0x000fe20003f06270 */
[----:B------:R1:W2:-:S12]  /*13260*/  SHFL.IDX PT, R10, R3, 0x2, 0x181f ;  /* 0x00581f00030a7f89 */ /* 0x00029800000e0000 */
[----:B------:R-:W-:Y:S05]  /*13270*/  @P0 BRA `(.L_x_284) ;  /* 0x0000009000000947 */ /* 0x000fea0003800000 */
[----:B------:R-:W-:Y:S02]  /*13280*/  ISETP.GE.AND P0, PT, R4, c[0x0][0x3c8], PT ;  /* 0x0000f20004007a0c */ /* 0x000fe40003f06270 */
[----:B------:R-:W-:-:S11]  /*13290*/  ISETP.GE.AND P1, PT, R5, c[0x0][0x3c8], PT ;  /* 0x0000f20005007a0c */ /* 0x000fd60003f26270 */
[----:B------:R-:W-:Y:S02]  /*132a0*/  @!P0 SHF.R.S32.HI R7, RZ, 0x1f, R4 ;  /* 0x0000001fff078819 */ /* 0x000fe40000011404 */
[----:B--2-4-:R-:W-:Y:S02]  /*132b0*/  @!P1 IMAD.WIDE R12, R5, 0x2, R10 ;  /* 0x00000002050c9825 */ /* 0x014fe400078e020a */
[----:B------:R-:W-:-:S03]  /*132c0*/  @!P0 LEA.HI R6, R7, R4, RZ, 0x3 ;  /* 0x0000000407068211 */ /* 0x000fc600078f18ff */
[----:B------:R2:W-:Y:S01]  /*132d0*/  @!P1 ST.E.128 [R12.64], RZ ;  /* 0x000000ff0c009985 */ /* 0x0005e2000c101d0a */
[----:B------:R-:W-:-:S05]  /*132e0*/  @!P0 LOP3.LUT R6, R6, 0xfffffff8, RZ, 0xc0, !PT ;  /* 0xfffffff806068812 */ /* 0x000fca00078ec0ff */
[----:B------:R-:W-:-:S05]  /*132f0*/  @!P0 IMAD.WIDE R6, R6, 0x2, R10 ;  /* 0x0000000206068825 */ /* 0x000fca00078e020a */
[----:B------:R2:W-:Y:S02]  /*13300*/  @!P0 ST.E.128 [R6.64], RZ ;  /* 0x000000ff06008985 */ /* 0x0005e4000c101d0a */
.L_x_284:
[----:B------:R-:W-:Y:S05]  /*13310*/  BSYNC B0 ;  /* 0x0000000000007941 */ /* 0x000fea0003800000 */
.L_x_283:
[----:B------:R-:W-:Y:S01]  /*13320*/  IADD3 R9, R9, 0x60, RZ ;  /* 0x0000006009097810 */ /* 0x000fe20007ffe0ff */
[----:B--2---:R2:W1:Y:S03]  /*13330*/  SHFL.IDX PT, R7, R0, 0x3, 0x181f ;  /* 0x00781f0000077f89 */ /* 0x00446600000e0000 */
        /* <DEDUP_REMOVED lines=14> */
.L_x_285:
        /* <DEDUP_REMOVED lines=14> */
.L_x_3540:


//--------------------- .text._ZN7cutlass13device_kernelIN5flash19enable_sm80_to_sm89INS1_16FlashAttnFwdSm80INS1_25CollectiveMainloopFwdSm80ILi8ELi1ELb1EN4cute5tupleIJNS5_1CILi128EEENS7_ILi96EEES8_EEELi128ENS_6half_tEfNS_4arch4Sm80ELb0ELb1ELb1ELb1ELb0ELb1ELb1ELb0EEENS1_21CollectiveEpilogueFwdINS6_IJS8_S8_S9_EEENS6_IJNS7_ILi1EEESH_SH_EEESB_SD_Li256ELb1ELb1ELb0ELb0EEENS1_19SingleTileSchedulerILb1ELb0ELb1ELi128EEEEEEEEEvNT_6ParamsE --------------------------
	.section	.text._ZN7cutlass13device_kernelIN5flash19enable_sm80_to_sm89INS1_16FlashAttnFwdSm80INS1_25CollectiveMainloopFwdSm80ILi8ELi1ELb1EN4cute5tupleIJNS5_1CILi128EEENS7_ILi96EEES8_EEELi128ENS_6half_tEfNS_4arch4Sm80ELb0ELb1ELb1ELb1ELb0ELb1ELb1ELb0EEENS1_21CollectiveEpilogueFwdINS6_IJS8_S8_S9_EEENS6_IJNS7_ILi1EEESH_SH_EEESB_SD_Li256ELb1ELb1ELb0ELb0EEENS1_19SingleTileSchedulerILb1ELb0ELb1ELi128EEEEEEEEEvNT_6ParamsE,"ax",@progbits
	.sectioninfo	@"SHI_REGISTERS=254"
	.align	128
.text._ZN7cutlass13device_kernelIN5flash19enable_sm80_to_sm89INS1_16FlashAttnFwdSm80INS1_25CollectiveMainloopFwdSm80ILi8ELi1ELb1EN4cute5tupleIJNS5_1CILi128EEENS7_ILi96EEES8_EEELi128ENS_6half_tEfNS_4arch4Sm80ELb0ELb1ELb1ELb1ELb0ELb1ELb1ELb0EEENS1_21CollectiveEpilogueFwdINS6_IJS8_S8_S9_EEENS6_IJNS7_ILi1EEESH_SH_EEESB_SD_Li256ELb1ELb1ELb0ELb0EEENS1_19SingleTileSchedulerILb1ELb0ELb1ELi128EEEEEEEEEvNT_6ParamsE:
        .type           _ZN7cutlass13device_kernelIN5flash19enable_sm80_to_sm89INS1_16FlashAttnFwdSm80INS1_25CollectiveMainloopFwdSm80ILi8ELi1ELb1EN4cute5tupleIJNS5_1CILi128EEENS7_ILi96EEES8_EEELi128ENS_6half_tEfNS_4arch4Sm80ELb0ELb1ELb1ELb1ELb0ELb1ELb1ELb0EEENS1_21CollectiveEpilogueFwdINS6_IJS8_S8_S9_EEENS6_IJNS7_ILi1EEESH_SH_EEESB_SD_Li256ELb1ELb1ELb0ELb0EEENS1_19SingleTileSchedulerILb1ELb0ELb1ELi128EEEEEEEEEvNT_6ParamsE,@function
        .size           _ZN7cutlass13device_kernelIN5flash19enable_sm80_to_sm89INS1_16FlashAttnFwdSm80INS1_25CollectiveMainloopFwdSm80ILi8ELi1ELb1EN4cute5tupleIJNS5_1CILi128EEENS7_ILi96EEES8_EEELi128ENS_6half_tEfNS_4arch4Sm80ELb0ELb1ELb1ELb1ELb0ELb1ELb1ELb0EEENS1_21CollectiveEpilogueFwdINS6_IJS8_S8_S9_EEENS6_IJNS7_ILi1EEESH_SH_EEESB_SD_Li256ELb1ELb1ELb0ELb0EEENS1_19SingleTileSchedulerILb1ELb0ELb1ELi128EEEEEEEEEvNT_6ParamsE,(.L_x_3541 - _ZN7cutlass13device_kernelIN5flash19enable_sm80_to_sm89INS1_16FlashAttnFwdSm80INS1_25CollectiveMainloopFwdSm80ILi8ELi1ELb1EN4cute5tupleIJNS5_1CILi128EEENS7_ILi96EEES8_EEELi128ENS_6half_tEfNS_4arch4Sm80ELb0ELb1ELb1ELb1ELb0ELb1ELb1ELb0EEENS1_21CollectiveEpilogueFwdINS6_IJS8_S8_S9_EEENS6_IJNS7_ILi1EEESH_SH_EEESB_SD_Li256ELb1ELb1ELb0ELb0EEENS1_19SingleTileSchedulerILb1ELb0ELb1ELi128EEEEEEEEEvNT_6ParamsE)
        .other          _ZN7cutlass13device_kernelIN5flash19enable_sm80_to_sm89INS1_16FlashAttnFwdSm80INS1_25CollectiveMainloopFwdSm80ILi8ELi1ELb1EN4cute5tupleIJNS5_1CILi128EEENS7_ILi96EEES8_EEELi128ENS_6half_tEfNS_4arch4Sm80ELb0ELb1ELb1ELb1ELb0ELb1ELb1ELb0EEENS1_21CollectiveEpilogueFwdINS6_IJS8_S8_S9_EEENS6_IJNS7_ILi1EEESH_SH_EEESB_SD_Li256ELb1ELb1ELb0ELb0EEENS1_19SingleTileSchedulerILb1ELb0ELb1ELi128EEEEEEEEEvNT_6ParamsE,@"STO_CUDA_ENTRY STV_DEFAULT"
_ZN7cutlass13device_kernelIN5flash19enable_sm80_to_sm89INS1_16FlashAttnFwdSm80INS1_25CollectiveMainloopFwdSm80ILi8ELi1ELb1EN4cute5tupleIJNS5_1CILi128EEENS7_ILi96EEES8_EEELi128ENS_6half_tEfNS_4arch4Sm80ELb0ELb1ELb1ELb1ELb0ELb1ELb1ELb0EEENS1_21CollectiveEpilogueFwdINS6_IJS8_S8_S9_EEENS6_IJNS7_ILi1EEESH_SH_EEESB_SD_Li256ELb1ELb1ELb0ELb0EEENS1_19SingleTileSchedulerILb1ELb0ELb1ELi128EEEEEEEEEvNT_6ParamsE:
        /* <DEDUP_REMOVED lines=16> */
.L_x_287:
        /* <DEDUP_REMOVED lines=8> */
.L_x_289:
[----:B------:R-:W-:-:S04]  /*0180*/  MOV R3, c[0x0][0x54c] ;  /* 0x0001530000037a02 */ /* 0x000fc80000000f00 */
.L_x_288:
[----:B------:R-:W-:Y:S01]  /*0190*/  USHF.L.U32 UR4, UR4, 0x7, URZ ;  /* 0x0000000704047899 */ /* 0x000fe2000800063f */
[----:B-----5:R-:W-:-:S05]  /*01a0*/  IMAD R3, R3, c[0x0][0x548], RZ ;  /* 0x0001520003037a24 */ /* 0x020fca00078e02ff */
[----:B------:R-:W-:-:S04]  /*01b0*/  MOV R118, UR4 ;  /* 0x0000000400767c02 */ /* 0x000fc80008000f00 */
[----:B------:R-:W-:-:S04]  /*01c0*/  ISETP.GE.AND P0, PT, R118, R3, PT ;  /* 0x000000037600720c */ /* 0x000fc80003f06270 */
[----:B------:R-:W-:Y:S01]  /*01d0*/  SEL R221, R221, 0xffffffff, !P0 ;  /* 0xffffffffdddd7807 */ /* 0x000fe20004000000 */
[----:B------:R-:W-:Y:S05]  /*01e0*/  BRA `(.L_x_290) ;  /* 0x0000013000007947 */ /* 0x000fea0003800000 */
.L_x_286:
[----:B------:R-:W-:-:S04]  /*01f0*/  ISETP.NE.U32.AND P0, PT, RZ, c[0x0][0x568], PT ;  /* 0x00015a00ff007a0c */ /* 0x000fc80003f05070 */
[----:B------:R-:W-:-:S13]  /*0200*/  ISETP.NE.AND.EX P0, PT, RZ, c[0x0][0x56c], PT, P0 ;  /* 0x00015b00ff007a0c */ /* 0x000fda0003f05300 */
[----:B------:R-:W-:Y:S05]  /*0210*/  @!P0 BRA `(.L_x_291) ;  /* 0x0000002000008947 */ /* 0x000fea0003800000 */
[----:B------:R1:W5:Y:S01]  /*0220*/  LDG.E R3, [R2.64] ;  /* 0x0000001002037981 */ /* 0x000362000c1e1900 */
[----:B------:R-:W-:Y:S05]  /*0230*/  BRA `(.L_x_292) ;  /* 0x0000009000007947 */ /* 0x000fea0003800000 */
.L_x_291:
        /* <DEDUP_REMOVED lines=8> */
.L_x_293:
[----:B------:R-:W-:-:S04]  /*02c0*/  MOV R3, c[0x0][0x54c] ;  /* 0x0001530000037a02 */ /* 0x000fc80000000f00 */
.L_x_292:
[----:B------:R-:W-:Y:S01]  /*02d0*/  USHF.L.U32 UR4, UR4, 0x7, URZ ;  /* 0x0000000704047899 */ /* 0x000fe2000800063f */
[----:B-----5:R-:W-:-:S05]  /*02e0*/  IMAD R3, R3, c[0x0][0x548], RZ ;  /* 0x0001520003037a24 */ /* 0x020fca00078e02ff */
[----:B------:R-:W-:-:S04]  /*02f0*/  MOV R118, UR4 ;  /* 0x0000000400767c02 */ /* 0x000fc80008000f00 */
[----:B------:R-:W-:-:S04]  /*0300*/  ISETP.GE.AND P0, PT, R118, R3, PT ;  /* 0x000000037600720c */ /* 0x000fc80003f06270 */
[----:B------:R-:W-:-:S04]  /*0310*/  SEL R221, R221, 0xffffffff, !P0 ;  /* 0xffffffffdddd7807 */ /* 0x000fc80004000000 */
.L_x_290:
[----:B------:R-:W-:-:S13]  /*0320*/  ISETP.GE.AND P0, PT, R221, RZ, PT ;  /* 0x000000ffdd00720c */ /* 0x000fda0003f06270 */
[----:B------:R-:W-:Y:S05]  /*0330*/  @!P0 EXIT ;  /* 0x000000000000894d */ /* 0x000fea0003800000 */
[----:B------:R-:W-:Y:S01]  /*0340*/  ISETP.NE.U32.AND P0, PT, RZ, c[0x0][0x370], PT ;  /* 0x0000dc00ff007a0c */ /* 0x000fe20003f05070 */
[----:B------:R-:W-:Y:S01]  /*0350*/  CS2R R122, SRZ ;  /* 0x00000000007a7805 */ /* 0x000fe2000001ff00 */
[----:B------:R-:W-:Y:S01]  /*0360*/  ISETP.NE.U32.AND P1, PT, RZ, c[0x0][0x360], PT ;  /* 0x0000d800ff007a0c */ /* 0x000fe20003f25070 */
[----:B------:R-:W-:Y:S01]  /*0370*/  IMAD.MOV.U32 R220, RZ, RZ, c[0x0][0x168] ;  /* 0x00005a00ffdc7624 */ /* 0x000fe200078e00ff */
[----:B------:R-:W-:Y:S01]  /*0380*/  ISETP.NE.AND.EX P2, PT, RZ, c[0x0][0x374], PT, P0 ;  /* 0x0000dd00ff007a0c */ /* 0x000fe20003f45300 */
[----:B------:R-:W-:Y:S01]  /*0390*/  IMAD.MOV.U32 R76, RZ, RZ, RZ ;  /* 0x000000ffff4c7224 */ /* 0x000fe200078e00ff */
[----:B------:R-:W-:Y:S01]  /*03a0*/  ISETP.NE.AND.EX P0, PT, RZ, c[0x0][0x364], PT, P1 ;  /* 0x0000d900ff007a0c */ /* 0x000fe20003f05310 */
[----:B-1----:R-:W-:Y:S01]  /*03b0*/  IMAD.MOV.U32 R2, RZ, RZ, RZ ;  /* 0x000000ffff027224 */ /* 0x002fe200078e00ff */
[----:B------:R-:W-:Y:S01]  /*03c0*/  ISETP.NE.U32.AND P1, PT, RZ, c[0x0][0x348], PT ;  /* 0x0000d200ff007a0c */ /* 0x000fe20003f25070 */
[----:B------:R-:W-:Y:S01]  /*03d0*/  IMAD.WIDE R10, R221, R6, c[0x0][0x348] ;  /* 0x0000d200dd0a7625 */ /* 0x000fe200078e0206 */
[----:B------:R-:W-:-:S02]  /*03e0*/  ISETP.NE.U32.AND P4, PT, RZ, c[0x0][0x350], PT ;  /* 0x0000d400ff007a0c */ /* 0x000fc40003f85070 */
[----:B------:R-:W-:Y:S01]  /*03f0*/  ISETP.NE.U32.AND P3, PT, RZ, c[0x0][0x358], PT ;  /* 0x0000d600ff007a0c */ /* 0x000fe20003f65070 */
[CC--:B------:R-:W-:Y:S01]  /*0400*/  IMAD.WIDE R8, R221.reuse, R6.reuse, c[0x0][0x350] ;  /* 0x0000d400dd087625 */ /* 0x0c0fe200078e0206 */
[----:B------:R-:W-:Y:S02]  /*0410*/  ISETP.NE.AND.EX P1, PT, RZ, c[0x0][0x34c], PT, P1 ;  /* 0x0000d300ff007a0c */ /* 0x000fe40003f25310 */
[----:B------:R-:W-:Y:S01]  /*0420*/  ISETP.NE.AND.EX P4, PT, RZ, c[0x0][0x354], PT, P4 ;  /* 0x0000d500ff007a0c */ /* 0x000fe20003f85340 */
[----:B------:R-:W-:Y:S01]  /*0430*/  @P2 IMAD.WIDE R16, R221, R6, c[0x0][0x370] ;  /* 0x0000dc00dd102625 */ /* 0x000fe200078e0206 */
[----:B------:R-:W-:-:S03]  /*0440*/  ISETP.NE.AND.EX P3, PT, RZ, c[0x0][0x35c], PT, P3 ;  /* 0x0000d700ff007a0c */ /* 0x000fc60003f65330 */
[CC--:B------:R-:W-:Y:S01]  /*0450*/  @P0 IMAD.WIDE R14, R221.reuse, R6.reuse, c[0x0][0x360] ;  /* 0x0000d800dd0e0625 */ /* 0x0c0fe200078e0206 */
[----:B------:R1:W5:Y:S03]  /*0460*/  @P2 LDG.E R123, [R16.64] ;  /* 0x00000010107b2981 */ /* 0x000366000c1e1900 */
[----:B------:R-:W-:Y:S01]  /*0470*/  IMAD.WIDE R12, R221, R6, c[0x0][0x358] ;  /* 0x0000d600dd0c7625 */ /* 0x000fe200078e0206 */
[----:B------:R1:W5:Y:S04]  /*0480*/  @P0 LDG.E R220, [R14.64] ;  /* 0x000000100edc0981 */ /* 0x000368000c1e1900 */
[----:B------:R1:W5:Y:S04]  /*0490*/  @P1 LDG.E R76, [R10.64] ;  /* 0x000000100a4c1981 */ /* 0x000368000c1e1900 */
[----:B------:R1:W5:Y:S04]  /*04a0*/  @P4 LDG.E R122, [R8.64] ;  /* 0x00000010087a4981 */ /* 0x000368000c1e1900 */
[----:B------:R1:W5:Y:S04]  /*04b0*/  @P3 LDG.E R2, [R12.64] ;  /* 0x000000100c023981 */ /* 0x000368000c1e1900 */
[----:B------:R-:W2:Y:S01]  /*04c0*/  S2R R219, SR_CTAID.Y ;  /* 0x0000000000db7919 */ /* 0x000ea20000002600 */
[----:B------:R-:W-:-:S02]  /*04d0*/  IMAD.MOV.U32 R4, RZ, RZ, c[0x0][0x1d0] ;  /* 0x00007400ff047624 */ /* 0x000fc400078e00ff */
[----:B------:R-:W-:Y:S01]  /*04e0*/  IMAD.MOV.U32 R0, RZ, RZ, c[0x0][0x228] ;  /* 0x00008a00ff007624 */ /* 0x000fe200078e00ff */
[----:B--2---:R-:W-:Y:S01]  /*04f0*/  SHF.R.S32.HI R218, RZ, 0x1f, R219 ;  /* 0x0000001fffda7819 */ /* 0x004fe200000114db */
[----:B------:R-:W-:Y:S05]  /*0500*/  @P0 BRA `(.L_x_294) ;  /* 0x0000004000000947 */ /* 0x000fea0003800000 */
[----:B-1----:R-:W-:Y:S05]  /*0510*/  @!P1 BRA `(.L_x_294) ;  /* 0x0000003000009947 */ /* 0x002fea0003800000 */
[----:B-----5:R-:W2:Y:S04]  /*0520*/  LDG.E R220, [R10.64] ;  /* 0x000000100adc7981 */ /* 0x020ea8000c1e1900 */
[----:B------:R-:W2:Y:S02]  /*0530*/  LDG.E R3, [R10.64+0x4] ;  /* 0x000004100a037981 */ /* 0x000ea4000c1e1900 */
[----:B--2---:R-:W-:Y:S02]  /*0540*/  IADD3 R220, -R220, R3, RZ ;  /* 0x00000003dcdc7210 */ /* 0x004fe40007ffe1ff */
.L_x_294:
[----:B-1----:R-:W-:-:S04]  /*0550*/  ISETP.NE.U32.AND P0, PT, RZ, c[0x0][0x368], PT ;  /* 0x0000da00ff007a0c */ /* 0x002fc80003f05070 */
[----:B------:R-:W-:-:S13]  /*0560*/  ISETP.NE.AND.EX P0, PT, RZ, c[0x0][0x36c], PT, P0 ;  /* 0x0000db00ff007a0c */ /* 0x000fda0003f05300 */
[----:B------:R-:W-:Y:S05]  /*0570*/  @!P0 BRA `(.L_x_295) ;  /* 0x0000003000008947 */ /* 0x000fea0003800000 */
[----:B------:R-:W-:-:S06]  /*0580*/  IMAD.WIDE R4, R221, R6, c[0x0][0x368] ;  /* 0x0000da00dd047625 */ /* 0x000fcc00078e0206 */
[----:B------:R1:W5:Y:S01]  /*0590*/  LDG.E R4, [R4.64] ;  /* 0x0000001004047981 */ /* 0x000362000c1e1900 */
[----:B------:R-:W-:Y:S05]  /*05a0*/  BRA `(.L_x_296) ;  /* 0x0000004000007947 */ /* 0x000fea0003800000 */
.L_x_295:
[----:B------:R-:W-:Y:S05]  /*05b0*/  @!P4 BRA `(.L_x_296) ;  /* 0x000000300000c947 */ /* 0x000fea0003800000 */
[----:B------:R-:W2:Y:S04]  /*05c0*/  LDG.E R4, [R8.64] ;  /* 0x0000001008047981 */ /* 0x000ea8000c1e1900 */
[----:B------:R-:W2:Y:S02]  /*05d0*/  LDG.E R3, [R8.64+0x4] ;  /* 0x0000041008037981 */ /* 0x000ea4000c1e1900 */
[----:B--2---:R-:W-:Y:S02]  /*05e0*/  IADD3 R4, -R4, R3, RZ ;  /* 0x0000000304047210 */ /* 0x004fe40007ffe1ff */
.L_x_296:
[----:B------:R-:W2:Y:S01]  /*05f0*/  @P3 LDG.E R3, [R12.64] ;  /* 0x000000100c033981 */ /* 0x000ea2000c1e1900 */
[----:B------:R-:W-:-:S03]  /*0600*/  ISETP.NE.U32.AND P0, PT, RZ, c[0x0][0x378], PT ;  /* 0x0000de00ff007a0c */ /* 0x000fc60003f05070 */
[----:B------:R-:W2:Y:S01]  /*0610*/  @P3 LDG.E R8, [R12.64+0x4] ;  /* 0x000004100c083981 */ /* 0x000ea2000c1e1900 */
[----:B------:R-:W-:Y:S01]  /*0620*/  ISETP.NE.AND.EX P0, PT, RZ, c[0x0][0x37c], PT, P0 ;  /* 0x0000df00ff007a0c */ /* 0x000fe20003f05300 */
[----:B-----5:R-:W-:-:S12]  /*0630*/  IMAD.MOV.U32 R75, RZ, RZ, R4 ;  /* 0x000000ffff4b7224 */ /* 0x020fd800078e0004 */
[----:B------:R-:W-:-:S05]  /*0640*/  @P0 IMAD.WIDE R10, R221, R6, c[0x0][0x378] ;  /* 0x0000de00dd0a0625 */ /* 0x000fca00078e0206 */
[----:B------:R3:W5:Y:S01]  /*0650*/  @P0 LDG.E R75, [R10.64] ;  /* 0x000000100a4b0981 */ /* 0x000762000c1e1900 */
[----:B------:R-:W-:Y:S01]  /*0660*/  IMAD.MOV.U32 R217, RZ, RZ, c[0x0][0x2c4] ;  /* 0x0000b100ffd97624 */ /* 0x000fe200078e00ff */
[----:B------:R-:W-:Y:S01]  /*0670*/  LOP3.LUT R222, R222, 0xffdfffff, RZ, 0xc0, !PT ;  /* 0xffdfffffdede7812 */ /* 0x000fe200078ec0ff */
[----:B------:R-:W-:Y:S01]  /*0680*/  IMAD.MOV.U32 R216, RZ, RZ, c[0x0][0x32c] ;  /* 0x0000cb00ffd87624 */ /* 0x000fe200078e00ff */
[----:B------:R-:W-:Y:S02]  /*0690*/  IADD3 R7, R118, 0x7f, RZ ;  /* 0x0000007f76077810 */ /* 0x000fe40007ffe0ff */
[----:B------:R-:W-:Y:S02]  /*06a0*/  ISETP.NE.AND P2, PT, R217, 0x1, PT ;  /* 0x00000001d900780c */ /* 0x000fe40003f45270 */
[----:B------:R-:W-:-:S11]  /*06b0*/  ISETP.GE.AND P1, PT, R216, 0x1, PT ;  /* 0x00000001d800780c */ /* 0x000fd60003f26270 */
[----:B-1----:R-:W-:Y:S02]  /*06c0*/  @P2 IADD3 R5, R118, 0x7f, RZ ;  /* 0x0000007f76052810 */ /* 0x002fe40007ffe0ff */
[----:B------:R-:W-:-:S03]  /*06d0*/  @P2 LOP3.LUT R222, R222, 0x200000, RZ, 0xfc, !PT ;  /* 0x00200000dede2812 */ /* 0x000fc600078efcff */
[----:B------:R-:W-:Y:S01]  /*06e0*/  @P2 IMAD.HI.U32 R5, R5, c[0x0][0x2c8], RZ ;  /* 0x0000b20005052a27 */ /* 0x000fe200078e00ff */
[----:B------:R-:W-:-:S04]  /*06f0*/  LOP3.LUT R222, R222, 0xffefffff, RZ, 0xc0, !PT ;  /* 0xffefffffdede7812 */ /* 0x000fc800078ec0ff */
[----:B------:R-:W-:Y:S02]  /*0700*/  @P2 SHF.R.U32.HI R7, RZ, c[0x0][0x2cc], R5 ;  /* 0x0000b300ff072a19 */ /* 0x000fe40000011605 */
[----:B------:R-:W-:Y:S01]  /*0710*/  @P1 LOP3.LUT R222, R222, 0x100000, RZ, 0xfc, !PT ;  /* 0x00100000dede1812 */ /* 0x000fe200078efcff */
[----:B--2---:R-:W-:Y:S02]  /*0720*/  @P3 IMAD.IADD R0, R8, 0x1, -R3 ;  /* 0x0000000108003824 */ /* 0x004fe400078e0a03 */
[----:B------:R-:W-:-:S04]  /*0730*/  IMAD.IADD R3, R4, 0x1, -R123 ;  /* 0x0000000104037824 */ /* 0x000fc800078e0a7b */
[----:B------:R-:W-:-:S05]  /*0740*/  IMAD.IADD R215, R3, 0x1, R0 ;  /* 0x0000000103d77824 */ /* 0x000fca00078e0200 */
[----:B------:R-:W-:-:S05]  /*0750*/  IADD3 R96, R215, 0x1, -R220 ;  /* 0x00000001d7607810 */ /* 0x000fca0007ffe8dc */
[----:B------:R-:W-:-:S05]  /*0760*/  IMAD.IADD R7, R96, 0x1, R7 ;  /* 0x0000000160077824 */ /* 0x000fca00078e0207 */
[----:B------:R-:W-:Y:S01]  /*0770*/  IADD3 R9, R7, c[0x0][0x328], RZ ;  /* 0x0000ca0007097a10 */ /* 0x000fe20007ffe0ff */
[----:B------:R-:W-:Y:S05]  /*0780*/  @!P1 BRA `(.L_x_297) ;  /* 0x000000e000009947 */ /* 0x000fea0003800000 */
[C---:B---3--:R-:W-:Y:S02]  /*0790*/  ISETP.GT.AND P0, PT, R7.reuse, RZ, PT ;  /* 0x000000ff0700720c */ /* 0x048fe40003f04270 */
        /* <DEDUP_REMOVED lines=8> */
.L_x_298:
[----:B------:R-:W-:-:S13]  /*0820*/  ISETP.NE.AND P0, PT, R216, 0x1, PT ;  /* 0x00000001d800780c */ /* 0x000fda0003f05270 */
[----:B------:R-:W-:-:S05]  /*0830*/  @P0 IMAD.HI.U32 R7, R5, c[0x0][0x330], RZ ;  /* 0x0000cc0005070a27 */ /* 0x000fca00078e00ff */
[----:B------:R-:W-:-:S05]  /*0840*/  @P0 SHF.R.U32.HI R5, RZ, c[0x0][0x334], R7 ;  /* 0x0000cd00ff050a19 */ /* 0x000fca0000011607 */
.L_x_299:
[----:B------:R-:W-:-:S05]  /*0850*/  IMAD R8, R5, R216, c[0x0][0x32c] ;  /* 0x0000cb0005087624 */ /* 0x000fca00078e02d8 */
[----:B------:R-:W-:Y:S02]  /*0860*/  IMNMX R9, R9, R8, PT ;  /* 0x0000000809097217 */ /* 0x000fe40003800200 */
.L_x_297:
[----:B---3--:R-:W-:Y:S01]  /*0870*/  IADD3 R8, R215, 0x5f, RZ ;  /* 0x0000005fd7087810 */ /* 0x008fe20007ffe0ff */
[----:B------:R-:W-:-:S04]  /*0880*/  @P2 IMAD.HI.U32 R5, R118, c[0x0][0x2c8], RZ ;  /* 0x0000b20076052a27 */ /* 0x000fc800078e00ff */
[----:B------:R-:W-:Y:S01]  /*0890*/  IMAD.MOV.U32 R10, RZ, RZ, R118 ;  /* 0x000000ffff0a7224 */ /* 0x000fe200078e0076 */
[----:B------:R-:W-:Y:S01]  /*08a0*/  @P2 SHF.R.U32.HI R10, RZ, c[0x0][0x2cc], R5 ;  /* 0x0000b300ff0a2a19 */ /* 0x000fe20000011605 */
[----:B------:R-:W-:-:S04]  /*08b0*/  IMAD.HI R8, R8, 0x2aaaaaab, RZ ;  /* 0x2aaaaaab08087827 */ /* 0x000fc800078e02ff */
[----:B------:R-:W-:Y:S01]  /*08c0*/  IMAD.IADD R117, R215, 0x1, -R220 ;  /* 0x00000001d7757824 */ /* 0x000fe200078e0adc */
[----:B------:R-:W-:-:S03]  /*08d0*/  SHF.R.U32.HI R95, RZ, 0x1f, R8 ;  /* 0x0000001fff5f7819 */ /* 0x000fc60000011608 */
[----:B------:R-:W-:Y:S01]  /*08e0*/  IMAD.IADD R7, R117, 0x1, R10 ;  /* 0x0000000175077824 */ /* 0x000fe200078e020a */
[----:B------:R-:W-:-:S04]  /*08f0*/  LEA.HI.SX32 R95, R8, R95, 0x1c ;  /* 0x0000005f085f7211 */ /* 0x000fc800078fe2ff */
[----:B------:R-:W-:Y:S01]  /*0900*/  IADD3 R8, R7, -c[0x0][0x324], RZ ;  /* 0x8000c90007087a10 */ /* 0x000fe20007ffe0ff */
[----:B------:R-:W-:Y:S05]  /*0910*/  @!P1 BRA `(.L_x_300) ;  /* 0x000000d000009947 */ /* 0x000fea0003800000 */
        /* <DEDUP_REMOVED lines=8> */
.L_x_301:
[----:B------:R-:W-:-:S13]  /*09a0*/  ISETP.NE.AND P0, PT, R216, 0x1, PT ;  /* 0x00000001d800780c */ /* 0x000fda0003f05270 */
[----:B------:R-:W-:-:S05]  /*09b0*/  @P0 IMAD.HI.U32 R5, R7, c[0x0][0x330], RZ ;  /* 0x0000cc0007050a27 */ /* 0x000fca00078e00ff */
[----:B------:R-:W-:-:S05]  /*09c0*/  @P0 SHF.R.U32.HI R7, RZ, c[0x0][0x334], R5 ;  /* 0x0000cd00ff070a19 */ /* 0x000fca0000011605 */
.L_x_302:
[----:B------:R-:W-:-:S05]  /*09d0*/  IMAD R7, R7, c[0x0][0x32c], RZ ;  /* 0x0000cb0007077a24 */ /* 0x000fca00078e02ff */
[----:B------:R-:W-:-:S04]  /*09e0*/  IMNMX R8, R8, R7, !PT ;  /* 0x0000000708087217 */ /* 0x000fc80007800200 */
.L_x_300:
[----:B------:R-:W-:Y:S01]  /*09f0*/  IADD3 R10, R9, 0x5f, RZ ;  /* 0x0000005f090a7810 */ /* 0x000fe20007ffe0ff */
[----:B------:R-:W-:-:S04]  /*0a00*/  IMAD.HI R8, R8, 0x2aaaaaab, RZ ;  /* 0x2aaaaaab08087827 */ /* 0x000fc800078e02ff */
[----:B------:R-:W-:Y:S01]  /*0a10*/  IMAD.HI R10, R10, 0x2aaaaaab, RZ ;  /* 0x2aaaaaab0a0a7827 */ /* 0x000fe200078e02ff */
[----:B------:R-:W-:-:S04]  /*0a20*/  SHF.R.U32.HI R5, RZ, 0x1f, R8 ;  /* 0x0000001fff057819 */ /* 0x000fc80000011608 */
[----:B------:R-:W-:Y:S02]  /*0a30*/  SHF.R.U32.HI R7, RZ, 0x1f, R10 ;  /* 0x0000001fff077819 */ /* 0x000fe4000001160a */
[----:B------:R-:W-:Y:S02]  /*0a40*/  LEA.HI.SX32 R5, R8, R5, 0x1c ;  /* 0x0000000508057211 */ /* 0x000fe400078fe2ff */
[----:B------:R-:W-:Y:S02]  /*0a50*/  LEA.HI.SX32 R10, R10, R7, 0x1c ;  /* 0x000000070a0a7211 */ /* 0x000fe400078fe2ff */
[----:B------:R-:W-:Y:S02]  /*0a60*/  IMNMX R8, RZ, R5, !PT ;  /* 0x00000005ff087217 */ /* 0x000fe40007800200 */
[----:B------:R-:W-:-:S03]  /*0a70*/  IMNMX R10, R10, R95, PT ;  /* 0x0000005f0a0a7217 */ /* 0x000fc60003800200 */
[--C-:B------:R-:W-:Y:S02]  /*0a80*/  IMAD R8, R8, 0x60, -R3.reuse ;  /* 0x0000006008087824 */ /* 0x100fe400078e0a03 */
[----:B------:R-:W-:-:S03]  /*0a90*/  IMAD R3, R10, 0x60, -R3 ;  /* 0x000000600a037824 */ /* 0x000fc600078e0a03 */
[----:B------:R-:W-:Y:S02]  /*0aa0*/  IMNMX R11, RZ, R8, !PT ;  /* 0x00000008ff0b7217 */ /* 0x000fe40007800200 */
[----:B------:R-:W-:-:S04]  /*0ab0*/  IMNMX R8, R3, R0, PT ;  /* 0x0000000003087217 */ /* 0x000fc80003800200 */
[----:B------:R-:W-:Y:S01]  /*0ac0*/  ISETP.GT.AND P0, PT, R8, R11, PT ;  /* 0x0000000b0800720c */ /* 0x000fe20003f04270 */
[----:B------:R-:W-:-:S05]  /*0ad0*/  IMAD.WIDE.U32 R10, R11, -0x55555555, RZ ;  /* 0xaaaaaaab0b0a7825 */ /* 0x000fca00078e00ff */
[----:B------:R-:W-:-:S05]  /*0ae0*/  SHF.R.U32.HI R94, RZ, 0x6, R11 ;  /* 0x00000006ff5e7819 */ /* 0x000fca000001160b */
[----:B------:R-:W-:Y:S02]  /*0af0*/  IMAD.MOV.U32 R9, RZ, RZ, R94 ;  /* 0x000000ffff097224 */ /* 0x000fe400078e005e */
[----:B------:R-:W-:-:S05]  /*0b00*/  @P0 IADD3 R8, R8, 0x5f, RZ ;  /* 0x0000005f08080810 */ /* 0x000fca0007ffe0ff */
[----:B------:R-:W-:-:S05]  /*0b10*/  @P0 IMAD.HI R8, R8, 0x2aaaaaab, RZ ;  /* 0x2aaaaaab08080827 */ /* 0x000fca00078e02ff */
[----:B------:R-:W-:-:S04]  /*0b20*/  @P0 SHF.R.U32.HI R3, RZ, 0x1f, R8 ;  /* 0x0000001fff030819 */ /* 0x000fc80000011608 */
[----:B------:R-:W-:-:S04]  /*0b30*/  @P0 LEA.HI.SX32 R9, R8, R3, 0x1c ;  /* 0x0000000308090211 */ /* 0x000fc800078fe2ff */
[----:B------:R-:W-:-:S13]  /*0b40*/  ISETP.GT.AND P0, PT, R9, R94, PT ;  /* 0x0000005e0900720c */ /* 0x000fda0003f04270 */
[----:B------:R-:W-:Y:S05]  /*0b50*/  @!P0 BRA `(.L_x_303) ;  /* 0x000055e000008947 */ /* 0x000fea0003800000 */
[----:B------:R-:W-:Y:S02]  /*0b60*/  ISETP.NE.U32.AND P2, PT, RZ, c[0x0][0x340], PT ;  /* 0x0000d000ff007a0c */ /* 0x000fe40003f45070 */
[----:B------:R-:W-:Y:S01]  /*0b70*/  SHF.R.S32.HI R7, RZ, 0x1f, R74 ;  /* 0x0000001fff077819 */ /* 0x000fe2000001144a */
[----:B------:R-:W-:Y:S01]  /*0b80*/  IMAD.MOV.U32 R142, RZ, RZ, 0x60 ;  /* 0x00000060ff8e7424 */ /* 0x000fe200078e00ff */
[----:B------:R-:W-:Y:S01]  /*0b90*/  ISETP.NE.AND.EX P2, PT, RZ, c[0x0][0x344], PT, P2 ;  /* 0x0000d100ff007a0c */ /* 0x000fe20003f45320 */
[----:B------:R-:W-:Y:S01]  /*0ba0*/  ULDC.64 UR10, c[0x0][0x238] ;  /* 0x00008e00000a7ab9 */ /* 0x000fe20000000a00 */
[----:B------:R-:W-:Y:S02]  /*0bb0*/  IADD3 R43, R9, -0x1, RZ ;  /* 0xffffffff092b7810 */ /* 0x000fe40007ffe0ff */
[----:B------:R-:W-:Y:S02]  /*0bc0*/  SEL R128, R221, RZ, !P3 ;  /* 0x000000ffdd807207 */ /* 0x000fe40005800000 */
[----:B------:R-:W-:Y:S01]  /*0bd0*/  IADD3 R4, R122, R4, RZ ;  /* 0x000000047a047210 */ /* 0x000fe20007ffe0ff */
[----:B------:R-:W-:-:S02]  /*0be0*/  IMAD.MOV.U32 R97, RZ, RZ, c[0x0][0x27c] ;  /* 0x00009f00ff617624 */ /* 0x000fc400078e00ff */
[C---:B------:R-:W-:Y:S02]  /*0bf0*/  IMAD R140, R218.reuse, c[0x0][0x1e8], RZ ;  /* 0x00007a00da8c7a24 */ /* 0x040fe400078e02ff */
[----:B------:R-:W-:Y:S01]  /*0c00*/  IMAD R24, R218, c[0x0][0x210], RZ ;  /* 0x00008400da187a24 */ /* 0x000fe200078e02ff */
[----:B------:R-:W-:Y:S01]  /*0c10*/  UMOV UR7, 0x6 ;  /* 0x0000000600077882 */ /* 0x000fe20000000000 */
[----:B------:R-:W-:Y:S01]  /*0c20*/  @P2 IMAD.WIDE R10, R221, R6, c[0x0][0x340] ;  /* 0x0000d000dd0a2625 */ /* 0x000fe200078e0206 */
[----:B------:R-:W-:Y:S02]  /*0c30*/  UMOV UR6, 0x5 ;  /* 0x0000000500067882 */ /* 0x000fe40000000000 */
[----:B------:R-:W-:Y:S02]  /*0c40*/  ULDC UR14, c[0x0][0x1e4] ;  /* 0x00007900000e7ab9 */ /* 0x000fe40000000800 */
[----:B------:R1:W2:Y:S01]  /*0c50*/  @P2 LDG.E R8, [R10.64] ;  /* 0x000000100a082981 */ /* 0x0002a2000c1e1900 */
[CC--:B------:R-:W-:Y:S01]  /*0c60*/  LEA.HI R5, R7.reuse, R74.reuse, RZ, 0x3 ;  /* 0x0000004a07057211 */ /* 0x0c0fe200078f18ff */
[----:B------:R-:W-:Y:S01]  /*0c70*/  IMAD.WIDE.U32 R154, R142, c[0x0][0x238], RZ ;  /* 0x00008e008e9a7a25 */ /* 0x000fe200078e00ff */
[----:B------:R-:W-:Y:S01]  /*0c80*/  LEA.HI R20, R7, R74, RZ, 0x6 ;  /* 0x0000004a07147211 */ /* 0x000fe200078f30ff */
[----:B------:R-:W-:Y:S01]  /*0c90*/  UIMAD.WIDE.U32 UR12, UR10, 0x40, URZ ;  /* 0x000000400a0c78a5 */ /* 0x000fe2000f8e003f */
[----:B------:R-:W-:Y:S01]  /*0ca0*/  SHF.R.S32.HI R121, RZ, 0x3, R5 ;  /* 0x00000003ff797819 */ /* 0x000fe20000011405 */
[----:B------:R-:W-:Y:S01]  /*0cb0*/  IMAD R6, R218, c[0x0][0x240], RZ ;  /* 0x00009000da067a24 */ /* 0x000fe200078e02ff */
[----:B------:R-:W-:Y:S01]  /*0cc0*/  LOP3.LUT R5, R5, 0xfffffff8, RZ, 0xc0, !PT ;  /* 0xfffffff805057812 */ /* 0x000fe200078ec0ff */
[----:B------:R-:W-:Y:S01]  /*0cd0*/  IMAD.SHL.U32 R20, R20, 0x8, RZ ;  /* 0x0000000814147824 */ /* 0x000fe200078e00ff */
[----:B------:R-:W-:Y:S01]  /*0ce0*/  SHF.R.S32.HI R3, RZ, 0x1f, R121 ;  /* 0x0000001fff037819 */ /* 0x000fe20000011479 */
[----:B------:R-:W-:Y:S01]  /*0cf0*/  IMAD R9, R219, c[0x0][0x244], R6 ;  /* 0x00009100db097a24 */ /* 0x000fe200078e0206 */
[----:B------:R-:W-:Y:S01]  /*0d00*/  IADD3 R89, P0, R121, R2, RZ ;  /* 0x0000000279597210 */ /* 0x000fe20007f1e0ff */
[----:B------:R-:W-:Y:S01]  /*0d10*/  IMAD.IADD R14, R74, 0x1, -R5 ;  /* 0x000000014a0e7824 */ /* 0x000fe200078e0a05 */
[----:B------:R-:W-:Y:S01]  /*0d20*/  SHF.R.S32.HI R6, RZ, 0x1f, R43 ;  /* 0x0000001fff067819 */ /* 0x000fe2000001142b */
[----:B------:R-:W-:Y:S01]  /*0d30*/  IMAD R5, R142, c[0x0][0x23c], RZ ;  /* 0x00008f008e057a24 */ /* 0x000fe200078e02ff */
[----:B------:R-:W-:Y:S01]  /*0d40*/  LEA.HI.X.SX32 R87, R2, R3, 0x1, P0 ;  /* 0x0000000302577211 */ /* 0x000fe200000f0eff */
[----:B------:R-:W-:Y:S01]  /*0d50*/  IMAD.SHL.U32 R12, R14, 0x8, RZ ;  /* 0x000000080e0c7824 */ /* 0x000fe200078e00ff */
[----:B------:R-:W-:Y:S01]  /*0d60*/  SHF.R.S32.HI R2, RZ, 0x1f, R221 ;  /* 0x0000001fff027819 */ /* 0x000fe200000114dd */
[----:B------:R-:W-:Y:S01]  /*0d70*/  IMAD.IADD R98, R155, 0x1, R5 ;  /* 0x000000019b627824 */ /* 0x000fe200078e0205 */
[----:B------:R-:W-:Y:S01]  /*0d80*/  SHF.L.U32 R23, R121, 0x6, RZ ;  /* 0x0000000679177819 */ /* 0x000fe200000006ff */
[----:B------:R-:W-:Y:S01]  /*0d90*/  IMAD R130, R87, c[0x0][0x238], RZ ;  /* 0x00008e0057827a24 */ /* 0x000fe200078e02ff */
[----:B------:R-:W-:Y:S01]  /*0da0*/  SHF.R.S32.HI R13, RZ, 0x1f, R12 ;  /* 0x0000001fff0d7819 */ /* 0x000fe2000001140c */
[----:B------:R-:W-:Y:S01]  /*0db0*/  IMAD R5, R98, R43, RZ ;  /* 0x0000002b62057224 */ /* 0x000fe200078e02ff */
[----:B------:R-:W-:Y:S01]  /*0dc0*/  SEL R83, R2, RZ, !P3 ;  /* 0x000000ff02537207 */ /* 0x000fe20005800000 */
[----:B------:R-:W-:Y:S01]  /*0dd0*/  IMAD R130, R89, c[0x0][0x23c], R130 ;  /* 0x00008f0059827a24 */ /* 0x000fe200078e0282 */
[----:B------:R-:W-:Y:S01]  /*0de0*/  LOP3.LUT R23, R23, 0x1c0, RZ, 0xc0, !PT ;  /* 0x000001c017177812 */ /* 0x000fe200078ec0ff */
[----:B-1----:R-:W-:Y:S01]  /*0df0*/  IMAD.WIDE.U32 R10, R89, c[0x0][0x238], R12 ;  /* 0x00008e00590a7a25 */ /* 0x002fe200078e000c */
[----:B------:R-:W-:Y:S01]  /*0e00*/  IADD3 R119, R12, 0x40, RZ ;  /* 0x000000400c777810 */ /* 0x000fe20007ffe0ff */
[----:B------:R-:W-:Y:S01]  /*0e10*/  USHF.L.U32 UR8, UR11, 0x6, URZ ;  /* 0x000000060b087899 */ /* 0x000fe2000800063f */
[----:B------:R-:W-:Y:S01]  /*0e20*/  LOP3.LUT R20, R20, 0xfffffe00, RZ, 0xc0, !PT ;  /* 0xfffffe0014147812 */ /* 0x000fe200078ec0ff */
[----:B------:R-:W-:Y:S01]  /*0e30*/  IMAD.IADD R86, R0, 0x1, -R121 ;  /* 0x0000000100567824 */ /* 0x000fe200078e0a79 */
[----:B------:R-:W-:Y:S01]  /*0e40*/  IADD3 R131, R11, R130, RZ ;  /* 0x000000820b837210 */ /* 0x000fe20007ffe0ff */
[----:B------:R-:W-:Y:S01]  /*0e50*/  IMAD.MOV.U32 R130, RZ, RZ, R10 ;  /* 0x000000ffff827224 */ /* 0x000fe200078e000a */
[----:B------:R-:W-:Y:S01]  /*0e60*/  LOP3.LUT R120, R23, 0x38, R12, 0xf8, !PT ;  /* 0x0000003817787812 */ /* 0x000fe200078ef80c */
[----:B------:R-:W-:Y:S01]  /*0e70*/  IMAD R5, R6, R154, R5 ;  /* 0x0000009a06057224 */ /* 0x000fe200078e0205 */
[----:B------:R-:W-:Y:S01]  /*0e80*/  SHF.R.U32.HI R21, RZ, 0x3, R23 ;  /* 0x00000003ff157819 */ /* 0x000fe20000011617 */
[----:B------:R-:W-:Y:S01]  /*0e90*/  IMAD.WIDE.U32 R130, R219, c[0x0][0x240], R130 ;  /* 0x00009000db827a25 */ /* 0x000fe200078e0082 */
[----:B------:R-:W-:Y:S01]  /*0ea0*/  ISETP.GE.AND P5, PT, R12, c[0x0][0x1d4], PT ;  /* 0x000075000c007a0c */ /* 0x000fe20003fa6270 */
[----:B------:R-:W-:Y:S01]  /*0eb0*/  UIADD3 UR8, UR13, UR8, URZ ;  /* 0x000000080d087290 */ /* 0x000fe2000fffe03f */
[----:B------:R-:W-:Y:S01]  /*0ec0*/  ISETP.GE.AND P6, PT, R119, c[0x0][0x1d4], PT ;  /* 0x0000750077007a0c */ /* 0x000fe20003fc6270 */
[----:B------:R-:W-:Y:S01]  /*0ed0*/  IMAD R6, R43, -0x60, R86 ;  /* 0xffffffa02b067824 */ /* 0x000fe200078e0256 */
[----:B------:R-:W-:Y:S01]  /*0ee0*/  IADD3 R131, R131, R9, RZ ;  /* 0x0000000983837210 */ /* 0x000fe20007ffe0ff */
[----:B------:R-:W-:Y:S01]  /*0ef0*/  IMAD R153, R83, c[0x0][0x248], RZ ;  /* 0x0000920053997a24 */ /* 0x000fe200078e02ff */
[----:B------:R-:W-:Y:S01]  /*0f00*/  LOP3.LUT R120, R20, R120, R21, 0xf6, !PT ;  /* 0x0000007814787212 */ /* 0x000fe200078ef615 */
[----:B------:R-:W-:Y:S01]  /*0f10*/  IMAD.SHL.U32 R14, R14, 0x4, RZ ;  /* 0x000000040e0e7824 */ /* 0x000fe200078e00ff */
[----:B------:R-:W-:Y:S01]  /*0f20*/  ISETP.GE.AND P1, PT, R6, 0x1, PT ;  /* 0x000000010600780c */ /* 0x000fe20003f26270 */
[----:B------:R-:W-:Y:S01]  /*0f30*/  IMAD R153, R128, c[0x0][0x24c], R153 ;  /* 0x0000930080997a24 */ /* 0x000fe200078e0299 */
[----:B------:R-:W-:Y:S01]  /*0f40*/  ISETP.GE.AND P0, PT, R6, 0x21, PT ;  /* 0x000000210600780c */ /* 0x000fe20003f06270 */
[----:B------:R-:W-:Y:S01]  /*0f50*/  IMAD.WIDE.U32 R130, R128, c[0x0][0x248], R130 ;  /* 0x0000920080827a25 */ /* 0x000fe200078e0082 */
[----:B------:R-:W-:Y:S01]  /*0f60*/  SHF.L.U32 R120, R120, 0x1, RZ ;  /* 0x0000000178787819 */ /* 0x000fe200000006ff */
[----:B------:R-:W-:Y:S01]  /*0f70*/  ULDC.64 UR4, c[0x0][0x1e0] ;  /* 0x0000780000047ab9 */ /* 0x000fe20000000a00 */
[----:B------:R-:W-:Y:S01]  /*0f80*/  SHF.R.S32.HI R80, RZ, 0x1f, R4 ;  /* 0x0000001fff507819 */ /* 0x000fe20000011404 */
[----:B------:R-:W-:Y:S01]  /*0f90*/  IMAD.IADD R153, R131, 0x1, R153 ;  /* 0x0000000183997824 */ /* 0x000fe200078e0299 */
[----:B------:R-:W-:Y:S01]  /*0fa0*/  SHF.R.S32.HI R15, RZ, 0x1f, R14 ;  /* 0x0000001fff0f7819 */ /* 0x000fe2000001140e */
[----:B------:R-:W-:Y:S01]  /*0fb0*/  IMAD.MOV.U32 R152, RZ, RZ, R130 ;  /* 0x000000ffff987224 */ /* 0x000fe200078e0082 */
[C---:B------:R-:W-:Y:S01]  /*0fc0*/  IADD3 R116, R121.reuse, 0x20, RZ ;  /* 0x0000002079747810 */ /* 0x040fe20007ffe0ff */
[----:B------:R-:W-:Y:S01]  /*0fd0*/  IMAD R7, R80, c[0x0][0x1e0], RZ ;  /* 0x0000780050077a24 */ /* 0x000fe200078e02ff */
[----:B------:R-:W-:Y:S01]  /*0fe0*/  IADD3 R115, R121, 0x40, RZ ;  /* 0x0000004079737810 */ /* 0x000fe20007ffe0ff */
[----:B------:R-:W-:Y:S01]  /*0ff0*/  IMAD.WIDE.U32 R10, R43, R154, R152 ;  /* 0x0000009a2b0a7225 */ /* 0x000fe200078e0098 */
[----:B------:R-:W-:Y:S01]  /*1000*/  USHF.L.U64.HI UR11, UR4, UR7, UR5 ;  /* 0x00000007040b7299 */ /* 0x000fe20008010205 */
[----:B------:R-:W-:Y:S01]  /*1010*/  SHF.R.S32.HI R99, RZ, 0x1f, R116 ;  /* 0x0000001fff637819 */ /* 0x000fe20000011474 */
[----:B------:R-:W-:Y:S01]  /*1020*/  USHF.L.U32 UR13, UR4, 0x6, URZ ;  /* 0x00000006040d7899 */ /* 0x000fe2000800063f */
[----:B------:R-:W-:Y:S01]  /*1030*/  IMAD.IADD R5, R11, 0x1, R5 ;  /* 0x000000010b057824 */ /* 0x000fe200078e0205 */
[----:B------:R-:W-:Y:S01]  /*1040*/  USHF.L.U64.HI UR14, UR4, UR6, UR14 ;  /* 0x00000006040e7299 */ /* 0x000fe2000801020e */
[----:B------:R-:W-:Y:S01]  /*1050*/  IMAD R7, R4, c[0x0][0x1e4], R7 ;  /* 0x0000790004077a24 */ /* 0x000fe200078e0207 */
[----:B------:R-:W-:Y:S01]  /*1060*/  USHF.L.U32 UR15, UR4, 0x5, URZ ;  /* 0x00000005040f7899 */ /* 0x000fe2000800063f */
[----:B------:R-:W-:Y:S01]  /*1070*/  IMAD R134, R3, c[0x0][0x280], RZ ;  /* 0x0000a00003867a24 */ /* 0x000fe200078e02ff */
[----:B------:R-:W-:Y:S01]  /*1080*/  UIMAD.WIDE.U32 UR24, UR4, 0x60, URZ ;  /* 0x00000060041878a5 */ /* 0x000fe2000f8e003f */
[----:B------:R-:W-:Y:S01]  /*1090*/  IMAD R140, R219, c[0x0][0x1ec], R140 ;  /* 0x00007b00db8c7a24 */ /* 0x000fe200078e028c */
[----:B------:R-:W-:Y:S01]  /*10a0*/  ULDC UR20, c[0x0][0x284] ;  /* 0x0000a10000147ab9 */ /* 0x000fe20000000800 */
[C---:B------:R-:W-:Y:S01]  /*10b0*/  IMAD R134, R121.reuse, c[0x0][0x284], R134 ;  /* 0x0000a10079867a24 */ /* 0x040fe200078e0286 */
[----:B------:R-:W-:Y:S01]  /*10c0*/  ULDC.64 UR4, c[0x0][0x280] ;  /* 0x0000a00000047ab9 */ /* 0x000fe20000000a00 */
[----:B------:R-:W-:Y:S01]  /*10d0*/  IMAD.WIDE.U32 R18, R121, c[0x0][0x280], R12 ;  /* 0x0000a00079127a25 */ /* 0x000fe200078e000c */
[----:B------:R-:W-:Y:S01]  /*10e0*/  USHF.L.U64.HI UR18, UR4, UR7, UR5 ;  /* 0x0000000704127299 */ /* 0x000fe20008010205 */
[----:B------:R-:W-:Y:S01]  /*10f0*/  P2R R125, PR, RZ, 0x20 ;  /* 0x00000020ff7d7803 */ /* 0x000fe20000000000 */
[----:B------:R-:W-:Y:S01]  /*1100*/  USHF.L.U32 UR19, UR4, 0x6, URZ ;  /* 0x0000000604137899 */ /* 0x000fe2000800063f */
[----:B------:R-:W-:Y:S01]  /*1110*/  IMAD R132, R3, c[0x0][0x290], RZ ;  /* 0x0000a40003847a24 */ /* 0x000fe200078e02ff */
[----:B------:R-:W-:Y:S01]  /*1120*/  IADD3 R135, R134, R19, RZ ;  /* 0x0000001386877210 */ /* 0x000fe20007ffe0ff */
[----:B------:R-:W-:Y:S01]  /*1130*/  IMAD R24, R219, c[0x0][0x214], R24 ;  /* 0x00008500db187a24 */ /* 0x000fe200078e0218 */
[----:B------:R-:W-:Y:S01]  /*1140*/  SHF.L.U32 R19, R116, 0x6, RZ ;  /* 0x0000000674137819 */ /* 0x000fe200000006ff */
[----:B------:R-:W-:Y:S01]  /*1150*/  IMAD.WIDE.U32 R138, R121, c[0x0][0x280], R14 ;  /* 0x0000a000798a7a25 */ /* 0x000fe200078e000e */
[----:B------:R-:W-:-:S02]  /*1160*/  USHF.L.U64.HI UR20, UR4, UR6, UR20 ;  /* 0x0000000604147299 */ /* 0x000fc40008010214 */
[----:B------:R-:W-:Y:S01]  /*1170*/  LOP3.LUT R19, R19, 0x1c0, RZ, 0xc0, !PT ;  /* 0x000001c013137812 */ /* 0x000fe200078ec0ff */
[C---:B------:R-:W-:Y:S01]  /*1180*/  IMAD R132, R121.reuse, c[0x0][0x294], R132 ;  /* 0x0000a50079847a24 */ /* 0x040fe200078e0284 */
[----:B------:R-:W-:Y:S01]  /*1190*/  USHF.L.U32 UR22, UR4, 0x5, URZ ;  /* 0x0000000504167899 */ /* 0x000fe2000800063f */
[----:B------:R-:W-:Y:S01]  /*11a0*/  IMAD.WIDE.U32 R136, R121, c[0x0][0x290], R14 ;  /* 0x0000a40079887a25 */ /* 0x000fe200078e000e */
[----:B------:R-:W-:Y:S02]  /*11b0*/  ULDC UR9, c[0x0][0x23c] ;  /* 0x00008f0000097ab9 */ /* 0x000fe40000000800 */
[----:B------:R-:W-:Y:S01]  /*11c0*/  ULDC UR21, c[0x0][0x294] ;  /* 0x0000a50000157ab9 */ /* 0x000fe20000000800 */
[----:B------:R-:W-:Y:S01]  /*11d0*/  IMAD.IADD R139, R139, 0x1, R134 ;  /* 0x000000018b8b7824 */ /* 0x000fe200078e0286 */
[----:B------:R-:W-:Y:S01]  /*11e0*/  MOV R134, R18 ;  /* 0x0000001200867202 */ /* 0x000fe20000000f00 */
[----:B------:R-:W-:Y:S01]  /*11f0*/  IMAD R83, R83, c[0x0][0x268], RZ ;  /* 0x00009a0053537a24 */ /* 0x000fe200078e02ff */
[----:B------:R-:W-:Y:S01]  /*1200*/  ULDC.64 UR4, c[0x0][0x290] ;  /* 0x0000a40000047ab9 */ /* 0x000fe20000000a00 */
[----:B------:R-:W-:Y:S01]  /*1210*/  IMAD.IADD R137, R137, 0x1, R132 ;  /* 0x0000000189897824 */ /* 0x000fe200078e0284 */
[----:B------:R-:W-:Y:S01]  /*1220*/  USHF.L.U64.HI UR9, UR10, UR7, UR9 ;  /* 0x000000070a097299 */ /* 0x000fe20008010209 */
[----:B------:R-:W-:Y:S01]  /*1230*/  IMAD R83, R128, c[0x0][0x26c], R83 ;  /* 0x00009b0080537a24 */ /* 0x000fe200078e0253 */
[----:B------:R-:W-:Y:S01]  /*1240*/  USHF.L.U64.HI UR5, UR4, UR7, UR5 ;  /* 0x0000000704057299 */ /* 0x000fe20008010205 */
[----:B------:R-:W-:Y:S01]  /*1250*/  IMAD.WIDE.U32 R150, R121, c[0x0][0x1e0], RZ ;  /* 0x0000780079967a25 */ /* 0x000fe200078e00ff */
[----:B------:R-:W-:-:S02]  /*1260*/  USHF.L.U64.HI UR21, UR4, UR6, UR21 ;  /* 0x0000000604157299 */ /* 0x000fc40008010215 */
[----:B------:R-:W-:Y:S01]  /*1270*/  USHF.L.U32 UR7, UR4, 0x6, URZ ;  /* 0x0000000604077899 */ /* 0x000fe2000800063f */
[C---:B------:R-:W-:Y:S01]  /*1280*/  IMAD R106, R142.reuse, c[0x0][0x1e4], RZ ;  /* 0x000079008e6a7a24 */ /* 0x040fe200078e02ff */
[----:B------:R-:W-:Y:S01]  /*1290*/  USHF.L.U32 UR6, UR4, 0x5, URZ ;  /* 0x0000000504067899 */ /* 0x000fe2000800063f */
[----:B------:R-:W-:Y:S01]  /*12a0*/  IMAD.WIDE.U32 R144, R142, c[0x0][0x290], RZ ;  /* 0x0000a4008e907a25 */ /* 0x000fe200078e00ff */
[----:B------:R-:W-:Y:S02]  /*12b0*/  USHF.L.U32 UR10, UR10, 0x6, URZ ;  /* 0x000000060a0a7899 */ /* 0x000fe4000800063f */
[----:B------:R-:W-:Y:S01]  /*12c0*/  ULDC.U8 UR4, c[0x0][0x298] ;  /* 0x0000a60000047ab9 */ /* 0x000fe20000000000 */
[----:B------:R-:W-:Y:S01]  /*12d0*/  IMAD R99, R99, c[0x0][0x1e0], RZ ;  /* 0x0000780063637a24 */ /* 0x000fe200078e02ff */
[----:B------:R-:W-:Y:S01]  /*12e0*/  IADD3 R106, R106, UR25, RZ ;  /* 0x000000196a6a7c10 */ /* 0x000fe2000fffe0ff */
[----:B-----5:R-:W-:-:S04]  /*12f0*/  IMAD.WIDE.U32 R136, R75, c[0x0][0x290], R136 ;  /* 0x0000a4004b887a25 */ /* 0x020fc800078e0088 */
[----:B------:R-:W-:-:S04]  /*1300*/  IMAD.WIDE.U32 R148, R116, c[0x0][0x1e0], RZ ;  /* 0x0000780074947a25 */ /* 0x000fc800078e00ff */
[----:B------:R-:W-:-:S04]  /*1310*/  IMAD.WIDE.U32 R146, R115, c[0x0][0x1e0], RZ ;  /* 0x0000780073927a25 */ /* 0x000fc800078e00ff */
[----:B------:R-:W-:Y:S02]  /*1320*/  IMAD R99, R116, c[0x0][0x1e4], R99 ;  /* 0x0000790074637a24 */ /* 0x000fe400078e0263 */
[----:B------:R-:W-:-:S04]  /*1330*/  IMAD.WIDE.U32 R138, R75, c[0x0][0x280], R138 ;  /* 0x0000a0004b8a7a25 */ /* 0x000fc800078e008a */
[----:B------:R-:W-:-:S04]  /*1340*/  IMAD.WIDE.U32 R134, R75, c[0x0][0x280], R134 ;  /* 0x0000a0004b867a25 */ /* 0x000fc800078e0086 */
[----:B------:R-:W-:Y:S01]  /*1350*/  IMAD.IADD R99, R149, 0x1, R99 ;  /* 0x0000000195637824 */ /* 0x000fe200078e0263 */
[----:B--2---:R-:W-:Y:S01]  /*1360*/  @P2 SHF.R.S32.HI R9, RZ, 0x1f, R8 ;  /* 0x0000001fff092819 */ /* 0x004fe20000011408 */
[----:B------:R-:W-:Y:S01]  /*1370*/  @!P2 IMAD.MOV.U32 R9, RZ, RZ, R2 ;  /* 0x000000ffff09a224 */ /* 0x000fe200078e0002 */
[----:B------:R-:W-:Y:S02]  /*1380*/  @!P2 MOV R8, R221 ;  /* 0x000000dd0008a202 */ /* 0x000fe40000000f00 */
[----:B------:R-:W-:Y:S02]  /*1390*/  @P1 LEA R16, P2, R10, c[0x0][0x220], 0x1 ;  /* 0x000088000a101a11 */ /* 0x000fe400078408ff */
[----:B------:R-:W-:Y:S01]  /*13a0*/  SEL R126, R8, RZ, !P4 ;  /* 0x000000ff087e7207 */ /* 0x000fe20006000000 */
[----:B------:R-:W-:Y:S01]  /*13b0*/  IMAD.MOV.U32 R8, RZ, RZ, c[0x0][0x23c] ;  /* 0x00008f00ff087624 */ /* 0x000fe200078e00ff */
[----:B------:R-:W-:Y:S02]  /*13c0*/  @P1 LEA.HI.X R17, R10, c[0x0][0x224], R5, 0x1, P2 ;  /* 0x000089000a111a11 */ /* 0x000fe400010f0c05 */
[----:B------:R-:W-:Y:S01]  /*13d0*/  ISETP.GT.AND P2, PT, R6, 0x40, PT ;  /* 0x000000400600780c */ /* 0x000fe20003f44270 */
[----:B------:R-:W-:Y:S01]  /*13e0*/  IMAD.MOV.U32 R6, RZ, RZ, c[0x0][0x238] ;  /* 0x00008e00ff067624 */ /* 0x000fe200078e00ff */
[----:B------:R-:W-:Y:S01]  /*13f0*/  SEL R2, R9, RZ, !P4 ;  /* 0x000000ff09027207 */ /* 0x000fe20006000000 */
[----:B------:R-:W-:Y:S01]  /*1400*/  @!PT LDS RZ, [RZ] ;  /* 0x00000000fffff984 */ /* 0x000fe20000000800 */
[----:B------:R-:W-:Y:S01]  /*1410*/  @!PT LDS RZ, [RZ] ;  /* 0x00000000fffff984 */ /* 0x000fe20000000800 */
[----:B------:R-:W-:Y:S01]  /*1420*/  @!PT LDS RZ, [RZ] ;  /* 0x00000000fffff984 */ /* 0x000fe20000000800 */
[----:B------:R1:W-:Y:S01]  /*1430*/  @P1 LDGSTS.E.BYPASS.LTC128B.128 [R120+0x8100], [R16.64], !P5 ;  /* 0x0810000010781fae */ /* 0x0003e2000e901d50 */
[----:B------:R-:W-:-:S03]  /*1440*/  ISETP.GE.AND P4, PT, R12, c[0x0][0x1d4], PT ;  /* 0x000075000c007a0c */ /* 0x000fc60003f86270 */
[----:B------:R1:W-:Y:S01]  /*1450*/  @P1 LDGSTS.E.BYPASS.LTC128B.128 [R120+0xb100], [R16.64+0x80], !P6 ;  /* 0x0b10008010781fae */ /* 0x0003e2000f101d50 */
[----:B------:R-:W-:Y:S01]  /*1460*/  @P0 LEA R9, P1, R6, R10, 0x5 ;  /* 0x0000000a06090211 */ /* 0x000fe200078228ff */
[C---:B------:R-:W-:Y:S02]  /*1470*/  IMAD R93, R2.reuse, c[0x0][0x1f0], RZ ;  /* 0x00007c00025d7a24 */ /* 0x040fe400078e02ff */
[----:B------:R-:W-:Y:S01]  /*1480*/  IMAD R79, R2, c[0x0][0x218], RZ ;  /* 0x00008600024f7a24 */ /* 0x000fe200078e02ff */
[----:B------:R-:W-:Y:S01]  /*1490*/  @P0 LEA.HI.X R8, R6, R5, R8, 0x5, P1 ;  /* 0x0000000506080211 */ /* 0x000fe200008f2c08 */
[----:B------:R-:W-:Y:S01]  /*14a0*/  IMAD R93, R126, c[0x0][0x1f4], R93 ;  /* 0x00007d007e5d7a24 */ /* 0x000fe200078e025d */
[----:B------:R-:W-:Y:S01]  /*14b0*/  @P2 IADD3 R6, P1, R10, UR12, RZ ;  /* 0x0000000c0a062c10 */ /* 0x000fe2000ff3e0ff */
[----:B------:R-:W-:Y:S01]  /*14c0*/  IMAD R79, R126, c[0x0][0x21c], R79 ;  /* 0x000087007e4f7a24 */ /* 0x000fe200078e024f */
[----:B------:R-:W-:Y:S01]  /*14d0*/  SHF.L.U32 R10, R97, 0x1, RZ ;  /* 0x00000001610a7819 */ /* 0x000fe200000006ff */
[----:B------:R-:W-:Y:S01]  /*14e0*/  UIADD3 UR12, UP0, UR12, 0x80, URZ ;  /* 0x000000800c0c7890 */ /* 0x000fe2000ff1e03f */
[----:B------:R-:W-:-:S02]  /*14f0*/  @P2 IADD3.X R5, R5, UR8, RZ, P1, !PT ;  /* 0x0000000805052c10 */ /* 0x000fc40008ffe4ff */
[C---:B------:R-:W-:Y:S01]  /*1500*/  @P0 LEA R28, P1, R9.reuse, c[0x0][0x220], 0x1 ;  /* 0x00008800091c0a11 */ /* 0x040fe200078208ff */
[----:B------:R-:W-:Y:S01]  /*1510*/  UIADD3.X UR8, URZ, UR8, URZ, UP0, !UPT ;  /* 0x000000083f087290 */ /* 0x000fe200087fe43f */
[----:B------:R-:W-:Y:S02]  /*1520*/  SHF.R.S32.HI R2, RZ, 0x1f, R75 ;  /* 0x0000001fff027819 */ /* 0x000fe4000001144b */
[----:B------:R-:W-:Y:S02]  /*1530*/  @P0 LEA.HI.X R29, R9, c[0x0][0x224], R8, 0x1, P1 ;  /* 0x00008900091d0a11 */ /* 0x000fe400008f0c08 */
[----:B------:R-:W-:-:S03]  /*1540*/  ISETP.GE.AND P1, PT, R12, c[0x0][0x27c], PT ;  /* 0x00009f000c007a0c */ /* 0x000fc60003f26270 */
[----:B------:R2:W-:Y:S04]  /*1550*/  @P0 LDGSTS.E.BYPASS.LTC128B.128 [R120+0x9100], [R28.64], !P5 ;  /* 0x091000001c780fae */ /* 0x0005e8000e901d50 */
[----:B------:R2:W-:Y:S01]  /*1560*/  @P0 LDGSTS.E.BYPASS.LTC128B.128 [R120+0xc100], [R28.64+0x80], !P6 ;  /* 0x0c1000801c780fae */ /* 0x0005e2000f101d50 */
[----:B-1----:R-:W-:-:S04]  /*1570*/  IMAD.WIDE.U32 R16, R4, c[0x0][0x1e0], RZ ;  /* 0x0000780004107a25 */ /* 0x002fc800078e00ff */
[----:B------:R-:W-:Y:S01]  /*1580*/  IMAD.IADD R17, R17, 0x1, R7 ;  /* 0x0000000111117824 */ /* 0x000fe200078e0207 */
[----:B------:R-:W-:Y:S02]  /*1590*/  SEL R7, RZ, c[0x0][0x27c], !P1 ;  /* 0x00009f00ff077a07 */ /* 0x000fe40004800000 */
[----:B------:R-:W-:Y:S01]  /*15a0*/  @P1 IADD3 R10, -R10, c[0x0][0x1d4], RZ ;  /* 0x000075000a0a1a10 */ /* 0x000fe20007ffe1ff */
[----:B------:R-:W-:Y:S01]  /*15b0*/  IMAD.WIDE.U32 R16, R219, c[0x0][0x1e8], R16 ;  /* 0x00007a00db107a25 */ /* 0x000fe200078e0010 */
[----:B------:R-:W-:-:S03]  /*15c0*/  ISETP.GE.AND P1, PT, R97, 0x1, PT ;  /* 0x000000016100780c */ /* 0x000fc60003f26270 */
[----:B------:R-:W-:Y:S01]  /*15d0*/  IMAD.IADD R8, R12, 0x1, R7 ;  /* 0x000000010c087824 */ /* 0x000fe200078e0207 */
[----:B------:R-:W-:Y:S01]  /*15e0*/  SHF.R.S32.HI R7, RZ, 0x1f, R10 ;  /* 0x0000001fff077819 */ /* 0x000fe2000001140a */
[----:B------:R-:W-:Y:S01]  /*15f0*/  IMAD.IADD R141, R17, 0x1, R140 ;  /* 0x00000001118d7824 */ /* 0x000fe200078e028c */
[----:B------:R-:W-:Y:S02]  /*1600*/  P2R R9, PR, RZ, 0x2 ;  /* 0x00000002ff097803 */ /* 0x000fe40000000000 */
[----:B------:R-:W-:Y:S02]  /*1610*/  SHF.R.S32.HI R27, RZ, 0x1f, R8 ;  /* 0x0000001fff1b7819 */ /* 0x000fe40000011408 */
[----:B------:R-:W-:Y:S01]  /*1620*/  LEA.HI R7, R7, R10, RZ, 0x4 ;  /* 0x0000000a07077211 */ /* 0x000fe200078f20ff */
[----:B------:R-:W-:Y:S01]  /*1630*/  IMAD R10, R218, c[0x0][0x260], RZ ;  /* 0x00009800da0a7a24 */ /* 0x000fe200078e02ff */
[CC--:B------:R-:W-:Y:S02]  /*1640*/  LEA.HI R114, R27.reuse, R8.reuse, RZ, 0x3 ;  /* 0x000000081b727211 */ /* 0x0c0fe400078f18ff */
[----:B------:R-:W-:Y:S01]  /*1650*/  LEA.HI R27, R27, R8, RZ, 0x6 ;  /* 0x000000081b1b7211 */ /* 0x000fe200078f30ff */
[C---:B------:R-:W-:Y:S01]  /*1660*/  IMAD R10, R219.reuse, c[0x0][0x264], R10 ;  /* 0x00009900db0a7a24 */ /* 0x040fe200078e020a */
[----:B------:R-:W-:Y:S01]  /*1670*/  MOV R140, R16 ;  /* 0x00000010008c7202 */ /* 0x000fe20000000f00 */
[----:B------:R-:W-:Y:S01]  /*1680*/  IMAD.WIDE.U32 R8, R219, c[0x0][0x260], R12 ;  /* 0x00009800db087a25 */ /* 0x000fe200078e000c */
[----:B------:R-:W-:-:S02]  /*1690*/  SHF.R.S32.HI R27, RZ, 0x6, R27 ;  /* 0x00000006ff1b7819 */ /* 0x000fc4000001141b */
[----:B------:R-:W-:Y:S01]  /*16a0*/  LOP3.LUT R112, R23, 0x38, R114, 0xf8, !PT ;  /* 0x0000003817707812 */ /* 0x000fe200078ef872 */
[----:B------:R-:W-:Y:S01]  /*16b0*/  IMAD.IADD R11, R9, 0x1, R10 ;  /* 0x00000001090b7824 */ /* 0x000fe200078e020a */
[----:B------:R-:W-:Y:S01]  /*16c0*/  MOV R10, R8 ;  /* 0x00000008000a7202 */ /* 0x000fe20000000f00 */
[----:B------:R-:W-:Y:S01]  /*16d0*/  IMAD.WIDE.U32 R8, R219, c[0x0][0x210], R12 ;  /* 0x00008400db087a25 */ /* 0x000fe200078e000c */
[----:B------:R-:W-:Y:S02]  /*16e0*/  LOP3.LUT R112, R112, R21, RZ, 0x3c, !PT ;  /* 0x0000001570707212 */ /* 0x000fe400078e3cff */
[----:B------:R-:W-:Y:S01]  /*16f0*/  SHF.R.S32.HI R7, RZ, 0x4, R7 ;  /* 0x00000004ff077819 */ /* 0x000fe20000011407 */
[----:B------:R-:W-:-:S04]  /*1700*/  IMAD.WIDE.U32 R16, R121, c[0x0][0x290], R12 ;  /* 0x0000a40079107a25 */ /* 0x000fc800078e000c */
[----:B------:R-:W-:Y:S01]  /*1710*/  IMAD.IADD R25, R9, 0x1, R24 ;  /* 0x0000000109197824 */ /* 0x000fe200078e0218 */
[----:B------:R-:W-:Y:S01]  /*1720*/  SHF.R.S32.HI R9, RZ, 0x1f, R116 ;  /* 0x0000001fff097819 */ /* 0x000fe20000011474 */
[----:B------:R-:W-:Y:S01]  /*1730*/  IMAD.IADD R133, R132, 0x1, R17 ;  /* 0x0000000184857824 */ /* 0x000fe200078e0211 */
[----:B------:R-:W-:Y:S01]  /*1740*/  SHF.R.U32.HI R17, RZ, 0x3, R19 ;  /* 0x00000003ff117819 */ /* 0x000fe20000011613 */
[----:B------:R-:W-:Y:S01]  /*1750*/  IMAD.MOV.U32 R132, RZ, RZ, R16 ;  /* 0x000000ffff847224 */ /* 0x000fe200078e0010 */
[----:B------:R-:W-:Y:S01]  /*1760*/  LEA.HI R18, R9, R116, RZ, 0x3 ;  /* 0x0000007409127211 */ /* 0x000fe200078f18ff */
[----:B------:R-:W-:Y:S01]  /*1770*/  IMAD.MOV.U32 R24, RZ, RZ, R8 ;  /* 0x000000ffff187224 */ /* 0x000fe200078e0008 */
[----:B------:R-:W-:Y:S01]  /*1780*/  SHF.R.S32.HI R8, RZ, 0x1f, R115 ;  /* 0x0000001fff087819 */ /* 0x000fe20000011473 */
[----:B------:R-:W-:Y:S01]  /*1790*/  IMAD.WIDE.U32 R128, R128, c[0x0][0x268], R10 ;  /* 0x00009a0080807a25 */ /* 0x000fe200078e000a */
[----:B------:R-:W-:Y:S02]  /*17a0*/  SHF.L.U32 R16, R115, 0x6, RZ ;  /* 0x0000000673107819 */ /* 0x000fe400000006ff */
[----:B------:R-:W-:Y:S01]  /*17b0*/  LOP3.LUT R10, R19, 0x38, R114, 0xf8, !PT ;  /* 0x00000038130a7812 */ /* 0x000fe200078ef872 */
[----:B------:R-:W-:Y:S01]  /*17c0*/  IMAD R9, R27, 0x1800, R20 ;  /* 0x000018001b097824 */ /* 0x000fe200078e0214 */
[----:B------:R-:W-:Y:S01]  /*17d0*/  LEA.HI R11, R8, R115, RZ, 0x3 ;  /* 0x00000073080b7211 */ /* 0x000fe200078f18ff */
[----:B------:R-:W-:Y:S01]  /*17e0*/  IMAD.SHL.U32 R18, R18, 0x40, RZ ;  /* 0x0000004012127824 */ /* 0x000fe200078e00ff */
[----:B------:R-:W-:Y:S01]  /*17f0*/  LOP3.LUT R16, R16, 0x1c0, RZ, 0xc0, !PT ;  /* 0x000001c010107812 */ /* 0x000fe200078ec0ff */
[----:B------:R-:W-:Y:S01]  /*1800*/  IMAD.IADD R112, R9, 0x1, R112 ;  /* 0x0000000109707824 */ /* 0x000fe200078e0270 */
[----:B------:R-:W-:Y:S01]  /*1810*/  LOP3.LUT R109, R10, R17, RZ, 0x3c, !PT ;  /* 0x000000110a6d7212 */ /* 0x000fe200078e3cff */
[----:B------:R-:W-:Y:S01]  /*1820*/  IMAD.SHL.U32 R11, R11, 0x40, RZ ;  /* 0x000000400b0b7824 */ /* 0x000fe200078e00ff */
[----:B------:R-:W-:Y:S01]  /*1830*/  SHF.R.U32.HI R9, RZ, 0x3, R16 ;  /* 0x00000003ff097819 */ /* 0x000fe20000011610 */
[----:B------:R-:W-:Y:S01]  /*1840*/  IMAD.WIDE.U32 R140, R126, c[0x0][0x1f0], R140 ;  /* 0x00007c007e8c7a25 */ /* 0x000fe200078e008c */
[----:B------:R-:W-:-:S02]  /*1850*/  LOP3.LUT R10, R16, 0x38, R114, 0xf8, !PT ;  /* 0x00000038100a7812 */ /* 0x000fc400078ef872 */
[----:B------:R-:W-:Y:S01]  /*1860*/  LOP3.LUT R18, R18, 0xfffffe00, RZ, 0xc0, !PT ;  /* 0xfffffe0012127812 */ /* 0x000fe200078ec0ff */
[----:B------:R-:W-:Y:S01]  /*1870*/  IMAD.IADD R93, R141, 0x1, R93 ;  /* 0x000000018d5d7824 */ /* 0x000fe200078e025d */
[----:B------:R-:W-:Y:S01]  /*1880*/  LOP3.LUT R105, R10, R9, RZ, 0x3c, !PT ;  /* 0x000000090a697212 */ /* 0x000fe200078e3cff */
[----:B------:R-:W-:Y:S01]  /*1890*/  IMAD.WIDE.U32 R126, R126, c[0x0][0x218], R24 ;  /* 0x000086007e7e7a25 */ /* 0x000fe200078e0018 */
[----:B------:R-:W-:Y:S02]  /*18a0*/  LEA.HI.SX32 R10, R114, R7, 0x1d ;  /* 0x00000007720a7211 */ /* 0x000fe400078feaff */
[----:B------:R-:W-:Y:S01]  /*18b0*/  LOP3.LUT R11, R11, 0xfffffe00, RZ, 0xc0, !PT ;  /* 0xfffffe000b0b7812 */ /* 0x000fe200078ec0ff */
[----:B------:R-:W-:Y:S01]  /*18c0*/  IMAD R8, R27, 0x1800, R18 ;  /* 0x000018001b087824 */ /* 0x000fe200078e0212 */
[----:B------:R-:W-:Y:S01]  /*18d0*/  SHF.R.S32.HI R7, RZ, 0x1f, R10 ;  /* 0x0000001fff077819 */ /* 0x000fe2000001140a */
[----:B------:R-:W-:Y:S01]  /*18e0*/  IMAD.SHL.U32 R113, R10, 0x8, RZ ;  /* 0x000000080a717824 */ /* 0x000fe200078e00ff */
[----:B------:R-:W-:Y:S01]  /*18f0*/  LOP3.LUT R114, R114, 0xfffffff8, RZ, 0xc0, !PT ;  /* 0xfffffff872727812 */ /* 0x000fe200078ec0ff */
[----:B------:R-:W-:Y:S01]  /*1900*/  IMAD.IADD R109, R8, 0x1, R109 ;  /* 0x00000001086d7824 */ /* 0x000fe200078e026d */
[----:B------:R-:W-:Y:S01]  /*1910*/  LEA.HI R7, R7, R10, RZ, 0x3 ;  /* 0x0000000a07077211 */ /* 0x000fe200078f18ff */
[----:B------:R-:W-:Y:S01]  /*1920*/  IMAD R8, R27, 0x1800, R11 ;  /* 0x000018001b087824 */ /* 0x000fe200078e020b */
[----:B------:R-:W-:Y:S01]  /*1930*/  LOP3.LUT R16, R16, 0x38, R113, 0xf8, !PT ;  /* 0x0000003810107812 */ /* 0x000fe200078ef871 */
[----:B------:R-:W-:Y:S01]  /*1940*/  IMAD.WIDE.U32 R132, R75, c[0x0][0x290], R132 ;  /* 0x0000a4004b847a25 */ /* 0x000fe200078e0084 */
[----:B------:R-:W-:-:S02]  /*1950*/  SHF.R.S32.HI R7, RZ, 0x3, R7 ;  /* 0x00000003ff077819 */ /* 0x000fc40000011407 */
[----:B------:R-:W-:Y:S01]  /*1960*/  IADD3 R105, R8, R105, RZ ;  /* 0x0000006908697210 */ /* 0x000fe20007ffe0ff */
[----:B------:R-:W-:Y:S01]  /*1970*/  IMAD.IADD R79, R127, 0x1, R79 ;  /* 0x000000017f4f7824 */ /* 0x000fe200078e024f */
[----:B------:R-:W-:Y:S01]  /*1980*/  LOP3.LUT R8, R23, 0x38, R113, 0xf8, !PT ;  /* 0x0000003817087812 */ /* 0x000fe200078ef871 */
[C---:B------:R-:W-:Y:S01]  /*1990*/  IMAD R111, R7.reuse, 0x1800, R20 ;  /* 0x00001800076f7824 */ /* 0x040fe200078e0214 */
[----:B------:R-:W-:Y:S01]  /*19a0*/  LOP3.LUT R16, R16, R9, RZ, 0x3c, !PT ;  /* 0x0000000910107212 */ /* 0x000fe200078e3cff */
[C---:B------:R-:W-:Y:S01]  /*19b0*/  IMAD R107, R7.reuse, 0x1800, R18 ;  /* 0x00001800076b7824 */ /* 0x040fe200078e0212 */
[----:B------:R-:W-:Y:S01]  /*19c0*/  LOP3.LUT R8, R8, R21, RZ, 0x3c, !PT ;  /* 0x0000001508087212 */ /* 0x000fe200078e3cff */
[----:B------:R-:W-:Y:S01]  /*19d0*/  IMAD R103, R7, 0x1800, R11 ;  /* 0x0000180007677824 */ /* 0x000fe200078e020b */
[----:B------:R-:W-:Y:S01]  /*19e0*/  LOP3.LUT R10, R19, 0x38, R113, 0xf8, !PT ;  /* 0x00000038130a7812 */ /* 0x000fe200078ef871 */
[----:B------:R-:W-:Y:S01]  /*19f0*/  IMAD R7, R142, c[0x0][0x284], RZ ;  /* 0x0000a1008e077a24 */ /* 0x000fe200078e02ff */
[----:B------:R-:W-:Y:S01]  /*1a00*/  IADD3 R83, R129, R83, RZ ;  /* 0x0000005381537210 */ /* 0x000fe20007ffe0ff */
[----:B------:R-:W-:Y:S01]  /*1a10*/  IMAD.IADD R111, R111, 0x1, R8 ;  /* 0x000000016f6f7824 */ /* 0x000fe200078e0208 */
[----:B------:R-:W-:Y:S01]  /*1a20*/  @P2 LEA R8, P0, R6, c[0x0][0x220], 0x1 ;  /* 0x0000880006082a11 */ /* 0x000fe200078008ff */
[----:B------:R-:W-:Y:S01]  /*1a30*/  IMAD.IADD R103, R103, 0x1, R16 ;  /* 0x0000000167677824 */ /* 0x000fe200078e0210 */
[----:B------:R-:W-:Y:S01]  /*1a40*/  LOP3.LUT R10, R10, R17, RZ, 0x3c, !PT ;  /* 0x000000110a0a7212 */ /* 0x000fe200078e3cff */
[----:B------:R-:W-:Y:S01]  /*1a50*/  IMAD.SHL.U32 R109, R109, 0x2, RZ ;  /* 0x000000026d6d7824 */ /* 0x000fe200078e00ff */
[----:B------:R-:W-:Y:S01]  /*1a60*/  @P2 LEA.HI.X R9, R6, c[0x0][0x224], R5, 0x1, P0 ;  /* 0x0000890006092a11 */ /* 0x000fe200000f0c05 */
[----:B------:R-:W-:Y:S01]  /*1a70*/  IMAD.SHL.U32 R105, R105, 0x2, RZ ;  /* 0x0000000269697824 */ /* 0x000fe200078e00ff */
[----:B------:R-:W-:Y:S01]  /*1a80*/  IADD3 R81, P0, R4, R121, RZ ;  /* 0x0000007904517210 */ /* 0x000fe20007f1e0ff */
[----:B------:R-:W-:Y:S01]  /*1a90*/  IMAD R4, R3, c[0x0][0x1e0], RZ ;  /* 0x0000780003047a24 */ /* 0x000fe200078e02ff */
[----:B------:R-:W-:Y:S01]  /*1aa0*/  IADD3 R107, R107, R10, RZ ;  /* 0x0000000a6b6b7210 */ /* 0x000fe20007ffe0ff */
[----:B------:R1:W-:Y:S01]  /*1ab0*/  @P2 LDGSTS.E.BYPASS.LTC128B.128 [R120+0xa100], [R8.64], !P5 ;  /* 0x0a10000008782fae */ /* 0x0003e2000e901d50 */
[----:B------:R-:W-:Y:S01]  /*1ac0*/  IADD3 R10, R14, 0x20, RZ ;  /* 0x000000200e0a7810 */ /* 0x000fe20007ffe0ff */
[----:B------:R-:W-:Y:S01]  /*1ad0*/  IMAD R101, R121, c[0x0][0x1e4], R4 ;  /* 0x0000790079657a24 */ /* 0x000fe200078e0204 */
[----:B------:R-:W-:Y:S01]  /*1ae0*/  SHF.R.S32.HI R110, RZ, 0x1f, R114 ;  /* 0x0000001fff6e7819 */ /* 0x000fe20000011472 */
[----:B------:R1:W-:Y:S01]  /*1af0*/  @P2 LDGSTS.E.BYPASS.LTC128B.128 [R120+0xd100], [R8.64+0x80], !P6 ;  /* 0x0d10008008782fae */ /* 0x0003e2000f101d50 */
[C---:B------:R-:W-:Y:S01]  /*1b00*/  IMAD R4, R2.reuse, c[0x0][0x280], RZ ;  /* 0x0000a00002047a24 */ /* 0x040fe200078e02ff */
[----:B------:R-:W-:Y:S01]  /*1b10*/  SHF.R.S32.HI R108, RZ, 0x1f, R113 ;  /* 0x0000001fff6c7819 */ /* 0x000fe20000011471 */
[----:B------:R-:W-:Y:S01]  /*1b20*/  IMAD R2, R2, c[0x0][0x290], RZ ;  /* 0x0000a40002027a24 */ /* 0x000fe200078e02ff */
[----:B------:R-:W0:Y:S01]  /*1b30*/  LDGDEPBAR ;  /* 0x00000000000079af */ /* 0x000e220000000000 */
[----:B------:R-:W-:Y:S01]  /*1b40*/  IMAD.X R80, R80, 0x1, R3, P0 ;  /* 0x0000000150507824 */ /* 0x000fe200000e0603 */
[----:B------:R-:W-:Y:S01]  /*1b50*/  IADD3 R101, R151, R101, RZ ;  /* 0x0000006597657210 */ /* 0x000fe20007ffe0ff */
[C---:B------:R-:W-:Y:S01]  /*1b60*/  IMAD R3, R75.reuse, c[0x0][0x294], R2 ;  /* 0x0000a5004b037a24 */ /* 0x040fe200078e0202 */
[----:B------:R-:W-:Y:S01]  /*1b70*/  SHF.R.S32.HI R2, RZ, 0x1f, R115 ;  /* 0x0000001fff027819 */ /* 0x000fe20000011473 */
[----:B------:R-:W-:Y:S01]  /*1b80*/  IMAD R5, R75, c[0x0][0x284], R4 ;  /* 0x0000a1004b057a24 */ /* 0x000fe200078e0204 */
[----:B------:R-:W-:Y:S01]  /*1b90*/  IADD3 R85, P1, P0, R140, R150, R12 ;  /* 0x000000968c557210 */ /* 0x000fe2000783e00c */
[----:B------:R-:W-:Y:S01]  /*1ba0*/  IMAD.IADD R88, R3, 0x1, R133 ;  /* 0x0000000103587824 */ /* 0x000fe200078e0285 */
[----:B------:R-:W-:Y:S01]  /*1bb0*/  IADD3 R91, R137, R3, RZ ;  /* 0x00000003895b7210 */ /* 0x000fe20007ffe0ff */
[----:B------:R-:W-:Y:S01]  /*1bc0*/  IMAD R2, R2, c[0x0][0x1e0], RZ ;  /* 0x0000780002027a24 */ /* 0x000fe200078e02ff */
[----:B------:R-:W-:Y:S01]  /*1bd0*/  IADD3.X R84, R93, R101, R13, P1, P0 ;  /* 0x000000655d547210 */ /* 0x000fe20000fe040d */
[----:B------:R-:W-:Y:S01]  /*1be0*/  IMAD.IADD R92, R139, 0x1, R5 ;  /* 0x000000018b5c7824 */ /* 0x000fe200078e0205 */
[----:B------:R-:W-:Y:S01]  /*1bf0*/  BAR.SYNC.DEFER_BLOCKING 0x0 ;  /* 0x0000000000007b1d */ /* 0x000fe20000010000 */
[----:B------:R-:W-:Y:S01]  /*1c00*/  ISETP.NE.AND P0, PT, RZ, UR4, PT ;  /* 0x00000004ff007c0c */ /* 0x000fe2000bf05270 */
[----:B------:R-:W-:Y:S01]  /*1c10*/  IMAD.IADD R90, R5, 0x1, R135 ;  /* 0x00000001055a7824 */ /* 0x000fe200078e0287 */
[----:B------:R-:W-:Y:S01]  /*1c20*/  SHF.L.U32 R112, R112, 0x1, RZ ;  /* 0x0000000170707819 */ /* 0x000fe200000006ff */
[----:B------:R-:W-:Y:S01]  /*1c30*/  IMAD.SHL.U32 R107, R107, 0x2, RZ ;  /* 0x000000026b6b7824 */ /* 0x000fe200078e00ff */
[----:B------:R-:W-:-:S02]  /*1c40*/  P2R R124, PR, RZ, 0x1 ;  /* 0x00000001ff7c7803 */ /* 0x000fc40000000000 */
[----:B------:R-:W-:Y:S02]  /*1c50*/  SHF.L.U32 R111, R111, 0x1, RZ ;  /* 0x000000016f6f7819 */ /* 0x000fe400000006ff */
[----:B------:R-:W-:Y:S01]  /*1c60*/  SHF.L.U32 R103, R103, 0x1, RZ ;  /* 0x0000000167677819 */ /* 0x000fe200000006ff */
[C---:B-1----:R-:W-:Y:S02]  /*1c70*/  IMAD R9, R142.reuse, c[0x0][0x294], RZ ;  /* 0x0000a5008e097a24 */ /* 0x042fe400078e02ff */
[----:B------:R-:W-:-:S04]  /*1c80*/  IMAD.WIDE.U32 R142, R142, c[0x0][0x280], RZ ;  /* 0x0000a0008e8e7a25 */ /* 0x000fc800078e00ff */
[----:B------:R-:W-:Y:S01]  /*1c90*/  IMAD.IADD R102, R145, 0x1, R9 ;  /* 0x0000000191667824 */ /* 0x000fe200078e0209 */
[----:B------:R-:W-:Y:S01]  /*1ca0*/  IADD3 R104, R143, R7, RZ ;  /* 0x000000078f687210 */ /* 0x000fe20007ffe0ff */
[----:B------:R-:W-:-:S04]  /*1cb0*/  IMAD R7, R115, c[0x0][0x1e4], R2 ;  /* 0x0000790073077a24 */ /* 0x000fc800078e0202 */
[----:B--2---:R-:W-:Y:S02]  /*1cc0*/  IMAD.IADD R100, R147, 0x1, R7 ;  /* 0x0000000193647824 */ /* 0x004fe400078e0207 */
.L_x_338:
[----:B------:R-:W-:Y:S01]  /*1cd0*/  SHF.R.S32.HI R77, RZ, 0x1f, R43 ;  /* 0x0000001fff4d7819 */ /* 0x000fe2000001142b */
[----:B------:R-:W-:Y:S01]  /*1ce0*/  IMAD R157, R106, R43, RZ ;  /* 0x0000002b6a9d7224 */ /* 0x000fe200078e02ff */
[----:B------:R-:W-:Y:S01]  /*1cf0*/  ISETP.GE.AND P2, PT, R97, 0x1, PT ;  /* 0x000000016100780c */ /* 0x000fe20003f46270 */
[----:B------:R-:W-:Y:S01]  /*1d00*/  IMAD.WIDE.U32 R158, R43, UR24, RZ ;  /* 0x000000182b9e7c25 */ /* 0x000fe2000f8e00ff */
[----:B------:R-:W-:Y:S04]  /*1d10*/  DEPBAR.LE SB0, 0x0 ;  /* 0x000080000000791a */ /* 0x000fe80000000000 */
[----:B------:R-:W-:Y:S01]  /*1d20*/  BAR.SYNC.DEFER_BLOCKING 0x0 ;  /* 0x0000000000007b1d */ /* 0x000fe20000010000 */
[--C-:B-1----:R-:W-:Y:S01]  /*1d30*/  IADD3 R5, P1, P0, R85, UR15, R158.reuse ;  /* 0x0000000f55057c10 */ /* 0x102fe2000f83e09e */
[----:B------:R-:W-:Y:S04]  /*1d40*/  IMAD R157, R77, UR24, R157 ;  /* 0x000000184d9d7c24 */ /* 0x000fe8000f8e029d */
[----:B------:R-:W-:Y:S05]  /*1d50*/  IMAD.IADD R157, R159, 0x1, R157 ;  /* 0x000000019f9d7824 */ /* 0x000fea00078e029d */
[C-C-:B------:R-:W-:Y:S02]  /*1d60*/  IADD3.X R4, R84.reuse, UR14, R157.reuse, P1, P0 ;  /* 0x0000000e54047c10 */ /* 0x140fe40008fe049d */
[C---:B------:R-:W-:Y:S04]  /*1d70*/  IADD3 R3, P1, P0, R85.reuse, UR13, R158 ;  /* 0x0000000d55037c10 */ /* 0x040fe8000f83e09e */
[----:B------:R-:W-:Y:S02]  /*1d80*/  IADD3.X R2, R84, UR11, R157, P1, P0 ;  /* 0x0000000b54027c10 */ /* 0x000fe40008fe049d */
[----:B------:R-:W-:Y:S05]  /*1d90*/  IADD3 R7, P0, R85, R158, RZ ;  /* 0x0000009e55077210 */ /* 0x000fea0007f1e0ff */
[----:B------:R-:W-:Y:S01]  /*1da0*/  IMAD.X R6, R157, 0x1, R84, P0 ;  /* 0x000000019d067824 */ /* 0x000fe200000e0654 */
[C---:B------:R-:W-:Y:S01]  /*1db0*/  LEA R66, P0, R7.reuse, c[0x0][0x1c8], 0x1 ;  /* 0x0000720007427a11 */ /* 0x040fe200078008ff */
[----:B------:R-:W-:Y:S03]  /*1dc0*/  BSSY B2, `(.L_x_304) ;  /* 0x00003aa000027945 */ /* 0x000fe60003800000 */
[----:B------:R-:W-:Y:S02]  /*1dd0*/  LEA.HI.X R67, R7, c[0x0][0x1cc], R6, 0x1, P0 ;  /* 0x0000730007437a11 */ /* 0x000fe400000f0c06 */
[C---:B------:R-:W-:Y:S04]  /*1de0*/  LEA R64, P0, R5.reuse, c[0x0][0x1c8], 0x1 ;  /* 0x0000720005407a11 */ /* 0x040fe800078008ff */
[----:B------:R-:W-:Y:S02]  /*1df0*/  LEA.HI.X R65, R5, c[0x0][0x1cc], R4, 0x1, P0 ;  /* 0x0000730005417a11 */ /* 0x000fe400000f0c04 */
[C---:B------:R-:W-:Y:S04]  /*1e00*/  LEA R62, P0, R3.reuse, c[0x0][0x1c8], 0x1 ;  /* 0x00007200033e7a11 */ /* 0x040fe800078008ff */
[----:B------:R-:W-:Y:S01]  /*1e10*/  LEA.HI.X R63, R3, c[0x0][0x1cc], R2, 0x1, P0 ;  /* 0x00007300033f7a11 */ /* 0x000fe200000f0c02 */
[----:B-----5:R-:W-:-:S05]  /*1e20*/  @!P2 BRA `(.L_x_305) ;  /* 0x000038200000a947 */ /* 0x020fca0003800000 */
        /* <DEDUP_REMOVED lines=23> */
[----:B------:R-:W-:Y:S01]  /*1fa0*/  CS2R R58, SRZ ;  /* 0x00000000003a7805 */ /* 0x000fe2000001ff00 */
[----:B------:R-:W-:Y:S01]  /*1fb0*/  CS2R R32, SRZ ;  /* 0x0000000000207805 */ /* 0x000fe2000001ff00 */
[----:B------:R-:W-:Y:S01]  /*1fc0*/  IMAD.X R2, R69, 0x1, R92, P0 ;  /* 0x0000000145027824 */ /* 0x000fe200000e065c */
[----:B------:R-:W-:Y:S05]  /*1fd0*/  IADD3 R5, P0, R136, R70, RZ ;  /* 0x0000004688057210 */ /* 0x000fea0007f1e0ff */
[----:B------:R-:W-:Y:S01]  /*1fe0*/  IMAD.X R4, R36, 0x1, R91, P0 ;  /* 0x0000000124047824 */ /* 0x000fe200000e065b */
        /* <DEDUP_REMOVED lines=12> */
.L_x_308:
[----:B------:R-:W-:Y:S05]  /*20b0*/  BSYNC B0 ;  /* 0x0000000000007941 */ /* 0x000fea0003800000 */
.L_x_307:
[----:B------:R-:W-:Y:S01]  /*20c0*/  ISETP.GE.AND P3, PT, R116, R78, PT ;  /* 0x0000004e7400720c */ /* 0x000fe20003f66270 */
[----:B-----5:R-:W-:Y:S01]  /*20d0*/  IMAD.MOV.U32 R9, RZ, RZ, R58 ;  /* 0x000000ffff097224 */ /* 0x020fe200078e003a */
[----:B------:R-:W-:Y:S01]  /*20e0*/  MOV R5, R32 ;  /* 0x0000002000057202 */ /* 0x000fe20000000f00 */
[----:B------:R-:W-:Y:S01]  /*20f0*/  IMAD.MOV.U32 R8, RZ, RZ, R59 ;  /* 0x000000ffff087224 */ /* 0x000fe200078e003b */
[----:B-1----:R-:W-:Y:S01]  /*2100*/  MOV R2, R39 ;  /* 0x0000002700027202 */ /* 0x002fe20000000f00 */
[----:B------:R-:W-:Y:S01]  /*2110*/  IMAD.MOV.U32 R7, RZ, RZ, R60 ;  /* 0x000000ffff077224 */ /* 0x000fe200078e003c */
[----:B------:R-:W-:Y:S01]  /*2120*/  BSSY B0, `(.L_x_309) ;  /* 0x0000022000007945 */ /* 0x000fe20003800000 */
[----:B------:R-:W-:Y:S01]  /*2130*/  IMAD.MOV.U32 R6, RZ, RZ, R61 ;  /* 0x000000ffff067224 */ /* 0x000fe200078e003d */
[----:B------:R-:W-:Y:S01]  /*2140*/  PRMT R55, R8, 0x5410, R9 ;  /* 0x0000541008377816 */ /* 0x000fe20000000009 */
[----:B------:R-:W-:Y:S01]  /*2150*/  IMAD.MOV.U32 R4, RZ, RZ, R33 ;  /* 0x000000ffff047224 */ /* 0x000fe200078e0021 */
[----:B------:R-:W-:Y:S01]  /*2160*/  PRMT R41, R7, 0x7610, R41 ;  /* 0x0000761007297816 */ /* 0x000fe20000000029 */
[----:B------:R-:W-:Y:S01]  /*2170*/  IMAD.MOV.U32 R3, RZ, RZ, R38 ;  /* 0x000000ffff037224 */ /* 0x000fe200078e0026 */
[----:B------:R-:W-:Y:S01]  /*2180*/  PRMT R40, R6, 0x7610, R40 ;  /* 0x0000761006287816 */ /* 0x000fe20000000028 */
[----:B------:R-:W-:Y:S01]  /*2190*/  CS2R R56, SRZ ;  /* 0x0000000000387805 */ /* 0x000fe2000001ff00 */
[----:B------:R-:W-:Y:S01]  /*21a0*/  PRMT R21, R4, 0x5410, R5 ;  /* 0x0000541004157816 */ /* 0x000fe20000000005 */
[----:B------:R-:W-:Y:S01]  /*21b0*/  CS2R R24, SRZ ;  /* 0x0000000000187805 */ /* 0x000fe2000001ff00 */
[----:B------:R-:W-:Y:S01]  /*21c0*/  PRMT R37, R3, 0x7610, R37 ;  /* 0x0000761003257816 */ /* 0x000fe20000000025 */
[----:B------:R-:W-:Y:S01]  /*21d0*/  CS2R R26, SRZ ;  /* 0x00000000001a7805 */ /* 0x000fe2000001ff00 */
[----:B------:R-:W-:Y:S01]  /*21e0*/  PRMT R31, R2, 0x7610, R31 ;  /* 0x00007610021f7816 */ /* 0x000fe2000000001f */
[----:B------:R-:W-:-:S05]  /*21f0*/  @P3 BRA `(.L_x_310) ;  /* 0x0000014000003947 */ /* 0x000fca0003800000 */
[----:B------:R-:W-:Y:S01]  /*2200*/  IADD3 R3, P1, P0, R138, UR22, R160 ;  /* 0x000000168a037c10 */ /* 0x000fe2000f83e0a0 */
[----:B------:R-:W-:Y:S01]  /*2210*/  CS2R R56, SRZ ;  /* 0x0000000000387805 */ /* 0x000fe2000001ff00 */
[----:B------:R-:W-:Y:S01]  /*2220*/  CS2R R26, SRZ ;  /* 0x00000000001a7805 */ /* 0x000fe2000001ff00 */
[----:B------:R-:W-:Y:S01]  /*2230*/  CS2R R52, SRZ ;  /* 0x0000000000347805 */ /* 0x000fe2000001ff00 */
[----:B------:R-:W-:Y:S01]  /*2240*/  IADD3.X R2, R92, UR20, R69, P1, P0 ;  /* 0x000000145c027c10 */ /* 0x000fe20008fe0445 */
[----:B------:R-:W-:Y:S01]  /*2250*/  CS2R R24, SRZ ;  /* 0x0000000000187805 */ /* 0x000fe2000001ff00 */
[----:B------:R-:W-:Y:S04]  /*2260*/  IADD3 R5, P1, P0, R136, UR6, R70 ;  /* 0x0000000688057c10 */ /* 0x000fe8000f83e046 */
[----:B------:R-:W-:Y:S02]  /*2270*/  IADD3.X R4, R91, UR21, R36, P1, P0 ;  /* 0x000000155b047c10 */ /* 0x000fe40008fe0424 */
        /* <DEDUP_REMOVED lines=12> */
.L_x_310:
[----:B------:R-:W-:Y:S05]  /*2340*/  BSYNC B0 ;  /* 0x0000000000007941 */ /* 0x000fea0003800000 */
.L_x_309:
[----:B------:R-:W-:Y:S01]  /*2350*/  ISETP.GE.AND P2, PT, R115, R78, PT ;  /* 0x0000004e7300720c */ /* 0x000fe20003f46270 */
[----:B-----5:R-:W-:Y:S01]  /*2360*/  IMAD.MOV.U32 R17, RZ, RZ, R52 ;  /* 0x000000ffff117224 */ /* 0x020fe200078e0034 */
[----:B-1----:R-:W-:Y:S01]  /*2370*/  MOV R7, R56 ;  /* 0x0000003800077202 */ /* 0x002fe20000000f00 */
[----:B------:R-:W-:Y:S01]  /*2380*/  IMAD.MOV.U32 R16, RZ, RZ, R53 ;  /* 0x000000ffff107224 */ /* 0x000fe200078e0035 */
[----:B------:R-:W-:Y:S01]  /*2390*/  MOV R4, R25 ;  /* 0x0000001900047202 */ /* 0x000fe20000000f00 */
[----:B------:R-:W-:Y:S01]  /*23a0*/  IMAD.MOV.U32 R6, RZ, RZ, R57 ;  /* 0x000000ffff067224 */ /* 0x000fe200078e0039 */
[----:B------:R-:W-:Y:S01]  /*23b0*/  MOV R2, R27 ;  /* 0x0000001b00027202 */ /* 0x000fe20000000f00 */
[----:B------:R-:W-:Y:S01]  /*23c0*/  IMAD.MOV.U32 R5, RZ, RZ, R24 ;  /* 0x000000ffff057224 */ /* 0x000fe200078e0018 */
[----:B------:R-:W-:Y:S01]  /*23d0*/  PRMT R46, R16, 0x5410, R17 ;  /* 0x00005410102e7816 */ /* 0x000fe20000000011 */
[----:B------:R-:W-:Y:S01]  /*23e0*/  IMAD.MOV.U32 R3, RZ, RZ, R26 ;  /* 0x000000ffff037224 */ /* 0x000fe200078e001a */
[----:B------:R-:W-:Y:S01]  /*23f0*/  PRMT R54, R6, 0x5410, R7 ;  /* 0x0000541006367816 */ /* 0x000fe20000000007 */
[----:B------:R-:W-:Y:S01]  /*2400*/  BSSY B0, `(.L_x_311) ;  /* 0x000001a000007945 */ /* 0x000fe20003800000 */
[----:B------:R-:W-:Y:S01]  /*2410*/  PRMT R11, R4, 0x5410, R5 ;  /* 0x00005410040b7816 */ /* 0x000fe20000000005 */
[----:B------:R-:W-:Y:S01]  /*2420*/  CS2R R48, SRZ ;  /* 0x0000000000307805 */ /* 0x000fe2000001ff00 */
[----:B------:R-:W-:Y:S01]  /*2430*/  PRMT R20, R2, 0x5410, R3 ;  /* 0x0000541002147816 */ /* 0x000fe20000000003 */
[----:B------:R-:W-:Y:S01]  /*2440*/  CS2R R50, SRZ ;  /* 0x0000000000327805 */ /* 0x000fe2000001ff00 */
[----:B------:R-:W-:Y:S01]  /*2450*/  CS2R R8, SRZ ;  /* 0x0000000000087805 */ /* 0x000fe2000001ff00 */
[----:B------:R-:W-:Y:S01]  /*2460*/  CS2R R22, SRZ ;  /* 0x0000000000167805 */ /* 0x000fe2000001ff00 */
[----:B------:R-:W-:-:S05]  /*2470*/  @P2 BRA `(.L_x_312) ;  /* 0x0000012000002947 */ /* 0x000fca0003800000 */
[----:B------:R-:W-:Y:S01]  /*2480*/  IADD3 R2, P1, P0, R138, UR19, R160 ;  /* 0x000000138a027c10 */ /* 0x000fe2000f83e0a0 */
[----:B------:R-:W-:Y:S01]  /*2490*/  CS2R R48, SRZ ;  /* 0x0000000000307805 */ /* 0x000fe2000001ff00 */
[----:B------:R-:W-:Y:S02]  /*24a0*/  CS2R R8, SRZ ;  /* 0x0000000000087805 */ /* 0x000fe4000001ff00 */
[----:B------:R-:W-:Y:S02]  /*24b0*/  IADD3.X R69, R92, UR18, R69, P1, P0 ;  /* 0x000000125c457c10 */ /* 0x000fe40008fe0445 */
        /* <DEDUP_REMOVED lines=14> */
.L_x_312:
[----:B------:R-:W-:Y:S05]  /*25a0*/  BSYNC B0 ;  /* 0x0000000000007941 */ /* 0x000fea0003800000 */
.L_x_311:
[----:B-----5:R-:W-:Y:S01]  /*25b0*/  MOV R17, R50 ;  /* 0x0000003200117202 */ /* 0x020fe20000000f00 */
[----:B------:R-:W-:Y:S01]  /*25c0*/  IMAD.MOV.U32 R19, RZ, RZ, R48 ;  /* 0x000000ffff137224 */ /* 0x000fe200078e0030 */
[----:B-1----:R-:W-:Y:S01]  /*25d0*/  MOV R4, R9 ;  /* 0x0000000900047202 */ /* 0x002fe20000000f00 */
[----:B------:R-:W-:Y:S01]  /*25e0*/  IMAD.MOV.U32 R18, RZ, RZ, R49 ;  /* 0x000000ffff127224 */ /* 0x000fe200078e0031 */
[----:B------:R-:W-:Y:S01]  /*25f0*/  MOV R2, R23 ;  /* 0x0000001700027202 */ /* 0x000fe20000000f00 */
[----:B------:R-:W-:Y:S01]  /*2600*/  IMAD.MOV.U32 R16, RZ, RZ, R51 ;  /* 0x000000ffff107224 */ /* 0x000fe200078e0033 */
[----:B------:R-:W-:Y:S01]  /*2610*/  BSSY B1, `(.L_x_313) ;  /* 0x0000076000017945 */ /* 0x000fe20003800000 */
[----:B------:R-:W-:Y:S01]  /*2620*/  IMAD.MOV.U32 R5, RZ, RZ, R8 ;  /* 0x000000ffff057224 */ /* 0x000fe200078e0008 */
[----:B------:R-:W-:Y:S01]  /*2630*/  PRMT R42, R18, 0x5410, R19 ;  /* 0x00005410122a7816 */ /* 0x000fe20000000013 */
[----:B------:R-:W-:Y:S01]  /*2640*/  IMAD.MOV.U32 R3, RZ, RZ, R22 ;  /* 0x000000ffff037224 */ /* 0x000fe200078e0016 */
[----:B------:R-:W-:Y:S02]  /*2650*/  PRMT R44, R16, 0x5410, R17 ;  /* 0x00005410102c7816 */ /* 0x000fe40000000011 */
[----:B------:R-:W-:Y:S02]  /*2660*/  PRMT R6, R4, 0x5410, R5 ;  /* 0x0000541004067816 */ /* 0x000fe40000000005 */
[----:B------:R-:W-:Y:S01]  /*2670*/  PRMT R7, R2, 0x5410, R3 ;  /* 0x0000541002077816 */ /* 0x000fe20000000003 */
[----:B------:R-:W-:-:S05]  /*2680*/  @P5 BRA `(.L_x_314) ;  /* 0x000006e000005947 */ /* 0x000fca0003800000 */
[----:B------:R-:W-:Y:S01]  /*2690*/  BSSY B0, `(.L_x_315) ;  /* 0x0000036000007945 */ /* 0x000fe20003800000 */
[----:B------:R-:W-:-:S05]  /*26a0*/  @P4 BRA `(.L_x_316) ;  /* 0x0000034000004947 */ /* 0x000fca0003800000 */
[----:B------:R-:W-:Y:S01]  /*26b0*/  ISETP.GE.AND P0, PT, R14, c[0x0][0x27c], PT ;  /* 0x00009f000e007a0c */ /* 0x000fe20003f06270 */
[----:B------:R-:W1:Y:S11]  /*26c0*/  LDS.128 R16, [R120+0x8100] ;  /* 0x0081000078107984 */ /* 0x000e760000000c00 */
[----:B------:R-:W-:Y:S01]  /*26d0*/  @!UPT UIADD3 URZ, URZ, URZ, URZ ;  /* 0x0000003f3f3ff290 */ /* 0x000fe2000fffe03f */
[----:B------:R-:W-:Y:S01]  /*26e0*/  @!P0 HADD2.F32 R37, -RZ, R37.H0_H0 ;  /* 0x20000025ff258230 */ /* 0x000fe20000004100 */
        /* <DEDUP_REMOVED lines=15> */
[-C--:B------:R-:W-:Y:S02]  /*27e0*/  @!P0 FMUL.FTZ R69, R34, R37.reuse ;  /* 0x0000002522458220 */ /* 0x080fe40000410000 */
[C---:B------:R-:W-:Y:S02]  /*27f0*/  @!P0 FMUL.FTZ R2, R28.reuse, R37 ;  /* 0x000000251c028220 */ /* 0x040fe40000410000 */
[----:B------:R-:W-:Y:S01]  /*2800*/  @!P0 FFMA.FTZ R69, R28, R41, -R69 ;  /* 0x000000291c458223 */ /* 0x000fe20000010845 */
[----:B------:R-:W-:Y:S01]  /*2810*/  @!P0 HADD2.F32 R28, -RZ, R30.H0_H0 ;  /* 0x2000001eff1c8230 */ /* 0x000fe20000004100 */
[----:B------:R-:W-:Y:S01]  /*2820*/  @!P0 FMUL.FTZ R68, R36, R35 ;  /* 0x0000002324448220 */ /* 0x000fe20000410000 */
[----:B------:R-:W-:Y:S01]  /*2830*/  @!P0 MOV R30, R18 ;  /* 0x00000012001e8202 */ /* 0x000fe20000000f00 */
[----:B------:R-:W-:Y:S01]  /*2840*/  @!P0 FFMA.FTZ R2, R34, R41, R2 ;  /* 0x0000002922028223 */ /* 0x000fe20000010002 */
[----:B------:R-:W-:Y:S01]  /*2850*/  @!P0 HADD2.F32 R41, -RZ, R40.H0_H0 ;  /* 0x20000028ff298230 */ /* 0x000fe20000004100 */
[C---:B------:R-:W-:Y:S02]  /*2860*/  @!P0 FMUL.FTZ R3, R28.reuse, R35 ;  /* 0x000000231c038220 */ /* 0x040fe40000410000 */
[----:B------:R-:W-:Y:S01]  /*2870*/  @!P0 FFMA.FTZ R68, R28, R45, -R68 ;  /* 0x0000002d1c448223 */ /* 0x000fe20000010844 */
[----:B------:R-:W-:Y:S01]  /*2880*/  @!P0 MOV R28, R19 ;  /* 0x00000013001c8202 */ /* 0x000fe20000000f00 */
[----:B------:R-:W-:Y:S01]  /*2890*/  @!P0 FFMA.FTZ R3, R36, R45, R3 ;  /* 0x0000002d24038223 */ /* 0x000fe20000010003 */
[----:B------:R-:W-:Y:S01]  /*28a0*/  @!P0 F2FP.PACK_AB R69, R2, R69 ;  /* 0x000000450245823e */ /* 0x000fe200000000ff */
[--C-:B------:R-:W-:Y:S02]  /*28b0*/  @!P0 HADD2.F32 R34, -RZ, R30.reuse.H1_H1 ;  /* 0x3000001eff228230 */ /* 0x100fe40000004100 */
[----:B------:R-:W-:Y:S01]  /*28c0*/  @!P0 HADD2.F32 R30, -RZ, R30.H0_H0 ;  /* 0x2000001eff1e8230 */ /* 0x000fe20000004100 */
[----:B------:R-:W-:Y:S01]  /*28d0*/  @!P0 MOV R16, R69 ;  /* 0x0000004500108202 */ /* 0x000fe20000000f00 */
[--C-:B------:R-:W-:Y:S01]  /*28e0*/  @!P0 HADD2.F32 R40, -RZ, R28.reuse.H1_H1 ;  /* 0x3000001cff288230 */ /* 0x100fe20000004100 */
[-C--:B------:R-:W-:Y:S01]  /*28f0*/  @!P0 FMUL.FTZ R71, R34, R31.reuse ;  /* 0x0000001f22478220 */ /* 0x080fe20000410000 */
[----:B------:R-:W-:Y:S01]  /*2900*/  @!P0 HADD2.F32 R28, -RZ, R28.H0_H0 ;  /* 0x2000001cff1c8230 */ /* 0x000fe20000004100 */
[----:B------:R-:W-:Y:S01]  /*2910*/  @!P0 FMUL.FTZ R4, R30, R31 ;  /* 0x0000001f1e048220 */ /* 0x000fe20000410000 */
[----:B------:R-:W-:Y:S01]  /*2920*/  @!P0 F2FP.PACK_AB R68, R3, R68 ;  /* 0x000000440344823e */ /* 0x000fe200000000ff */
[-C--:B------:R-:W-:Y:S02]  /*2930*/  @!P0 FMUL.FTZ R70, R40, R29.reuse ;  /* 0x0000001d28468220 */ /* 0x080fe40000410000 */
[----:B------:R-:W-:Y:S01]  /*2940*/  @!P0 FMUL.FTZ R5, R28, R29 ;  /* 0x0000001d1c058220 */ /* 0x000fe20000410000 */
[----:B------:R-:W-:Y:S01]  /*2950*/  @!P0 MOV R17, R68 ;  /* 0x0000004400118202 */ /* 0x000fe20000000f00 */
[-C--:B------:R-:W-:Y:S02]  /*2960*/  @!P0 FFMA.FTZ R4, R34, R41.reuse, R4 ;  /* 0x0000002922048223 */ /* 0x080fe40000010004 */
[----:B------:R-:W-:Y:S02]  /*2970*/  @!P0 FFMA.FTZ R71, R30, R41, -R71 ;  /* 0x000000291e478223 */ /* 0x000fe40000010847 */
[-C--:B------:R-:W-:Y:S02]  /*2980*/  @!P0 FFMA.FTZ R70, R28, R47.reuse, -R70 ;  /* 0x0000002f1c468223 */ /* 0x080fe40000010846 */
[----:B------:R-:W-:Y:S01]  /*2990*/  @!P0 FFMA.FTZ R5, R40, R47, R5 ;  /* 0x0000002f28058223 */ /* 0x000fe20000010005 */
[----:B------:R-:W-:Y:S04]  /*29a0*/  @!P0 F2FP.PACK_AB R71, R4, R71 ;  /* 0x000000470447823e */ /* 0x000fe800000000ff */
[----:B------:R-:W-:Y:S02]  /*29b0*/  @!P0 F2FP.PACK_AB R70, R5, R70 ;  /* 0x000000460546823e */ /* 0x000fe400000000ff */
[----:B------:R-:W-:Y:S02]  /*29c0*/  @!P0 MOV R18, R71 ;  /* 0x0000004700128202 */ /* 0x000fe40000000f00 */
[----:B------:R-:W-:Y:S05]  /*29d0*/  @!P0 MOV R19, R70 ;  /* 0x0000004600138202 */ /* 0x000fea0000000f00 */
[----:B------:R1:W-:Y:S02]  /*29e0*/  STG.E.128 [R66.64], R16 ;  /* 0x0000001042007986 */ /* 0x0003e4000c101d10 */
.L_x_316:
[----:B------:R-:W-:Y:S05]  /*29f0*/  BSYNC B0 ;  /* 0x0000000000007941 */ /* 0x000fea0003800000 */
.L_x_315:
[----:B------:R-:W-:Y:S11]  /*2a00*/  ISETP.GE.AND P0, PT, R119, c[0x0][0x1d4], PT ;  /* 0x0000750077007a0c */ /* 0x000ff60003f06270 */
[----:B------:R-:W-:Y:S02]  /*2a10*/  @!UPT UIADD3 URZ, URZ, URZ, URZ ;  /* 0x0000003f3f3ff290 */ /* 0x000fe4000fffe03f */
[----:B------:R-:W-:-:S05]  /*2a20*/  @P0 BRA `(.L_x_314) ;  /* 0x0000034000000947 */ /* 0x000fca0003800000 */
[----:B------:R-:W-:Y:S01]  /*2a30*/  ISETP.GE.AND P0, PT, R10, c[0x0][0x27c], PT ;  /* 0x00009f000a007a0c */ /* 0x000fe20003f06270 */
[----:B-1----:R-:W1:Y:S11]  /*2a40*/  LDS.128 R16, [R120+0xb100] ;  /* 0x00b1000078107984 */ /* 0x002e760000000c00 */
[----:B------:R-:W-:Y:S01]  /*2a50*/  @!UPT UIADD3 URZ, URZ, URZ, URZ ;  /* 0x0000003f3f3ff290 */ /* 0x000fe2000fffe03f */
[----:B------:R-:W-:Y:S01]  /*2a60*/  @!P0 HADD2.F32 R31, -RZ, R21.H1_H1 ;  /* 0x30000015ff1f8230 */ /* 0x000fe20000004100 */
[----:B------:R-:W-:Y:S01]  /*2a70*/  @!P0 SHF.R.U64 R28, R32, 0x10, R33 ;  /* 0x00000010201c8819 */ /* 0x000fe20000001221 */
[----:B------:R-:W-:Y:S01]  /*2a80*/  @!P0 HADD2.F32 R37, -RZ, R55.H1_H1 ;  /* 0x30000037ff258230 */ /* 0x000fe20000004100 */
        /* <DEDUP_REMOVED lines=11> */
[----:B------:R-:W-:Y:S01]  /*2b40*/  @!P0 HADD2.F32 R34, -RZ, R29.H0_H0 ;  /* 0x2000001dff228230 */ /* 0x000fe20000004100 */
[----:B------:R-:W-:Y:S01]  /*2b50*/  @!P0 MOV R29, R18 ;  /* 0x00000012001d8202 */ /* 0x000fe20000000f00 */
[--C-:B------:R-:W-:Y:S01]  /*2b60*/  @!P0 HADD2.F32 R36, -RZ, R30.reuse.H1_H1 ;  /* 0x3000001eff248230 */ /* 0x100fe20000004100 */
[CC--:B------:R-:W-:Y:S02]  /*2b70*/  @!P0 FMUL.FTZ R41, R35.reuse, R31.reuse ;  /* 0x0000001f23298220 */ /* 0x0c0fe40000410000 */
[----:B------:R-:W-:Y:S01]  /*2b80*/  @!P0 FMUL.FTZ R2, R34, R31 ;  /* 0x0000001f22028220 */ /* 0x000fe20000410000 */
[----:B------:R-:W-:Y:S01]  /*2b90*/  @!P0 HADD2.F32 R31, -RZ, R30.H0_H0 ;  /* 0x2000001eff1f8230 */ /* 0x000fe20000004100 */
[-C--:B------:R-:W-:Y:S01]  /*2ba0*/  @!P0 FMUL.FTZ R60, R36, R28.reuse ;  /* 0x0000001c243c8220 */ /* 0x080fe20000410000 */
[--C-:B------:R-:W-:Y:S01]  /*2bb0*/  @!P0 HADD2.F32 R30, -RZ, R29.reuse.H0_H0 ;  /* 0x2000001dff1e8230 */ /* 0x100fe20000004100 */
[----:B------:R-:W-:Y:S01]  /*2bc0*/  @!P0 FFMA.FTZ R2, R35, R37, R2 ;  /* 0x0000002523028223 */ /* 0x000fe20000010002 */
[----:B------:R-:W-:Y:S01]  /*2bd0*/  @!P0 HADD2.F32 R35, -RZ, R29.H1_H1 ;  /* 0x3000001dff238230 */ /* 0x000fe20000004100 */
[----:B------:R-:W-:Y:S01]  /*2be0*/  @!P0 FMUL.FTZ R3, R31, R28 ;  /* 0x0000001c1f038220 */ /* 0x000fe20000410000 */
[----:B------:R-:W-:Y:S01]  /*2bf0*/  @!P0 MOV R28, R19 ;  /* 0x00000013001c8202 */ /* 0x000fe20000000f00 */
[----:B------:R-:W-:Y:S01]  /*2c00*/  @!P0 FFMA.FTZ R41, R34, R37, -R41 ;  /* 0x0000002522298223 */ /* 0x000fe20000010829 */
[----:B------:R-:W-:Y:S01]  /*2c10*/  @!P0 HADD2.F32 R37, -RZ, R55.H0_H0 ;  /* 0x20000037ff258230 */ /* 0x000fe20000004100 */
[-C--:B------:R-:W-:Y:S02]  /*2c20*/  @!P0 FMUL.FTZ R4, R30, R21.reuse ;  /* 0x000000151e048220 */ /* 0x080fe40000410000 */
[C---:B------:R-:W-:Y:S01]  /*2c30*/  @!P0 FMUL.FTZ R45, R35.reuse, R21 ;  /* 0x00000015232d8220 */ /* 0x040fe20000410000 */
[----:B------:R-:W-:Y:S01]  /*2c40*/  @!P0 F2FP.PACK_AB R41, R2, R41 ;  /* 0x000000290229823e */ /* 0x000fe200000000ff */
[-C--:B------:R-:W-:Y:S01]  /*2c50*/  @!P0 FFMA.FTZ R3, R36, R38.reuse, R3 ;  /* 0x0000002624038223 */ /* 0x080fe20000010003 */
[--C-:B------:R-:W-:Y:S01]  /*2c60*/  @!P0 HADD2.F32 R39, -RZ, R28.reuse.H1_H1 ;  /* 0x3000001cff278230 */ /* 0x100fe20000004100 */
[----:B------:R-:W-:Y:S01]  /*2c70*/  @!P0 FFMA.FTZ R4, R35, R37, R4 ;  /* 0x0000002523048223 */ /* 0x000fe20000010004 */
[----:B------:R-:W-:Y:S01]  /*2c80*/  @!P0 MOV R16, R41 ;  /* 0x0000002900108202 */ /* 0x000fe20000000f00 */
[----:B------:R-:W-:Y:S01]  /*2c90*/  @!P0 HADD2.F32 R29, -RZ, R28.H0_H0 ;  /* 0x2000001cff1d8230 */ /* 0x000fe20000004100 */
[----:B------:R-:W-:Y:S02]  /*2ca0*/  @!P0 FFMA.FTZ R60, R31, R38, -R60 ;  /* 0x000000261f3c8223 */ /* 0x000fe4000001083c */
[-C--:B------:R-:W-:Y:S02]  /*2cb0*/  @!P0 FMUL.FTZ R47, R39, R32.reuse ;  /* 0x00000020272f8220 */ /* 0x080fe40000410000 */
[----:B------:R-:W-:Y:S01]  /*2cc0*/  @!P0 FMUL.FTZ R5, R29, R32 ;  /* 0x000000201d058220 */ /* 0x000fe20000410000 */
[----:B------:R-:W-:Y:S01]  /*2cd0*/  @!P0 F2FP.PACK_AB R60, R3, R60 ;  /* 0x0000003c033c823e */ /* 0x000fe200000000ff */
[----:B------:R-:W-:Y:S02]  /*2ce0*/  @!P0 FFMA.FTZ R45, R30, R37, -R45 ;  /* 0x000000251e2d8223 */ /* 0x000fe4000001082d */
[----:B------:R-:W-:Y:S01]  /*2cf0*/  @!P0 FFMA.FTZ R47, R29, R40, -R47 ;  /* 0x000000281d2f8223 */ /* 0x000fe2000001082f */
[----:B------:R-:W-:Y:S01]  /*2d00*/  @!P0 MOV R17, R60 ;  /* 0x0000003c00118202 */ /* 0x000fe20000000f00 */
[----:B------:R-:W-:Y:S01]  /*2d10*/  @!P0 FFMA.FTZ R5, R39, R40, R5 ;  /* 0x0000002827058223 */ /* 0x000fe20000010005 */
[----:B------:R-:W-:Y:S04]  /*2d20*/  @!P0 F2FP.PACK_AB R45, R4, R45 ;  /* 0x0000002d042d823e */ /* 0x000fe800000000ff */
[----:B------:R-:W-:Y:S02]  /*2d30*/  @!P0 F2FP.PACK_AB R68, R5, R47 ;  /* 0x0000002f0544823e */ /* 0x000fe400000000ff */
[----:B------:R-:W-:Y:S02]  /*2d40*/  @!P0 MOV R18, R45 ;  /* 0x0000002d00128202 */ /* 0x000fe40000000f00 */
[----:B------:R-:W-:Y:S05]  /*2d50*/  @!P0 MOV R19, R68 ;  /* 0x0000004400138202 */ /* 0x000fea0000000f00 */
[----:B------:R1:W-:Y:S02]  /*2d60*/  STG.E.128 [R66.64+0x80], R16 ;  /* 0x0000801042007986 */ /* 0x0003e4000c101d10 */
.L_x_314:
[----:B------:R-:W-:Y:S05]  /*2d70*/  BSYNC B1 ;  /* 0x0000000000017941 */ /* 0x000fea0003800000 */
.L_x_313:
[----:B------:R-:W-:Y:S01]  /*2d80*/  BSSY B1, `(.L_x_317) ;  /* 0x0000070000017945 */ /* 0x000fe20003800000 */
[----:B------:R-:W-:-:S05]  /*2d90*/  @P3 BRA `(.L_x_318) ;  /* 0x000006e000003947 */ /* 0x000fca0003800000 */
[----:B------:R-:W-:Y:S01]  /*2da0*/  BSSY B0, `(.L_x_319) ;  /* 0x0000036000007945 */ /* 0x000fe20003800000 */
[----:B------:R-:W-:-:S05]  /*2db0*/  @P4 BRA `(.L_x_320) ;  /* 0x0000034000004947 */ /* 0x000fca0003800000 */
[----:B------:R-:W-:Y:S01]  /*2dc0*/  ISETP.GE.AND P0, PT, R14, c[0x0][0x27c], PT ;  /* 0x00009f000e007a0c */ /* 0x000fe20003f06270 */
[----:B-1----:R-:W1:Y:S11]  /*2dd0*/  LDS.128 R16, [R120+0x9100] ;  /* 0x0091000078107984 */ /* 0x002e760000000c00 */
[----:B------:R-:W-:Y:S01]  /*2de0*/  @!UPT UIADD3 URZ, URZ, URZ, URZ ;  /* 0x0000003f3f3ff290 */ /* 0x000fe2000fffe03f */
[----:B------:R-:W-:Y:S01]  /*2df0*/  @!P0 HADD2.F32 R29, -RZ, R20.H1_H1 ;  /* 0x30000014ff1d8230 */ /* 0x000fe20000004100 */
[--C-:B------:R-:W-:Y:S01]  /*2e00*/  @!P0 SHF.R.U64 R21, R26, 0x10, R27.reuse ;  /* 0x000000101a158819 */ /* 0x100fe2000000121b */
[----:B------:R-:W-:Y:S01]  /*2e10*/  @!P0 HADD2.F32 R31, -RZ, R54.H1_H1 ;  /* 0x30000036ff1f8230 */ /* 0x000fe20000004100 */
        /* <DEDUP_REMOVED lines=21> */
[C---:B------:R-:W-:Y:S01]  /*2f70*/  @!P0 FMUL.FTZ R3, R28.reuse, R21 ;  /* 0x000000151c038220 */ /* 0x040fe20000410000 */
[----:B------:R-:W-:Y:S01]  /*2f80*/  @!P0 MOV R21, R19 ;  /* 0x0000001300158202 */ /* 0x000fe20000000f00 */
[-C--:B------:R-:W-:Y:S01]  /*2f90*/  @!P0 FFMA.FTZ R38, R28, R33.reuse, -R38 ;  /* 0x000000211c268223 */ /* 0x080fe20000010826 */
[--C-:B------:R-:W-:Y:S01]  /*2fa0*/  @!P0 HADD2.F32 R31, -RZ, R27.reuse.H1_H1 ;  /* 0x3000001bff1f8230 */ /* 0x100fe20000004100 */
[----:B------:R-:W-:Y:S01]  /*2fb0*/  @!P0 FFMA.FTZ R3, R32, R33, R3 ;  /* 0x0000002120038223 */ /* 0x000fe20000010003 */
[----:B------:R-:W-:Y:S01]  /*2fc0*/  @!P0 F2FP.PACK_AB R35, R2, R35 ;  /* 0x000000230223823e */ /* 0x000fe200000000ff */
[----:B------:R-:W-:Y:S02]  /*2fd0*/  @!P0 HADD2.F32 R27, -RZ, R27.H0_H0 ;  /* 0x2000001bff1b8230 */ /* 0x000fe40000004100 */
[----:B------:R-:W-:Y:S01]  /*2fe0*/  @!P0 FMUL.FTZ R37, R31, R20 ;  /* 0x000000141f258220 */ /* 0x000fe20000410000 */
[----:B------:R-:W-:Y:S01]  /*2ff0*/  @!P0 F2FP.PACK_AB R38, R3, R38 ;  /* 0x000000260326823e */ /* 0x000fe200000000ff */
[--C-:B------:R-:W-:Y:S01]  /*3000*/  @!P0 HADD2.F32 R34, -RZ, R21.reuse.H1_H1 ;  /* 0x30000015ff228230 */ /* 0x100fe20000004100 */
[C---:B------:R-:W-:Y:S01]  /*3010*/  @!P0 FMUL.FTZ R4, R27.reuse, R20 ;  /* 0x000000141b048220 */ /* 0x040fe20000410000 */
[----:B------:R-:W-:Y:S01]  /*3020*/  @!P0 MOV R16, R35 ;  /* 0x0000002300108202 */ /* 0x000fe20000000f00 */
[----:B------:R-:W-:Y:S01]  /*3030*/  @!P0 FFMA.FTZ R37, R27, R30, -R37 ;  /* 0x0000001e1b258223 */ /* 0x000fe20000010825 */
[----:B------:R-:W-:Y:S01]  /*3040*/  @!P0 MOV R17, R38 ;  /* 0x0000002600118202 */ /* 0x000fe20000000f00 */
[----:B------:R-:W-:Y:S01]  /*3050*/  @!P0 FMUL.FTZ R39, R34, R26 ;  /* 0x0000001a22278220 */ /* 0x000fe20000410000 */
[----:B------:R-:W-:Y:S01]  /*3060*/  @!P0 HADD2.F32 R21, -RZ, R21.H0_H0 ;  /* 0x20000015ff158230 */ /* 0x000fe20000004100 */
[----:B------:R-:W-:Y:S04]  /*3070*/  @!P0 FFMA.FTZ R4, R31, R30, R4 ;  /* 0x0000001e1f048223 */ /* 0x000fe80000010004 */
[C---:B------:R-:W-:Y:S01]  /*3080*/  @!P0 FMUL.FTZ R5, R21.reuse, R26 ;  /* 0x0000001a15058220 */ /* 0x040fe20000410000 */
[----:B------:R-:W-:Y:S01]  /*3090*/  @!P0 F2FP.PACK_AB R37, R4, R37 ;  /* 0x000000250425823e */ /* 0x000fe200000000ff */
[-C--:B------:R-:W-:Y:S02]  /*30a0*/  @!P0 FFMA.FTZ R39, R21, R36.reuse, -R39 ;  /* 0x0000002415278223 */ /* 0x080fe40000010827 */
[----:B------:R-:W-:Y:S01]  /*30b0*/  @!P0 FFMA.FTZ R5, R34, R36, R5 ;  /* 0x0000002422058223 */ /* 0x000fe20000010005 */
[----:B------:R-:W-:Y:S04]  /*30c0*/  @!P0 MOV R18, R37 ;  /* 0x0000002500128202 */ /* 0x000fe80000000f00 */
[----:B------:R-:W-:Y:S04]  /*30d0*/  @!P0 F2FP.PACK_AB R40, R5, R39 ;  /* 0x000000270528823e */ /* 0x000fe800000000ff */
[----:B------:R-:W-:Y:S05]  /*30e0*/  @!P0 MOV R19, R40 ;  /* 0x0000002800138202 */ /* 0x000fea0000000f00 */
[----:B------:R1:W-:Y:S02]  /*30f0*/  STG.E.128 [R64.64], R16 ;  /* 0x0000001040007986 */ /* 0x0003e4000c101d10 */
.L_x_320:
[----:B------:R-:W-:Y:S05]  /*3100*/  BSYNC B0 ;  /* 0x0000000000007941 */ /* 0x000fea0003800000 */
.L_x_319:
[----:B------:R-:W-:Y:S11]  /*3110*/  ISETP.GE.AND P0, PT, R119, c[0x0][0x1d4], PT ;  /* 0x0000750077007a0c */ /* 0x000ff60003f06270 */
[----:B------:R-:W-:Y:S02]  /*3120*/  @!UPT UIADD3 URZ, URZ, URZ, URZ ;  /* 0x0000003f3f3ff290 */ /* 0x000fe4000fffe03f */
[----:B------:R-:W-:-:S05]  /*3130*/  @P0 BRA `(.L_x_318) ;  /* 0x0000034000000947 */ /* 0x000fca0003800000 */
[----:B------:R-:W-:Y:S01]  /*3140*/  ISETP.GE.AND P0, PT, R10, c[0x0][0x27c], PT ;  /* 0x00009f000a007a0c */ /* 0x000fe20003f06270 */
[----:B-1----:R-:W1:Y:S11]  /*3150*/  LDS.128 R16, [R120+0xc100] ;  /* 0x00c1000078107984 */ /* 0x002e760000000c00 */
[----:B------:R-:W-:Y:S01]  /*3160*/  @!UPT UIADD3 URZ, URZ, URZ, URZ ;  /* 0x0000003f3f3ff290 */ /* 0x000fe2000fffe03f */
[--C-:B------:R-:W-:Y:S01]  /*3170*/  @!P0 HADD2.F32 R26, -RZ, R11.reuse.H1_H1 ;  /* 0x3000000bff1a8230 */ /* 0x100fe20000004100 */
        /* <DEDUP_REMOVED lines=16> */
[-C--:B------:R-:W-:Y:S01]  /*3280*/  @!P0 FMUL.FTZ R33, R27, R26.reuse ;  /* 0x0000001a1b218220 */ /* 0x080fe20000410000 */
[----:B------:R-:W-:Y:S01]  /*3290*/  @!P0 HADD2.F32 R25, -RZ, R25.H0_H0 ;  /* 0x20000019ff198230 */ /* 0x000fe20000004100 */
[C---:B------:R-:W-:Y:S02]  /*32a0*/  @!P0 FMUL.FTZ R2, R21.reuse, R26 ;  /* 0x0000001a15028220 */ /* 0x040fe40000410000 */
[----:B------:R-:W-:Y:S01]  /*32b0*/  @!P0 FFMA.FTZ R33, R21, R28, -R33 ;  /* 0x0000001c15218223 */ /* 0x000fe20000010821 */
[----:B------:R-:W-:Y:S01]  /*32c0*/  @!P0 MOV R21, R18 ;  /* 0x0000001200158202 */ /* 0x000fe20000000f00 */
[-C--:B------:R-:W-:Y:S02]  /*32d0*/  @!P0 FMUL.FTZ R34, R29, R20.reuse ;  /* 0x000000141d228220 */ /* 0x080fe40000410000 */
[----:B------:R-:W-:Y:S01]  /*32e0*/  @!P0 FMUL.FTZ R3, R25, R20 ;  /* 0x0000001419038220 */ /* 0x000fe20000410000 */
[----:B------:R-:W-:Y:S01]  /*32f0*/  @!P0 MOV R20, R19 ;  /* 0x0000001300148202 */ /* 0x000fe20000000f00 */
[----:B------:R-:W-:Y:S01]  /*3300*/  @!P0 FFMA.FTZ R2, R27, R28, R2 ;  /* 0x0000001c1b028223 */ /* 0x000fe20000010002 */
[--C-:B------:R-:W-:Y:S01]  /*3310*/  @!P0 HADD2.F32 R26, -RZ, R21.reuse.H0_H0 ;  /* 0x20000015ff1a8230 */ /* 0x100fe20000004100 */
[-C--:B------:R-:W-:Y:S01]  /*3320*/  @!P0 FFMA.FTZ R3, R29, R30.reuse, R3 ;  /* 0x0000001e1d038223 */ /* 0x080fe20000010003 */
[----:B------:R-:W-:Y:S01]  /*3330*/  @!P0 HADD2.F32 R27, -RZ, R21.H1_H1 ;  /* 0x30000015ff1b8230 */ /* 0x000fe20000004100 */
[----:B------:R-:W-:Y:S01]  /*3340*/  @!P0 FFMA.FTZ R34, R25, R30, -R34 ;  /* 0x0000001e19228223 */ /* 0x000fe20000010822 */
[----:B------:R-:W-:Y:S01]  /*3350*/  @!P0 F2FP.PACK_AB R33, R2, R33 ;  /* 0x000000210221823e */ /* 0x000fe200000000ff */
[-C--:B------:R-:W-:Y:S01]  /*3360*/  @!P0 FMUL.FTZ R4, R26, R11.reuse ;  /* 0x0000000b1a048220 */ /* 0x080fe20000410000 */
[--C-:B------:R-:W-:Y:S01]  /*3370*/  @!P0 HADD2.F32 R28, -RZ, R20.reuse.H1_H1 ;  /* 0x30000014ff1c8230 */ /* 0x100fe20000004100 */
[----:B------:R-:W-:Y:S01]  /*3380*/  @!P0 FMUL.FTZ R35, R27, R11 ;  /* 0x0000000b1b238220 */ /* 0x000fe20000410000 */
[----:B------:R-:W-:Y:S01]  /*3390*/  @!P0 F2FP.PACK_AB R34, R3, R34 ;  /* 0x000000220322823e */ /* 0x000fe200000000ff */
[----:B------:R-:W-:Y:S01]  /*33a0*/  @!P0 HADD2.F32 R21, -RZ, R20.H0_H0 ;  /* 0x20000014ff158230 */ /* 0x000fe20000004100 */
[----:B------:R-:W-:Y:S01]  /*33b0*/  @!P0 MOV R16, R33 ;  /* 0x0000002100108202 */ /* 0x000fe20000000f00 */
[----:B------:R-:W-:Y:S01]  /*33c0*/  @!P0 FMUL.FTZ R36, R28, R24 ;  /* 0x000000181c248220 */ /* 0x000fe20000410000 */
[----:B------:R-:W-:Y:S01]  /*33d0*/  @!P0 MOV R17, R34 ;  /* 0x0000002200118202 */ /* 0x000fe20000000f00 */
[-C--:B------:R-:W-:Y:S02]  /*33e0*/  @!P0 FFMA.FTZ R4, R27, R31.reuse, R4 ;  /* 0x0000001f1b048223 */ /* 0x080fe40000010004 */
[C---:B------:R-:W-:Y:S02]  /*33f0*/  @!P0 FMUL.FTZ R5, R21.reuse, R24 ;  /* 0x0000001815058220 */ /* 0x040fe40000410000 */
[----:B------:R-:W-:Y:S02]  /*3400*/  @!P0 FFMA.FTZ R35, R26, R31, -R35 ;  /* 0x0000001f1a238223 */ /* 0x000fe40000010823 */
[-C--:B------:R-:W-:Y:S02]  /*3410*/  @!P0 FFMA.FTZ R36, R21, R32.reuse, -R36 ;  /* 0x0000002015248223 */ /* 0x080fe40000010824 */
[----:B------:R-:W-:Y:S01]  /*3420*/  @!P0 FFMA.FTZ R5, R28, R32, R5 ;  /* 0x000000201c058223 */ /* 0x000fe20000010005 */
[----:B------:R-:W-:Y:S04]  /*3430*/  @!P0 F2FP.PACK_AB R35, R4, R35 ;  /* 0x000000230423823e */ /* 0x000fe800000000ff */
[----:B------:R-:W-:Y:S02]  /*3440*/  @!P0 F2FP.PACK_AB R36, R5, R36 ;  /* 0x000000240524823e */ /* 0x000fe400000000ff */
[----:B------:R-:W-:Y:S02]  /*3450*/  @!P0 MOV R18, R35 ;  /* 0x0000002300128202 */ /* 0x000fe40000000f00 */
[----:B------:R-:W-:Y:S05]  /*3460*/  @!P0 MOV R19, R36 ;  /* 0x0000002400138202 */ /* 0x000fea0000000f00 */
[----:B------:R1:W-:Y:S02]  /*3470*/  STG.E.128 [R64.64+0x80], R16 ;  /* 0x0000801040007986 */ /* 0x0003e4000c101d10 */
.L_x_318:
[----:B------:R-:W-:Y:S05]  /*3480*/  BSYNC B1 ;  /* 0x0000000000017941 */ /* 0x000fea0003800000 */
.L_x_317:
[----:B------:R-:W-:-:S05]  /*3490*/  @P2 BRA `(.L_x_321) ;  /* 0x000023c000002947 */ /* 0x000fca0003800000 */
[----:B------:R-:W-:Y:S01]  /*34a0*/  BSSY B0, `(.L_x_322) ;  /* 0x0000036000007945 */ /* 0x000fe20003800000 */
[----:B------:R-:W-:-:S05]  /*34b0*/  @P4 BRA `(.L_x_323) ;  /* 0x0000034000004947 */ /* 0x000fca0003800000 */
[----:B------:R-:W-:Y:S01]  /*34c0*/  ISETP.GE.AND P0, PT, R14, c[0x0][0x27c], PT ;  /* 0x00009f000e007a0c */ /* 0x000fe20003f06270 */
[----:B-1----:R-:W1:Y:S11]  /*34d0*/  LDS.128 R16, [R120+0xa100] ;  /* 0x00a1000078107984 */ /* 0x002e760000000c00 */
[----:B------:R-:W-:Y:S01]  /*34e0*/  @!UPT UIADD3 URZ, URZ, URZ, URZ ;  /* 0x0000003f3f3ff290 */ /* 0x000fe2000fffe03f */
[----:B------:R-:W-:Y:S01]  /*34f0*/  @!P0 HADD2.F32 R27, -RZ, R44.H1_H1 ;  /* 0x3000002cff1b8230 */ /* 0x000fe20000004100 */
[--C-:B------:R-:W-:Y:S02]  /*3500*/  @!P0 SHF.R.U64 R11, R22, 0x10, R23.reuse ;  /* 0x00000010160b8819 */ /* 0x100fe40000001217 */
[----:B------:R-:W-:Y:S01]  /*3510*/  @!P0 SHF.R.U32.HI R22, RZ, 0x10, R23 ;  /* 0x00000010ff168819 */ /* 0x000fe20000011617 */
[----:B------:R-:W-:Y:S01]  /*3520*/  @!P0 HADD2.F32 R23, -RZ, R7.H1_H1 ;  /* 0x30000007ff178230 */ /* 0x000fe20000004100 */
        /* <DEDUP_REMOVED lines=21> */
[--C-:B------:R-:W-:Y:S01]  /*3680*/  @!P0 HADD2.F32 R25, -RZ, R20.reuse.H1_H1 ;  /* 0x30000014ff198230 */ /* 0x100fe20000004100 */
[-C--:B------:R-:W-:Y:S01]  /*3690*/  @!P0 FFMA.FTZ R3, R26, R29.reuse, R3 ;  /* 0x0000001d1a038223 */ /* 0x080fe20000010003 */
[----:B------:R-:W-:Y:S01]  /*36a0*/  @!P0 HADD2.F32 R20, -RZ, R20.H0_H0 ;  /* 0x20000014ff148230 */ /* 0x000fe20000004100 */
        /* <DEDUP_REMOVED lines=10> */
[----:B------:R-:W-:Y:S01]  /*3750*/  @!P0 HADD2.F32 R27, -RZ, R44.H0_H0 ;  /* 0x2000002cff1b8230 */ /* 0x000fe20000004100 */
[C---:B------:R-:W-:Y:S02]  /*3760*/  @!P0 FMUL.FTZ R5, R11.reuse, R22 ;  /* 0x000000160b058220 */ /* 0x040fe40000410000 */
[-C--:B------:R-:W-:Y:S02]  /*3770*/  @!P0 FFMA.FTZ R34, R11, R30.reuse, -R34 ;  /* 0x0000001e0b228223 */ /* 0x080fe40000010822 */
[-C--:B------:R-:W-:Y:S02]  /*3780*/  @!P0 FFMA.FTZ R4, R25, R27.reuse, R4 ;  /* 0x0000001b19048223 */ /* 0x080fe40000010004 */
[----:B------:R-:W-:Y:S02]  /*3790*/  @!P0 FFMA.FTZ R33, R20, R27, -R33 ;  /* 0x0000001b14218223 */ /* 0x000fe40000010821 */
[----:B------:R-:W-:Y:S03]  /*37a0*/  @!P0 FFMA.FTZ R5, R28, R30, R5 ;  /* 0x0000001e1c058223 */ /* 0x000fe60000010005 */
[----:B------:R-:W-:Y:S02]  /*37b0*/  @!P0 F2FP.PACK_AB R33, R4, R33 ;  /* 0x000000210421823e */ /* 0x000fe400000000ff */
[----:B------:R-:W-:Y:S02]  /*37c0*/  @!P0 F2FP.PACK_AB R34, R5, R34 ;  /* 0x000000220522823e */ /* 0x000fe400000000ff */
[----:B------:R-:W-:Y:S02]  /*37d0*/  @!P0 MOV R18, R33 ;  /* 0x0000002100128202 */ /* 0x000fe40000000f00 */
[----:B------:R-:W-:Y:S05]  /*37e0*/  @!P0 MOV R19, R34 ;  /* 0x0000002200138202 */ /* 0x000fea0000000f00 */
[----:B------:R1:W-:Y:S02]  /*37f0*/  STG.E.128 [R62.64], R16 ;  /* 0x000000103e007986 */ /* 0x0003e4000c101d10 */
.L_x_323:
[----:B------:R-:W-:Y:S05]  /*3800*/  BSYNC B0 ;  /* 0x0000000000007941 */ /* 0x000fea0003800000 */
.L_x_322:
[----:B------:R-:W-:Y:S11]  /*3810*/  ISETP.GE.AND P0, PT, R119, c[0x0][0x1d4], PT ;  /* 0x0000750077007a0c */ /* 0x000ff60003f06270 */
[----:B------:R-:W-:Y:S02]  /*3820*/  @!UPT UIADD3 URZ, URZ, URZ, URZ ;  /* 0x0000003f3f3ff290 */ /* 0x000fe4000fffe03f */
        /* <DEDUP_REMOVED lines=21> */
[----:B------:R-:W-:Y:S01]  /*3980*/  @!P0 FMUL.FTZ R2, R11, R20 ;  /* 0x000000140b028220 */ /* 0x000fe20000410000 */
[----:B------:R-:W-:Y:S01]  /*3990*/  @!P0 HADD2.F32 R20, -RZ, R9.H0_H0 ;  /* 0x20000009ff148230 */ /* 0x000fe20000004100 */
[-C--:B------:R-:W-:Y:S01]  /*39a0*/  @!P0 FMUL.FTZ R28, R24, R7.reuse ;  /* 0x00000007181c8220 */ /* 0x080fe20000410000 */
[----:B------:R-:W-:Y:S01]  /*39b0*/  @!P0 MOV R9, R18 ;  /* 0x0000001200098202 */ /* 0x000fe20000000f00 */
[-C--:B------:R-:W-:Y:S02]  /*39c0*/  @!P0 FFMA.FTZ R2, R21, R22.reuse, R2 ;  /* 0x0000001615028223 */ /* 0x080fe40000010002 */
[----:B------:R-:W-:Y:S01]  /*39d0*/  @!P0 FMUL.FTZ R3, R20, R7 ;  /* 0x0000000714038220 */ /* 0x000fe20000410000 */
[----:B------:R-:W-:Y:S01]  /*39e0*/  @!P0 MOV R7, R19 ;  /* 0x0000001300078202 */ /* 0x000fe20000000f00 */
[----:B------:R-:W-:Y:S01]  /*39f0*/  @!P0 FFMA.FTZ R27, R11, R22, -R27 ;  /* 0x000000160b1b8223 */ /* 0x000fe2000001081b */
        /* <DEDUP_REMOVED lines=15> */
[----:B------:R-:W-:Y:S02]  /*3af0*/  @!P0 FFMA.FTZ R30, R7, R26, -R30 ;  /* 0x0000001a071e8223 */ /* 0x000fe4000001081e */
[-C--:B------:R-:W-:Y:S02]  /*3b00*/  @!P0 FFMA.FTZ R4, R21, R22.reuse, R4 ;  /* 0x0000001615048223 */ /* 0x080fe40000010004 */
[----:B------:R-:W-:Y:S02]  /*3b10*/  @!P0 FFMA.FTZ R29, R9, R22, -R29 ;  /* 0x00000016091d8223 */ /* 0x000fe4000001081d */
[----:B------:R-:W-:Y:S03]  /*3b20*/  @!P0 FFMA.FTZ R5, R25, R26, R5 ;  /* 0x0000001a19058223 */ /* 0x000fe60000010005 */
[----:B------:R-:W-:Y:S02]  /*3b30*/  @!P0 F2FP.PACK_AB R29, R4, R29 ;  /* 0x0000001d041d823e */ /* 0x000fe400000000ff */
[----:B------:R-:W-:Y:S02]  /*3b40*/  @!P0 F2FP.PACK_AB R30, R5, R30 ;  /* 0x0000001e051e823e */ /* 0x000fe400000000ff */
[----:B------:R-:W-:Y:S02]  /*3b50*/  @!P0 MOV R18, R29 ;  /* 0x0000001d00128202 */ /* 0x000fe40000000f00 */
[----:B------:R-:W-:Y:S05]  /*3b60*/  @!P0 MOV R19, R30 ;  /* 0x0000001e00138202 */ /* 0x000fea0000000f00 */
[----:B------:R1:W-:Y:S01]  /*3b70*/  STG.E.128 [R62.64+0x80], R16 ;  /* 0x000080103e007986 */ /* 0x0003e2000c101d10 */
[----:B------:R-:W-:-:S05]  /*3b80*/  BRA `(.L_x_321) ;  /* 0x00001cd000007947 */ /* 0x000fca0003800000 */
.L_x_306:
[-C--:B------:R-:W-:Y:S01]  /*3b90*/  ISETP.GE.AND P0, PT, R116, R78.reuse, PT ;  /* 0x0000004e7400720c */ /* 0x080fe20003f06270 */
        /* <DEDUP_REMOVED lines=14> */
[----:B------:R-:W-:Y:S04]  /*3c80*/  @!P2 IADD3 R21, P1, P0, R134, UR22, R160 ;  /* 0x000000168615ac10 */ /* 0x000fe8000f83e0a0 */
[--C-:B------:R-:W-:Y:S02]  /*3c90*/  @!P2 IADD3.X R20, R90, UR20, R69.reuse, P1, P0 ;  /* 0x000000145a14ac10 */ /* 0x100fe40008fe0445 */
[----:B------:R-:W-:Y:S04]  /*3ca0*/  @!P2 IADD3 R23, P1, P0, R132, UR6, R70 ;  /* 0x000000068417ac10 */ /* 0x000fe8000f83e046 */
[----:B------:R-:W-:Y:S02]  /*3cb0*/  @!P2 IADD3.X R22, R88, UR21, R36, P1, P0 ;  /* 0x000000155816ac10 */ /* 0x000fe40008fe0424 */
[-C--:B------:R-:W-:Y:S04]  /*3cc0*/  ISETP.GE.AND P0, PT, R115, R78.reuse, PT ;  /* 0x0000004e7300720c */ /* 0x080fe80003f06270 */
[----:B------:R-:W-:Y:S11]  /*3cd0*/  ISETP.GE.OR P1, PT, R12, c[0x0][0x27c], P0 ;  /* 0x00009f000c007a0c */ /* 0x000ff60000726670 */
[----:B------:R-:W-:Y:S02]  /*3ce0*/  @!UPT UIADD3 URZ, URZ, URZ, URZ ;  /* 0x0000003f3f3ff290 */ /* 0x000fe4000fffe03f */
[----:B------:R-:W-:Y:S04]  /*3cf0*/  @!P1 IADD3 R38, P3, P0, R134, UR19, R160 ;  /* 0x0000001386269c10 */ /* 0x000fe8000f87e0a0 */
[----:B------:R-:W-:Y:S02]  /*3d00*/  @!P1 IADD3.X R31, R90, UR18, R69, P3, P0 ;  /* 0x000000125a1f9c10 */ /* 0x000fe40009fe0445 */
[----:B------:R-:W-:Y:S04]  /*3d10*/  @!P1 IADD3 R40, P3, P0, R132, UR7, R70 ;  /* 0x0000000784289c10 */ /* 0x000fe8000f87e046 */
[----:B------:R-:W-:Y:S02]  /*3d20*/  @!P1 IADD3.X R37, R88, UR5, R36, P3, P0 ;  /* 0x0000000558259c10 */ /* 0x000fe40009fe0424 */
[C---:B------:R-:W-:Y:S04]  /*3d30*/  @!P2 LEA R50, P0, R21.reuse, c[0x0][0x270], 0x1 ;  /* 0x00009c001532aa11 */ /* 0x040fe800078008ff */
[----:B------:R-:W-:Y:S02]  /*3d40*/  @!P2 LEA.HI.X R51, R21, c[0x0][0x274], R20, 0x1, P0 ;  /* 0x00009d001533aa11 */ /* 0x000fe400000f0c14 */
[C---:B------:R-:W-:Y:S03]  /*3d50*/  @!P2 LEA R20, P0, R23.reuse, c[0x0][0x288], 0x1 ;  /* 0x0000a2001714aa11 */ /* 0x040fe600078008ff */
[----:B------:R-:W2:Y:S01]  /*3d60*/  @!P2 LDG.E.128 R64, [R50.64] ;  /* 0x000000103240a981 */ /* 0x000ea2000c1e1d00 */
[----:B------:R-:W-:Y:S02]  /*3d70*/  @!P2 LEA.HI.X R21, R23, c[0x0][0x28c], R22, 0x1, P0 ;  /* 0x0000a3001715aa11 */ /* 0x000fe400000f0c16 */
[C---:B------:R-:W-:Y:S04]  /*3d80*/  @!P1 LEA R48, P0, R38.reuse, c[0x0][0x270], 0x1 ;  /* 0x00009c0026309a11 */ /* 0x040fe800078008ff */
[----:B------:R-:W-:Y:S01]  /*3d90*/  @!P1 LEA.HI.X R49, R38, c[0x0][0x274], R31, 0x1, P0 ;  /* 0x00009d0026319a11 */ /* 0x000fe200000f0c1f */
[----:B------:R1:W3:Y:S01]  /*3da0*/  @!P2 LDG.E.128 R24, [R20.64] ;  /* 0x000000101418a981 */ /* 0x0002e2000c1e1d00 */
[C---:B------:R-:W-:Y:S04]  /*3db0*/  @!P1 LEA R38, P0, R40.reuse, c[0x0][0x288], 0x1 ;  /* 0x0000a20028269a11 */ /* 0x040fe800078008ff */
[----:B------:R-:W-:Y:S02]  /*3dc0*/  @!P1 LEA.HI.X R39, R40, c[0x0][0x28c], R37, 0x1, P0 ;  /* 0x0000a30028279a11 */ /* 0x000fe400000f0c25 */
[----:B------:R-:W-:Y:S01]  /*3dd0*/  ISETP.GE.AND P0, PT, R121, R78, PT ;  /* 0x0000004e7900720c */ /* 0x000fe20003f06270 */
[----:B------:R-:W4:Y:S03]  /*3de0*/  @!P1 LDG.E.128 R60, [R48.64] ;  /* 0x00000010303c9981 */ /* 0x000f26000c1e1d00 */
[----:B------:R-:W-:Y:S05]  /*3df0*/  ISETP.GE.OR P0, PT, R12, c[0x0][0x27c], P0 ;  /* 0x00009f000c007a0c */ /* 0x000fea0000706670 */
[----:B------:R-:W4:Y:S08]  /*3e00*/  @!P1 LDG.E.128 R16, [R38.64] ;  /* 0x0000001026109981 */ /* 0x000f30000c1e1d00 */
[----:B------:R-:W-:Y:S05]  /*3e10*/  @!P0 IADD3 R160, P1, R134, R160, RZ ;  /* 0x000000a086a08210 */ /* 0x000fea0007f3e0ff */
[----:B------:R-:W-:Y:S01]  /*3e20*/  @!P0 IMAD.X R69, R69, 0x1, R90, P1 ;  /* 0x0000000145458824 */ /* 0x000fe200008e065a */
[C---:B------:R-:W-:Y:S04]  /*3e30*/  @!P0 LEA R22, P1, R160.reuse, c[0x0][0x270], 0x1 ;  /* 0x00009c00a0168a11 */ /* 0x040fe800078208ff */
[----:B------:R-:W-:Y:S02]  /*3e40*/  @!P0 LEA.HI.X R23, R160, c[0x0][0x274], R69, 0x1, P1 ;  /* 0x00009d00a0178a11 */ /* 0x000fe400008f0c45 */
[----:B------:R-:W-:Y:S03]  /*3e50*/  @!P0 IADD3 R70, P1, R132, R70, RZ ;  /* 0x0000004684468210 */ /* 0x000fe60007f3e0ff */
[----:B------:R2:W5:Y:S02]  /*3e60*/  @!P0 LDG.E.128 R44, [R22.64] ;  /* 0x00000010162c8981 */ /* 0x000564000c1e1d00 */
[----:B-1----:R-:W-:Y:S01]  /*3e70*/  @!P0 IMAD.X R21, R36, 0x1, R88, P1 ;  /* 0x0000000124158824 */ /* 0x002fe200008e0658 */
[C---:B------:R-:W-:Y:S04]  /*3e80*/  @!P0 LEA R36, P1, R70.reuse, c[0x0][0x288], 0x1 ;  /* 0x0000a20046248a11 */ /* 0x040fe800078208ff */
[----:B------:R-:W-:Y:S02]  /*3e90*/  @!P0 LEA.HI.X R37, R70, c[0x0][0x28c], R21, 0x1, P1 ;  /* 0x0000a30046258a11 */ /* 0x000fe400008f0c15 */
[----:B------:R-:W-:Y:S03]  /*3ea0*/  ISETP.GE.AND P1, PT, R12, c[0x0][0x27c], PT ;  /* 0x00009f000c007a0c */ /* 0x000fe60003f26270 */
[----:B------:R1:W5:Y:S01]  /*3eb0*/  @!P0 LDG.E.128 R32, [R36.64] ;  /* 0x0000001024208981 */ /* 0x000362000c1e1d00 */
[----:B------:R-:W-:Y:S01]  /*3ec0*/  ISETP.GE.OR P0, PT, R121, R78, P4 ;  /* 0x0000004e7900720c */ /* 0x000fe20002706670 */
[----:B--2---:R-:W-:Y:S02]  /*3ed0*/  IMAD.MOV.U32 R9, RZ, RZ, R66 ;  /* 0x000000ffff097224 */ /* 0x004fe400078e0042 */
[----:B------:R-:W-:Y:S02]  /*3ee0*/  IMAD.MOV.U32 R8, RZ, RZ, R67 ;  /* 0x000000ffff087224 */ /* 0x000fe400078e0043 */
[----:B------:R-:W-:Y:S02]  /*3ef0*/  IMAD.MOV.U32 R7, RZ, RZ, R64 ;  /* 0x000000ffff077224 */ /* 0x000fe400078e0040 */
[----:B------:R-:W-:Y:S01]  /*3f00*/  IMAD.MOV.U32 R6, RZ, RZ, R65 ;  /* 0x000000ffff067224 */ /* 0x000fe200078e0041 */
[----:B------:R-:W-:Y:S01]  /*3f10*/  PRMT R72, R9, 0x5410, R8 ;  /* 0x0000541009487816 */ /* 0x000fe20000000008 */
[----:B---3--:R-:W-:Y:S02]  /*3f20*/  IMAD.MOV.U32 R5, RZ, RZ, R26 ;  /* 0x000000ffff057224 */ /* 0x008fe400078e001a */
[----:B------:R-:W-:Y:S01]  /*3f30*/  IMAD.MOV.U32 R4, RZ, RZ, R27 ;  /* 0x000000ffff047224 */ /* 0x000fe200078e001b */
[----:B------:R-:W-:Y:S01]  /*3f40*/  PRMT R73, R6, 0x5410, R7 ;  /* 0x0000541006497816 */ /* 0x000fe20000000007 */
        /* <DEDUP_REMOVED lines=19> */
[----:B------:R-:W1:Y:S01]  /*4080*/  LDS.128 R20, [R112+0x8100] ;  /* 0x0081000070147984 */ /* 0x000e620000000c00 */
[----:B------:R-:W-:Y:S01]  /*4090*/  MOV R37, R33 ;  /* 0x0000002100257202 */ /* 0x000fe20000000f00 */
[----:B------:R-:W-:Y:S01]  /*40a0*/  IMAD.MOV.U32 R31, RZ, RZ, R35 ;  /* 0x000000ffff1f7224 */ /* 0x000fe200078e0023 */
[----:B------:R-:W-:Y:S01]  /*40b0*/  IADD3.X R82, R101, R157, RZ, P0, !PT ;  /* 0x0000009d65527210 */ /* 0x000fe200007fe4ff */
[----:B------:R-:W-:Y:S01]  /*40c0*/  IMAD.MOV.U32 R55, RZ, RZ, R44 ;  /* 0x000000ffff377224 */ /* 0x000fe200078e002c */
[-C--:B------:R-:W-:Y:S01]  /*40d0*/  IADD3 R163, P2, P0, R140, R161.reuse, R114 ;  /* 0x000000a18ca37210 */ /* 0x080fe2000785e072 */
[----:B------:R-:W-:Y:S01]  /*40e0*/  IMAD.MOV.U32 R54, RZ, RZ, R47 ;  /* 0x000000ffff367224 */ /* 0x000fe200078e002f */
[--C-:B------:R-:W-:Y:S01]  /*40f0*/  @!P1 SHF.R.U32.HI R36, RZ, 0x10, R33.reuse ;  /* 0x00000010ff249819 */ /* 0x100fe20000011621 */
[----:B------:R-:W2:Y:S01]  /*4100*/  LDS.128 R68, [R111+0x8100] ;  /* 0x008100006f447984 */ /* 0x000ea20000000c00 */
[----:B------:R-:W-:Y:S01]  /*4110*/  IADD3.X R156, R93, R82, R110, P2, P0 ;  /* 0x000000525d9c7210 */ /* 0x000fe200017e046e */
[----:B------:R-:W-:Y:S01]  /*4120*/  @!P1 HADD2.F32 R41, -RZ, R39.H0_H0 ;  /* 0x20000027ff299230 */ /* 0x000fe20000004100 */
[----:B------:R-:W-:Y:S01]  /*4130*/  ISETP.GE.AND P0, PT, R113, c[0x0][0x1d4], PT ;  /* 0x0000750071007a0c */ /* 0x000fe20003f06270 */
[----:B------:R-:W-:Y:S01]  /*4140*/  @!P1 HADD2.F32 R40, -RZ, R37.H0_H0 ;  /* 0x20000025ff289230 */ /* 0x000fe20000004100 */
[----:B------:R-:W-:Y:S01]  /*4150*/  @!P1 SHF.R.U64 R38, R32, 0x10, R33 ;  /* 0x0000001020269819 */ /* 0x000fe20000001221 */
[----:B------:R-:W-:Y:S01]  /*4160*/  @!P1 HADD2.F32 R36, -RZ, R36.H0_H0 ;  /* 0x20000024ff249230 */ /* 0x000fe20000004100 */
[--C-:B------:R-:W-:Y:S01]  /*4170*/  @!P1 SHF.R.U64 R32, R34, 0x10, R35.reuse ;  /* 0x0000001022209819 */ /* 0x100fe20000001223 */
[----:B------:R-:W-:Y:S01]  /*4180*/  @!P1 HADD2.F32 R54, -RZ, R54.H0_H0 ;  /* 0x20000036ff369230 */ /* 0x000fe20000004100 */
[----:B------:R-:W-:Y:S01]  /*4190*/  @!P1 SHF.R.U32.HI R33, RZ, 0x10, R35 ;  /* 0x00000010ff219819 */ /* 0x000fe20000011623 */
[----:B------:R-:W-:Y:S01]  /*41a0*/  @!P1 HADD2.F32 R38, -RZ, R38.H0_H0 ;  /* 0x20000026ff269230 */ /* 0x000fe20000004100 */
[----:B------:R-:W-:Y:S02]  /*41b0*/  @!P1 SHF.R.U64 R53, R46, 0x10, R47 ;  /* 0x000000102e359819 */ /* 0x000fe4000000122f */
[----:B------:R-:W-:Y:S02]  /*41c0*/  MOV R51, R46 ;  /* 0x0000002e00337202 */ /* 0x000fe40000000f00 */
[----:B------:R-:W-:Y:S01]  /*41d0*/  @!P1 SHF.R.U64 R49, R44, 0x10, R45 ;  /* 0x000000102c319819 */ /* 0x000fe2000000122d */
[----:B------:R-:W-:Y:S01]  /*41e0*/  @!P1 HADD2.F32 R53, -RZ, R53.H0_H0 ;  /* 0x20000035ff359230 */ /* 0x000fe20000004100 */
[----:B------:R-:W-:Y:S01]  /*41f0*/  @!P0 IADD3 R161, P3, P2, R140, R161, R113 ;  /* 0x000000a18ca18210 */ /* 0x000fe20007a7e071 */
[----:B------:R-:W-:Y:S01]  /*4200*/  @!P1 HADD2.F32 R51, -RZ, R51.H0_H0 ;  /* 0x20000033ff339230 */ /* 0x000fe20000004100 */
[----:B------:R-:W-:Y:S02]  /*4210*/  MOV R48, R45 ;  /* 0x0000002d00307202 */ /* 0x000fe40000000f00 */
[----:B------:R-:W-:Y:S02]  /*4220*/  @!P0 IADD3.X R82, R93, R82, R108, P3, P2 ;  /* 0x000000525d528210 */ /* 0x000fe40001fe446c */
[C---:B------:R-:W-:Y:S01]  /*4230*/  LEA R164, P2, R163.reuse, c[0x0][0x1c8], 0x1 ;  /* 0x00007200a3a47a11 */ /* 0x040fe200078408ff */
[----:B------:R-:W-:Y:S01]  /*4240*/  @!P1 HADD2.F32 R48, -RZ, R48.H0_H0 ;  /* 0x20000030ff309230 */ /* 0x000fe20000004100 */
[----:B------:R-:W-:Y:S02]  /*4250*/  @!P1 SHF.R.U32.HI R58, RZ, 0x10, R47 ;  /* 0x00000010ff3a9819 */ /* 0x000fe4000001162f */
[----:B------:R-:W-:Y:S02]  /*4260*/  LEA.HI.X R165, R163, c[0x0][0x1cc], R156, 0x1, P2 ;  /* 0x00007300a3a57a11 */ /* 0x000fe400010f0c9c */
[C---:B------:R-:W-:Y:S01]  /*4270*/  @!P0 LEA R160, P2, R161.reuse, c[0x0][0x1c8], 0x1 ;  /* 0x00007200a1a08a11 */ /* 0x040fe200078408ff */
[----:B------:R-:W-:Y:S01]  /*4280*/  @!P1 HADD2.F32 R58, -RZ, R58.H0_H0 ;  /* 0x2000003aff3a9230 */ /* 0x000fe20000004100 */
[----:B------:R-:W-:Y:S01]  /*4290*/  @!P1 SHF.R.U32.HI R50, RZ, 0x10, R45 ;  /* 0x00000010ff329819 */ /* 0x000fe2000001162d */
[----:B-1----:R-:W-:Y:S01]  /*42a0*/  @!P1 IMAD.MOV.U32 R35, RZ, RZ, R20 ;  /* 0x000000ffff239224 */ /* 0x002fe200078e0014 */
[----:B------:R-:W-:Y:S01]  /*42b0*/  @!P1 MOV R39, R21 ;  /* 0x0000001500279202 */ /* 0x000fe20000000f00 */
[----:B------:R-:W-:Y:S01]  /*42c0*/  @!P1 HADD2.F32 R45, -RZ, R55.H0_H0 ;  /* 0x20000037ff2d9230 */ /* 0x000fe20000004100 */
[----:B------:R-:W-:Y:S01]  /*42d0*/  @!P0 LEA.HI.X R161, R161, c[0x0][0x1cc], R82, 0x1, P2 ;  /* 0x00007300a1a18a11 */ /* 0x000fe200010f0c52 */
[----:B------:R-:W-:Y:S02]  /*42e0*/  @!P1 HADD2.F32 R50, -RZ, R50.H0_H0 ;  /* 0x20000032ff329230 */ /* 0x000fe40000004100 */
[----:B------:R-:W-:Y:S01]  /*42f0*/  @!P1 HADD2.F32 R42, -RZ, R35.H0_H0 ;  /* 0x20000023ff2a9230 */ /* 0x000fe20000004100 */
[----:B--2---:R-:W-:Y:S01]  /*4300*/  @!P1 MOV R46, R68 ;  /* 0x00000044002e9202 */ /* 0x004fe20000000f00 */
[----:B------:R-:W-:Y:S01]  /*4310*/  @!P1 HADD2.F32 R37, -RZ, R39.H0_H0 ;  /* 0x20000027ff259230 */ /* 0x000fe20000004100 */
[----:B------:R-:W-:Y:S02]  /*4320*/  @!P1 MOV R52, R69 ;  /* 0x0000004500349202 */ /* 0x000fe40000000f00 */
[----:B------:R-:W-:Y:S01]  /*4330*/  @!P1 FMUL.FTZ R2, R42, R41 ;  /* 0x000000292a029220 */ /* 0x000fe20000410000 */
[----:B------:R-:W-:Y:S01]  /*4340*/  @!P1 MOV R56, R71 ;  /* 0x0000004700389202 */ /* 0x000fe20000000f00 */
[----:B------:R-:W-:Y:S01]  /*4350*/  @!P1 HADD2.F32 R44, -RZ, R46.H0_H0 ;  /* 0x2000002eff2c9230 */ /* 0x000fe20000004100 */
[-C--:B------:R-:W-:Y:S01]  /*4360*/  @!P1 FMUL.FTZ R4, R37, R40.reuse ;  /* 0x0000002825049220 */ /* 0x080fe20000410000 */
[----:B------:R-:W-:Y:S02]  /*4370*/  @!P1 HADD2.F32 R47, -RZ, R52.H0_H0 ;  /* 0x20000034ff2f9230 */ /* 0x000fe40000004100 */
[----:B------:R-:W-:Y:S01]  /*4380*/  @!P1 HADD2.F32 R35, -RZ, R35.H1_H1 ;  /* 0x30000023ff239230 */ /* 0x000fe20000004100 */
[C---:B------:R-:W-:Y:S01]  /*4390*/  @!P1 FMUL.FTZ R82, R44.reuse, R41 ;  /* 0x000000292c529220 */ /* 0x040fe20000410000 */
[--C-:B------:R-:W-:Y:S01]  /*43a0*/  @!P1 HADD2.F32 R55, -RZ, R56.reuse.H0_H0 ;  /* 0x20000038ff379230 */ /* 0x100fe20000004100 */
[----:B------:R-:W-:Y:S01]  /*43b0*/  @!P1 FMUL.FTZ R156, R47, R40 ;  /* 0x000000282f9c9220 */ /* 0x000fe20000410000 */
[----:B------:R-:W-:Y:S01]  /*43c0*/  @!P1 HADD2.F32 R56, -RZ, R56.H1_H1 ;  /* 0x30000038ff389230 */ /* 0x000fe20000004100 */
[-C--:B------:R-:W-:Y:S01]  /*43d0*/  @!P1 FFMA.FTZ R2, R44, R45.reuse, R2 ;  /* 0x0000002d2c029223 */ /* 0x080fe20000010002 */
[----:B------:R-:W-:Y:S01]  /*43e0*/  @!P1 HADD2.F32 R44, -RZ, R46.H1_H1 ;  /* 0x3000002eff2c9230 */ /* 0x000fe20000004100 */
[----:B------:R-:W-:Y:S01]  /*43f0*/  @!P1 FFMA.FTZ R82, R42, R45, -R82 ;  /* 0x0000002d2a529223 */ /* 0x000fe20000010852 */
[----:B------:R-:W-:Y:S01]  /*4400*/  @!P1 HADD2.F32 R45, -RZ, R52.H1_H1 ;  /* 0x30000034ff2d9230 */ /* 0x000fe20000004100 */
[----:B------:R-:W-:Y:S01]  /*4410*/  @!P1 FFMA.FTZ R156, R37, R48, -R156 ;  /* 0x00000030259c9223 */ /* 0x000fe2000001089c */
[----:B------:R-:W-:Y:S01]  /*4420*/  @!P1 HADD2.F32 R37, -RZ, R39.H1_H1 ;  /* 0x30000027ff259230 */ /* 0x000fe20000004100 */
[C---:B------:R-:W-:Y:S01]  /*4430*/  @!P1 FMUL.FTZ R167, R44.reuse, R38 ;  /* 0x000000262ca79220 */ /* 0x040fe20000410000 */
[----:B------:R-:W-:Y:S01]  /*4440*/  @!P1 HADD2.F32 R46, -RZ, R49.H0_H0 ;  /* 0x20000031ff2e9230 */ /* 0x000fe20000004100 */
[----:B------:R-:W-:Y:S02]  /*4450*/  @!P1 IMAD.MOV.U32 R49, RZ, RZ, R70 ;  /* 0x000000ffff319224 */ /* 0x000fe400078e0046 */
[-C--:B------:R-:W-:Y:S02]  /*4460*/  @!P1 FMUL.FTZ R163, R45, R36.reuse ;  /* 0x000000242da39220 */ /* 0x080fe40000410000 */
[----:B------:R-:W-:Y:S01]  /*4470*/  @!P1 FMUL.FTZ R5, R37, R36 ;  /* 0x0000002425059220 */ /* 0x000fe20000410000 */
[----:B------:R-:W-:Y:S01]  /*4480*/  @!P1 MOV R36, R22 ;  /* 0x0000001600249202 */ /* 0x000fe20000000f00 */
[C---:B------:R-:W-:Y:S01]  /*4490*/  @!P1 FMUL.FTZ R3, R35.reuse, R38 ;  /* 0x0000002623039220 */ /* 0x040fe20000410000 */
[--C-:B------:R-:W-:Y:S01]  /*44a0*/  @!P1 HADD2.F32 R52, -RZ, R49.reuse.H1_H1 ;  /* 0x30000031ff349230 */ /* 0x100fe20000004100 */
[----:B------:R-:W-:Y:S01]  /*44b0*/  @!P1 FFMA.FTZ R167, R35, R46, -R167 ;  /* 0x0000002e23a79223 */ /* 0x000fe200000108a7 */
[----:B------:R-:W-:Y:S01]  /*44c0*/  @!P1 HADD2.F32 R35, -RZ, R32.H0_H0 ;  /* 0x20000020ff239230 */ /* 0x000fe20000004100 */
[----:B------:R-:W-:Y:S01]  /*44d0*/  @!P1 FFMA.FTZ R163, R37, R50, -R163 ;  /* 0x0000003225a39223 */ /* 0x000fe200000108a3 */
[----:B------:R-:W-:Y:S01]  /*44e0*/  @!P1 HADD2.F32 R49, -RZ, R49.H0_H0 ;  /* 0x20000031ff319230 */ /* 0x000fe20000004100 */
[----:B------:R-:W-:Y:S01]  /*44f0*/  @!P1 FFMA.FTZ R3, R44, R46, R3 ;  /* 0x0000002e2c039223 */ /* 0x000fe20000010003 */
[----:B------:R-:W-:Y:S01]  /*4500*/  @!P1 HADD2.F32 R37, -RZ, R34.H0_H0 ;  /* 0x20000022ff259230 */ /* 0x000fe20000004100 */
[----:B------:R-:W-:Y:S01]  /*4510*/  @!P1 FMUL.FTZ R162, R52, R35 ;  /* 0x0000002334a29220 */ /* 0x000fe20000410000 */
[--C-:B------:R-:W-:Y:S01]  /*4520*/  @!P1 HADD2.F32 R34, -RZ, R36.reuse.H1_H1 ;  /* 0x30000024ff229230 */ /* 0x100fe20000004100 */
[----:B------:R-:W-:Y:S01]  /*4530*/  @!P1 FFMA.FTZ R4, R47, R48, R4 ;  /* 0x000000302f049223 */ /* 0x000fe20000010004 */
[----:B------:R-:W-:Y:S01]  /*4540*/  @!P1 HADD2.F32 R32, -RZ, R36.H0_H0 ;  /* 0x20000024ff209230 */ /* 0x000fe20000004100 */
[----:B------:R-:W-:Y:S01]  /*4550*/  @!P1 FMUL.FTZ R169, R49, R37 ;  /* 0x0000002531a99220 */ /* 0x000fe20000410000 */
[----:B------:R-:W-:Y:S01]  /*4560*/  @!P1 F2FP.PACK_AB R156, R163, R156 ;  /* 0x0000009ca39c923e */ /* 0x000fe200000000ff */
[C---:B------:R-:W-:Y:S01]  /*4570*/  @!P1 FMUL.FTZ R7, R34.reuse, R35 ;  /* 0x0000002322079220 */ /* 0x040fe20000410000 */
[----:B------:R-:W-:Y:S01]  /*4580*/  @!P1 F2FP.PACK_AB R167, R167, R82 ;  /* 0x00000052a7a7923e */ /* 0x000fe200000000ff */
[----:B------:R-:W-:Y:S01]  /*4590*/  @!P1 FFMA.FTZ R162, R34, R53, -R162 ;  /* 0x0000003522a29223 */ /* 0x000fe200000108a2 */
[----:B------:R-:W-:Y:S01]  /*45a0*/  @!P1 HADD2.F32 R34, -RZ, R31.H0_H0 ;  /* 0x2000001fff229230 */ /* 0x000fe20000004100 */
[----:B------:R-:W-:Y:S01]  /*45b0*/  @!P1 IMAD.MOV.U32 R31, RZ, RZ, R23 ;  /* 0x000000ffff1f9224 */ /* 0x000fe200078e0017 */
[----:B------:R-:W-:Y:S01]  /*45c0*/  @!P1 MOV R20, R167 ;  /* 0x000000a700149202 */ /* 0x000fe20000000f00 */
[C---:B------:R-:W-:Y:S01]  /*45d0*/  @!P1 FMUL.FTZ R6, R32.reuse, R37 ;  /* 0x0000002520069220 */ /* 0x040fe20000410000 */
[----:B------:R-:W-:Y:S01]  /*45e0*/  @!P1 MOV R21, R156 ;  /* 0x0000009c00159202 */ /* 0x000fe20000000f00 */
[----:B------:R-:W-:Y:S01]  /*45f0*/  @!P1 FFMA.FTZ R169, R32, R51, -R169 ;  /* 0x0000003320a99223 */ /* 0x000fe200000108a9 */
[----:B------:R-:W-:Y:S01]  /*4600*/  @!P1 HADD2.F32 R32, -RZ, R33.H0_H0 ;  /* 0x20000021ff209230 */ /* 0x000fe20000004100 */
[----:B------:R-:W-:Y:S01]  /*4610*/  @!P1 FMUL.FTZ R168, R55, R34 ;  /* 0x0000002237a89220 */ /* 0x000fe20000410000 */
[--C-:B------:R-:W-:Y:S01]  /*4620*/  @!P1 HADD2.F32 R33, -RZ, R31.reuse.H0_H0 ;  /* 0x2000001fff219230 */ /* 0x100fe20000004100 */
[----:B------:R-:W-:Y:S01]  /*4630*/  @!P1 FFMA.FTZ R5, R45, R50, R5 ;  /* 0x000000322d059223 */ /* 0x000fe20000010005 */
[----:B------:R-:W-:Y:S01]  /*4640*/  @!P1 HADD2.F32 R31, -RZ, R31.H1_H1 ;  /* 0x3000001fff1f9230 */ /* 0x000fe20000004100 */
[----:B------:R-:W-:Y:S01]  /*4650*/  @!P1 FMUL.FTZ R166, R56, R32 ;  /* 0x0000002038a69220 */ /* 0x000fe20000410000 */
[----:B------:R-:W-:Y:S01]  /*4660*/  @!P1 F2FP.PACK_AB R162, R162, R169 ;  /* 0x000000a9a2a2923e */ /* 0x000fe200000000ff */
[----:B------:R-:W-:Y:S01]  /*4670*/  @!P1 FFMA.FTZ R168, R33, R54, -R168 ;  /* 0x0000003621a89223 */ /* 0x000fe200000108a8 */
[----:B------:R-:W-:Y:S01]  /*4680*/  @!P1 F2FP.PACK_AB R167, R5, R4 ;  /* 0x0000000405a7923e */ /* 0x000fe200000000ff */
[----:B------:R-:W-:Y:S01]  /*4690*/  @!P1 FFMA.FTZ R166, R31, R58, -R166 ;  /* 0x0000003a1fa69223 */ /* 0x000fe200000108a6 */
[----:B------:R-:W-:Y:S01]  /*46a0*/  @!P1 F2FP.PACK_AB R82, R3, R2 ;  /* 0x000000020352923e */ /* 0x000fe200000000ff */
[----:B------:R-:W-:Y:S02]  /*46b0*/  @!P1 FFMA.FTZ R6, R49, R51, R6 ;  /* 0x0000003331069223 */ /* 0x000fe40000010006 */
[----:B------:R-:W-:Y:S01]  /*46c0*/  @!P1 FMUL.FTZ R8, R33, R34 ;  /* 0x0000002221089220 */ /* 0x000fe20000410000 */
[----:B------:R-:W-:Y:S01]  /*46d0*/  @!P1 F2FP.PACK_AB R163, R166, R168 ;  /* 0x000000a8a6a3923e */ /* 0x000fe200000000ff */
[----:B------:R-:W-:Y:S01]  /*46e0*/  @!P1 FFMA.FTZ R7, R52, R53, R7 ;  /* 0x0000003534079223 */ /* 0x000fe20000010007 */
[----:B------:R-:W-:Y:S01]  /*46f0*/  @!P1 MOV R68, R82 ;  /* 0x0000005200449202 */ /* 0x000fe20000000f00 */
[----:B------:R-:W-:Y:S01]  /*4700*/  @!P1 FMUL.FTZ R9, R31, R32 ;  /* 0x000000201f099220 */ /* 0x000fe20000410000 */
[----:B------:R-:W-:Y:S01]  /*4710*/  @!P1 MOV R23, R163 ;  /* 0x000000a300179202 */ /* 0x000fe20000000f00 */
[----:B------:R-:W-:Y:S01]  /*4720*/  @!P1 FFMA.FTZ R8, R55, R54, R8 ;  /* 0x0000003637089223 */ /* 0x000fe20000010008 */
[----:B------:R-:W-:Y:S01]  /*4730*/  @!P1 F2FP.PACK_AB R156, R7, R6 ;  /* 0x00000006079c923e */ /* 0x000fe200000000ff */
[----:B------:R-:W-:Y:S02]  /*4740*/  @!P1 FFMA.FTZ R9, R56, R58, R9 ;  /* 0x0000003a38099223 */ /* 0x000fe40000010009 */
[----:B------:R-:W-:Y:S01]  /*4750*/  @!P1 IMAD.MOV.U32 R22, RZ, RZ, R162 ;  /* 0x000000ffff169224 */ /* 0x000fe200078e00a2 */
[----:B------:R-:W-:Y:S01]  /*4760*/  @!P1 MOV R70, R156 ;  /* 0x0000009c00469202 */ /* 0x000fe20000000f00 */
[----:B------:R-:W-:Y:S01]  /*4770*/  @!P1 IMAD.MOV.U32 R69, RZ, RZ, R167 ;  /* 0x000000ffff459224 */ /* 0x000fe200078e00a7 */
[----:B------:R-:W-:Y:S02]  /*4780*/  @!P1 F2FP.PACK_AB R169, R9, R8 ;  /* 0x0000000809a9923e */ /* 0x000fe400000000ff */
[----:B------:R1:W-:Y:S02]  /*4790*/  STG.E.128 [R164.64], R20 ;  /* 0x00000014a4007986 */ /* 0x0003e4000c101d10 */
[----:B------:R-:W-:Y:S06]  /*47a0*/  @!P1 MOV R71, R169 ;  /* 0x000000a900479202 */ /* 0x000fec0000000f00 */
[----:B------:R1:W-:Y:S02]  /*47b0*/  @!P0 STG.E.128 [R160.64], R68 ;  /* 0x00000044a0008986 */ /* 0x0003e4000c101d10 */
.L_x_325:
[----:B-1----:R-:W-:Y:S05]  /*47c0*/  BSYNC B0 ;  /* 0x0000000000007941 */ /* 0x002fea0003800000 */
.L_x_324:
[----:B------:R-:W-:Y:S01]  /*47d0*/  ISETP.GE.OR P0, PT, R116, R78, P4 ;  /* 0x0000004e7400720c */ /* 0x000fe20002706670 */
[----:B------:R-:W-:Y:S01]  /*47e0*/  @!UPT UIADD3 URZ, URZ, URZ, URZ ;  /* 0x0000003f3f3ff290 */ /* 0x000fe2000fffe03f */
[----:B------:R-:W-:Y:S11]  /*47f0*/  BSSY B0, `(.L_x_326) ;  /* 0x0000071000007945 */ /* 0x000ff60003800000 */
[----:B------:R-:W-:-:S05]  /*4800*/  @P0 BRA `(.L_x_327) ;  /* 0x000006f000000947 */ /* 0x000fca0003800000 */
[----:B------:R-:W-:Y:S01]  /*4810*/  IADD3 R69, P0, R148, R158, RZ ;  /* 0x0000009e94457210 */ /* 0x000fe20007f1e0ff */
[----:B------:R-:W-:Y:S01]  /*4820*/  LDS.128 R52, [R107+0x8100] ;  /* 0x008100006b347984 */ /* 0x000fe20000000c00 */
[----:B------:R-:W-:Y:S01]  /*4830*/  @!P1 SHF.R.U32.HI R31, RZ, 0x10, R25 ;  /* 0x00000010ff1f9819 */ /* 0x000fe20000011619 */
[--C-:B-----5:R-:W-:Y:S01]  /*4840*/  @!P1 HADD2.F32 R33, -RZ, R30.reuse.H0_H0 ;  /* 0x2000001eff219230 */ /* 0x120fe20000004100 */
[----:B------:R-:W-:Y:S01]  /*4850*/  IADD3.X R50, R157, R99, RZ, P0, !PT ;  /* 0x000000639d327210 */ /* 0x000fe200007fe4ff */
[----:B------:R-:W-:Y:S01]  /*4860*/  @!P1 HADD2.F32 R34, -RZ, R30.H1_H1 ;  /* 0x3000001eff229230 */ /* 0x000fe20000004100 */
[-C--:B------:R-:W-:Y:S01]  /*4870*/  IADD3 R71, P2, P0, R140, R69.reuse, R114 ;  /* 0x000000458c477210 */ /* 0x080fe2000785e072 */
[--C-:B------:R-:W-:Y:S01]  /*4880*/  @!P1 HADD2.F32 R39, -RZ, R73.reuse.H0_H0 ;  /* 0x20000049ff279230 */ /* 0x100fe20000004100 */
[----:B------:R-:W-:Y:S01]  /*4890*/  @!P1 SHF.R.U64 R26, R26, 0x10, R27 ;  /* 0x000000101a1a9819 */ /* 0x000fe2000000121b */
[----:B------:R-:W1:Y:S01]  /*48a0*/  LDS.128 R20, [R109+0x8100] ;  /* 0x008100006d147984 */ /* 0x000e620000000c00 */
[-C--:B------:R-:W-:Y:S01]  /*48b0*/  IADD3.X R56, R93, R50.reuse, R110, P2, P0 ;  /* 0x000000325d387210 */ /* 0x080fe200017e046e */
[----:B------:R-:W-:Y:S01]  /*48c0*/  @!P1 HADD2.F32 R36, -RZ, R73.H1_H1 ;  /* 0x30000049ff249230 */ /* 0x000fe20000004100 */
[----:B------:R-:W-:Y:S01]  /*48d0*/  ISETP.GE.AND P0, PT, R113, c[0x0][0x1d4], PT ;  /* 0x0000750071007a0c */ /* 0x000fe20003f06270 */
[----:B------:R-:W-:Y:S01]  /*48e0*/  @!P1 HADD2.F32 R31, -RZ, R31.H0_H0 ;  /* 0x2000001fff1f9230 */ /* 0x000fe20000004100 */
[----:B------:R-:W-:Y:S01]  /*48f0*/  @!P1 SHF.R.U64 R25, R24, 0x10, R25 ;  /* 0x0000001018199819 */ /* 0x000fe20000001219 */
[--C-:B------:R-:W-:Y:S01]  /*4900*/  @!P1 HADD2.F32 R45, -RZ, R72.reuse.H0_H0 ;  /* 0x20000048ff2d9230 */ /* 0x100fe20000004100 */
[----:B------:R-:W-:Y:S01]  /*4910*/  @!P1 SHF.R.U32.HI R24, RZ, 0x10, R27 ;  /* 0x00000010ff189819 */ /* 0x000fe2000001161b */
[----:B------:R-:W-:Y:S01]  /*4920*/  @!P1 HADD2.F32 R49, -RZ, R72.H1_H1 ;  /* 0x30000048ff319230 */ /* 0x000fe20000004100 */
[----:B------:R-:W-:Y:S01]  /*4930*/  @!P1 SHF.R.U32.HI R41, RZ, 0x10, R65 ;  /* 0x00000010ff299819 */ /* 0x000fe20000011641 */
[----:B------:R-:W-:Y:S01]  /*4940*/  @!P1 HADD2.F32 R25, -RZ, R25.H0_H0 ;  /* 0x20000019ff199230 */ /* 0x000fe20000004100 */
[----:B------:R-:W-:Y:S02]  /*4950*/  @!P1 SHF.R.U32.HI R51, RZ, 0x10, R67 ;  /* 0x00000010ff339819 */ /* 0x000fe40000011643 */
[----:B------:R-:W-:Y:S01]  /*4960*/  @!P1 SHF.R.U64 R64, R64, 0x10, R65 ;  /* 0x0000001040409819 */ /* 0x000fe20000001241 */
[----:B------:R-:W-:Y:S01]  /*4970*/  @!P1 HADD2.F32 R41, -RZ, R41.H0_H0 ;  /* 0x20000029ff299230 */ /* 0x000fe20000004100 */
[----:B------:R-:W-:Y:S01]  /*4980*/  @!P1 SHF.R.U64 R47, R66, 0x10, R67 ;  /* 0x00000010422f9819 */ /* 0x000fe20000001243 */
[----:B------:R-:W-:Y:S01]  /*4990*/  @!P1 HADD2.F32 R51, -RZ, R51.H0_H0 ;  /* 0x20000033ff339230 */ /* 0x000fe20000004100 */
[----:B------:R-:W-:Y:S03]  /*49a0*/  @!P0 IADD3 R69, P3, P2, R140, R69, R113 ;  /* 0x000000458c458210 */ /* 0x000fe60007a7e071 */
[----:B------:R-:W-:Y:S01]  /*49b0*/  @!P1 HADD2.F32 R47, -RZ, R47.H0_H0 ;  /* 0x2000002fff2f9230 */ /* 0x000fe20000004100 */
[----:B------:R-:W-:Y:S02]  /*49c0*/  @!P0 IADD3.X R50, R93, R50, R108, P3, P2 ;  /* 0x000000325d328210 */ /* 0x000fe40001fe446c */
[C---:B------:R-:W-:Y:S04]  /*49d0*/  LEA R70, P2, R71.reuse, c[0x0][0x1c8], 0x1 ;  /* 0x0000720047467a11 */ /* 0x040fe800078408ff */
[----:B------:R-:W-:Y:S02]  /*49e0*/  LEA.HI.X R71, R71, c[0x0][0x1cc], R56, 0x1, P2 ;  /* 0x0000730047477a11 */ /* 0x000fe400010f0c38 */
[C---:B------:R-:W-:Y:S04]  /*49f0*/  @!P0 LEA R68, P2, R69.reuse, c[0x0][0x1c8], 0x1 ;  /* 0x0000720045448a11 */ /* 0x040fe800078408ff */
[----:B------:R-:W-:Y:S01]  /*4a00*/  @!P0 LEA.HI.X R69, R69, c[0x0][0x1cc], R50, 0x1, P2 ;  /* 0x0000730045458a11 */ /* 0x000fe200010f0c32 */
[----:B-1----:R-:W-:Y:S01]  /*4a10*/  @!P1 IMAD.MOV.U32 R27, RZ, RZ, R20 ;  /* 0x000000ffff1b9224 */ /* 0x002fe200078e0014 */
[----:B------:R-:W-:Y:S02]  /*4a20*/  @!P1 MOV R40, R53 ;  /* 0x0000003500289202 */ /* 0x000fe40000000f00 */
[----:B------:R-:W-:Y:S02]  /*4a30*/  @!P1 MOV R42, R52 ;  /* 0x00000034002a9202 */ /* 0x000fe40000000f00 */
[----:B------:R-:W-:Y:S01]  /*4a40*/  @!P1 MOV R32, R21 ;  /* 0x0000001500209202 */ /* 0x000fe20000000f00 */
[----:B------:R-:W-:Y:S01]  /*4a50*/  @!P1 HADD2.F32 R38, -RZ, R40.H0_H0 ;  /* 0x20000028ff269230 */ /* 0x000fe20000004100 */
[----:B------:R-:W-:Y:S01]  /*4a60*/  @!P1 MOV R44, R54 ;  /* 0x00000036002c9202 */ /* 0x000fe20000000f00 */
[----:B------:R-:W-:Y:S02]  /*4a70*/  @!P1 HADD2.F32 R37, -RZ, R42.H0_H0 ;  /* 0x2000002aff259230 */ /* 0x000fe40000004100 */
[--C-:B------:R-:W-:Y:S01]  /*4a80*/  @!P1 HADD2.F32 R35, -RZ, R27.reuse.H0_H0 ;  /* 0x2000001bff239230 */ /* 0x100fe20000004100 */
[-C--:B------:R-:W-:Y:S01]  /*4a90*/  @!P1 FMUL.FTZ R56, R38, R33.reuse ;  /* 0x0000002126389220 */ /* 0x080fe20000410000 */
[----:B------:R-:W-:Y:S01]  /*4aa0*/  @!P1 HADD2.F32 R30, -RZ, R32.H0_H0 ;  /* 0x20000020ff1e9230 */ /* 0x000fe20000004100 */
[-C--:B------:R-:W-:Y:S01]  /*4ab0*/  @!P1 FMUL.FTZ R50, R37, R34.reuse ;  /* 0x0000002225329220 */ /* 0x080fe20000410000 */
[----:B------:R-:W-:Y:S01]  /*4ac0*/  @!P1 HADD2.F32 R40, -RZ, R40.H1_H1 ;  /* 0x30000028ff289230 */ /* 0x000fe20000004100 */
[C---:B------:R-:W-:Y:S02]  /*4ad0*/  @!P1 FMUL.FTZ R2, R35.reuse, R34 ;  /* 0x0000002223029220 */ /* 0x040fe40000410000 */
[C---:B------:R-:W-:Y:S02]  /*4ae0*/  @!P1 FMUL.FTZ R4, R30.reuse, R33 ;  /* 0x000000211e049220 */ /* 0x040fe40000410000 */
[----:B------:R-:W-:Y:S01]  /*4af0*/  @!P1 FFMA.FTZ R56, R30, R39, -R56 ;  /* 0x000000271e389223 */ /* 0x000fe20000010838 */
[----:B------:R-:W-:Y:S01]  /*4b00*/  @!P1 HADD2.F32 R30, -RZ, R32.H1_H1 ;  /* 0x30000020ff1e9230 */ /* 0x000fe20000004100 */
[-C--:B------:R-:W-:Y:S01]  /*4b10*/  @!P1 FFMA.FTZ R50, R35, R36.reuse, -R50 ;  /* 0x0000002423329223 */ /* 0x080fe20000010832 */
[----:B------:R-:W-:Y:S01]  /*4b20*/  @!P1 HADD2.F32 R32, -RZ, R27.H1_H1 ;  /* 0x3000001bff209230 */ /* 0x000fe20000004100 */
[----:B------:R-:W-:Y:S01]  /*4b30*/  @!P1 FFMA.FTZ R2, R37, R36, R2 ;  /* 0x0000002425029223 */ /* 0x000fe20000010002 */
[----:B------:R-:W-:Y:S01]  /*4b40*/  @!P1 HADD2.F32 R36, -RZ, R42.H1_H1 ;  /* 0x3000002aff249230 */ /* 0x000fe20000004100 */
[----:B------:R-:W-:Y:S01]  /*4b50*/  @!P1 IMAD.MOV.U32 R42, RZ, RZ, R55 ;  /* 0x000000ffff2a9224 */ /* 0x000fe200078e0037 */
[----:B------:R-:W-:Y:S01]  /*4b60*/  @!P1 HADD2.F32 R37, -RZ, R64.H0_H0 ;  /* 0x20000040ff259230 */ /* 0x000fe20000004100 */
[-C--:B------:R-:W-:Y:S01]  /*4b70*/  @!P1 FMUL.FTZ R161, R40, R31.reuse ;  /* 0x0000001f28a19220 */ /* 0x080fe20000410000 */
[----:B------:R-:W-:Y:S01]  /*4b80*/  @!P1 HADD2.F32 R27, -RZ, R29.H1_H1 ;  /* 0x3000001dff1b9230 */ /* 0x000fe20000004100 */
[----:B------:R-:W-:Y:S01]  /*4b90*/  @!P1 FMUL.FTZ R5, R30, R31 ;  /* 0x0000001f1e059220 */ /* 0x000fe20000410000 */
[----:B------:R-:W-:Y:S01]  /*4ba0*/  @!P1 MOV R31, R23 ;  /* 0x00000017001f9202 */ /* 0x000fe20000000f00 */
[-C--:B------:R-:W-:Y:S01]  /*4bb0*/  @!P1 FMUL.FTZ R163, R36, R25.reuse ;  /* 0x0000001924a39220 */ /* 0x080fe20000410000 */
[----:B------:R-:W-:Y:S01]  /*4bc0*/  @!P1 HADD2.F32 R48, -RZ, R42.H1_H1 ;  /* 0x3000002aff309230 */ /* 0x000fe20000004100 */
[----:B------:R-:W-:Y:S01]  /*4bd0*/  @!P1 FMUL.FTZ R3, R32, R25 ;  /* 0x0000001920039220 */ /* 0x000fe20000410000 */
[----:B------:R-:W-:Y:S01]  /*4be0*/  @!P1 HADD2.F32 R25, -RZ, R24.H0_H0 ;  /* 0x20000018ff199230 */ /* 0x000fe20000004100 */
[----:B------:R-:W-:Y:S01]  /*4bf0*/  @!P1 FFMA.FTZ R161, R30, R41, -R161 ;  /* 0x000000291ea19223 */ /* 0x000fe200000108a1 */
        /* <DEDUP_REMOVED lines=8> */
[--C-:B------:R-:W-:Y:S01]  /*4c80*/  @!P1 HADD2.F32 R42, -RZ, R44.reuse.H0_H0 ;  /* 0x2000002cff2a9230 */ /* 0x100fe20000004100 */
[----:B------:R-:W-:Y:S01]  /*4c90*/  @!P1 IMAD.MOV.U32 R24, RZ, RZ, R22 ;  /* 0x000000ffff189224 */ /* 0x000fe200078e0016 */
[----:B------:R-:W-:Y:S01]  /*4ca0*/  @!P1 MOV R21, R56 ;  /* 0x0000003800159202 */ /* 0x000fe20000000f00 */
[-C--:B------:R-:W-:Y:S01]  /*4cb0*/  @!P1 FMUL.FTZ R58, R46, R27.reuse ;  /* 0x0000001b2e3a9220 */ /* 0x080fe20000410000 */
[----:B------:R-:W-:Y:S01]  /*4cc0*/  @!P1 HADD2.F32 R44, -RZ, R44.H1_H1 ;  /* 0x3000002cff2c9230 */ /* 0x000fe20000004100 */
[----:B------:R-:W-:Y:S01]  /*4cd0*/  @!P1 FMUL.FTZ R8, R30, R27 ;  /* 0x0000001b1e089220 */ /* 0x000fe20000410000 */
[----:B------:R-:W-:Y:S01]  /*4ce0*/  @!P1 HADD2.F32 R27, -RZ, R29.H0_H0 ;  /* 0x2000001dff1b9230 */ /* 0x000fe20000004100 */
[----:B------:R-:W-:Y:S01]  /*4cf0*/  @!P1 FFMA.FTZ R4, R38, R39, R4 ;  /* 0x0000002726049223 */ /* 0x000fe20000010004 */
[----:B------:R-:W-:Y:S01]  /*4d00*/  @!P1 HADD2.F32 R25, -RZ, R26.H0_H0 ;  /* 0x2000001aff199230 */ /* 0x000fe20000004100 */
[----:B------:R-:W-:Y:S01]  /*4d10*/  @!P1 FFMA.FTZ R163, R32, R37, -R163 ;  /* 0x0000002520a39223 */ /* 0x000fe200000108a3 */
[--C-:B------:R-:W-:Y:S01]  /*4d20*/  @!P1 HADD2.F32 R26, -RZ, R24.reuse.H0_H0 ;  /* 0x20000018ff1a9230 */ /* 0x100fe20000004100 */
[----:B------:R-:W-:Y:S01]  /*4d30*/  @!P1 FMUL.FTZ R156, R42, R27 ;  /* 0x0000001b2a9c9220 */ /* 0x000fe20000410000 */
[----:B------:R-:W-:Y:S01]  /*4d40*/  @!P1 HADD2.F32 R24, -RZ, R24.H1_H1 ;  /* 0x30000018ff189230 */ /* 0x000fe20000004100 */
[----:B------:R-:W-:Y:S01]  /*4d50*/  @!P1 FMUL.FTZ R82, R44, R25 ;  /* 0x000000192c529220 */ /* 0x000fe20000410000 */
[----:B------:R-:W-:Y:S01]  /*4d60*/  @!P1 F2FP.PACK_AB R163, R163, R50 ;  /* 0x00000032a3a3923e */ /* 0x000fe200000000ff */
[C---:B------:R-:W-:Y:S01]  /*4d70*/  @!P1 FMUL.FTZ R6, R26.reuse, R27 ;  /* 0x0000001b1a069220 */ /* 0x040fe20000410000 */
[----:B------:R-:W-:Y:S01]  /*4d80*/  @!P1 F2FP.PACK_AB R50, R3, R2 ;  /* 0x000000020332923e */ /* 0x000fe200000000ff */
[----:B------:R-:W-:Y:S01]  /*4d90*/  @!P1 FFMA.FTZ R156, R26, R45, -R156 ;  /* 0x0000002d1a9c9223 */ /* 0x000fe2000001089c */
[----:B------:R-:W-:Y:S01]  /*4da0*/  @!P1 MOV R20, R163 ;  /* 0x000000a300149202 */ /* 0x000fe20000000f00 */
[----:B------:R-:W-:Y:S01]  /*4db0*/  @!P1 FFMA.FTZ R82, R24, R47, -R82 ;  /* 0x0000002f18529223 */ /* 0x000fe20000010852 */
[----:B------:R-:W-:Y:S01]  /*4dc0*/  @!P1 MOV R52, R50 ;  /* 0x0000003200349202 */ /* 0x000fe20000000f00 */
[----:B------:R-:W-:Y:S02]  /*4dd0*/  @!P1 FFMA.FTZ R58, R30, R49, -R58 ;  /* 0x000000311e3a9223 */ /* 0x000fe4000001083a */
[----:B------:R-:W-:Y:S01]  /*4de0*/  @!P1 FFMA.FTZ R5, R40, R41, R5 ;  /* 0x0000002928059223 */ /* 0x000fe20000010005 */
[----:B------:R-:W-:Y:S01]  /*4df0*/  @!P1 F2FP.PACK_AB R161, R82, R156 ;  /* 0x0000009c52a1923e */ /* 0x000fe200000000ff */
[----:B------:R-:W-:Y:S01]  /*4e00*/  @!P1 FMUL.FTZ R7, R24, R25 ;  /* 0x0000001918079220 */ /* 0x000fe20000410000 */
[----:B------:R-:W-:Y:S01]  /*4e10*/  @!P1 F2FP.PACK_AB R58, R165, R58 ;  /* 0x0000003aa53a923e */ /* 0x000fe200000000ff */
[----:B------:R-:W-:Y:S01]  /*4e20*/  @!P1 FFMA.FTZ R6, R42, R45, R6 ;  /* 0x0000002d2a069223 */ /* 0x000fe20000010006 */
[----:B------:R-:W-:Y:S01]  /*4e30*/  @!P1 F2FP.PACK_AB R163, R5, R4 ;  /* 0x0000000405a3923e */ /* 0x000fe200000000ff */
[----:B------:R-:W-:Y:S01]  /*4e40*/  @!P1 FFMA.FTZ R7, R44, R47, R7 ;  /* 0x0000002f2c079223 */ /* 0x000fe20000010007 */
[----:B------:R-:W-:Y:S01]  /*4e50*/  @!P1 MOV R23, R58 ;  /* 0x0000003a00179202 */ /* 0x000fe20000000f00 */
[----:B------:R-:W-:Y:S02]  /*4e60*/  @!P1 FFMA.FTZ R8, R46, R49, R8 ;  /* 0x000000312e089223 */ /* 0x000fe40000010008 */
[----:B------:R-:W-:Y:S01]  /*4e70*/  @!P1 FFMA.FTZ R9, R48, R51, R9 ;  /* 0x0000003330099223 */ /* 0x000fe20000010009 */
[----:B------:R-:W-:Y:S01]  /*4e80*/  @!P1 F2FP.PACK_AB R56, R7, R6 ;  /* 0x000000060738923e */ /* 0x000fe200000000ff */
[----:B------:R-:W-:Y:S02]  /*4e90*/  @!P1 IMAD.MOV.U32 R22, RZ, RZ, R161 ;  /* 0x000000ffff169224 */ /* 0x000fe400078e00a1 */
[----:B------:R-:W-:Y:S01]  /*4ea0*/  @!P1 IMAD.MOV.U32 R53, RZ, RZ, R163 ;  /* 0x000000ffff359224 */ /* 0x000fe200078e00a3 */
[----:B------:R-:W-:Y:S02]  /*4eb0*/  @!P1 F2FP.PACK_AB R165, R9, R8 ;  /* 0x0000000809a5923e */ /* 0x000fe400000000ff */
[----:B------:R1:W-:Y:S01]  /*4ec0*/  STG.E.128 [R70.64], R20 ;  /* 0x0000001446007986 */ /* 0x0003e2000c101d10 */
[----:B------:R-:W-:Y:S02]  /*4ed0*/  @!P1 MOV R54, R56 ;  /* 0x0000003800369202 */ /* 0x000fe40000000f00 */
[----:B------:R-:W-:Y:S05]  /*4ee0*/  @!P1 MOV R55, R165 ;  /* 0x000000a500379202 */ /* 0x000fea0000000f00 */
[----:B------:R1:W-:Y:S02]  /*4ef0*/  @!P0 STG.E.128 [R68.64], R52 ;  /* 0x0000003444008986 */ /* 0x0003e4000c101d10 */
.L_x_327:
[----:B------:R-:W-:Y:S05]  /*4f00*/  BSYNC B0 ;  /* 0x0000000000007941 */ /* 0x000fea0003800000 */
.L_x_326:
[----:B------:R-:W-:Y:S05]  /*4f10*/  IADD3 R159, P0, R146, R158, RZ ;  /* 0x0000009e929f7210 */ /* 0x000fea0007f1e0ff */
[----:B------:R-:W-:Y:S01]  /*4f20*/  IMAD.X R157, R157, 0x1, R100, P0 ;  /* 0x000000019d9d7824 */ /* 0x000fe200000e0664 */
[----:B------:R-:W-:Y:S11]  /*4f30*/  ISETP.GE.OR P0, PT, R115, R78, P4 ;  /* 0x0000004e7300720c */ /* 0x000ff60002706670 */
[----:B------:R-:W-:Y:S02]  /*4f40*/  @!UPT UIADD3 URZ, URZ, URZ, URZ ;  /* 0x0000003f3f3ff290 */ /* 0x000fe4000fffe03f */
[----:B------:R-:W-:-:S05]  /*4f50*/  @P0 BRA `(.L_x_321) ;  /* 0x0000090000000947 */ /* 0x000fca0003800000 */
[--C-:B------:R-:W-:Y:S01]  /*4f60*/  @!P1 SHF.R.U32.HI R24, RZ, 0x10, R17.reuse ;  /* 0x00000010ff189819 */ /* 0x100fe20000011611 */
[----:B------:R-:W-:Y:S01]  /*4f70*/  LDS.128 R48, [R103+0x8100] ;  /* 0x0081000067307984 */ /* 0x000fe20000000c00 */
[----:B------:R-:W-:Y:S01]  /*4f80*/  @!P1 SHF.R.U64 R17, R16, 0x10, R17 ;  /* 0x0000001010119819 */ /* 0x000fe20000001211 */
[--C-:B------:R-:W-:Y:S01]  /*4f90*/  @!P1 HADD2.F32 R27, -RZ, R28.reuse.H1_H1 ;  /* 0x3000001cff1b9230 */ /* 0x100fe20000004100 */
[--C-:B------:R-:W-:Y:S01]  /*4fa0*/  @!P1 SHF.R.U32.HI R16, RZ, 0x10, R19.reuse ;  /* 0x00000010ff109819 */ /* 0x100fe20000011613 */
[--C-:B------:R-:W-:Y:S01]  /*4fb0*/  @!P1 HADD2.F32 R31, -RZ, R59.reuse.H1_H1 ;  /* 0x3000003bff1f9230 */ /* 0x100fe20000004100 */
[----:B------:R-:W-:Y:S01]  /*4fc0*/  @!P1 SHF.R.U64 R18, R18, 0x10, R19 ;  /* 0x0000001012129819 */ /* 0x000fe20000001213 */
[----:B------:R-:W-:Y:S01]  /*4fd0*/  @!P1 HADD2.F32 R28, -RZ, R28.H0_H0 ;  /* 0x2000001cff1c9230 */ /* 0x000fe20000004100 */
[----:B-----5:R-:W-:Y:S01]  /*4fe0*/  IADD3 R47, P2, P0, R140, R159, R114 ;  /* 0x0000009f8c2f7210 */ /* 0x020fe2000785e072 */
[----:B-1----:R-:W1:Y:S01]  /*4ff0*/  LDS.128 R20, [R105+0x8100] ;  /* 0x0081000069147984 */ /* 0x002e620000000c00 */
[----:B------:R-:W-:Y:S01]  /*5000*/  @!P1 HADD2.F32 R34, -RZ, R59.H0_H0 ;  /* 0x2000003bff229230 */ /* 0x000fe20000004100 */
[----:B------:R-:W-:Y:S01]  /*5010*/  @!P1 SHF.R.U32.HI R36, RZ, 0x10, R61 ;  /* 0x00000010ff249819 */ /* 0x000fe2000001163d */
[----:B------:R-:W-:Y:S01]  /*5020*/  @!P1 HADD2.F32 R24, -RZ, R24.H0_H0 ;  /* 0x20000018ff189230 */ /* 0x000fe20000004100 */
[----:B------:R-:W-:Y:S01]  /*5030*/  IADD3.X R44, R93, R157, R110, P2, P0 ;  /* 0x0000009d5d2c7210 */ /* 0x000fe200017e046e */
[--C-:B------:R-:W-:Y:S01]  /*5040*/  @!P1 HADD2.F32 R41, -RZ, R57.reuse.H1_H1 ;  /* 0x30000039ff299230 */ /* 0x100fe20000004100 */
[C---:B------:R-:W-:Y:S01]  /*5050*/  LEA R52, P0, R47.reuse, c[0x0][0x1c8], 0x1 ;  /* 0x000072002f347a11 */ /* 0x040fe200078008ff */
[----:B------:R-:W-:Y:S01]  /*5060*/  @!P1 HADD2.F32 R36, -RZ, R36.H0_H0 ;  /* 0x20000024ff249230 */ /* 0x000fe20000004100 */
[----:B------:R-:W-:Y:S01]  /*5070*/  @!P1 SHF.R.U32.HI R45, RZ, 0x10, R63 ;  /* 0x00000010ff2d9819 */ /* 0x000fe2000001163f */
[----:B------:R-:W-:Y:S01]  /*5080*/  @!P1 HADD2.F32 R38, -RZ, R57.H0_H0 ;  /* 0x20000039ff269230 */ /* 0x000fe20000004100 */
[----:B------:R-:W-:Y:S01]  /*5090*/  LEA.HI.X R53, R47, c[0x0][0x1cc], R44, 0x1, P0 ;  /* 0x000073002f357a11 */ /* 0x000fe200000f0c2c */
[----:B------:R-:W-:Y:S01]  /*50a0*/  @!P1 HADD2.F32 R17, -RZ, R17.H0_H0 ;  /* 0x20000011ff119230 */ /* 0x000fe20000004100 */
[----:B------:R-:W-:Y:S01]  /*50b0*/  @!P1 SHF.R.U64 R60, R60, 0x10, R61 ;  /* 0x000000103c3c9819 */ /* 0x000fe2000000123d */
[----:B------:R-:W-:Y:S01]  /*50c0*/  @!P1 HADD2.F32 R45, -RZ, R45.H0_H0 ;  /* 0x2000002dff2d9230 */ /* 0x000fe20000004100 */
[----:B------:R-:W-:Y:S01]  /*50d0*/  @!P1 SHF.R.U64 R40, R62, 0x10, R63 ;  /* 0x000000103e289819 */ /* 0x000fe2000000123f */
[----:B------:R-:W-:Y:S01]  /*50e0*/  @!P1 HADD2.F32 R18, -RZ, R18.H0_H0 ;  /* 0x20000012ff129230 */ /* 0x000fe20000004100 */
[----:B------:R-:W-:Y:S03]  /*50f0*/  ISETP.GE.AND P0, PT, R113, c[0x0][0x1d4], PT ;  /* 0x0000750071007a0c */ /* 0x000fe60003f06270 */
[----:B------:R-:W-:Y:S01]  /*5100*/  @!P1 HADD2.F32 R40, -RZ, R40.H0_H0 ;  /* 0x20000028ff289230 */ /* 0x000fe20000004100 */
[----:B-1----:R-:W-:Y:S02]  /*5110*/  @!P1 MOV R19, R20 ;  /* 0x0000001400139202 */ /* 0x002fe40000000f00 */
[----:B------:R-:W-:Y:S02]  /*5120*/  @!P1 MOV R32, R48 ;  /* 0x0000003000209202 */ /* 0x000fe40000000f00 */
[----:B------:R-:W-:Y:S01]  /*5130*/  @!P1 MOV R35, R49 ;  /* 0x0000003100239202 */ /* 0x000fe20000000f00 */
[----:B------:R-:W-:Y:S01]  /*5140*/  @!P1 HADD2.F32 R30, -RZ, R19.H0_H0 ;  /* 0x20000013ff1e9230 */ /* 0x000fe20000004100 */
[----:B------:R-:W-:Y:S01]  /*5150*/  @!P1 MOV R26, R21 ;  /* 0x00000015001a9202 */ /* 0x000fe20000000f00 */
[----:B------:R-:W-:Y:S01]  /*5160*/  @!P1 HADD2.F32 R29, -RZ, R32.H0_H0 ;  /* 0x20000020ff1d9230 */ /* 0x000fe20000004100 */
[----:B------:R-:W-:Y:S01]  /*5170*/  @!P1 MOV R37, R50 ;  /* 0x0000003200259202 */ /* 0x000fe20000000f00 */
[--C-:B------:R-:W-:Y:S01]  /*5180*/  @!P1 HADD2.F32 R33, -RZ, R35.reuse.H0_H0 ;  /* 0x20000023ff219230 */ /* 0x100fe20000004100 */
[CC--:B------:R-:W-:Y:S01]  /*5190*/  @!P1 FMUL.FTZ R2, R30.reuse, R27.reuse ;  /* 0x0000001b1e029220 */ /* 0x0c0fe20000410000 */
[----:B------:R-:W-:Y:S01]  /*51a0*/  @!P1 HADD2.F32 R25, -RZ, R26.H0_H0 ;  /* 0x2000001aff199230 */ /* 0x000fe20000004100 */
[----:B------:R-:W-:Y:S01]  /*51b0*/  @!P1 FMUL.FTZ R44, R29, R27 ;  /* 0x0000001b1d2c9220 */ /* 0x000fe20000410000 */
[----:B------:R-:W-:Y:S01]  /*51c0*/  @!P1 HADD2.F32 R32, -RZ, R32.H1_H1 ;  /* 0x30000020ff209230 */ /* 0x000fe20000004100 */
[-C--:B------:R-:W-:Y:S02]  /*51d0*/  @!P1 FMUL.FTZ R46, R33, R28.reuse ;  /* 0x0000001c212e9220 */ /* 0x080fe40000410000 */
[-C--:B------:R-:W-:Y:S02]  /*51e0*/  @!P1 FFMA.FTZ R44, R30, R31.reuse, -R44 ;  /* 0x0000001f1e2c9223 */ /* 0x080fe4000001082c */
[----:B------:R-:W-:Y:S01]  /*51f0*/  @!P1 FFMA.FTZ R2, R29, R31, R2 ;  /* 0x0000001f1d029223 */ /* 0x000fe20000010002 */
[----:B------:R-:W-:Y:S01]  /*5200*/  @!P1 HADD2.F32 R31, -RZ, R35.H1_H1 ;  /* 0x30000023ff1f9230 */ /* 0x000fe20000004100 */
[C---:B------:R-:W-:Y:S01]  /*5210*/  @!P1 FMUL.FTZ R4, R25.reuse, R28 ;  /* 0x0000001c19049220 */ /* 0x040fe20000410000 */
[----:B------:R-:W-:Y:S01]  /*5220*/  @!P1 HADD2.F32 R29, -RZ, R60.H0_H0 ;  /* 0x2000003cff1d9230 */ /* 0x000fe20000004100 */
[----:B------:R-:W-:Y:S01]  /*5230*/  @!P1 FFMA.FTZ R46, R25, R34, -R46 ;  /* 0x00000022192e9223 */ /* 0x000fe2000001082e */
[----:B------:R-:W-:Y:S01]  /*5240*/  @!P1 HADD2.F32 R25, -RZ, R26.H1_H1 ;  /* 0x3000001aff199230 */ /* 0x000fe20000004100 */
[-C--:B------:R-:W-:Y:S01]  /*5250*/  @!P1 FMUL.FTZ R47, R31, R24.reuse ;  /* 0x000000181f2f9220 */ /* 0x080fe20000410000 */
[----:B------:R-:W-:Y:S01]  /*5260*/  @!P1 HADD2.F32 R26, -RZ, R19.H1_H1 ;  /* 0x30000013ff1a9230 */ /* 0x000fe20000004100 */
[----:B------:R-:W-:Y:S01]  /*5270*/  @!P1 FMUL.FTZ R55, R32, R17 ;  /* 0x0000001120379220 */ /* 0x000fe20000410000 */
[----:B------:R-:W-:Y:S01]  /*5280*/  @!P1 MOV R35, R51 ;  /* 0x0000003300239202 */ /* 0x000fe20000000f00 */
[C---:B------:R-:W-:Y:S01]  /*5290*/  @!P1 FMUL.FTZ R5, R25.reuse, R24 ;  /* 0x0000001819059220 */ /* 0x040fe20000410000 */
[----:B------:R-:W-:Y:S01]  /*52a0*/  @!P1 HADD2.F32 R19, -RZ, R11.H1_H1 ;  /* 0x3000000bff139230 */ /* 0x000fe20000004100 */
[----:B------:R-:W-:Y:S01]  /*52b0*/  @!P1 FFMA.FTZ R47, R25, R36, -R47 ;  /* 0x00000024192f9223 */ /* 0x000fe2000001082f */
[----:B------:R-:W-:Y:S01]  /*52c0*/  @!P1 MOV R25, R23 ;  /* 0x0000001700199202 */ /* 0x000fe20000000f00 */
[C---:B------:R-:W-:Y:S01]  /*52d0*/  @!P1 FMUL.FTZ R3, R26.reuse, R17 ;  /* 0x000000111a039220 */ /* 0x040fe20000410000 */
[----:B------:R-:W-:Y:S01]  /*52e0*/  @!P1 HADD2.F32 R17, -RZ, R16.H0_H0 ;  /* 0x20000010ff119230 */ /* 0x000fe20000004100 */
[-C--:B------:R-:W-:Y:S01]  /*52f0*/  @!P1 FFMA.FTZ R55, R26, R29.reuse, -R55 ;  /* 0x0000001d1a379223 */ /* 0x080fe20000010837 */
[----:B------:R-:W-:Y:S01]  /*5300*/  @!P1 HADD2.F32 R42, -RZ, R35.H1_H1 ;  /* 0x30000023ff2a9230 */ /* 0x000fe20000004100 */
[----:B------:R-:W-:Y:S01]  /*5310*/  @!P1 FFMA.FTZ R3, R32, R29, R3 ;  /* 0x0000001d20039223 */ /* 0x000fe20000010003 */
[----:B------:R-:W-:Y:S01]  /*5320*/  @!P1 HADD2.F32 R16, -RZ, R25.H1_H1 ;  /* 0x30000019ff109230 */ /* 0x000fe20000004100 */
[----:B------:R-:W-:Y:S01]  /*5330*/  @!P1 FFMA.FTZ R4, R33, R34, R4 ;  /* 0x0000002221049223 */ /* 0x000fe20000010004 */
[----:B------:R-:W-:Y:S01]  /*5340*/  @!P1 F2FP.PACK_AB R46, R47, R46 ;  /* 0x0000002e2f2e923e */ /* 0x000fe200000000ff */
[-C--:B------:R-:W-:Y:S01]  /*5350*/  @!P1 FMUL.FTZ R65, R42, R17.reuse ;  /* 0x000000112a419220 */ /* 0x080fe20000410000 */
[----:B------:R-:W-:Y:S01]  /*5360*/  @!P1 F2FP.PACK_AB R55, R55, R44 ;  /* 0x0000002c3737923e */ /* 0x000fe200000000ff */
[C---:B------:R-:W-:Y:S01]  /*5370*/  @!P1 FMUL.FTZ R9, R16.reuse, R17 ;  /* 0x0000001110099220 */ /* 0x040fe20000410000 */
[----:B------:R-:W-:Y:S01]  /*5380*/  @!P1 MOV R21, R46 ;  /* 0x0000002e00159202 */ /* 0x000fe20000000f00 */
[----:B------:R-:W-:Y:S01]  /*5390*/  @!P1 FFMA.FTZ R65, R16, R45, -R65 ;  /* 0x0000002d10419223 */ /* 0x000fe20000010841 */
[----:B------:R-:W-:Y:S01]  /*53a0*/  @!P1 HADD2.F32 R16, -RZ, R11.H0_H0 ;  /* 0x2000000bff109230 */ /* 0x000fe20000004100 */
[----:B------:R-:W-:Y:S01]  /*53b0*/  @!P1 IMAD.MOV.U32 R11, RZ, RZ, R22 ;  /* 0x000000ffff0b9224 */ /* 0x000fe200078e0016 */
[----:B------:R-:W-:Y:S01]  /*53c0*/  @!P1 HADD2.F32 R39, -RZ, R35.H0_H0 ;  /* 0x20000023ff279230 */ /* 0x000fe20000004100 */
[----:B------:R-:W-:Y:S01]  /*53d0*/  @!P1 FFMA.FTZ R5, R31, R36, R5 ;  /* 0x000000241f059223 */ /* 0x000fe20000010005 */
[--C-:B------:R-:W-:Y:S01]  /*53e0*/  @!P1 HADD2.F32 R35, -RZ, R37.reuse.H0_H0 ;  /* 0x20000025ff239230 */ /* 0x100fe20000004100 */
[----:B------:R-:W-:Y:S01]  /*53f0*/  @!P1 MOV R20, R55 ;  /* 0x0000003700149202 */ /* 0x000fe20000000f00 */
[----:B------:R-:W-:Y:S01]  /*5400*/  @!P1 HADD2.F32 R37, -RZ, R37.H1_H1 ;  /* 0x30000025ff259230 */ /* 0x000fe20000004100 */
[----:B------:R-:W-:Y:S01]  /*5410*/  @!P1 FMUL.FTZ R54, R39, R19 ;  /* 0x0000001327369220 */ /* 0x000fe20000410000 */
[----:B------:R-:W-:Y:S01]  /*5420*/  @!P1 HADD2.F32 R24, -RZ, R25.H0_H0 ;  /* 0x20000019ff189230 */ /* 0x000fe20000004100 */
[----:B------:R-:W-:Y:S01]  /*5430*/  @!P1 FMUL.FTZ R56, R35, R16 ;  /* 0x0000001023389220 */ /* 0x000fe20000410000 */
[--C-:B------:R-:W-:Y:S01]  /*5440*/  @!P1 HADD2.F32 R17, -RZ, R11.reuse.H0_H0 ;  /* 0x2000000bff119230 */ /* 0x100fe20000004100 */
[----:B------:R-:W-:Y:S01]  /*5450*/  @!P1 FMUL.FTZ R67, R37, R18 ;  /* 0x0000001225439220 */ /* 0x000fe20000410000 */
[----:B------:R-:W-:Y:S01]  /*5460*/  @!P1 F2FP.PACK_AB R44, R3, R2 ;  /* 0x00000002032c923e */ /* 0x000fe200000000ff */
[C---:B------:R-:W-:Y:S01]  /*5470*/  @!P1 FFMA.FTZ R54, R24.reuse, R41, -R54 ;  /* 0x0000002918369223 */ /* 0x040fe20000010836 */
[----:B------:R-:W-:Y:S01]  /*5480*/  @!P1 F2FP.PACK_AB R47, R5, R4 ;  /* 0x00000004052f923e */ /* 0x000fe200000000ff */
[C---:B------:R-:W-:Y:S01]  /*5490*/  @!P1 FFMA.FTZ R56, R17.reuse, R38, -R56 ;  /* 0x0000002611389223 */ /* 0x040fe20000010838 */
[----:B------:R-:W-:Y:S01]  /*54a0*/  @!P1 MOV R48, R44 ;  /* 0x0000002c00309202 */ /* 0x000fe20000000f00 */
[----:B------:R-:W-:Y:S01]  /*54b0*/  @!P1 FMUL.FTZ R6, R17, R16 ;  /* 0x0000001011069220 */ /* 0x000fe20000410000 */
[----:B------:R-:W-:Y:S01]  /*54c0*/  @!P1 F2FP.PACK_AB R54, R65, R54 ;  /* 0x000000364136923e */ /* 0x000fe200000000ff */
[----:B------:R-:W-:Y:S01]  /*54d0*/  @!P1 FMUL.FTZ R8, R24, R19 ;  /* 0x0000001318089220 */ /* 0x000fe20000410000 */
[----:B------:R-:W-:Y:S01]  /*54e0*/  @!P1 MOV R49, R47 ;  /* 0x0000002f00319202 */ /* 0x000fe20000000f00 */
[----:B------:R-:W-:Y:S01]  /*54f0*/  @!P1 FFMA.FTZ R6, R35, R38, R6 ;  /* 0x0000002623069223 */ /* 0x000fe20000010006 */
[----:B------:R-:W-:Y:S01]  /*5500*/  @!P1 HADD2.F32 R11, -RZ, R11.H1_H1 ;  /* 0x3000000bff0b9230 */ /* 0x000fe20000004100 */
[----:B------:R-:W-:Y:S04]  /*5510*/  @!P1 IMAD.MOV.U32 R23, RZ, RZ, R54 ;  /* 0x000000ffff179224 */ /* 0x000fe800078e0036 */
[C---:B------:R-:W-:Y:S02]  /*5520*/  @!P1 FFMA.FTZ R67, R11.reuse, R40, -R67 ;  /* 0x000000280b439223 */ /* 0x040fe40000010843 */
[----:B------:R-:W-:Y:S03]  /*5530*/  @!P1 FMUL.FTZ R7, R11, R18 ;  /* 0x000000120b079220 */ /* 0x000fe60000410000 */
[----:B------:R-:W-:Y:S01]  /*5540*/  @!P1 F2FP.PACK_AB R67, R67, R56 ;  /* 0x000000384343923e */ /* 0x000fe200000000ff */
[----:B------:R-:W-:Y:S02]  /*5550*/  @!P1 FFMA.FTZ R7, R37, R40, R7 ;  /* 0x0000002825079223 */ /* 0x000fe40000010007 */
[----:B------:R-:W-:Y:S01]  /*5560*/  @!P1 FFMA.FTZ R8, R39, R41, R8 ;  /* 0x0000002927089223 */ /* 0x000fe20000010008 */
[----:B------:R-:W-:Y:S01]  /*5570*/  @!P1 MOV R22, R67 ;  /* 0x0000004300169202 */ /* 0x000fe20000000f00 */
[----:B------:R-:W-:Y:S01]  /*5580*/  @!P1 FFMA.FTZ R9, R42, R45, R9 ;  /* 0x0000002d2a099223 */ /* 0x000fe20000010009 */
[----:B------:R-:W-:Y:S03]  /*5590*/  @!P1 F2FP.PACK_AB R56, R7, R6 ;  /* 0x000000060738923e */ /* 0x000fe600000000ff */
[----:B------:R1:W-:Y:S01]  /*55a0*/  STG.E.128 [R52.64], R20 ;  /* 0x0000001434007986 */ /* 0x0003e2000c101d10 */
[----:B------:R-:W-:Y:S02]  /*55b0*/  @!P1 F2FP.PACK_AB R65, R9, R8 ;  /* 0x000000080941923e */ /* 0x000fe400000000ff */
[----:B------:R-:W-:Y:S02]  /*55c0*/  @!P1 MOV R50, R56 ;  /* 0x0000003800329202 */ /* 0x000fe40000000f00 */
        /* <DEDUP_REMOVED lines=8> */
.L_x_305:
[----:B------:R-:W-:Y:S01]  /*5650*/  IMAD R2, R43, -0x60, R0 ;  /* 0xffffffa02b027824 */ /* 0x000fe200078e0200 */
[----:B------:R-:W-:Y:S04]  /*5660*/  BSSY B0, `(.L_x_328) ;  /* 0x000000b000007945 */ /* 0x000fe80003800000 */
[----:B------:R-:W-:Y:S04]  /*5670*/  IMNMX R8, R2, 0x60, PT ;  /* 0x0000006002087817 */ /* 0x000fe80003800200 */
[----:B------:R-:W-:Y:S11]  /*5680*/  ISETP.GE.AND P0, PT, R121, R8, PT ;  /* 0x000000087900720c */ /* 0x000ff60003f06270 */
[----:B------:R-:W-:Y:S02]  /*5690*/  @!UPT UIADD3 URZ, URZ, URZ, URZ ;  /* 0x0000003f3f3ff290 */ /* 0x000fe4000fffe03f */
[----:B------:R-:W-:-:S05]  /*56a0*/  @P0 BRA `(.L_x_329) ;  /* 0x0000006000000947 */ /* 0x000fca0003800000 */
[----:B------:R-:W1:Y:S01]  /*56b0*/  @!P4 LDS.128 R16, [R120+0x8100] ;  /* 0x008100007810c984 */ /* 0x000e620000000c00 */
[----:B------:R-:W-:Y:S11]  /*56c0*/  ISETP.GE.AND P0, PT, R119, c[0x0][0x1d4], PT ;  /* 0x0000750077007a0c */ /* 0x000ff60003f06270 */
[----:B------:R-:W-:Y:S02]  /*56d0*/  @!UPT UIADD3 URZ, URZ, URZ, URZ ;  /* 0x0000003f3f3ff290 */ /* 0x000fe4000fffe03f */
[----:B------:R-:W2:Y:S04]  /*56e0*/  @!P0 LDS.128 R4, [R120+0xb100] ;  /* 0x00b1000078048984 */ /* 0x000ea80000000c00 */
[----:B-1----:R1:W-:Y:S04]  /*56f0*/  @!P4 STG.E.128 [R66.64], R16 ;  /* 0x000000104200c986 */ /* 0x0023e8000c101d10 */
[----:B--2---:R1:W-:Y:S02]  /*5700*/  @!P0 STG.E.128 [R66.64+0x80], R4 ;  /* 0x0000800442008986 */ /* 0x0043e4000c101d10 */
.L_x_329:
[----:B------:R-:W-:Y:S05]  /*5710*/  BSYNC B0 ;  /* 0x0000000000007941 */ /* 0x000fea0003800000 */
.L_x_328:
[----:B------:R-:W-:Y:S01]  /*5720*/  ISETP.GE.AND P0, PT, R116, R8, PT ;  /* 0x000000087400720c */ /* 0x000fe20003f06270 */
[----:B------:R-:W-:Y:S01]  /*5730*/  @!UPT UIADD3 URZ, URZ, URZ, URZ ;  /* 0x0000003f3f3ff290 */ /* 0x000fe2000fffe03f */
[----:B------:R-:W-:Y:S11]  /*5740*/  BSSY B0, `(.L_x_330) ;  /* 0x0000008000007945 */ /* 0x000ff60003800000 */
[----:B------:R-:W-:-:S05]  /*5750*/  @P0 BRA `(.L_x_331) ;  /* 0x0000006000000947 */ /* 0x000fca0003800000 */
[----:B-1----:R-:W1:Y:S01]  /*5760*/  @!P4 LDS.128 R16, [R120+0x9100] ;  /* 0x009100007810c984 */ /* 0x002e620000000c00 */
[----:B------:R-:W-:Y:S11]  /*5770*/  ISETP.GE.AND P0, PT, R119, c[0x0][0x1d4], PT ;  /* 0x0000750077007a0c */ /* 0x000ff60003f06270 */
[----:B------:R-:W-:Y:S02]  /*5780*/  @!UPT UIADD3 URZ, URZ, URZ, URZ ;  /* 0x0000003f3f3ff290 */ /* 0x000fe4000fffe03f */
[----:B------:R-:W2:Y:S04]  /*5790*/  @!P0 LDS.128 R4, [R120+0xc100] ;  /* 0x00c1000078048984 */ /* 0x000ea80000000c00 */
[----:B-1----:R1:W-:Y:S04]  /*57a0*/  @!P4 STG.E.128 [R64.64], R16 ;  /* 0x000000104000c986 */ /* 0x0023e8000c101d10 */
[----:B--2---:R1:W-:Y:S02]  /*57b0*/  @!P0 STG.E.128 [R64.64+0x80], R4 ;  /* 0x0000800440008986 */ /* 0x0043e4000c101d10 */
.L_x_331:
[----:B------:R-:W-:Y:S05]  /*57c0*/  BSYNC B0 ;  /* 0x0000000000007941 */ /* 0x000fea0003800000 */
.L_x_330:
[----:B------:R-:W-:Y:S11]  /*57d0*/  ISETP.GE.AND P0, PT, R115, R8, PT ;  /* 0x000000087300720c */ /* 0x000ff60003f06270 */
[----:B------:R-:W-:Y:S02]  /*57e0*/  @!UPT UIADD3 URZ, URZ, URZ, URZ ;  /* 0x0000003f3f3ff290 */ /* 0x000fe4000fffe03f */
[----:B------:R-:W-:-:S05]  /*57f0*/  @P0 BRA `(.L_x_321) ;  /* 0x0000006000000947 */ /* 0x000fca0003800000 */
[----:B-1----:R-:W1:Y:S01]  /*5800*/  @!P4 LDS.128 R16, [R120+0xa100] ;  /* 0x00a100007810c984 */ /* 0x002e620000000c00 */
[----:B------:R-:W-:Y:S11]  /*5810*/  ISETP.GE.AND P0, PT, R119, c[0x0][0x1d4], PT ;  /* 0x0000750077007a0c */ /* 0x000ff60003f06270 */
[----:B------:R-:W-:Y:S02]  /*5820*/  @!UPT UIADD3 URZ, URZ, URZ, URZ ;  /* 0x0000003f3f3ff290 */ /* 0x000fe4000fffe03f */
[----:B------:R-:W2:Y:S04]  /*5830*/  @!P0 LDS.128 R4, [R120+0xd100] ;  /* 0x00d1000078048984 */ /* 0x000ea80000000c00 */
[----:B-1----:R1:W-:Y:S04]  /*5840*/  @!P4 STG.E.128 [R62.64], R16 ;  /* 0x000000103e00c986 */ /* 0x0023e8000c101d10 */
[----:B--2---:R1:W-:Y:S02]  /*5850*/  @!P0 STG.E.128 [R62.64+0x80], R4 ;  /* 0x000080043e008986 */ /* 0x0043e4000c101d10 */
.L_x_321:
[----:B------:R-:W-:Y:S05]  /*5860*/  BSYNC B2 ;  /* 0x0000000000027941 */ /* 0x000fea0003800000 */
.L_x_304:
[----:B-12---:R-:W-:Y:S01]  /*5870*/  IMAD R5, R43, -0x60, RZ ;  /* 0xffffffa02b057824 */ /* 0x006fe200078e02ff */
[----:B------:R-:W-:Y:S01]  /*5880*/  ISETP.NE.AND P5, PT, R125, RZ, PT ;  /* 0x000000ff7d00720c */ /* 0x000fe20003fa5270 */
[----:B------:R-:W-:Y:S01]  /*5890*/  IMAD.WIDE.U32 R16, R43, 0x60, RZ ;  /* 0x000000602b107825 */ /* 0x000fe200078e00ff */
[----:B------:R-:W-:Y:S02]  /*58a0*/  BSSY B0, `(.L_x_332) ;  /* 0x0000041000007945 */ /* 0x000fe40003800000 */
[----:B------:R-:W-:Y:S01]  /*58b0*/  IADD3 R4, R86, R5, RZ ;  /* 0x0000000556047210 */ /* 0x000fe20007ffe0ff */
[----:B------:R-:W-:Y:S01]  /*58c0*/  IMAD R77, R77, 0x60, RZ ;  /* 0x000000604d4d7824 */ /* 0x000fe200078e02ff */
[----:B------:R-:W-:Y:S02]  /*58d0*/  IADD3 R7, P0, R89, R16, RZ ;  /* 0x0000001059077210 */ /* 0x000fe40007f1e0ff */
[----:B------:R-:W-:Y:S01]  /*58e0*/  ISETP.GE.AND P1, PT, R4, 0x21, PT ;  /* 0x000000210400780c */ /* 0x000fe20003f26270 */
[----:B------:R-:W-:Y:S04]  /*58f0*/  IMAD.IADD R2, R17, 0x1, R77 ;  /* 0x0000000111027824 */ /* 0x000fe800078e024d */
[----:B------:R-:W-:Y:S08]  /*5900*/  IMAD.X R3, R2, 0x1, R87, P0 ;  /* 0x0000000102037824 */ /* 0x000ff000000e0657 */
[----:B------:R-:W-:Y:S05]  /*5910*/  @P1 IADD3 R9, P0, R7, 0x20, RZ ;  /* 0x0000002007091810 */ /* 0x000fea0007f1e0ff */
[----:B------:R-:W-:Y:S01]  /*5920*/  @P1 IMAD.X R6, RZ, RZ, R3, P0 ;  /* 0x000000ffff061224 */ /* 0x000fe200000e0603 */
[----:B------:R-:W-:Y:S03]  /*5930*/  ISETP.GE.AND P0, PT, R4, 0x41, PT ;  /* 0x000000410400780c */ /* 0x000fe60003f06270 */
[----:B------:R-:W-:Y:S04]  /*5940*/  @P1 IMAD R6, R6, c[0x0][0x258], RZ ;  /* 0x0000960006061a24 */ /* 0x000fe800078e02ff */
[----:B------:R-:W-:Y:S06]  /*5950*/  @P1 IMAD R6, R9, c[0x0][0x25c], R6 ;  /* 0x0000970009061a24 */ /* 0x000fec00078e0206 */
[----:B------:R-:W-:Y:S04]  /*5960*/  @P0 IADD3 R11, P2, R7, 0x40, RZ ;  /* 0x00000040070b0810 */ /* 0x000fe80007f5e0ff */
[----:B------:R-:W-:Y:S02]  /*5970*/  @P0 IADD3.X R8, RZ, R3, RZ, P2, !PT ;  /* 0x00000003ff080210 */ /* 0x000fe400017fe4ff */
[----:B------:R-:W-:Y:S03]  /*5980*/  ISETP.GE.AND P2, PT, R4, 0x1, PT ;  /* 0x000000010400780c */ /* 0x000fe60003f46270 */
[----:B------:R-:W-:Y:S04]  /*5990*/  @P0 IMAD R8, R8, c[0x0][0x258], RZ ;  /* 0x0000960008080a24 */ /* 0x000fe800078e02ff */
[----:B------:R-:W-:Y:S06]  /*59a0*/  @P0 IMAD R8, R11, c[0x0][0x25c], R8 ;  /* 0x000097000b080a24 */ /* 0x000fec00078e0208 */
[----:B------:R-:W-:Y:S02]  /*59b0*/  @P2 IMAD.MOV.U32 R82, RZ, RZ, R128 ;  /* 0x000000ffff522224 */ /* 0x000fe400078e0080 */
[----:B------:R-:W-:Y:S02]  /*59c0*/  @P2 IMAD R4, R3, c[0x0][0x258], RZ ;  /* 0x0000960003042a24 */ /* 0x000fe400078e02ff */
[C---:B------:R-:W-:Y:S04]  /*59d0*/  @P2 IMAD.WIDE.U32 R20, R7.reuse, c[0x0][0x258], R82 ;  /* 0x0000960007142a25 */ /* 0x040fe800078e0052 */
[----:B------:R-:W-:Y:S01]  /*59e0*/  @P2 IMAD R4, R7, c[0x0][0x25c], R4 ;  /* 0x0000970007042a24 */ /* 0x000fe200078e0204 */
[C---:B------:R-:W-:Y:S01]  /*59f0*/  @P2 LEA R18, P3, R20.reuse, c[0x0][0x250], 0x1 ;  /* 0x0000940014122a11 */ /* 0x040fe200078608ff */
[----:B------:R-:W-:Y:S03]  /*5a00*/  @P1 IMAD.MOV.U32 R82, RZ, RZ, R128 ;  /* 0x000000ffff521224 */ /* 0x000fe600078e0080 */
[----:B------:R-:W-:Y:S01]  /*5a10*/  @P2 IADD3 R4, R21, R4, RZ ;  /* 0x0000000415042210 */ /* 0x000fe20007ffe0ff */
[----:B------:R-:W-:Y:S03]  /*5a20*/  @P1 IMAD.WIDE.U32 R22, R9, c[0x0][0x258], R82 ;  /* 0x0000960009161a25 */ /* 0x000fe600078e0052 */
[----:B------:R-:W-:Y:S01]  /*5a30*/  @P2 LEA.HI.X R19, R20, c[0x0][0x254], R4, 0x1, P3 ;  /* 0x0000950014132a11 */ /* 0x000fe200018f0c04 */
[----:B------:R-:W-:Y:S01]  /*5a40*/  @P0 IMAD.MOV.U32 R82, RZ, RZ, R128 ;  /* 0x000000ffff520224 */ /* 0x000fe200078e0080 */
[C---:B------:R-:W-:Y:S02]  /*5a50*/  @P1 LEA R20, P3, R22.reuse, c[0x0][0x250], 0x1 ;  /* 0x0000940016141a11 */ /* 0x040fe400078608ff */
[----:B------:R-:W-:Y:S01]  /*5a60*/  @P1 IADD3 R6, R23, R6, RZ ;  /* 0x0000000617061210 */ /* 0x000fe20007ffe0ff */
[----:B------:R-:W-:Y:S01]  /*5a70*/  @!PT LDS RZ, [RZ] ;  /* 0x00000000fffff984 */ /* 0x000fe20000000800 */
[----:B------:R-:W-:Y:S01]  /*5a80*/  @!PT LDS RZ, [RZ] ;  /* 0x00000000fffff984 */ /* 0x000fe20000000800 */
[----:B------:R-:W-:Y:S01]  /*5a90*/  @!PT LDS RZ, [RZ] ;  /* 0x00000000fffff984 */ /* 0x000fe20000000800 */
[----:B------:R1:W-:Y:S03]  /*5aa0*/  @P2 LDGSTS.E.BYPASS.LTC128B.128 [R120+0x100], [R18.64], !P5 ;  /* 0x0010000012782fae */ /* 0x0003e6000e901d50 */
[----:B------:R-:W-:Y:S01]  /*5ab0*/  @P1 LEA.HI.X R21, R22, c[0x0][0x254], R6, 0x1, P3 ;  /* 0x0000950016151a11 */ /* 0x000fe200018f0c06 */
[----:B------:R-:W-:Y:S01]  /*5ac0*/  @P0 IMAD.WIDE.U32 R6, R11, c[0x0][0x258], R82 ;  /* 0x000096000b060a25 */ /* 0x000fe200078e0052 */
[----:B------:R1:W-:Y:S01]  /*5ad0*/  @P2 LDGSTS.E.BYPASS.LTC128B.128 [R120+0x3100], [R18.64+0x80], !P6 ;  /* 0x0310008012782fae */ /* 0x0003e2000f101d50 */
[----:B------:R-:W-:Y:S03]  /*5ae0*/  IADD3 R3, P2, R81, R16, RZ ;  /* 0x0000001051037210 */ /* 0x000fe60007f5e0ff */
[----:B------:R-:W-:Y:S01]  /*5af0*/  @P0 LEA R22, P3, R6, c[0x0][0x250], 0x1 ;  /* 0x0000940006160a11 */ /* 0x000fe200078608ff */
[----:B------:R1:W-:Y:S01]  /*5b00*/  @P1 LDGSTS.E.BYPASS.LTC128B.128 [R120+0x1100], [R20.64], !P5 ;  /* 0x0110000014781fae */ /* 0x0003e2000e901d50 */
[----:B------:R-:W-:Y:S01]  /*5b10*/  @P0 IADD3 R8, R7, R8, RZ ;  /* 0x0000000807080210 */ /* 0x000fe20007ffe0ff */
[----:B------:R-:W-:Y:S03]  /*5b20*/  IMAD.X R2, R2, 0x1, R80, P2 ;  /* 0x0000000102027824 */ /* 0x000fe600010e0650 */
[----:B------:R1:W-:Y:S01]  /*5b30*/  @P1 LDGSTS.E.BYPASS.LTC128B.128 [R120+0x4100], [R20.64+0x80], !P6 ;  /* 0x0410008014781fae */ /* 0x0003e2000f101d50 */
[----:B------:R-:W-:Y:S02]  /*5b40*/  @P0 LEA.HI.X R23, R6, c[0x0][0x254], R8, 0x1, P3 ;  /* 0x0000950006170a11 */ /* 0x000fe400018f0c08 */
[----:B------:R-:W-:Y:S03]  /*5b50*/  IADD3 R8, R5, R0, RZ ;  /* 0x0000000005087210 */ /* 0x000fe60007ffe0ff */
[----:B------:R1:W-:Y:S01]  /*5b60*/  @P0 LDGSTS.E.BYPASS.LTC128B.128 [R120+0x2100], [R22.64], !P5 ;  /* 0x0210000016780fae */ /* 0x0003e2000e901d50 */
[----:B------:R-:W-:Y:S04]  /*5b70*/  IMNMX R8, R8, 0x60, PT ;  /* 0x0000006008087817 */ /* 0x000fe80003800200 */
[----:B------:R1:W-:Y:S01]  /*5b80*/  @P0 LDGSTS.E.BYPASS.LTC128B.128 [R120+0x5100], [R22.64+0x80], !P6 ;  /* 0x0510008016780fae */ /* 0x0003e2000f101d50 */
[----:B------:R-:W-:Y:S04]  /*5b90*/  ISETP.GE.AND P0, PT, R121, R8, PT ;  /* 0x000000087900720c */ /* 0x000fe80003f06270 */
[----:B------:R-:W0:Y:S01]  /*5ba0*/  LDGDEPBAR ;  /* 0x00000000000079af */ /* 0x000e220000000000 */
[----:B------:R-:W-:Y:S04]  /*5bb0*/  DEPBAR.LE SB0, 0x0 ;  /* 0x000080000000791a */ /* 0x000fe80000000000 */
[----:B------:R-:W-:Y:S06]  /*5bc0*/  BAR.SYNC.DEFER_BLOCKING 0x0 ;  /* 0x0000000000007b1d */ /* 0x000fec0000010000 */
[----:B------:R-:W-:-:S05]  /*5bd0*/  @P0 BRA `(.L_x_333) ;  /* 0x000000d000000947 */ /* 0x000fca0003800000 */
[----:B-1----:R-:W1:Y:S01]  /*5be0*/  @!P4 LDS.128 R16, [R120+0x100] ;  /* 0x000100007810c984 */ /* 0x002e620000000c00 */
[----:B------:R-:W-:Y:S01]  /*5bf0*/  MOV R78, R126 ;  /* 0x0000007e004e7202 */ /* 0x000fe20000000f00 */
[----:B------:R-:W-:Y:S04]  /*5c00*/  IMAD R9, R2, c[0x0][0x208], RZ ;  /* 0x0000820002097a24 */ /* 0x000fe800078e02ff */
[C---:B------:R-:W-:Y:S04]  /*5c10*/  IMAD.WIDE.U32 R22, R3.reuse, c[0x0][0x208], R78 ;  /* 0x0000820003167a25 */ /* 0x040fe800078e004e */
[----:B------:R-:W-:Y:S01]  /*5c20*/  IMAD R9, R3, c[0x0][0x20c], R9 ;  /* 0x0000830003097a24 */ /* 0x000fe200078e0209 */
[C---:B------:R-:W-:Y:S04]  /*5c30*/  LEA R20, P0, R22.reuse, c[0x0][0x1f8], 0x1 ;  /* 0x00007e0016147a11 */ /* 0x040fe800078008ff */
[----:B------:R-:W-:Y:S04]  /*5c40*/  IADD3 R9, R23, R9, RZ ;  /* 0x0000000917097210 */ /* 0x000fe80007ffe0ff */
[----:B------:R-:W-:Y:S02]  /*5c50*/  LEA.HI.X R21, R22, c[0x0][0x1fc], R9, 0x1, P0 ;  /* 0x00007f0016157a11 */ /* 0x000fe400000f0c09 */
[----:B------:R-:W-:Y:S11]  /*5c60*/  ISETP.GE.AND P0, PT, R119, c[0x0][0x1d4], PT ;  /* 0x0000750077007a0c */ /* 0x000ff60003f06270 */
[----:B------:R-:W-:Y:S02]  /*5c70*/  @!UPT UIADD3 URZ, URZ, URZ, URZ ;  /* 0x0000003f3f3ff290 */ /* 0x000fe4000fffe03f */
[----:B------:R-:W2:Y:S04]  /*5c80*/  @!P0 LDS.128 R4, [R120+0x3100] ;  /* 0x0031000078048984 */ /* 0x000ea80000000c00 */
[----:B-1----:R1:W-:Y:S04]  /*5c90*/  @!P4 STG.E.128 [R20.64], R16 ;  /* 0x000000101400c986 */ /* 0x0023e8000c101d10 */
[----:B--2---:R1:W-:Y:S02]  /*5ca0*/  @!P0 STG.E.128 [R20.64+0x80], R4 ;  /* 0x0000800414008986 */ /* 0x0043e4000c101d10 */
.L_x_333:
[----:B-1----:R-:W-:Y:S05]  /*5cb0*/  BSYNC B0 ;  /* 0x0000000000007941 */ /* 0x002fea0003800000 */
.L_x_332:
[----:B------:R-:W-:Y:S01]  /*5cc0*/  ISETP.GE.AND P0, PT, R116, R8, PT ;  /* 0x000000087400720c */ /* 0x000fe20003f06270 */
[----:B------:R-:W-:Y:S01]  /*5cd0*/  @!UPT UIADD3 URZ, URZ, URZ, URZ ;  /* 0x0000003f3f3ff290 */ /* 0x000fe2000fffe03f */
[----:B------:R-:W-:Y:S11]  /*5ce0*/  BSSY B0, `(.L_x_334) ;  /* 0x0000011000007945 */ /* 0x000ff60003800000 */
[----:B------:R-:W-:-:S05]  /*5cf0*/  @P0 BRA `(.L_x_335) ;  /* 0x000000f000000947 */ /* 0x000fca0003800000 */
[----:B------:R-:W1:Y:S01]  /*5d00*/  @!P4 LDS.128 R16, [R120+0x1100] ;  /* 0x001100007810c984 */ /* 0x000e620000000c00 */
[----:B------:R-:W-:Y:S02]  /*5d10*/  IADD3 R4, P0, R3, 0x20, RZ ;  /* 0x0000002003047810 */ /* 0x000fe40007f1e0ff */
[----:B------:R-:W-:Y:S03]  /*5d20*/  MOV R78, R126 ;  /* 0x0000007e004e7202 */ /* 0x000fe60000000f00 */
[----:B------:R-:W-:Y:S02]  /*5d30*/  IMAD.X R9, RZ, RZ, R2, P0 ;  /* 0x000000ffff097224 */ /* 0x000fe400000e0602 */
[----:B------:R-:W-:Y:S04]  /*5d40*/  IMAD.WIDE.U32 R22, R4, c[0x0][0x208], R78 ;  /* 0x0000820004167a25 */ /* 0x000fe800078e004e */
[----:B------:R-:W-:Y:S01]  /*5d50*/  IMAD R9, R9, c[0x0][0x208], RZ ;  /* 0x0000820009097a24 */ /* 0x000fe200078e02ff */
[----:B------:R-:W-:Y:S03]  /*5d60*/  LEA R20, P0, R22, c[0x0][0x1f8], 0x1 ;  /* 0x00007e0016147a11 */ /* 0x000fe600078008ff */
[----:B------:R-:W-:Y:S04]  /*5d70*/  IMAD R9, R4, c[0x0][0x20c], R9 ;  /* 0x0000830004097a24 */ /* 0x000fe800078e0209 */
[----:B------:R-:W-:Y:S05]  /*5d80*/  IMAD.IADD R9, R23, 0x1, R9 ;  /* 0x0000000117097824 */ /* 0x000fea00078e0209 */
[----:B------:R-:W-:Y:S02]  /*5d90*/  LEA.HI.X R21, R22, c[0x0][0x1fc], R9, 0x1, P0 ;  /* 0x00007f0016157a11 */ /* 0x000fe400000f0c09 */
[----:B------:R-:W-:Y:S11]  /*5da0*/  ISETP.GE.AND P0, PT, R119, c[0x0][0x1d4], PT ;  /* 0x0000750077007a0c */ /* 0x000ff60003f06270 */
[----:B------:R-:W-:Y:S02]  /*5db0*/  @!UPT UIADD3 URZ, URZ, URZ, URZ ;  /* 0x0000003f3f3ff290 */ /* 0x000fe4000fffe03f */
[----:B------:R-:W2:Y:S04]  /*5dc0*/  @!P0 LDS.128 R4, [R120+0x4100] ;  /* 0x0041000078048984 */ /* 0x000ea80000000c00 */
[----:B-1----:R1:W-:Y:S04]  /*5dd0*/  @!P4 STG.E.128 [R20.64], R16 ;  /* 0x000000101400c986 */ /* 0x0023e8000c101d10 */
[----:B--2---:R1:W-:Y:S02]  /*5de0*/  @!P0 STG.E.128 [R20.64+0x80], R4 ;  /* 0x0000800414008986 */ /* 0x0043e4000c101d10 */
.L_x_335:
[----:B------:R-:W-:Y:S05]  /*5df0*/  BSYNC B0 ;  /* 0x0000000000007941 */ /* 0x000fea0003800000 */
.L_x_334:
[----:B------:R-:W-:Y:S01]  /*5e00*/  ISETP.GE.AND P0, PT, R115, R8, PT ;  /* 0x000000087300720c */ /* 0x000fe20003f06270 */
[----:B------:R-:W-:Y:S01]  /*5e10*/  @!UPT UIADD3 URZ, URZ, URZ, URZ ;  /* 0x0000003f3f3ff290 */ /* 0x000fe2000fffe03f */
[----:B------:R-:W-:Y:S11]  /*5e20*/  BSSY B0, `(.L_x_336) ;  /* 0x0000011000007945 */ /* 0x000ff60003800000 */
[----:B------:R-:W-:-:S05]  /*5e30*/  @P0 BRA `(.L_x_337) ;  /* 0x000000f000000947 */ /* 0x000fca0003800000 */
[----:B-1----:R-:W1:Y:S01]  /*5e40*/  @!P4 LDS.128 R16, [R120+0x2100] ;  /* 0x002100007810c984 */ /* 0x002e620000000c00 */
[----:B------:R-:W-:Y:S02]  /*5e50*/  IADD3 R3, P0, R3, 0x40, RZ ;  /* 0x0000004003037810 */ /* 0x000fe40007f1e0ff */
[----:B------:R-:W-:Y:S03]  /*5e60*/  MOV R78, R126 ;  /* 0x0000007e004e7202 */ /* 0x000fe60000000f00 */
[----:B------:R-:W-:Y:S02]  /*5e70*/  IMAD.X R2, RZ, RZ, R2, P0 ;  /* 0x000000ffff027224 */ /* 0x000fe400000e0602 */
[C---:B------:R-:W-:Y:S04]  /*5e80*/  IMAD.WIDE.U32 R20, R3.reuse, c[0x0][0x208], R78 ;  /* 0x0000820003147a25 */ /* 0x040fe800078e004e */
[----:B------:R-:W-:Y:S01]  /*5e90*/  IMAD R2, R2, c[0x0][0x208], RZ ;  /* 0x0000820002027a24 */ /* 0x000fe200078e02ff */
[C---:B------:R-:W-:Y:S03]  /*5ea0*/  LEA R8, P0, R20.reuse, c[0x0][0x1f8], 0x1 ;  /* 0x00007e0014087a11 */ /* 0x040fe600078008ff */
        /* <DEDUP_REMOVED lines=8> */
.L_x_337:
[----:B------:R-:W-:Y:S05]  /*5f30*/  BSYNC B0 ;  /* 0x0000000000007941 */ /* 0x000fea0003800000 */
.L_x_336:
[C---:B------:R-:W-:Y:S02]  /*5f40*/  ISETP.GT.AND P0, PT, R43.reuse, R94, PT ;  /* 0x0000005e2b00720c */ /* 0x040fe40003f04270 */
[----:B------:R-:W-:Y:S11]  /*5f50*/  IADD3 R43, R43, -0x1, RZ ;  /* 0xffffffff2b2b7810 */ /* 0x000ff60007ffe0ff */
[----:B------:R-:W-:Y:S01]  /*5f60*/  @P0 SHF.R.S32.HI R2, RZ, 0x1f, R43 ;  /* 0x0000001fff020819 */ /* 0x000fe2000001142b */
[----:B-1----:R-:W-:Y:S02]  /*5f70*/  @P0 IMAD.MOV.U32 R4, RZ, RZ, R130 ;  /* 0x000000ffff040224 */ /* 0x002fe400078e0082 */
[----:B------:R-:W-:Y:S02]  /*5f80*/  @P0 IMAD.MOV.U32 R5, RZ, RZ, R153 ;  /* 0x000000ffff050224 */ /* 0x000fe400078e0099 */
[----:B------:R-:W-:Y:S02]  /*5f90*/  @P0 IMAD R3, R98, R43, RZ ;  /* 0x0000002b62030224 */ /* 0x000fe400078e02ff */
[-C--:B------:R-:W-:Y:S04]  /*5fa0*/  @P0 IMAD.WIDE.U32 R4, R43, R154.reuse, R4 ;  /* 0x0000009a2b040225 */ /* 0x080fe800078e0004 */
[----:B------:R-:W-:Y:S01]  /*5fb0*/  @P0 IMAD R3, R2, R154, R3 ;  /* 0x0000009a02030224 */ /* 0x000fe200078e0203 */
[C---:B------:R-:W-:Y:S01]  /*5fc0*/  @P0 LEA R6, P1, R4.reuse, c[0x0][0x220], 0x1 ;  /* 0x0000880004060a11 */ /* 0x040fe200078208ff */
[----:B------:R-:W-:Y:S02]  /*5fd0*/  IMAD.U32 R2, RZ, RZ, UR10 ;  /* 0x0000000aff027e24 */ /* 0x000fe4000f8e00ff */
[----:B------:R-:W-:Y:S05]  /*5fe0*/  @P0 IMAD.IADD R3, R5, 0x1, R3 ;  /* 0x0000000105030824 */ /* 0x000fea00078e0203 */
[----:B------:R-:W-:Y:S02]  /*5ff0*/  @P0 LEA.HI.X R7, R4, c[0x0][0x224], R3, 0x1, P1 ;  /* 0x0000890004070a11 */ /* 0x000fe400008f0c03 */
[----:B------:R-:W-:Y:S03]  /*6000*/  @P0 IADD3 R8, P2, P1, R2, 0x80, R6 ;  /* 0x0000008002080810 */ /* 0x000fe6000795e006 */
[----:B------:R-:W-:Y:S01]  /*6010*/  @!PT LDS RZ, [RZ] ;  /* 0x00000000fffff984 */ /* 0x000fe20000000800 */
[----:B------:R-:W-:Y:S01]  /*6020*/  @!PT LDS RZ, [RZ] ;  /* 0x00000000fffff984 */ /* 0x000fe20000000800 */
[----:B------:R-:W-:Y:S01]  /*6030*/  @!PT LDS RZ, [RZ] ;  /* 0x00000000fffff984 */ /* 0x000fe20000000800 */
[----:B------:R1:W-:Y:S01]  /*6040*/  @P0 LDGSTS.E.BYPASS.LTC128B.128 [R120+0x8100], [R6.64], !P5 ;  /* 0x0810000006780fae */ /* 0x0003e2000e901d50 */
[----:B------:R-:W-:Y:S02]  /*6050*/  @P0 IADD3.X R9, RZ, UR9, R7, P2, P1 ;  /* 0x00000009ff090c10 */ /* 0x000fe400097e2407 */
[----:B------:R-:W-:Y:S01]  /*6060*/  @P0 IADD3 R16, P1, R6, UR10, RZ ;  /* 0x0000000a06100c10 */ /* 0x000fe2000ff3e0ff */
[----:B------:R1:W-:Y:S03]  /*6070*/  @P0 LDGSTS.E.BYPASS.LTC128B.128 [R120+0xb100], [R6.64+0x80], !P6 ;  /* 0x0b10008006780fae */ /* 0x0003e6000f101d50 */
[----:B------:R-:W-:Y:S02]  /*6080*/  @P0 IADD3.X R17, R7, UR9, RZ, P1, !PT ;  /* 0x0000000907110c10 */ /* 0x000fe40008ffe4ff */
[C---:B------:R-:W-:Y:S03]  /*6090*/  @P0 IADD3 R4, P1, R16.reuse, UR10, RZ ;  /* 0x0000000a10040c10 */ /* 0x040fe6000ff3e0ff */
[----:B------:R1:W-:Y:S01]  /*60a0*/  @P0 LDGSTS.E.BYPASS.LTC128B.128 [R120+0x9100], [R16.64], !P5 ;  /* 0x0910000010780fae */ /* 0x0003e2000e901d50 */
[C---:B------:R-:W-:Y:S02]  /*60b0*/  @P0 IADD3.X R5, R17.reuse, UR9, RZ, P1, !PT ;  /* 0x0000000911050c10 */ /* 0x040fe40008ffe4ff */
[----:B------:R-:W-:Y:S01]  /*60c0*/  @P0 IADD3 R2, P1, R16, UR12, RZ ;  /* 0x0000000c10020c10 */ /* 0x000fe2000ff3e0ff */
[----:B------:R1:W-:Y:S03]  /*60d0*/  @P0 LDGSTS.E.BYPASS.LTC128B.128 [R120+0xc100], [R8.64], !P6 ;  /* 0x0c10000008780fae */ /* 0x0003e6000f101d50 */
[----:B------:R-:W-:Y:S01]  /*60e0*/  @P0 IADD3.X R3, R17, UR8, RZ, P1, !PT ;  /* 0x0000000811030c10 */ /* 0x000fe20008ffe4ff */
[----:B------:R1:W-:Y:S04]  /*60f0*/  @P0 LDGSTS.E.BYPASS.LTC128B.128 [R120+0xa100], [R4.64], !P5 ;  /* 0x0a10000004780fae */ /* 0x0003e8000e901d50 */
[----:B------:R1:W-:Y:S04]  /*6100*/  @P0 LDGSTS.E.BYPASS.LTC128B.128 [R120+0xd100], [R2.64], !P6 ;  /* 0x0d10000002780fae */ /* 0x0003e8000f101d50 */
[----:B------:R-:W0:Y:S01]  /*6110*/  LDGDEPBAR ;  /* 0x00000000000079af */ /* 0x000e220000000000 */
[----:B------:R-:W-:-:S05]  /*6120*/  @P0 BRA `(.L_x_338) ;  /* 0xffffbba000000947 */ /* 0x000fca000383ffff */
[----:B------:R-:W-:Y:S06]  /*6130*/  BAR.SYNC.DEFER_BLOCKING 0x0 ;  /* 0x0000000000007b1d */ /* 0x000fec0000010000 */
.L_x_303:
[----:B------:R-:W-:Y:S01]  /*6140*/  ISETP.NE.AND P3, PT, R217, 0x1, PT ;  /* 0x00000001d900780c */ /* 0x000fe20003f65270 */
[----:B------:R-:W-:Y:S01]  /*6150*/  IMAD.IADD R123, R122, 0x1, R123 ;  /* 0x000000017a7b7824 */ /* 0x000fe200078e027b */
[----:B-1----:R-:W-:-:S02]  /*6160*/  IADD3 R2, R118, 0x7f, RZ ;  /* 0x0000007f76027810 */ /* 0x002fc40007ffe0ff */
[----:B------:R-:W-:-:S09]  /*6170*/  ISETP.GE.AND P1, PT, R216, 0x1, PT ;  /* 0x00000001d800780c */ /* 0x000fd20003f26270 */
[----:B------:R-:W-:-:S05]  /*6180*/  @P3 IMAD.HI.U32 R0, R2, c[0x0][0x2c8], RZ ;  /* 0x0000b20002003a27 */ /* 0x000fca00078e00ff */
[----:B------:R-:W-:-:S05]  /*6190*/  @P3 SHF.R.U32.HI R2, RZ, c[0x0][0x2cc], R0 ;  /* 0x0000b300ff023a19 */ /* 0x000fca0000011600 */
[----:B------:R-:W-:-:S05]  /*61a0*/  IMAD.IADD R96, R96, 0x1, R2 ;  /* 0x0000000160607824 */ /* 0x000fca00078e0202 */
[----:B------:R-:W-:Y:S01]  /*61b0*/  IADD3 R2, R96, c[0x0][0x328], RZ ;  /* 0x0000ca0060027a10 */ /* 0x000fe20007ffe0ff */
[----:B------:R-:W-:Y:S05]  /*61c0*/  @!P1 BRA `(.L_x_339) ;  /* 0x000000f000009947 */ /* 0x000fea0003800000 */
        /* <DEDUP_REMOVED lines=10> */
.L_x_340:
[----:B------:R-:W-:-:S13]  /*6270*/  ISETP.NE.AND P0, PT, R0, 0x1, PT ;  /* 0x000000010000780c */ /* 0x000fda0003f05270 */
[----:B------:R-:W-:-:S05]  /*6280*/  @P0 IMAD.HI.U32 R4, R3, c[0x0][0x330], RZ ;  /* 0x0000cc0003040a27 */ /* 0x000fca00078e00ff */
[----:B------:R-:W-:-:S05]  /*6290*/  @P0 SHF.R.U32.HI R3, RZ, c[0x0][0x334], R4 ;  /* 0x0000cd00ff030a19 */ /* 0x000fca0000011604 */
.L_x_341:
[----:B------:R-:W-:-:S05]  /*62a0*/  IMAD R3, R3, R0, c[0x0][0x32c] ;  /* 0x0000cb0003037624 */ /* 0x000fca00078e0200 */
[----:B------:R-:W-:-:S04]  /*62b0*/  IMNMX R2, R2, R3, PT ;  /* 0x0000000302027217 */ /* 0x000fc80003800200 */
.L_x_339:
[----:B------:R-:W-:Y:S01]  /*62c0*/  IADD3 R5, R2, 0x5f, RZ ;  /* 0x0000005f02057810 */ /* 0x000fe20007ffe0ff */
[----:B------:R-:W-:-:S04]  /*62d0*/  @P3 IMAD.HI.U32 R0, R118, c[0x0][0x2c8], RZ ;  /* 0x0000b20076003a27 */ /* 0x000fc800078e00ff */
[----:B------:R-:W-:-:S04]  /*62e0*/  IMAD.HI R5, R5, 0x2aaaaaab, RZ ;  /* 0x2aaaaaab05057827 */ /* 0x000fc800078e02ff */
[----:B------:R-:W-:Y:S01]  /*62f0*/  IMAD.MOV.U32 R2, RZ, RZ, R118 ;  /* 0x000000ffff027224 */ /* 0x000fe200078e0076 */
[----:B------:R-:W-:Y:S02]  /*6300*/  @P3 SHF.R.U32.HI R2, RZ, c[0x0][0x2cc], R0 ;  /* 0x0000b300ff023a19 */ /* 0x000fe40000011600 */
[----:B------:R-:W-:-:S03]  /*6310*/  SHF.R.U32.HI R0, RZ, 0x1f, R5 ;  /* 0x0000001fff007819 */ /* 0x000fc60000011605 */
[----:B------:R-:W-:Y:S01]  /*6320*/  IMAD.IADD R3, R117, 0x1, R2 ;  /* 0x0000000175037824 */ /* 0x000fe200078e0202 */
[----:B------:R-:W-:-:S04]  /*6330*/  LEA.HI.SX32 R36, R5, R0, 0x1c ;  /* 0x0000000005247211 */ /* 0x000fc800078fe2ff */
[----:B------:R-:W-:Y:S02]  /*6340*/  IADD3 R0, R3, -c[0x0][0x324], RZ ;  /* 0x8000c90003007a10 */ /* 0x000fe40007ffe0ff */
[----:B------:R-:W-:Y:S01]  /*6350*/  IMNMX R36, R36, R95, PT ;  /* 0x0000005f24247217 */ /* 0x000fe20003800200 */
        /* <DEDUP_REMOVED lines=10> */
.L_x_343:
[----:B------:R-:W-:-:S04]  /*6400*/  MOV R2, c[0x0][0x32c] ;  /* 0x0000cb0000027a02 */ /* 0x000fc80000000f00 */
[----:B------:R-:W-:-:S13]  /*6410*/  ISETP.NE.AND P0, PT, R2, 0x1, PT ;  /* 0x000000010200780c */ /* 0x000fda0003f05270 */
[----:B------:R-:W-:-:S05]  /*6420*/  @P0 IMAD.HI.U32 R2, R3, c[0x0][0x330], RZ ;  /* 0x0000cc0003020a27 */ /* 0x000fca00078e00ff */
[----:B------:R-:W-:-:S05]  /*6430*/  @P0 SHF.R.U32.HI R3, RZ, c[0x0][0x334], R2 ;  /* 0x0000cd00ff030a19 */ /* 0x000fca0000011602 */
.L_x_344:
[----:B------:R-:W-:-:S05]  /*6440*/  IMAD R3, R3, c[0x0][0x32c], RZ ;  /* 0x0000cb0003037a24 */ /* 0x000fca00078e02ff */
[----:B------:R-:W-:-:S05]  /*6450*/  IMNMX R0, R0, R3, !PT ;  /* 0x0000000300007217 */ /* 0x000fca0007800200 */
.L_x_342:
        /* <DEDUP_REMOVED lines=18> */
[----:B------:R-:W-:Y:S01]  /*6580*/  IMAD.MOV.U32 R4, RZ, RZ, RZ ;  /* 0x000000ffff047224 */ /* 0x000fe200078e00ff */
        /* <DEDUP_REMOVED lines=23> */
[----:B------:R-:W-:Y:S02]  /*6700*/  ISETP.NE.U32.AND P0, PT, RZ, c[0x0][0x340], PT ;  /* 0x0000d000ff007a0c */ /* 0x000fe40003f05070 */
[----:B------:R-:W-:-:S02]  /*6710*/  SHF.R.S32.HI R37, RZ, 0x1f, R74 ;  /* 0x0000001fff257819 */ /* 0x000fc4000001144a */
[----:B------:R-:W-:Y:S01]  /*6720*/  SHF.R.S32.HI R3, RZ, 0x1f, R76 ;  /* 0x0000001fff037819 */ /* 0x000fe2000001144c */
[----:B------:R-:W-:Y:S01]  /*6730*/  IMAD.WIDE.U32 R10, R76, c[0x0][0x178], RZ ;  /* 0x00005e004c0a7a25 */ /* 0x000fe200078e00ff */
[----:B------:R-:W-:Y:S01]  /*6740*/  ISETP.NE.AND.EX P1, PT, RZ, c[0x0][0x344], PT, P0 ;  /* 0x0000d100ff007a0c */ /* 0x000fe20003f25300 */
[----:B------:R-:W-:-:S12]  /*6750*/  ULDC.64 UR10, c[0x0][0x1e0] ;  /* 0x00007800000a7ab9 */ /* 0x000fd80000000a00 */
[----:B------:R-:W-:-:S04]  /*6760*/  @P1 IMAD.MOV.U32 R6, RZ, RZ, 0x4 ;  /* 0x00000004ff061424 */ /* 0x000fc800078e00ff */
[----:B------:R-:W-:-:S05]  /*6770*/  @P1 IMAD.WIDE R6, R221, R6, c[0x0][0x340] ;  /* 0x0000d000dd061625 */ /* 0x000fca00078e0206 */
[----:B------:R1:W2:Y:S01]  /*6780*/  @P1 LDG.E R2, [R6.64] ;  /* 0x0000001006021981 */ /* 0x0002a2000c1e1900 */
[----:B------:R-:W-:Y:S01]  /*6790*/  LEA.HI R4, R37, R74, RZ, 0x3 ;  /* 0x0000004a25047211 */ /* 0x000fe200078f18ff */
[----:B------:R-:W-:Y:S01]  /*67a0*/  IMAD R3, R3, c[0x0][0x178], RZ ;  /* 0x00005e0003037a24 */ /* 0x000fe200078e02ff */
[----:B------:R-:W-:Y:S01]  /*67b0*/  ISETP.NE.U32.AND P0, PT, RZ, c[0x0][0x348], PT ;  /* 0x0000d200ff007a0c */ /* 0x000fe20003f05070 */
[----:B------:R-:W-:Y:S01]  /*67c0*/  IMAD R0, R218, c[0x0][0x1b8], RZ ;  /* 0x00006e00da007a24 */ /* 0x000fe200078e02ff */
[----:B------:R-:W-:Y:S01]  /*67d0*/  LOP3.LUT R29, R4, 0xfffffff8, RZ, 0xc0, !PT ;  /* 0xfffffff8041d7812 */ /* 0x000fe200078ec0ff */
[----:B------:R-:W-:Y:S01]  /*67e0*/  IMAD R3, R76, c[0x0][0x17c], R3 ;  /* 0x00005f004c037a24 */ /* 0x000fe200078e0203 */
[----:B------:R-:W-:Y:S01]  /*67f0*/  SHF.R.S32.HI R4, RZ, 0x3, R4 ;  /* 0x00000003ff047819 */ /* 0x000fe20000011404 */
[----:B------:R-:W-:Y:S01]  /*6800*/  IMAD R5, R219, c[0x0][0x1bc], R0 ;  /* 0x00006f00db057a24 */ /* 0x000fe200078e0200 */
[----:B------:R-:W-:Y:S01]  /*6810*/  ISETP.NE.AND.EX P0, PT, RZ, c[0x0][0x34c], PT, P0 ;  /* 0x0000d300ff007a0c */ /* 0x000fe20003f05300 */
[----:B------:R-:W-:Y:S01]  /*6820*/  IMAD.IADD R29, R74, 0x1, -R29 ;  /* 0x000000014a1d7824 */ /* 0x000fe200078e0a1d */
[----:B------:R-:W-:Y:S01]  /*6830*/  ISETP.NE.U32.AND P2, PT, RZ, c[0x0][0x350], PT ;  /* 0x0000d400ff007a0c */ /* 0x000fe20003f45070 */
[----:B------:R-:W-:Y:S01]  /*6840*/  IMAD.IADD R11, R11, 0x1, R3 ;  /* 0x000000010b0b7824 */ /* 0x000fe200078e0203 */
[----:B------:R-:W-:Y:S01]  /*6850*/  SEL R12, R221, RZ, !P0 ;  /* 0x000000ffdd0c7207 */ /* 0x000fe20004000000 */
[----:B------:R-:W-:Y:S01]  /*6860*/  IMAD R3, R29, 0x20, R4 ;  /* 0x000000201d037824 */ /* 0x000fe200078e0204 */
[----:B------:R-:W-:Y:S01]  /*6870*/  IADD3 R110, R36, -0x1, RZ ;  /* 0xffffffff246e7810 */ /* 0x000fe20007ffe0ff */
[----:B------:R-:W-:Y:S01]  /*6880*/  IMAD.WIDE.U32 R10, R219, c[0x0][0x1b8], R10 ;  /* 0x00006e00db0a7a25 */ /* 0x000fe200078e000a */
[----:B------:R-:W-:Y:S01]  /*6890*/  UIMAD.WIDE.U32 UR12, UR10, 0x40, URZ ;  /* 0x000000400a0c78a5 */ /* 0x000fe2000f8e003f */
[----:B------:R-:W-:Y:S01]  /*68a0*/  LOP3.LUT R222, R222, 0xfffbffff, RZ, 0xc0, !PT ;  /* 0xfffbffffdede7812 */ /* 0x000fe200078ec0ff */
[----:B------:R-:W-:Y:S01]  /*68b0*/  USHF.L.U32 UR6, UR11, 0x6, URZ ;  /* 0x000000060b067899 */ /* 0x000fe2000800063f */
[----:B------:R-:W-:Y:S01]  /*68c0*/  IMAD.IADD R3, R118, 0x1, R3 ;  /* 0x0000000176037824 */ /* 0x000fe200078e0203 */
[----:B------:R-:W-:Y:S01]  /*68d0*/  SHF.R.S32.HI R31, RZ, 0x1f, R110 ;  /* 0x0000001fff1f7819 */ /* 0x000fe2000001146e */
[----:B------:R-:W-:Y:S01]  /*68e0*/  IMAD.IADD R11, R11, 0x1, R5 ;  /* 0x000000010b0b7824 */ /* 0x000fe200078e0205 */
[----:B------:R-:W-:Y:S01]  /*68f0*/  UIADD3 UR6, UR13, UR6, URZ ;  /* 0x000000060d067290 */ /* 0x000fe2000fffe03f */
[----:B------:R-:W-:Y:S01]  /*6900*/  @P3 IMAD.HI.U32 R0, R3, c[0x0][0x2c8], RZ ;  /* 0x0000b20003003a27 */ /* 0x000fe200078e00ff */
[----:B-1----:R-:W-:-:S02]  /*6910*/  SHF.R.S32.HI R6, RZ, 0x1f, R221 ;  /* 0x0000001fff067819 */ /* 0x002fc400000114dd */
[----:B------:R-:W-:Y:S01]  /*6920*/  SHF.R.S32.HI R7, RZ, 0x1f, R123 ;  /* 0x0000001fff077819 */ /* 0x000fe2000001147b */
[----:B------:R-:W-:Y:S01]  /*6930*/  IMAD.MOV.U32 R5, RZ, RZ, R3 ;  /* 0x000000ffff057224 */ /* 0x000fe200078e0003 */
[----:B------:R-:W-:Y:S01]  /*6940*/  SEL R9, R6, RZ, !P0 ;  /* 0x000000ff06097207 */ /* 0x000fe20004000000 */
[----:B------:R-:W-:Y:S01]  /*6950*/  IMAD.SHL.U32 R64, R29, 0x8, RZ ;  /* 0x000000081d407824 */ /* 0x000fe200078e00ff */
[----:B------:R-:W-:Y:S01]  /*6960*/  @P3 SHF.R.U32.HI R5, RZ, c[0x0][0x2cc], R0 ;  /* 0x0000b300ff053a19 */ /* 0x000fe20000011600 */
[----:B------:R-:W-:Y:S01]  /*6970*/  BAR.SYNC.DEFER_BLOCKING 0x0 ;  /* 0x0000000000007b1d */ /* 0x000fe20000010000 */
[C---:B------:R-:W-:Y:S01]  /*6980*/  IADD3 R123, P0, R4.reuse, R123, RZ ;  /* 0x0000007b047b7210 */ /* 0x040fe20007f1e0ff */
[----:B------:R-:W-:Y:S01]  /*6990*/  IMAD R9, R9, c[0x0][0x1c0], RZ ;  /* 0x0000700009097a24 */ /* 0x000fe200078e02ff */
[----:B------:R-:W-:Y:S01]  /*69a0*/  SHF.R.S32.HI R65, RZ, 0x1f, R64 ;  /* 0x0000001fff417819 */ /* 0x000fe20000011440 */
[----:B------:R-:W-:Y:S01]  /*69b0*/  IMAD.MOV R8, RZ, RZ, -R5 ;  /* 0x000000ffff087224 */ /* 0x000fe200078e0a05 */
[----:B------:R-:W-:Y:S01]  /*69c0*/  LEA.HI.X.SX32 R0, R4, R7, 0x1, P0 ;  /* 0x0000000704007211 */ /* 0x000fe200000f0eff */
[C---:B------:R-:W-:Y:S01]  /*69d0*/  IMAD R9, R12.reuse, c[0x0][0x1c4], R9 ;  /* 0x000071000c097a24 */ /* 0x040fe200078e0209 */
[----:B------:R-:W-:Y:S01]  /*69e0*/  SHF.R.S32.HI R7, RZ, 0x1f, R5 ;  /* 0x0000001fff077819 */ /* 0x000fe20000011405 */
[----:B------:R-:W-:-:S04]  /*69f0*/  IMAD.WIDE.U32 R12, R12, c[0x0][0x1c0], R10 ;  /* 0x000070000c0c7a25 */ /* 0x000fc800078e000a */
[----:B------:R-:W-:Y:S02]  /*6a00*/  IMAD R3, R8, c[0x0][0x2c4], R3 ;  /* 0x0000b10008037a24 */ /* 0x000fe400078e0203 */
[----:B------:R-:W-:Y:S02]  /*6a10*/  IMAD.MOV.U32 R8, RZ, RZ, R12 ;  /* 0x000000ffff087224 */ /* 0x000fe400078e000c */
[----:B------:R-:W-:Y:S02]  /*6a20*/  IMAD.IADD R9, R13, 0x1, R9 ;  /* 0x000000010d097824 */ /* 0x000fe400078e0209 */
[----:B------:R-:W-:Y:S02]  /*6a30*/  IMAD R12, R7, c[0x0][0x1b0], RZ ;  /* 0x00006c00070c7a24 */ /* 0x000fe400078e02ff */
[----:B------:R-:W-:Y:S02]  /*6a40*/  IMAD R10, R0, c[0x0][0x1e0], RZ ;  /* 0x00007800000a7a24 */ /* 0x000fe400078e02ff */
[----:B------:R-:W-:-:S02]  /*6a50*/  IMAD R12, R5, c[0x0][0x1b4], R12 ;  /* 0x00006d00050c7a24 */ /* 0x000fc400078e020c */
[----:B------:R-:W-:Y:S01]  /*6a60*/  IMAD.WIDE.U32 R16, R5, c[0x0][0x1b0], R8 ;  /* 0x00006c0005107a25 */ /* 0x000fe200078e0008 */
[----:B------:R-:W-:-:S03]  /*6a70*/  SHF.R.S32.HI R5, RZ, 0x1f, R3 ;  /* 0x0000001fff057819 */ /* 0x000fc60000011403 */
[C---:B------:R-:W-:Y:S02]  /*6a80*/  IMAD R10, R123.reuse, c[0x0][0x1e4], R10 ;  /* 0x000079007b0a7a24 */ /* 0x040fe400078e020a */
[----:B------:R-:W-:-:S04]  /*6a90*/  IMAD.WIDE.U32 R14, R123, c[0x0][0x1e0], R64 ;  /* 0x000078007b0e7a25 */ /* 0x000fc800078e0040 */
[----:B------:R-:W-:Y:S02]  /*6aa0*/  IMAD.IADD R15, R15, 0x1, R10 ;  /* 0x000000010f0f7824 */ /* 0x000fe400078e020a */
[----:B------:R-:W-:Y:S02]  /*6ab0*/  IMAD.IADD R17, R17, 0x1, R12 ;  /* 0x0000000111117824 */ /* 0x000fe400078e020c */
[----:B------:R-:W-:Y:S02]  /*6ac0*/  IMAD R10, R5, c[0x0][0x1a8], RZ ;  /* 0x00006a00050a7a24 */ /* 0x000fe400078e02ff */
[----:B------:R-:W-:-:S04]  /*6ad0*/  IMAD.WIDE.U32 R16, R3, c[0x0][0x1a8], R16 ;  /* 0x00006a0003107a25 */ /* 0x000fc800078e0010 */
[----:B------:R-:W-:Y:S01]  /*6ae0*/  IMAD R10, R3, c[0x0][0x1ac], R10 ;  /* 0x00006b00030a7a24 */ /* 0x000fe200078e020a */
[----:B------:R-:W-:Y:S01]  /*6af0*/  LEA R9, P0, R16, c[0x0][0x160], 0x1 ;  /* 0x0000580010097a11 */ /* 0x000fe200078008ff */
[----:B------:R-:W-:Y:S02]  /*6b00*/  IMAD.MOV.U32 R3, RZ, RZ, 0x60 ;  /* 0x00000060ff037424 */ /* 0x000fe400078e00ff */
[----:B------:R-:W-:Y:S02]  /*6b10*/  IMAD.IADD R5, R17, 0x1, R10 ;  /* 0x0000000111057824 */ /* 0x000fe400078e020a */
[----:B------:R-:W-:Y:S01]  /*6b20*/  IMAD R8, R218, c[0x0][0x1e8], RZ ;  /* 0x00007a00da087a24 */ /* 0x000fe200078e02ff */
[----:B------:R-:W-:Y:S01]  /*6b30*/  SHFL.IDX PT, R42, R9, 0x1, 0x181f ;  /* 0x00381f00092a7f89 */ /* 0x000fe200000e0000 */
[----:B------:R-:W-:Y:S01]  /*6b40*/  IMAD R38, R36, -0x60, R3 ;  /* 0xffffffa024267824 */ /* 0x000fe200078e0203 */
[----:B------:R-:W-:Y:S01]  /*6b50*/  LEA.HI.X R5, R16, c[0x0][0x164], R5, 0x1, P0 ;  /* 0x0000590010057a11 */ /* 0x000fe200000f0c05 */
[C---:B------:R-:W-:Y:S01]  /*6b60*/  IMAD R8, R219.reuse, c[0x0][0x1ec], R8 ;  /* 0x00007b00db087a24 */ /* 0x040fe200078e0208 */
[----:B------:R-:W-:Y:S01]  /*6b70*/  ISETP.NE.AND.EX P0, PT, RZ, c[0x0][0x354], PT, P2 ;  /* 0x0000d500ff007a0c */ /* 0x000fe20003f05320 */
[----:B------:R-:W-:Y:S01]  /*6b80*/  IMAD.WIDE.U32 R224, R219, c[0x0][0x1e8], R14 ;  /* 0x00007a00dbe07a25 */ /* 0x000fe200078e000e */
[----:B------:R-:W-:Y:S01]  /*6b90*/  IADD3 R28, R38, R215, -R4 ;  /* 0x000000d7261c7210 */ /* 0x000fe20007ffe804 */
[----:B------:R-:W-:Y:S02]  /*6ba0*/  SHFL.IDX PT, R43, R5, 0x1, 0x181f ;  /* 0x00381f00052b7f89 */ /* 0x000fe400000e0000 */
[----:B------:R-:W-:Y:S01]  /*6bb0*/  IMAD.IADD R225, R8, 0x1, R225 ;  /* 0x0000000108e17824 */ /* 0x000fe200078e02e1 */
[C---:B------:R-:W-:Y:S01]  /*6bc0*/  ISETP.GE.AND P2, PT, R28.reuse, 0x1, PT ;  /* 0x000000011c00780c */ /* 0x040fe20003f46270 */
[C---:B------:R-:W-:Y:S01]  /*6bd0*/  IMAD R39, R3.reuse, c[0x0][0x1e4], RZ ;  /* 0x0000790003277a24 */ /* 0x040fe200078e02ff */
[C---:B------:R-:W-:Y:S01]  /*6be0*/  ISETP.GE.AND P5, PT, R28.reuse, 0x21, PT ;  /* 0x000000211c00780c */ /* 0x040fe20003fa6270 */
[----:B------:R-:W-:Y:S01]  /*6bf0*/  IMAD.WIDE.U32 R108, R3, c[0x0][0x1e0], RZ ;  /* 0x00007800036c7a25 */ /* 0x000fe200078e00ff */
[----:B------:R-:W-:Y:S01]  /*6c00*/  ISETP.GE.AND P3, PT, R28, 0x41, PT ;  /* 0x000000411c00780c */ /* 0x000fe20003f66270 */
[----:B------:R-:W-:Y:S02]  /*6c10*/  SHFL.IDX PT, R40, R9, 0x2, 0x181f ;  /* 0x00581f0009287f89 */ /* 0x000fe400000e0000 */
[----:B------:R-:W-:-:S02]  /*6c20*/  IMAD.IADD R39, R39, 0x1, R109 ;  /* 0x0000000127277824 */ /* 0x000fc400078e026d */
[----:B------:R-:W-:Y:S01]  /*6c30*/  IMAD.U32 R13, RZ, RZ, UR10 ;  /* 0x0000000aff0d7e24 */ /* 0x000fe2000f8e00ff */
[----:B------:R-:W-:Y:S01]  /*6c40*/  SHFL.IDX PT, R41, R5, 0x2, 0x181f ;  /* 0x00581f0005297f89 */ /* 0x000fe200000e0000 */
[----:B------:R-:W-:Y:S02]  /*6c50*/  IMAD R3, R39, R110, RZ ;  /* 0x0000006e27037224 */ /* 0x000fe400078e02ff */
[----:B------:R-:W-:Y:S01]  /*6c60*/  IMAD.MOV.U32 R12, RZ, RZ, c[0x0][0x1e4] ;  /* 0x00007900ff0c7624 */ /* 0x000fe200078e00ff */
[----:B------:R-:W-:Y:S01]  /*6c70*/  SHFL.IDX PT, R18, R9, 0x3, 0x181f ;  /* 0x00781f0009127f89 */ /* 0x000fe200000e0000 */
[----:B------:R-:W-:Y:S02]  /*6c80*/  IMAD R3, R31, R108, R3 ;  /* 0x0000006c1f037224 */ /* 0x000fe400078e0203 */
[----:B------:R-:W-:Y:S01]  /*6c90*/  IMAD.U32 R8, RZ, RZ, UR10 ;  /* 0x0000000aff087e24 */ /* 0x000fe2000f8e00ff */
[----:B------:R-:W-:Y:S01]  /*6ca0*/  SHFL.IDX PT, R19, R5, 0x3, 0x181f ;  /* 0x00781f0005137f89 */ /* 0x000fe200000e0000 */
[----:B------:R-:W-:-:S02]  /*6cb0*/  IMAD R7, R220, c[0x0][0x2c4], RZ ;  /* 0x0000b100dc077a24 */ /* 0x000fc400078e02ff */
[----:B------:R-:W-:-:S04]  /*6cc0*/  IMAD R0, R0, c[0x0][0x208], RZ ;  /* 0x0000820000007a24 */ /* 0x000fc800078e02ff */
[----:B------:R-:W-:Y:S01]  /*6cd0*/  IMAD R0, R123, c[0x0][0x20c], R0 ;  /* 0x000083007b007a24 */ /* 0x000fe200078e0200 */
[----:B--2---:R-:W-:Y:S01]  /*6ce0*/  @P1 SHF.R.S32.HI R11, RZ, 0x1f, R2 ;  /* 0x0000001fff0b1819 */ /* 0x004fe20000011402 */
[----:B------:R-:W-:Y:S02]  /*6cf0*/  @!P1 IMAD.MOV.U32 R11, RZ, RZ, R6 ;  /* 0x000000ffff0b9224 */ /* 0x000fe400078e0006 */
[----:B------:R-:W-:Y:S02]  /*6d00*/  @P1 IMAD.MOV.U32 R10, RZ, RZ, R2 ;  /* 0x000000ffff0a1224 */ /* 0x000fe400078e0002 */
[----:B------:R-:W-:Y:S01]  /*6d10*/  @!P1 IMAD.MOV.U32 R10, RZ, RZ, R221 ;  /* 0x000000ffff0a9224 */ /* 0x000fe200078e00dd */
[----:B------:R-:W-:Y:S01]  /*6d20*/  SEL R2, R11, RZ, !P0 ;  /* 0x000000ff0b027207 */ /* 0x000fe20004000000 */
[----:B------:R-:W-:Y:S01]  /*6d30*/  IMAD.IADD R6, R118, 0x1, R4 ;  /* 0x0000000176067824 */ /* 0x000fe200078e0204 */
[----:B------:R-:W-:Y:S02]  /*6d40*/  SHFL.IDX PT, R11, R5, RZ, 0x181f ;  /* 0x00181fff050b7589 */ /* 0x000fe400000e0000 */
[----:B------:R-:W-:Y:S01]  /*6d50*/  SEL R234, R10, RZ, !P0 ;  /* 0x000000ff0aea7207 */ /* 0x000fe20004000000 */
[----:B------:R-:W-:Y:S01]  /*6d60*/  IMAD R227, R2, c[0x0][0x1f0], RZ ;  /* 0x00007c0002e37a24 */ /* 0x000fe200078e02ff */
[----:B------:R-:W1:Y:S01]  /*6d70*/  SHFL.IDX PT, R10, R9, RZ, 0x181f ;  /* 0x00181fff090a7589 */ /* 0x000e6200000e0000 */
[----:B------:R-:W-:Y:S01]  /*6d80*/  ISETP.GE.AND P4, PT, R6, R7, PT ;  /* 0x000000070600720c */ /* 0x000fe20003f86270 */
[----:B------:R-:W-:-:S02]  /*6d90*/  IMAD R237, R2, c[0x0][0x218], RZ ;  /* 0x0000860002ed7a24 */ /* 0x000fc400078e02ff */
[C---:B------:R-:W-:Y:S02]  /*6da0*/  IMAD R227, R234.reuse, c[0x0][0x1f4], R227 ;  /* 0x00007d00eae37a24 */ /* 0x040fe400078e02e3 */
[----:B------:R-:W-:-:S04]  /*6db0*/  IMAD.WIDE.U32 R224, R234, c[0x0][0x1f0], R224 ;  /* 0x00007c00eae07a25 */ /* 0x000fc800078e00e0 */
[----:B------:R-:W-:Y:S02]  /*6dc0*/  IMAD.IADD R227, R225, 0x1, R227 ;  /* 0x00000001e1e37824 */ /* 0x000fe400078e02e3 */
[----:B------:R-:W-:Y:S02]  /*6dd0*/  IMAD.MOV.U32 R226, RZ, RZ, R224 ;  /* 0x000000ffffe27224 */ /* 0x000fe400078e00e0 */
[----:B------:R-:W-:Y:S02]  /*6de0*/  IMAD R237, R234, c[0x0][0x21c], R237 ;  /* 0x00008700eaed7a24 */ /* 0x000fe400078e02ed */
[----:B------:R-:W-:-:S04]  /*6df0*/  IMAD.WIDE.U32 R14, R110, R108, R226 ;  /* 0x0000006c6e0e7225 */ /* 0x000fc800078e00e2 */
[----:B------:R-:W-:Y:S01]  /*6e00*/  IMAD.IADD R3, R15, 0x1, R3 ;  /* 0x000000010f037824 */ /* 0x000fe200078e0203 */
[----:B------:R-:W-:Y:S02]  /*6e10*/  @P2 LEA R26, P0, R14, c[0x0][0x1c8], 0x1 ;  /* 0x000072000e1a2a11 */ /* 0x000fe400078008ff */
[----:B-1---5:R-:W-:Y:S02]  /*6e20*/  @!P4 LEA R34, P1, R64, R10, 0x1 ;  /* 0x0000000a4022c211 */ /* 0x022fe400078208ff */
[----:B------:R-:W-:Y:S02]  /*6e30*/  @P2 LEA.HI.X R27, R14, c[0x0][0x1cc], R3, 0x1, P0 ;  /* 0x000073000e1b2a11 */ /* 0x000fe400000f0c03 */
[----:B------:R-:W-:Y:S02]  /*6e40*/  @P5 LEA R13, P0, R13, R14, 0x5 ;  /* 0x0000000e0d0d5211 */ /* 0x000fe400078028ff */
[----:B------:R-:W-:Y:S02]  /*6e50*/  @!P4 LEA.HI.X R35, R64, R11, R65, 0x1, P1 ;  /* 0x0000000b4023c211 */ /* 0x000fe400008f0c41 */
[----:B------:R-:W-:-:S02]  /*6e60*/  @P5 LEA.HI.X R8, R8, R3, R12, 0x5, P0 ;  /* 0x0000000308085211 */ /* 0x000fc400000f2c0c */
[C---:B------:R-:W-:Y:S02]  /*6e70*/  @P5 LEA R16, P0, R13.reuse, c[0x0][0x1c8], 0x1 ;  /* 0x000072000d105a11 */ /* 0x040fe400078008ff */
[----:B------:R-:W-:Y:S02]  /*6e80*/  IADD3 R12, R6, 0x20, RZ ;  /* 0x00000020060c7810 */ /* 0x000fe40007ffe0ff */
[----:B------:R-:W-:Y:S02]  /*6e90*/  @P5 LEA.HI.X R17, R13, c[0x0][0x1cc], R8, 0x1, P0 ;  /* 0x000073000d115a11 */ /* 0x000fe400000f0c08 */
[----:B------:R-:W-:Y:S02]  /*6ea0*/  @P3 IADD3 R8, P0, R14, UR12, RZ ;  /* 0x0000000c0e083c10 */ /* 0x000fe4000ff1e0ff */
[----:B------:R-:W-:Y:S02]  /*6eb0*/  ISETP.GE.AND P1, PT, R64, c[0x0][0x198], PT ;  /* 0x0000660040007a0c */ /* 0x000fe40003f26270 */
[----:B------:R-:W-:-:S02]  /*6ec0*/  @P3 IADD3.X R3, R3, UR6, RZ, P0, !PT ;  /* 0x0000000603033c10 */ /* 0x000fc400087fe4ff */
[----:B------:R-:W-:-:S04]  /*6ed0*/  @P3 LEA R14, P0, R8, c[0x0][0x1c8], 0x1 ;  /* 0x00007200080e3a11 */ /* 0x000fc800078008ff */
[----:B------:R-:W-:Y:S02]  /*6ee0*/  @P3 LEA.HI.X R15, R8, c[0x0][0x1cc], R3, 0x1, P0 ;  /* 0x00007300080f3a11 */ /* 0x000fe400000f0c03 */
[-C--:B------:R-:W-:Y:S02]  /*6ef0*/  ISETP.GE.AND P3, PT, R12, R7.reuse, PT ;  /* 0x000000070c00720c */ /* 0x080fe40003f66270 */
[----:B------:R-:W-:Y:S02]  /*6f00*/  IADD3 R12, R64, 0x40, RZ ;  /* 0x00000040400c7810 */ /* 0x000fe40007ffe0ff */
[----:B------:R-:W-:Y:S02]  /*6f10*/  IADD3 R8, R6, 0x40, RZ ;  /* 0x0000004006087810 */ /* 0x000fe40007ffe0ff */
[----:B------:R-:W-:Y:S02]  /*6f20*/  @!P4 SHF.R.S32.HI R3, RZ, 0x1f, R12 ;  /* 0x0000001fff03c819 */ /* 0x000fe4000001140c */
[----:B------:R-:W-:-:S02]  /*6f30*/  ISETP.GE.AND P5, PT, R8, R7, PT ;  /* 0x000000070800720c */ /* 0x000fc40003fa6270 */
[----:B------:R-:W-:Y:S02]  /*6f40*/  @!P4 LEA.HI R32, R3, R12, RZ, 0x3 ;  /* 0x0000000c0320c211 */ /* 0x000fe400078f18ff */
[----:B------:R-:W-:Y:S02]  /*6f50*/  IADD3 R8, R6, 0x60, RZ ;  /* 0x0000006006087810 */ /* 0x000fe40007ffe0ff */
[----:B------:R-:W-:Y:S02]  /*6f60*/  @!P4 LOP3.LUT R32, R32, 0xfffffff8, RZ, 0xc0, !PT ;  /* 0xfffffff82020c812 */ /* 0x000fe400078ec0ff */
[----:B------:R-:W-:Y:S02]  /*6f70*/  ISETP.GE.AND P6, PT, R8, R7, PT ;  /* 0x000000070800720c */ /* 0x000fe40003fc6270 */
[----:B------:R-:W-:Y:S01]  /*6f80*/  LEA.HI R8, R37, R74, RZ, 0x6 ;  /* 0x0000004a25087211 */ /* 0x000fe200078f30ff */
[----:B------:R-:W-:Y:S01]  /*6f90*/  @!P4 IMAD.WIDE R32, R32, 0x2, R10 ;  /* 0x000000022020c825 */ /* 0x000fe200078e020a */
[----:B------:R-:W-:-:S02]  /*6fa0*/  @!P3 LEA R24, P0, R64, R42, 0x1 ;  /* 0x0000002a4018b211 */ /* 0x000fc400078008ff */
[----:B------:R-:W-:Y:S01]  /*6fb0*/  @!P3 SHF.R.S32.HI R5, RZ, 0x1f, R12 ;  /* 0x0000001fff05b819 */ /* 0x000fe2000001140c */
[----:B------:R-:W-:Y:S01]  /*6fc0*/  IMAD.SHL.U32 R11, R4, 0x40, RZ ;  /* 0x00000040040b7824 */ /* 0x000fe200078e00ff */
[----:B------:R-:W-:Y:S01]  /*6fd0*/  @!P3 LEA.HI.X R25, R64, R43, R65, 0x1, P0 ;  /* 0x0000002b4019b211 */ /* 0x000fe200000f0c41 */
[----:B------:R-:W-:Y:S01]  /*6fe0*/  IMAD.SHL.U32 R8, R8, 0x8, RZ ;  /* 0x0000000808087824 */ /* 0x000fe200078e00ff */
[----:B------:R-:W-:Y:S02]  /*6ff0*/  @!P5 LEA R22, P0, R64, R40, 0x1 ;  /* 0x000000284016d211 */ /* 0x000fe400078008ff */
[----:B------:R-:W-:Y:S02]  /*7000*/  LOP3.LUT R11, R11, 0x1c0, RZ, 0xc0, !PT ;  /* 0x000001c00b0b7812 */ /* 0x000fe400078ec0ff */
[----:B------:R-:W-:Y:S02]  /*7010*/  LOP3.LUT R8, R8, 0xfffffe00, RZ, 0xc0, !PT ;  /* 0xfffffe0008087812 */ /* 0x000fe400078ec0ff */
[----:B------:R-:W-:-:S02]  /*7020*/  LOP3.LUT R30, R11, 0x38, R64, 0xf8, !PT ;  /* 0x000000380b1e7812 */ /* 0x000fc400078ef840 */
[----:B------:R-:W-:Y:S02]  /*7030*/  SHF.R.U32.HI R9, RZ, 0x3, R11 ;  /* 0x00000003ff097819 */ /* 0x000fe4000001160b */
[----:B------:R-:W-:Y:S02]  /*7040*/  @!P5 LEA.HI.X R23, R64, R41, R65, 0x1, P0 ;  /* 0x000000294017d211 */ /* 0x000fe400000f0c41 */
[----:B------:R-:W-:Y:S02]  /*7050*/  LOP3.LUT R30, R8, R30, R9, 0xf6, !PT ;  /* 0x0000001e081e7212 */ /* 0x000fe400078ef609 */
[----:B------:R-:W-:Y:S02]  /*7060*/  @!P6 LEA R20, P0, R64, R18, 0x1 ;  /* 0x000000124014e211 */ /* 0x000fe400078008ff */
[----:B------:R-:W-:Y:S01]  /*7070*/  @!P5 SHF.R.S32.HI R3, RZ, 0x1f, R12 ;  /* 0x0000001fff03d819 */ /* 0x000fe2000001140c */
[----:B------:R-:W-:Y:S01]  /*7080*/  @!P4 IMAD.SHL.U32 R10, R30, 0x2, RZ ;  /* 0x000000021e0ac824 */ /* 0x000fe200078e00ff */
[----:B------:R-:W-:-:S02]  /*7090*/  @!P6 LEA.HI.X R21, R64, R19, R65, 0x1, P0 ;  /* 0x000000134015e211 */ /* 0x000fc400000f0c41 */
[-C--:B------:R-:W-:Y:S02]  /*70a0*/  @!P3 LEA.HI R5, R5, R12.reuse, RZ, 0x3 ;  /* 0x0000000c0505b211 */ /* 0x080fe400078f18ff */
[----:B------:R1:W-:Y:S01]  /*70b0*/  @!P4 LDGSTS.E.BYPASS.LTC128B.128 [R10+0x100], [R34.64], !P1 ;  /* 0x00100000220acfae */ /* 0x0003e2000c901d50 */
[----:B------:R-:W-:Y:S02]  /*70c0*/  ISETP.GE.AND P0, PT, R12, c[0x0][0x198], PT ;  /* 0x000066000c007a0c */ /* 0x000fe40003f06270 */
[----:B------:R-:W-:Y:S02]  /*70d0*/  @!P5 LEA.HI R3, R3, R12, RZ, 0x3 ;  /* 0x0000000c0303d211 */ /* 0x000fe400078f18ff */
[----:B------:R-:W-:Y:S02]  /*70e0*/  @!P3 LOP3.LUT R5, R5, 0xfffffff8, RZ, 0xc0, !PT ;  /* 0xfffffff80505b812 */ /* 0x000fe400078ec0ff */
[----:B------:R-:W-:Y:S02]  /*70f0*/  @!P5 LOP3.LUT R3, R3, 0xfffffff8, RZ, 0xc0, !PT ;  /* 0xfffffff80303d812 */ /* 0x000fe400078ec0ff */
[----:B------:R-:W-:Y:S01]  /*7100*/  P2R R13, PR, RZ, 0x8 ;  /* 0x00000008ff0d7803 */ /* 0x000fe20000000000 */
[----:B------:R-:W-:-:S04]  /*7110*/  @!P3 IMAD.WIDE R42, R5, 0x2, R42 ;  /* 0x00000002052ab825 */ /* 0x000fc800078e022a */
[----:B------:R-:W-:Y:S01]  /*7120*/  @!P3 IMAD.SHL.U32 R5, R30, 0x2, RZ ;  /* 0x000000021e05b824 */ /* 0x000fe200078e00ff */
[----:B------:R2:W-:Y:S01]  /*7130*/  @!P4 LDGSTS.E.BYPASS.LTC128B.128 [R10+0x4100], [R32.64], !P0 ;  /* 0x04100000200acfae */ /* 0x0005e2000c101d50 */
[----:B------:R-:W-:-:S03]  /*7140*/  @!P5 IMAD.WIDE R44, R3, 0x2, R40 ;  /* 0x00000002032cd825 */ /* 0x000fc600078e0228 */
[----:B------:R3:W-:Y:S01]  /*7150*/  @!P3 LDGSTS.E.BYPASS.LTC128B.128 [R5+0x1100], [R24.64], !P1 ;  /* 0x011000001805bfae */ /* 0x0007e2000c901d50 */
[C---:B------:R-:W-:Y:S02]  /*7160*/  @!P5 IMAD.SHL.U32 R3, R30.reuse, 0x2, RZ ;  /* 0x000000021e03d824 */ /* 0x040fe400078e00ff */
[----:B------:R-:W-:Y:S01]  /*7170*/  @!P6 IMAD.SHL.U32 R41, R30, 0x2, RZ ;  /* 0x000000021e29e824 */ /* 0x000fe200078e00ff */
[----:B------:R4:W-:Y:S01]  /*7180*/  @!P3 LDGSTS.E.BYPASS.LTC128B.128 [R5+0x5100], [R42.64], !P0 ;  /* 0x051000002a05bfae */ /* 0x0009e2000c101d50 */
[----:B------:R-:W-:Y:S02]  /*7190*/  ISETP.GE.AND P3, PT, R28, 0x21, PT ;  /* 0x000000211c00780c */ /* 0x000fe40003f66270 */
[----:B-1----:R-:W-:Y:S01]  /*71a0*/  @!P6 SHF.R.S32.HI R35, RZ, 0x1f, R12 ;  /* 0x0000001fff23e819 */ /* 0x002fe2000001140c */
[----:B------:R1:W-:Y:S03]  /*71b0*/  @!P5 LDGSTS.E.BYPASS.LTC128B.128 [R3+0x2100], [R22.64], !P1 ;  /* 0x021000001603dfae */ /* 0x0003e6000c901d50 */
[----:B------:R-:W-:Y:S01]  /*71c0*/  @!P6 LEA.HI R35, R35, R12, RZ, 0x3 ;  /* 0x0000000c2323e211 */ /* 0x000fe200078f18ff */
[----:B------:R1:W-:Y:S03]  /*71d0*/  @!P5 LDGSTS.E.BYPASS.LTC128B.128 [R3+0x6100], [R44.64], !P0 ;  /* 0x061000002c03dfae */ /* 0x0003e6000c101d50 */
[----:B------:R-:W-:Y:S01]  /*71e0*/  @!P6 LOP3.LUT R35, R35, 0xfffffff8, RZ, 0xc0, !PT ;  /* 0xfffffff82323e812 */ /* 0x000fe200078ec0ff */
[----:B------:R1:W-:Y:S04]  /*71f0*/  @!P6 LDGSTS.E.BYPASS.LTC128B.128 [R41+0x3100], [R20.64], !P1 ;  /* 0x031000001429efae */ /* 0x0003e8000c901d50 */
[----:B--2---:R-:W-:Y:S01]  /*7200*/  @!P6 IMAD.WIDE R32, R35, 0x2, R18 ;  /* 0x000000022320e825 */ /* 0x004fe200078e0212 */
[----:B------:R-:W-:-:S02]  /*7210*/  LEA.HI R19, R37, R74, RZ, 0x4 ;  /* 0x0000004a25137211 */ /* 0x000fc400078f20ff */
[----:B------:R-:W-:Y:S01]  /*7220*/  P2R R10, PR, RZ, 0x10 ;  /* 0x00000010ff0a7803 */ /* 0x000fe20000000000 */
[----:B---3--:R-:W-:Y:S01]  /*7230*/  @P2 IMAD.SHL.U32 R25, R30, 0x2, RZ ;  /* 0x000000021e192824 */ /* 0x008fe200078e00ff */
[----:B------:R2:W-:Y:S01]  /*7240*/  @!P6 LDGSTS.E.BYPASS.LTC128B.128 [R41+0x7100], [R32.64], !P0 ;  /* 0x071000002029efae */ /* 0x0005e2000c101d50 */
[----:B------:R-:W-:Y:S02]  /*7250*/  ISETP.GE.AND P0, PT, R12, c[0x0][0x1d4], PT ;  /* 0x000075000c007a0c */ /* 0x000fe40003f06270 */
[----:B------:R-:W-:Y:S01]  /*7260*/  ISETP.GE.AND P4, PT, R64, c[0x0][0x1d4], PT ;  /* 0x0000750040007a0c */ /* 0x000fe20003f86270 */
[----:B------:R-:W0:Y:S01]  /*7270*/  LDGDEPBAR ;  /* 0x00000000000079af */ /* 0x000e220000000000 */
[----:B----4-:R-:W-:Y:S02]  /*7280*/  IMAD.MOV.U32 R5, RZ, RZ, 0x10 ;  /* 0x00000010ff057424 */ /* 0x010fe400078e00ff */
[----:B-1----:R-:W-:Y:S01]  /*7290*/  IMAD.WIDE.U32 R22, R123, c[0x0][0x208], R64 ;  /* 0x000082007b167a25 */ /* 0x002fe200078e0040 */
[----:B------:R-:W-:-:S08]  /*72a0*/  LOP3.LUT R3, R19, 0xfffffff0, RZ, 0xc0, !PT ;  /* 0xfffffff013037812 */ /* 0x000fd000078ec0ff */
[----:B------:R2:W-:Y:S01]  /*72b0*/  @P2 LDGSTS.E.BYPASS.LTC128B.128 [R25+0x8100], [R26.64], !P4 ;  /* 0x081000001a192fae */ /* 0x0005e2000e101d50 */
[----:B------:R-:W-:Y:S01]  /*72c0*/  IMAD.IADD R3, R74, 0x1, -R3 ;  /* 0x000000014a037824 */ /* 0x000fe200078e0a03 */
[----:B------:R-:W-:Y:S01]  /*72d0*/  @P4 LOP3.LUT R222, R222, 0x40000, RZ, 0xfc, !PT ;  /* 0x00040000dede4812 */ /* 0x000fe200078efcff */
[----:B------:R-:W-:Y:S01]  /*72e0*/  @P3 IMAD.SHL.U32 R21, R30, 0x2, RZ ;  /* 0x000000021e153824 */ /* 0x000fe200078e00ff */
[----:B------:R2:W-:Y:S01]  /*72f0*/  @P2 LDGSTS.E.BYPASS.LTC128B.128 [R25+0xb100], [R26.64+0x80], !P0 ;  /* 0x0b1000801a192fae */ /* 0x0005e2000c101d50 */
[----:B------:R-:W-:Y:S01]  /*7300*/  IMAD.MOV.U32 R20, RZ, RZ, R22 ;  /* 0x000000ffff147224 */ /* 0x000fe200078e0016 */
[----:B------:R-:W-:Y:S02]  /*7310*/  SHF.R.S32.HI R12, RZ, 0x1f, R3 ;  /* 0x0000001fff0c7819 */ /* 0x000fe40000011403 */
[----:B------:R1:W-:Y:S01]  /*7320*/  @P3 LDGSTS.E.BYPASS.LTC128B.128 [R21+0x9100], [R16.64], !P4 ;  /* 0x0910000010153fae */ /* 0x0003e2000e101d50 */
[----:B------:R-:W-:Y:S02]  /*7330*/  LOP3.LUT R222, R222, 0xfffdffff, RZ, 0xc0, !PT ;  /* 0xfffdffffdede7812 */ /* 0x000fe400078ec0ff */
[----:B------:R-:W-:Y:S01]  /*7340*/  LEA.HI R12, R12, R3, RZ, 0x3 ;  /* 0x000000030c0c7211 */ /* 0x000fe200078f18ff */
[----:B------:R1:W-:Y:S01]  /*7350*/  @P3 LDGSTS.E.BYPASS.LTC128B.128 [R21+0xc100], [R16.64+0x80], !P0 ;  /* 0x0c10008010153fae */ /* 0x0003e2000c101d50 */
[----:B------:R-:W-:-:S02]  /*7360*/  @P0 LOP3.LUT R222, R222, 0x20000, RZ, 0xfc, !PT ;  /* 0x00020000dede0812 */ /* 0x000fc400078efcff */
[----:B------:R-:W-:-:S05]  /*7370*/  LOP3.LUT R18, R12, 0xfffffff8, RZ, 0xc0, !PT ;  /* 0xfffffff80c127812 */ /* 0x000fca00078ec0ff */
[----:B------:R-:W-:Y:S02]  /*7380*/  IMAD.IADD R18, R3, 0x1, -R18 ;  /* 0x0000000103127824 */ /* 0x000fe400078e0a12 */
[----:B------:R-:W-:-:S03]  /*7390*/  IMAD.MOV.U32 R3, RZ, RZ, 0x20 ;  /* 0x00000020ff037424 */ /* 0x000fc600078e00ff */
[C---:B------:R-:W-:Y:S01]  /*73a0*/  R2P PR, R18.reuse, 0x6 ;  /* 0x0000000612007804 */ /* 0x040fe20000000000 */
[----:B------:R-:W-:Y:S01]  /*73b0*/  IMAD.SHL.U32 R18, R18, 0x40, RZ ;  /* 0x0000004012127824 */ /* 0x000fe200078e00ff */
[----:B------:R-:W-:-:S03]  /*73c0*/  ISETP.NE.AND P3, PT, R13, RZ, PT ;  /* 0x000000ff0d00720c */ /* 0x000fc60003f65270 */
[----:B------:R-:W-:Y:S02]  /*73d0*/  SEL R5, R5, 0xfffffff0, !P1 ;  /* 0xfffffff005057807 */ /* 0x000fe40004800000 */
[----:B------:R-:W-:Y:S02]  /*73e0*/  ISETP.GE.AND P1, PT, R28, 0x41, PT ;  /* 0x000000411c00780c */ /* 0x000fe40003f26270 */
[----:B------:R-:W-:Y:S01]  /*73f0*/  SEL R3, R3, 0xffffffe0, !P2 ;  /* 0xffffffe003037807 */ /* 0x000fe20005000000 */
[----:B-1----:R-:W-:Y:S02]  /*7400*/  IMAD.IADD R21, R23, 0x1, R0 ;  /* 0x0000000117157824 */ /* 0x002fe400078e0200 */
[----:B------:R-:W-:Y:S02]  /*7410*/  IMAD R16, R218, c[0x0][0x210], RZ ;  /* 0x00008400da107a24 */ /* 0x000fe400078e02ff */
[----:B------:R-:W-:-:S06]  /*7420*/  IMAD.WIDE.U32 R20, R219, c[0x0][0x210], R20 ;  /* 0x00008400db147a25 */ /* 0x000fcc00078e0014 */
[----:B------:R-:W-:Y:S02]  /*7430*/  @P1 IMAD.SHL.U32 R13, R30, 0x2, RZ ;  /* 0x000000021e0d1824 */ /* 0x000fe400078e00ff */
[----:B------:R-:W-:-:S03]  /*7440*/  IMAD R16, R219, c[0x0][0x214], R16 ;  /* 0x00008500db107a24 */ /* 0x000fc600078e0210 */
[----:B------:R1:W-:Y:S01]  /*7450*/  @P1 LDGSTS.E.BYPASS.LTC128B.128 [R13+0xa100], [R14.64], !P4 ;  /* 0x0a1000000e0d1fae */ /* 0x0003e2000e101d50 */
[----:B------:R-:W-:Y:S01]  /*7460*/  ISETP.NE.AND P4, PT, R10, RZ, PT ;  /* 0x000000ff0a00720c */ /* 0x000fe20003f85270 */
[----:B------:R-:W-:Y:S01]  /*7470*/  IMAD.IADD R21, R16, 0x1, R21 ;  /* 0x0000000110157824 */ /* 0x000fe200078e0215 */
[----:B------:R-:W-:Y:S01]  /*7480*/  SHF.R.S32.HI R10, RZ, 0x4, R19 ;  /* 0x00000004ff0a7819 */ /* 0x000fe20000011413 */
[----:B------:R1:W-:Y:S01]  /*7490*/  @P1 LDGSTS.E.BYPASS.LTC128B.128 [R13+0xd100], [R14.64+0x80], !P0 ;  /* 0x0d1000800e0d1fae */ /* 0x0003e2000c101d50 */
[----:B------:R-:W-:Y:S01]  /*74a0*/  ISETP.LT.AND P0, PT, RZ, c[0x0][0x27c], PT ;  /* 0x00009f00ff007a0c */ /* 0x000fe20003f01270 */
[----:B------:R-:W-:Y:S01]  /*74b0*/  IMAD.WIDE.U32 R234, R234, c[0x0][0x218], R20 ;  /* 0x00008600eaea7a25 */ /* 0x000fe200078e0014 */
[----:B------:R-:W-:Y:S01]  /*74c0*/  LEA.HI R19, R19, R10, RZ, 0x1 ;  /* 0x0000000a13137211 */ /* 0x000fe200078f08ff */
[----:B------:R-:W0:Y:S02]  /*74d0*/  LDGDEPBAR ;  /* 0x00000000000079af */ /* 0x000e240000000000 */
[----:B------:R-:W-:Y:S01]  /*74e0*/  IMAD.IADD R237, R235, 0x1, R237 ;  /* 0x00000001ebed7824 */ /* 0x000fe200078e02ed */
[----:B------:R-:W-:-:S05]  /*74f0*/  LOP3.LUT R17, R19, 0xfffffffe, RZ, 0xc0, !PT ;  /* 0xfffffffe13117812 */ /* 0x000fca00078ec0ff */
[----:B------:R-:W-:-:S04]  /*7500*/  IMAD.IADD R0, R10, 0x1, -R17 ;  /* 0x000000010a007824 */ /* 0x000fc800078e0a11 */
[----:B------:R-:W-:Y:S01]  /*7510*/  IMAD.SHL.U32 R10, R0, 0x8, RZ ;  /* 0x00000008000a7824 */ /* 0x000fe200078e00ff */
[----:B-1----:R-:W-:-:S04]  /*7520*/  LOP3.LUT R13, R18, 0x1c0, RZ, 0xc0, !PT ;  /* 0x000001c0120d7812 */ /* 0x002fc800078ec0ff */
[----:B------:R-:W-:Y:S02]  /*7530*/  LOP3.LUT R10, R13, 0x8, R10, 0xf8, !PT ;  /* 0x000000080d0a7812 */ /* 0x000fe400078ef80a */
[----:B------:R-:W-:-:S04]  /*7540*/  SHF.R.U32.HI R13, RZ, 0x3, R13 ;  /* 0x00000003ff0d7819 */ /* 0x000fc8000001160d */
[----:B------:R-:W-:Y:S01]  /*7550*/  LOP3.LUT R2, R10, R13, RZ, 0x3c, !PT ;  /* 0x0000000d0a027212 */ /* 0x000fe200078e3cff */
[----:B------:R-:W-:-:S05]  /*7560*/  IMAD.SHL.U32 R13, R12, 0x40, RZ ;  /* 0x000000400c0d7824 */ /* 0x000fca00078e00ff */
[----:B------:R-:W-:Y:S01]  /*7570*/  LOP3.LUT R2, R2, 0xfffffe00, R13, 0xf8, !PT ;  /* 0xfffffe0002027812 */ /* 0x000fe200078ef80d */
[----:B------:R-:W-:Y:S05]  /*7580*/  @P0 BRA `(.L_x_346) ;  /* 0x0000002000000947 */ /* 0x000fea0003800000 */
[----:B--2---:R-:W-:-:S04]  /*7590*/  DEPBAR.LE SB0, 0x1 ;  /* 0x000080400000791a */ /* 0x004fc80000000000 */
[----:B------:R-:W-:Y:S05]  /*75a0*/  BRA `(.L_x_347) ;  /* 0x000048b000007947 */ /* 0x000fea0003800000 */
.L_x_346:
[----:B--2---:R-:W-:Y:S01]  /*75b0*/  ULDC.U8 UR4, c[0x0][0x298] ;  /* 0x0000a60000047ab9 */ /* 0x004fe20000000000 */
[----:B------:R-:W-:Y:S01]  /*75c0*/  SHF.R.S32.HI R12, RZ, 0x1f, R75 ;  /* 0x0000001fff0c7819 */ /* 0x000fe2000001144b */
[C---:B------:R-:W-:Y:S01]  /*75d0*/  IMAD.WIDE.U32 R14, R75.reuse, c[0x0][0x280], RZ ;  /* 0x0000a0004b0e7a25 */ /* 0x040fe200078e00ff */
[----:B------:R-:W-:Y:S01]  /*75e0*/  ISETP.NE.AND P0, PT, RZ, UR4, PT ;  /* 0x00000004ff007c0c */ /* 0x000fe2000bf05270 */
[----:B------:R-:W-:Y:S02]  /*75f0*/  BSSY B2, `(.L_x_347) ;  /* 0x0000486000027945 */ /* 0x000fe40003800000 */
[C---:B------:R-:W-:Y:S02]  /*7600*/  IMAD R10, R12.reuse, c[0x0][0x280], RZ ;  /* 0x0000a0000c0a7a24 */ /* 0x040fe400078e02ff */
[----:B------:R-:W-:Y:S02]  /*7610*/  IMAD R12, R12, c[0x0][0x290], RZ ;  /* 0x0000a4000c0c7a24 */ /* 0x000fe400078e02ff */
[----:B------:R-:W-:Y:S01]  /*7620*/  IMAD R13, R75, c[0x0][0x284], R10 ;  /* 0x0000a1004b0d7a24 */ /* 0x000fe200078e020a */
[----:B------:R-:W-:Y:S01]  /*7630*/  LEA R10, R29, R6, 0x5 ;  /* 0x000000061d0a7211 */ /* 0x000fe200078e28ff */
[C---:B------:R-:W-:Y:S01]  /*7640*/  IMAD R12, R75.reuse, c[0x0][0x294], R12 ;  /* 0x0000a5004b0c7a24 */ /* 0x040fe200078e020c */
[----:B------:R-:W-:Y:S01]  /*7650*/  SHF.L.U32 R6, R30, 0x1, RZ ;  /* 0x000000011e067819 */ /* 0x000fe200000006ff */
[----:B------:R-:W-:Y:S01]  /*7660*/  IMAD.WIDE.U32 R16, R75, c[0x0][0x290], RZ ;  /* 0x0000a4004b107a25 */ /* 0x000fe200078e00ff */
[----:B------:R-:W-:-:S04]  /*7670*/  IADD3 R21, R13, R15, RZ ;  /* 0x0000000f0d157210 */ /* 0x000fc80007ffe0ff */
[----:B------:R-:W-:Y:S01]  /*7680*/  IADD3 R19, R12, R17, RZ ;  /* 0x000000110c137210 */ /* 0x000fe20007ffe0ff */
[----:B------:R-:W-:Y:S05]  /*7690*/  @!P0 BRA `(.L_x_348) ;  /* 0x0000239000008947 */ /* 0x000fea0003800000 */
[----:B------:R-:W-:Y:S01]  /*76a0*/  ISETP.NE.AND P1, PT, R217, 0x1, PT ;  /* 0x00000001d900780c */ /* 0x000fe20003f25270 */
[----:B------:R-:W-:Y:S01]  /*76b0*/  IMAD.MOV.U32 R18, RZ, RZ, R16 ;  /* 0x000000ffff127224 */ /* 0x000fe200078e0010 */
[----:B------:R-:W-:Y:S01]  /*76c0*/  MOV R20, R14 ;  /* 0x0000000e00147202 */ /* 0x000fe20000000f00 */
[----:B------:R-:W-:Y:S01]  /*76d0*/  BSSY B0, `(.L_x_349) ;  /* 0x000002d000007945 */ /* 0x000fe20003800000 */
[----:B------:R-:W-:Y:S01]  /*76e0*/  CS2R R52, SRZ ;  /* 0x0000000000347805 */ /* 0x000fe2000001ff00 */
[----:B------:R-:W-:Y:S01]  /*76f0*/  CS2R R78, SRZ ;  /* 0x00000000004e7805 */ /* 0x000fe2000001ff00 */
[----:B------:R-:W-:Y:S01]  /*7700*/  CS2R R60, SRZ ;  /* 0x00000000003c7805 */ /* 0x000fe2000001ff00 */
[----:B------:R-:W-:Y:S01]  /*7710*/  CS2R R76, SRZ ;  /* 0x00000000004c7805 */ /* 0x000fe2000001ff00 */
[----:B------:R-:W-:-:S05]  /*7720*/  CS2R R62, SRZ ;  /* 0x00000000003e7805 */ /* 0x000fca000001ff00 */
[----:B------:R-:W-:-:S05]  /*7730*/  @P1 IMAD.HI.U32 R8, R10, c[0x0][0x2c8], RZ ;  /* 0x0000b2000a081a27 */ /* 0x000fca00078e00ff */
[----:B------:R-:W-:-:S04]  /*7740*/  @P1 SHF.R.U32.HI R10, RZ, c[0x0][0x2cc], R8 ;  /* 0x0000b300ff0a1a19 */ /* 0x000fc80000011608 */
[----:B------:R-:W-:Y:S01]  /*7750*/  SHF.R.S32.HI R8, RZ, 0x1f, R10 ;  /* 0x0000001fff087819 */ /* 0x000fe2000001140a */
[----:B------:R-:W-:-:S04]  /*7760*/  IMAD.WIDE.U32 R12, R10, c[0x0][0x280], R20 ;  /* 0x0000a0000a0c7a25 */ /* 0x000fc800078e0014 */
[----:B------:R-:W-:Y:S01]  /*7770*/  IMAD R9, R8, c[0x0][0x280], RZ ;  /* 0x0000a00008097a24 */ /* 0x000fe200078e02ff */
[----:B------:R-:W-:Y:S01]  /*7780*/  LEA R15, P0, R12, c[0x0][0x270], 0x1 ;  /* 0x00009c000c0f7a11 */ /* 0x000fe200078008ff */
[----:B------:R-:W-:-:S04]  /*7790*/  IMAD.WIDE.U32 R18, R10, c[0x0][0x290], R18 ;  /* 0x0000a4000a127a25 */ /* 0x000fc800078e0012 */
[----:B------:R-:W-:Y:S01]  /*77a0*/  IMAD R9, R10, c[0x0][0x284], R9 ;  /* 0x0000a1000a097a24 */ /* 0x000fe200078e0209 */
[----:B------:R1:W2:Y:S04]  /*77b0*/  SHFL.IDX PT, R16, R15, RZ, 0x181f ;  /* 0x00181fff0f107589 */ /* 0x0002a800000e0000 */
[----:B------:R-:W-:Y:S01]  /*77c0*/  IADD3 R20, R13, R9, RZ ;  /* 0x000000090d147210 */ /* 0x000fe20007ffe0ff */
[----:B------:R-:W-:Y:S02]  /*77d0*/  IMAD R9, R8, c[0x0][0x290], RZ ;  /* 0x0000a40008097a24 */ /* 0x000fe400078e02ff */
[----:B------:R-:W-:Y:S01]  /*77e0*/  IMAD.SHL.U32 R13, R29, 0x4, RZ ;  /* 0x000000041d0d7824 */ /* 0x000fe200078e00ff */
[----:B------:R-:W-:Y:S01]  /*77f0*/  LEA.HI.X R20, R12, c[0x0][0x274], R20, 0x1, P0 ;  /* 0x00009d000c147a11 */ /* 0x000fe200000f0c14 */
[----:B------:R-:W-:Y:S01]  /*7800*/  IMAD R9, R10, c[0x0][0x294], R9 ;  /* 0x0000a5000a097a24 */ /* 0x000fe200078e0209 */
[----:B------:R-:W-:-:S03]  /*7810*/  LEA R12, P0, R18, c[0x0][0x288], 0x1 ;  /* 0x0000a200120c7a11 */ /* 0x000fc600078008ff */
[----:B------:R1:W3:Y:S01]  /*7820*/  SHFL.IDX PT, R17, R20, RZ, 0x181f ;  /* 0x00181fff14117589 */ /* 0x0002e200000e0000 */
[----:B------:R-:W-:-:S03]  /*7830*/  IADD3 R14, R19, R9, RZ ;  /* 0x00000009130e7210 */ /* 0x000fc60007ffe0ff */
[----:B------:R1:W4:Y:S01]  /*7840*/  SHFL.IDX PT, R10, R12, RZ, 0x181f ;  /* 0x00181fff0c0a7589 */ /* 0x00032200000e0000 */
[----:B------:R-:W-:-:S05]  /*7850*/  LEA.HI.X R14, R18, c[0x0][0x28c], R14, 0x1, P0 ;  /* 0x0000a300120e7a11 */ /* 0x000fca00000f0c0e */
[----:B------:R1:W1:Y:S01]  /*7860*/  SHFL.IDX PT, R11, R14, RZ, 0x181f ;  /* 0x00181fff0e0b7589 */ /* 0x00026200000e0000 */
[----:B------:R-:W-:Y:S05]  /*7870*/  @P4 BRA `(.L_x_350) ;  /* 0x0000012000004947 */ /* 0x000fea0003800000 */
[C---:B--2---:R-:W-:Y:S01]  /*7880*/  ISETP.GE.AND P0, PT, R13.reuse, c[0x0][0x27c], PT ;  /* 0x00009f000d007a0c */ /* 0x044fe20003f06270 */
[----:B------:R-:W-:Y:S01]  /*7890*/  CS2R R60, SRZ ;  /* 0x00000000003c7805 */ /* 0x000fe2000001ff00 */
[----:B------:R-:W-:Y:S01]  /*78a0*/  CS2R R62, SRZ ;  /* 0x00000000003e7805 */ /* 0x000fe2000001ff00 */
[----:B------:R-:W-:-:S10]  /*78b0*/  IADD3 R8, R13, 0x20, RZ ;  /* 0x000000200d087810 */ /* 0x000fd40007ffe0ff */
[----:B---3--:R-:W-:-:S04]  /*78c0*/  @!P0 IMAD.WIDE R22, R13, 0x2, R16 ;  /* 0x000000020d168825 */ /* 0x008fc800078e0210 */
[----:B-1--4-:R-:W-:Y:S01]  /*78d0*/  @!P0 IMAD.WIDE R18, R13, 0x2, R10 ;  /* 0x000000020d128825 */ /* 0x012fe200078e020a */
[----:B------:R1:W5:Y:S04]  /*78e0*/  @!P0 LD.E.64 R60, [R22.64] ;  /* 0x00000010163c8980 */ /* 0x000368000c101b00 */
[----:B------:R1:W5:Y:S01]  /*78f0*/  @!P0 LD.E.64 R62, [R18.64] ;  /* 0x00000010123e8980 */ /* 0x000362000c101b00 */
[----:B------:R-:W-:Y:S01]  /*7900*/  ISETP.GE.AND P0, PT, R8, c[0x0][0x27c], PT ;  /* 0x00009f0008007a0c */ /* 0x000fe20003f06270 */
[----:B------:R-:W-:Y:S01]  /*7910*/  CS2R R78, SRZ ;  /* 0x00000000004e7805 */ /* 0x000fe2000001ff00 */
[----:B------:R-:W-:-:S11]  /*7920*/  CS2R R76, SRZ ;  /* 0x00000000004c7805 */ /* 0x000fd6000001ff00 */
[----:B------:R-:W-:-:S04]  /*7930*/  @!P0 SHF.R.S32.HI R9, RZ, 0x1f, R8 ;  /* 0x0000001fff098819 */ /* 0x000fc80000011408 */
[----:B------:R-:W-:-:S04]  /*7940*/  @!P0 LEA.HI R8, R9, R8, RZ, 0x2 ;  /* 0x0000000809088211 */ /* 0x000fc800078f10ff */
[----:B------:R-:W-:-:S05]  /*7950*/  @!P0 LOP3.LUT R8, R8, 0xfffffffc, RZ, 0xc0, !PT ;  /* 0xfffffffc08088812 */ /* 0x000fca00078ec0ff */
[----:B------:R-:W-:-:S04]  /*7960*/  @!P0 IMAD.WIDE R16, R8, 0x2, R16 ;  /* 0x0000000208108825 */ /* 0x000fc800078e0210 */
[----:B------:R-:W-:Y:S01]  /*7970*/  @!P0 IMAD.WIDE R8, R8, 0x2, R10 ;  /* 0x0000000208088825 */ /* 0x000fe200078e020a */
[----:B------:R1:W5:Y:S04]  /*7980*/  @!P0 LD.E.64 R78, [R16.64] ;  /* 0x00000010104e8980 */ /* 0x000368000c101b00 */
[----:B------:R1:W5:Y:S02]  /*7990*/  @!P0 LD.E.64 R76, [R8.64] ;  /* 0x00000010084c8980 */ /* 0x000364000c101b00 */
.L_x_350:
[----:B--2---:R-:W-:Y:S05]  /*79a0*/  BSYNC B0 ;  /* 0x0000000000007941 */ /* 0x004fea0003800000 */
.L_x_349:
[----:B-1---5:R-:W-:Y:S01]  /*79b0*/  IMAD.MOV.U32 R11, RZ, RZ, R78 ;  /* 0x000000ffff0b7224 */ /* 0x022fe200078e004e */
[----:B------:R-:W-:Y:S01]  /*79c0*/  MOV R9, R60 ;  /* 0x0000003c00097202 */ /* 0x000fe20000000f00 */
[----:B----4-:R-:W-:Y:S01]  /*79d0*/  IMAD.MOV.U32 R10, RZ, RZ, R79 ;  /* 0x000000ffff0a7224 */ /* 0x010fe200078e004f */
[----:B------:R1:W2:Y:S01]  /*79e0*/  SHFL.IDX PT, R19, R20, 0x1, 0x181f ;  /* 0x00381f0014137f89 */ /* 0x0002a200000e0000 */
[----:B------:R-:W-:Y:S01]  /*79f0*/  IMAD.MOV.U32 R8, RZ, RZ, R61 ;  /* 0x000000ffff087224 */ /* 0x000fe200078e003d */
[----:B------:R-:W-:Y:S01]  /*7a00*/  BSSY B0, `(.L_x_351) ;  /* 0x0000022000007945 */ /* 0x000fe20003800000 */
[----:B------:R-:W-:Y:S01]  /*7a10*/  CS2R R64, SRZ ;  /* 0x0000000000407805 */ /* 0x000fe2000001ff00 */
[----:B------:R-:W-:Y:S01]  /*7a20*/  PRMT R54, R10, 0x5410, R11 ;  /* 0x000054100a367816 */ /* 0x000fe2000000000b */
[----:B------:R-:W-:Y:S01]  /*7a30*/  IMAD.MOV.U32 R11, RZ, RZ, R76 ;  /* 0x000000ffff0b7224 */ /* 0x000fe200078e004c */
[----:B------:R-:W-:Y:S01]  /*7a40*/  PRMT R56, R8, 0x5410, R9 ;  /* 0x0000541008387816 */ /* 0x000fe20000000009 */
[----:B------:R-:W-:Y:S01]  /*7a50*/  IMAD.MOV.U32 R9, RZ, RZ, R62 ;  /* 0x000000ffff097224 */ /* 0x000fe200078e003e */
[----:B------:R-:W-:Y:S01]  /*7a60*/  MOV R10, R77 ;  /* 0x0000004d000a7202 */ /* 0x000fe20000000f00 */
[----:B------:R1:W4:Y:S01]  /*7a70*/  SHFL.IDX PT, R18, R15, 0x1, 0x181f ;  /* 0x00381f000f127f89 */ /* 0x00032200000e0000 */
[----:B------:R-:W-:Y:S01]  /*7a80*/  MOV R8, R63 ;  /* 0x0000003f00087202 */ /* 0x000fe20000000f00 */
[----:B------:R-:W-:Y:S01]  /*7a90*/  CS2R R50, SRZ ;  /* 0x0000000000327805 */ /* 0x000fe2000001ff00 */
[----:B------:R-:W-:Y:S01]  /*7aa0*/  PRMT R49, R10, 0x5410, R11 ;  /* 0x000054100a317816 */ /* 0x000fe2000000000b */
[----:B---3--:R1:W3:Y:S01]  /*7ab0*/  SHFL.IDX PT, R17, R14, 0x1, 0x181f ;  /* 0x00381f000e117f89 */ /* 0x0082e200000e0000 */
[----:B------:R-:W-:Y:S01]  /*7ac0*/  PRMT R55, R8, 0x5410, R9 ;  /* 0x0000541008377816 */ /* 0x000fe20000000009 */
[----:B------:R-:W-:-:S02]  /*7ad0*/  CS2R R58, SRZ ;  /* 0x00000000003a7805 */ /* 0x000fc4000001ff00 */
[----:B------:R1:W1:Y:S01]  /*7ae0*/  SHFL.IDX PT, R16, R12, 0x1, 0x181f ;  /* 0x00381f000c107f89 */ /* 0x00026200000e0000 */
[----:B------:R-:W-:Y:S05]  /*7af0*/  @P3 BRA `(.L_x_352) ;  /* 0x0000012000003947 */ /* 0x000fea0003800000 */
[C---:B------:R-:W-:Y:S01]  /*7b00*/  ISETP.GE.AND P0, PT, R13.reuse, c[0x0][0x27c], PT ;  /* 0x00009f000d007a0c */ /* 0x040fe20003f06270 */
[----:B------:R-:W-:Y:S01]  /*7b10*/  CS2R R64, SRZ ;  /* 0x0000000000407805 */ /* 0x000fe2000001ff00 */
[----:B------:R-:W-:Y:S01]  /*7b20*/  CS2R R58, SRZ ;  /* 0x00000000003a7805 */ /* 0x000fe2000001ff00 */
[----:B------:R-:W-:-:S10]  /*7b30*/  IADD3 R9, R13, 0x20, RZ ;  /* 0x000000200d097810 */ /* 0x000fd40007ffe0ff */
[----:B--2-4-:R-:W-:-:S04]  /*7b40*/  @!P0 IMAD.WIDE R22, R13, 0x2, R18 ;  /* 0x000000020d168825 */ /* 0x014fc800078e0212 */
[----:B-1-3--:R-:W-:Y:S01]  /*7b50*/  @!P0 IMAD.WIDE R10, R13, 0x2, R16 ;  /* 0x000000020d0a8825 */ /* 0x00afe200078e0210 */
        /* <DEDUP_REMOVED lines=12> */
.L_x_352:
[----:B------:R-:W-:Y:S05]  /*7c20*/  BSYNC B0 ;  /* 0x0000000000007941 */ /* 0x000fea0003800000 */
.L_x_351:
[----:B-1---5:R-:W-:Y:S01]  /*7c30*/  IMAD.MOV.U32 R11, RZ, RZ, R52 ;  /* 0x000000ffff0b7224 */ /* 0x022fe200078e0034 */
[----:B------:R-:W-:Y:S01]  /*7c40*/  MOV R9, R64 ;  /* 0x0000004000097202 */ /* 0x000fe20000000f00 */
[----:B------:R-:W-:Y:S01]  /*7c50*/  IMAD.MOV.U32 R10, RZ, RZ, R53 ;  /* 0x000000ffff0a7224 */ /* 0x000fe200078e0035 */
[----:B------:R1:W4:Y:S01]  /*7c60*/  SHFL.IDX PT, R23, R20, 0x2, 0x181f ;  /* 0x00581f0014177f89 */ /* 0x00032200000e0000 */
[----:B------:R-:W-:Y:S01]  /*7c70*/  IMAD.MOV.U32 R8, RZ, RZ, R65 ;  /* 0x000000ffff087224 */ /* 0x000fe200078e0041 */
[----:B------:R-:W-:Y:S01]  /*7c80*/  BSSY B0, `(.L_x_353) ;  /* 0x0000024000007945 */ /* 0x000fe20003800000 */
[----:B---3--:R-:W-:Y:S01]  /*7c90*/  CS2R R16, SRZ ;  /* 0x0000000000107805 */ /* 0x008fe2000001ff00 */
[----:B------:R-:W-:Y:S01]  /*7ca0*/  PRMT R42, R10, 0x5410, R11 ;  /* 0x000054100a2a7816 */ /* 0x000fe2000000000b */
[----:B------:R-:W-:Y:S01]  /*7cb0*/  IMAD.MOV.U32 R11, RZ, RZ, R50 ;  /* 0x000000ffff0b7224 */ /* 0x000fe200078e0032 */
[----:B------:R-:W-:Y:S01]  /*7cc0*/  PRMT R48, R8, 0x5410, R9 ;  /* 0x0000541008307816 */ /* 0x000fe20000000009 */
[----:B------:R-:W-:Y:S01]  /*7cd0*/  IMAD.MOV.U32 R9, RZ, RZ, R58 ;  /* 0x000000ffff097224 */ /* 0x000fe200078e003a */
[----:B------:R-:W-:Y:S01]  /*7ce0*/  MOV R10, R51 ;  /* 0x00000033000a7202 */ /* 0x000fe20000000f00 */
[----:B------:R1:W3:Y:S01]  /*7cf0*/  SHFL.IDX PT, R22, R15, 0x2, 0x181f ;  /* 0x00581f000f167f89 */ /* 0x0002e200000e0000 */
[----:B------:R-:W-:Y:S01]  /*7d00*/  MOV R8, R59 ;  /* 0x0000003b00087202 */ /* 0x000fe20000000f00 */
[----:B------:R-:W-:Y:S01]  /*7d10*/  CS2R R40, SRZ ;  /* 0x0000000000287805 */ /* 0x000fe2000001ff00 */
[----:B------:R-:W-:Y:S01]  /*7d20*/  PRMT R33, R10, 0x5410, R11 ;  /* 0x000054100a217816 */ /* 0x000fe2000000000b */
[----:B--2---:R1:W2:Y:S01]  /*7d30*/  SHFL.IDX PT, R19, R14, 0x2, 0x181f ;  /* 0x00581f000e137f89 */ /* 0x0042a200000e0000 */
[----:B------:R-:W-:Y:S01]  /*7d40*/  PRMT R43, R8, 0x5410, R9 ;  /* 0x00005410082b7816 */ /* 0x000fe20000000009 */
[----:B------:R-:W-:Y:S01]  /*7d50*/  CS2R R46, SRZ ;  /* 0x00000000002e7805 */ /* 0x000fe2000001ff00 */
[----:B------:R-:W-:Y:S01]  /*7d60*/  CS2R R34, SRZ ;  /* 0x0000000000227805 */ /* 0x000fe2000001ff00 */
[----:B----4-:R1:W4:Y:S01]  /*7d70*/  SHFL.IDX PT, R18, R12, 0x2, 0x181f ;  /* 0x00581f000c127f89 */ /* 0x01032200000e0000 */
[----:B------:R-:W-:Y:S01]  /*7d80*/  CS2R R44, SRZ ;  /* 0x00000000002c7805 */ /* 0x000fe2000001ff00 */
[----:B------:R-:W-:Y:S05]  /*7d90*/  @P5 BRA `(.L_x_354) ;  /* 0x0000012000005947 */ /* 0x000fea0003800000 */
[C---:B------:R-:W-:Y:S01]  /*7da0*/  IADD3 R9, R13.reuse, 0x20, RZ ;  /* 0x000000200d097810 */ /* 0x040fe20007ffe0ff */
[----:B------:R-:W-:Y:S01]  /*7db0*/  CS2R R46, SRZ ;  /* 0x00000000002e7805 */ /* 0x000fe2000001ff00 */
[----:B------:R-:W-:Y:S01]  /*7dc0*/  ISETP.GE.AND P1, PT, R13, c[0x0][0x27c], PT ;  /* 0x00009f000d007a0c */ /* 0x000fe20003f26270 */
[----:B------:R-:W-:Y:S01]  /*7dd0*/  CS2R R44, SRZ ;  /* 0x00000000002c7805 */ /* 0x000fe2000001ff00 */
[----:B------:R-:W-:Y:S01]  /*7de0*/  ISETP.GE.AND P0, PT, R9, c[0x0][0x27c], PT ;  /* 0x00009f0009007a0c */ /* 0x000fe20003f06270 */
[----:B------:R-:W-:Y:S01]  /*7df0*/  CS2R R40, SRZ ;  /* 0x0000000000287805 */ /* 0x000fe2000001ff00 */
[----:B------:R-:W-:-:S09]  /*7e00*/  CS2R R34, SRZ ;  /* 0x0000000000227805 */ /* 0x000fd2000001ff00 */
[----:B---3--:R-:W-:Y:S02]  /*7e10*/  @!P1 IMAD.WIDE R10, R13, 0x2, R22 ;  /* 0x000000020d0a9825 */ /* 0x008fe400078e0216 */
[----:B------:R-:W-:-:S03]  /*7e20*/  @!P0 SHF.R.S32.HI R8, RZ, 0x1f, R9 ;  /* 0x0000001fff088819 */ /* 0x000fc60000011409 */
[----:B------:R3:W5:Y:S01]  /*7e30*/  @!P1 LD.E.64 R46, [R10.64] ;  /* 0x000000100a2e9980 */ /* 0x000762000c101b00 */
[----:B------:R-:W-:-:S04]  /*7e40*/  @!P0 LEA.HI R8, R8, R9, RZ, 0x2 ;  /* 0x0000000908088211 */ /* 0x000fc800078f10ff */
[----:B------:R-:W-:-:S05]  /*7e50*/  @!P0 LOP3.LUT R8, R8, 0xfffffffc, RZ, 0xc0, !PT ;  /* 0xfffffffc08088812 */ /* 0x000fca00078ec0ff */
[----:B------:R-:W-:-:S04]  /*7e60*/  @!P0 IMAD.WIDE R22, R8, 0x2, R22 ;  /* 0x0000000208168825 */ /* 0x000fc800078e0216 */
[--C-:B--2-4-:R-:W-:Y:S01]  /*7e70*/  @!P0 IMAD.WIDE R8, R8, 0x2, R18.reuse ;  /* 0x0000000208088825 */ /* 0x114fe200078e0212 */
[----:B------:R3:W5:Y:S03]  /*7e80*/  @!P0 LD.E.64 R40, [R22.64] ;  /* 0x0000001016288980 */ /* 0x000766000c101b00 */
[----:B------:R-:W-:Y:S01]  /*7e90*/  @!P1 IMAD.WIDE R18, R13, 0x2, R18 ;  /* 0x000000020d129825 */ /* 0x000fe200078e0212 */
[----:B------:R3:W5:Y:S04]  /*7ea0*/  @!P0 LD.E.64 R34, [R8.64] ;  /* 0x0000001008228980 */ /* 0x000768000c101b00 */
[----:B------:R3:W5:Y:S02]  /*7eb0*/  @!P1 LD.E.64 R44, [R18.64] ;  /* 0x00000010122c9980 */ /* 0x000764000c101b00 */
.L_x_354:
[----:B------:R-:W-:Y:S05]  /*7ec0*/  BSYNC B0 ;  /* 0x0000000000007941 */ /* 0x000fea0003800000 */
.L_x_353:
[----:B---3-5:R-:W-:Y:S01]  /*7ed0*/  IMAD.MOV.U32 R11, RZ, RZ, R40 ;  /* 0x000000ffff0b7224 */ /* 0x028fe200078e0028 */
[----:B------:R-:W-:Y:S01]  /*7ee0*/  MOV R9, R46 ;  /* 0x0000002e00097202 */ /* 0x000fe20000000f00 */
[----:B------:R-:W-:Y:S01]  /*7ef0*/  IMAD.MOV.U32 R10, RZ, RZ, R41 ;  /* 0x000000ffff0a7224 */ /* 0x000fe200078e0029 */
[----:B------:R3:W1:Y:S01]  /*7f00*/  SHFL.IDX PT, R67, R20, 0x3, 0x181f ;  /* 0x00781f0014437f89 */ /* 0x00066200000e0000 */
        /* <DEDUP_REMOVED lines=8> */
[----:B------:R-:W4:Y:S01]  /*7f90*/  SHFL.IDX PT, R66, R15, 0x3, 0x181f ;  /* 0x00781f000f427f89 */ /* 0x000f2200000e0000 */
[----:B------:R-:W-:Y:S01]  /*7fa0*/  MOV R8, R45 ;  /* 0x0000002d00087202 */ /* 0x000fe20000000f00 */
[----:B------:R-:W-:-:S02]  /*7fb0*/  CS2R R24, SRZ ;  /* 0x0000000000187805 */ /* 0x000fc4000001ff00 */
[----:B--2---:R2:W1:Y:S01]  /*7fc0*/  SHFL.IDX PT, R19, R14, 0x3, 0x181f ;  /* 0x00781f000e137f89 */ /* 0x00446200000e0000 */
[----:B------:R-:W-:-:S03]  /*7fd0*/  PRMT R23, R8, 0x5410, R9 ;  /* 0x0000541008177816 */ /* 0x000fc60000000009 */
[----:B----4-:R4:W1:Y:S02]  /*7fe0*/  SHFL.IDX PT, R18, R12, 0x3, 0x181f ;  /* 0x00781f000c127f89 */ /* 0x01086400000e0000 */
[----:B-1-3--:R-:W-:Y:S01]  /*7ff0*/  PRMT R20, R10, 0x5410, R11 ;  /* 0x000054100a147816 */ /* 0x00afe2000000000b */
[----:B--2---:R-:W-:Y:S01]  /*8000*/  CS2R R14, SRZ ;  /* 0x00000000000e7805 */ /* 0x004fe2000001ff00 */
        /* <DEDUP_REMOVED lines=8> */
[----:B------:R-:W-:Y:S02]  /*8090*/  @!P1 IMAD.WIDE R10, R13, 0x2, R66 ;  /* 0x000000020d0a9825 */ /* 0x000fe400078e0242 */
[----:B------:R-:W-:-:S03]  /*80a0*/  @!P0 SHF.R.S32.HI R8, RZ, 0x1f, R9 ;  /* 0x0000001fff088819 */ /* 0x000fc60000011409 */
[----:B------:R1:W5:Y:S01]  /*80b0*/  @!P1 LD.E.64 R26, [R10.64] ;  /* 0x000000100a1a9980 */ /* 0x000362000c101b00 */
[----:B------:R-:W-:-:S04]  /*80c0*/  @!P0 LEA.HI R8, R8, R9, RZ, 0x2 ;  /* 0x0000000908088211 */ /* 0x000fc800078f10ff */
[----:B------:R-:W-:-:S05]  /*80d0*/  @!P0 LOP3.LUT R8, R8, 0xfffffffc, RZ, 0xc0, !PT ;  /* 0xfffffffc08088812 */ /* 0x000fca00078ec0ff */
[----:B------:R-:W-:-:S04]  /*80e0*/  @!P0 IMAD.WIDE R66, R8, 0x2, R66 ;  /* 0x0000000208428825 */ /* 0x000fc800078e0242 */
[--C-:B------:R-:W-:Y:S01]  /*80f0*/  @!P0 IMAD.WIDE R8, R8, 0x2, R18.reuse ;  /* 0x0000000208088825 */ /* 0x100fe200078e0212 */
[----:B------:R1:W5:Y:S03]  /*8100*/  @!P0 LD.E.64 R16, [R66.64] ;  /* 0x0000001042108980 */ /* 0x000366000c101b00 */
[----:B------:R-:W-:Y:S01]  /*8110*/  @!P1 IMAD.WIDE R18, R13, 0x2, R18 ;  /* 0x000000020d129825 */ /* 0x000fe200078e0212 */
[----:B------:R1:W5:Y:S04]  /*8120*/  @!P0 LD.E.64 R14, [R8.64] ;  /* 0x00000010080e8980 */ /* 0x000368000c101b00 */
[----:B------:R1:W5:Y:S02]  /*8130*/  @!P1 LD.E.64 R24, [R18.64] ;  /* 0x0000001012189980 */ /* 0x000364000c101b00 */
.L_x_356:
[----:B------:R-:W-:Y:S05]  /*8140*/  BSYNC B0 ;  /* 0x0000000000007941 */ /* 0x000fea0003800000 */
.L_x_355:
[----:B------:R-:W-:Y:S01]  /*8150*/  IADD3 R21, -R118, R7, RZ ;  /* 0x0000000776157210 */ /* 0x000fe20007ffe1ff */
[----:B-1---5:R-:W-:Y:S01]  /*8160*/  IMAD.MOV.U32 R8, RZ, RZ, R16 ;  /* 0x000000ffff087224 */ /* 0x022fe200078e0010 */
[----:B------:R-:W-:-:S04]  /*8170*/  DEPBAR.LE SB0, 0x1 ;  /* 0x000080400000791a */ /* 0x000fc80000000000 */
[----:B------:R-:W-:Y:S01]  /*8180*/  IMNMX R21, R21, 0x80, PT ;  /* 0x0000008015157817 */ /* 0x000fe20003800200 */
[----:B------:R-:W-:Y:S01]  /*8190*/  IMAD.MOV.U32 R9, RZ, RZ, R17 ;  /* 0x000000ffff097224 */ /* 0x000fe200078e0011 */
[----:B------:R-:W-:Y:S01]  /*81a0*/  BSSY B1, `(.L_x_357) ;  /* 0x0000069000017945 */ /* 0x000fe20003800000 */
[----:B------:R-:W-:Y:S01]  /*81b0*/  IMAD.MOV.U32 R7, RZ, RZ, R27 ;  /* 0x000000ffff077224 */ /* 0x000fe200078e001b */
[----:B------:R-:W-:Y:S01]  /*81c0*/  BAR.SYNC.DEFER_BLOCKING 0x0 ;  /* 0x0000000000007b1d */ /* 0x000fe20000010000 */
[----:B------:R-:W-:Y:S01]  /*81d0*/  ISETP.GE.AND P0, PT, R4, R21, PT ;  /* 0x000000150400720c */ /* 0x000fe20003f06270 */
[----:B------:R-:W-:Y:S01]  /*81e0*/  IMAD.MOV.U32 R10, RZ, RZ, R14 ;  /* 0x000000ffff0a7224 */ /* 0x000fe200078e000e */
[----:B----4-:R-:W-:Y:S01]  /*81f0*/  PRMT R12, R9, 0x5410, R8 ;  /* 0x00005410090c7816 */ /* 0x010fe20000000008 */
[----:B------:R-:W-:Y:S02]  /*8200*/  IMAD.MOV.U32 R8, RZ, RZ, R26 ;  /* 0x000000ffff087224 */ /* 0x000fe400078e001a */
[----:B------:R-:W-:-:S03]  /*8210*/  IMAD.MOV.U32 R9, RZ, RZ, R24 ;  /* 0x000000ffff097224 */ /* 0x000fc600078e0018 */
[----:B------:R-:W-:Y:S02]  /*8220*/  PRMT R19, R7, 0x5410, R8 ;  /* 0x0000541007137816 */ /* 0x000fe40000000008 */
[----:B------:R-:W-:Y:S02]  /*8230*/  MOV R7, R15 ;  /* 0x0000000f00077202 */ /* 0x000fe40000000f00 */
[----:B------:R-:W-:Y:S02]  /*8240*/  MOV R8, R25 ;  /* 0x0000001900087202 */ /* 0x000fe40000000f00 */
[----:B------:R-:W-:Y:S02]  /*8250*/  PRMT R7, R7, 0x5410, R10 ;  /* 0x0000541007077816 */ /* 0x000fe4000000000a */
[----:B------:R-:W-:Y:S01]  /*8260*/  PRMT R18, R8, 0x5410, R9 ;  /* 0x0000541008127816 */ /* 0x000fe20000000009 */
[----:B------:R-:W-:Y:S05]  /*8270*/  @P0 BRA `(.L_x_358) ;  /* 0x000005b000000947 */ /* 0x000fea0003800000 */
[----:B------:R-:W-:Y:S01]  /*8280*/  ISETP.GE.AND P0, PT, R13, c[0x0][0x27c], PT ;  /* 0x00009f000d007a0c */ /* 0x000fe20003f06270 */
[----:B------:R-:W-:-:S12]  /*8290*/  BSSY B0, `(.L_x_359) ;  /* 0x000002c000007945 */ /* 0x000fd80003800000 */
[----:B------:R-:W-:Y:S05]  /*82a0*/  @P0 BRA `(.L_x_360) ;  /* 0x000002a000000947 */ /* 0x000fea0003800000 */
[----:B------:R-:W1:Y:S01]  /*82b0*/  LDS.128 R8, [R6+0x100] ;  /* 0x0001000006087984 */ /* 0x000e620000000c00 */
[--C-:B------:R-:W-:Y:S01]  /*82c0*/  SHF.R.U64 R57, R60, 0x10, R61.reuse ;  /* 0x000000103c397819 */ /* 0x100fe2000000123d */
[--C-:B------:R-:W-:Y:S01]  /*82d0*/  HADD2.F32 R69, -RZ, R55.reuse.H1_H1 ;  /* 0x30000037ff457230 */ /* 0x100fe20000004100 */
[----:B------:R-:W-:Y:S01]  /*82e0*/  SHF.R.U32.HI R60, RZ, 0x10, R61 ;  /* 0x00000010ff3c7819 */ /* 0x000fe2000001163d */
[----:B------:R-:W-:Y:S01]  /*82f0*/  HADD2.F32 R71, -RZ, R56.H1_H1 ;  /* 0x30000038ff477230 */ /* 0x000fe20000004100 */
[--C-:B------:R-:W-:Y:S01]  /*8300*/  SHF.R.U64 R61, R62, 0x10, R63.reuse ;  /* 0x000000103e3d7819 */ /* 0x100fe2000000123f */
[----:B------:R-:W-:Y:S01]  /*8310*/  HADD2.F32 R55, -RZ, R55.H0_H0 ;  /* 0x20000037ff377230 */ /* 0x000fe20000004100 */
[----:B------:R-:W-:Y:S01]  /*8320*/  SHF.R.U32.HI R62, RZ, 0x10, R63 ;  /* 0x00000010ff3e7819 */ /* 0x000fe2000001163f */
[----:B------:R-:W-:Y:S02]  /*8330*/  HADD2.F32 R70, -RZ, R60.H0_H0 ;  /* 0x2000003cff467230 */ /* 0x000fe40000004100 */
[----:B------:R-:W-:-:S02]  /*8340*/  HADD2.F32 R61, -RZ, R61.H0_H0 ;  /* 0x2000003dff3d7230 */ /* 0x000fc40000004100 */
[----:B------:R-:W-:Y:S02]  /*8350*/  HADD2.F32 R62, -RZ, R62.H0_H0 ;  /* 0x2000003eff3e7230 */ /* 0x000fe40000004100 */
[----:B------:R-:W-:Y:S02]  /*8360*/  HADD2.F32 R57, -RZ, R57.H0_H0 ;  /* 0x20000039ff397230 */ /* 0x000fe40000004100 */
[--C-:B-1----:R-:W-:Y:S02]  /*8370*/  HADD2.F32 R63, -RZ, R11.reuse.H0_H0 ;  /* 0x2000000bff3f7230 */ /* 0x102fe40000004100 */
[----:B------:R-:W-:Y:S02]  /*8380*/  HADD2.F32 R11, -RZ, R11.H1_H1 ;  /* 0x3000000bff0b7230 */ /* 0x000fe40000004100 */
[--C-:B------:R-:W-:Y:S02]  /*8390*/  HADD2.F32 R67, -RZ, R8.reuse.H1_H1 ;  /* 0x30000008ff437230 */ /* 0x100fe40000004100 */
[----:B------:R-:W-:Y:S01]  /*83a0*/  HADD2.F32 R66, -RZ, R8.H0_H0 ;  /* 0x20000008ff427230 */ /* 0x000fe20000004100 */
[-C--:B------:R-:W-:Y:S01]  /*83b0*/  FMUL.FTZ R60, R11, R62.reuse ;  /* 0x0000003e0b3c7220 */ /* 0x080fe20000410000 */
[--C-:B------:R-:W-:Y:S01]  /*83c0*/  HADD2.F32 R8, -RZ, R10.reuse.H0_H0 ;  /* 0x2000000aff087230 */ /* 0x100fe20000004100 */
[----:B------:R-:W-:Y:S01]  /*83d0*/  FMUL.FTZ R62, R63, R62 ;  /* 0x0000003e3f3e7220 */ /* 0x000fe20000410000 */
[----:B------:R-:W-:Y:S01]  /*83e0*/  HADD2.F32 R10, -RZ, R10.H1_H1 ;  /* 0x3000000aff0a7230 */ /* 0x000fe20000004100 */
[-C--:B------:R-:W-:Y:S01]  /*83f0*/  FMUL.FTZ R72, R67, R69.reuse ;  /* 0x0000004543487220 */ /* 0x080fe20000410000 */
[--C-:B------:R-:W-:Y:S01]  /*8400*/  HADD2.F32 R68, -RZ, R9.reuse.H0_H0 ;  /* 0x20000009ff447230 */ /* 0x100fe20000004100 */
[-C--:B------:R-:W-:Y:S01]  /*8410*/  FFMA.FTZ R60, R63, R70.reuse, -R60 ;  /* 0x000000463f3c7223 */ /* 0x080fe2000001083c */
[----:B------:R-:W-:Y:S01]  /*8420*/  HADD2.F32 R9, -RZ, R9.H1_H1 ;  /* 0x30000009ff097230 */ /* 0x000fe20000004100 */
[----:B------:R-:W-:Y:S01]  /*8430*/  FMUL.FTZ R80, R66, R69 ;  /* 0x0000004542507220 */ /* 0x000fe20000410000 */
[----:B------:R-:W-:Y:S01]  /*8440*/  HADD2.F32 R63, -RZ, R56.H0_H0 ;  /* 0x20000038ff3f7230 */ /* 0x000fe20000004100 */
[----:B------:R-:W-:-:S02]  /*8450*/  FFMA.FTZ R11, R11, R70, R62 ;  /* 0x000000460b0b7223 */ /* 0x000fc4000001003e */
[----:B------:R-:W-:Y:S02]  /*8460*/  FFMA.FTZ R72, R66, R71, -R72 ;  /* 0x0000004742487223 */ /* 0x000fe40000010848 */
[-C--:B------:R-:W-:Y:S01]  /*8470*/  FMUL.FTZ R56, R10, R55.reuse ;  /* 0x000000370a387220 */ /* 0x080fe20000410000 */
[----:B------:R-:W-:Y:S01]  /*8480*/  F2FP.PACK_AB R11, R11, R60 ;  /* 0x0000003c0b0b723e */ /* 0x000fe200000000ff */
[----:B------:R-:W-:Y:S02]  /*8490*/  FMUL.FTZ R55, R8, R55 ;  /* 0x0000003708377220 */ /* 0x000fe40000410000 */
[-C--:B------:R-:W-:Y:S02]  /*84a0*/  FMUL.FTZ R62, R9, R61.reuse ;  /* 0x0000003d093e7220 */ /* 0x080fe40000410000 */
[----:B------:R-:W-:Y:S02]  /*84b0*/  FMUL.FTZ R66, R68, R61 ;  /* 0x0000003d44427220 */ /* 0x000fe40000410000 */
[----:B------:R-:W-:-:S02]  /*84c0*/  FFMA.FTZ R67, R67, R71, R80 ;  /* 0x0000004743437223 */ /* 0x000fc40000010050 */
[-C--:B------:R-:W-:Y:S02]  /*84d0*/  FFMA.FTZ R56, R8, R63.reuse, -R56 ;  /* 0x0000003f08387223 */ /* 0x080fe40000010838 */
[----:B------:R-:W-:Y:S01]  /*84e0*/  FFMA.FTZ R55, R10, R63, R55 ;  /* 0x0000003f0a377223 */ /* 0x000fe20000010037 */
[----:B------:R-:W-:Y:S01]  /*84f0*/  F2FP.PACK_AB R8, R67, R72 ;  /* 0x000000484308723e */ /* 0x000fe200000000ff */
[-C--:B------:R-:W-:Y:S02]  /*8500*/  FFMA.FTZ R62, R68, R57.reuse, -R62 ;  /* 0x00000039443e7223 */ /* 0x080fe4000001083e */
[----:B------:R-:W-:Y:S01]  /*8510*/  FFMA.FTZ R9, R9, R57, R66 ;  /* 0x0000003909097223 */ /* 0x000fe20000010042 */
[----:B------:R-:W-:-:S04]  /*8520*/  F2FP.PACK_AB R10, R55, R56 ;  /* 0x00000038370a723e */ /* 0x000fc800000000ff */
[----:B------:R-:W-:-:S05]  /*8530*/  F2FP.PACK_AB R9, R9, R62 ;  /* 0x0000003e0909723e */ /* 0x000fca00000000ff */
[----:B------:R1:W-:Y:S02]  /*8540*/  STS.128 [R6+0x100], R8 ;  /* 0x0001000806007388 */ /* 0x0003e40000000c00 */
.L_x_360:
[----:B------:R-:W-:Y:S05]  /*8550*/  BSYNC B0 ;  /* 0x0000000000007941 */ /* 0x000fea0003800000 */
.L_x_359:
[----:B-1----:R-:W-:-:S04]  /*8560*/  IADD3 R8, R13, 0x20, RZ ;  /* 0x000000200d087810 */ /* 0x002fc80007ffe0ff */
[----:B------:R-:W-:-:S13]  /*8570*/  ISETP.GE.AND P0, PT, R8, c[0x0][0x27c], PT ;  /* 0x00009f0008007a0c */ /* 0x000fda0003f06270 */
        /* <DEDUP_REMOVED lines=19> */
[-C--:B------:R-:W-:Y:S01]  /*86b0*/  FMUL.FTZ R68, R61, R63.reuse ;  /* 0x0000003f3d447220 */ /* 0x080fe20000410000 */
[--C-:B------:R-:W-:Y:S01]  /*86c0*/  HADD2.F32 R62, -RZ, R9.reuse.H0_H0 ;  /* 0x20000009ff3e7230 */ /* 0x100fe20000004100 */
[C---:B------:R-:W-:Y:S01]  /*86d0*/  FMUL.FTZ R76, R57.reuse, R76 ;  /* 0x0000004c394c7220 */ /* 0x040fe20000410000 */
[----:B------:R-:W-:Y:S01]  /*86e0*/  HADD2.F32 R10, -RZ, R10.H1_H1 ;  /* 0x3000000aff0a7230 */ /* 0x000fe20000004100 */
[----:B------:R-:W-:Y:S01]  /*86f0*/  FFMA.FTZ R66, R57, R78, -R66 ;  /* 0x0000004e39427223 */ /* 0x000fe20000010842 */
[----:B------:R-:W-:Y:S01]  /*8700*/  HADD2.F32 R9, -RZ, R9.H1_H1 ;  /* 0x30000009ff097230 */ /* 0x000fe20000004100 */
[C---:B------:R-:W-:Y:S01]  /*8710*/  FMUL.FTZ R70, R60.reuse, R63 ;  /* 0x0000003f3c467220 */ /* 0x040fe20000410000 */
[----:B------:R-:W-:Y:S01]  /*8720*/  HADD2.F32 R57, -RZ, R54.H0_H0 ;  /* 0x20000036ff397230 */ /* 0x000fe20000004100 */
[----:B------:R-:W-:-:S02]  /*8730*/  FFMA.FTZ R68, R60, R67, -R68 ;  /* 0x000000433c447223 */ /* 0x000fc40000010844 */
[-C--:B------:R-:W-:Y:S02]  /*8740*/  FMUL.FTZ R54, R10, R49.reuse ;  /* 0x000000310a367220 */ /* 0x080fe40000410000 */
[-C--:B------:R-:W-:Y:S02]  /*8750*/  FMUL.FTZ R60, R9, R56.reuse ;  /* 0x00000038093c7220 */ /* 0x080fe40000410000 */
[----:B------:R-:W-:Y:S02]  /*8760*/  FMUL.FTZ R49, R8, R49 ;  /* 0x0000003108317220 */ /* 0x000fe40000410000 */
[----:B------:R-:W-:Y:S02]  /*8770*/  FMUL.FTZ R56, R62, R56 ;  /* 0x000000383e387220 */ /* 0x000fe40000410000 */
[----:B------:R-:W-:Y:S02]  /*8780*/  FFMA.FTZ R11, R11, R78, R76 ;  /* 0x0000004e0b0b7223 */ /* 0x000fe4000001004c */
[----:B------:R-:W-:-:S02]  /*8790*/  FFMA.FTZ R61, R61, R67, R70 ;  /* 0x000000433d3d7223 */ /* 0x000fc40000010046 */
[-C--:B------:R-:W-:Y:S01]  /*87a0*/  FFMA.FTZ R54, R8, R57.reuse, -R54 ;  /* 0x0000003908367223 */ /* 0x080fe20000010836 */
[----:B------:R-:W-:Y:S01]  /*87b0*/  F2FP.PACK_AB R11, R11, R66 ;  /* 0x000000420b0b723e */ /* 0x000fe200000000ff */
[----:B------:R-:W-:Y:S01]  /*87c0*/  FFMA.FTZ R49, R10, R57, R49 ;  /* 0x000000390a317223 */ /* 0x000fe20000010031 */
[----:B------:R-:W-:Y:S01]  /*87d0*/  F2FP.PACK_AB R8, R61, R68 ;  /* 0x000000443d08723e */ /* 0x000fe200000000ff */
[-C--:B------:R-:W-:Y:S02]  /*87e0*/  FFMA.FTZ R60, R62, R55.reuse, -R60 ;  /* 0x000000373e3c7223 */ /* 0x080fe4000001083c */
[----:B------:R-:W-:Y:S01]  /*87f0*/  FFMA.FTZ R9, R9, R55, R56 ;  /* 0x0000003709097223 */ /* 0x000fe20000010038 */
[----:B------:R-:W-:-:S04]  /*8800*/  F2FP.PACK_AB R10, R49, R54 ;  /* 0x00000036310a723e */ /* 0x000fc800000000ff */
[----:B------:R-:W-:-:S05]  /*8810*/  F2FP.PACK_AB R9, R9, R60 ;  /* 0x0000003c0909723e */ /* 0x000fca00000000ff */
[----:B------:R1:W-:Y:S02]  /*8820*/  STS.128 [R6+0x4100], R8 ;  /* 0x0041000806007388 */ /* 0x0003e40000000c00 */
.L_x_358:
[----:B------:R-:W-:Y:S05]  /*8830*/  BSYNC B1 ;  /* 0x0000000000017941 */ /* 0x000fea0003800000 */
.L_x_357:
[----:B-1----:R-:W-:Y:S01]  /*8840*/  IADD3 R8, R4, 0x20, RZ ;  /* 0x0000002004087810 */ /* 0x002fe20007ffe0ff */
[----:B------:R-:W-:Y:S03]  /*8850*/  BSSY B1, `(.L_x_361) ;  /* 0x000005e000017945 */ /* 0x000fe60003800000 */
[----:B------:R-:W-:-:S13]  /*8860*/  ISETP.GE.AND P0, PT, R8, R21, PT ;  /* 0x000000150800720c */ /* 0x000fda0003f06270 */
        /* <DEDUP_REMOVED lines=15> */
[--C-:B-1----:R-:W-:Y:S02]  /*8960*/  HADD2.F32 R55, -RZ, R11.reuse.H0_H0 ;  /* 0x2000000bff377230 */ /* 0x102fe40000004100 */
[----:B------:R-:W-:Y:S02]  /*8970*/  HADD2.F32 R11, -RZ, R11.H1_H1 ;  /* 0x3000000bff0b7230 */ /* 0x000fe40000004100 */
[--C-:B------:R-:W-:Y:S02]  /*8980*/  HADD2.F32 R57, -RZ, R8.reuse.H1_H1 ;  /* 0x30000008ff397230 */ /* 0x100fe40000004100 */
[----:B------:R-:W-:Y:S01]  /*8990*/  HADD2.F32 R56, -RZ, R8.H0_H0 ;  /* 0x20000008ff387230 */ /* 0x000fe20000004100 */
[----:B------:R-:W-:Y:S01]  /*89a0*/  FMUL.FTZ R62, R11, R58 ;  /* 0x0000003a0b3e7220 */ /* 0x000fe20000410000 */
[--C-:B------:R-:W-:Y:S01]  /*89b0*/  HADD2.F32 R8, -RZ, R10.reuse.H0_H0 ;  /* 0x2000000aff087230 */ /* 0x100fe20000004100 */
[----:B------:R-:W-:Y:S01]  /*89c0*/  FMUL.FTZ R63, R57, R60 ;  /* 0x0000003c393f7220 */ /* 0x000fe20000410000 */
[--C-:B------:R-:W-:Y:S01]  /*89d0*/  HADD2.F32 R59, -RZ, R9.reuse.H0_H0 ;  /* 0x20000009ff3b7230 */ /* 0x100fe20000004100 */
[C---:B------:R-:W-:Y:S01]  /*89e0*/  FMUL.FTZ R58, R55.reuse, R58 ;  /* 0x0000003a373a7220 */ /* 0x040fe20000410000 */
[----:B------:R-:W-:Y:S01]  /*89f0*/  HADD2.F32 R10, -RZ, R10.H1_H1 ;  /* 0x3000000aff0a7230 */ /* 0x000fe20000004100 */
[----:B------:R-:W-:Y:S01]  /*8a00*/  FFMA.FTZ R62, R55, R64, -R62 ;  /* 0x00000040373e7223 */ /* 0x000fe2000001083e */
[----:B------:R-:W-:Y:S01]  /*8a10*/  HADD2.F32 R9, -RZ, R9.H1_H1 ;  /* 0x30000009ff097230 */ /* 0x000fe20000004100 */
[C---:B------:R-:W-:Y:S01]  /*8a20*/  FMUL.FTZ R60, R56.reuse, R60 ;  /* 0x0000003c383c7220 */ /* 0x040fe20000410000 */
[----:B------:R-:W-:Y:S01]  /*8a30*/  HADD2.F32 R55, -RZ, R48.H0_H0 ;  /* 0x20000030ff377230 */ /* 0x000fe20000004100 */
[----:B------:R-:W-:Y:S01]  /*8a40*/  FFMA.FTZ R63, R56, R61, -R63 ;  /* 0x0000003d383f7223 */ /* 0x000fe2000001083f */
[----:B------:R-:W-:Y:S01]  /*8a50*/  HADD2.F32 R56, -RZ, R49.H0_H0 ;  /* 0x20000031ff387230 */ /* 0x000fe20000004100 */
[----:B------:R-:W-:-:S02]  /*8a60*/  FMUL.FTZ R48, R10, R43 ;  /* 0x0000002b0a307220 */ /* 0x000fc40000410000 */
[-C--:B------:R-:W-:Y:S02]  /*8a70*/  FMUL.FTZ R49, R9, R54.reuse ;  /* 0x0000003609317220 */ /* 0x080fe40000410000 */
[C---:B------:R-:W-:Y:S02]  /*8a80*/  FMUL.FTZ R43, R8.reuse, R43 ;  /* 0x0000002b082b7220 */ /* 0x040fe40000410000 */
[----:B------:R-:W-:Y:S02]  /*8a90*/  FMUL.FTZ R54, R59, R54 ;  /* 0x000000363b367220 */ /* 0x000fe40000410000 */
[----:B------:R-:W-:Y:S02]  /*8aa0*/  FFMA.FTZ R11, R11, R64, R58 ;  /* 0x000000400b0b7223 */ /* 0x000fe4000001003a */
[----:B------:R-:W-:Y:S02]  /*8ab0*/  FFMA.FTZ R60, R57, R61, R60 ;  /* 0x0000003d393c7223 */ /* 0x000fe4000001003c */
        /* <DEDUP_REMOVED lines=9> */
.L_x_364:
[----:B------:R-:W-:Y:S05]  /*8b50*/  BSYNC B0 ;  /* 0x0000000000007941 */ /* 0x000fea0003800000 */
.L_x_363:
[----:B-1----:R-:W-:-:S04]  /*8b60*/  IADD3 R8, R13, 0x20, RZ ;  /* 0x000000200d087810 */ /* 0x002fc80007ffe0ff */
[----:B------:R-:W-:-:S13]  /*8b70*/  ISETP.GE.AND P0, PT, R8, c[0x0][0x27c], PT ;  /* 0x00009f0008007a0c */ /* 0x000fda0003f06270 */
[----:B------:R-:W-:Y:S05]  /*8b80*/  @P0 BRA `(.L_x_362) ;  /* 0x000002a000000947 */ /* 0x000fea0003800000 */
[----:B------:R-:W1:Y:S01]  /*8b90*/  LDS.128 R8, [R6+0x5100] ;  /* 0x0051000006087984 */ /* 0x000e620000000c00 */
[--C-:B------:R-:W-:Y:S01]  /*8ba0*/  SHF.R.U64 R48, R50, 0x10, R51.reuse ;  /* 0x0000001032307819 */ /* 0x100fe20000001233 */
[--C-:B------:R-:W-:Y:S01]  /*8bb0*/  HADD2.F32 R56, -RZ, R33.reuse.H1_H1 ;  /* 0x30000021ff387230 */ /* 0x100fe20000004100 */
[----:B------:R-:W-:Y:S01]  /*8bc0*/  SHF.R.U32.HI R50, RZ, 0x10, R51 ;  /* 0x00000010ff327819 */ /* 0x000fe20000011633 */
[----:B------:R-:W-:Y:S01]  /*8bd0*/  HADD2.F32 R33, -RZ, R33.H0_H0 ;  /* 0x20000021ff217230 */ /* 0x000fe20000004100 */
[--C-:B------:R-:W-:Y:S01]  /*8be0*/  SHF.R.U64 R43, R52, 0x10, R53.reuse ;  /* 0x00000010342b7819 */ /* 0x100fe20000001235 */
[----:B------:R-:W-:Y:S01]  /*8bf0*/  HADD2.F32 R48, -RZ, R48.H0_H0 ;  /* 0x20000030ff307230 */ /* 0x000fe20000004100 */
[----:B------:R-:W-:Y:S01]  /*8c00*/  SHF.R.U32.HI R52, RZ, 0x10, R53 ;  /* 0x00000010ff347819 */ /* 0x000fe20000011635 */
[----:B------:R-:W-:Y:S02]  /*8c10*/  HADD2.F32 R50, -RZ, R50.H0_H0 ;  /* 0x20000032ff327230 */ /* 0x000fe40000004100 */
[----:B------:R-:W-:-:S02]  /*8c20*/  HADD2.F32 R60, -RZ, R42.H1_H1 ;  /* 0x3000002aff3c7230 */ /* 0x000fc40000004100 */
[----:B------:R-:W-:Y:S02]  /*8c30*/  HADD2.F32 R58, -RZ, R52.H0_H0 ;  /* 0x20000034ff3a7230 */ /* 0x000fe40000004100 */
[----:B------:R-:W-:Y:S02]  /*8c40*/  HADD2.F32 R43, -RZ, R43.H0_H0 ;  /* 0x2000002bff2b7230 */ /* 0x000fe40000004100 */
[--C-:B-1----:R-:W-:Y:S02]  /*8c50*/  HADD2.F32 R49, -RZ, R11.reuse.H0_H0 ;  /* 0x2000000bff317230 */ /* 0x102fe40000004100 */
[----:B------:R-:W-:Y:S02]  /*8c60*/  HADD2.F32 R11, -RZ, R11.H1_H1 ;  /* 0x3000000bff0b7230 */ /* 0x000fe40000004100 */
[--C-:B------:R-:W-:Y:S02]  /*8c70*/  HADD2.F32 R51, -RZ, R8.reuse.H0_H0 ;  /* 0x20000008ff337230 */ /* 0x100fe40000004100 */
[----:B------:R-:W-:Y:S01]  /*8c80*/  HADD2.F32 R53, -RZ, R8.H1_H1 ;  /* 0x30000008ff357230 */ /* 0x000fe20000004100 */
[-C--:B------:R-:W-:Y:S01]  /*8c90*/  FMUL.FTZ R52, R11, R50.reuse ;  /* 0x000000320b347220 */ /* 0x080fe20000410000 */
[--C-:B------:R-:W-:Y:S01]  /*8ca0*/  HADD2.F32 R8, -RZ, R10.reuse.H0_H0 ;  /* 0x2000000aff087230 */ /* 0x100fe20000004100 */
[C---:B------:R-:W-:Y:S01]  /*8cb0*/  FMUL.FTZ R50, R49.reuse, R50 ;  /* 0x0000003231327220 */ /* 0x040fe20000410000 */
[--C-:B------:R-:W-:Y:S01]  /*8cc0*/  HADD2.F32 R54, -RZ, R9.reuse.H0_H0 ;  /* 0x20000009ff367230 */ /* 0x100fe20000004100 */
[-C--:B------:R-:W-:Y:S01]  /*8cd0*/  FFMA.FTZ R52, R49, R58.reuse, -R52 ;  /* 0x0000003a31347223 */ /* 0x080fe20000010834 */
[----:B------:R-:W-:Y:S01]  /*8ce0*/  HADD2.F32 R10, -RZ, R10.H1_H1 ;  /* 0x3000000aff0a7230 */ /* 0x000fe20000004100 */
[----:B------:R-:W-:Y:S01]  /*8cf0*/  FFMA.FTZ R11, R11, R58, R50 ;  /* 0x0000003a0b0b7223 */ /* 0x000fe20000010032 */
[----:B------:R-:W-:Y:S01]  /*8d00*/  HADD2.F32 R9, -RZ, R9.H1_H1 ;  /* 0x30000009ff097230 */ /* 0x000fe20000004100 */
[----:B------:R-:W-:Y:S01]  /*8d10*/  FMUL.FTZ R55, R53, R56 ;  /* 0x0000003835377220 */ /* 0x000fe20000410000 */
[----:B------:R-:W-:Y:S01]  /*8d20*/  HADD2.F32 R49, -RZ, R42.H0_H0 ;  /* 0x2000002aff317230 */ /* 0x000fe20000004100 */
[----:B------:R-:W-:Y:S01]  /*8d30*/  FMUL.FTZ R42, R10, R33 ;  /* 0x000000210a2a7220 */ /* 0x000fe20000410000 */
[----:B------:R-:W-:Y:S01]  /*8d40*/  F2FP.PACK_AB R11, R11, R52 ;  /* 0x000000340b0b723e */ /* 0x000fe200000000ff */
[----:B------:R-:W-:-:S02]  /*8d50*/  FMUL.FTZ R50, R9, R48 ;  /* 0x0000003009327220 */ /* 0x000fc40000410000 */
[C---:B------:R-:W-:Y:S02]  /*8d60*/  FMUL.FTZ R56, R51.reuse, R56 ;  /* 0x0000003833387220 */ /* 0x040fe40000410000 */
[----:B------:R-:W-:Y:S02]  /*8d70*/  FMUL.FTZ R33, R8, R33 ;  /* 0x0000002108217220 */ /* 0x000fe40000410000 */
[----:B------:R-:W-:Y:S02]  /*8d80*/  FMUL.FTZ R48, R54, R48 ;  /* 0x0000003036307220 */ /* 0x000fe40000410000 */
[-C--:B------:R-:W-:Y:S02]  /*8d90*/  FFMA.FTZ R55, R51, R60.reuse, -R55 ;  /* 0x0000003c33377223 */ /* 0x080fe40000010837 */
[----:B------:R-:W-:Y:S02]  /*8da0*/  FFMA.FTZ R56, R53, R60, R56 ;  /* 0x0000003c35387223 */ /* 0x000fe40000010038 */
[----:B------:R-:W-:-:S02]  /*8db0*/  FFMA.FTZ R42, R8, R49, -R42 ;  /* 0x00000031082a7223 */ /* 0x000fc4000001082a */
[----:B------:R-:W-:Y:S01]  /*8dc0*/  FFMA.FTZ R33, R10, R49, R33 ;  /* 0x000000310a217223 */ /* 0x000fe20000010021 */
[----:B------:R-:W-:Y:S01]  /*8dd0*/  F2FP.PACK_AB R8, R56, R55 ;  /* 0x000000373808723e */ /* 0x000fe200000000ff */
[-C--:B------:R-:W-:Y:S02]  /*8de0*/  FFMA.FTZ R50, R54, R43.reuse, -R50 ;  /* 0x0000002b36327223 */ /* 0x080fe40000010832 */
[----:B------:R-:W-:Y:S01]  /*8df0*/  FFMA.FTZ R9, R9, R43, R48 ;  /* 0x0000002b09097223 */ /* 0x000fe20000010030 */
[----:B------:R-:W-:-:S04]  /*8e00*/  F2FP.PACK_AB R10, R33, R42 ;  /* 0x0000002a210a723e */ /* 0x000fc800000000ff */
[----:B------:R-:W-:-:S05]  /*8e10*/  F2FP.PACK_AB R9, R9, R50 ;  /* 0x000000320909723e */ /* 0x000fca00000000ff */
[----:B------:R1:W-:Y:S02]  /*8e20*/  STS.128 [R6+0x5100], R8 ;  /* 0x0051000806007388 */ /* 0x0003e40000000c00 */
.L_x_362:
[----:B------:R-:W-:Y:S05]  /*8e30*/  BSYNC B1 ;  /* 0x0000000000017941 */ /* 0x000fea0003800000 */
.L_x_361:
        /* <DEDUP_REMOVED lines=49> */
.L_x_368:
[----:B------:R-:W-:Y:S05]  /*9150*/  BSYNC B0 ;  /* 0x0000000000007941 */ /* 0x000fea0003800000 */
.L_x_367:
[----:B-1----:R-:W-:-:S04]  /*9160*/  IADD3 R8, R13, 0x20, RZ ;  /* 0x000000200d087810 */ /* 0x002fc80007ffe0ff */
[----:B------:R-:W-:-:S13]  /*9170*/  ISETP.GE.AND P0, PT, R8, c[0x0][0x27c], PT ;  /* 0x00009f0008007a0c */ /* 0x000fda0003f06270 */
[----:B------:R-:W-:Y:S05]  /*9180*/  @P0 BRA `(.L_x_366) ;  /* 0x000002a000000947 */ /* 0x000fea0003800000 */
[----:B------:R-:W1:Y:S01]  /*9190*/  LDS.128 R8, [R6+0x6100] ;  /* 0x0061000006087984 */ /* 0x000e620000000c00 */
[--C-:B------:R-:W-:Y:S01]  /*91a0*/  SHF.R.U64 R32, R34, 0x10, R35.reuse ;  /* 0x0000001022207819 */ /* 0x100fe20000001223 */
[----:B------:R-:W-:Y:S01]  /*91b0*/  HADD2.F32 R44, -RZ, R20.H1_H1 ;  /* 0x30000014ff2c7230 */ /* 0x000fe20000004100 */
        /* <DEDUP_REMOVED lines=15> */
[--C-:B------:R-:W-:Y:S01]  /*92b0*/  HADD2.F32 R42, -RZ, R9.reuse.H0_H0 ;  /* 0x20000009ff2a7230 */ /* 0x100fe20000004100 */
[----:B------:R-:W-:Y:S01]  /*92c0*/  FMUL.FTZ R43, R41, R44 ;  /* 0x0000002c292b7220 */ /* 0x000fe20000410000 */
        /* <DEDUP_REMOVED lines=9> */
[----:B------:R-:W-:Y:S02]  /*9360*/  FMUL.FTZ R33, R8, R33 ;  /* 0x0000002108217220 */ /* 0x000fe40000410000 */
        /* <DEDUP_REMOVED lines=12> */
.L_x_366:
[----:B------:R-:W-:Y:S05]  /*9430*/  BSYNC B1 ;  /* 0x0000000000017941 */ /* 0x000fea0003800000 */
.L_x_365:
[----:B-1----:R-:W-:-:S04]  /*9440*/  IADD3 R8, R4, 0x60, RZ ;  /* 0x0000006004087810 */ /* 0x002fc80007ffe0ff */
[----:B------:R-:W-:-:S13]  /*9450*/  ISETP.GE.AND P0, PT, R8, R21, PT ;  /* 0x000000150800720c */ /* 0x000fda0003f06270 */
[----:B------:R-:W-:Y:S05]  /*9460*/  @P0 BRA `(.L_x_369) ;  /* 0x000029e000000947 */ /* 0x000fea0003800000 */
[----:B------:R-:W-:Y:S01]  /*9470*/  ISETP.GE.AND P0, PT, R13, c[0x0][0x27c], PT ;  /* 0x00009f000d007a0c */ /* 0x000fe20003f06270 */
[----:B------:R-:W-:-:S12]  /*9480*/  BSSY B0, `(.L_x_370) ;  /* 0x000002c000007945 */ /* 0x000fd80003800000 */
[----:B------:R-:W-:Y:S05]  /*9490*/  @P0 BRA `(.L_x_371) ;  /* 0x000002a000000947 */ /* 0x000fea0003800000 */
[----:B------:R-:W1:Y:S01]  /*94a0*/  LDS.128 R8, [R6+0x3100] ;  /* 0x0031000006087984 */ /* 0x000e620000000c00 */
[--C-:B------:R-:W-:Y:S01]  /*94b0*/  SHF.R.U64 R21, R24, 0x10, R25.reuse ;  /* 0x0000001018157819 */ /* 0x100fe20000001219 */
[----:B------:R-:W-:Y:S01]  /*94c0*/  HADD2.F32 R32, -RZ, R18.H1_H1 ;  /* 0x30000012ff207230 */ /* 0x000fe20000004100 */
[----:B------:R-:W-:Y:S01]  /*94d0*/  SHF.R.U32.HI R24, RZ, 0x10, R25 ;  /* 0x00000010ff187819 */ /* 0x000fe20000011619 */
[--C-:B------:R-:W-:Y:S01]  /*94e0*/  HADD2.F32 R34, -RZ, R19.reuse.H1_H1 ;  /* 0x30000013ff227230 */ /* 0x100fe20000004100 */
[--C-:B------:R-:W-:Y:S01]  /*94f0*/  SHF.R.U64 R20, R26, 0x10, R27.reuse ;  /* 0x000000101a147819 */ /* 0x100fe2000000121b */
[----:B------:R-:W-:Y:S01]  /*9500*/  HADD2.F32 R19, -RZ, R19.H0_H0 ;  /* 0x20000013ff137230 */ /* 0x000fe20000004100 */
[----:B------:R-:W-:Y:S01]  /*9510*/  SHF.R.U32.HI R26, RZ, 0x10, R27 ;  /* 0x00000010ff1a7819 */ /* 0x000fe2000001161b */
[----:B------:R-:W-:-:S04]  /*9520*/  HADD2.F32 R24, -RZ, R24.H0_H0 ;  /* 0x20000018ff187230 */ /* 0x000fc80000004100 */
[----:B------:R-:W-:Y:S02]  /*9530*/  HADD2.F32 R26, -RZ, R26.H0_H0 ;  /* 0x2000001aff1a7230 */ /* 0x000fe40000004100 */
[--C-:B-1----:R-:W-:Y:S02]  /*9540*/  HADD2.F32 R22, -RZ, R11.reuse.H0_H0 ;  /* 0x2000000bff167230 */ /* 0x102fe40000004100 */
[----:B------:R-:W-:Y:S02]  /*9550*/  HADD2.F32 R11, -RZ, R11.H1_H1 ;  /* 0x3000000bff0b7230 */ /* 0x000fe40000004100 */
[--C-:B------:R-:W-:Y:S02]  /*9560*/  HADD2.F32 R23, -RZ, R8.reuse.H0_H0 ;  /* 0x20000008ff177230 */ /* 0x100fe40000004100 */
[----:B------:R-:W-:Y:S01]  /*9570*/  HADD2.F32 R25, -RZ, R8.H1_H1 ;  /* 0x30000008ff197230 */ /* 0x000fe20000004100 */
[CC--:B------:R-:W-:Y:S01]  /*9580*/  FMUL.FTZ R33, R11.reuse, R24.reuse ;  /* 0x000000180b217220 */ /* 0x0c0fe20000410000 */
[--C-:B------:R-:W-:Y:S01]  /*9590*/  HADD2.F32 R8, -RZ, R10.reuse.H0_H0 ;  /* 0x2000000aff087230 */ /* 0x100fe20000004100 */
[C---:B------:R-:W-:Y:S01]  /*95a0*/  FMUL.FTZ R24, R22.reuse, R24 ;  /* 0x0000001816187220 */ /* 0x040fe20000410000 */
[--C-:B------:R-:W-:Y:S01]  /*95b0*/  HADD2.F32 R27, -RZ, R9.reuse.H0_H0 ;  /* 0x20000009ff1b7230 */ /* 0x100fe20000004100 */
[-C--:B------:R-:W-:Y:S01]  /*95c0*/  FFMA.FTZ R33, R22, R26.reuse, -R33 ;  /* 0x0000001a16217223 */ /* 0x080fe20000010821 */
[----:B------:R-:W-:Y:S01]  /*95d0*/  HADD2.F32 R10, -RZ, R10.H1_H1 ;  /* 0x3000000aff0a7230 */ /* 0x000fe20000004100 */
[----:B------:R-:W-:Y:S01]  /*95e0*/  FFMA.FTZ R24, R11, R26, R24 ;  /* 0x0000001a0b187223 */ /* 0x000fe20000010018 */
[----:B------:R-:W-:Y:S01]  /*95f0*/  HADD2.F32 R11, -RZ, R18.H0_H0 ;  /* 0x20000012ff0b7230 */ /* 0x000fe20000004100 */
[-C--:B------:R-:W-:Y:S01]  /*9600*/  FMUL.FTZ R35, R25, R32.reuse ;  /* 0x0000002019237220 */ /* 0x080fe20000410000 */
        /* <DEDUP_REMOVED lines=9> */
[-C--:B------:R-:W-:Y:S02]  /*96a0*/  FFMA.FTZ R20, R8, R19.reuse, -R20 ;  /* 0x0000001308147223 */ /* 0x080fe40000010814 */
[----:B------:R-:W-:Y:S02]  /*96b0*/  FFMA.FTZ R32, R25, R34, R32 ;  /* 0x0000002219207223 */ /* 0x000fe40000010020 */
[----:B------:R-:W-:Y:S01]  /*96c0*/  FFMA.FTZ R19, R10, R19, R11 ;  /* 0x000000130a137223 */ /* 0x000fe2000001000b */
[----:B------:R-:W-:Y:S01]  /*96d0*/  F2FP.PACK_AB R11, R24, R33 ;  /* 0x00000021180b723e */ /* 0x000fe200000000ff */
[-C--:B------:R-:W-:Y:S01]  /*96e0*/  FFMA.FTZ R21, R27, R22.reuse, -R21 ;  /* 0x000000161b157223 */ /* 0x080fe20000010815 */
[----:B------:R-:W-:Y:S01]  /*96f0*/  F2FP.PACK_AB R8, R32, R35 ;  /* 0x000000232008723e */ /* 0x000fe200000000ff */
[----:B------:R-:W-:Y:S01]  /*9700*/  FFMA.FTZ R18, R9, R22, R18 ;  /* 0x0000001609127223 */ /* 0x000fe20000010012 */
[----:B------:R-:W-:-:S04]  /*9710*/  F2FP.PACK_AB R10, R19, R20 ;  /* 0x00000014130a723e */ /* 0x000fc800000000ff */
[----:B------:R-:W-:-:S05]  /*9720*/  F2FP.PACK_AB R9, R18, R21 ;  /* 0x000000151209723e */ /* 0x000fca00000000ff */
[----:B------:R1:W-:Y:S02]  /*9730*/  STS.128 [R6+0x3100], R8 ;  /* 0x0031000806007388 */ /* 0x0003e40000000c00 */
.L_x_371:
[----:B------:R-:W-:Y:S05]  /*9740*/  BSYNC B0 ;  /* 0x0000000000007941 */ /* 0x000fea0003800000 */
.L_x_370:
[----:B------:R-:W-:-:S04]  /*9750*/  IADD3 R13, R13, 0x20, RZ ;  /* 0x000000200d0d7810 */ /* 0x000fc80007ffe0ff */
[----:B------:R-:W-:-:S13]  /*9760*/  ISETP.GE.AND P0, PT, R13, c[0x0][0x27c], PT ;  /* 0x00009f000d007a0c */ /* 0x000fda0003f06270 */
[----:B------:R-:W-:Y:S05]  /*9770*/  @P0 BRA `(.L_x_369) ;  /* 0x000026d000000947 */ /* 0x000fea0003800000 */
[----:B-1----:R-:W1:Y:S01]  /*9780*/  LDS.128 R8, [R6+0x7100] ;  /* 0x0071000006087984 */ /* 0x002e620000000c00 */
        /* <DEDUP_REMOVED lines=42> */
.L_x_348:
[----:B------:R-:W-:Y:S01]  /*9a30*/  ISETP.NE.AND P0, PT, R217, 0x1, PT ;  /* 0x00000001d900780c */ /* 0x000fe20003f05270 */
[----:B------:R-:W-:Y:S01]  /*9a40*/  IMAD.MOV.U32 R20, RZ, RZ, R14 ;  /* 0x000000ffff147224 */ /* 0x000fe200078e000e */
[----:B------:R-:W-:Y:S01]  /*9a50*/  CS2R R58, SRZ ;  /* 0x00000000003a7805 */ /* 0x000fe2000001ff00 */
[----:B------:R-:W-:Y:S01]  /*9a60*/  IMAD.MOV.U32 R17, RZ, RZ, R19 ;  /* 0x000000ffff117224 */ /* 0x000fe200078e0013 */
[----:B------:R-:W-:-:S09]  /*9a70*/  CS2R R56, SRZ ;  /* 0x0000000000387805 */ /* 0x000fd2000001ff00 */
[----:B------:R-:W-:-:S05]  /*9a80*/  @P0 IMAD.HI.U32 R12, R10, c[0x0][0x2c8], RZ ;  /* 0x0000b2000a0c0a27 */ /* 0x000fca00078e00ff */
[----:B------:R-:W-:-:S04]  /*9a90*/  @P0 SHF.R.U32.HI R10, RZ, c[0x0][0x2cc], R12 ;  /* 0x0000b300ff0a0a19 */ /* 0x000fc8000001160c */
[----:B------:R-:W-:Y:S01]  /*9aa0*/  SHF.R.S32.HI R15, RZ, 0x1f, R10 ;  /* 0x0000001fff0f7819 */ /* 0x000fe2000001140a */
[----:B------:R-:W-:-:S04]  /*9ab0*/  IMAD.WIDE.U32 R20, R10, c[0x0][0x280], R20 ;  /* 0x0000a0000a147a25 */ /* 0x000fc800078e0014 */
[C---:B------:R-:W-:Y:S02]  /*9ac0*/  IMAD R13, R15.reuse, c[0x0][0x280], RZ ;  /* 0x0000a0000f0d7a24 */ /* 0x040fe400078e02ff */
[----:B------:R-:W-:Y:S02]  /*9ad0*/  IMAD R15, R15, c[0x0][0x290], RZ ;  /* 0x0000a4000f0f7a24 */ /* 0x000fe400078e02ff */
[----:B------:R-:W-:Y:S01]  /*9ae0*/  IMAD R14, R10, c[0x0][0x284], R13 ;  /* 0x0000a1000a0e7a24 */ /* 0x000fe200078e020d */
[----:B------:R-:W-:Y:S01]  /*9af0*/  LEA R13, P0, R20, c[0x0][0x270], 0x1 ;  /* 0x00009c00140d7a11 */ /* 0x000fe200078008ff */
[----:B------:R-:W-:-:S04]  /*9b00*/  IMAD.WIDE.U32 R16, R10, c[0x0][0x290], R16 ;  /* 0x0000a4000a107a25 */ /* 0x000fc800078e0010 */
[----:B------:R-:W-:Y:S02]  /*9b10*/  IMAD.IADD R14, R21, 0x1, R14 ;  /* 0x00000001150e7824 */ /* 0x000fe400078e020e */
[----:B------:R-:W-:Y:S02]  /*9b20*/  IMAD R12, R10, c[0x0][0x294], R15 ;  /* 0x0000a5000a0c7a24 */ /* 0x000fe400078e020f */
[----:B------:R-:W1:Y:S01]  /*9b30*/  SHFL.IDX PT, R15, R13, RZ, 0x181f ;  /* 0x00181fff0d0f7589 */ /* 0x000e6200000e0000 */
[----:B------:R-:W-:Y:S02]  /*9b40*/  LEA.HI.X R14, R20, c[0x0][0x274], R14, 0x1, P0 ;  /* 0x00009d00140e7a11 */ /* 0x000fe400000f0c0e */
[----:B------:R-:W-:Y:S02]  /*9b50*/  IADD3 R12, R17, R12, RZ ;  /* 0x0000000c110c7210 */ /* 0x000fe40007ffe0ff */
[----:B------:R-:W-:-:S04]  /*9b60*/  LEA R10, P0, R16, c[0x0][0x288], 0x1 ;  /* 0x0000a200100a7a11 */ /* 0x000fc800078008ff */
[----:B------:R-:W-:Y:S02]  /*9b70*/  LEA.HI.X R12, R16, c[0x0][0x28c], R12, 0x1, P0 ;  /* 0x0000a300100c7a11 */ /* 0x000fe400000f0c0c */
[----:B------:R-:W2:Y:S01]  /*9b80*/  SHFL.IDX PT, R16, R14, RZ, 0x181f ;  /* 0x00181fff0e107589 */ /* 0x000ea200000e0000 */
[----:B------:R-:W-:-:S13]  /*9b90*/  ISETP.GE.OR P0, PT, R64, c[0x0][0x27c], P4 ;  /* 0x00009f0040007a0c */ /* 0x000fda0002706670 */
[C---:B------:R-:W-:Y:S01]  /*9ba0*/  @!P0 IMAD.SHL.U32 R18, R64.reuse, 0x2, RZ ;  /* 0x0000000240128824 */ /* 0x040fe200078e00ff */
[----:B------:R-:W-:-:S04]  /*9bb0*/  @!P0 SHF.L.U64.HI R17, R64, 0x1, R65 ;  /* 0x0000000140118819 */ /* 0x000fc80000010241 */
[-C--:B-1----:R-:W-:Y:S02]  /*9bc0*/  @!P0 IADD3 R20, P1, R15, R18.reuse, RZ ;  /* 0x000000120f148210 */ /* 0x082fe40007f3e0ff */
[----:B------:R-:W1:Y:S03]  /*9bd0*/  SHFL.IDX PT, R15, R10, RZ, 0x181f ;  /* 0x00181fff0a0f7589 */ /* 0x000e6600000e0000 */
[----:B--2---:R-:W-:Y:S02]  /*9be0*/  @!P0 IMAD.X R21, R16, 0x1, R17, P1 ;  /* 0x0000000110158824 */ /* 0x004fe400008e0611 */
[----:B------:R-:W2:Y:S01]  /*9bf0*/  SHFL.IDX PT, R16, R12, RZ, 0x181f ;  /* 0x00181fff0c107589 */ /* 0x000ea200000e0000 */
[----:B------:R-:W-:Y:S01]  /*9c00*/  CS2R R54, SRZ ;  /* 0x0000000000367805 */ /* 0x000fe2000001ff00 */
[----:B------:R-:W-:Y:S02]  /*9c10*/  CS2R R52, SRZ ;  /* 0x0000000000347805 */ /* 0x000fe4000001ff00 */
[----:B------:R-:W3:Y:S01]  /*9c20*/  @!P0 LD.E.128 R56, [R20.64] ;  /* 0x0000001014388980 */ /* 0x000ee2000c101d00 */
[----:B-1----:R-:W-:-:S05]  /*9c30*/  @!P0 IADD3 R22, P1, R15, R18, RZ ;  /* 0x000000120f168210 */ /* 0x002fca0007f3e0ff */
[----:B--2---:R-:W-:-:S05]  /*9c40*/  @!P0 IMAD.X R23, R16, 0x1, R17, P1 ;  /* 0x0000000110178824 */ /* 0x004fca00008e0611 */
[----:B------:R-:W2:Y:S01]  /*9c50*/  @!P0 LD.E.128 R52, [R22.64] ;  /* 0x0000001016348980 */ /* 0x000ea2000c101d00 */
[----:B------:R-:W-:Y:S01]  /*9c60*/  BSSY B0, `(.L_x_372) ;  /* 0x0000023000007945 */ /* 0x000fe20003800000 */
[----:B------:R-:W-:Y:S01]  /*9c70*/  CS2R R46, SRZ ;  /* 0x00000000002e7805 */ /* 0x000fe2000001ff00 */
[----:B------:R-:W-:Y:S01]  /*9c80*/  CS2R R44, SRZ ;  /* 0x00000000002c7805 */ /* 0x000fe2000001ff00 */
[----:B------:R-:W-:Y:S01]  /*9c90*/  CS2R R42, SRZ ;  /* 0x00000000002a7805 */ /* 0x000fe2000001ff00 */
[----:B------:R-:W-:Y:S01]  /*9ca0*/  CS2R R40, SRZ ;  /* 0x0000000000287805 */ /* 0x000fe2000001ff00 */
[----:B------:R-:W-:Y:S02]  /*9cb0*/  ISETP.GE.AND P1, PT, R64, c[0x0][0x27c], PT ;  /* 0x00009f0040007a0c */ /* 0x000fe40003f26270 */
[----:B---3--:R-:W-:Y:S01]  /*9cc0*/  MOV R18, R58 ;  /* 0x0000003a00127202 */ /* 0x008fe20000000f00 */
[----:B------:R-:W-:Y:S01]  /*9cd0*/  IMAD.MOV.U32 R17, RZ, RZ, R59 ;  /* 0x000000ffff117224 */ /* 0x000fe200078e003b */
[----:B------:R-:W-:Y:S01]  /*9ce0*/  MOV R15, R57 ;  /* 0x00000039000f7202 */ /* 0x000fe20000000f00 */
[----:B------:R-:W-:-:S03]  /*9cf0*/  IMAD.MOV.U32 R16, RZ, RZ, R56 ;  /* 0x000000ffff107224 */ /* 0x000fc600078e0038 */
[----:B------:R-:W-:Y:S02]  /*9d00*/  PRMT R75, R17, 0x5410, R18 ;  /* 0x00005410114b7816 */ /* 0x000fe40000000012 */
[----:B------:R-:W-:Y:S01]  /*9d10*/  PRMT R73, R15, 0x5410, R16 ;  /* 0x000054100f497816 */ /* 0x000fe20000000010 */
[----:B------:R1:W3:Y:S04]  /*9d20*/  SHFL.IDX PT, R17, R13, 0x1, 0x181f ;  /* 0x00381f000d117f89 */ /* 0x0002e800000e0000 */
[----:B------:R1:W4:Y:S04]  /*9d30*/  SHFL.IDX PT, R15, R10, 0x1, 0x181f ;  /* 0x00381f000a0f7f89 */ /* 0x00032800000e0000 */
[----:B------:R1:W1:Y:S04]  /*9d40*/  SHFL.IDX PT, R18, R14, 0x1, 0x181f ;  /* 0x00381f000e127f89 */ /* 0x00026800000e0000 */
[----:B------:R1:W1:Y:S01]  /*9d50*/  SHFL.IDX PT, R16, R12, 0x1, 0x181f ;  /* 0x00381f000c107f89 */ /* 0x00026200000e0000 */
[----:B--2---:R-:W-:Y:S01]  /*9d60*/  IMAD.MOV.U32 R22, RZ, RZ, R54 ;  /* 0x000000ffff167224 */ /* 0x004fe200078e0036 */
[----:B------:R-:W-:Y:S01]  /*9d70*/  MOV R20, R52 ;  /* 0x0000003400147202 */ /* 0x000fe20000000f00 */
[----:B------:R-:W-:-:S02]  /*9d80*/  IMAD.MOV.U32 R21, RZ, RZ, R55 ;  /* 0x000000ffff157224 */ /* 0x000fc400078e0037 */
[----:B------:R-:W-:-:S03]  /*9d90*/  IMAD.MOV.U32 R19, RZ, RZ, R53 ;  /* 0x000000ffff137224 */ /* 0x000fc600078e0035 */
[----:B------:R-:W-:Y:S02]  /*9da0*/  PRMT R72, R21, 0x5410, R22 ;  /* 0x0000541015487816 */ /* 0x000fe40000000016 */
[----:B------:R-:W-:Y:S01]  /*9db0*/  PRMT R71, R19, 0x5410, R20 ;  /* 0x0000541013477816 */ /* 0x000fe20000000014 */
[----:B------:R-:W-:Y:S05]  /*9dc0*/  @P3 BRA `(.L_x_373) ;  /* 0x000000c000003947 */ /* 0x000fea0003800000 */
[----:B---3--:R-:W-:Y:S01]  /*9dd0*/  CS2R R44, SRZ ;  /* 0x00000000002c7805 */ /* 0x008fe2000001ff00 */
[----:B------:R-:W-:Y:S01]  /*9de0*/  CS2R R42, SRZ ;  /* 0x00000000002a7805 */ /* 0x000fe2000001ff00 */
[----:B------:R-:W-:Y:S01]  /*9df0*/  CS2R R40, SRZ ;  /* 0x0000000000287805 */ /* 0x000fe2000001ff00 */
[----:B------:R-:W-:Y:S05]  /*9e00*/  @P1 BRA `(.L_x_373) ;  /* 0x0000008000001947 */ /* 0x000fea0003800000 */
[C---:B------:R-:W-:Y:S01]  /*9e10*/  IMAD.SHL.U32 R20, R64.reuse, 0x2, RZ ;  /* 0x0000000240147824 */ /* 0x040fe200078e00ff */
[----:B------:R-:W-:-:S04]  /*9e20*/  SHF.L.U64.HI R19, R64, 0x1, R65 ;  /* 0x0000000140137819 */ /* 0x000fc80000010241 */
[----:B------:R-:W-:-:S05]  /*9e30*/  IADD3 R44, P0, R17, R20, RZ ;  /* 0x00000014112c7210 */ /* 0x000fca0007f1e0ff */
[----:B-1----:R-:W-:Y:S01]  /*9e40*/  IMAD.X R45, R18, 0x1, R19, P0 ;  /* 0x00000001122d7824 */ /* 0x002fe200000e0613 */
[----:B----4-:R-:W-:-:S05]  /*9e50*/  IADD3 R20, P0, R15, R20, RZ ;  /* 0x000000140f147210 */ /* 0x010fca0007f1e0ff */
[----:B------:R-:W-:Y:S01]  /*9e60*/  IMAD.X R21, R16, 0x1, R19, P0 ;  /* 0x0000000110157824 */ /* 0x000fe200000e0613 */
[----:B------:R-:W5:Y:S04]  /*9e70*/  LD.E.128 R44, [R44.64] ;  /* 0x000000102c2c7980 */ /* 0x000f68000c101d00 */
[----:B------:R1:W5:Y:S03]  /*9e80*/  LD.E.128 R40, [R20.64] ;  /* 0x0000001014287980 */ /* 0x000366000c101d00 */
.L_x_373:
[----:B---3--:R-:W-:Y:S05]  /*9e90*/  BSYNC B0 ;  /* 0x0000000000007941 */ /* 0x008fea0003800000 */
.L_x_372:
[----:B-1----:R-:W1:Y:S01]  /*9ea0*/  SHFL.IDX PT, R18, R13, 0x2, 0x181f ;  /* 0x00581f000d127f89 */ /* 0x002e6200000e0000 */
[C---:B------:R-:W-:Y:S01]  /*9eb0*/  ISETP.GE.OR P0, PT, R64.reuse, c[0x0][0x27c], P5 ;  /* 0x00009f0040007a0c */ /* 0x040fe20002f06670 */
[----:B------:R-:W-:Y:S01]  /*9ec0*/  CS2R R34, SRZ ;  /* 0x0000000000227805 */ /* 0x000fe2000001ff00 */
[----:B------:R-:W-:Y:S01]  /*9ed0*/  CS2R R32, SRZ ;  /* 0x0000000000207805 */ /* 0x000fe2000001ff00 */
[----:B------:R-:W2:Y:S10]  /*9ee0*/  SHFL.IDX PT, R17, R14, 0x2, 0x181f ;  /* 0x00581f000e117f89 */ /* 0x000eb400000e0000 */
[C---:B----4-:R-:W-:Y:S01]  /*9ef0*/  @!P0 IMAD.SHL.U32 R15, R64.reuse, 0x2, RZ ;  /* 0x00000002400f8824 */ /* 0x050fe200078e00ff */
[----:B------:R-:W-:-:S04]  /*9f00*/  @!P0 SHF.L.U64.HI R16, R64, 0x1, R65 ;  /* 0x0000000140108819 */ /* 0x000fc80000010241 */
[-C--:B-1----:R-:W-:Y:S02]  /*9f10*/  @!P0 IADD3 R20, P2, R18, R15.reuse, RZ ;  /* 0x0000000f12148210 */ /* 0x082fe40007f5e0ff */
[----:B------:R-:W1:Y:S03]  /*9f20*/  SHFL.IDX PT, R18, R10, 0x2, 0x181f ;  /* 0x00581f000a127f89 */ /* 0x000e6600000e0000 */
[----:B--2---:R-:W-:Y:S02]  /*9f30*/  @!P0 IMAD.X R21, R17, 0x1, R16, P2 ;  /* 0x0000000111158824 */ /* 0x004fe400010e0610 */
[----:B------:R-:W2:Y:S01]  /*9f40*/  SHFL.IDX PT, R17, R12, 0x2, 0x181f ;  /* 0x00581f000c117f89 */ /* 0x000ea200000e0000 */
[----:B------:R-:W-:Y:S01]  /*9f50*/  CS2R R26, SRZ ;  /* 0x00000000001a7805 */ /* 0x000fe2000001ff00 */
[----:B------:R-:W-:Y:S02]  /*9f60*/  CS2R R24, SRZ ;  /* 0x0000000000187805 */ /* 0x000fe4000001ff00 */
[----:B------:R3:W4:Y:S01]  /*9f70*/  @!P0 LD.E.128 R32, [R20.64] ;  /* 0x0000001014208980 */ /* 0x000722000c101d00 */
[----:B-1----:R-:W-:-:S05]  /*9f80*/  @!P0 IADD3 R22, P2, R18, R15, RZ ;  /* 0x0000000f12168210 */ /* 0x002fca0007f5e0ff */
[----:B--2---:R-:W-:-:S05]  /*9f90*/  @!P0 IMAD.X R23, R17, 0x1, R16, P2 ;  /* 0x0000000111178824 */ /* 0x004fca00010e0610 */
[----:B------:R1:W2:Y:S01]  /*9fa0*/  @!P0 LD.E.128 R24, [R22.64] ;  /* 0x0000001016188980 */ /* 0x0002a2000c101d00 */
[----:B-----5:R-:W-:Y:S01]  /*9fb0*/  IMAD.MOV.U32 R17, RZ, RZ, R47 ;  /* 0x000000ffff117224 */ /* 0x020fe200078e002f */
[----:B------:R-:W-:Y:S01]  /*9fc0*/  MOV R18, R46 ;  /* 0x0000002e00127202 */ /* 0x000fe20000000f00 */
[----:B------:R-:W-:Y:S02]  /*9fd0*/  IMAD.MOV.U32 R16, RZ, RZ, R44 ;  /* 0x000000ffff107224 */ /* 0x000fe400078e002c */
[----:B------:R-:W-:Y:S01]  /*9fe0*/  IMAD.MOV.U32 R15, RZ, RZ, R45 ;  /* 0x000000ffff0f7224 */ /* 0x000fe200078e002d */
[----:B------:R-:W-:Y:S01]  /*9ff0*/  PRMT R69, R17, 0x5410, R18 ;  /* 0x0000541011457816 */ /* 0x000fe20000000012 */
[----:B------:R-:W-:Y:S01]  /*a000*/  IMAD.MOV.U32 R17, RZ, RZ, R43 ;  /* 0x000000ffff117224 */ /* 0x000fe200078e002b */
[----:B------:R-:W-:Y:S02]  /*a010*/  MOV R18, R42 ;  /* 0x0000002a00127202 */ /* 0x000fe40000000f00 */
[----:B------:R-:W-:Y:S01]  /*a020*/  PRMT R68, R15, 0x5410, R16 ;  /* 0x000054100f447816 */ /* 0x000fe20000000010 */
[----:B------:R-:W-:-:S02]  /*a030*/  IMAD.MOV.U32 R16, RZ, RZ, R40 ;  /* 0x000000ffff107224 */ /* 0x000fc400078e0028 */
[----:B------:R-:W-:Y:S01]  /*a040*/  IMAD.MOV.U32 R15, RZ, RZ, R41 ;  /* 0x000000ffff0f7224 */ /* 0x000fe200078e0029 */
[----:B------:R-:W-:-:S04]  /*a050*/  PRMT R67, R17, 0x5410, R18 ;  /* 0x0000541011437816 */ /* 0x000fc80000000012 */
[----:B------:R-:W-:Y:S01]  /*a060*/  PRMT R66, R15, 0x5410, R16 ;  /* 0x000054100f427816 */ /* 0x000fe20000000010 */
[----:B------:R-:W2:Y:S01]  /*a070*/  SHFL.IDX PT, R14, R14, 0x3, 0x181f ;  /* 0x00781f000e0e7f89 */ /* 0x000ea200000e0000 */
[----:B------:R-:W-:Y:S03]  /*a080*/  BSSY B0, `(.L_x_374) ;  /* 0x0000021000007945 */ /* 0x000fe60003800000 */
[----:B------:R-:W2:Y:S01]  /*a090*/  SHFL.IDX PT, R13, R13, 0x3, 0x181f ;  /* 0x00781f000d0d7f89 */ /* 0x000ea200000e0000 */
[----:B---3--:R-:W-:-:S03]  /*a0a0*/  CS2R R20, SRZ ;  /* 0x0000000000147805 */ /* 0x008fc6000001ff00 */
[----:B------:R-:W3:Y:S01]  /*a0b0*/  SHFL.IDX PT, R10, R10, 0x3, 0x181f ;  /* 0x00781f000a0a7f89 */ /* 0x000ee200000e0000 */
[----:B-1----:R-:W-:-:S03]  /*a0c0*/  CS2R R22, SRZ ;  /* 0x0000000000167805 */ /* 0x002fc6000001ff00 */
[----:B------:R-:W1:Y:S01]  /*a0d0*/  SHFL.IDX PT, R12, R12, 0x3, 0x181f ;  /* 0x00781f000c0c7f89 */ /* 0x000e6200000e0000 */
[----:B----4-:R-:W-:Y:S01]  /*a0e0*/  IMAD.MOV.U32 R17, RZ, RZ, R35 ;  /* 0x000000ffff117224 */ /* 0x010fe200078e0023 */
[----:B------:R-:W-:Y:S01]  /*a0f0*/  MOV R18, R34 ;  /* 0x0000002200127202 */ /* 0x000fe20000000f00 */
[----:B------:R-:W-:Y:S01]  /*a100*/  IMAD.MOV.U32 R16, RZ, RZ, R32 ;  /* 0x000000ffff107224 */ /* 0x000fe200078e0020 */
[----:B------:R-:W-:Y:S02]  /*a110*/  MOV R15, R33 ;  /* 0x00000021000f7202 */ /* 0x000fe40000000f00 */
[----:B------:R-:W-:Y:S02]  /*a120*/  PRMT R63, R17, 0x5410, R18 ;  /* 0x00005410113f7816 */ /* 0x000fe40000000012 */
[----:B------:R-:W-:Y:S01]  /*a130*/  PRMT R62, R15, 0x5410, R16 ;  /* 0x000054100f3e7816 */ /* 0x000fe20000000010 */
[----:B--2---:R-:W-:Y:S01]  /*a140*/  IMAD.MOV.U32 R18, RZ, RZ, R26 ;  /* 0x000000ffff127224 */ /* 0x004fe200078e001a */
[----:B------:R-:W-:Y:S01]  /*a150*/  MOV R16, R24 ;  /* 0x0000001800107202 */ /* 0x000fe20000000f00 */
[----:B------:R-:W-:-:S02]  /*a160*/  IMAD.MOV.U32 R17, RZ, RZ, R27 ;  /* 0x000000ffff117224 */ /* 0x000fc400078e001b */
[----:B------:R-:W-:-:S03]  /*a170*/  IMAD.MOV.U32 R15, RZ, RZ, R25 ;  /* 0x000000ffff0f7224 */ /* 0x000fc600078e0019 */
[----:B------:R-:W-:Y:S02]  /*a180*/  PRMT R61, R17, 0x5410, R18 ;  /* 0x00005410113d7816 */ /* 0x000fe40000000012 */
[----:B------:R-:W-:Y:S01]  /*a190*/  PRMT R60, R15, 0x5410, R16 ;  /* 0x000054100f3c7816 */ /* 0x000fe20000000010 */
[----:B------:R-:W-:Y:S01]  /*a1a0*/  CS2R R18, SRZ ;  /* 0x0000000000127805 */ /* 0x000fe2000001ff00 */
[----:B------:R-:W-:Y:S01]  /*a1b0*/  CS2R R16, SRZ ;  /* 0x0000000000107805 */ /* 0x000fe2000001ff00 */
[----:B------:R-:W-:Y:S05]  /*a1c0*/  @P6 BRA `(.L_x_375) ;  /* 0x000000c000006947 */ /* 0x000fea0003800000 */
[----:B-1-3--:R-:W-:Y:S01]  /*a1d0*/  CS2R R20, SRZ ;  /* 0x0000000000147805 */ /* 0x00afe2000001ff00 */
[----:B------:R-:W-:Y:S01]  /*a1e0*/  CS2R R18, SRZ ;  /* 0x0000000000127805 */ /* 0x000fe2000001ff00 */
[----:B------:R-:W-:Y:S01]  /*a1f0*/  CS2R R16, SRZ ;  /* 0x0000000000107805 */ /* 0x000fe2000001ff00 */
[----:B------:R-:W-:Y:S05]  /*a200*/  @P1 BRA `(.L_x_375) ;  /* 0x0000008000001947 */ /* 0x000fea0003800000 */
[C---:B------:R-:W-:Y:S01]  /*a210*/  IMAD.SHL.U32 R15, R64.reuse, 0x2, RZ ;  /* 0x00000002400f7824 */ /* 0x040fe200078e00ff */
[----:B------:R-:W-:-:S04]  /*a220*/  SHF.L.U64.HI R17, R64, 0x1, R65 ;  /* 0x0000000140117819 */ /* 0x000fc80000010241 */
[-C--:B------:R-:W-:Y:S02]  /*a230*/  IADD3 R20, P2, R13, R15.reuse, RZ ;  /* 0x0000000f0d147210 */ /* 0x080fe40007f5e0ff */
[----:B------:R-:W-:-:S03]  /*a240*/  IADD3 R16, P0, R10, R15, RZ ;  /* 0x0000000f0a107210 */ /* 0x000fc60007f1e0ff */
[--C-:B------:R-:W-:Y:S02]  /*a250*/  IMAD.X R21, R14, 0x1, R17.reuse, P2 ;  /* 0x000000010e157824 */ /* 0x100fe400010e0611 */
[----:B------:R-:W-:-:S04]  /*a260*/  IMAD.X R17, R12, 0x1, R17, P0 ;  /* 0x000000010c117824 */ /* 0x000fc800000e0611 */
[----:B------:R-:W5:Y:S04]  /*a270*/  LD.E.128 R20, [R20.64] ;  /* 0x0000001014147980 */ /* 0x000f68000c101d00 */
[----:B------:R-:W5:Y:S02]  /*a280*/  LD.E.128 R16, [R16.64] ;  /* 0x0000001010107980 */ /* 0x000f64000c101d00 */
.L_x_375:
[----:B-1-3--:R-:W-:Y:S05]  /*a290*/  BSYNC B0 ;  /* 0x0000000000007941 */ /* 0x00afea0003800000 */
.L_x_374:
[----:B------:R-:W-:Y:S01]  /*a2a0*/  IADD3 R51, -R118, R7, RZ ;  /* 0x0000000776337210 */ /* 0x000fe20007ffe1ff */
[----:B-----5:R-:W-:Y:S01]  /*a2b0*/  IMAD.MOV.U32 R10, RZ, RZ, R22 ;  /* 0x000000ffff0a7224 */ /* 0x020fe200078e0016 */
[----:B------:R-:W-:-:S04]  /*a2c0*/  DEPBAR.LE SB0, 0x1 ;  /* 0x000080400000791a */ /* 0x000fc80000000000 */
[----:B------:R-:W-:Y:S01]  /*a2d0*/  IMNMX R51, R51, 0x80, PT ;  /* 0x0000008033337817 */ /* 0x000fe20003800200 */
[----:B------:R-:W-:Y:S01]  /*a2e0*/  IMAD.MOV.U32 R12, RZ, RZ, R23 ;  /* 0x000000ffff0c7224 */ /* 0x000fe200078e0017 */
[----:B------:R-:W-:Y:S01]  /*a2f0*/  BSSY B0, `(.L_x_376) ;  /* 0x000006d000007945 */ /* 0x000fe20003800000 */
[----:B------:R-:W-:Y:S01]  /*a300*/  IMAD.MOV.U32 R7, RZ, RZ, R21 ;  /* 0x000000ffff077224 */ /* 0x000fe200078e0015 */
[----:B------:R-:W-:Y:S01]  /*a310*/  BAR.SYNC.DEFER_BLOCKING 0x0 ;  /* 0x0000000000007b1d */ /* 0x000fe20000010000 */
[----:B------:R-:W-:Y:S01]  /*a320*/  ISETP.GE.OR P0, PT, R4, R51, P1 ;  /* 0x000000330400720c */ /* 0x000fe20000f06670 */
[----:B------:R-:W-:Y:S01]  /*a330*/  IMAD.MOV.U32 R13, RZ, RZ, R18 ;  /* 0x000000ffff0d7224 */ /* 0x000fe200078e0012 */
[----:B------:R-:W-:Y:S01]  /*a340*/  PRMT R50, R12, 0x5410, R10 ;  /* 0x000054100c327816 */ /* 0x000fe2000000000a */
[----:B------:R-:W-:Y:S01]  /*a350*/  IMAD.MOV.U32 R10, RZ, RZ, R20 ;  /* 0x000000ffff0a7224 */ /* 0x000fe200078e0014 */
[----:B------:R-:W-:-:S04]  /*a360*/  MOV R12, R19 ;  /* 0x00000013000c7202 */ /* 0x000fc80000000f00 */
[----:B------:R-:W-:Y:S01]  /*a370*/  PRMT R49, R7, 0x5410, R10 ;  /* 0x0000541007317816 */ /* 0x000fe2000000000a */
[----:B------:R-:W-:Y:S01]  /*a380*/  IMAD.MOV.U32 R10, RZ, RZ, R16 ;  /* 0x000000ffff0a7224 */ /* 0x000fe200078e0010 */
[----:B------:R-:W-:Y:S02]  /*a390*/  MOV R7, R17 ;  /* 0x0000001100077202 */ /* 0x000fe40000000f00 */
[----:B------:R-:W-:Y:S02]  /*a3a0*/  PRMT R48, R12, 0x5410, R13 ;  /* 0x000054100c307816 */ /* 0x000fe4000000000d */
[----:B------:R-:W-:Y:S01]  /*a3b0*/  PRMT R7, R7, 0x5410, R10 ;  /* 0x0000541007077816 */ /* 0x000fe2000000000a */
[----:B------:R-:W-:Y:S05]  /*a3c0*/  @P0 BRA `(.L_x_377) ;  /* 0x000005f000000947 */ /* 0x000fea0003800000 */
[----:B------:R-:W-:Y:S01]  /*a3d0*/  MOV R10, c[0x0][0x27c] ;  /* 0x00009f00000a7a02 */ /* 0x000fe20000000f00 */
[--C-:B------:R-:W-:Y:S01]  /*a3e0*/  HADD2.F32 R80, -RZ, R71.reuse.H0_H0 ;  /* 0x20000047ff507230 */ /* 0x100fe20000004100 */
[--C-:B------:R-:W-:Y:S01]  /*a3f0*/  SHF.R.U64 R52, R52, 0x10, R53.reuse ;  /* 0x0000001034347819 */ /* 0x100fe20000001235 */
[----:B------:R-:W-:Y:S01]  /*a400*/  HADD2.F32 R71, -RZ, R71.H1_H1 ;  /* 0x30000047ff477230 */ /* 0x000fe20000004100 */
[----:B------:R-:W-:Y:S01]  /*a410*/  LEA.HI R13, R10, R29, RZ, 0x1d ;  /* 0x0000001d0a0d7211 */ /* 0x000fe200078fe8ff */
[--C-:B------:R-:W-:Y:S01]  /*a420*/  HADD2.F32 R88, -RZ, R73.reuse.H0_H0 ;  /* 0x20000049ff587230 */ /* 0x100fe20000004100 */
[----:B------:R-:W-:Y:S01]  /*a430*/  SHF.R.U32.HI R76, RZ, 0x10, R53 ;  /* 0x00000010ff4c7819 */ /* 0x000fe20000011635 */
[----:B------:R-:W-:Y:S01]  /*a440*/  HADD2.F32 R94, -RZ, R73.H1_H1 ;  /* 0x30000049ff5e7230 */ /* 0x000fe20000004100 */
[----:B------:R-:W-:Y:S01]  /*a450*/  SHF.R.S32.HI R10, RZ, 0x1f, R13 ;  /* 0x0000001fff0a7819 */ /* 0x000fe2000001140d */
[----:B------:R-:W-:Y:S01]  /*a460*/  HADD2.F32 R73, -RZ, R72.H1_H1 ;  /* 0x30000048ff497230 */ /* 0x000fe20000004100 */
[----:B------:R-:W-:Y:S01]  /*a470*/  SHF.L.U32 R12, R13, 0x3, RZ ;  /* 0x000000030d0c7819 */ /* 0x000fe200000006ff */
[----:B------:R-:W-:Y:S01]  /*a480*/  HADD2.F32 R76, -RZ, R76.H0_H0 ;  /* 0x2000004cff4c7230 */ /* 0x000fe20000004100 */
[----:B------:R-:W-:Y:S01]  /*a490*/  LEA.HI R10, R10, R13, RZ, 0x3 ;  /* 0x0000000d0a0a7211 */ /* 0x000fe200078f18ff */
[--C-:B------:R-:W-:Y:S01]  /*a4a0*/  HADD2.F32 R85, -RZ, R75.reuse.H1_H1 ;  /* 0x3000004bff557230 */ /* 0x100fe20000004100 */
[----:B------:R-:W-:Y:S01]  /*a4b0*/  LOP3.LUT R12, R11, 0x38, R12, 0xf8, !PT ;  /* 0x000000380b0c7812 */ /* 0x000fe200078ef80c */
[----:B------:R-:W-:Y:S01]  /*a4c0*/  HADD2.F32 R75, -RZ, R75.H0_H0 ;  /* 0x2000004bff4b7230 */ /* 0x000fe20000004100 */
[----:B------:R-:W-:Y:S01]  /*a4d0*/  SHF.L.U32 R10, R10, 0xa, RZ ;  /* 0x0000000a0a0a7819 */ /* 0x000fe200000006ff */
[----:B------:R-:W-:Y:S01]  /*a4e0*/  HADD2.F32 R52, -RZ, R52.H0_H0 ;  /* 0x20000034ff347230 */ /* 0x000fe20000004100 */
[----:B------:R-:W-:-:S02]  /*a4f0*/  LOP3.LUT R9, R12, R9, RZ, 0x3c, !PT ;  /* 0x000000090c097212 */ /* 0x000fc400078e3cff */
[----:B------:R-:W-:Y:S01]  /*a500*/  LOP3.LUT R10, R10, 0x7fffe000, RZ, 0xc0, !PT ;  /* 0x7fffe0000a0a7812 */ /* 0x000fe200078ec0ff */
[----:B------:R-:W1:Y:S01]  /*a510*/  LDS.128 R12, [R6+0x100] ;  /* 0x00010000060c7984 */ /* 0x000e620000000c00 */
[--C-:B------:R-:W-:Y:S02]  /*a520*/  SHF.R.U64 R53, R58, 0x10, R59.reuse ;  /* 0x000000103a357819 */ /* 0x100fe4000000123b */
[----:B------:R-:W-:Y:S02]  /*a530*/  IADD3 R9, R9, R10, R8 ;  /* 0x0000000a09097210 */ /* 0x000fe40007ffe008 */
[----:B------:R-:W-:Y:S01]  /*a540*/  SHF.R.U32.HI R58, RZ, 0x10, R59 ;  /* 0x00000010ff3a7819 */ /* 0x000fe2000001163b */
[----:B------:R-:W-:Y:S01]  /*a550*/  HADD2.F32 R53, -RZ, R53.H0_H0 ;  /* 0x20000035ff357230 */ /* 0x000fe20000004100 */
[----:B------:R-:W-:Y:S02]  /*a560*/  SHF.L.U32 R70, R9, 0x1, RZ ;  /* 0x0000000109467819 */ /* 0x000fe400000006ff */
[--C-:B------:R-:W-:Y:S01]  /*a570*/  SHF.R.U64 R56, R56, 0x10, R57.reuse ;  /* 0x0000001038387819 */ /* 0x100fe20000001239 */
[----:B------:R-:W-:Y:S01]  /*a580*/  HADD2.F32 R58, -RZ, R58.H0_H0 ;  /* 0x2000003aff3a7230 */ /* 0x000fe20000004100 */
[----:B------:R-:W-:Y:S01]  /*a590*/  SHF.R.U32.HI R57, RZ, 0x10, R57 ;  /* 0x00000010ff397819 */ /* 0x000fe20000011639 */
[----:B------:R-:W2:Y:S01]  /*a5a0*/  LDS.128 R8, [R70+0x100] ;  /* 0x0001000046087984 */ /* 0x000ea20000000c00 */
[--C-:B------:R-:W-:Y:S01]  /*a5b0*/  SHF.R.U64 R54, R54, 0x10, R55.reuse ;  /* 0x0000001036367819 */ /* 0x100fe20000001237 */
[----:B------:R-:W-:Y:S01]  /*a5c0*/  HADD2.F32 R56, -RZ, R56.H0_H0 ;  /* 0x20000038ff387230 */ /* 0x000fe20000004100 */
[----:B------:R-:W-:Y:S01]  /*a5d0*/  SHF.R.U32.HI R55, RZ, 0x10, R55 ;  /* 0x00000010ff377819 */ /* 0x000fe20000011637 */
[----:B------:R-:W-:-:S02]  /*a5e0*/  HADD2.F32 R92, -RZ, R57.H0_H0 ;  /* 0x20000039ff5c7230 */ /* 0x000fc40000004100 */
[----:B------:R-:W-:Y:S02]  /*a5f0*/  HADD2.F32 R54, -RZ, R54.H0_H0 ;  /* 0x20000036ff367230 */ /* 0x000fe40000004100 */
[--C-:B-1----:R-:W-:Y:S02]  /*a600*/  HADD2.F32 R59, -RZ, R13.reuse.H0_H0 ;  /* 0x2000000dff3b7230 */ /* 0x102fe40000004100 */
[----:B------:R-:W-:Y:S02]  /*a610*/  HADD2.F32 R13, -RZ, R13.H1_H1 ;  /* 0x3000000dff0d7230 */ /* 0x000fe40000004100 */
[--C-:B------:R-:W-:Y:S01]  /*a620*/  HADD2.F32 R77, -RZ, R12.reuse.H0_H0 ;  /* 0x2000000cff4d7230 */ /* 0x100fe20000004100 */
[----:B------:R-:W-:Y:S01]  /*a630*/  FMUL.FTZ R86, R59, R80 ;  /* 0x000000503b567220 */ /* 0x000fe20000410000 */
[----:B------:R-:W-:Y:S01]  /*a640*/  HADD2.F32 R78, -RZ, R12.H1_H1 ;  /* 0x3000000cff4e7230 */ /* 0x000fe20000004100 */
[----:B------:R-:W-:Y:S01]  /*a650*/  FMUL.FTZ R90, R13, R76 ;  /* 0x0000004c0d5a7220 */ /* 0x000fe20000410000 */
[--C-:B------:R-:W-:Y:S01]  /*a660*/  HADD2.F32 R12, -RZ, R14.reuse.H0_H0 ;  /* 0x2000000eff0c7230 */ /* 0x100fe20000004100 */
[----:B------:R-:W-:Y:S01]  /*a670*/  FMUL.FTZ R57, R77, R71 ;  /* 0x000000474d397220 */ /* 0x000fe20000410000 */
[----:B------:R-:W-:-:S02]  /*a680*/  HADD2.F32 R79, -RZ, R14.H1_H1 ;  /* 0x3000000eff4f7230 */ /* 0x000fc40000004100 */
[--C-:B--2---:R-:W-:Y:S02]  /*a690*/  HADD2.F32 R81, -RZ, R9.reuse.H0_H0 ;  /* 0x20000009ff517230 */ /* 0x104fe40000004100 */
[----:B------:R-:W-:Y:S02]  /*a6a0*/  HADD2.F32 R9, -RZ, R9.H1_H1 ;  /* 0x30000009ff097230 */ /* 0x000fe40000004100 */
[--C-:B------:R-:W-:Y:S01]  /*a6b0*/  HADD2.F32 R82, -RZ, R8.reuse.H0_H0 ;  /* 0x20000008ff527230 */ /* 0x100fe20000004100 */
[C---:B------:R-:W-:Y:S01]  /*a6c0*/  FMUL.FTZ R80, R81.reuse, R80 ;  /* 0x0000005051507220 */ /* 0x040fe20000410000 */
[--C-:B------:R-:W-:Y:S01]  /*a6d0*/  HADD2.F32 R14, -RZ, R15.reuse.H0_H0 ;  /* 0x2000000fff0e7230 */ /* 0x100fe20000004100 */
[----:B------:R-:W-:Y:S01]  /*a6e0*/  FFMA.FTZ R86, R81, R88, R86 ;  /* 0x0000005851567223 */ /* 0x000fe20000010056 */
[----:B------:R-:W-:Y:S01]  /*a6f0*/  HADD2.F32 R83, -RZ, R8.H1_H1 ;  /* 0x30000008ff537230 */ /* 0x000fe20000004100 */
[C---:B------:R-:W-:Y:S01]  /*a700*/  FMUL.FTZ R76, R9.reuse, R76 ;  /* 0x0000004c094c7220 */ /* 0x040fe20000410000 */
[----:B------:R-:W-:Y:S01]  /*a710*/  HADD2.F32 R81, -RZ, R72.H0_H0 ;  /* 0x20000048ff517230 */ /* 0x000fe20000004100 */
[----:B------:R-:W-:Y:S01]  /*a720*/  FFMA.FTZ R9, R9, R92, R90 ;  /* 0x0000005c09097223 */ /* 0x000fe2000001005a */
[--C-:B------:R-:W-:Y:S01]  /*a730*/  HADD2.F32 R8, -RZ, R10.reuse.H0_H0 ;  /* 0x2000000aff087230 */ /* 0x100fe20000004100 */
[C---:B------:R-:W-:Y:S01]  /*a740*/  FMUL.FTZ R71, R82.reuse, R71 ;  /* 0x0000004752477220 */ /* 0x040fe20000410000 */
[----:B------:R-:W-:Y:S01]  /*a750*/  HADD2.F32 R15, -RZ, R15.H1_H1 ;  /* 0x3000000fff0f7230 */ /* 0x000fe20000004100 */
[----:B------:R-:W-:Y:S01]  /*a760*/  FFMA.FTZ R57, R82, R94, R57 ;  /* 0x0000005e52397223 */ /* 0x000fe20000010039 */
[----:B------:R-:W-:Y:S01]  /*a770*/  HADD2.F32 R90, -RZ, R55.H0_H0 ;  /* 0x20000037ff5a7230 */ /* 0x000fe20000004100 */
[----:B------:R-:W-:Y:S01]  /*a780*/  FMUL.FTZ R82, R12, R73 ;  /* 0x000000490c527220 */ /* 0x000fe20000410000 */
[----:B------:R-:W-:Y:S01]  /*a790*/  HADD2.F32 R84, -RZ, R10.H1_H1 ;  /* 0x3000000aff547230 */ /* 0x000fe20000004100 */
[----:B------:R-:W-:Y:S01]  /*a7a0*/  FMUL.FTZ R72, R14, R81 ;  /* 0x000000510e487220 */ /* 0x000fe20000410000 */
[--C-:B------:R-:W-:Y:S01]  /*a7b0*/  HADD2.F32 R10, -RZ, R11.reuse.H0_H0 ;  /* 0x2000000bff0a7230 */ /* 0x100fe20000004100 */
[C---:B------:R-:W-:Y:S01]  /*a7c0*/  FMUL.FTZ R73, R8.reuse, R73 ;  /* 0x0000004908497220 */ /* 0x040fe20000410000 */
[----:B------:R-:W-:Y:S01]  /*a7d0*/  HADD2.F32 R11, -RZ, R11.H1_H1 ;  /* 0x3000000bff0b7230 */ /* 0x000fe20000004100 */
[----:B------:R-:W-:Y:S01]  /*a7e0*/  FFMA.FTZ R55, R8, R85, R82 ;  /* 0x0000005508377223 */ /* 0x000fe20000010052 */
[----:B------:R-:W-:Y:S01]  /*a7f0*/  F2FP.PACK_AB R9, R9, R86 ;  /* 0x000000560909723e */ /* 0x000fe200000000ff */
[----:B------:R-:W-:-:S02]  /*a800*/  FMUL.FTZ R8, R15, R90 ;  /* 0x0000005a0f087220 */ /* 0x000fc40000410000 */
[C---:B------:R-:W-:Y:S02]  /*a810*/  FMUL.FTZ R81, R10.reuse, R81 ;  /* 0x000000510a517220 */ /* 0x040fe40000410000 */
[----:B------:R-:W-:Y:S02]  /*a820*/  FFMA.FTZ R72, R10, R75, R72 ;  /* 0x0000004b0a487223 */ /* 0x000fe40000010048 */
[----:B------:R-:W-:Y:S02]  /*a830*/  FMUL.FTZ R90, R11, R90 ;  /* 0x0000005a0b5a7220 */ /* 0x000fe40000410000 */
[----:B------:R-:W-:Y:S02]  /*a840*/  FMUL.FTZ R10, R79, R54 ;  /* 0x000000364f0a7220 */ /* 0x000fe40000410000 */
[----:B------:R-:W-:Y:S02]  /*a850*/  FFMA.FTZ R11, R11, R58, R8 ;  /* 0x0000003a0b0b7223 */ /* 0x000fe40000010008 */
[----:B------:R-:W-:-:S02]  /*a860*/  FMUL.FTZ R87, R83, R52 ;  /* 0x0000003453577220 */ /* 0x000fc40000410000 */
[----:B------:R-:W-:Y:S01]  /*a870*/  FMUL.FTZ R54, R84, R54 ;  /* 0x0000003654367220 */ /* 0x000fe20000410000 */
[----:B------:R-:W-:Y:S01]  /*a880*/  F2FP.PACK_AB R11, R11, R72 ;  /* 0x000000480b0b723e */ /* 0x000fe200000000ff */
[----:B------:R-:W-:Y:S02]  /*a890*/  FMUL.FTZ R8, R78, R52 ;  /* 0x000000344e087220 */ /* 0x000fe40000410000 */
[----:B------:R-:W-:Y:S02]  /*a8a0*/  FFMA.FTZ R73, R12, R85, -R73 ;  /* 0x000000550c497223 */ /* 0x000fe40000010849 */
[----:B------:R-:W-:Y:S02]  /*a8b0*/  FFMA.FTZ R81, R14, R75, -R81 ;  /* 0x0000004b0e517223 */ /* 0x000fe40000010851 */
[----:B------:R-:W-:Y:S02]  /*a8c0*/  FFMA.FTZ R80, R59, R88, -R80 ;  /* 0x000000583b507223 */ /* 0x000fe40000010850 */
[----:B------:R-:W-:-:S02]  /*a8d0*/  FFMA.FTZ R13, R13, R92, -R76 ;  /* 0x0000005c0d0d7223 */ /* 0x000fc4000001084c */
[----:B------:R-:W-:Y:S02]  /*a8e0*/  FFMA.FTZ R71, R77, R94, -R71 ;  /* 0x0000005e4d477223 */ /* 0x000fe40000010847 */
[----:B------:R-:W-:Y:S01]  /*a8f0*/  FFMA.FTZ R90, R15, R58, -R90 ;  /* 0x0000003a0f5a7223 */ /* 0x000fe2000001085a */
[----:B------:R-:W-:Y:S01]  /*a900*/  F2FP.PACK_AB R13, R13, R80 ;  /* 0x000000500d0d723e */ /* 0x000fe200000000ff */
[-C--:B------:R-:W-:Y:S02]  /*a910*/  FFMA.FTZ R12, R78, R56.reuse, -R87 ;  /* 0x000000384e0c7223 */ /* 0x080fe40000010857 */
[----:B------:R-:W-:Y:S01]  /*a920*/  FFMA.FTZ R14, R79, R53, -R54 ;  /* 0x000000354f0e7223 */ /* 0x000fe20000010836 */
[----:B------:R-:W-:Y:S01]  /*a930*/  F2FP.PACK_AB R15, R90, R81 ;  /* 0x000000515a0f723e */ /* 0x000fe200000000ff */
[----:B------:R-:W-:Y:S01]  /*a940*/  FFMA.FTZ R8, R83, R56, R8 ;  /* 0x0000003853087223 */ /* 0x000fe20000010008 */
[----:B------:R-:W-:Y:S01]  /*a950*/  F2FP.PACK_AB R12, R12, R71 ;  /* 0x000000470c0c723e */ /* 0x000fe200000000ff */
[----:B------:R-:W-:Y:S01]  /*a960*/  FFMA.FTZ R10, R84, R53, R10 ;  /* 0x00000035540a7223 */ /* 0x000fe2000001000a */
[----:B------:R-:W-:-:S02]  /*a970*/  F2FP.PACK_AB R14, R14, R73 ;  /* 0x000000490e0e723e */ /* 0x000fc400000000ff */
[----:B------:R-:W-:Y:S02]  /*a980*/  F2FP.PACK_AB R8, R8, R57 ;  /* 0x000000390808723e */ /* 0x000fe400000000ff */
[----:B------:R-:W-:Y:S01]  /*a990*/  F2FP.PACK_AB R10, R10, R55 ;  /* 0x000000370a0a723e */ /* 0x000fe200000000ff */
[----:B------:R1:W-:Y:S04]  /*a9a0*/  STS.128 [R6+0x100], R12 ;  /* 0x0001000c06007388 */ /* 0x0003e80000000c00 */
[----:B------:R1:W-:Y:S02]  /*a9b0*/  STS.128 [R70+0x100], R8 ;  /* 0x0001000846007388 */ /* 0x0003e40000000c00 */
.L_x_377:
[----:B------:R-:W-:Y:S05]  /*a9c0*/  BSYNC B0 ;  /* 0x0000000000007941 */ /* 0x000fea0003800000 */
.L_x_376:
[----:B-1----:R-:W-:Y:S01]  /*a9d0*/  IADD3 R9, R4, 0x20, RZ ;  /* 0x0000002004097810 */ /* 0x002fe20007ffe0ff */
[----:B------:R-:W-:Y:S03]  /*a9e0*/  BSSY B0, `(.L_x_378) ;  /* 0x000006c000007945 */ /* 0x000fe60003800000 */
[----:B------:R-:W-:-:S13]  /*a9f0*/  ISETP.GE.OR P0, PT, R9, R51, P1 ;  /* 0x000000330900720c */ /* 0x000fda0000f06670 */
[----:B------:R-:W-:Y:S05]  /*aa00*/  @P0 BRA `(.L_x_379) ;  /* 0x0000069000000947 */ /* 0x000fea0003800000 */
[----:B------:R-:W-:Y:S01]  /*aa10*/  MOV R8, c[0x0][0x27c] ;  /* 0x00009f0000087a02 */ /* 0x000fe20000000f00 */
[----:B------:R-:W-:Y:S01]  /*aa20*/  HADD2.F32 R78, -RZ, R67.H0_H0 ;  /* 0x20000043ff4e7230 */ /* 0x000fe20000004100 */
[----:B------:R-:W-:Y:S01]  /*aa30*/  SHF.R.S32.HI R6, RZ, 0x1f, R9 ;  /* 0x0000001fff067819 */ /* 0x000fe20000011409 */
[--C-:B------:R-:W-:Y:S01]  /*aa40*/  HADD2.F32 R58, -RZ, R66.reuse.H0_H0 ;  /* 0x20000042ff3a7230 */ /* 0x100fe20000004100 */
[----:B------:R-:W-:Y:S01]  /*aa50*/  LEA.HI R11, R8, R29, RZ, 0x1d ;  /* 0x0000001d080b7211 */ /* 0x000fe200078fe8ff */
[----:B------:R-:W-:Y:S01]  /*aa60*/  HADD2.F32 R84, -RZ, R69.H0_H0 ;  /* 0x20000045ff547230 */ /* 0x000fe20000004100 */
[----:B------:R-:W-:Y:S01]  /*aa70*/  LEA.HI R6, R6, R9, RZ, 0x3 ;  /* 0x0000000906067211 */ /* 0x000fe200078f18ff */
[----:B------:R-:W-:Y:S01]  /*aa80*/  HADD2.F32 R66, -RZ, R66.H1_H1 ;  /* 0x30000042ff427230 */ /* 0x000fe20000004100 */
[----:B------:R-:W-:Y:S01]  /*aa90*/  SHF.R.S32.HI R8, RZ, 0x1f, R11 ;  /* 0x0000001fff087819 */ /* 0x000fe2000001140b */
[--C-:B------:R-:W-:Y:S01]  /*aaa0*/  HADD2.F32 R76, -RZ, R68.reuse.H0_H0 ;  /* 0x20000044ff4c7230 */ /* 0x100fe20000004100 */
[----:B------:R-:W-:Y:S01]  /*aab0*/  SHF.L.U32 R10, R9, 0x6, RZ ;  /* 0x00000006090a7819 */ /* 0x000fe200000006ff */
[----:B------:R-:W-:Y:S01]  /*aac0*/  IMAD.SHL.U32 R6, R6, 0x40, RZ ;  /* 0x0000004006067824 */ /* 0x000fe200078e00ff */
[----:B------:R-:W-:Y:S01]  /*aad0*/  LEA.HI R8, R8, R11, RZ, 0x3 ;  /* 0x0000000b08087211 */ /* 0x000fe200078f18ff */
[----:B------:R-:W-:Y:S01]  /*aae0*/  HADD2.F32 R68, -RZ, R68.H1_H1 ;  /* 0x30000044ff447230 */ /* 0x000fe20000004100 */
[----:B------:R-:W-:Y:S01]  /*aaf0*/  LOP3.LUT R10, R10, 0x1c0, RZ, 0xc0, !PT ;  /* 0x000001c00a0a7812 */ /* 0x000fe200078ec0ff */
[----:B------:R-:W-:Y:S01]  /*ab00*/  HADD2.F32 R67, -RZ, R67.H1_H1 ;  /* 0x30000043ff437230 */ /* 0x000fe20000004100 */
[----:B------:R-:W-:Y:S01]  /*ab10*/  SHF.L.U32 R9, R11, 0x3, RZ ;  /* 0x000000030b097819 */ /* 0x000fe200000006ff */
[----:B------:R-:W-:Y:S01]  /*ab20*/  IMAD.SHL.U32 R8, R8, 0x400, RZ ;  /* 0x0000040008087824 */ /* 0x000fe200078e00ff */
[----:B------:R-:W-:Y:S01]  /*ab30*/  LOP3.LUT R12, R10, 0x38, R64, 0xf8, !PT ;  /* 0x000000380a0c7812 */ /* 0x000fe200078ef840 */
[----:B------:R-:W-:Y:S01]  /*ab40*/  HADD2.F32 R69, -RZ, R69.H1_H1 ;  /* 0x30000045ff457230 */ /* 0x000fe20000004100 */
[----:B------:R-:W-:-:S02]  /*ab50*/  SHF.R.U32.HI R13, RZ, 0x3, R10 ;  /* 0x00000003ff0d7819 */ /* 0x000fc4000001160a */
[----:B------:R-:W-:Y:S02]  /*ab60*/  LOP3.LUT R6, R6, 0xfffffe00, RZ, 0xc0, !PT ;  /* 0xfffffe0006067812 */ /* 0x000fe400078ec0ff */
[----:B------:R-:W-:Y:S02]  /*ab70*/  LOP3.LUT R10, R10, 0x38, R9, 0xf8, !PT ;  /* 0x000000380a0a7812 */ /* 0x000fe400078ef809 */
[----:B------:R-:W-:Y:S02]  /*ab80*/  LOP3.LUT R12, R6, R12, R13, 0xf6, !PT ;  /* 0x0000000c060c7212 */ /* 0x000fe400078ef60d */
[----:B------:R-:W-:Y:S02]  /*ab90*/  LOP3.LUT R13, R10, R13, RZ, 0x3c, !PT ;  /* 0x0000000d0a0d7212 */ /* 0x000fe400078e3cff */
[----:B------:R-:W-:Y:S02]  /*aba0*/  LOP3.LUT R8, R8, 0x7fffe000, RZ, 0xc0, !PT ;  /* 0x7fffe00008087812 */ /* 0x000fe400078ec0ff */
[----:B------:R-:W-:-:S02]  /*abb0*/  SHF.L.U32 R52, R12, 0x1, RZ ;  /* 0x000000010c347819 */ /* 0x000fc400000006ff */
[----:B------:R-:W-:Y:S02]  /*abc0*/  IADD3 R6, R13, R8, R6 ;  /* 0x000000080d067210 */ /* 0x000fe40007ffe006 */
[--C-:B------:R-:W-:Y:S01]  /*abd0*/  SHF.R.U64 R40, R40, 0x10, R41.reuse ;  /* 0x0000001028287819 */ /* 0x100fe20000001229 */
[----:B------:R-:W1:Y:S01]  /*abe0*/  LDS.128 R12, [R52+0x100] ;  /* 0x00010000340c7984 */ /* 0x000e620000000c00 */
[----:B------:R-:W-:Y:S02]  /*abf0*/  SHF.L.U32 R6, R6, 0x1, RZ ;  /* 0x0000000106067819 */ /* 0x000fe400000006ff */
[----:B------:R-:W-:Y:S02]  /*ac00*/  SHF.R.U32.HI R53, RZ, 0x10, R41 ;  /* 0x00000010ff357819 */ /* 0x000fe40000011629 */
[--C-:B------:R-:W-:Y:S01]  /*ac10*/  SHF.R.U64 R41, R46, 0x10, R47.reuse ;  /* 0x000000102e297819 */ /* 0x100fe2000000122f */
[----:B------:R-:W2:Y:S01]  /*ac20*/  LDS.128 R8, [R6+0x100] ;  /* 0x0001000006087984 */ /* 0x000ea20000000c00 */
[----:B------:R-:W-:Y:S01]  /*ac30*/  SHF.R.U32.HI R46, RZ, 0x10, R47 ;  /* 0x00000010ff2e7819 */ /* 0x000fe2000001162f */
[----:B------:R-:W-:Y:S01]  /*ac40*/  HADD2.F32 R53, -RZ, R53.H0_H0 ;  /* 0x20000035ff357230 */ /* 0x000fe20000004100 */
[----:B------:R-:W-:-:S02]  /*ac50*/  SHF.R.U64 R44, R44, 0x10, R45 ;  /* 0x000000102c2c7819 */ /* 0x000fc4000000122d */
[----:B------:R-:W-:Y:S01]  /*ac60*/  SHF.R.U32.HI R45, RZ, 0x10, R45 ;  /* 0x00000010ff2d7819 */ /* 0x000fe2000001162d */
[----:B------:R-:W-:Y:S01]  /*ac70*/  HADD2.F32 R86, -RZ, R46.H0_H0 ;  /* 0x2000002eff567230 */ /* 0x000fe20000004100 */
[--C-:B------:R-:W-:Y:S01]  /*ac80*/  SHF.R.U64 R42, R42, 0x10, R43.reuse ;  /* 0x000000102a2a7819 */ /* 0x100fe2000000122b */
[----:B------:R-:W-:Y:S01]  /*ac90*/  HADD2.F32 R44, -RZ, R44.H0_H0 ;  /* 0x2000002cff2c7230 */ /* 0x000fe20000004100 */
[----:B------:R-:W-:Y:S01]  /*aca0*/  SHF.R.U32.HI R43, RZ, 0x10, R43 ;  /* 0x00000010ff2b7819 */ /* 0x000fe2000001162b */
[----:B------:R-:W-:Y:S02]  /*acb0*/  HADD2.F32 R45, -RZ, R45.H0_H0 ;  /* 0x2000002dff2d7230 */ /* 0x000fe40000004100 */
[--C-:B-1----:R-:W-:Y:S02]  /*acc0*/  HADD2.F32 R47, -RZ, R13.reuse.H0_H0 ;  /* 0x2000000dff2f7230 */ /* 0x102fe40000004100 */
[----:B------:R-:W-:Y:S02]  /*acd0*/  HADD2.F32 R54, -RZ, R13.H1_H1 ;  /* 0x3000000dff367230 */ /* 0x000fe40000004100 */
[----:B------:R-:W-:Y:S01]  /*ace0*/  HADD2.F32 R13, -RZ, R15.H0_H0 ;  /* 0x2000000fff0d7230 */ /* 0x000fe20000004100 */
[----:B------:R-:W-:Y:S01]  /*acf0*/  FMUL.FTZ R72, R47, R58 ;  /* 0x0000003a2f487220 */ /* 0x000fe20000410000 */
[--C-:B--2---:R-:W-:Y:S01]  /*ad00*/  HADD2.F32 R57, -RZ, R9.reuse.H0_H0 ;  /* 0x20000009ff397230 */ /* 0x104fe20000004100 */
[-C--:B------:R-:W-:Y:S01]  /*ad10*/  FMUL.FTZ R80, R54, R53.reuse ;  /* 0x0000003536507220 */ /* 0x080fe20000410000 */
[----:B------:R-:W-:Y:S01]  /*ad20*/  HADD2.F32 R59, -RZ, R9.H1_H1 ;  /* 0x30000009ff3b7230 */ /* 0x000fe20000004100 */
[----:B------:R-:W-:Y:S01]  /*ad30*/  FMUL.FTZ R82, R13, R78 ;  /* 0x0000004e0d527220 */ /* 0x000fe20000410000 */
[----:B------:R-:W-:Y:S01]  /*ad40*/  HADD2.F32 R9, -RZ, R11.H0_H0 ;  /* 0x2000000bff097230 */ /* 0x000fe20000004100 */
[----:B------:R-:W-:Y:S01]  /*ad50*/  FMUL.FTZ R58, R57, R58 ;  /* 0x0000003a393a7220 */ /* 0x000fe20000410000 */
[----:B------:R-:W-:Y:S01]  /*ad60*/  HADD2.F32 R55, -RZ, R12.H0_H0 ;  /* 0x2000000cff377230 */ /* 0x000fe20000004100 */
[----:B------:R-:W-:Y:S01]  /*ad70*/  FMUL.FTZ R53, R59, R53 ;  /* 0x000000353b357220 */ /* 0x000fe20000410000 */
[----:B------:R-:W-:Y:S01]  /*ad80*/  HADD2.F32 R70, -RZ, R8.H0_H0 ;  /* 0x20000008ff467230 */ /* 0x000fe20000004100 */
[C---:B------:R-:W-:Y:S01]  /*ad90*/  FMUL.FTZ R78, R9.reuse, R78 ;  /* 0x0000004e094e7220 */ /* 0x040fe20000410000 */
[----:B------:R-:W-:Y:S01]  /*ada0*/  HADD2.F32 R56, -RZ, R12.H1_H1 ;  /* 0x3000000cff387230 */ /* 0x000fe20000004100 */
[----:B------:R-:W-:Y:S01]  /*adb0*/  FFMA.FTZ R82, R9, R84, R82 ;  /* 0x0000005409527223 */ /* 0x000fe20000010052 */
[----:B------:R-:W-:Y:S01]  /*adc0*/  HADD2.F32 R12, -RZ, R14.H0_H0 ;  /* 0x2000000eff0c7230 */ /* 0x000fe20000004100 */
[-C--:B------:R-:W-:Y:S01]  /*add0*/  FMUL.FTZ R9, R55, R66.reuse ;  /* 0x0000004237097220 */ /* 0x080fe20000410000 */
[----:B------:R-:W-:Y:S01]  /*ade0*/  HADD2.F32 R71, -RZ, R8.H1_H1 ;  /* 0x30000008ff477230 */ /* 0x000fe20000004100 */
[C---:B------:R-:W-:Y:S01]  /*adf0*/  FMUL.FTZ R66, R70.reuse, R66 ;  /* 0x0000004246427220 */ /* 0x040fe20000410000 */
[----:B------:R-:W-:Y:S01]  /*ae00*/  HADD2.F32 R8, -RZ, R10.H0_H0 ;  /* 0x2000000aff087230 */ /* 0x000fe20000004100 */
[----:B------:R-:W-:Y:S01]  /*ae10*/  FFMA.FTZ R59, R59, R45, R80 ;  /* 0x0000002d3b3b7223 */ /* 0x000fe20000010050 */
[----:B------:R-:W-:Y:S01]  /*ae20*/  HADD2.F32 R80, -RZ, R43.H0_H0 ;  /* 0x2000002bff507230 */ /* 0x000fe20000004100 */
[----:B------:R-:W-:Y:S01]  /*ae30*/  FFMA.FTZ R70, R70, R68, R9 ;  /* 0x0000004446467223 */ /* 0x000fe20000010009 */
[----:B------:R-:W-:Y:S01]  /*ae40*/  HADD2.F32 R15, -RZ, R15.H1_H1 ;  /* 0x3000000fff0f7230 */ /* 0x000fe20000004100 */
[----:B------:R-:W-:Y:S01]  /*ae50*/  FFMA.FTZ R72, R57, R76, R72 ;  /* 0x0000004c39487223 */ /* 0x000fe20000010048 */
[----:B------:R-:W-:Y:S01]  /*ae60*/  HADD2.F32 R14, -RZ, R14.H1_H1 ;  /* 0x3000000eff0e7230 */ /* 0x000fe20000004100 */
[-C--:B------:R-:W-:Y:S01]  /*ae70*/  FMUL.FTZ R9, R12, R67.reuse ;  /* 0x000000430c097220 */ /* 0x080fe20000410000 */
[----:B------:R-:W-:Y:S01]  /*ae80*/  HADD2.F32 R43, -RZ, R40.H0_H0 ;  /* 0x20000028ff2b7230 */ /* 0x000fe20000004100 */
[C---:B------:R-:W-:Y:S01]  /*ae90*/  FMUL.FTZ R67, R8.reuse, R67 ;  /* 0x0000004308437220 */ /* 0x040fe20000410000 */
[----:B------:R-:W-:Y:S01]  /*aea0*/  HADD2.F32 R57, -RZ, R42.H0_H0 ;  /* 0x2000002aff397230 */ /* 0x000fe20000004100 */
[----:B------:R-:W-:Y:S01]  /*aeb0*/  FFMA.FTZ R40, R8, R69, R9 ;  /* 0x0000004508287223 */ /* 0x000fe20000010009 */
[----:B------:R-:W-:Y:S01]  /*aec0*/  HADD2.F32 R11, -RZ, R11.H1_H1 ;  /* 0x3000000bff0b7230 */ /* 0x000fe20000004100 */
[----:B------:R-:W-:Y:S01]  /*aed0*/  FMUL.FTZ R46, R15, R80 ;  /* 0x000000500f2e7220 */ /* 0x000fe20000410000 */
[----:B------:R-:W-:Y:S01]  /*aee0*/  HADD2.F32 R10, -RZ, R10.H1_H1 ;  /* 0x3000000aff0a7230 */ /* 0x000fe20000004100 */
[----:B------:R-:W-:Y:S01]  /*aef0*/  FMUL.FTZ R8, R56, R43 ;  /* 0x0000002b38087220 */ /* 0x000fe20000410000 */
[----:B------:R-:W-:Y:S01]  /*af00*/  HADD2.F32 R9, -RZ, R41.H0_H0 ;  /* 0x20000029ff097230 */ /* 0x000fe20000004100 */
[----:B------:R-:W-:-:S02]  /*af10*/  FMUL.FTZ R41, R14, R57 ;  /* 0x000000390e297220 */ /* 0x000fc40000410000 */
[----:B------:R-:W-:Y:S02]  /*af20*/  FMUL.FTZ R80, R11, R80 ;  /* 0x000000500b507220 */ /* 0x000fe40000410000 */
[----:B------:R-:W-:Y:S02]  /*af30*/  FMUL.FTZ R43, R71, R43 ;  /* 0x0000002b472b7220 */ /* 0x000fe40000410000 */
[----:B------:R-:W-:Y:S02]  /*af40*/  FMUL.FTZ R57, R10, R57 ;  /* 0x000000390a397220 */ /* 0x000fe40000410000 */
[----:B------:R-:W-:Y:S02]  /*af50*/  FFMA.FTZ R58, R47, R76, -R58 ;  /* 0x0000004c2f3a7223 */ /* 0x000fe4000001083a */
[----:B------:R-:W-:Y:S02]  /*af60*/  FFMA.FTZ R53, R54, R45, -R53 ;  /* 0x0000002d36357223 */ /* 0x000fe40000010835 */
[----:B------:R-:W-:-:S02]  /*af70*/  FFMA.FTZ R78, R13, R84, -R78 ;  /* 0x000000540d4e7223 */ /* 0x000fc4000001084e */
[----:B------:R-:W-:Y:S01]  /*af80*/  FFMA.FTZ R15, R15, R86, -R80 ;  /* 0x000000560f0f7223 */ /* 0x000fe20000010850 */
[----:B------:R-:W-:Y:S01]  /*af90*/  F2FP.PACK_AB R13, R53, R58 ;  /* 0x0000003a350d723e */ /* 0x000fe200000000ff */
[----:B------:R-:W-:Y:S02]  /*afa0*/  FFMA.FTZ R66, R55, R68, -R66 ;  /* 0x0000004437427223 */ /* 0x000fe40000010842 */
[----:B------:R-:W-:Y:S01]  /*afb0*/  FFMA.FTZ R67, R12, R69, -R67 ;  /* 0x000000450c437223 */ /* 0x000fe20000010843 */
[----:B------:R-:W-:Y:S01]  /*afc0*/  F2FP.PACK_AB R15, R15, R78 ;  /* 0x0000004e0f0f723e */ /* 0x000fe200000000ff */
[----:B------:R-:W-:Y:S02]  /*afd0*/  FFMA.FTZ R43, R56, R44, -R43 ;  /* 0x0000002c382b7223 */ /* 0x000fe4000001082b */
[----:B------:R-:W-:Y:S02]  /*afe0*/  FFMA.FTZ R14, R14, R9, -R57 ;  /* 0x000000090e0e7223 */ /* 0x000fe40000010839 */
[----:B------:R-:W-:Y:S01]  /*aff0*/  FFMA.FTZ R11, R11, R86, R46 ;  /* 0x000000560b0b7223 */ /* 0x000fe2000001002e */
[----:B------:R-:W-:Y:S01]  /*b000*/  F2FP.PACK_AB R12, R43, R66 ;  /* 0x000000422b0c723e */ /* 0x000fe200000000ff */
[----:B------:R-:W-:Y:S01]  /*b010*/  FFMA.FTZ R71, R71, R44, R8 ;  /* 0x0000002c47477223 */ /* 0x000fe20000010008 */
[----:B------:R-:W-:Y:S01]  /*b020*/  F2FP.PACK_AB R14, R14, R67 ;  /* 0x000000430e0e723e */ /* 0x000fe200000000ff */
[----:B------:R-:W-:Y:S01]  /*b030*/  FFMA.FTZ R41, R10, R9, R41 ;  /* 0x000000090a297223 */ /* 0x000fe20000010029 */
[----:B------:R-:W-:-:S02]  /*b040*/  F2FP.PACK_AB R11, R11, R82 ;  /* 0x000000520b0b723e */ /* 0x000fc400000000ff */
[----:B------:R-:W-:Y:S01]  /*b050*/  F2FP.PACK_AB R9, R59, R72 ;  /* 0x000000483b09723e */ /* 0x000fe200000000ff */
[----:B------:R1:W-:Y:S01]  /*b060*/  STS.128 [R52+0x100], R12 ;  /* 0x0001000c34007388 */ /* 0x0003e20000000c00 */
[----:B------:R-:W-:Y:S02]  /*b070*/  F2FP.PACK_AB R8, R71, R70 ;  /* 0x000000464708723e */ /* 0x000fe400000000ff */
[----:B------:R-:W-:-:S05]  /*b080*/  F2FP.PACK_AB R10, R41, R40 ;  /* 0x00000028290a723e */ /* 0x000fca00000000ff */
[----:B------:R1:W-:Y:S02]  /*b090*/  STS.128 [R6+0x100], R8 ;  /* 0x0001000806007388 */ /* 0x0003e40000000c00 */
.L_x_379:
[----:B------:R-:W-:Y:S05]  /*b0a0*/  BSYNC B0 ;  /* 0x0000000000007941 */ /* 0x000fea0003800000 */
.L_x_378:
        /* <DEDUP_REMOVED lines=109> */
.L_x_381:
[----:B------:R-:W-:Y:S05]  /*b780*/  BSYNC B0 ;  /* 0x0000000000007941 */ /* 0x000fea0003800000 */
.L_x_380:
[----:B-1----:R-:W-:-:S04]  /*b790*/  IADD3 R8, R4, 0x60, RZ ;  /* 0x0000006004087810 */ /* 0x002fc80007ffe0ff */
        /* <DEDUP_REMOVED lines=9> */
[----:B------:R-:W-:-:S02]  /*b830*/  SHF.R.S32.HI R11, RZ, 0x1f, R6 ;  /* 0x0000001fff0b7819 */ /* 0x000fc40000011406 */
[----:B------:R-:W-:Y:S01]  /*b840*/  LOP3.LUT R9, R9, 0x1c0, RZ, 0xc0, !PT ;  /* 0x000001c009097812 */ /* 0x000fe200078ec0ff */
[----:B------:R-:W-:Y:S01]  /*b850*/  IMAD.SHL.U32 R8, R8, 0x40, RZ ;  /* 0x0000004008087824 */ /* 0x000fe200078e00ff */
[----:B------:R-:W-:Y:S02]  /*b860*/  LEA.HI R11, R11, R6, RZ, 0x3 ;  /* 0x000000060b0b7211 */ /* 0x000fe400078f18ff */
[----:B------:R-:W-:Y:S02]  /*b870*/  SHF.L.U32 R10, R6, 0x3, RZ ;  /* 0x00000003060a7819 */ /* 0x000fe400000006ff */
[----:B------:R-:W-:Y:S01]  /*b880*/  LOP3.LUT R64, R9, 0x38, R64, 0xf8, !PT ;  /* 0x0000003809407812 */ /* 0x000fe200078ef840 */
[----:B------:R-:W-:Y:S01]  /*b890*/  IMAD.SHL.U32 R11, R11, 0x400, RZ ;  /* 0x000004000b0b7824 */ /* 0x000fe200078e00ff */
[----:B------:R-:W-:Y:S02]  /*b8a0*/  SHF.R.U32.HI R13, RZ, 0x3, R9 ;  /* 0x00000003ff0d7819 */ /* 0x000fe40000011609 */
[----:B------:R-:W-:-:S02]  /*b8b0*/  LOP3.LUT R8, R8, 0xfffffe00, RZ, 0xc0, !PT ;  /* 0xfffffe0008087812 */ /* 0x000fc400078ec0ff */
[----:B------:R-:W-:Y:S02]  /*b8c0*/  LOP3.LUT R10, R9, 0x38, R10, 0xf8, !PT ;  /* 0x00000038090a7812 */ /* 0x000fe400078ef80a */
[----:B------:R-:W-:Y:S02]  /*b8d0*/  LOP3.LUT R24, R8, R64, R13, 0xf6, !PT ;  /* 0x0000004008187212 */ /* 0x000fe400078ef60d */
[----:B------:R-:W-:Y:S02]  /*b8e0*/  LOP3.LUT R13, R10, R13, RZ, 0x3c, !PT ;  /* 0x0000000d0a0d7212 */ /* 0x000fe400078e3cff */
[----:B------:R-:W-:Y:S02]  /*b8f0*/  LOP3.LUT R6, R11, 0x7fffe000, RZ, 0xc0, !PT ;  /* 0x7fffe0000b067812 */ /* 0x000fe400078ec0ff */
[----:B------:R-:W-:Y:S02]  /*b900*/  SHF.L.U32 R24, R24, 0x1, RZ ;  /* 0x0000000118187819 */ /* 0x000fe400000006ff */
[----:B------:R-:W-:-:S02]  /*b910*/  IADD3 R6, R13, R6, R8 ;  /* 0x000000060d067210 */ /* 0x000fc40007ffe008 */
[--C-:B------:R-:W-:Y:S01]  /*b920*/  SHF.R.U32.HI R25, RZ, 0x10, R19.reuse ;  /* 0x00000010ff197819 */ /* 0x100fe20000011613 */
[----:B------:R-:W1:Y:S01]  /*b930*/  LDS.128 R12, [R24+0x100] ;  /* 0x00010000180c7984 */ /* 0x000e620000000c00 */
[----:B------:R-:W-:Y:S02]  /*b940*/  SHF.L.U32 R6, R6, 0x1, RZ ;  /* 0x0000000106067819 */ /* 0x000fe400000006ff */
[----:B------:R-:W-:Y:S01]  /*b950*/  SHF.R.U64 R18, R18, 0x10, R19 ;  /* 0x0000001012127819 */ /* 0x000fe20000001213 */
[----:B------:R-:W-:Y:S01]  /*b960*/  HADD2.F32 R46, -RZ, R25.H0_H0 ;  /* 0x20000019ff2e7230 */ /* 0x000fe20000004100 */
[----:B------:R-:W-:Y:S01]  /*b970*/  SHF.R.U64 R19, R20, 0x10, R21 ;  /* 0x0000001014137819 */ /* 0x000fe20000001215 */
[----:B------:R-:W2:Y:S01]  /*b980*/  LDS.128 R8, [R6+0x100] ;  /* 0x0001000006087984 */ /* 0x000ea20000000c00 */
[----:B------:R-:W-:Y:S01]  /*b990*/  SHF.R.U64 R22, R22, 0x10, R23 ;  /* 0x0000001016167819 */ /* 0x000fe20000001217 */
[--C-:B------:R-:W-:Y:S01]  /*b9a0*/  HADD2.F32 R25, -RZ, R7.reuse.H0_H0 ;  /* 0x20000007ff197230 */ /* 0x100fe20000004100 */
[----:B------:R-:W-:Y:S01]  /*b9b0*/  SHF.R.U32.HI R20, RZ, 0x10, R21 ;  /* 0x00000010ff147819 */ /* 0x000fe20000011615 */
[----:B------:R-:W-:Y:S01]  /*b9c0*/  HADD2.F32 R7, -RZ, R7.H1_H1 ;  /* 0x30000007ff077230 */ /* 0x000fe20000004100 */
[----:B------:R-:W-:Y:S01]  /*b9d0*/  SHF.R.U32.HI R23, RZ, 0x10, R23 ;  /* 0x00000010ff177819 */ /* 0x000fe20000011617 */
[----:B------:R-:W-:Y:S01]  /*b9e0*/  HADD2.F32 R43, -RZ, R18.H0_H0 ;  /* 0x20000012ff2b7230 */ /* 0x000fe20000004100 */
[--C-:B------:R-:W-:Y:S01]  /*b9f0*/  SHF.R.U64 R16, R16, 0x10, R17.reuse ;  /* 0x0000001010107819 */ /* 0x100fe20000001211 */
[----:B------:R-:W-:Y:S01]  /*ba00*/  HADD2.F32 R58, -RZ, R20.H0_H0 ;  /* 0x20000014ff3a7230 */ /* 0x000fe20000004100 */
[----:B------:R-:W-:Y:S01]  /*ba10*/  SHF.R.U32.HI R17, RZ, 0x10, R17 ;  /* 0x00000010ff117819 */ /* 0x000fe20000011611 */
[----:B------:R-:W-:-:S02]  /*ba20*/  HADD2.F32 R54, -RZ, R23.H0_H0 ;  /* 0x20000017ff367230 */ /* 0x000fc40000004100 */
[----:B------:R-:W-:Y:S02]  /*ba30*/  HADD2.F32 R23, -RZ, R49.H0_H0 ;  /* 0x20000031ff177230 */ /* 0x000fe40000004100 */
[----:B------:R-:W-:Y:S02]  /*ba40*/  HADD2.F32 R16, -RZ, R16.H0_H0 ;  /* 0x20000010ff107230 */ /* 0x000fe40000004100 */
[----:B------:R-:W-:Y:S02]  /*ba50*/  HADD2.F32 R19, -RZ, R19.H0_H0 ;  /* 0x20000013ff137230 */ /* 0x000fe40000004100 */
[----:B------:R-:W-:Y:S02]  /*ba60*/  HADD2.F32 R49, -RZ, R49.H1_H1 ;  /* 0x30000031ff317230 */ /* 0x000fe40000004100 */
[----:B------:R-:W-:Y:S02]  /*ba70*/  HADD2.F32 R45, -RZ, R22.H0_H0 ;  /* 0x20000016ff2d7230 */ /* 0x000fe40000004100 */
[----:B-1----:R-:W-:-:S02]  /*ba80*/  HADD2.F32 R21, -RZ, R15.H0_H0 ;  /* 0x2000000fff157230 */ /* 0x002fc40000004100 */
[----:B------:R-:W-:Y:S02]  /*ba90*/  HADD2.F32 R15, -RZ, R15.H1_H1 ;  /* 0x3000000fff0f7230 */ /* 0x000fe40000004100 */
[----:B------:R-:W-:Y:S01]  /*baa0*/  HADD2.F32 R26, -RZ, R13.H0_H0 ;  /* 0x2000000dff1a7230 */ /* 0x000fe20000004100 */
[----:B------:R-:W-:Y:S01]  /*bab0*/  FMUL.FTZ R42, R21, R34 ;  /* 0x00000022152a7220 */ /* 0x000fe20000410000 */
[--C-:B--2---:R-:W-:Y:S01]  /*bac0*/  HADD2.F32 R33, -RZ, R11.reuse.H0_H0 ;  /* 0x2000000bff217230 */ /* 0x104fe20000004100 */
[----:B------:R-:W-:Y:S01]  /*bad0*/  FMUL.FTZ R52, R15, R46 ;  /* 0x0000002e0f347220 */ /* 0x000fe20000410000 */
[----:B------:R-:W-:Y:S01]  /*bae0*/  HADD2.F32 R11, -RZ, R11.H1_H1 ;  /* 0x3000000bff0b7230 */ /* 0x000fe20000004100 */
[-C--:B------:R-:W-:Y:S01]  /*baf0*/  FMUL.FTZ R56, R26, R25.reuse ;  /* 0x000000191a387220 */ /* 0x080fe20000410000 */
[----:B------:R-:W-:Y:S01]  /*bb00*/  HADD2.F32 R13, -RZ, R13.H1_H1 ;  /* 0x3000000dff0d7230 */ /* 0x000fe20000004100 */
[----:B------:R-:W-:Y:S01]  /*bb10*/  FMUL.FTZ R34, R33, R34 ;  /* 0x0000002221227220 */ /* 0x000fe20000410000 */
[--C-:B------:R-:W-:Y:S01]  /*bb20*/  HADD2.F32 R35, -RZ, R9.reuse.H0_H0 ;  /* 0x20000009ff237230 */ /* 0x100fe20000004100 */
[C---:B------:R-:W-:Y:S01]  /*bb30*/  FMUL.FTZ R46, R11.reuse, R46 ;  /* 0x0000002e0b2e7220 */ /* 0x040fe20000410000 */
[----:B------:R-:W-:Y:S01]  /*bb40*/  HADD2.F32 R9, -RZ, R9.H1_H1 ;  /* 0x30000009ff097230 */ /* 0x000fe20000004100 */
[----:B------:R-:W-:Y:S01]  /*bb50*/  FFMA.FTZ R11, R11, R54, R52 ;  /* 0x000000360b0b7223 */ /* 0x000fe20000010034 */
[----:B------:R-:W-:Y:S01]  /*bb60*/  HADD2.F32 R52, -RZ, R17.H0_H0 ;  /* 0x20000011ff347230 */ /* 0x000fe20000004100 */
[----:B------:R-:W-:Y:S01]  /*bb70*/  FFMA.FTZ R42, R33, R44, R42 ;  /* 0x0000002c212a7223 */ /* 0x000fe2000001002a */
[--C-:B------:R-:W-:Y:S01]  /*bb80*/  HADD2.F32 R27, -RZ, R12.reuse.H0_H0 ;  /* 0x2000000cff1b7230 */ /* 0x100fe20000004100 */
[----:B------:R-:W-:Y:S01]  /*bb90*/  FMUL.FTZ R25, R35, R25 ;  /* 0x0000001923197220 */ /* 0x000fe20000410000 */
[----:B------:R-:W-:Y:S01]  /*bba0*/  HADD2.F32 R32, -RZ, R12.H1_H1 ;  /* 0x3000000cff207230 */ /* 0x000fe20000004100 */
[-C--:B------:R-:W-:Y:S01]  /*bbb0*/  FMUL.FTZ R20, R13, R52.reuse ;  /* 0x000000340d147220 */ /* 0x080fe20000410000 */
[----:B------:R-:W-:Y:S01]  /*bbc0*/  HADD2.F32 R40, -RZ, R8.H0_H0 ;  /* 0x20000008ff287230 */ /* 0x000fe20000004100 */
[----:B------:R-:W-:Y:S01]  /*bbd0*/  FMUL.FTZ R52, R9, R52 ;  /* 0x0000003409347220 */ /* 0x000fe20000410000 */
[----:B------:R-:W-:Y:S01]  /*bbe0*/  HADD2.F32 R12, -RZ, R14.H0_H0 ;  /* 0x2000000eff0c7230 */ /* 0x000fe20000004100 */
[----:B------:R-:W-:Y:S01]  /*bbf0*/  FFMA.FTZ R56, R35, R23, R56 ;  /* 0x0000001723387223 */ /* 0x000fe20000010038 */
[----:B------:R-:W-:Y:S01]  /*bc00*/  HADD2.F32 R33, -RZ, R48.H1_H1 ;  /* 0x30000030ff217230 */ /* 0x000fe20000004100 */
[----:B------:R-:W-:Y:S01]  /*bc10*/  FFMA.FTZ R9, R9, R58, R20 ;  /* 0x0000003a09097223 */ /* 0x000fe20000010014 */
[----:B------:R-:W-:Y:S01]  /*bc20*/  HADD2.F32 R41, -RZ, R8.H1_H1 ;  /* 0x30000008ff297230 */ /* 0x000fe20000004100 */
[-C--:B------:R-:W-:Y:S01]  /*bc30*/  FMUL.FTZ R17, R27, R7.reuse ;  /* 0x000000071b117220 */ /* 0x080fe20000410000 */
[----:B------:R-:W-:Y:S01]  /*bc40*/  HADD2.F32 R8, -RZ, R10.H0_H0 ;  /* 0x2000000aff087230 */ /* 0x000fe20000004100 */
[----:B------:R-:W-:Y:S01]  /*bc50*/  FMUL.FTZ R20, R40, R7 ;  /* 0x0000000728147220 */ /* 0x000fe20000410000 */
[----:B------:R-:W-:Y:S01]  /*bc60*/  HADD2.F32 R35, -RZ, R50.H1_H1 ;  /* 0x30000032ff237230 */ /* 0x000fe20000004100 */
[-C--:B------:R-:W-:Y:S01]  /*bc70*/  FMUL.FTZ R7, R12, R33.reuse ;  /* 0x000000210c077220 */ /* 0x080fe20000410000 */
[----:B------:R-:W-:Y:S01]  /*bc80*/  HADD2.F32 R14, -RZ, R14.H1_H1 ;  /* 0x3000000eff0e7230 */ /* 0x000fe20000004100 */
[C---:B------:R-:W-:Y:S01]  /*bc90*/  FMUL.FTZ R33, R8.reuse, R33 ;  /* 0x0000002108217220 */ /* 0x040fe20000410000 */
[----:B------:R-:W-:Y:S01]  /*bca0*/  HADD2.F32 R10, -RZ, R10.H1_H1 ;  /* 0x3000000aff0a7230 */ /* 0x000fe20000004100 */
[----:B------:R-:W-:Y:S01]  /*bcb0*/  FFMA.FTZ R7, R8, R35, R7 ;  /* 0x0000002308077223 */ /* 0x000fe20000010007 */
[----:B------:R-:W-:Y:S01]  /*bcc0*/  F2FP.PACK_AB R11, R11, R42 ;  /* 0x0000002a0b0b723e */ /* 0x000fe200000000ff */
[----:B------:R-:W-:Y:S01]  /*bcd0*/  FMUL.FTZ R8, R32, R16 ;  /* 0x0000001020087220 */ /* 0x000fe20000410000 */
[----:B------:R-:W-:Y:S01]  /*bce0*/  F2FP.PACK_AB R9, R9, R56 ;  /* 0x000000380909723e */ /* 0x000fe200000000ff */
[----:B------:R-:W-:-:S02]  /*bcf0*/  FMUL.FTZ R18, R14, R43 ;  /* 0x0000002b0e127220 */ /* 0x000fc40000410000 */
[C---:B------:R-:W-:Y:S02]  /*bd00*/  FMUL.FTZ R16, R41.reuse, R16 ;  /* 0x0000001029107220 */ /* 0x040fe40000410000 */
[----:B------:R-:W-:Y:S02]  /*bd10*/  FMUL.FTZ R43, R10, R43 ;  /* 0x0000002b0a2b7220 */ /* 0x000fe40000410000 */
[----:B------:R-:W-:Y:S02]  /*bd20*/  FFMA.FTZ R8, R41, R19, R8 ;  /* 0x0000001329087223 */ /* 0x000fe40000010008 */
        /* <DEDUP_REMOVED lines=18> */
.L_x_369:
[----:B------:R-:W-:Y:S05]  /*be50*/  BSYNC B2 ;  /* 0x0000000000027941 */ /* 0x000fea0003800000 */
.L_x_347:
[----:B-1----:R-:W-:Y:S01]  /*be60*/  IMAD.SHL.U32 R6, R29, 0x40, RZ ;  /* 0x000000401d067824 */ /* 0x002fe200078e00ff */
[----:B------:R-:W-:Y:S01]  /*be70*/  LEA.HI R72, R37, R74, RZ, 0x5 ;  /* 0x0000004a25487211 */ /* 0x000fe200078f28ff */
[----:B------:R-:W-:Y:S01]  /*be80*/  IMAD.SHL.U32 R9, R4, 0x8, RZ ;  /* 0x0000000804097824 */ /* 0x000fe200078e00ff */
[----:B------:R-:W-:Y:S01]  /*be90*/  BAR.SYNC.DEFER_BLOCKING 0x0 ;  /* 0x0000000000007b1d */ /* 0x000fe20000010000 */
[----:B------:R-:W-:Y:S01]  /*bea0*/  LOP3.LUT P0, RZ, R29, 0x2, RZ, 0xc0, !PT ;  /* 0x000000021dff7812 */ /* 0x000fe2000780c0ff */
[----:B------:R-:W-:Y:S01]  /*beb0*/  IMAD.MOV.U32 R236, RZ, RZ, R234 ;  /* 0x000000ffffec7224 */ /* 0x000fe200078e00ea */
[----:B------:R-:W-:Y:S01]  /*bec0*/  LOP3.LUT R4, R6, 0x1c0, RZ, 0xc0, !PT ;  /* 0x000001c006047812 */ /* 0x000fe200078ec0ff */
[----:B------:R-:W-:Y:S01]  /*bed0*/  IMAD.SHL.U32 R228, R30, 0x2, RZ ;  /* 0x000000021ee47824 */ /* 0x000fe200078e00ff */
[----:B------:R-:W-:Y:S01]  /*bee0*/  SHF.R.S32.HI R73, RZ, 0x5, R72 ;  /* 0x00000005ff497819 */ /* 0x000fe20000011448 */
[----:B------:R-:W-:Y:S01]  /*bef0*/  ULDC.64 UR4, c[0x0][0x208] ;  /* 0x0000820000047ab9 */ /* 0x000fe20000000a00 */
[----:B------:R-:W-:Y:S01]  /*bf00*/  LOP3.LUT R9, R4, 0x8, R9, 0xf8, !PT ;  /* 0x0000000804097812 */ /* 0x000fe200078ef809 */
[----:B------:R-:W-:Y:S01]  /*bf10*/  USHF.L.U32 UR8, UR4, 0x6, URZ ;  /* 0x0000000604087899 */ /* 0x000fe2000800063f */
[----:B------:R-:W-:Y:S01]  /*bf20*/  SHF.R.U32.HI R4, RZ, 0x3, R4 ;  /* 0x00000003ff047819 */ /* 0x000fe20000011604 */
[----:B------:R-:W-:Y:S01]  /*bf30*/  IMAD R7, R73, 0x400, R2 ;  /* 0x0000040049077824 */ /* 0x000fe200078e0202 */
[----:B------:R-:W-:Y:S01]  /*bf40*/  UMOV UR9, 0x6 ;  /* 0x0000000600097882 */ /* 0x000fe20000000000 */
[----:B------:R-:W-:Y:S01]  /*bf50*/  LOP3.LUT P5, RZ, R222, 0x40000, RZ, 0xc0, !PT ;  /* 0x00040000deff7812 */ /* 0x000fe200078ac0ff */
[----:B------:R-:W-:Y:S01]  /*bf60*/  USHF.L.U64.HI UR7, UR4, UR9, UR5 ;  /* 0x0000000904077299 */ /* 0x000fe20008010205 */
[----:B------:R-:W-:-:S02]  /*bf70*/  LOP3.LUT R9, R9, R4, RZ, 0x3c, !PT ;  /* 0x0000000409097212 */ /* 0x000fc400078e3cff */
[C---:B------:R-:W-:Y:S01]  /*bf80*/  LEA R4, R7.reuse, 0x100, 0x1 ;  /* 0x0000010007047811 */ /* 0x040fe200078e08ff */
[----:B------:R-:W-:Y:S01]  /*bf90*/  IMAD.SHL.U32 R7, R7, 0x2, RZ ;  /* 0x0000000207077824 */ /* 0x000fe200078e00ff */
[----:B------:R-:W-:Y:S01]  /*bfa0*/  LOP3.LUT P4, RZ, R222, 0x20000, RZ, 0xc0, !PT ;  /* 0x00020000deff7812 */ /* 0x000fe2000788c0ff */
[----:B------:R-:W-:Y:S01]  /*bfb0*/  IMAD R214, R0, 0x200, R9 ;  /* 0x0000020000d67824 */ /* 0x000fe200078e0209 */
[C---:B------:R-:W-:Y:S01]  /*bfc0*/  ISETP.LT.OR P3, PT, R28.reuse, 0x1, P5 ;  /* 0x000000011c00780c */ /* 0x040fe20002f61670 */
[--C-:B------:R-:W-:Y:S01]  /*bfd0*/  IMAD R6, R5, 0x2, R4.reuse ;  /* 0x0000000205067824 */ /* 0x100fe200078e0204 */
[----:B------:R-:W-:Y:S01]  /*bfe0*/  ISETP.LT.OR P2, PT, R28, 0x1, P4 ;  /* 0x000000011c00780c */ /* 0x000fe20002741670 */
[C---:B------:R-:W-:Y:S01]  /*bff0*/  IMAD R4, R3.reuse, 0x2, R4 ;  /* 0x0000000203047824 */ /* 0x040fe200078e0204 */
[----:B------:R-:W-:Y:S01]  /*c000*/  LDSM.16.M88.4 R120, [R7+0x100] ;  /* 0x000100000778783b */ /* 0x000fe20000000200 */
[----:B------:R-:W-:Y:S02]  /*c010*/  IMAD R0, R3, 0x2, R6 ;  /* 0x0000000203007824 */ /* 0x000fe400078e0206 */
[----:B------:R-:W-:Y:S01]  /*c020*/  IMAD.SHL.U32 R214, R214, 0x2, RZ ;  /* 0x00000002d6d67824 */ /* 0x000fe200078e00ff */
[----:B------:R1:W-:Y:S04]  /*c030*/  LDSM.16.M88.4 R172, [R7+0x4100] ;  /* 0x0041000007ac783b */ /* 0x0003e80000000200 */
[----:B------:R-:W-:Y:S01]  /*c040*/  LDSM.16.M88.4 R140, [R6] ;  /* 0x00000000068c783b */ /* 0x000fe20000000200 */
[----:B------:R-:W-:-:S03]  /*c050*/  IADD3 R213, R214, 0x8120, RZ ;  /* 0x00008120d6d57810 */ /* 0x000fc60007ffe0ff */
[----:B------:R2:W-:Y:S04]  /*c060*/  LDSM.16.M88.4 R176, [R6+0x4000] ;  /* 0x0040000006b0783b */ /* 0x0005e80000000200 */
[----:B------:R-:W-:Y:S04]  /*c070*/  LDSM.16.M88.4 R152, [R4] ;  /* 0x000000000498783b */ /* 0x000fe80000000200 */
[----:B------:R-:W-:Y:S04]  /*c080*/  LDSM.16.M88.4 R180, [R4+0x4000] ;  /* 0x0040000004b4783b */ /* 0x000fe80000000200 */
[----:B------:R-:W-:Y:S01]  /*c090*/  LDSM.16.M88.4 R168, [R0] ;  /* 0x0000000000a8783b */ /* 0x000fe20000000200 */
[----:B-1----:R-:W-:-:S03]  /*c0a0*/  IMAD R7, R31, c[0x0][0x208], RZ ;  /* 0x000082001f077a24 */ /* 0x002fc600078e02ff */
[----:B------:R-:W-:Y:S01]  /*c0b0*/  LDSM.16.M88.4 R188, [R0+0x4000] ;  /* 0x0040000000bc783b */ /* 0x000fe20000000200 */
[----:B------:R-:W-:-:S03]  /*c0c0*/  IMAD R7, R110, c[0x0][0x20c], R7 ;  /* 0x000083006e077a24 */ /* 0x000fc600078e0207 */
[----:B------:R-:W-:Y:S01]  /*c0d0*/  BAR.SYNC.DEFER_BLOCKING 0x0 ;  /* 0x0000000000007b1d */ /* 0x000fe20000010000 */
[----:B--2---:R-:W-:-:S04]  /*c0e0*/  IADD3 R6, R214, 0x8100, RZ ;  /* 0x00008100d6067810 */ /* 0x004fc80007ffe0ff */
[----:B------:R-:W-:-:S04]  /*c0f0*/  @P0 IADD3 R213, R6, -0x20, RZ ;  /* 0xffffffe006d50810 */ /* 0x000fc80007ffe0ff */
[C---:B------:R-:W-:Y:S02]  /*c100*/  IADD3 R207, R213.reuse, 0x800, RZ ;  /* 0x00000800d5cf7810 */ /* 0x040fe40007ffe0ff */
[C---:B------:R-:W-:Y:S02]  /*c110*/  IADD3 R206, R213.reuse, 0x1000, RZ ;  /* 0x00001000d5ce7810 */ /* 0x040fe40007ffe0ff */
        /* <DEDUP_REMOVED lines=11> */
[----:B------:R-:W1:Y:S04]  /*c1d0*/  LDSM.16.M88.4 R8, [R214+0x8100] ;  /* 0x00810000d608783b */ /* 0x000e680000000200 */
[----:B------:R-:W2:Y:S04]  /*c1e0*/  LDSM.16.M88.4 R68, [R214+0x9100] ;  /* 0x00910000d644783b */ /* 0x000ea80000000200 */
[----:B------:R-:W3:Y:S04]  /*c1f0*/  LDSM.16.M88.4 R24, [R213] ;  /* 0x00000000d518783b */ /* 0x000ee80000000200 */
[----:B------:R-:W4:Y:S04]  /*c200*/  LDSM.16.M88.4 R80, [R214+0x8900] ;  /* 0x00890000d650783b */ /* 0x000f280000000200 */
[----:B------:R-:W5:Y:S04]  /*c210*/  LDSM.16.M88.4 R16, [R213+0x1000] ;  /* 0x00100000d510783b */ /* 0x000f680000000200 */
[----:B------:R-:W3:Y:S04]  /*c220*/  LDSM.16.M88.4 R20, [R213+0x800] ;  /* 0x00080000d514783b */ /* 0x000ee80000000200 */
[----:B------:R-:W3:Y:S04]  /*c230*/  LDSM.16.M88.4 R60, [R214+0x9900] ;  /* 0x00990000d63c783b */ /* 0x000ee80000000200 */
[----:B------:R-:W4:Y:S04]  /*c240*/  LDSM.16.M88.4 R52, [R214+0xa100] ;  /* 0x00a10000d634783b */ /* 0x000f280000000200 */
[----:B------:R-:W4:Y:S04]  /*c250*/  LDSM.16.M88.4 R44, [R214+0xa900] ;  /* 0x00a90000d62c783b */ /* 0x000f280000000200 */
[----:B------:R-:W-:Y:S01]  /*c260*/  LDSM.16.M88.4 R40, [R213+0x2800] ;  /* 0x00280000d528783b */ /* 0x000fe20000000200 */
[C---:B-1----:R-:W-:Y:S08]  /*c270*/  HMMA.16816.F32 R12, R120.reuse, R8, RZ ;  /* 0x00000008780c723c */ /* 0x042ff000000018ff */
[C---:B--2---:R-:W-:Y:S08]  /*c280*/  HMMA.16816.F32 R76, R120.reuse, R68, RZ ;  /* 0x00000044784c723c */ /* 0x044ff000000018ff */
[----:B------:R-:W-:Y:S08]  /*c290*/  HMMA.16816.F32 R8, R120, R10, RZ ;  /* 0x0000000a7808723c */ /* 0x000ff000000018ff */
[----:B---3--:R-:W-:Y:S07]  /*c2a0*/  HMMA.16816.F32 R12, R140, R24, R12 ;  /* 0x000000188c0c723c */ /* 0x008fee000000180c */
[----:B------:R-:W-:Y:S01]  /*c2b0*/  IMAD.WIDE.U32 R24, R110, c[0x0][0x208], RZ ;  /* 0x000082006e187a25 */ /* 0x000fe200078e00ff */
[----:B----4-:R-:W-:Y:S03]  /*c2c0*/  HMMA.16816.F32 R84, R120, R80, RZ ;  /* 0x000000507854723c */ /* 0x010fe600000018ff */
[----:B------:R-:W-:-:S02]  /*c2d0*/  IMAD.IADD R7, R25, 0x1, R7 ;  /* 0x0000000119077824 */ /* 0x000fc400078e0207 */
[----:B------:R-:W-:Y:S02]  /*c2e0*/  IMAD.U32 R25, RZ, RZ, UR8 ;  /* 0x00000008ff197e24 */ /* 0x000fe4000f8e00ff */
[----:B------:R-:W-:Y:S01]  /*c2f0*/  IMAD R7, R7, 0x60, RZ ;  /* 0x0000006007077824 */ /* 0x000fe200078e02ff */
[----:B------:R-:W-:Y:S08]  /*c300*/  HMMA.16816.F32 R80, R120, R82, RZ ;  /* 0x000000527850723c */ /* 0x000ff000000018ff */
[----:B-----5:R-:W-:Y:S07]  /*c310*/  HMMA.16816.F32 R76, R140, R16, R76 ;  /* 0x000000108c4c723c */ /* 0x020fee000000184c */
[----:B------:R-:W-:Y:S01]  /*c320*/  IMAD.WIDE.U32 R16, R24, 0x60, R236 ;  /* 0x0000006018107825 */ /* 0x000fe200078e00ec */
[----:B------:R-:W-:Y:S03]  /*c330*/  HMMA.16816.F32 R68, R120, R70, RZ ;  /* 0x000000467844723c */ /* 0x000fe600000018ff */
[----:B------:R-:W-:Y:S01]  /*c340*/  IMAD.IADD R0, R17, 0x1, R7 ;  /* 0x0000000111007824 */ /* 0x000fe200078e0207 */
[----:B------:R-:W-:-:S04]  /*c350*/  LEA R6, P0, R16, c[0x0][0x1f8], 0x1 ;  /* 0x00007e0010067a11 */ /* 0x000fc800078008ff */
[----:B------:R-:W-:Y:S01]  /*c360*/  LEA.HI.X R7, R16, c[0x0][0x1fc], R0, 0x1, P0 ;  /* 0x00007f0010077a11 */ /* 0x000fe200000f0c00 */
[----:B------:R-:W-:Y:S01]  /*c370*/  HMMA.16816.F32 R8, R140, R26, R8 ;  /* 0x0000001a8c08723c */ /* 0x000fe20000001808 */
[----:B------:R-:W-:Y:S01]  /*c380*/  IADD3 R24, P1, P0, R25, 0x80, R6 ;  /* 0x0000008019187810 */ /* 0x000fe2000783e006 */
[----:B------:R-:W-:-:S03]  /*c390*/  IMAD.MOV.U32 R0, RZ, RZ, 0x40 ;  /* 0x00000040ff007424 */ /* 0x000fc600078e00ff */
[----:B------:R-:W-:Y:S02]  /*c3a0*/  IADD3.X R25, RZ, UR7, R7, P1, P0 ;  /* 0x00000007ff197c10 */ /* 0x000fe40008fe0407 */
[----:B------:R-:W-:Y:S01]  /*c3b0*/  IADD3 R26, P0, R6, UR8, RZ ;  /* 0x00000008061a7c10 */ /* 0x000fe2000ff1e0ff */
[----:B------:R-:W-:Y:S01]  /*c3c0*/  HMMA.16816.F32 R84, R140, R20, R84 ;  /* 0x000000148c54723c */ /* 0x000fe20000001854 */
[C---:B------:R-:W-:Y:S02]  /*c3d0*/  ISETP.LT.OR P1, PT, R28.reuse, 0x21, P4 ;  /* 0x000000211c00780c */ /* 0x040fe40002721670 */
[----:B------:R-:W-:Y:S02]  /*c3e0*/  IADD3.X R27, R7, UR7, RZ, P0, !PT ;  /* 0x00000007071b7c10 */ /* 0x000fe400087fe4ff */
[----:B------:R-:W-:-:S03]  /*c3f0*/  ISETP.LT.OR P0, PT, R28, 0x21, P5 ;  /* 0x000000211c00780c */ /* 0x000fc60002f01670 */
[C---:B------:R-:W-:Y:S01]  /*c400*/  HMMA.16816.F32 R80, R140.reuse, R22, R80 ;  /* 0x000000168c50723c */ /* 0x040fe20000001850 */
[----:B------:R-:W1:Y:S07]  /*c410*/  LDSM.16.M88.4 R20, [R213+0x1800] ;  /* 0x00180000d514783b */ /* 0x000e6e0000000200 */
[----:B------:R-:W-:Y:S01]  /*c420*/  HMMA.16816.F32 R68, R140, R18, R68 ;  /* 0x000000128c44723c */ /* 0x000fe20000001844 */
[----:B------:R-:W2:Y:S04]  /*c430*/  LDSM.16.M88.4 R16, [R213+0x2000] ;  /* 0x00200000d510783b */ /* 0x000ea80000000200 */
[----:B------:R-:W-:Y:S01]  /*c440*/  @!PT LDS RZ, [RZ] ;  /* 0x00000000fffff984 */ /* 0x000fe20000000800 */
[----:B------:R-:W-:Y:S01]  /*c450*/  @!PT LDS RZ, [RZ] ;  /* 0x00000000fffff984 */ /* 0x000fe20000000800 */
[----:B------:R-:W-:Y:S01]  /*c460*/  @!PT LDS RZ, [RZ] ;  /* 0x00000000fffff984 */ /* 0x000fe20000000800 */
[----:B------:R3:W-:Y:S03]  /*c470*/  LDGSTS.E.BYPASS.LTC128B.128 [R228+0x100], [R6.64], !P3 ;  /* 0x0010000006e47fae */ /* 0x0007e6000d901d50 */
[----:B------:R-:W-:Y:S01]  /*c480*/  HMMA.16816.F32 R64, R120, R60, RZ ;  /* 0x0000003c7840723c */ /* 0x000fe200000018ff */
[----:B------:R3:W-:Y:S01]  /*c490*/  LDGSTS.E.BYPASS.LTC128B.128 [R228+0x3100], [R6.64+0x80], !P2 ;  /* 0x0310008006e47fae */ /* 0x0007e2000d101d50 */
[----:B------:R-:W-:-:S03]  /*c4a0*/  LOP3.LUT P2, RZ, R29, 0x4, RZ, 0xc0, !PT ;  /* 0x000000041dff7812 */ /* 0x000fc6000784c0ff */
[----:B------:R4:W-:Y:S01]  /*c4b0*/  LDGSTS.E.BYPASS.LTC128B.128 [R228+0x1100], [R26.64], !P0 ;  /* 0x011000001ae47fae */ /* 0x0009e2000c101d50 */
[----:B------:R-:W-:Y:S02]  /*c4c0*/  IADD3 R88, P0, R26, UR8, RZ ;  /* 0x000000081a587c10 */ /* 0x000fe4000ff1e0ff */
[C---:B------:R-:W-:Y:S01]  /*c4d0*/  HMMA.16816.F32 R60, R120.reuse, R62, RZ ;  /* 0x0000003e783c723c */ /* 0x040fe200000018ff */
[----:B------:R4:W-:Y:S01]  /*c4e0*/  LDGSTS.E.BYPASS.LTC128B.128 [R228+0x4100], [R24.64], !P1 ;  /* 0x0410000018e47fae */ /* 0x0009e2000c901d50 */
[----:B------:R-:W-:Y:S02]  /*c4f0*/  IADD3.X R89, R27, UR7, RZ, P0, !PT ;  /* 0x000000071b597c10 */ /* 0x000fe400087fe4ff */
[C---:B------:R-:W-:Y:S02]  /*c500*/  ISETP.LT.OR P1, PT, R28.reuse, 0x41, P5 ;  /* 0x000000411c00780c */ /* 0x040fe40002f21670 */
[----:B------:R-:W-:Y:S02]  /*c510*/  ISETP.LT.OR P0, PT, R28, 0x41, P4 ;  /* 0x000000411c00780c */ /* 0x000fe40002701670 */
[----:B------:R-:W-:Y:S01]  /*c520*/  HMMA.16816.F32 R56, R120, R52, RZ ;  /* 0x000000347838723c */ /* 0x000fe200000018ff */
[----:B------:R-:W-:-:S05]  /*c530*/  SEL R0, R0, 0xffffffc0, !P2 ;  /* 0xffffffc000007807 */ /* 0x000fca0005000000 */
[----:B------:R-:W-:Y:S02]  /*c540*/  IMAD.IADD R211, R214, 0x1, R0 ;  /* 0x00000001d6d37824 */ /* 0x000fe400078e0200 */
[----:B------:R-:W-:Y:S01]  /*c550*/  HMMA.16816.F32 R52, R120, R54, RZ ;  /* 0x000000367834723c */ /* 0x000fe200000018ff */
[----:B------:R5:W-:Y:S01]  /*c560*/  LDGSTS.E.BYPASS.LTC128B.128 [R228+0x2100], [R88.64], !P1 ;  /* 0x0210000058e47fae */ /* 0x000be2000c901d50 */
[----:B------:R-:W-:-:S03]  /*c570*/  IMAD.IADD R202, R0, 0x1, R213 ;  /* 0x0000000100ca7824 */ /* 0x000fc600078e02d5 */
[----:B------:R5:W-:Y:S01]  /*c580*/  LDGSTS.E.BYPASS.LTC128B.128 [R228+0x5100], [R88.64+0x80], !P0 ;  /* 0x0510008058e47fae */ /* 0x000be2000c101d50 */
[----:B------:R-:W-:Y:S02]  /*c590*/  ISETP.GT.AND P0, PT, R110, R223, PT ;  /* 0x000000df6e00720c */ /* 0x000fe40003f04270 */
[----:B------:R-:W-:Y:S01]  /*c5a0*/  HMMA.16816.F32 R48, R120, R44, RZ ;  /* 0x0000002c7830723c */ /* 0x000fe200000018ff */
[----:B------:R-:W3:Y:S04]  /*c5b0*/  LDSM.16.M88.4 R32, [R211+0x8100] ;  /* 0x00810000d320783b */ /* 0x000ee80000000200 */
[----:B------:R-:W3:Y:S03]  /*c5c0*/  LDSM.16.M88.4 R100, [R211+0x8900] ;  /* 0x00890000d364783b */ /* 0x000ee60000000200 */
[C---:B-1----:R-:W-:Y:S01]  /*c5d0*/  HMMA.16816.F32 R64, R140.reuse, R20, R64 ;  /* 0x000000148c40723c */ /* 0x042fe20000001840 */
[----:B------:R-:W1:Y:S04]  /*c5e0*/  LDSM.16.M88.4 R28, [R211+0x9100] ;  /* 0x00910000d31c783b */ /* 0x000e680000000200 */
[----:B----4-:R-:W4:Y:S03]  /*c5f0*/  LDSM.16.M88.4 R24, [R211+0x9900] ;  /* 0x00990000d318783b */ /* 0x010f260000000200 */
[----:B------:R-:W-:Y:S01]  /*c600*/  HMMA.16816.F32 R60, R140, R22, R60 ;  /* 0x000000168c3c723c */ /* 0x000fe2000000183c */
[----:B------:R-:W1:Y:S04]  /*c610*/  LDSM.16.M88.4 R20, [R211+0xa100] ;  /* 0x00a10000d314783b */ /* 0x000e680000000200 */
[----:B------:R-:W-:Y:S03]  /*c620*/  LDSM.16.M88.4 R96, [R202] ;  /* 0x00000000ca60783b */ /* 0x000fe60000000200 */
[----:B------:R-:W-:Y:S01]  /*c630*/  HMMA.16816.F32 R44, R120, R46, RZ ;  /* 0x0000002e782c723c */ /* 0x000fe200000018ff */
[----:B------:R-:W-:Y:S04]  /*c640*/  LDSM.16.M88.4 R92, [R202+0x800] ;  /* 0x00080000ca5c783b */ /* 0x000fe80000000200 */
[----:B-----5:R-:W-:Y:S03]  /*c650*/  LDSM.16.M88.4 R88, [R202+0x1000] ;  /* 0x00100000ca58783b */ /* 0x020fe60000000200 */
[C---:B--2---:R-:W-:Y:S01]  /*c660*/  HMMA.16816.F32 R56, R140.reuse, R16, R56 ;  /* 0x000000108c38723c */ /* 0x044fe20000001838 */
[----:B------:R-:W-:Y:S04]  /*c670*/  LDSM.16.M88.4 R104, [R211+0xb900] ;  /* 0x00b90000d368783b */ /* 0x000fe80000000200 */
[----:B------:R-:W0:Y:S03]  /*c680*/  LDGDEPBAR ;  /* 0x00000000000079af */ /* 0x000e260000000000 */
[C---:B------:R-:W-:Y:S01]  /*c690*/  HMMA.16816.F32 R52, R140.reuse, R18, R52 ;  /* 0x000000128c34723c */ /* 0x040fe20000001834 */
[----:B------:R-:W2:Y:S07]  /*c6a0*/  LDSM.16.M88.4 R16, [R211+0xa900] ;  /* 0x00a90000d310783b */ /* 0x000eae0000000200 */
[C---:B------:R-:W-:Y:S08]  /*c6b0*/  HMMA.16816.F32 R48, R140.reuse, R40, R48 ;  /* 0x000000288c30723c */ /* 0x040ff00000001830 */
[----:B------:R-:W-:Y:S01]  /*c6c0*/  HMMA.16816.F32 R44, R140, R42, R44 ;  /* 0x0000002a8c2c723c */ /* 0x000fe2000000182c */
[----:B------:R-:W5:Y:S07]  /*c6d0*/  LDSM.16.M88.4 R40, [R202+0x1800] ;  /* 0x00180000ca28783b */ /* 0x000f6e0000000200 */
[C---:B---3--:R-:W-:Y:S08]  /*c6e0*/  HMMA.16816.F32 R12, R152.reuse, R32, R12 ;  /* 0x00000020980c723c */ /* 0x048ff0000000180c */
[C---:B------:R-:W-:Y:S01]  /*c6f0*/  HMMA.16816.F32 R8, R152.reuse, R34, R8 ;  /* 0x000000229808723c */ /* 0x040fe20000001808 */
[----:B------:R-:W3:Y:S07]  /*c700*/  LDSM.16.M88.4 R32, [R202+0x2000] ;  /* 0x00200000ca20783b */ /* 0x000eee0000000200 */
[C---:B------:R-:W-:Y:S08]  /*c710*/  HMMA.16816.F32 R84, R152.reuse, R100, R84 ;  /* 0x000000649854723c */ /* 0x040ff00000001854 */
[C---:B------:R-:W-:Y:S01]  /*c720*/  HMMA.16816.F32 R80, R152.reuse, R102, R80 ;  /* 0x000000669850723c */ /* 0x040fe20000001850 */
[----:B------:R-:W2:Y:S07]  /*c730*/  LDSM.16.M88.4 R100, [R202+0x2800] ;  /* 0x00280000ca64783b */ /* 0x000eae0000000200 */
[C---:B-1----:R-:W-:Y:S08]  /*c740*/  HMMA.16816.F32 R76, R152.reuse, R28, R76 ;  /* 0x0000001c984c723c */ /* 0x042ff0000000184c */
[C---:B------:R-:W-:Y:S01]  /*c750*/  HMMA.16816.F32 R68, R152.reuse, R30, R68 ;  /* 0x0000001e9844723c */ /* 0x040fe20000001844 */
        /* <DEDUP_REMOVED lines=8> */
[----:B------:R-:W-:Y:S01]  /*c7e0*/  HMMA.16816.F32 R44, R152, R18, R44 ;  /* 0x00000012982c723c */ /* 0x000fe2000000182c */
[----:B------:R-:W2:Y:S07]  /*c7f0*/  LDSM.16.M88.4 R16, [R214+0xc900] ;  /* 0x00c90000d610783b */ /* 0x000eae0000000200 */
        /* <DEDUP_REMOVED lines=14> */
[----:B------:R-:W3:Y:S07]  /*c8e0*/  LDSM.16.M88.4 R32, [R213+0x4000] ;  /* 0x00400000d520783b */ /* 0x000eee0000000200 */
[C---:B------:R-:W-:Y:S08]  /*c8f0*/  HMMA.16816.F32 R48, R168.reuse, R100, R48 ;  /* 0x00000064a830723c */ /* 0x040ff00000001830 */
[----:B------:R-:W-:Y:S01]  /*c900*/  HMMA.16816.F32 R44, R168, R102, R44 ;  /* 0x00000066a82c723c */ /* 0x000fe2000000182c */
[----:B------:R-:W-:Y:S07]  /*c910*/  LDSM.16.M88.4 R100, [R211+0xc100] ;  /* 0x00c10000d364783b */ /* 0x000fee0000000200 */
        /* <DEDUP_REMOVED lines=20> */
[----:B------:R-:W2:Y:S07]  /*ca60*/  LDSM.16.M88.4 R88, [R211+0xd900] ;  /* 0x00d90000d358783b */ /* 0x000eae0000000200 */
[C---:B-----5:R-:W-:Y:S08]  /*ca70*/  HMMA.16816.F32 R84, R176.reuse, R40, R84 ;  /* 0x00000028b054723c */ /* 0x060ff00000001854 */
[C---:B------:R-:W-:Y:S01]  /*ca80*/  HMMA.16816.F32 R80, R176.reuse, R42, R80 ;  /* 0x0000002ab050723c */ /* 0x040fe20000001850 */
[----:B------:R-:W5:Y:S07]  /*ca90*/  LDSM.16.M88.4 R40, [R202+0x3000] ;  /* 0x00300000ca28783b */ /* 0x000f6e0000000200 */
        /* <DEDUP_REMOVED lines=9> */
[C---:B------:R-:W-:Y:S08]  /*cb30*/  HMMA.16816.F32 R48, R176.reuse, R20, R48 ;  /* 0x00000014b030723c */ /* 0x040ff00000001830 */
[----:B------:R-:W-:Y:S01]  /*cb40*/  HMMA.16816.F32 R44, R176, R22, R44 ;  /* 0x00000016b02c723c */ /* 0x000fe2000000182c */
[----:B------:R-:W1:Y:S07]  /*cb50*/  LDSM.16.M88.4 R20, [R202+0x5000] ;  /* 0x00500000ca14783b */ /* 0x000e6e0000000200 */
[C---:B--2---:R-:W-:Y:S08]  /*cb60*/  HMMA.16816.F32 R12, R180.reuse, R16, R12 ;  /* 0x00000010b40c723c */ /* 0x044ff0000000180c */
[----:B------:R-:W-:Y:S01]  /*cb70*/  HMMA.16816.F32 R8, R180, R18, R8 ;  /* 0x00000012b408723c */ /* 0x000fe20000001808 */
[----:B------:R-:W2:Y:S01]  /*cb80*/  LDSM.16.M88.4 R16, [R202+0x5800] ;  /* 0x00580000ca10783b */ /* 0x000ea20000000200 */
        /* <DEDUP_REMOVED lines=13> */
[C---:B---3--:R-:W-:Y:S08]  /*cc60*/  HMMA.16816.F32 R84, R188.reuse, R32, R84 ;  /* 0x00000020bc54723c */ /* 0x048ff00000001854 */
[C---:B------:R-:W-:Y:S08]  /*cc70*/  HMMA.16816.F32 R80, R188.reuse, R34, R80 ;  /* 0x00000022bc50723c */ /* 0x040ff00000001850 */
[C---:B-1----:R-:W-:Y:S08]  /*cc80*/  HMMA.16816.F32 R76, R188.reuse, R28, R76 ;  /* 0x0000001cbc4c723c */ /* 0x042ff0000000184c */
[C---:B------:R-:W-:Y:S08]  /*cc90*/  HMMA.16816.F32 R68, R188.reuse, R30, R68 ;  /* 0x0000001ebc44723c */ /* 0x040ff00000001844 */
[C---:B----4-:R-:W-:Y:S08]  /*cca0*/  HMMA.16816.F32 R64, R188.reuse, R24, R64 ;  /* 0x00000018bc40723c */ /* 0x050ff00000001840 */
[C---:B------:R-:W-:Y:S08]  /*ccb0*/  HMMA.16816.F32 R60, R188.reuse, R26, R60 ;  /* 0x0000001abc3c723c */ /* 0x040ff0000000183c */
[C---:B------:R-:W-:Y:S08]  /*ccc0*/  HMMA.16816.F32 R56, R188.reuse, R20, R56 ;  /* 0x00000014bc38723c */ /* 0x040ff00000001838 */
[C---:B------:R-:W-:Y:S08]  /*ccd0*/  HMMA.16816.F32 R52, R188.reuse, R22, R52 ;  /* 0x00000016bc34723c */ /* 0x040ff00000001834 */
[C---:B--2---:R-:W-:Y:S08]  /*cce0*/  HMMA.16816.F32 R48, R188.reuse, R16, R48 ;  /* 0x00000010bc30723c */ /* 0x044ff00000001830 */
[----:B------:R-:W-:Y:S01]  /*ccf0*/  HMMA.16816.F32 R44, R188, R18, R44 ;  /* 0x00000012bc2c723c */ /* 0x000fe2000000182c */
[----:B------:R-:W-:Y:S06]  /*cd00*/  BAR.SYNC.DEFER_BLOCKING 0x0 ;  /* 0x0000000000007b1d */ /* 0x000fec0000010000 */
[----:B------:R-:W-:Y:S05]  /*cd10*/  @!P0 BRA `(.L_x_382) ;  /* 0x000001b000008947 */ /* 0x000fea0003800000 */
[----:B------:R-:W-:Y:S01]  /*cd20*/  IADD3 R17, R36, -0x2, RZ ;  /* 0xfffffffe24117810 */ /* 0x000fe20007ffe0ff */
[----:B------:R-:W-:-:S02]  /*cd30*/  USHF.L.U32 UR5, UR10, 0x6, URZ ;  /* 0x000000060a057899 */ /* 0x000fc4000800063f */
[----:B------:R-:W-:Y:S01]  /*cd40*/  ULDC UR4, c[0x0][0x1e4] ;  /* 0x0000790000047ab9 */ /* 0x000fe20000000800 */
[----:B------:R-:W-:Y:S01]  /*cd50*/  SHF.R.S32.HI R7, RZ, 0x1f, R17 ;  /* 0x0000001fff077819 */ /* 0x000fe20000011411 */
[----:B------:R-:W-:Y:S01]  /*cd60*/  IMAD R39, R39, R17, RZ ;  /* 0x0000001127277224 */ /* 0x000fe200078e02ff */
[----:B------:R-:W-:Y:S01]  /*cd70*/  USHF.L.U64.HI UR4, UR10, UR9, UR4 ;  /* 0x000000090a047299 */ /* 0x000fe20008010204 */
        /* <DEDUP_REMOVED lines=21> */
.L_x_382:
[-C--:B-1----:R-:W-:Y:S01]  /*ced0*/  LEA.HI R21, R37, R74.reuse, RZ, 0x2 ;  /* 0x0000004a25157211 */ /* 0x082fe200078f10ff */
[----:B------:R-:W-:Y:S01]  /*cee0*/  FMUL.FTZ R19, R9, c[0x0][0x320] ;  /* 0x0000c80009137a20 */ /* 0x000fe20000410000 */
[----:B------:R-:W-:Y:S01]  /*cef0*/  LOP3.LUT R23, R72, 0xffffffe0, RZ, 0xc0, !PT ;  /* 0xffffffe048177812 */ /* 0x000fe200078ec0ff */
[----:B------:R-:W-:Y:S01]  /*cf00*/  FMUL.FTZ R17, R84, c[0x0][0x320] ;  /* 0x0000c80054117a20 */ /* 0x000fe20000410000 */
[----:B------:R-:W-:Y:S01]  /*cf10*/  SHF.R.S32.HI R16, RZ, 0x1f, R73 ;  /* 0x0000001fff107819 */ /* 0x000fe20000011449 */
[----:B------:R-:W-:Y:S01]  /*cf20*/  FMUL.FTZ R0, R85, c[0x0][0x320] ;  /* 0x0000c80055007a20 */ /* 0x000fe20000410000 */
[----:B------:R-:W-:Y:S01]  /*cf30*/  LOP3.LUT R21, R21, 0xfffffffc, RZ, 0xc0, !PT ;  /* 0xfffffffc15157812 */ /* 0x000fe200078ec0ff */
[----:B------:R-:W-:Y:S01]  /*cf40*/  FMUL.FTZ R7, R80, c[0x0][0x320] ;  /* 0x0000c80050077a20 */ /* 0x000fe20000410000 */
[-C--:B------:R-:W-:Y:S01]  /*cf50*/  IADD3 R4, -R23, R74.reuse, RZ ;  /* 0x0000004a17047210 */ /* 0x080fe20007ffe1ff */
[----:B------:R-:W-:Y:S01]  /*cf60*/  FMUL.FTZ R9, R81, c[0x0][0x320] ;  /* 0x0000c80051097a20 */ /* 0x000fe20000410000 */
[----:B------:R-:W-:Y:S01]  /*cf70*/  LEA.HI R16, R16, R73, RZ, 0x3 ;  /* 0x0000004910107211 */ /* 0x000fe200078f18ff */
[----:B------:R-:W-:Y:S01]  /*cf80*/  FMUL.FTZ R33, R76, c[0x0][0x320] ;  /* 0x0000c8004c217a20 */ /* 0x000fe20000410000 */
[----:B------:R-:W-:Y:S01]  /*cf90*/  IADD3 R74, -R21, R74, RZ ;  /* 0x0000004a154a7210 */ /* 0x000fe20007ffe1ff */
[----:B------:R-:W-:Y:S01]  /*cfa0*/  FMUL.FTZ R31, R77, c[0x0][0x320] ;  /* 0x0000c8004d1f7a20 */ /* 0x000fe20000410000 */
[----:B------:R-:W-:Y:S01]  /*cfb0*/  SHF.R.S32.HI R25, RZ, 0x1f, R4 ;  /* 0x0000001fff197819 */ /* 0x000fe20000011404 */
[----:B------:R-:W-:Y:S01]  /*cfc0*/  FMUL.FTZ R29, R68, c[0x0][0x320] ;  /* 0x0000c800441d7a20 */ /* 0x000fe20000410000 */
[----:B------:R-:W-:Y:S01]  /*cfd0*/  LOP3.LUT R16, R16, 0xffffff8, RZ, 0xc0, !PT ;  /* 0x0ffffff810107812 */ /* 0x000fe200078ec0ff */
[----:B------:R-:W-:Y:S01]  /*cfe0*/  FMUL.FTZ R69, R69, c[0x0][0x320] ;  /* 0x0000c80045457a20 */ /* 0x000fe20000410000 */
[----:B------:R-:W-:Y:S01]  /*cff0*/  LEA.HI R6, R74, R74, RZ, 0x1 ;  /* 0x0000004a4a067211 */ /* 0x000fe200078f08ff */
[----:B------:R-:W-:Y:S01]  /*d000*/  FMUL.FTZ R64, R64, c[0x0][0x320] ;  /* 0x0000c80040407a20 */ /* 0x000fe20000410000 */
[----:B------:R-:W-:Y:S01]  /*d010*/  LEA.HI R25, R25, R4, RZ, 0x2 ;  /* 0x0000000419197211 */ /* 0x000fe200078f10ff */
[----:B------:R-:W-:Y:S01]  /*d020*/  IMAD.IADD R73, R73, 0x1, -R16 ;  /* 0x0000000149497824 */ /* 0x000fe200078e0a10 */
[----:B------:R-:W-:Y:S01]  /*d030*/  LOP3.LUT R21, R6, 0x1ffffffe, RZ, 0xc0, !PT ;  /* 0x1ffffffe06157812 */ /* 0x000fe200078ec0ff */
[----:B------:R-:W-:Y:S01]  /*d040*/  FMUL.FTZ R65, R65, c[0x0][0x320] ;  /* 0x0000c80041417a20 */ /* 0x000fe20000410000 */
[----:B------:R-:W-:Y:S01]  /*d050*/  LEA.HI.SX32 R16, R25, R118, 0x1e ;  /* 0x0000007619107211 */ /* 0x000fe200078ff2ff */
[----:B------:R-:W-:Y:S01]  /*d060*/  FMUL.FTZ R61, R61, c[0x0][0x320] ;  /* 0x0000c8003d3d7a20 */ /* 0x000fe20000410000 */
[----:B------:R-:W-:Y:S01]  /*d070*/  ISETP.NE.AND P0, PT, R217, 0x1, PT ;  /* 0x00000001d900780c */ /* 0x000fe20003f05270 */
[----:B------:R-:W-:Y:S01]  /*d080*/  IMAD.IADD R21, R74, 0x1, -R21 ;  /* 0x000000014a157824 */ /* 0x000fe200078e0a15 */
[----:B------:R-:W-:Y:S01]  /*d090*/  LEA R16, R73, R16, 0x4 ;  /* 0x0000001049107211 */ /* 0x000fe200078e20ff */
[----:B------:R-:W-:Y:S01]  /*d0a0*/  FMUL.FTZ R56, R56, c[0x0][0x320] ;  /* 0x0000c80038387a20 */ /* 0x000fe20000410000 */
[----:B------:R-:W-:Y:S01]  /*d0b0*/  LOP3.LUT R25, R25, 0x7ffffffc, RZ, 0xc0, !PT ;  /* 0x7ffffffc19197812 */ /* 0x000fe200078ec0ff */
[----:B------:R-:W-:Y:S01]  /*d0c0*/  FMUL.FTZ R57, R57, c[0x0][0x320] ;  /* 0x0000c80039397a20 */ /* 0x000fe20000410000 */
[----:B------:R-:W-:Y:S01]  /*d0d0*/  LEA R229, R21, R16, 0x3 ;  /* 0x0000001015e57211 */ /* 0x000fe200078e18ff */
[----:B------:R-:W-:Y:S01]  /*d0e0*/  FMUL.FTZ R21, R8, c[0x0][0x320] ;  /* 0x0000c80008157a20 */ /* 0x000fe20000410000 */
[----:B------:R-:W-:Y:S01]  /*d0f0*/  IADD3 R230, R4, -R25, RZ ;  /* 0x8000001904e67210 */ /* 0x000fe20007ffe0ff */
[----:B------:R-:W-:Y:S01]  /*d100*/  FMUL.FTZ R52, R52, c[0x0][0x320] ;  /* 0x0000c80034347a20 */ /* 0x000fe20000410000 */
[----:B------:R-:W-:Y:S01]  /*d110*/  IADD3 R43, R215, 0x1, R38 ;  /* 0x00000001d72b7810 */ /* 0x000fe20007ffe026 */
[----:B------:R-:W-:Y:S01]  /*d120*/  IMAD.MOV.U32 R6, RZ, RZ, R229 ;  /* 0x000000ffff067224 */ /* 0x000fe200078e00e5 */
[----:B------:R-:W-:Y:S01]  /*d130*/  SHF.L.U32 R230, R230, 0x1, RZ ;  /* 0x00000001e6e67819 */ /* 0x000fe200000006ff */
[----:B------:R-:W-:Y:S01]  /*d140*/  @P0 IMAD.HI.U32 R16, R229, c[0x0][0x2c8], RZ ;  /* 0x0000b200e5100a27 */ /* 0x000fe200078e00ff */
[----:B------:R-:W1:Y:S01]  /*d150*/  MUFU.TANH R19, R19 ;  /* 0x0000001300137308 */ /* 0x000e620000002400 */
[----:B------:R-:W-:Y:S01]  /*d160*/  ULDC UR10, c[0x0][0x324] ;  /* 0x0000c900000a7ab9 */ /* 0x000fe20000000800 */
[----:B------:R-:W-:Y:S01]  /*d170*/  IADD3 R43, -R220, R43, -R230 ;  /* 0x0000002bdc2b7210 */ /* 0x000fe20007ffe9e6 */
[----:B------:R-:W-:Y:S01]  /*d180*/  FMUL.FTZ R53, R53, c[0x0][0x320] ;  /* 0x0000c80035357a20 */ /* 0x000fe20000410000 */
[----:B------:R-:W-:Y:S01]  /*d190*/  @P0 SHF.R.U32.HI R6, RZ, c[0x0][0x2cc], R16 ;  /* 0x0000b300ff060a19 */ /* 0x000fe20000011610 */
[----:B------:R-:W-:Y:S01]  /*d1a0*/  FMUL.FTZ R48, R48, c[0x0][0x320] ;  /* 0x0000c80030307a20 */ /* 0x000fe20000410000 */
[----:B------:R-:W-:Y:S01]  /*d1b0*/  ISETP.GE.AND P0, PT, R216, 0x1, PT ;  /* 0x00000001d800780c */ /* 0x000fe20003f06270 */
[----:B------:R-:W-:Y:S01]  /*d1c0*/  FMUL.FTZ R49, R49, c[0x0][0x320] ;  /* 0x0000c80031317a20 */ /* 0x000fe20000410000 */
[----:B------:R-:W2:Y:S01]  /*d1d0*/  MUFU.TANH R17, R17 ;  /* 0x0000001100117308 */ /* 0x000ea20000002400 */
[----:B------:R-:W3:Y:S01]  /*d1e0*/  SHFL.IDX PT, R8, R6, RZ, 0x1c1f ;  /* 0x001c1fff06087589 */ /* 0x000ee200000e0000 */
[----:B------:R-:W-:Y:S01]  /*d1f0*/  FMUL.FTZ R45, R45, c[0x0][0x320] ;  /* 0x0000c8002d2d7a20 */ /* 0x000fe20000410000 */
[----:B------:R-:W-:Y:S01]  /*d200*/  ULOP3.LUT UR10, URZ, UR10, URZ, 0x33, !UPT ;  /* 0x0000000a3f0a7292 */ /* 0x000fe2000f8e333f */
[----:B------:R-:W-:Y:S01]  /*d210*/  FMUL.FTZ R13, R13, c[0x0][0x320] ;  /* 0x0000c8000d0d7a20 */ /* 0x000fe20000410000 */
[----:B------:R-:W-:Y:S01]  /*d220*/  IADD3 R42, -R230, R215, R38 ;  /* 0x000000d7e62a7210 */ /* 0x000fe20007ffe126 */
[----:B------:R-:W-:Y:S01]  /*d230*/  FMUL.FTZ R12, R12, c[0x0][0x320] ;  /* 0x0000c8000c0c7a20 */ /* 0x000fe20000410000 */
[----:B------:R-:W0:Y:S01]  /*d240*/  LDGDEPBAR ;  /* 0x00000000000079af */ /* 0x000e220000000000 */
[----:B------:R-:W-:Y:S01]  /*d250*/  FMUL.FTZ R60, R60, c[0x0][0x320] ;  /* 0x0000c8003c3c7a20 */ /* 0x000fe20000410000 */
[----:B------:R-:W4:Y:S01]  /*d260*/  MUFU.TANH R0, R0 ;  /* 0x0000000000007308 */ /* 0x000f220000002400 */
[----:B------:R-:W-:Y:S01]  /*d270*/  FMUL.FTZ R44, R44, c[0x0][0x320] ;  /* 0x0000c8002c2c7a20 */ /* 0x000fe20000410000 */
[----:B------:R-:W-:-:S06]  /*d280*/  IADD3 R30, R38, -R230, RZ ;  /* 0x800000e6261e7210 */ /* 0x000fcc0007ffe0ff */
        /* <DEDUP_REMOVED lines=20> */
[----:B------:R5:W1:Y:S02]  /*d3d0*/  MUFU.TANH R133, R44 ;  /* 0x0000002c00857308 */ /* 0x000a640000002400 */
[----:B-----5:R-:W-:-:S02]  /*d3e0*/  IADD3 R44, R43, c[0x0][0x328], RZ ;  /* 0x0000ca002b2c7a10 */ /* 0x020fc40007ffe0ff */
[----:B------:R-:W-:-:S03]  /*d3f0*/  IADD3 R43, R43, UR10, RZ ;  /* 0x0000000a2b2b7c10 */ /* 0x000fc6000fffe0ff */
[----:B---3--:R-:W-:Y:S01]  /*d400*/  IMAD.IADD R41, R44, 0x1, R8 ;  /* 0x000000012c297824 */ /* 0x008fe200078e0208 */
[----:B------:R-:W-:-:S04]  /*d410*/  IADD3 R24, R43, R8, RZ ;  /* 0x000000082b187210 */ /* 0x000fc80007ffe0ff */
[----:B------:R-:W-:Y:S01]  /*d420*/  IMNMX R41, R41, R42, PT ;  /* 0x0000002a29297217 */ /* 0x000fe20003800200 */
[----:B------:R-:W-:Y:S05]  /*d430*/  @!P0 BRA `(.L_x_383) ;  /* 0x0000014000008947 */ /* 0x000fea0003800000 */
[----:B-12-4-:R-:W-:Y:S01]  /*d440*/  IADD3 R13, -R220, R215, R8 ;  /* 0x000000d7dc0d7210 */ /* 0x016fe20007ffe108 */
[----:B------:R-:W-:Y:S03]  /*d450*/  BSSY B0, `(.L_x_384) ;  /* 0x000000e000007945 */ /* 0x000fe60003800000 */
        /* <DEDUP_REMOVED lines=9> */
.L_x_385:
[----:B------:R-:W-:-:S04]  /*d4f0*/  MOV R8, c[0x0][0x32c] ;  /* 0x0000cb0000087a02 */ /* 0x000fc80000000f00 */
[----:B------:R-:W-:-:S13]  /*d500*/  ISETP.NE.AND P0, PT, R8, 0x1, PT ;  /* 0x000000010800780c */ /* 0x000fda0003f05270 */
[----:B------:R-:W-:-:S05]  /*d510*/  @P0 IMAD.HI.U32 R8, R13, c[0x0][0x330], RZ ;  /* 0x0000cc000d080a27 */ /* 0x000fca00078e00ff */
[----:B------:R-:W-:Y:S02]  /*d520*/  @P0 SHF.R.U32.HI R13, RZ, c[0x0][0x334], R8 ;  /* 0x0000cd00ff0d0a19 */ /* 0x000fe40000011608 */
.L_x_386:
[----:B------:R-:W-:Y:S05]  /*d530*/  BSYNC B0 ;  /* 0x0000000000007941 */ /* 0x000fea0003800000 */
.L_x_384:
[----:B------:R-:W-:-:S05]  /*d540*/  IMAD R13, R13, c[0x0][0x32c], R30 ;  /* 0x0000cb000d0d7a24 */ /* 0x000fca00078e021e */
[----:B------:R-:W-:Y:S02]  /*d550*/  IADD3 R8, R13, c[0x0][0x32c], RZ ;  /* 0x0000cb000d087a10 */ /* 0x000fe40007ffe0ff */
[----:B------:R-:W-:Y:S02]  /*d560*/  IMNMX R24, R24, R13, !PT ;  /* 0x0000000d18187217 */ /* 0x000fe40007800200 */
[----:B------:R-:W-:Y:S02]  /*d570*/  IMNMX R41, R41, R8, PT ;  /* 0x0000000829297217 */ /* 0x000fe40003800200 */
.L_x_383:
[C---:B-12-4-:R-:W-:Y:S01]  /*d580*/  ISETP.GE.AND P0, PT, R38.reuse, 0x2, PT ;  /* 0x000000022600780c */ /* 0x056fe20003f06270 */
        /* <DEDUP_REMOVED lines=40> */
[----:B------:R2:W3:Y:S01]  /*d810*/  MUFU.TANH R156, R67 ;  /* 0x00000043009c7308 */ /* 0x0004e20000002400 */
[----:B------:R-:W-:Y:S01]  /*d820*/  P2R R12, PR, RZ, 0x2 ;  /* 0x00000002ff0c7803 */ /* 0x000fe20000000000 */
[--C-:B-1----:R-:W-:Y:S01]  /*d830*/  IMAD.IADD R11, R44, 0x1, R6.reuse ;  /* 0x000000012c0b7824 */ /* 0x102fe200078e0206 */
[----:B------:R-:W-:Y:S01]  /*d840*/  FSEL R17, R17, -INF , !P0 ;  /* 0xff80000011117808 */ /* 0x000fe20004000000 */
[----:B------:R-:W-:Y:S01]  /*d850*/  IMAD.IADD R43, R43, 0x1, R6 ;  /* 0x000000012b2b7824 */ /* 0x000fe200078e0206 */
[----:B------:R-:W-:-:S02]  /*d860*/  ISETP.GT.AND P0, PT, R24, 0x11, !P1 ;  /* 0x000000111800780c */ /* 0x000fc40004f04270 */
[----:B------:R-:W-:Y:S01]  /*d870*/  ISETP.GE.AND P1, PT, R38, 0x19, PT ;  /* 0x000000192600780c */ /* 0x000fe20003f26270 */
[----:B------:R2:W1:Y:S01]  /*d880*/  MUFU.TANH R166, R62 ;  /* 0x0000003e00a67308 */ /* 0x0004620000002400 */
[----:B------:R-:W-:Y:S02]  /*d890*/  ISETP.LT.OR P0, PT, R41, 0x12, P0 ;  /* 0x000000122900780c */ /* 0x000fe40000701670 */
[----:B------:R-:W-:Y:S02]  /*d8a0*/  P2R R37, PR, RZ, 0x2 ;  /* 0x00000002ff257803 */ /* 0x000fe40000000000 */
[----:B------:R-:W-:Y:S02]  /*d8b0*/  FSEL R13, R0, -INF , !P0 ;  /* 0xff800000000d7808 */ /* 0x000fe40004000000 */
[----:B------:R-:W-:Y:S01]  /*d8c0*/  ISETP.GT.AND P0, PT, R24, 0x18, !P1 ;  /* 0x000000181800780c */ /* 0x000fe20004f04270 */
[----:B------:R2:W4:Y:S01]  /*d8d0*/  MUFU.TANH R160, R63 ;  /* 0x0000003f00a07308 */ /* 0x0005220000002400 */
[----:B------:R-:W-:-:S02]  /*d8e0*/  ISETP.GE.AND P1, PT, R38, 0x1a, PT ;  /* 0x0000001a2600780c */ /* 0x000fc40003f26270 */
[----:B------:R-:W-:Y:S02]  /*d8f0*/  ISETP.LT.OR P0, PT, R41, 0x19, P0 ;  /* 0x000000192900780c */ /* 0x000fe40000701670 */
[----:B------:R-:W-:Y:S02]  /*d900*/  P2R R8, PR, RZ, 0x2 ;  /* 0x00000002ff087803 */ /* 0x000fe40000000000 */
[----:B------:R-:W-:Y:S01]  /*d910*/  FSEL R7, R7, -INF , !P0 ;  /* 0xff80000007077808 */ /* 0x000fe20004000000 */
[----:B------:R2:W1:Y:S01]  /*d920*/  MUFU.TANH R164, R58 ;  /* 0x0000003a00a47308 */ /* 0x0004620000002400 */
[----:B------:R-:W-:Y:S02]  /*d930*/  ISETP.GT.AND P0, PT, R24, 0x19, !P1 ;  /* 0x000000191800780c */ /* 0x000fe40004f04270 */
[----:B------:R-:W-:Y:S02]  /*d940*/  ISETP.GE.AND P1, PT, R38, 0x21, PT ;  /* 0x000000212600780c */ /* 0x000fe40003f26270 */
[----:B------:R-:W-:-:S02]  /*d950*/  ISETP.LT.OR P0, PT, R41, 0x1a, P0 ;  /* 0x0000001a2900780c */ /* 0x000fc40000701670 */
[----:B------:R-:W-:Y:S01]  /*d960*/  P2R R35, PR, RZ, 0x2 ;  /* 0x00000002ff237803 */ /* 0x000fe20000000000 */
[----:B------:R2:W1:Y:S01]  /*d970*/  MUFU.TANH R162, R59 ;  /* 0x0000003b00a27308 */ /* 0x0004620000002400 */
[----:B------:R-:W-:Y:S02]  /*d980*/  FSEL R9, R9, -INF , !P0 ;  /* 0xff80000009097808 */ /* 0x000fe40004000000 */
[----:B------:R-:W-:Y:S02]  /*d990*/  ISETP.GT.AND P0, PT, R24, 0x20, !P1 ;  /* 0x000000201800780c */ /* 0x000fe40004f04270 */
[----:B------:R-:W-:Y:S02]  /*d9a0*/  ISETP.GE.AND P1, PT, R38, 0x22, PT ;  /* 0x000000222600780c */ /* 0x000fe40003f26270 */
[----:B------:R-:W-:Y:S01]  /*d9b0*/  ISETP.LT.OR P0, PT, R41, 0x21, P0 ;  /* 0x000000212900780c */ /* 0x000fe20000701670 */
[----:B------:R2:W1:Y:S01]  /*d9c0*/  MUFU.TANH R148, R78 ;  /* 0x0000004e00947308 */ /* 0x0004620000002400 */
[----:B------:R-:W-:-:S02]  /*d9d0*/  P2R R34, PR, RZ, 0x2 ;  /* 0x00000002ff227803 */ /* 0x000fc40000000000 */
[----:B------:R-:W-:Y:S02]  /*d9e0*/  FSEL R33, R33, -INF , !P0 ;  /* 0xff80000021217808 */ /* 0x000fe40004000000 */
[----:B------:R-:W-:Y:S02]  /*d9f0*/  ISETP.GT.AND P0, PT, R24, 0x21, !P1 ;  /* 0x000000211800780c */ /* 0x000fe40004f04270 */
[----:B------:R-:W-:Y:S01]  /*da00*/  ISETP.GE.AND P1, PT, R38, 0x29, PT ;  /* 0x000000292600780c */ /* 0x000fe20003f26270 */
[----:B------:R2:W1:Y:S01]  /*da10*/  MUFU.TANH R158, R54 ;  /* 0x00000036009e7308 */ /* 0x0004620000002400 */
[----:B------:R-:W-:Y:S02]  /*da20*/  ISETP.LT.OR P0, PT, R41, 0x22, P0 ;  /* 0x000000222900780c */ /* 0x000fe40000701670 */
[----:B------:R-:W-:Y:S02]  /*da30*/  P2R R32, PR, RZ, 0x2 ;  /* 0x00000002ff207803 */ /* 0x000fe40000000000 */
[----:B------:R-:W-:-:S02]  /*da40*/  FSEL R31, R31, -INF , !P0 ;  /* 0xff8000001f1f7808 */ /* 0x000fc40004000000 */
[----:B------:R-:W-:Y:S01]  /*da50*/  ISETP.GT.AND P0, PT, R24, 0x28, !P1 ;  /* 0x000000281800780c */ /* 0x000fe20004f04270 */
[----:B------:R2:W1:Y:S01]  /*da60*/  MUFU.TANH R150, R55 ;  /* 0x0000003700967308 */ /* 0x0004620000002400 */
[----:B------:R-:W-:Y:S02]  /*da70*/  ISETP.GE.AND P1, PT, R38, 0x2a, PT ;  /* 0x0000002a2600780c */ /* 0x000fe40003f26270 */
[----:B------:R-:W-:Y:S02]  /*da80*/  ISETP.LT.OR P0, PT, R41, 0x29, P0 ;  /* 0x000000292900780c */ /* 0x000fe40000701670 */
[----:B------:R-:W-:Y:S02]  /*da90*/  P2R R28, PR, RZ, 0x2 ;  /* 0x00000002ff1c7803 */ /* 0x000fe40000000000 */
[----:B------:R-:W-:Y:S01]  /*daa0*/  FSEL R29, R29, -INF , !P0 ;  /* 0xff8000001d1d7808 */ /* 0x000fe20004000000 */
[----:B------:R2:W1:Y:S01]  /*dab0*/  MUFU.TANH R128, R79 ;  /* 0x0000004f00807308 */ /* 0x0004620000002400 */
[----:B------:R-:W-:-:S02]  /*dac0*/  ISETP.GT.AND P0, PT, R24, 0x29, !P1 ;  /* 0x000000291800780c */ /* 0x000fc40004f04270 */
[----:B------:R-:W-:Y:S02]  /*dad0*/  ISETP.GE.AND P1, PT, R38, 0x31, PT ;  /* 0x000000312600780c */ /* 0x000fe40003f26270 */
[----:B------:R-:W-:Y:S02]  /*dae0*/  ISETP.LT.OR P0, PT, R41, 0x2a, P0 ;  /* 0x0000002a2900780c */ /* 0x000fe40000701670 */
[----:B------:R-:W-:Y:S01]  /*daf0*/  P2R R27, PR, RZ, 0x2 ;  /* 0x00000002ff1b7803 */ /* 0x000fe20000000000 */
[----:B------:R2:W1:Y:S01]  /*db00*/  MUFU.TANH R136, R51 ;  /* 0x0000003300887308 */ /* 0x0004620000002400 */
        /* <DEDUP_REMOVED lines=9> */
[----:B------:R2:W1:Y:S01]  /*dba0*/  MUFU.TANH R146, R70 ;  /* 0x0000004600927308 */ /* 0x0004620000002400 */
[----:B------:R-:W-:-:S02]  /*dbb0*/  ISETP.LT.OR P0, PT, R41, 0x32, P0 ;  /* 0x000000322900780c */ /* 0x000fc40000701670 */
[----:B------:R-:W-:Y:S02]  /*dbc0*/  P2R R25, PR, RZ, 0x2 ;  /* 0x00000002ff197803 */ /* 0x000fe40000000000 */
[----:B------:R-:W-:Y:S02]  /*dbd0*/  FSEL R151, R151, -INF , !P0 ;  /* 0xff80000097977808 */ /* 0x000fe40004000000 */
[----:B------:R-:W-:Y:S01]  /*dbe0*/  ISETP.GT.AND P0, PT, R24, 0x38, !P1 ;  /* 0x000000381800780c */ /* 0x000fe20004f04270 */
[----:B------:R-:W1:Y:S01]  /*dbf0*/  MUFU.TANH R132, R132 ;  /* 0x0000008400847308 */ /* 0x000e620000002400 */
[C---:B------:R-:W-:Y:S02]  /*dc00*/  ISETP.GE.AND P1, PT, R38.reuse, 0x3a, PT ;  /* 0x0000003a2600780c */ /* 0x040fe40003f26270 */
[----:B------:R-:W-:Y:S02]  /*dc10*/  ISETP.LT.OR P0, PT, R41, 0x39, P0 ;  /* 0x000000392900780c */ /* 0x000fe40000701670 */
[----:B------:R-:W-:-:S02]  /*dc20*/  ISETP.GE.AND P5, PT, R38, 0x42, PT ;  /* 0x000000422600780c */ /* 0x000fc40003fa6270 */
[----:B------:R-:W-:Y:S01]  /*dc30*/  FSEL R147, R147, -INF , !P0 ;  /* 0xff80000093937808 */ /* 0x000fe20004000000 */
[----:B------:R2:W1:Y:S01]  /*dc40*/  MUFU.TANH R130, R47 ;  /* 0x0000002f00827308 */ /* 0x0004620000002400 */
[----:B------:R-:W-:Y:S02]  /*dc50*/  ISETP.GT.AND P0, PT, R24, 0x39, !P1 ;  /* 0x000000391800780c */ /* 0x000fe40004f04270 */
[C---:B------:R-:W-:Y:S02]  /*dc60*/  ISETP.GE.AND P4, PT, R38.reuse, 0x49, PT ;  /* 0x000000492600780c */ /* 0x040fe40003f86270 */
[----:B------:R-:W-:Y:S02]  /*dc70*/  ISETP.LT.OR P0, PT, R41, 0x3a, P0 ;  /* 0x0000003a2900780c */ /* 0x000fe40000701670 */
[----:B------:R-:W-:Y:S01]  /*dc80*/  ISETP.GE.AND P3, PT, R38, 0x4a, PT ;  /* 0x0000004a2600780c */ /* 0x000fe20003f66270 */
[----:B------:R2:W1:Y:S01]  /*dc90*/  MUFU.TANH R134, R71 ;  /* 0x0000004700867308 */ /* 0x0004620000002400 */
[----:B------:R-:W-:-:S02]  /*dca0*/  FSEL R145, R145, -INF , !P0 ;  /* 0xff80000091917808 */ /* 0x000fc40004000000 */
[----:B------:R-:W-:Y:S02]  /*dcb0*/  ISETP.GT.AND P0, PT, R24, 0x40, !P6 ;  /* 0x000000401800780c */ /* 0x000fe40007704270 */
[----:B------:R-:W-:Y:S02]  /*dcc0*/  ISETP.GE.AND P2, PT, R38, 0x51, PT ;  /* 0x000000512600780c */ /* 0x000fe40003f46270 */
[----:B------:R-:W-:Y:S01]  /*dcd0*/  ISETP.LT.OR P0, PT, R41, 0x41, P0 ;  /* 0x000000412900780c */ /* 0x000fe20000701670 */
[----:B------:R-:W1:Y:S01]  /*dce0*/  MUFU.TANH R46, R46 ;  /* 0x0000002e002e7308 */ /* 0x000e620000002400 */
        /* <DEDUP_REMOVED lines=9> */
[----:B------:R2:W1:Y:S01]  /*dd80*/  MUFU.TANH R184, R66 ;  /* 0x0000004200b87308 */ /* 0x0004620000002400 */
[----:B------:R-:W-:-:S02]  /*dd90*/  IMNMX R42, R11, R42, PT ;  /* 0x0000002a0b2a7217 */ /* 0x000fc40003800200 */
[----:B------:R-:W-:-:S04]  /*dda0*/  ISETP.LT.OR P0, PT, R41, 0x49, P0 ;  /* 0x000000492900780c */ /* 0x000fc80000701670 */
[----:B------:R-:W-:Y:S01]  /*ddb0*/  FSEL R157, R157, -INF , !P0 ;  /* 0xff8000009d9d7808 */ /* 0x000fe20004000000 */
[----:B------:R2:W1:Y:S01]  /*ddc0*/  MUFU.TANH R138, R50 ;  /* 0x00000032008a7308 */ /* 0x0004620000002400 */
[----:B------:R-:W-:-:S04]  /*ddd0*/  ISETP.GT.AND P0, PT, R24, 0x49, !P3 ;  /* 0x000000491800780c */ /* 0x000fc80005f04270 */
[----:B------:R-:W-:-:S04]  /*dde0*/  ISETP.LT.OR P0, PT, R41, 0x4a, P0 ;  /* 0x0000004a2900780c */ /* 0x000fc80000701670 */
[----:B------:R-:W-:Y:S02]  /*ddf0*/  FSEL R149, R149, -INF , !P0 ;  /* 0xff80000095957808 */ /* 0x000fe40004000000 */
[----:B------:R-:W-:-:S04]  /*de00*/  ISETP.GT.AND P0, PT, R24, 0x50, !P2 ;  /* 0x000000501800780c */ /* 0x000fc80005704270 */
[----:B------:R-:W-:-:S04]  /*de10*/  ISETP.LT.OR P0, PT, R41, 0x51, P0 ;  /* 0x000000512900780c */ /* 0x000fc80000701670 */
[----:B------:R-:W-:Y:S02]  /*de20*/  FSEL R137, R137, -INF , !P0 ;  /* 0xff80000089897808 */ /* 0x000fe40004000000 */
[----:B------:R-:W-:Y:S02]  /*de30*/  ISETP.GT.AND P0, PT, R24, 0x51, !P1 ;  /* 0x000000511800780c */ /* 0x000fe40004f04270 */
[----:B------:R-:W-:Y:S02]  /*de40*/  ISETP.GE.AND P1, PT, R38, 0x59, PT ;  /* 0x000000592600780c */ /* 0x000fe40003f26270 */
[----:B------:R-:W-:Y:S02]  /*de50*/  ISETP.LT.OR P0, PT, R41, 0x52, P0 ;  /* 0x000000522900780c */ /* 0x000fe40000701670 */
[----:B------:R-:W-:Y:S02]  /*de60*/  P2R R18, PR, RZ, 0x2 ;  /* 0x00000002ff127803 */ /* 0x000fe40000000000 */
[----:B------:R-:W-:-:S02]  /*de70*/  FSEL R135, R135, -INF , !P0 ;  /* 0xff80000087877808 */ /* 0x000fc40004000000 */
[----:B------:R-:W-:Y:S02]  /*de80*/  ISETP.GT.AND P0, PT, R24, 0x58, !P1 ;  /* 0x000000581800780c */ /* 0x000fe40004f04270 */
[----:B------:R-:W-:Y:S02]  /*de90*/  ISETP.GE.AND P1, PT, R38, 0x1, PT ;  /* 0x000000012600780c */ /* 0x000fe40003f26270 */
[----:B------:R-:W-:-:S04]  /*dea0*/  ISETP.LT.OR P0, PT, R41, 0x59, P0 ;  /* 0x000000592900780c */ /* 0x000fc80000701670 */
[----:B------:R-:W-:Y:S02]  /*deb0*/  FSEL R133, R133, -INF , !P0 ;  /* 0xff80000085857808 */ /* 0x000fe40004000000 */
[----:B------:R-:W-:-:S04]  /*dec0*/  ISETP.GT.AND P0, PT, R24, RZ, !P1 ;  /* 0x000000ff1800720c */ /* 0x000fc80004f04270 */
[----:B------:R-:W-:-:S04]  /*ded0*/  ISETP.LT.OR P0, PT, R41, 0x1, P0 ;  /* 0x000000012900780c */ /* 0x000fc80000701670 */
[----:B------:R-:W-:Y:S02]  /*dee0*/  FSEL R4, R4, -INF , !P0 ;  /* 0xff80000004047808 */ /* 0x000fe40004000000 */
[----:B------:R-:W-:Y:S01]  /*def0*/  ISETP.GE.AND P0, PT, R38, 0x5a, PT ;  /* 0x0000005a2600780c */ /* 0x000fe20003f06270 */
[----:B------:R-:W-:-:S03]  /*df00*/  FMUL.FTZ R38, R82, c[0x0][0x320] ;  /* 0x0000c80052267a20 */ /* 0x000fc60000410000 */
[----:B------:R-:W-:Y:S02]  /*df10*/  P2R R20, PR, RZ, 0x1 ;  /* 0x00000001ff147803 */ /* 0x000fe40000000000 */
        /* <DEDUP_REMOVED lines=8> */
[----:B------:R-:W-:Y:S01]  /*dfa0*/  ISETP.GE.AND P0, PT, R216, 0x1, PT ;  /* 0x00000001d800780c */ /* 0x000fe20003f06270 */
        /* <DEDUP_REMOVED lines=16> */
.L_x_389:
[----:B------:R-:W-:-:S04]  /*e0b0*/  MOV R6, c[0x0][0x32c] ;  /* 0x0000cb0000067a02 */ /* 0x000fc80000000f00 */
[----:B------:R-:W-:-:S13]  /*e0c0*/  ISETP.NE.AND P0, PT, R6, 0x1, PT ;  /* 0x000000010600780c */ /* 0x000fda0003f05270 */
[----:B------:R-:W-:-:S05]  /*e0d0*/  @P0 IMAD.HI.U32 R6, R11, c[0x0][0x330], RZ ;  /* 0x0000cc000b060a27 */ /* 0x000fca00078e00ff */
[----:B------:R-:W-:Y:S02]  /*e0e0*/  @P0 SHF.R.U32.HI R11, RZ, c[0x0][0x334], R6 ;  /* 0x0000cd00ff0b0a19 */ /* 0x000fe40000011606 */
.L_x_390:
[----:B------:R-:W-:Y:S05]  /*e0f0*/  BSYNC B0 ;  /* 0x0000000000007941 */ /* 0x000fea0003800000 */
.L_x_388:
[----:B------:R-:W-:-:S05]  /*e100*/  IMAD R30, R11, c[0x0][0x32c], R30 ;  /* 0x0000cb000b1e7a24 */ /* 0x000fca00078e021e */
[----:B------:R-:W-:Y:S02]  /*e110*/  IADD3 R11, R30, c[0x0][0x32c], RZ ;  /* 0x0000cb001e0b7a10 */ /* 0x000fe40007ffe0ff */
[----:B------:R-:W-:Y:S02]  /*e120*/  IMNMX R43, R43, R30, !PT ;  /* 0x0000001e2b2b7217 */ /* 0x000fe40007800200 */
[----:B------:R-:W-:Y:S02]  /*e130*/  IMNMX R42, R42, R11, PT ;  /* 0x0000000b2a2a7217 */ /* 0x000fe40003800200 */
.L_x_387:
[----:B--234-:R-:W-:Y:S01]  /*e140*/  ISETP.NE.AND P0, PT, R45, RZ, PT ;  /* 0x000000ff2d00720c */ /* 0x01cfe20003f05270 */
[----:B------:R-:W-:Y:S01]  /*e150*/  IMAD.SHL.U32 R212, R2, 0x2, RZ ;  /* 0x0000000202d47824 */ /* 0x000fe200078e00ff */
[----:B------:R-:W-:Y:S02]  /*e160*/  IADD3 R192, R36, -0x2, RZ ;  /* 0xfffffffe24c07810 */ /* 0x000fe40007ffe0ff */
[----:B------:R-:W-:Y:S01]  /*e170*/  ISETP.GT.AND P0, PT, R43, 0x1, !P0 ;  /* 0x000000012b00780c */ /* 0x000fe20004704270 */
[--C-:B------:R-:W-:Y:S01]  /*e180*/  IMAD R210, R5, 0x2, R212.reuse ;  /* 0x0000000205d27824 */ /* 0x100fe200078e02d4 */
[----:B------:R-:W-:Y:S01]  /*e190*/  LDSM.16.MT88.4 R76, [R212+0x3100] ;  /* 0x00310000d44c783b */ /* 0x000fe20000004200 */
[C---:B------:R-:W-:Y:S01]  /*e1a0*/  IMAD R209, R3.reuse, 0x2, R212 ;  /* 0x0000000203d17824 */ /* 0x040fe200078e02d4 */
[----:B------:R-:W-:Y:S01]  /*e1b0*/  ISETP.LT.OR P0, PT, R42, 0x2, P0 ;  /* 0x000000022a00780c */ /* 0x000fe20000701670 */
[----:B------:R-:W-:Y:S01]  /*e1c0*/  IMAD R208, R3, 0x2, R210 ;  /* 0x0000000203d07824 */ /* 0x000fe200078e02d2 */
[----:B------:R-:W-:Y:S02]  /*e1d0*/  LDSM.16.MT88.4 R108, [R212+0x100] ;  /* 0x00010000d46c783b */ /* 0x000fe40000004200 */
[----:B-1----:R-:W-:-:S02]  /*e1e0*/  FSEL R30, R14, -INF , !P0 ;  /* 0xff8000000e1e7808 */ /* 0x002fc40004000000 */
[----:B------:R-:W-:Y:S01]  /*e1f0*/  ISETP.NE.AND P0, PT, R16, RZ, PT ;  /* 0x000000ff1000720c */ /* 0x000fe20003f05270 */
[----:B------:R-:W-:Y:S03]  /*e200*/  LDSM.16.MT88.4 R84, [R208+0x100] ;  /* 0x00010000d054783b */ /* 0x000fe60000004200 */
[----:B------:R-:W-:Y:S01]  /*e210*/  ISETP.GT.AND P0, PT, R43, 0x8, !P0 ;  /* 0x000000082b00780c */ /* 0x000fe20004704270 */
[----:B------:R-:W-:Y:S03]  /*e220*/  LDSM.16.MT88.4 R100, [R210+0x100] ;  /* 0x00010000d264783b */ /* 0x000fe60000004200 */
[----:B------:R-:W-:Y:S01]  /*e230*/  ISETP.LT.OR P0, PT, R42, 0x9, P0 ;  /* 0x000000092a00780c */ /* 0x000fe20000701670 */
[----:B------:R-:W-:Y:S03]  /*e240*/  LDSM.16.MT88.4 R92, [R209+0x100] ;  /* 0x00010000d15c783b */ /* 0x000fe60000004200 */
[----:B------:R-:W-:Y:S01]  /*e250*/  FSEL R16, R46, -INF , !P0 ;  /* 0xff8000002e107808 */ /* 0x000fe20004000000 */
[----:B------:R-:W-:Y:S01]  /*e260*/  LDSM.16.MT88.4 R68, [R210+0x3100] ;  /* 0x00310000d244783b */ /* 0x000fe20000004200 */
[----:B------:R-:W-:-:S03]  /*e270*/  ISETP.NE.AND P0, PT, R40, RZ, PT ;  /* 0x000000ff2800720c */ /* 0x000fc60003f05270 */
[----:B------:R-:W-:Y:S01]  /*e280*/  LDSM.16.MT88.4 R56, [R209+0x3100] ;  /* 0x00310000d138783b */ /* 0x000fe20000004200 */
        /* <DEDUP_REMOVED lines=51> */
[----:B------:R-:W-:Y:S02]  /*e5c0*/  ISETP.GT.AND P0, PT, R43, 0x40, !P6 ;  /* 0x000000402b00780c */ /* 0x000fe40007704270 */
[----:B------:R-:W-:Y:S02]  /*e5d0*/  ISETP.NE.AND P6, PT, R20, RZ, PT ;  /* 0x000000ff1400720c */ /* 0x000fe40003fc5270 */
        /* <DEDUP_REMOVED lines=8> */
[----:B------:R-:W-:Y:S02]  /*e660*/  ISETP.LT.OR P0, PT, R42, 0x49, P0 ;  /* 0x000000492a00780c */ /* 0x000fe40000701670 */
[----:B------:R-:W-:Y:S02]  /*e670*/  FMNMX.FTZ R0, R4, R23, !PT ;  /* 0x0000001704007209 */ /* 0x000fe40007810000 */
[----:B------:R-:W-:-:S02]  /*e680*/  FSEL R158, R158, -INF , !P0 ;  /* 0xff8000009e9e7808 */ /* 0x000fc40004000000 */
[----:B------:R-:W-:Y:S02]  /*e690*/  ISETP.GT.AND P0, PT, R43, 0x49, !P3 ;  /* 0x000000492b00780c */ /* 0x000fe40005f04270 */
[----:B------:R-:W-:Y:S02]  /*e6a0*/  FMNMX.FTZ R0, R21, R0, !PT ;  /* 0x0000000015007209 */ /* 0x000fe40007810000 */
[----:B------:R-:W-:Y:S02]  /*e6b0*/  ISETP.LT.OR P0, PT, R42, 0x4a, P0 ;  /* 0x0000004a2a00780c */ /* 0x000fe40000701670 */
[----:B------:R-:W-:Y:S02]  /*e6c0*/  FMNMX.FTZ R0, R19, R0, !PT ;  /* 0x0000000013007209 */ /* 0x000fe40007810000 */
[----:B------:R-:W-:Y:S02]  /*e6d0*/  FSEL R150, R150, -INF , !P0 ;  /* 0xff80000096967808 */ /* 0x000fe40004000000 */
[----:B------:R-:W-:-:S02]  /*e6e0*/  ISETP.GT.AND P0, PT, R43, 0x50, !P2 ;  /* 0x000000502b00780c */ /* 0x000fc40005704270 */
[----:B------:R-:W-:Y:S02]  /*e6f0*/  FMNMX.FTZ R0, R17, R0, !PT ;  /* 0x0000000011007209 */ /* 0x000fe40007810000 */
[----:B------:R-:W-:Y:S02]  /*e700*/  ISETP.LT.OR P0, PT, R42, 0x51, P0 ;  /* 0x000000512a00780c */ /* 0x000fe40000701670 */
[----:B------:R-:W-:Y:S02]  /*e710*/  FMNMX.FTZ R0, R13, R0, !PT ;  /* 0x000000000d007209 */ /* 0x000fe40007810000 */
[----:B------:R-:W-:Y:S02]  /*e720*/  FSEL R138, R138, -INF , !P0 ;  /* 0xff8000008a8a7808 */ /* 0x000fe40004000000 */
[----:B------:R-:W-:Y:S02]  /*e730*/  ISETP.GT.AND P0, PT, R43, RZ, !P1 ;  /* 0x000000ff2b00720c */ /* 0x000fe40004f04270 */
[----:B------:R-:W-:-:S02]  /*e740*/  FMNMX.FTZ R0, R7, R0, !PT ;  /* 0x0000000007007209 */ /* 0x000fc40007810000 */
[----:B------:R-:W-:Y:S02]  /*e750*/  ISETP.LT.OR P0, PT, R42, 0x1, P0 ;  /* 0x000000012a00780c */ /* 0x000fe40000701670 */
[----:B------:R-:W-:Y:S02]  /*e760*/  FMNMX.FTZ R0, R9, R0, !PT ;  /* 0x0000000009007209 */ /* 0x000fe40007810000 */
[----:B------:R-:W-:Y:S02]  /*e770*/  FSEL R24, R24, -INF , !P0 ;  /* 0xff80000018187808 */ /* 0x000fe40004000000 */
        /* <DEDUP_REMOVED lines=24> */
[----:B------:R-:W-:Y:S02]  /*e900*/  ISETP.GT.AND P0, PT, R43, 0x51, !P4 ;  /* 0x000000512b00780c */ /* 0x000fe40006704270 */
[----:B------:R-:W-:Y:S02]  /*e910*/  FMNMX.FTZ R15, R156, R15, !PT ;  /* 0x0000000f9c0f7209 */ /* 0x000fe40007810000 */
[----:B------:R-:W-:-:S02]  /*e920*/  FMNMX.FTZ R0, R137, R0, !PT ;  /* 0x0000000089007209 */ /* 0x000fc40007810000 */
[----:B------:R-:W-:Y:S02]  /*e930*/  FMNMX.FTZ R15, R166, R15, !PT ;  /* 0x0000000fa60f7209 */ /* 0x000fe40007810000 */
[----:B------:R-:W-:Y:S02]  /*e940*/  ISETP.GT.AND P1, PT, R43, 0x58, !P5 ;  /* 0x000000582b00780c */ /* 0x000fe40006f24270 */
[----:B------:R-:W-:Y:S02]  /*e950*/  FMNMX.FTZ R15, R160, R15, !PT ;  /* 0x0000000fa00f7209 */ /* 0x000fe40007810000 */
[----:B------:R-:W-:Y:S02]  /*e960*/  ISETP.LT.OR P2, PT, R42, 0x52, P0 ;  /* 0x000000522a00780c */ /* 0x000fe40000741670 */
[----:B------:R-:W-:Y:S02]  /*e970*/  FMNMX.FTZ R15, R164, R15, !PT ;  /* 0x0000000fa40f7209 */ /* 0x000fe40007810000 */
[----:B------:R-:W-:-:S02]  /*e980*/  FMNMX.FTZ R0, R135, R0, !PT ;  /* 0x0000000087007209 */ /* 0x000fc40007810000 */
[----:B------:R-:W-:Y:S02]  /*e990*/  FMNMX.FTZ R15, R162, R15, !PT ;  /* 0x0000000fa20f7209 */ /* 0x000fe40007810000 */
[----:B------:R-:W-:Y:S02]  /*e9a0*/  ISETP.GT.AND P0, PT, R43, 0x59, !P6 ;  /* 0x000000592b00780c */ /* 0x000fe40007704270 */
[----:B------:R-:W-:Y:S02]  /*e9b0*/  FMNMX.FTZ R15, R158, R15, !PT ;  /* 0x0000000f9e0f7209 */ /* 0x000fe40007810000 */
[----:B------:R-:W-:Y:S02]  /*e9c0*/  ISETP.LT.OR P1, PT, R42, 0x59, P1 ;  /* 0x000000592a00780c */ /* 0x000fe40000f21670 */
[----:B------:R-:W-:Y:S02]  /*e9d0*/  FMNMX.FTZ R15, R150, R15, !PT ;  /* 0x0000000f960f7209 */ /* 0x000fe40007810000 */
[----:B------:R-:W-:-:S02]  /*e9e0*/  FSEL R136, R136, -INF , !P2 ;  /* 0xff80000088887808 */ /* 0x000fc40005000000 */
[----:B------:R-:W-:Y:S02]  /*e9f0*/  FMNMX.FTZ R15, R138, R15, !PT ;  /* 0x0000000f8a0f7209 */ /* 0x000fe40007810000 */
[----:B------:R-:W-:Y:S02]  /*ea00*/  FMNMX.FTZ R0, R133, R0, !PT ;  /* 0x0000000085007209 */ /* 0x000fe40007810000 */
[----:B------:R-:W-:Y:S02]  /*ea10*/  ISETP.LT.OR P0, PT, R42, 0x5a, P0 ;  /* 0x0000005a2a00780c */ /* 0x000fe40000701670 */
[----:B------:R-:W-:Y:S02]  /*ea20*/  FSEL R132, R132, -INF , !P1 ;  /* 0xff80000084847808 */ /* 0x000fe40004800000 */
[----:B------:R-:W-:Y:S02]  /*ea30*/  FMNMX.FTZ R15, R136, R15, !PT ;  /* 0x0000000f880f7209 */ /* 0x000fe40007810000 */
[----:B------:R-:W-:-:S02]  /*ea40*/  FMNMX.FTZ R11, R131, R0, !PT ;  /* 0x00000000830b7209 */ /* 0x000fc40007810000 */
[----:B------:R-:W-:Y:S02]  /*ea50*/  FSEL R130, R130, -INF , !P0 ;  /* 0xff80000082827808 */ /* 0x000fe40004000000 */
[----:B------:R-:W-:Y:S01]  /*ea60*/  FMNMX.FTZ R15, R132, R15, !PT ;  /* 0x0000000f840f7209 */ /* 0x000fe20007810000 */
[----:B------:R-:W1:Y:S01]  /*ea70*/  SHFL.BFLY PT, R0, R11, 0x2, 0x1f ;  /* 0x0c401f000b007f89 */ /* 0x000e6200000e0000 */
[----:B------:R-:W-:Y:S02]  /*ea80*/  ISETP.NE.AND P6, PT, R217, 0x1, PT ;  /* 0x00000001d900780c */ /* 0x000fe40003fc5270 */
[----:B------:R-:W-:Y:S02]  /*ea90*/  FMNMX.FTZ R15, R130, R15, !PT ;  /* 0x0000000f820f7209 */ /* 0x000fe40007810000 */
[----:B------:R-:W-:-:S03]  /*eaa0*/  ISETP.GE.AND P5, PT, R216, 0x1, PT ;  /* 0x00000001d800780c */ /* 0x000fc60003fa6270 */
[----:B------:R-:W2:Y:S01]  /*eab0*/  SHFL.BFLY PT, R18, R15, 0x2, 0x1f ;  /* 0x0c401f000f127f89 */ /* 0x000ea200000e0000 */
[----:B-1----:R-:W-:-:S05]  /*eac0*/  FMNMX.FTZ R25, R11, R0, !PT ;  /* 0x000000000b197209 */ /* 0x002fca0007810000 */
[----:B------:R-:W1:Y:S01]  /*ead0*/  SHFL.BFLY PT, R0, R25, 0x1, 0x1f ;  /* 0x0c201f0019007f89 */ /* 0x000e6200000e0000 */
[----:B--2---:R-:W-:-:S05]  /*eae0*/  FMNMX.FTZ R11, R15, R18, !PT ;  /* 0x000000120f0b7209 */ /* 0x004fca0007810000 */
[----:B------:R-:W2:Y:S01]  /*eaf0*/  SHFL.BFLY PT, R116, R11, 0x1, 0x1f ;  /* 0x0c201f000b747f89 */ /* 0x000ea200000e0000 */
[----:B-1----:R-:W-:-:S04]  /*eb00*/  FMNMX.FTZ R0, R25, R0, !PT ;  /* 0x0000000019007209 */ /* 0x002fc80007810000 */
[C---:B------:R-:W-:Y:S01]  /*eb10*/  FSETP.NEU.FTZ.AND P0, PT, R0.reuse, -INF , PT ;  /* 0xff8000000000780b */ /* 0x040fe20003f1d000 */
[----:B------:R-:W-:Y:S01]  /*eb20*/  FMUL.FTZ R144, R0, c[0x0][0x2d0] ;  /* 0x0000b40000907a20 */ /* 0x000fe20000410000 */
[----:B--2---:R-:W-:-:S04]  /*eb30*/  FMNMX.FTZ R116, R11, R116, !PT ;  /* 0x000000740b747209 */ /* 0x004fc80007810000 */
[----:B------:R-:W-:Y:S02]  /*eb40*/  FSEL R144, R144, RZ, P0 ;  /* 0x000000ff90907208 */ /* 0x000fe40000000000 */
[C---:B------:R-:W-:Y:S01]  /*eb50*/  FSETP.NEU.FTZ.AND P0, PT, R116.reuse, -INF , PT ;  /* 0xff8000007400780b */ /* 0x040fe20003f1d000 */
[----:B------:R-:W-:Y:S02]  /*eb60*/  FMUL.FTZ R127, R116, c[0x0][0x2d0] ;  /* 0x0000b400747f7a20 */ /* 0x000fe40000410000 */
        /* <DEDUP_REMOVED lines=9> */
[--C-:B------:R-:W-:Y:S01]  /*ec00*/  FFMA.FTZ R46, R16, c[0x0][0x2d0], -R127.reuse ;  /* 0x0000b400102e7a23 */ /* 0x100fe2000001087f */
[----:B------:R-:W-:Y:S01]  /*ec10*/  LDSM.16.MT88.4 R24, [R212+0x900] ;  /* 0x00090000d418783b */ /* 0x000fe20000004200 */
[--C-:B------:R-:W-:Y:S01]  /*ec20*/  FFMA.FTZ R45, R6, c[0x0][0x2d0], -R127.reuse ;  /* 0x0000b400062d7a23 */ /* 0x100fe2000001087f */
[----:B------:R-:W1:Y:S01]  /*ec30*/  MUFU.EX2 R47, R47 ;  /* 0x0000002f002f7308 */ /* 0x000e620000000800 */
[--C-:B------:R-:W-:Y:S02]  /*ec40*/  FFMA.FTZ R38, R7, c[0x0][0x2d0], -R144.reuse ;  /* 0x0000b40007267a23 */ /* 0x100fe40000010890 */
[----:B------:R-:W2:Y:S01]  /*ec50*/  LDSM.16.MT88.4 R4, [R208+0x3100] ;  /* 0x00310000d004783b */ /* 0x000ea20000004200 */
[----:B------:R-:W-:Y:S02]  /*ec60*/  FFMA.FTZ R41, R13, c[0x0][0x2d0], -R144 ;  /* 0x0000b4000d297a23 */ /* 0x000fe40000010890 */
[--C-:B------:R-:W-:Y:S02]  /*ec70*/  FFMA.FTZ R40, R14, c[0x0][0x2d0], -R127.reuse ;  /* 0x0000b4000e287a23 */ /* 0x100fe4000001087f */
[----:B------:R-:W-:Y:S01]  /*ec80*/  MUFU.EX2 R44, R44 ;  /* 0x0000002c002c7308 */ /* 0x000fe20000000800 */
[----:B------:R-:W-:-:S02]  /*ec90*/  FFMA.FTZ R39, R12, c[0x0][0x2d0], -R127 ;  /* 0x0000b4000c277a23 */ /* 0x000fc4000001087f */
[----:B------:R-:W3:Y:S01]  /*eca0*/  LDSM.16.MT88.4 R12, [R208+0x900] ;  /* 0x00090000d00c783b */ /* 0x000ee20000004200 */
[--C-:B------:R-:W-:Y:S02]  /*ecb0*/  FFMA.FTZ R37, R9, c[0x0][0x2d0], -R144.reuse ;  /* 0x0000b40009257a23 */ /* 0x100fe40000010890 */
[--C-:B------:R-:W-:Y:S02]  /*ecc0*/  FFMA.FTZ R3, R10, c[0x0][0x2d0], -R127.reuse ;  /* 0x0000b4000a037a23 */ /* 0x100fe4000001087f */
[----:B------:R-:W4:Y:S01]  /*ecd0*/  MUFU.EX2 R43, R43 ;  /* 0x0000002b002b7308 */ /* 0x000f220000000800 */
[----:B------:R-:W-:Y:S01]  /*ece0*/  FFMA.FTZ R2, R8, c[0x0][0x2d0], -R127 ;  /* 0x0000b40008027a23 */ /* 0x000fe2000001087f */
[----:B-1----:R-:W-:Y:S01]  /*ecf0*/  F2FP.PACK_AB R64, R47, R48 ;  /* 0x000000302f40723e */ /* 0x002fe200000000ff */
[----:B------:R-:W1:Y:S01]  /*ed00*/  LDSM.16.MT88.4 R8, [R212+0x3900] ;  /* 0x00390000d408783b */ /* 0x000e620000004200 */
[--C-:B------:R-:W-:Y:S02]  /*ed10*/  FFMA.FTZ R42, R17, c[0x0][0x2d0], -R144.reuse ;  /* 0x0000b400112a7a23 */ /* 0x100fe40000010890 */
[--C-:B------:R-:W-:Y:S01]  /*ed20*/  FFMA.FTZ R51, R33, c[0x0][0x2d0], -R144.reuse ;  /* 0x0000b40021337a23 */ /* 0x100fe20000010890 */
[----:B------:R-:W5:Y:S01]  /*ed30*/  LDSM.16.MT88.4 R16, [R209+0x900] ;  /* 0x00090000d110783b */ /* 0x000f620000004200 */
[----:B------:R-:W-:Y:S01]  /*ed40*/  MUFU.EX2 R49, R49 ;  /* 0x0000003100317308 */ /* 0x000fe20000000800 */
[----:B------:R-:W-:-:S02]  /*ed50*/  FFMA.FTZ R124, R31, c[0x0][0x2d0], -R144 ;  /* 0x0000b4001f7c7a23 */ /* 0x000fc40000010890 */
[--C-:B------:R-:W-:Y:S01]  /*ed60*/  FFMA.FTZ R126, R29, c[0x0][0x2d0], -R144.reuse ;  /* 0x0000b4001d7e7a23 */ /* 0x100fe20000010890 */
[----:B------:R-:W1:Y:S01]  /*ed70*/  LDSM.16.MT88.4 R32, [R210+0x3900] ;  /* 0x00390000d220783b */ /* 0x000e620000004200 */
[----:B------:R-:W-:Y:S02]  /*ed80*/  FFMA.FTZ R119, R119, c[0x0][0x2d0], -R144 ;  /* 0x0000b40077777a23 */ /* 0x000fe40000010890 */
[--C-:B------:R-:W-:Y:S01]  /*ed90*/  FFMA.FTZ R125, R148, c[0x0][0x2d0], -R127.reuse ;  /* 0x0000b400947d7a23 */ /* 0x100fe2000001087f */
[----:B------:R-:W2:Y:S01]  /*eda0*/  MUFU.EX2 R50, R50 ;  /* 0x0000003200327308 */ /* 0x000ea20000000800 */
[----:B----4-:R-:W-:Y:S01]  /*edb0*/  F2FP.PACK_AB R66, R43, R44 ;  /* 0x0000002c2b42723e */ /* 0x010fe200000000ff */
[----:B------:R-:W4:Y:S01]  /*edc0*/  LDSM.16.MT88.4 R28, [R209+0x3900] ;  /* 0x00390000d11c783b */ /* 0x000f220000004200 */
[--C-:B------:R-:W-:Y:S02]  /*edd0*/  FFMA.FTZ R128, R128, c[0x0][0x2d0], -R127.reuse ;  /* 0x0000b40080807a23 */ /* 0x100fe4000001087f */
[----:B------:R-:W-:-:S02]  /*ede0*/  FFMA.FTZ R129, R146, c[0x0][0x2d0], -R127 ;  /* 0x0000b40092817a23 */ /* 0x000fc4000001087f */
[--C-:B------:R-:W-:Y:S01]  /*edf0*/  FFMA.FTZ R134, R134, c[0x0][0x2d0], -R127.reuse ;  /* 0x0000b40086867a23 */ /* 0x100fe2000001087f */
[----:B------:R-:W-:Y:S01]  /*ee00*/  MUFU.EX2 R46, R46 ;  /* 0x0000002e002e7308 */ /* 0x000fe20000000800 */
[--C-:B------:R-:W-:Y:S02]  /*ee10*/  FFMA.FTZ R146, R151, c[0x0][0x2d0], -R144.reuse ;  /* 0x0000b40097927a23 */ /* 0x100fe40000010890 */
[--C-:B------:R-:W-:Y:S02]  /*ee20*/  FFMA.FTZ R148, R147, c[0x0][0x2d0], -R144.reuse ;  /* 0x0000b40093947a23 */ /* 0x100fe40000010890 */
[--C-:B------:R-:W-:Y:S02]  /*ee30*/  FFMA.FTZ R139, R139, c[0x0][0x2d0], -R144.reuse ;  /* 0x0000b4008b8b7a23 */ /* 0x100fe40000010890 */
[----:B------:R-:W-:Y:S01]  /*ee40*/  FFMA.FTZ R145, R145, c[0x0][0x2d0], -R144 ;  /* 0x0000b40091917a23 */ /* 0x000fe20000010890 */
[----:B------:R-:W3:Y:S01]  /*ee50*/  MUFU.EX2 R45, R45 ;  /* 0x0000002d002d7308 */ /* 0x000ee20000000800 */
[----:B--2---:R-:W-:Y:S01]  /*ee60*/  F2FP.PACK_AB R65, R50, R49 ;  /* 0x000000313241723e */ /* 0x004fe200000000ff */
        /* <DEDUP_REMOVED lines=8> */
[----:B---3--:R-:W-:Y:S01]  /*eef0*/  F2FP.PACK_AB R67, R45, R46 ;  /* 0x0000002e2d43723e */ /* 0x008fe200000000ff */
        /* <DEDUP_REMOVED lines=24> */
[----:B------:R-:W3:Y:S01]  /*f080*/  MUFU.EX2 R39, R39 ;  /* 0x0000002700277308 */ /* 0x000ee20000000800 */
        /* <DEDUP_REMOVED lines=23> */
[----:B------:R-:W-:Y:S05]  /*f200*/  MUFU.EX2 R139, R139 ;  /* 0x0000008b008b7308 */ /* 0x000fea0000000800 */
[----:B--2---:R-:W-:Y:S01]  /*f210*/  F2FP.PACK_AB R4, R41, R42 ;  /* 0x0000002a2904723e */ /* 0x004fe200000000ff */
[----:B------:R-:W-:Y:S01]  /*f220*/  HMMA.16816.F32 R64, R64, R6, RZ ;  /* 0x000000064040723c */ /* 0x000fe200000018ff */
[----:B---3--:R-:W-:Y:S01]  /*f230*/  F2FP.PACK_AB R5, R39, R40 ;  /* 0x000000282705723e */ /* 0x008fe200000000ff */
[----:B------:R-:W2:Y:S01]  /*f240*/  MUFU.EX2 R146, R146 ;  /* 0x0000009200927308 */ /* 0x000ea20000000800 */
[----:B------:R-:W-:-:S04]  /*f250*/  FADD.FTZ R42, R42, R43 ;  /* 0x0000002b2a2a7221 */ /* 0x000fc80000010000 */
[----:B------:R-:W-:Y:S01]  /*f260*/  F2FP.PACK_AB R6, R37, R38 ;  /* 0x000000262506723e */ /* 0x000fe200000000ff */
[----:B------:R-:W-:Y:S01]  /*f270*/  FADD.FTZ R41, R41, R42 ;  /* 0x0000002a29297221 */ /* 0x000fe20000010000 */
[----:B-1----:R-:W-:Y:S01]  /*f280*/  F2FP.PACK_AB R7, R2, R3 ;  /* 0x000000030207723e */ /* 0x002fe200000000ff */
[----:B------:R-:W-:Y:S02]  /*f290*/  MUFU.EX2 R148, R148 ;  /* 0x0000009400947308 */ /* 0x000fe40000000800 */
[----:B------:R-:W-:-:S04]  /*f2a0*/  FADD.FTZ R38, R38, R41 ;  /* 0x0000002926267221 */ /* 0x000fc80000010000 */
[C---:B------:R-:W-:Y:S02]  /*f2b0*/  HMMA.16816.F32 R88, R4.reuse, R12, R88 ;  /* 0x0000000c0458723c */ /* 0x040fe40000001858 */
[----:B------:R-:W1:Y:S06]  /*f2c0*/  MUFU.EX2 R145, R145 ;  /* 0x0000009100917308 */ /* 0x000e6c0000000800 */
[C---:B------:R-:W-:Y:S01]  /*f2d0*/  HMMA.16816.F32 R84, R4.reuse, R14, R84 ;  /* 0x0000000e0454723c */ /* 0x040fe20000001854 */
[----:B------:R-:W3:Y:S01]  /*f2e0*/  LDSM.16.MT88.4 R12, [R208+0x3900] ;  /* 0x00390000d00c783b */ /* 0x000ee20000004200 */
[----:B------:R-:W-:Y:S06]  /*f2f0*/  MUFU.EX2 R147, R147 ;  /* 0x0000009300937308 */ /* 0x000fec0000000800 */
[C---:B------:R-:W-:Y:S02]  /*f300*/  HMMA.16816.F32 R80, R4.reuse, R8, R80 ;  /* 0x000000080450723c */ /* 0x040fe40000001850 */
[----:B------:R-:W1:Y:S06]  /*f310*/  MUFU.EX2 R156, R156 ;  /* 0x0000009c009c7308 */ /* 0x000e6c0000000800 */
        /* <DEDUP_REMOVED lines=13> */
[C---:B-----5:R-:W-:Y:S02]  /*f3f0*/  HMMA.16816.F32 R96, R4.reuse, R16, R96 ;  /* 0x000000100460723c */ /* 0x060fe40000001860 */
[----:B------:R-:W5:Y:S06]  /*f400*/  MUFU.EX2 R184, R184 ;  /* 0x000000b800b87308 */ /* 0x000f6c0000000800 */
        /* <DEDUP_REMOVED lines=8> */
[C---:B----4-:R-:W-:Y:S02]  /*f490*/  HMMA.16816.F32 R52, R4.reuse, R28, R52 ;  /* 0x0000001c0434723c */ /* 0x050fe40000001834 */
[----:B------:R-:W4:Y:S06]  /*f4a0*/  MUFU.EX2 R159, R159 ;  /* 0x0000009f009f7308 */ /* 0x000f2c0000000800 */
[C---:B------:R-:W-:Y:S01]  /*f4b0*/  HMMA.16816.F32 R56, R4.reuse, R30, R56 ;  /* 0x0000001e0438723c */ /* 0x040fe20000001838 */
[----:B------:R-:W-:Y:S01]  /*f4c0*/  LDSM.16.MT88.4 R28, [R209+0x4100] ;  /* 0x00410000d11c783b */ /* 0x000fe20000004200 */
[----:B------:R-:W-:Y:S06]  /*f4d0*/  MUFU.EX2 R137, R137 ;  /* 0x0000008900897308 */ /* 0x000fec0000000800 */
[C---:B---3--:R-:W-:Y:S02]  /*f4e0*/  HMMA.16816.F32 R60, R4.reuse, R12, R60 ;  /* 0x0000000c043c723c */ /* 0x048fe4000000183c */
[----:B------:R-:W3:Y:S06]  /*f4f0*/  MUFU.EX2 R150, R150 ;  /* 0x0000009600967308 */ /* 0x000eec0000000800 */
        /* <DEDUP_REMOVED lines=34> */
[----:B------:R-:W3:Y:S06]  /*f720*/  LDSM.16.MT88.4 R28, [R209+0x4900] ;  /* 0x00490000d11c783b */ /* 0x000eec0000004200 */
[----:B------:R-:W-:-:S02]  /*f730*/  F2FP.PACK_AB R4, R146, R139 ;  /* 0x0000008b9204723e */ /* 0x000fc400000000ff */
[----:B------:R-:W-:Y:S02]  /*f740*/  F2FP.PACK_AB R6, R145, R148 ;  /* 0x000000949106723e */ /* 0x000fe400000000ff */
[----:B------:R-:W-:Y:S02]  /*f750*/  F2FP.PACK_AB R5, R156, R147 ;  /* 0x000000939c05723e */ /* 0x000fe400000000ff */
        /* <DEDUP_REMOVED lines=19> */
[C---:B---3--:R-:W-:Y:S08]  /*f890*/  HMMA.16816.F32 R52, R4.reuse, R28, R52 ;  /* 0x0000001c0434723c */ /* 0x048ff00000001834 */
[C---:B------:R-:W-:Y:S01]  /*f8a0*/  HMMA.16816.F32 R56, R4.reuse, R30, R56 ;  /* 0x0000001e0438723c */ /* 0x040fe20000001838 */
[----:B------:R-:W-:Y:S07]  /*f8b0*/  LDSM.16.MT88.4 R28, [R209+0x5100] ;  /* 0x00510000d11c783b */ /* 0x000fee0000004200 */
[C---:B--2---:R-:W-:Y:S08]  /*f8c0*/  HMMA.16816.F32 R60, R4.reuse, R12, R60 ;  /* 0x0000000c043c723c */ /* 0x044ff0000000183c */
[----:B------:R-:W-:Y:S01]  /*f8d0*/  HMMA.16816.F32 R64, R4, R14, R64 ;  /* 0x0000000e0440723c */ /* 0x000fe20000001840 */
[----:B------:R-:W2:Y:S06]  /*f8e0*/  LDSM.16.MT88.4 R12, [R212+0x5100] ;  /* 0x00510000d40c783b */ /* 0x000eac0000004200 */
[----:B------:R-:W-:-:S02]  /*f8f0*/  F2FP.PACK_AB R4, R166, R161 ;  /* 0x000000a1a604723e */ /* 0x000fc400000000ff */
[----:B-----5:R-:W-:Y:S02]  /*f900*/  F2FP.PACK_AB R6, R184, R157 ;  /* 0x0000009db806723e */ /* 0x020fe400000000ff */
[----:B------:R-:W-:Y:S02]  /*f910*/  F2FP.PACK_AB R5, R162, R149 ;  /* 0x00000095a205723e */ /* 0x000fe400000000ff */
[----:B----4-:R-:W-:-:S07]  /*f920*/  F2FP.PACK_AB R7, R159, R158 ;  /* 0x0000009e9f07723e */ /* 0x010fce00000000ff */
[C---:B-1----:R-:W-:Y:S08]  /*f930*/  HMMA.16816.F32 R88, R4.reuse, R8, R88 ;  /* 0x000000080458723c */ /* 0x042ff00000001858 */
[C---:B------:R-:W-:Y:S01]  /*f940*/  HMMA.16816.F32 R84, R4.reuse, R10, R84 ;  /* 0x0000000a0454723c */ /* 0x040fe20000001854 */
[----:B------:R-:W1:Y:S07]  /*f950*/  LDSM.16.MT88.4 R8, [R208+0x5100] ;  /* 0x00510000d008783b */ /* 0x000e6e0000004200 */
[C---:B------:R-:W-:Y:S08]  /*f960*/  HMMA.16816.F32 R104, R4.reuse, R20, R104 ;  /* 0x000000140468723c */ /* 0x040ff00000001868 */
[C---:B------:R-:W-:Y:S01]  /*f970*/  HMMA.16816.F32 R100, R4.reuse, R22, R100 ;  /* 0x000000160464723c */ /* 0x040fe20000001864 */
[----:B------:R-:W3:Y:S07]  /*f980*/  LDSM.16.MT88.4 R20, [R210+0x2900] ;  /* 0x00290000d214783b */ /* 0x000eee0000004200 */
[C---:B------:R-:W-:Y:S07]  /*f990*/  HMMA.16816.F32 R72, R4.reuse, R32, R72 ;  /* 0x000000200448723c */ /* 0x040fee0000001848 */
        /* <DEDUP_REMOVED lines=65> */
[----:B------:R-:W-:-:S04]  /*fdb0*/  @P6 IMAD.HI.U32 R2, R118, c[0x0][0x2c8], RZ ;  /* 0x0000b20076026a27 */ /* 0x000fc800078e00ff */
[----:B------:R-:W-:Y:S01]  /*fdc0*/  FADD.FTZ R150, R150, R137 ;  /* 0x0000008996967221 */ /* 0x000fe20000010000 */
[----:B------:R-:W-:Y:S01]  /*fdd0*/  @P6 SHF.R.U32.HI R118, RZ, c[0x0][0x2cc], R2 ;  /* 0x0000b300ff766a19 */ /* 0x000fe20000011602 */
[----:B------:R-:W-:Y:S01]  /*fde0*/  FADD.FTZ R131, R136, R131 ;  /* 0x0000008388837221 */ /* 0x000fe20000010000 */
[C---:B---3--:R-:W-:Y:S01]  /*fdf0*/  HMMA.16816.F32 R72, R4.reuse, R16, R72 ;  /* 0x000000100448723c */ /* 0x048fe20000001848 */
[----:B------:R-:W-:Y:S02]  /*fe00*/  FADD.FTZ R133, R133, R150 ;  /* 0x0000009685857221 */ /* 0x000fe40000010000 */
[----:B------:R-:W-:Y:S02]  /*fe10*/  IMAD.IADD R117, R117, 0x1, R118 ;  /* 0x0000000175757824 */ /* 0x000fe400078e0276 */
[----:B------:R-:W-:Y:S02]  /*fe20*/  FADD.FTZ R32, R32, R131 ;  /* 0x0000008320207221 */ /* 0x000fe40000010000 */
[----:B------:R-:W-:Y:S01]  /*fe30*/  FADD.FTZ R232, R232, R133 ;  /* 0x00000085e8e87221 */ /* 0x000fe20000010000 */
[----:B------:R-:W-:Y:S01]  /*fe40*/  HMMA.16816.F32 R68, R4, R18, R68 ;  /* 0x000000120444723c */ /* 0x000fe20000001844 */
[----:B------:R-:W-:Y:S01]  /*fe50*/  FADD.FTZ R231, R231, R32 ;  /* 0x00000020e7e77221 */ /* 0x000fe20000010000 */
[----:B------:R-:W-:-:S06]  /*fe60*/  IADD3 R3, R117, c[0x0][0x328], RZ ;  /* 0x0000ca0075037a10 */ /* 0x000fcc0007ffe0ff */
[C---:B--2---:R-:W-:Y:S08]  /*fe70*/  HMMA.16816.F32 R52, R4.reuse, R12, R52 ;  /* 0x0000000c0434723c */ /* 0x044ff00000001834 */
[C---:B------:R-:W-:Y:S08]  /*fe80*/  HMMA.16816.F32 R56, R4.reuse, R14, R56 ;  /* 0x0000000e0438723c */ /* 0x040ff00000001838 */
[C---:B-1----:R-:W-:Y:S08]  /*fe90*/  HMMA.16816.F32 R60, R4.reuse, R8, R60 ;  /* 0x00000008043c723c */ /* 0x042ff0000000183c */
        /* <DEDUP_REMOVED lines=12> */
.L_x_392:
[----:B------:R-:W-:-:S13]  /*ff60*/  ISETP.NE.AND P0, PT, R2, 0x1, PT ;  /* 0x000000010200780c */ /* 0x000fda0003f05270 */
[----:B------:R-:W-:-:S05]  /*ff70*/  @P0 IMAD.HI.U32 R4, R5, c[0x0][0x330], RZ ;  /* 0x0000cc0005040a27 */ /* 0x000fca00078e00ff */
[----:B------:R-:W-:-:S05]  /*ff80*/  @P0 SHF.R.U32.HI R5, RZ, c[0x0][0x334], R4 ;  /* 0x0000cd00ff050a19 */ /* 0x000fca0000011604 */
.L_x_393:
[----:B------:R-:W-:-:S05]  /*ff90*/  IMAD R2, R5, R2, c[0x0][0x32c] ;  /* 0x0000cb0005027624 */ /* 0x000fca00078e0202 */
[----:B------:R-:W-:-:S05]  /*ffa0*/  IMNMX R3, R3, R2, PT ;  /* 0x0000000203037217 */ /* 0x000fca0003800200 */
.L_x_391:
        /* <DEDUP_REMOVED lines=11> */
[----:B------:R-:W-:Y:S01]  /*10060*/  IMAD.MOV.U32 R194, RZ, RZ, 0x6 ;  /* 0x00000006ffc27424 */ /* 0x000fe200078e00ff */
[----:B------:R-:W-:Y:S02]  /*10070*/  MOV R195, c[0x0][0x1e0] ;  /* 0x0000780000c37a02 */ /* 0x000fe40000000f00 */
.L_x_403:
[----:B------:R-:W-:Y:S04]  /*10080*/  DEPBAR.LE SB0, 0x0 ;  /* 0x000080000000791a */ /* 0x000fe80000000000 */
[----:B------:R-:W-:Y:S01]  /*10090*/  BAR.SYNC.DEFER_BLOCKING 0x0 ;  /* 0x0000000000007b1d */ /* 0x000fe20000010000 */
[----:B------:R-:W-:Y:S02]  /*100a0*/  ISETP.GT.AND P0, PT, R223, R238, PT ;  /* 0x000000eedf00720c */ /* 0x000fe40003f04270 */
[C---:B------:R-:W-:Y:S02]  /*100b0*/  LOP3.LUT P4, RZ, R222.reuse, 0x40000, RZ, 0xc0, !PT ;  /* 0x00040000deff7812 */ /* 0x040fe4000788c0ff */
[----:B------:R-:W-:Y:S02]  /*100c0*/  LOP3.LUT P3, RZ, R222, 0x20000, RZ, 0xc0, !PT ;  /* 0x00020000deff7812 */ /* 0x000fe4000786c0ff */
[----:B------:R-:W-:Y:S07]  /*100d0*/  ISETP.NE.AND P5, PT, R217, 0x1, PT ;  /* 0x00000001d900780c */ /* 0x000fee0003fa5270 */
        /* <DEDUP_REMOVED lines=180> */
[----:B------:R-:W-:Y:S02]  /*10c20*/  FMUL.FTZ R158, R12, c[0x0][0x320] ;  /* 0x0000c8000c9e7a20 */ /* 0x000fe40000410000 */
[----:B------:R-:W-:Y:S02]  /*10c30*/  FMUL.FTZ R156, R13, c[0x0][0x320] ;  /* 0x0000c8000d9c7a20 */ /* 0x000fe40000410000 */
[----:B------:R-:W-:Y:S02]  /*10c40*/  FMUL.FTZ R167, R14, c[0x0][0x320] ;  /* 0x0000c8000ea77a20 */ /* 0x000fe40000410000 */
[----:B------:R-:W-:Y:S02]  /*10c50*/  FMUL.FTZ R151, R15, c[0x0][0x320] ;  /* 0x0000c8000f977a20 */ /* 0x000fe40000410000 */
[----:B------:R-:W-:Y:S01]  /*10c60*/  FMUL.FTZ R159, R16, c[0x0][0x320] ;  /* 0x0000c800109f7a20 */ /* 0x000fe20000410000 */
[----:B------:R-:W2:Y:S01]  /*10c70*/  MUFU.TANH R146, R146 ;  /* 0x0000009200927308 */ /* 0x000ea20000002400 */
[C---:B-1----:R-:W-:Y:S03]  /*10c80*/  HMMA.16816.F32 R28, R188.reuse, R116, R28 ;  /* 0x00000074bc1c723c */ /* 0x042fe6000000181c */
[----:B------:R-:W-:Y:S02]  /*10c90*/  FMUL.FTZ R160, R17, c[0x0][0x320] ;  /* 0x0000c80011a07a20 */ /* 0x000fe40000410000 */
[----:B------:R-:W-:Y:S02]  /*10ca0*/  FMUL.FTZ R157, R18, c[0x0][0x320] ;  /* 0x0000c800129d7a20 */ /* 0x000fe40000410000 */
[----:B------:R-:W-:Y:S01]  /*10cb0*/  FMUL.FTZ R163, R19, c[0x0][0x320] ;  /* 0x0000c80013a37a20 */ /* 0x000fe20000410000 */
        /* <DEDUP_REMOVED lines=8> */
[----:B------:R-:W-:Y:S02]  /*10d40*/  FMUL.FTZ R161, R21, c[0x0][0x320] ;  /* 0x0000c80015a17a20 */ /* 0x000fe40000410000 */
[----:B------:R-:W-:Y:S01]  /*10d50*/  FMUL.FTZ R243, R22, c[0x0][0x320] ;  /* 0x0000c80016f37a20 */ /* 0x000fe20000410000 */
[C---:B------:R-:W-:Y:S04]  /*10d60*/  HMMA.16816.F32 R40, R188.reuse, R126, R40 ;  /* 0x0000007ebc28723c */ /* 0x040fe80000001828 */
[----:B------:R-:W-:Y:S01]  /*10d70*/  FMUL.FTZ R187, R23, c[0x0][0x320] ;  /* 0x0000c80017bb7a20 */ /* 0x000fe20000410000 */
[----:B------:R-:W1:Y:S01]  /*10d80*/  MUFU.TANH R147, R147 ;  /* 0x0000009300937308 */ /* 0x000e620000002400 */
[----:B------:R-:W-:Y:S02]  /*10d90*/  FMUL.FTZ R162, R24, c[0x0][0x320] ;  /* 0x0000c80018a27a20 */ /* 0x000fe40000410000 */
[----:B------:R-:W-:Y:S04]  /*10da0*/  FMUL.FTZ R35, R35, c[0x0][0x320] ;  /* 0x0000c80023237a20 */ /* 0x000fe80000410000 */
        /* <DEDUP_REMOVED lines=8> */
[----:B------:R1:W1:Y:S01]  /*10e30*/  MUFU.TANH R192, R37 ;  /* 0x0000002500c07308 */ /* 0x0002620000002400 */
[C---:B-----5:R-:W-:Y:S03]  /*10e40*/  HMMA.16816.F32 R44, R188.reuse, R116, R44 ;  /* 0x00000074bc2c723c */ /* 0x060fe6000000182c */
[----:B------:R-:W-:Y:S02]  /*10e50*/  FMUL.FTZ R41, R41, c[0x0][0x320] ;  /* 0x0000c80029297a20 */ /* 0x000fe40000410000 */
[----:B------:R-:W-:Y:S01]  /*10e60*/  FMUL.FTZ R184, R40, c[0x0][0x320] ;  /* 0x0000c80028b87a20 */ /* 0x000fe20000410000 */
[----:B------:R-:W-:Y:S01]  /*10e70*/  @P0 MOV R40, R224 ;  /* 0x000000e000280202 */ /* 0x000fe20000000f00 */
[----:B------:R-:W-:Y:S01]  /*10e80*/  FMUL.FTZ R39, R39, c[0x0][0x320] ;  /* 0x0000c80027277a20 */ /* 0x000fe20000410000 */
[----:B------:R-:W-:Y:S01]  /*10e90*/  HMMA.16816.F32 R48, R188, R118, R48 ;  /* 0x00000076bc30723c */ /* 0x000fe20000001830 */
[----:B------:R5:W2:Y:S03]  /*10ea0*/  MUFU.TANH R247, R34 ;  /* 0x0000002200f77308 */ /* 0x000aa60000002400 */
[----:B------:R-:W-:Y:S02]  /*10eb0*/  FMUL.FTZ R164, R25, c[0x0][0x320] ;  /* 0x0000c80019a47a20 */ /* 0x000fe40000410000 */
[----:B------:R-:W-:Y:S02]  /*10ec0*/  FMUL.FTZ R241, R26, c[0x0][0x320] ;  /* 0x0000c8001af17a20 */ /* 0x000fe40000410000 */
[----:B------:R-:W-:Y:S03]  /*10ed0*/  FMUL.FTZ R239, R27, c[0x0][0x320] ;  /* 0x0000c8001bef7a20 */ /* 0x000fe60000410000 */
[----:B------:R2:W2:Y:S01]  /*10ee0*/  MUFU.TANH R166, R41 ;  /* 0x0000002900a67308 */ /* 0x0004a20000002400 */
[----:B------:R-:W-:Y:S02]  /*10ef0*/  FMUL.FTZ R248, R28, c[0x0][0x320] ;  /* 0x0000c8001cf87a20 */ /* 0x000fe40000410000 */
[----:B------:R-:W-:Y:S01]  /*10f00*/  FMUL.FTZ R242, R29, c[0x0][0x320] ;  /* 0x0000c8001df27a20 */ /* 0x000fe20000410000 */
[----:B-1----:R-:W-:Y:S01]  /*10f10*/  @P0 IADD3 R37, R238, -0x1, RZ ;  /* 0xffffffffee250810 */ /* 0x002fe20007ffe0ff */
[----:B------:R-:W-:Y:S02]  /*10f20*/  FMUL.FTZ R35, R46, c[0x0][0x320] ;  /* 0x0000c8002e237a20 */ /* 0x000fe40000410000 */
[----:B------:R-:W-:Y:S02]  /*10f30*/  FMUL.FTZ R251, R30, c[0x0][0x320] ;  /* 0x0000c8001efb7a20 */ /* 0x000fe40000410000 */
[----:B------:R-:W-:Y:S01]  /*10f40*/  FMUL.FTZ R249, R31, c[0x0][0x320] ;  /* 0x0000c8001ff97a20 */ /* 0x000fe20000410000 */
[----:B------:R1:W1:Y:S03]  /*10f50*/  MUFU.TANH R185, R38 ;  /* 0x0000002600b97308 */ /* 0x0002660000002400 */
[----:B------:R-:W-:Y:S01]  /*10f60*/  FMUL.FTZ R43, R49, c[0x0][0x320] ;  /* 0x0000c800312b7a20 */ /* 0x000fe20000410000 */
[----:B-----5:R-:W-:Y:S05]  /*10f70*/  @P0 SHF.R.S32.HI R34, RZ, 0x1f, R37 ;  /* 0x0000001fff220819 */ /* 0x020fea0000011425 */
[----:B------:R-:W-:Y:S01]  /*10f80*/  @P0 IMAD R34, R34, c[0x0][0x1e0], RZ ;  /* 0x0000780022220a24 */ /* 0x000fe200078e02ff */
[----:B------:R5:W3:Y:S03]  /*10f90*/  MUFU.TANH R244, R33 ;  /* 0x0000002100f47308 */ /* 0x000ae60000002400 */
[C---:B------:R-:W-:Y:S01]  /*10fa0*/  @P0 IMAD R34, R37.reuse, c[0x0][0x1e4], R34 ;  /* 0x0000790025220a24 */ /* 0x040fe200078e0222 */
[----:B--2---:R-:W-:Y:S01]  /*10fb0*/  @P0 MOV R41, R227 ;  /* 0x000000e300290202 */ /* 0x004fe20000000f00 */
[----:B------:R-:W-:Y:S05]  /*10fc0*/  @P0 IMAD.WIDE.U32 R36, R37, c[0x0][0x1e0], RZ ;  /* 0x0000780025240a25 */ /* 0x000fea00078e00ff */
[----:B------:R2:W2:Y:S01]  /*10fd0*/  MUFU.TANH R165, R39 ;  /* 0x0000002700a57308 */ /* 0x0004a20000002400 */
[----:B------:R-:W-:Y:S01]  /*10fe0*/  @P0 IADD3 R34, R37, R34, RZ ;  /* 0x0000002225220210 */ /* 0x000fe20007ffe0ff */
[----:B------:R-:W-:Y:S04]  /*10ff0*/  @P0 IMAD.WIDE.U32 R40, R36, 0x60, R40 ;  /* 0x0000006024280825 */ /* 0x000fe800078e0028 */
[----:B------:R-:W-:Y:S01]  /*11000*/  @P0 IMAD R36, R34, 0x60, RZ ;  /* 0x0000006022240824 */ /* 0x000fe200078e02ff */
[----:B------:R-:W-:Y:S01]  /*11010*/  @P0 SHF.L.U32 R37, R40, 0x1, RZ ;  /* 0x0000000128250819 */ /* 0x000fe200000006ff */
[----:B------:R-:W-:Y:S02]  /*11020*/  FMUL.FTZ R34, R47, c[0x0][0x320] ;  /* 0x0000c8002f227a20 */ /* 0x000fe40000410000 */
[----:B------:R-:W3:Y:S01]  /*11030*/  MUFU.TANH R148, R148 ;  /* 0x0000009400947308 */ /* 0x000ee20000002400 */
[C---:B------:R-:W-:Y:S01]  /*11040*/  @P0 IADD3 R6, P1, R37.reuse, c[0x0][0x1c8], RZ ;  /* 0x0000720025060a10 */ /* 0x040fe20007f3e0ff */
[----:B-1----:R-:W-:Y:S01]  /*11050*/  FMUL.FTZ R38, R44, c[0x0][0x320] ;  /* 0x0000c8002c267a20 */ /* 0x002fe20000410000 */
[----:B------:R-:W-:Y:S01]  /*11060*/  @P0 IADD3 R37, P2, R37, 0x80, RZ ;  /* 0x0000008025250810 */ /* 0x000fe20007f5e0ff */
[----:B------:R-:W-:Y:S01]  /*11070*/  FMUL.FTZ R44, R48, c[0x0][0x320] ;  /* 0x0000c800302c7a20 */ /* 0x000fe20000410000 */
[----:B------:R-:W-:Y:S01]  /*11080*/  @P0 IADD3 R36, R41, R36, RZ ;  /* 0x0000002429240210 */ /* 0x000fe20007ffe0ff */
[----:B-----5:R-:W-:Y:S01]  /*11090*/  FMUL.FTZ R33, R42, c[0x0][0x320] ;  /* 0x0000c8002a217a20 */ /* 0x020fe20000410000 */
[----:B------:R-:W-:Y:S02]  /*110a0*/  MOV R41, R229 ;  /* 0x000000e500297202 */ /* 0x000fe40000000f00 */
[----:B------:R-:W-:Y:S01]  /*110b0*/  @P0 SHF.L.U64.HI R36, R40, 0x1, R36 ;  /* 0x0000000128240819 */ /* 0x000fe20000010224 */
[----:B------:R-:W1:Y:S01]  /*110c0*/  MUFU.TANH R158, R158 ;  /* 0x0000009e009e7308 */ /* 0x000e620000002400 */
[----:B------:R-:W-:Y:S02]  /*110d0*/  @P5 MOV R41, R193 ;  /* 0x000000c100295202 */ /* 0x000fe40000000f00 */
[----:B------:R-:W-:Y:S01]  /*110e0*/  @P0 IADD3.X R7, R36, c[0x0][0x1cc], RZ, P1, !PT ;  /* 0x0000730024070a10 */ /* 0x000fe20000ffe4ff */
[----:B--2---:R-:W-:Y:S01]  /*110f0*/  FMUL.FTZ R39, R45, c[0x0][0x320] ;  /* 0x0000c8002d277a20 */ /* 0x004fe20000410000 */
[----:B------:R-:W-:Y:S01]  /*11100*/  @P0 IADD3 R46, P1, R37, c[0x0][0x1c8], RZ ;  /* 0x00007200252e0a10 */ /* 0x000fe20007f3e0ff */
[----:B------:R-:W2:Y:S01]  /*11110*/  SHFL.IDX PT, R40, R41, RZ, 0x1c1f ;  /* 0x001c1fff29287589 */ /* 0x000ea200000e0000 */
[C---:B------:R-:W-:Y:S02]  /*11120*/  @P0 SHF.L.U32 R37, R195.reuse, 0x6, RZ ;  /* 0x00000006c3250819 */ /* 0x040fe400000006ff */
[----:B------:R-:W-:Y:S01]  /*11130*/  @P0 IADD3.X R47, RZ, c[0x0][0x1cc], R36, P1, P2 ;  /* 0x00007300ff2f0a10 */ /* 0x000fe20000fe4424 */
[----:B------:R-:W1:Y:S01]  /*11140*/  MUFU.TANH R156, R156 ;  /* 0x0000009c009c7308 */ /* 0x000e620000002400 */
[-C--:B------:R-:W-:Y:S02]  /*11150*/  @P0 IADD3 R48, P2, R6, R37.reuse, RZ ;  /* 0x0000002506300210 */ /* 0x080fe40007f5e0ff */
[----:B------:R-:W-:Y:S01]  /*11160*/  @P0 SHF.L.U64.HI R36, R195, R194, c[0x0][0x1e4] ;  /* 0x00007900c3240619 */ /* 0x000fe200000102c2 */
[----:B------:R-:W-:Y:S01]  /*11170*/  @!PT LDS RZ, [RZ] ;  /* 0x00000000fffff984 */ /* 0x000fe20000000800 */
[----:B------:R-:W-:Y:S01]  /*11180*/  @!PT LDS RZ, [RZ] ;  /* 0x00000000fffff984 */ /* 0x000fe20000000800 */
[----:B------:R1:W-:Y:S01]  /*11190*/  @P0 LDGSTS.E.BYPASS.LTC128B.128 [R228+0x8100], [R6.64], !P4 ;  /* 0x0810000006e40fae */ /* 0x0003e2000e101d50 */
[----:B------:R-:W-:Y:S01]  /*111a0*/  @P0 IADD3 R10, P1, R48, R37, RZ ;  /* 0x00000025300a0210 */ /* 0x000fe20007f3e0ff */
[----:B------:R-:W-:Y:S01]  /*111b0*/  FMUL.FTZ R37, R50, c[0x0][0x320] ;  /* 0x0000c80032257a20 */ /* 0x000fe20000410000 */
[-C--:B------:R-:W-:Y:S03]  /*111c0*/  @P0 IADD3.X R49, R7, R36.reuse, RZ, P2, !PT ;  /* 0x0000002407310210 */ /* 0x080fe600017fe4ff */
[----:B------:R-:W1:Y:S01]  /*111d0*/  MUFU.TANH R167, R167 ;  /* 0x000000a700a77308 */ /* 0x000e620000002400 */
[----:B------:R-:W-:Y:S01]  /*111e0*/  @P0 IADD3.X R11, R49, R36, RZ, P1, !PT ;  /* 0x00000024310b0210 */ /* 0x000fe20000ffe4ff */
[----:B------:R5:W-:Y:S01]  /*111f0*/  @P0 LDGSTS.E.BYPASS.LTC128B.128 [R228+0xb100], [R46.64], !P3 ;  /* 0x0b1000002ee40fae */ /* 0x000be2000d901d50 */
[----:B------:R-:W-:Y:S07]  /*11200*/  FMUL.FTZ R36, R51, c[0x0][0x320] ;  /* 0x0000c80033247a20 */ /* 0x000fee0000410000 */
[----:B------:R-:W1:Y:S01]  /*11210*/  MUFU.TANH R151, R151 ;  /* 0x0000009700977308 */ /* 0x000e620000002400 */
[----:B------:R1:W-:Y:S08]  /*11220*/  @P0 LDGSTS.E.BYPASS.LTC128B.128 [R228+0x9100], [R48.64], !P4 ;  /* 0x0910000030e40fae */ /* 0x0003f0000e101d50 */
[----:B------:R1:W-:Y:S01]  /*11230*/  @P0 LDGSTS.E.BYPASS.LTC128B.128 [R228+0xc100], [R48.64+0x80], !P3 ;  /* 0x0c10008030e40fae */ /* 0x0003e2000d901d50 */
[----:B------:R-:W1:Y:S07]  /*11240*/  MUFU.TANH R159, R159 ;  /* 0x0000009f009f7308 */ /* 0x000e6e0000002400 */
[----:B------:R3:W-:Y:S01]  /*11250*/  @P0 LDGSTS.E.BYPASS.LTC128B.128 [R228+0xa100], [R10.64], !P4 ;  /* 0x0a1000000ae40fae */ /* 0x0007e2000e101d50 */
[----:B-----5:R-:W-:Y:S02]  /*11260*/  IMAD R47, R238, -0x60, RZ ;  /* 0xffffffa0ee2f7824 */ /* 0x020fe400078e02ff */
[----:B------:R-:W3:Y:S03]  /*11270*/  MUFU.TANH R160, R160 ;  /* 0x000000a000a07308 */ /* 0x000ee60000002400 */
[----:B------:R-:W-:Y:S02]  /*11280*/  IADD3 R45, -R230, 0x1, R47 ;  /* 0x00000001e62d7810 */ /* 0x000fe40007ffe12f */
[----:B------:R3:W-:Y:S01]  /*11290*/  @P0 LDGSTS.E.BYPASS.LTC128B.128 [R228+0xd100], [R10.64+0x80], !P3 ;  /* 0x0d1000800ae40fae */ /* 0x0007e2000d901d50 */
[----:B------:R-:W-:Y:S02]  /*112a0*/  ISETP.GE.AND P3, PT, R216, 0x1, PT ;  /* 0x00000001d800780c */ /* 0x000fe40003f66270 */
[----:B------:R-:W-:Y:S02]  /*112b0*/  IADD3 R45, -R220, R45, R215 ;  /* 0x0000002ddc2d7210 */ /* 0x000fe40007ffe1d7 */
[----:B------:R-:W3:Y:S02]  /*112c0*/  MUFU.TANH R157, R157 ;  /* 0x0000009d009d7308 */ /* 0x000ee40000002400 */
[C---:B------:R-:W-:Y:S01]  /*112d0*/  IADD3 R46, R45.reuse, c[0x0][0x328], RZ ;  /* 0x0000ca002d2e7a10 */ /* 0x040fe20007ffe0ff */
[----:B------:R-:W0:Y:S01]  /*112e0*/  LDGDEPBAR ;  /* 0x00000000000079af */ /* 0x000e220000000000 */
[----:B------:R-:W-:Y:S02]  /*112f0*/  IADD3 R45, R45, UR10, RZ ;  /* 0x0000000a2d2d7c10 */ /* 0x000fe4000fffe0ff */
[----:B--2---:R-:W-:Y:S02]  /*11300*/  IADD3 R51, R46, R40, RZ ;  /* 0x000000282e337210 */ /* 0x004fe40007ffe0ff */
[----:B-1----:R-:W-:Y:S02]  /*11310*/  IADD3 R49, R40, R45, RZ ;  /* 0x0000002d28317210 */ /* 0x002fe40007ffe0ff */
[----:B------:R-:W1:Y:S10]  /*11320*/  MUFU.TANH R163, R163 ;  /* 0x000000a300a37308 */ /* 0x000e740000002400 */
        /* <DEDUP_REMOVED lines=39> */
.L_x_397:
[----:B------:R-:W-:Y:S04]  /*115a0*/  MOV R4, c[0x0][0x32c] ;  /* 0x0000cb0000047a02 */ /* 0x000fe80000000f00 */
[----:B------:R-:W-:Y:S11]  /*115b0*/  ISETP.NE.AND P0, PT, R4, 0x1, PT ;  /* 0x000000010400780c */ /* 0x000ff60003f05270 */
[----:B------:R-:W-:Y:S02]  /*115c0*/  @!UPT UIADD3 URZ, URZ, URZ, URZ ;  /* 0x0000003f3f3ff290 */ /* 0x000fe4000fffe03f */
[----:B------:R-:W-:Y:S05]  /*115d0*/  @P0 IMAD.HI.U32 R4, R5, c[0x0][0x330], RZ ;  /* 0x0000cc0005040a27 */ /* 0x000fea00078e00ff */
[----:B------:R-:W-:Y:S02]  /*115e0*/  @P0 SHF.R.U32.HI R5, RZ, c[0x0][0x334], R4 ;  /* 0x0000cd00ff050a19 */ /* 0x000fe40000011604 */
.L_x_398:
[----:B------:R-:W-:Y:S05]  /*115f0*/  BSYNC B0 ;  /* 0x0000000000007941 */ /* 0x000fea0003800000 */
.L_x_396:
[----:B------:R-:W-:Y:S04]  /*11600*/  IMAD.IADD R6, R47, 0x1, -R230 ;  /* 0x000000012f067824 */ /* 0x000fe800078e0ae6 */
[----:B------:R-:W-:Y:S05]  /*11610*/  IMAD R6, R5, c[0x0][0x32c], R6 ;  /* 0x0000cb0005067a24 */ /* 0x000fea00078e0206 */
[----:B------:R-:W-:Y:S02]  /*11620*/  IADD3 R4, R6, c[0x0][0x32c], RZ ;  /* 0x0000cb0006047a10 */ /* 0x000fe40007ffe0ff */
[----:B------:R-:W-:Y:S02]  /*11630*/  IMNMX R49, R49, R6, !PT ;  /* 0x0000000631317217 */ /* 0x000fe40007800200 */
[----:B------:R-:W-:Y:S02]  /*11640*/  IMNMX R51, R51, R4, PT ;  /* 0x0000000433337217 */ /* 0x000fe40003800200 */
.L_x_395:
[C---:B--234-:R-:W-:Y:S01]  /*11650*/  ISETP.GE.AND P0, PT, R47.reuse, 0x1, PT ;  /* 0x000000012f00780c */ /* 0x05cfe20003f06270 */
[----:B------:R-:W2:Y:S01]  /*11660*/  SHFL.IDX PT, R4, R41, 0x1, 0x1c1f ;  /* 0x003c1f0029047f89 */ /* 0x000ea200000e0000 */
[C---:B------:R-:W-:Y:S02]  /*11670*/  ISETP.GE.AND P1, PT, R47.reuse, 0x2, PT ;  /* 0x000000022f00780c */ /* 0x040fe40003f26270 */
[----:B------:R-:W-:Y:S02]  /*11680*/  LOP3.LUT R222, R222, 0xffff7fff, RZ, 0xc0, !PT ;  /* 0xffff7fffdede7812 */ /* 0x000fe400078ec0ff */
[C---:B------:R-:W-:Y:S02]  /*11690*/  ISETP.GE.AND P6, PT, R47.reuse, 0x42, PT ;  /* 0x000000422f00780c */ /* 0x040fe40003fc6270 */
[C---:B------:R-:W-:Y:S02]  /*116a0*/  ISETP.GE.AND P5, PT, R47.reuse, 0x49, PT ;  /* 0x000000492f00780c */ /* 0x040fe40003fa6270 */
[C---:B------:R-:W-:Y:S02]  /*116b0*/  ISETP.GE.AND P4, PT, R47.reuse, 0x4a, PT ;  /* 0x0000004a2f00780c */ /* 0x040fe40003f86270 */
[----:B------:R-:W-:Y:S02]  /*116c0*/  ISETP.GE.AND P3, PT, R47, 0x51, PT ;  /* 0x000000512f00780c */ /* 0x000fe40003f66270 */
[----:B------:R-:W-:Y:S02]  /*116d0*/  @P0 LOP3.LUT R222, R222, 0x8000, RZ, 0xfc, !PT ;  /* 0x00008000dede0812 */ /* 0x000fe400078efcff */
[----:B------:R-:W-:Y:S02]  /*116e0*/  ISETP.GT.AND P0, PT, R49, RZ, !P0 ;  /* 0x000000ff3100720c */ /* 0x000fe40004704270 */
[----:B------:R-:W-:Y:S02]  /*116f0*/  LOP3.LUT R222, R222, 0xfffeffff, RZ, 0xc0, !PT ;  /* 0xfffeffffdede7812 */ /* 0x000fe400078ec0ff */
[----:B------:R-:W-:Y:S02]  /*11700*/  ISETP.LT.OR P0, PT, R51, 0x1, P0 ;  /* 0x000000013300780c */ /* 0x000fe40000701670 */
[----:B------:R-:W-:Y:S02]  /*11710*/  @P1 LOP3.LUT R222, R222, 0x10000, RZ, 0xfc, !PT ;  /* 0x00010000dede1812 */ /* 0x000fe400078efcff */
[----:B------:R-:W-:Y:S01]  /*11720*/  FSEL R12, R144, -INF , !P0 ;  /* 0xff800000900c7808 */ /* 0x000fe20004000000 */
[--C-:B--2---:R-:W-:Y:S01]  /*11730*/  IMAD.IADD R46, R46, 0x1, R4.reuse ;  /* 0x000000012e2e7824 */ /* 0x104fe200078e0204 */
[----:B------:R-:W-:Y:S01]  /*11740*/  ISETP.GT.AND P0, PT, R49, 0x1, !P1 ;  /* 0x000000013100780c */ /* 0x000fe20004f04270 */
[----:B------:R-:W-:Y:S01]  /*11750*/  IMAD.IADD R45, R45, 0x1, R4 ;  /* 0x000000012d2d7824 */ /* 0x000fe200078e0204 */
[----:B------:R-:W-:Y:S02]  /*11760*/  ISETP.GE.AND P1, PT, R47, 0x9, PT ;  /* 0x000000092f00780c */ /* 0x000fe40003f26270 */
[----:B------:R-:W-:Y:S02]  /*11770*/  ISETP.LT.OR P0, PT, R51, 0x2, P0 ;  /* 0x000000023300780c */ /* 0x000fe40000701670 */
[----:B------:R-:W-:Y:S02]  /*11780*/  LOP3.LUT R222, R222, 0xffffbfff, RZ, 0xc0, !PT ;  /* 0xffffbfffdede7812 */ /* 0x000fe400078ec0ff */
[----:B------:R-:W-:Y:S02]  /*11790*/  FSEL R10, R146, -INF , !P0 ;  /* 0xff800000920a7808 */ /* 0x000fe40004000000 */
[----:B------:R-:W-:Y:S02]  /*117a0*/  ISETP.GT.AND P0, PT, R49, 0x8, !P1 ;  /* 0x000000083100780c */ /* 0x000fe40004f04270 */
[----:B------:R-:W-:Y:S02]  /*117b0*/  ISETP.GE.AND P2, PT, R47, 0x52, PT ;  /* 0x000000522f00780c */ /* 0x000fe40003f46270 */
        /* <DEDUP_REMOVED lines=91> */
[----:B------:R-:W-:Y:S02]  /*11d70*/  ISETP.GT.AND P0, PT, R49, 0x48, !P5 ;  /* 0x000000483100780c */ /* 0x000fe40006f04270 */
[----:B------:R-:W-:Y:S02]  /*11d80*/  LOP3.LUT R222, R222, 0xfff7ffff, RZ, 0xc0, !PT ;  /* 0xfff7ffffdede7812 */ /* 0x000fe400078ec0ff */
[----:B------:R-:W-:Y:S04]  /*11d90*/  ISETP.LT.OR P0, PT, R51, 0x49, P0 ;  /* 0x000000493300780c */ /* 0x000fe80000701670 */
[----:B------:R-:W-:Y:S02]  /*11da0*/  FSEL R184, R184, -INF , !P0 ;  /* 0xff800000b8b87808 */ /* 0x000fe40004000000 */
[----:B------:R-:W-:Y:S04]  /*11db0*/  ISETP.GT.AND P0, PT, R49, 0x49, !P4 ;  /* 0x000000493100780c */ /* 0x000fe80006704270 */
        /* <DEDUP_REMOVED lines=11> */
[----:B------:R-:W-:Y:S11]  /*11e70*/  ISETP.GE.AND P0, PT, R47, 0x5a, PT ;  /* 0x0000005a2f00780c */ /* 0x000ff60003f06270 */
[----:B------:R-:W-:Y:S02]  /*11e80*/  @!UPT UIADD3 URZ, URZ, URZ, URZ ;  /* 0x0000003f3f3ff290 */ /* 0x000fe4000fffe03f */
[----:B------:R-:W-:Y:S02]  /*11e90*/  @P0 LOP3.LUT R222, R222, 0x80000, RZ, 0xfc, !PT ;  /* 0x00080000dede0812 */ /* 0x000fe400078efcff */
[----:B------:R-:W-:Y:S04]  /*11ea0*/  ISETP.GT.AND P0, PT, R49, 0x59, !P0 ;  /* 0x000000593100780c */ /* 0x000fe80004704270 */
[----:B------:R-:W-:Y:S04]  /*11eb0*/  ISETP.LT.OR P0, PT, R51, 0x5a, P0 ;  /* 0x0000005a3300780c */ /* 0x000fe80000701670 */
[----:B------:R-:W-:Y:S02]  /*11ec0*/  FSEL R144, R43, -INF , !P0 ;  /* 0xff8000002b907808 */ /* 0x000fe40004000000 */
[----:B------:R-:W-:Y:S11]  /*11ed0*/  ISETP.GE.AND P0, PT, R216, 0x1, PT ;  /* 0x00000001d800780c */ /* 0x000ff60003f06270 */
[----:B------:R-:W-:Y:S02]  /*11ee0*/  @!UPT UIADD3 URZ, URZ, URZ, URZ ;  /* 0x0000003f3f3ff290 */ /* 0x000fe4000fffe03f */
        /* <DEDUP_REMOVED lines=14> */
.L_x_401:
[----:B------:R-:W-:Y:S04]  /*11fd0*/  MOV R4, c[0x0][0x32c] ;  /* 0x0000cb0000047a02 */ /* 0x000fe80000000f00 */
[----:B------:R-:W-:Y:S11]  /*11fe0*/  ISETP.NE.AND P0, PT, R4, 0x1, PT ;  /* 0x000000010400780c */ /* 0x000ff60003f05270 */
[----:B------:R-:W-:Y:S02]  /*11ff0*/  @!UPT UIADD3 URZ, URZ, URZ, URZ ;  /* 0x0000003f3f3ff290 */ /* 0x000fe4000fffe03f */
[----:B------:R-:W-:Y:S05]  /*12000*/  @P0 IMAD.HI.U32 R4, R5, c[0x0][0x330], RZ ;  /* 0x0000cc0005040a27 */ /* 0x000fea00078e00ff */
[----:B------:R-:W-:Y:S02]  /*12010*/  @P0 SHF.R.U32.HI R5, RZ, c[0x0][0x334], R4 ;  /* 0x0000cd00ff050a19 */ /* 0x000fe40000011604 */
.L_x_402:
[----:B------:R-:W-:Y:S05]  /*12020*/  BSYNC B0 ;  /* 0x0000000000007941 */ /* 0x000fea0003800000 */
.L_x_400:
[----:B------:R-:W-:Y:S04]  /*12030*/  IMAD.IADD R4, R47, 0x1, -R230 ;  /* 0x000000012f047824 */ /* 0x000fe800078e0ae6 */
[----:B------:R-:W-:Y:S05]  /*12040*/  IMAD R4, R5, c[0x0][0x32c], R4 ;  /* 0x0000cb0005047a24 */ /* 0x000fea00078e0204 */
[----:B------:R-:W-:Y:S02]  /*12050*/  IADD3 R5, R4, c[0x0][0x32c], RZ ;  /* 0x0000cb0004057a10 */ /* 0x000fe40007ffe0ff */
[----:B------:R-:W-:Y:S02]  /*12060*/  IMNMX R45, R45, R4, !PT ;  /* 0x000000042d2d7217 */ /* 0x000fe40007800200 */
[----:B------:R-:W-:Y:S02]  /*12070*/  IMNMX R46, R46, R5, PT ;  /* 0x000000052e2e7217 */ /* 0x000fe40003800200 */
.L_x_399:
        /* <DEDUP_REMOVED lines=83> */
[C---:B------:R-:W-:Y:S02]  /*125b0*/  ISETP.LT.OR P0, PT, R46.reuse, 0x2a, P0 ;  /* 0x0000002a2e00780c */ /* 0x040fe40000701670 */
[----:B------:R-:W-:Y:S02]  /*125c0*/  ISETP.LT.OR P1, PT, R46, 0x59, P1 ;  /* 0x000000592e00780c */ /* 0x000fe40000f21670 */
[----:B------:R-:W-:Y:S02]  /*125d0*/  FSEL R239, R239, -INF , !P0 ;  /* 0xff800000efef7808 */ /* 0x000fe40004000000 */
[----:B------:R-:W-:Y:S02]  /*125e0*/  LOP3.LUT P0, RZ, R222, 0x10, RZ, 0xc0, !PT ;  /* 0x00000010deff7812 */ /* 0x000fe4000780c0ff */
[----:B------:R-:W-:Y:S02]  /*125f0*/  FMNMX.FTZ R0, R239, R0, !PT ;  /* 0x00000000ef007209 */ /* 0x000fe40007810000 */
[----:B------:R-:W-:Y:S02]  /*12600*/  ISETP.GT.AND P0, PT, R45, 0x30, !P0 ;  /* 0x000000302d00780c */ /* 0x000fe40004704270 */
[----:B------:R-:W-:Y:S02]  /*12610*/  FMNMX.FTZ R5, R144, R7, !PT ;  /* 0x0000000790057209 */ /* 0x000fe40007810000 */
[----:B------:R-:W-:Y:S02]  /*12620*/  ISETP.LT.OR P0, PT, R46, 0x31, P0 ;  /* 0x000000312e00780c */ /* 0x000fe40000701670 */
[----:B------:R-:W-:Y:S01]  /*12630*/  FSEL R135, R37, -INF , !P1 ;  /* 0xff80000025877808 */ /* 0x000fe20004800000 */
[----:B------:R-:W1:Y:S01]  /*12640*/  SHFL.BFLY PT, R14, R5, 0x2, 0x1f ;  /* 0x0c401f00050e7f89 */ /* 0x000e6200000e0000 */
        /* <DEDUP_REMOVED lines=21> */
[C---:B------:R-:W-:Y:S04]  /*127a0*/  ISETP.LT.OR P0, PT, R46.reuse, 0x41, P0 ;  /* 0x000000412e00780c */ /* 0x040fe80000701670 */
[----:B------:R-:W-:Y:S02]  /*127b0*/  FSEL R185, R185, -INF , !P0 ;  /* 0xff800000b9b97808 */ /* 0x000fe40004000000 */
[----:B------:R-:W-:Y:S02]  /*127c0*/  ISETP.GT.AND P0, PT, R45, 0x41, !P6 ;  /* 0x000000412d00780c */ /* 0x000fe40007704270 */
[----:B------:R-:W-:Y:S02]  /*127d0*/  FMNMX.FTZ R0, R185, R0, !PT ;  /* 0x00000000b9007209 */ /* 0x000fe40007810000 */
[----:B------:R-:W-:Y:S02]  /*127e0*/  ISETP.LT.OR P0, PT, R46, 0x42, P0 ;  /* 0x000000422e00780c */ /* 0x000fe40000701670 */
[----:B------:R-:W-:Y:S02]  /*127f0*/  LOP3.LUT P6, RZ, R222, 0x80000, RZ, 0xc0, !PT ;  /* 0x00080000deff7812 */ /* 0x000fe400078cc0ff */
[----:B------:R-:W-:Y:S02]  /*12800*/  FSEL R165, R165, -INF , !P0 ;  /* 0xff800000a5a57808 */ /* 0x000fe40004000000 */
[----:B------:R-:W-:Y:S02]  /*12810*/  ISETP.GT.AND P0, PT, R45, 0x48, !P5 ;  /* 0x000000482d00780c */ /* 0x000fe40006f04270 */
[----:B------:R-:W-:Y:S02]  /*12820*/  FMNMX.FTZ R0, R165, R0, !PT ;  /* 0x00000000a5007209 */ /* 0x000fe40007810000 */
[C---:B------:R-:W-:Y:S04]  /*12830*/  ISETP.LT.OR P0, PT, R46.reuse, 0x49, P0 ;  /* 0x000000492e00780c */ /* 0x040fe80000701670 */
[----:B------:R-:W-:Y:S02]  /*12840*/  FSEL R161, R33, -INF , !P0 ;  /* 0xff80000021a17808 */ /* 0x000fe40004000000 */
[----:B------:R-:W-:Y:S02]  /*12850*/  ISETP.GT.AND P0, PT, R45, 0x49, !P4 ;  /* 0x000000492d00780c */ /* 0x000fe40006704270 */
[----:B------:R-:W-:Y:S02]  /*12860*/  FMNMX.FTZ R0, R161, R0, !PT ;  /* 0x00000000a1007209 */ /* 0x000fe40007810000 */
[----:B------:R-:W-:Y:S04]  /*12870*/  ISETP.LT.OR P0, PT, R46, 0x4a, P0 ;  /* 0x0000004a2e00780c */ /* 0x000fe80000701670 */
[----:B------:R-:W-:Y:S02]  /*12880*/  FSEL R159, R32, -INF , !P0 ;  /* 0xff800000209f7808 */ /* 0x000fe40004000000 */
[----:B------:R-:W-:Y:S02]  /*12890*/  ISETP.GT.AND P0, PT, R45, 0x50, !P3 ;  /* 0x000000502d00780c */ /* 0x000fe40005f04270 */
[----:B------:R-:W-:Y:S02]  /*128a0*/  FMNMX.FTZ R0, R159, R0, !PT ;  /* 0x000000009f007209 */ /* 0x000fe40007810000 */
[C---:B------:R-:W-:Y:S04]  /*128b0*/  ISETP.LT.OR P0, PT, R46.reuse, 0x51, P0 ;  /* 0x000000512e00780c */ /* 0x040fe80000701670 */
[----:B------:R-:W-:Y:S02]  /*128c0*/  FSEL R147, R35, -INF , !P0 ;  /* 0xff80000023937808 */ /* 0x000fe40004000000 */
[----:B------:R-:W-:Y:S02]  /*128d0*/  ISETP.GT.AND P0, PT, R45, 0x51, !P2 ;  /* 0x000000512d00780c */ /* 0x000fe40005704270 */
[----:B------:R-:W-:Y:S02]  /*128e0*/  FMNMX.FTZ R0, R147, R0, !PT ;  /* 0x0000000093007209 */ /* 0x000fe40007810000 */
[----:B------:R-:W-:Y:S02]  /*128f0*/  ISETP.LT.OR P2, PT, R46, 0x52, P0 ;  /* 0x000000522e00780c */ /* 0x000fe40000741670 */
[----:B------:R-:W-:Y:S02]  /*12900*/  ISETP.GT.AND P0, PT, R45, 0x59, !P6 ;  /* 0x000000592d00780c */ /* 0x000fe40007704270 */
[----:B------:R-:W-:Y:S02]  /*12910*/  FSEL R139, R34, -INF , !P2 ;  /* 0xff800000228b7808 */ /* 0x000fe40005000000 */
[----:B------:R-:W-:Y:S02]  /*12920*/  ISETP.LT.OR P0, PT, R46, 0x5a, P0 ;  /* 0x0000005a2e00780c */ /* 0x000fe40000701670 */
[----:B------:R-:W-:Y:S01]  /*12930*/  FMNMX.FTZ R0, R139, R0, !PT ;  /* 0x000000008b007209 */ /* 0x000fe20007810000 */
[----:B------:R-:W-:Y:S01]  /*12940*/  LDSM.16.MT88.4 R44, [R212+0x3100] ;  /* 0x00310000d42c783b */ /* 0x000fe20000004200 */
[----:B------:R-:W-:Y:S02]  /*12950*/  FSEL R117, R36, -INF , !P0 ;  /* 0xff80000024757808 */ /* 0x000fe40004000000 */
[----:B------:R-:W-:Y:S04]  /*12960*/  FMNMX.FTZ R0, R135, R0, !PT ;  /* 0x0000000087007209 */ /* 0x000fe80007810000 */
[----:B------:R-:W-:Y:S01]  /*12970*/  FMNMX.FTZ R7, R117, R0, !PT ;  /* 0x0000000075077209 */ /* 0x000fe20007810000 */
[----:B------:R-:W-:Y:S01]  /*12980*/  LDSM.16.MT88.4 R36, [R208+0x100] ;  /* 0x00010000d024783b */ /* 0x000fe20000004200 */
[----:B-1----:R-:W-:Y:S04]  /*12990*/  FMNMX.FTZ R0, R14, R15, !PT ;  /* 0x0000000f0e007209 */ /* 0x002fe80007810000 */
[C---:B------:R-:W-:Y:S01]  /*129a0*/  FSETP.NEU.FTZ.AND P0, PT, R0.reuse, -INF , PT ;  /* 0xff8000000000780b */ /* 0x040fe20003f1d000 */
[----:B------:R-:W-:Y:S02]  /*129b0*/  FMUL.FTZ R149, R0, c[0x0][0x2d0] ;  /* 0x0000b40000957a20 */ /* 0x000fe40000410000 */
[----:B------:R-:W1:Y:S03]  /*129c0*/  SHFL.BFLY PT, R4, R7, 0x2, 0x1f ;  /* 0x0c401f0007047f89 */ /* 0x000e6600000e0000 */
        /* <DEDUP_REMOVED lines=8> */
[--C-:B------:R-:W-:Y:S02]  /*12a50*/  FFMA.FTZ R136, R42, c[0x0][0x2d0], -R149.reuse ;  /* 0x0000b4002a887a23 */ /* 0x100fe40000010895 */
[--C-:B------:R-:W-:Y:S02]  /*12a60*/  FFMA.FTZ R137, R40, c[0x0][0x2d0], -R149.reuse ;  /* 0x0000b40028897a23 */ /* 0x100fe40000010895 */
[--C-:B------:R-:W-:Y:S01]  /*12a70*/  FFMA.FTZ R138, R50, c[0x0][0x2d0], -R149.reuse ;  /* 0x0000b400328a7a23 */ /* 0x100fe20000010895 */
[----:B-1----:R-:W-:Y:S02]  /*12a80*/  FMNMX.FTZ R5, R7, R4, !PT ;  /* 0x0000000407057209 */ /* 0x002fe40007810000 */
[----:B------:R-:W-:Y:S01]  /*12a90*/  MUFU.EX2 R128, R128 ;  /* 0x0000008000807308 */ /* 0x000fe20000000800 */
[--C-:B------:R-:W-:Y:S02]  /*12aa0*/  FFMA.FTZ R240, R240, c[0x0][0x2d0], -R149.reuse ;  /* 0x0000b400f0f07a23 */ /* 0x100fe40000010895 */
[--C-:B------:R-:W-:Y:S01]  /*12ab0*/  FFMA.FTZ R184, R184, c[0x0][0x2d0], -R149.reuse ;  /* 0x0000b400b8b87a23 */ /* 0x100fe20000010895 */
[----:B------:R-:W1:Y:S01]  /*12ac0*/  SHFL.BFLY PT, R4, R5, 0x1, 0x1f ;  /* 0x0c201f0005047f89 */ /* 0x000e6200000e0000 */
[--C-:B------:R-:W-:Y:S02]  /*12ad0*/  FFMA.FTZ R160, R160, c[0x0][0x2d0], -R149.reuse ;  /* 0x0000b400a0a07a23 */ /* 0x100fe40000010895 */
[--C-:B------:R-:W-:Y:S02]  /*12ae0*/  FFMA.FTZ R162, R162, c[0x0][0x2d0], -R149.reuse ;  /* 0x0000b400a2a27a23 */ /* 0x100fe40000010895 */
[--C-:B------:R-:W-:Y:S01]  /*12af0*/  FFMA.FTZ R242, R242, c[0x0][0x2d0], -R149.reuse ;  /* 0x0000b400f2f27a23 */ /* 0x100fe20000010895 */
[----:B------:R-:W2:Y:S01]  /*12b00*/  MUFU.EX2 R119, R119 ;  /* 0x0000007700777308 */ /* 0x000ea20000000800 */
[--C-:B------:R-:W-:Y:S02]  /*12b10*/  FFMA.FTZ R244, R244, c[0x0][0x2d0], -R149.reuse ;  /* 0x0000b400f4f47a23 */ /* 0x100fe40000010895 */
[--C-:B------:R-:W-:Y:S02]  /*12b20*/  FFMA.FTZ R156, R156, c[0x0][0x2d0], -R149.reuse ;  /* 0x0000b4009c9c7a23 */ /* 0x100fe40000010895 */
[--C-:B------:R-:W-:Y:S05]  /*12b30*/  FFMA.FTZ R146, R146, c[0x0][0x2d0], -R149.reuse ;  /* 0x0000b40092927a23 */ /* 0x100fea0000010895 */
[----:B------:R-:W3:Y:S01]  /*12b40*/  MUFU.EX2 R129, R129 ;  /* 0x0000008100817308 */ /* 0x000ee20000000800 */
[----:B-1----:R-:W-:Y:S01]  /*12b50*/  FMNMX.FTZ R116, R5, R4, !PT ;  /* 0x0000000405747209 */ /* 0x002fe20007810000 */
[----:B------:R-:W-:Y:S08]  /*12b60*/  FMUL.FTZ R4, R3, c[0x0][0x2d0] ;  /* 0x0000b40003047a20 */ /* 0x000ff00000410000 */
[----:B------:R-:W-:Y:S01]  /*12b70*/  MUFU.EX2 R240, R240 ;  /* 0x000000f000f07308 */ /* 0x000fe20000000800 */
[C---:B------:R-:W-:Y:S01]  /*12b80*/  FSETP.NEU.FTZ.AND P0, PT, R116.reuse, -INF , PT ;  /* 0xff8000007400780b */ /* 0x040fe20003f1d000 */
[C---:B------:R-:W-:Y:S01]  /*12b90*/  FMUL.FTZ R134, R116.reuse, c[0x0][0x2d0] ;  /* 0x0000b40074867a20 */ /* 0x040fe20000410000 */
[----:B--2---:R-:W-:Y:S02]  /*12ba0*/  F2FP.PACK_AB R124, R119, R128 ;  /* 0x00000080777c723e */ /* 0x004fe400000000ff */
[----:B------:R-:W-:Y:S02]  /*12bb0*/  FSEL R5, R116, RZ, P0 ;  /* 0x000000ff74057208 */ /* 0x000fe40000000000 */
[----:B------:R-:W-:Y:S03]  /*12bc0*/  FSEL R134, R134, RZ, P0 ;  /* 0x000000ff86867208 */ /* 0x000fe60000000000 */
[----:B------:R-:W1:Y:S01]  /*12bd0*/  MUFU.EX2 R3, R4 ;  /* 0x0000000400037308 */ /* 0x000e620000000800 */
[----:B------:R-:W-:Y:S01]  /*12be0*/  FADD.FTZ R5, -R5, R2 ;  /* 0x0000000205057221 */ /* 0x000fe20000010100 */
[----:B------:R-:W-:Y:S01]  /*12bf0*/  ISETP.GT.AND P0, PT, R238, R233, PT ;  /* 0x000000e9ee00720c */ /* 0x000fe20003f04270 */
[--C-:B------:R-:W-:Y:S01]  /*12c00*/  FFMA.FTZ R133, R13, c[0x0][0x2d0], -R134.reuse ;  /* 0x0000b4000d857a23 */ /* 0x100fe20000010886 */
[----:B---3--:R-:W-:Y:S01]  /*12c10*/  F2FP.PACK_AB R126, R129, R118 ;  /* 0x00000076817e723e */ /* 0x008fe200000000ff */
[----:B------:R-:W2:Y:S01]  /*12c20*/  LDSM.16.MT88.4 R12, [R212+0x100] ;  /* 0x00010000d40c783b */ /* 0x000ea20000004200 */
[--C-:B------:R-:W-:Y:S02]  /*12c30*/  FFMA.FTZ R131, R11, c[0x0][0x2d0], -R134.reuse ;  /* 0x0000b4000b837a23 */ /* 0x100fe40000010886 */
[--C-:B------:R-:W-:Y:S02]  /*12c40*/  FFMA.FTZ R130, R9, c[0x0][0x2d0], -R134.reuse ;  /* 0x0000b40009827a23 */ /* 0x100fe40000010886 */
[--C-:B------:R-:W-:Y:S01]  /*12c50*/  FFMA.FTZ R132, R145, c[0x0][0x2d0], -R134.reuse ;  /* 0x0000b40091847a23 */ /* 0x100fe20000010886 */
[----:B------:R-:W-:Y:S01]  /*12c60*/  MUFU.EX2 R133, R133 ;  /* 0x0000008500857308 */ /* 0x000fe20000000800 */
[----:B------:R-:W-:Y:S02]  /*12c70*/  FMUL.FTZ R2, R5, c[0x0][0x2d0] ;  /* 0x0000b40005027a20 */ /* 0x000fe40000410000 */
[--C-:B------:R-:W-:Y:S02]  /*12c80*/  FFMA.FTZ R145, R48, c[0x0][0x2d0], -R149.reuse ;  /* 0x0000b40030917a23 */ /* 0x100fe40000010895 */
[--C-:B------:R-:W-:Y:S02]  /*12c90*/  FFMA.FTZ R165, R165, c[0x0][0x2d0], -R134.reuse ;  /* 0x0000b400a5a57a23 */ /* 0x100fe40000010886 */
[--C-:B------:R-:W-:Y:S02]  /*12ca0*/  FFMA.FTZ R161, R161, c[0x0][0x2d0], -R134.reuse ;  /* 0x0000b400a1a17a23 */ /* 0x100fe40000010886 */
[--C-:B------:R-:W-:Y:S01]  /*12cb0*/  FFMA.FTZ R148, R167, c[0x0][0x2d0], -R134.reuse ;  /* 0x0000b400a7947a23 */ /* 0x100fe20000010886 */
[----:B------:R-:W3:Y:S01]  /*12cc0*/  MUFU.EX2 R2, R2 ;  /* 0x0000000200027308 */ /* 0x000ee20000000800 */
        /* <DEDUP_REMOVED lines=14> */
[C---:B---3--:R-:W-:Y:S02]  /*12db0*/  FMUL.FTZ R6, R2.reuse, R114 ;  /* 0x0000007202067220 */ /* 0x048fe40000410000 */
[C---:B------:R-:W-:Y:S02]  /*12dc0*/  FMUL.FTZ R7, R2.reuse, R115 ;  /* 0x0000007302077220 */ /* 0x040fe40000410000 */
[C---:B------:R-:W-:Y:S01]  /*12dd0*/  FMUL.FTZ R10, R2.reuse, R110 ;  /* 0x0000006e020a7220 */ /* 0x040fe20000410000 */
[----:B------:R-:W3:Y:S01]  /*12de0*/  MUFU.EX2 R130, R130 ;  /* 0x0000008200827308 */ /* 0x000ee20000000800 */
[C---:B------:R-:W-:Y:S02]  /*12df0*/  FMUL.FTZ R11, R2.reuse, R111 ;  /* 0x0000006f020b7220 */ /* 0x040fe40000410000 */
[----:B------:R-:W-:Y:S01]  /*12e00*/  FMUL.FTZ R18, R2, R102 ;  /* 0x0000006602127220 */ /* 0x000fe20000410000 */
[----:B-1----:R-:W-:Y:S01]  /*12e10*/  F2FP.PACK_AB R125, R132, R133 ;  /* 0x00000085847d723e */ /* 0x002fe200000000ff */
        /* <DEDUP_REMOVED lines=10> */
[----:B------:R-:W-:Y:S01]  /*12ec0*/  FMUL.FTZ R43, R2, R79 ;  /* 0x0000004f022b7220 */ /* 0x000fe20000410000 */
[----:B------:R-:W-:Y:S01]  /*12ed0*/  MUFU.EX2 R165, R165 ;  /* 0x000000a500a57308 */ /* 0x000fe20000000800 */
[C---:B------:R-:W-:Y:S01]  /*12ee0*/  FMUL.FTZ R48, R3.reuse, R68 ;  /* 0x0000004403307220 */ /* 0x040fe20000410000 */
[----:B------:R-:W1:Y:S01]  /*12ef0*/  LDSM.16.MT88.4 R84, [R210+0x3100] ;  /* 0x00310000d254783b */ /* 0x000e620000004200 */
[C---:B------:R-:W-:Y:S01]  /*12f00*/  FMUL.FTZ R49, R3.reuse, R69 ;  /* 0x0000004503317220 */ /* 0x040fe20000410000 */
[----:B---3--:R-:W-:Y:S01]  /*12f10*/  F2FP.PACK_AB R127, R130, R131 ;  /* 0x00000083827f723e */ /* 0x008fe200000000ff */
[C---:B------:R-:W-:Y:S02]  /*12f20*/  FMUL.FTZ R50, R2.reuse, R70 ;  /* 0x0000004602327220 */ /* 0x040fe40000410000 */
[C---:B------:R-:W-:Y:S02]  /*12f30*/  FMUL.FTZ R51, R2.reuse, R71 ;  /* 0x0000004702337220 */ /* 0x040fe40000410000 */
[C---:B------:R-:W-:Y:S01]  /*12f40*/  FMUL.FTZ R52, R3.reuse, R52 ;  /* 0x0000003403347220 */ /* 0x040fe20000410000 */
[----:B------:R-:W3:Y:S01]  /*12f50*/  LDSM.16.MT88.4 R76, [R209+0x3100] ;  /* 0x00310000d14c783b */ /* 0x000ee20000004200 */
        /* <DEDUP_REMOVED lines=22> */
[C---:B------:R-:W-:Y:S01]  /*130c0*/  FMUL.FTZ R21, R3.reuse, R97 ;  /* 0x0000006103157220 */ /* 0x040fe20000410000 */
[----:B------:R-:W-:Y:S01]  /*130d0*/  MUFU.EX2 R145, R145 ;  /* 0x0000009100917308 */ /* 0x000fe20000000800 */
[C---:B------:R-:W-:Y:S04]  /*130e0*/  FMUL.FTZ R22, R2.reuse, R98 ;  /* 0x0000006202167220 */ /* 0x040fe80000410000 */
[C---:B------:R-:W-:Y:S02]  /*130f0*/  FMUL.FTZ R23, R2.reuse, R99 ;  /* 0x0000006302177220 */ /* 0x040fe40000410000 */
[C---:B------:R-:W-:Y:S02]  /*13100*/  FMUL.FTZ R60, R3.reuse, R60 ;  /* 0x0000003c033c7220 */ /* 0x040fe40000410000 */
[C---:B------:R-:W-:Y:S01]  /*13110*/  FMUL.FTZ R61, R3.reuse, R61 ;  /* 0x0000003d033d7220 */ /* 0x040fe20000410000 */
[----:B------:R-:W-:Y:S01]  /*13120*/  MUFU.EX2 R148, R148 ;  /* 0x0000009400947308 */ /* 0x000fe20000000800 */
[C---:B------:R-:W-:Y:S01]  /*13130*/  FMUL.FTZ R62, R2.reuse, R62 ;  /* 0x0000003e023e7220 */ /* 0x040fe20000410000 */
[C---:B------:R-:W-:Y:S03]  /*13140*/  HMMA.16816.F32 R20, R124.reuse, R28, R20 ;  /* 0x0000001c7c14723c */ /* 0x040fe60000001814 */
[C---:B------:R-:W-:Y:S02]  /*13150*/  FMUL.FTZ R63, R2.reuse, R63 ;  /* 0x0000003f023f7220 */ /* 0x040fe40000410000 */
[C---:B------:R-:W-:Y:S02]  /*13160*/  FMUL.FTZ R64, R3.reuse, R64 ;  /* 0x0000004003407220 */ /* 0x040fe40000410000 */
[C---:B------:R-:W-:Y:S01]  /*13170*/  FMUL.FTZ R28, R3.reuse, R88 ;  /* 0x00000058031c7220 */ /* 0x040fe20000410000 */
[C---:B------:R-:W-:Y:S01]  /*13180*/  HMMA.16816.F32 R24, R124.reuse, R30, R24 ;  /* 0x0000001e7c18723c */ /* 0x040fe20000001818 */
[----:B------:R-:W5:Y:S03]  /*13190*/  MUFU.EX2 R151, R151 ;  /* 0x0000009700977308 */ /* 0x000f660000000800 */
[C---:B------:R-:W-:Y:S02]  /*131a0*/  FMUL.FTZ R29, R3.reuse, R89 ;  /* 0x00000059031d7220 */ /* 0x040fe40000410000 */
[----:B------:R-:W-:Y:S02]  /*131b0*/  FMUL.FTZ R65, R3, R65 ;  /* 0x0000004103417220 */ /* 0x000fe40000410000 */
[C---:B------:R-:W-:Y:S03]  /*131c0*/  FMUL.FTZ R30, R2.reuse, R90 ;  /* 0x0000005a021e7220 */ /* 0x040fe60000410000 */
[----:B------:R-:W-:Y:S01]  /*131d0*/  MUFU.EX2 R160, R160 ;  /* 0x000000a000a07308 */ /* 0x000fe20000000800 */
[C---:B------:R-:W-:Y:S02]  /*131e0*/  FMUL.FTZ R31, R2.reuse, R91 ;  /* 0x0000005b021f7220 */ /* 0x040fe40000410000 */
[----:B------:R-:W-:Y:S01]  /*131f0*/  LDSM.16.MT88.4 R88, [R212+0x3900] ;  /* 0x00390000d458783b */ /* 0x000fe20000004200 */
[C---:B------:R-:W-:Y:S02]  /*13200*/  FMUL.FTZ R66, R2.reuse, R66 ;  /* 0x0000004202427220 */ /* 0x040fe40000410000 */
[----:B------:R-:W-:Y:S02]  /*13210*/  FMUL.FTZ R67, R2, R67 ;  /* 0x0000004302437220 */ /* 0x000fe40000410000 */
[C---:B------:R-:W-:Y:S02]  /*13220*/  HMMA.16816.F32 R28, R124.reuse, R36, R28 ;  /* 0x000000247c1c723c */ /* 0x040fe4000000181c */
[----:B------:R-:W-:Y:S01]  /*13230*/  MUFU.EX2 R162, R162 ;  /* 0x000000a200a27308 */ /* 0x000fe20000000800 */
[--C-:B------:R-:W-:Y:S02]  /*13240*/  FFMA.FTZ R157, R157, c[0x0][0x2d0], -R134.reuse ;  /* 0x0000b4009d9d7a23 */ /* 0x100fe40000010886 */
[--C-:B------:R-:W-:Y:S02]  /*13250*/  FFMA.FTZ R158, R163, c[0x0][0x2d0], -R134.reuse ;  /* 0x0000b400a39e7a23 */ /* 0x100fe40000010886 */
[C---:B------:R-:W-:Y:S01]  /*13260*/  FMUL.FTZ R36, R3.reuse, R80 ;  /* 0x0000005003247220 */ /* 0x040fe20000410000 */
[C---:B------:R-:W-:Y:S04]  /*13270*/  HMMA.16816.F32 R32, R124.reuse, R38, R32 ;  /* 0x000000267c20723c */ /* 0x040fe80000001820 */
[----:B------:R-:W-:Y:S01]  /*13280*/  FMUL.FTZ R37, R3, R81 ;  /* 0x0000005103257220 */ /* 0x000fe20000410000 */
[----:B------:R-:W-:Y:S01]  /*13290*/  MUFU.EX2 R157, R157 ;  /* 0x0000009d009d7308 */ /* 0x000fe20000000800 */
[--C-:B------:R-:W-:Y:S02]  /*132a0*/  FFMA.FTZ R163, R186, c[0x0][0x2d0], -R149.reuse ;  /* 0x0000b400baa37a23 */ /* 0x100fe40000010895 */
[C---:B------:R-:W-:Y:S04]  /*132b0*/  FMUL.FTZ R38, R2.reuse, R82 ;  /* 0x0000005202267220 */ /* 0x040fe80000410000 */
[----:B------:R-:W-:Y:S02]  /*132c0*/  FMUL.FTZ R39, R2, R83 ;  /* 0x0000005302277220 */ /* 0x000fe40000410000 */
[----:B------:R-:W-:Y:S01]  /*132d0*/  LDSM.16.MT88.4 R80, [R209+0x900] ;  /* 0x00090000d150783b */ /* 0x000fe20000004200 */
[----:B------:R-:W1:Y:S01]  /*132e0*/  MUFU.EX2 R158, R158 ;  /* 0x0000009e009e7308 */ /* 0x000e620000000800 */
[--C-:B------:R-:W-:Y:S02]  /*132f0*/  FFMA.FTZ R167, R164, c[0x0][0x2d0], -R149.reuse ;  /* 0x0000b400a4a77a23 */ /* 0x100fe40000010895 */
[--C-:B------:R-:W-:Y:S01]  /*13300*/  FFMA.FTZ R164, R243, c[0x0][0x2d0], -R134.reuse ;  /* 0x0000b400f3a47a23 */ /* 0x100fe20000010886 */
[C---:B------:R-:W-:Y:S03]  /*13310*/  HMMA.16816.F32 R36, R124.reuse, R44, R36 ;  /* 0x0000002c7c24723c */ /* 0x040fe60000001824 */
[--C-:B------:R-:W-:Y:S02]  /*13320*/  FFMA.FTZ R187, R187, c[0x0][0x2d0], -R134.reuse ;  /* 0x0000b400bbbb7a23 */ /* 0x100fe40000010886 */
[--C-:B------:R-:W-:Y:S01]  /*13330*/  FFMA.FTZ R186, R241, c[0x0][0x2d0], -R134.reuse ;  /* 0x0000b400f1ba7a23 */ /* 0x100fe20000010886 */
[----:B------:R-:W2:Y:S01]  /*13340*/  MUFU.EX2 R163, R163 ;  /* 0x000000a300a37308 */ /* 0x000ea20000000800 */
[C---:B------:R-:W-:Y:S01]  /*13350*/  FMUL.FTZ R44, R3.reuse, R72 ;  /* 0x00000048032c7220 */ /* 0x040fe20000410000 */
[C---:B------:R-:W-:Y:S04]  /*13360*/  HMMA.16816.F32 R40, R124.reuse, R46, R40 ;  /* 0x0000002e7c28723c */ /* 0x040fe80000001828 */
[----:B------:R-:W-:Y:S02]  /*13370*/  FMUL.FTZ R45, R3, R73 ;  /* 0x00000049032d7220 */ /* 0x000fe40000410000 */
[--C-:B------:R-:W-:Y:S02]  /*13380*/  FFMA.FTZ R239, R239, c[0x0][0x2d0], -R134.reuse ;  /* 0x0000b400efef7a23 */ /* 0x100fe40000010886 */
[C---:B------:R-:W-:Y:S01]  /*13390*/  FMUL.FTZ R46, R2.reuse, R74 ;  /* 0x0000004a022e7220 */ /* 0x040fe20000410000 */
[----:B------:R-:W2:Y:S03]  /*133a0*/  MUFU.EX2 R167, R167 ;  /* 0x000000a700a77308 */ /* 0x000ea60000000800 */
[----:B------:R-:W-:Y:S02]  /*133b0*/  FMUL.FTZ R47, R2, R75 ;  /* 0x0000004b022f7220 */ /* 0x000fe40000410000 */
[----:B------:R-:W4:Y:S01]  /*133c0*/  LDSM.16.MT88.4 R72, [R212+0x900] ;  /* 0x00090000d448783b */ /* 0x000f220000004200 */
[--C-:B------:R-:W-:Y:S02]  /*133d0*/  FFMA.FTZ R241, R248, c[0x0][0x2d0], -R149.reuse ;  /* 0x0000b400f8f17a23 */ /* 0x100fe40000010895 */
[--C-:B------:R-:W-:Y:S02]  /*133e0*/  FFMA.FTZ R243, R246, c[0x0][0x2d0], -R149.reuse ;  /* 0x0000b400f6f37a23 */ /* 0x100fe40000010895 */
[C---:B-1----:R-:W-:Y:S01]  /*133f0*/  HMMA.16816.F32 R44, R124.reuse, R84, R44 ;  /* 0x000000547c2c723c */ /* 0x042fe2000000182c */
[----:B------:R-:W-:Y:S02]  /*13400*/  MUFU.EX2 R164, R164 ;  /* 0x000000a400a47308 */ /* 0x000fe40000000800 */
[--C-:B------:R-:W-:Y:S02]  /*13410*/  FFMA.FTZ R246, R251, c[0x0][0x2d0], -R134.reuse ;  /* 0x0000b400fbf67a23 */ /* 0x100fe40000010886 */
[--C-:B------:R-:W-:Y:S02]  /*13420*/  FFMA.FTZ R251, R166, c[0x0][0x2d0], -R149.reuse ;  /* 0x0000b400a6fb7a23 */ /* 0x100fe40000010895 */
[--C-:B------:R-:W-:Y:S01]  /*13430*/  FFMA.FTZ R166, R185, c[0x0][0x2d0], -R134.reuse ;  /* 0x0000b400b9a67a23 */ /* 0x100fe20000010886 */
[C---:B------:R-:W-:Y:S01]  /*13440*/  HMMA.16816.F32 R48, R124.reuse, R86, R48 ;  /* 0x000000567c30723c */ /* 0x040fe20000001830 */
[----:B------:R-:W-:Y:S02]  /*13450*/  LDSM.16.MT88.4 R84, [R208+0x900] ;  /* 0x00090000d054783b */ /* 0x000fe40000004200 */
[----:B------:R-:W-:Y:S01]  /*13460*/  MUFU.EX2 R251, R251 ;  /* 0x000000fb00fb7308 */ /* 0x000fe20000000800 */
[--C-:B------:R-:W-:Y:S02]  /*13470*/  FFMA.FTZ R249, R249, c[0x0][0x2d0], -R134.reuse ;  /* 0x0000b400f9f97a23 */ /* 0x100fe40000010886 */
[--C-:B------:R-:W-:Y:S02]  /*13480*/  FFMA.FTZ R247, R247, c[0x0][0x2d0], -R134.reuse ;  /* 0x0000b400f7f77a23 */ /* 0x100fe40000010886 */
[C---:B---3--:R-:W-:Y:S04]  /*13490*/  HMMA.16816.F32 R52, R124.reuse, R76, R52 ;  /* 0x0000004c7c34723c */ /* 0x048fe80000001834 */
[--C-:B------:R-:W-:Y:S01]  /*134a0*/  FFMA.FTZ R248, R245, c[0x0][0x2d0], -R134.reuse ;  /* 0x0000b400f5f87a23 */ /* 0x100fe20000010886 */
[----:B------:R-:W-:Y:S01]  /*134b0*/  MUFU.EX2 R166, R166 ;  /* 0x000000a600a67308 */ /* 0x000fe20000000800 */
[--C-:B------:R-:W-:Y:S02]  /*134c0*/  FFMA.FTZ R245, R192, c[0x0][0x2d0], -R149.reuse ;  /* 0x0000b400c0f57a23 */ /* 0x100fe40000010895 */
[C---:B------:R-:W-:Y:S01]  /*134d0*/  HMMA.16816.F32 R56, R124.reuse, R78, R56 ;  /* 0x0000004e7c38723c */ /* 0x040fe20000001838 */
[----:B------:R-:W1:Y:S03]  /*134e0*/  LDSM.16.MT88.4 R76, [R210+0x900] ;  /* 0x00090000d24c783b */ /* 0x000e660000004200 */
[--C-:B------:R-:W-:Y:S02]  /*134f0*/  FFMA.FTZ R192, R159, c[0x0][0x2d0], -R134.reuse ;  /* 0x0000b4009fc07a23 */ /* 0x100fe40000010886 */
[--C-:B------:R-:W-:Y:S01]  /*13500*/  FFMA.FTZ R159, R150, c[0x0][0x2d0], -R149.reuse ;  /* 0x0000b400969f7a23 */ /* 0x100fe20000010895 */
[----:B------:R-:W-:Y:S01]  /*13510*/  MUFU.EX2 R245, R245 ;  /* 0x000000f500f57308 */ /* 0x000fe20000000800 */
[C---:B--2---:R-:W-:Y:S04]  /*13520*/  HMMA.16816.F32 R60, R124.reuse, R68, R60 ;  /* 0x000000447c3c723c */ /* 0x044fe8000000183c */
[----:B------:R-:W-:Y:S02]  /*13530*/  FFMA.FTZ R149, R144, c[0x0][0x2d0], -R149 ;  /* 0x0000b40090957a23 */ /* 0x000fe40000010895 */
[--C-:B------:R-:W-:Y:S01]  /*13540*/  FFMA.FTZ R144, R147, c[0x0][0x2d0], -R134.reuse ;  /* 0x0000b40093907a23 */ /* 0x100fe20000010886 */
[----:B----4-:R-:W-:Y:S01]  /*13550*/  F2FP.PACK_AB R68, R137, R136 ;  /* 0x000000888944723e */ /* 0x010fe200000000ff */
[----:B------:R-:W-:Y:S01]  /*13560*/  HMMA.16816.F32 R64, R124, R70, R64 ;  /* 0x000000467c40723c */ /* 0x000fe20000001840 */
[----:B------:R-:W-:Y:S03]  /*13570*/  MUFU.EX2 R192, R192 ;  /* 0x000000c000c07308 */ /* 0x000fe60000000800 */
[----:B-----5:R-:W-:Y:S01]  /*13580*/  F2FP.PACK_AB R69, R151, R148 ;  /* 0x000000949745723e */ /* 0x020fe200000000ff */
[--C-:B------:R-:W-:Y:S02]  /*13590*/  FFMA.FTZ R139, R139, c[0x0][0x2d0], -R134.reuse ;  /* 0x0000b4008b8b7a23 */ /* 0x100fe40000010886 */
[----:B------:R-:W-:Y:S01]  /*135a0*/  F2FP.PACK_AB R70, R145, R138 ;  /* 0x0000008a9146723e */ /* 0x000fe200000000ff */
[--C-:B------:R-:W-:Y:S01]  /*135b0*/  FFMA.FTZ R135, R135, c[0x0][0x2d0], -R134.reuse ;  /* 0x0000b40087877a23 */ /* 0x100fe20000010886 */
[----:B------:R-:W-:Y:S02]  /*135c0*/  F2FP.PACK_AB R71, R158, R157 ;  /* 0x0000009d9e47723e */ /* 0x000fe400000000ff */
[----:B------:R-:W2:Y:S01]  /*135d0*/  MUFU.EX2 R187, R187 ;  /* 0x000000bb00bb7308 */ /* 0x000ea20000000800 */
[----:B------:R-:W-:Y:S02]  /*135e0*/  FFMA.FTZ R134, R117, c[0x0][0x2d0], -R134 ;  /* 0x0000b40075867a23 */ /* 0x000fe40000010886 */
[----:B------:R-:W-:Y:S02]  /*135f0*/  FFMA.FTZ R128, R3, R232, R128 ;  /* 0x000000e803807223 */ /* 0x000fe40000010080 */
[C---:B------:R-:W-:Y:S05]  /*13600*/  HMMA.16816.F32 R4, R68.reuse, R72, R4 ;  /* 0x000000484404723c */ /* 0x040fea0000001804 */
[----:B------:R-:W-:Y:S01]  /*13610*/  MUFU.EX2 R186, R186 ;  /* 0x000000ba00ba7308 */ /* 0x000fe20000000800 */
[----:B------:R-:W-:Y:S02]  /*13620*/  FFMA.FTZ R133, R2, R231, R133 ;  /* 0x000000e702857223 */ /* 0x000fe40000010085 */
[C---:B------:R-:W-:Y:S01]  /*13630*/  HMMA.16816.F32 R8, R68.reuse, R74, R8 ;  /* 0x0000004a4408723c */ /* 0x040fe20000001808 */
[----:B------:R-:W3:Y:S03]  /*13640*/  LDSM.16.MT88.4 R72, [R210+0x3900] ;  /* 0x00390000d248783b */ /* 0x000ee60000004200 */
[----:B------:R-:W-:Y:S02]  /*13650*/  FADD.FTZ R119, R119, R128 ;  /* 0x0000008077777221 */ /* 0x000fe40000010000 */
[----:B------:R-:W-:Y:S01]  /*13660*/  FADD.FTZ R132, R132, R133 ;  /* 0x0000008584847221 */ /* 0x000fe20000010000 */
[----:B------:R-:W4:Y:S01]  /*13670*/  MUFU.EX2 R239, R239 ;  /* 0x000000ef00ef7308 */ /* 0x000f220000000800 */
[C---:B-1----:R-:W-:Y:S04]  /*13680*/  HMMA.16816.F32 R12, R68.reuse, R76, R12 ;  /* 0x0000004c440c723c */ /* 0x042fe8000000180c */
        /* <DEDUP_REMOVED lines=12> */
[----:B------:R-:W5:Y:S03]  /*13750*/  LDSM.16.MT88.4 R80, [R208+0x3900] ;  /* 0x00390000d050783b */ /* 0x000f660000004200 */
[----:B------:R-:W-:Y:S02]  /*13760*/  FADD.FTZ R137, R137, R136 ;  /* 0x0000008889897221 */ /* 0x000fe40000010000 */
[----:B------:R-:W-:Y:S01]  /*13770*/  MUFU.EX2 R243, R243 ;  /* 0x000000f300f37308 */ /* 0x000fe20000000800 */
[----:B------:R-:W-:Y:S01]  /*13780*/  FADD.FTZ R2, R151, R2 ;  /* 0x0000000297027221 */ /* 0x000fe20000010000 */
[C---:B------:R-:W-:Y:S04]  /*13790*/  HMMA.16816.F32 R28, R68.reuse, R84, R28 ;  /* 0x00000054441c723c */ /* 0x040fe8000000181c */
[----:B------:R-:W-:Y:S02]  /*137a0*/  FADD.FTZ R138, R138, R137 ;  /* 0x000000898a8a7221 */ /* 0x000fe40000010000 */
[----:B------:R-:W-:Y:S02]  /*137b0*/  FADD.FTZ R3, R157, R2 ;  /* 0x000000029d037221 */ /* 0x000fe40000010000 */
[C---:B------:R-:W-:Y:S01]  /*137c0*/  HMMA.16816.F32 R32, R68.reuse, R86, R32 ;  /* 0x000000564420723c */ /* 0x040fe20000001820 */
[----:B------:R-:W-:Y:S01]  /*137d0*/  LDSM.16.MT88.4 R84, [R210+0x1100] ;  /* 0x00110000d254783b */ /* 0x000fe20000004200 */
[----:B------:R-:W-:Y:S02]  /*137e0*/  MUFU.EX2 R244, R244 ;  /* 0x000000f400f47308 */ /* 0x000fe40000000800 */
[----:B------:R-:W-:Y:S02]  /*137f0*/  FADD.FTZ R138, R145, R138 ;  /* 0x0000008a918a7221 */ /* 0x000fe40000010000 */
[----:B------:R-:W-:Y:S02]  /*13800*/  FADD.FTZ R3, R158, R3 ;  /* 0x000000039e037221 */ /* 0x000fe40000010000 */
[C---:B------:R-:W-:Y:S04]  /*13810*/  HMMA.16816.F32 R36, R68.reuse, R88, R36 ;  /* 0x000000584424723c */ /* 0x040fe80000001824 */
[----:B------:R-:W-:Y:S04]  /*13820*/  MUFU.EX2 R246, R246 ;  /* 0x000000f600f67308 */ /* 0x000fe80000000800 */
[C---:B------:R-:W-:Y:S01]  /*13830*/  HMMA.16816.F32 R40, R68.reuse, R90, R40 ;  /* 0x0000005a4428723c */ /* 0x040fe20000001828 */
[----:B------:R-:W-:Y:S05]  /*13840*/  LDSM.16.MT88.4 R88, [R208+0x4100] ;  /* 0x00410000d058783b */ /* 0x000fea0000004200 */
[----:B------:R-:W-:Y:S02]  /*13850*/  MUFU.EX2 R249, R249 ;  /* 0x000000f900f97308 */ /* 0x000fe40000000800 */
[C---:B---3--:R-:W-:Y:S08]  /*13860*/  HMMA.16816.F32 R44, R68.reuse, R72, R44 ;  /* 0x00000048442c723c */ /* 0x048ff0000000182c */
[C---:B------:R-:W-:Y:S01]  /*13870*/  HMMA.16816.F32 R48, R68.reuse, R74, R48 ;  /* 0x0000004a4430723c */ /* 0x040fe20000001830 */
[----:B------:R-:W3:Y:S01]  /*13880*/  LDSM.16.MT88.4 R72, [R212+0x1100] ;  /* 0x00110000d448783b */ /* 0x000ee20000004200 */
[----:B------:R-:W-:Y:S06]  /*13890*/  MUFU.EX2 R247, R247 ;  /* 0x000000f700f77308 */ /* 0x000fec0000000800 */
[C---:B-1----:R-:W-:Y:S04]  /*138a0*/  HMMA.16816.F32 R52, R68.reuse, R76, R52 ;  /* 0x0000004c4434723c */ /* 0x042fe80000001834 */
[----:B------:R-:W-:Y:S04]  /*138b0*/  MUFU.EX2 R248, R248 ;  /* 0x000000f800f87308 */ /* 0x000fe80000000800 */
[C---:B------:R-:W-:Y:S01]  /*138c0*/  HMMA.16816.F32 R56, R68.reuse, R78, R56 ;  /* 0x0000004e4438723c */ /* 0x040fe20000001838 */
[----:B------:R-:W1:Y:S05]  /*138d0*/  LDSM.16.MT88.4 R76, [R209+0x1100] ;  /* 0x00110000d14c783b */ /* 0x000e6a0000004200 */
[----:B------:R-:W-:Y:S02]  /*138e0*/  MUFU.EX2 R156, R156 ;  /* 0x0000009c009c7308 */ /* 0x000fe40000000800 */
[C---:B-----5:R-:W-:Y:S08]  /*138f0*/  HMMA.16816.F32 R60, R68.reuse, R80, R60 ;  /* 0x00000050443c723c */ /* 0x060ff0000000183c */
[----:B------:R-:W-:Y:S01]  /*13900*/  HMMA.16816.F32 R64, R68, R82, R64 ;  /* 0x000000524440723c */ /* 0x000fe20000001840 */
[----:B------:R-:W5:Y:S01]  /*13910*/  LDSM.16.MT88.4 R80, [R208+0x1100] ;  /* 0x00110000d050783b */ /* 0x000f620000004200 */
[----:B------:R-:W1:Y:S05]  /*13920*/  MUFU.EX2 R159, R159 ;  /* 0x0000009f009f7308 */ /* 0x000e6a0000000800 */
[----:B------:R-:W-:Y:S01]  /*13930*/  F2FP.PACK_AB R68, R160, R163 ;  /* 0x000000a3a044723e */ /* 0x000fe200000000ff */
[----:B------:R-:W-:Y:S01]  /*13940*/  FADD.FTZ R163, R163, R138 ;  /* 0x0000008aa3a37221 */ /* 0x000fe20000010000 */
[----:B------:R-:W-:Y:S03]  /*13950*/  F2FP.PACK_AB R70, R167, R162 ;  /* 0x000000a2a746723e */ /* 0x000fe600000000ff */
[----:B--2---:R-:W-:Y:S01]  /*13960*/  F2FP.PACK_AB R69, R187, R164 ;  /* 0x000000a4bb45723e */ /* 0x004fe200000000ff */
[----:B------:R-:W-:Y:S01]  /*13970*/  MUFU.EX2 R146, R146 ;  /* 0x0000009200927308 */ /* 0x000fe20000000800 */
[----:B----4-:R-:W-:Y:S01]  /*13980*/  F2FP.PACK_AB R71, R239, R186 ;  /* 0x000000baef47723e */ /* 0x010fe200000000ff */
[----:B------:R-:W-:Y:S02]  /*13990*/  FADD.FTZ R164, R164, R3 ;  /* 0x00000003a4a47221 */ /* 0x000fe40000010000 */
[----:B------:R-:W-:Y:S02]  /*139a0*/  FADD.FTZ R163, R160, R163 ;  /* 0x000000a3a0a37221 */ /* 0x000fe40000010000 */
[----:B------:R-:W-:Y:S02]  /*139b0*/  FADD.FTZ R187, R187, R164 ;  /* 0x000000a4bbbb7221 */ /* 0x000fe40000010000 */
[C---:B---3--:R-:W-:Y:S02]  /*139c0*/  HMMA.16816.F32 R4, R68.reuse, R72, R4 ;  /* 0x000000484404723c */ /* 0x048fe40000001804 */
[----:B------:R-:W2:Y:S01]  /*139d0*/  MUFU.EX2 R149, R149 ;  /* 0x0000009500957308 */ /* 0x000ea20000000800 */
[----:B------:R-:W-:Y:S01]  /*139e0*/  FADD.FTZ R162, R162, R163 ;  /* 0x000000a3a2a27221 */ /* 0x000fe20000010000 */
[----:B-1----:R-:W-:Y:S01]  /*139f0*/  F2FP.PACK_AB R124, R159, R156 ;  /* 0x0000009c9f7c723e */ /* 0x002fe200000000ff */
[----:B------:R-:W-:Y:S03]  /*13a00*/  FADD.FTZ R186, R186, R187 ;  /* 0x000000bbbaba7221 */ /* 0x000fe60000010000 */
[C---:B------:R-:W-:Y:S01]  /*13a10*/  HMMA.16816.F32 R8, R68.reuse, R74, R8 ;  /* 0x0000004a4408723c */ /* 0x040fe20000001808 */
[----:B------:R-:W1:Y:S03]  /*13a20*/  LDSM.16.MT88.4 R72, [R212+0x4100] ;  /* 0x00410000d448783b */ /* 0x000e660000004200 */
[----:B------:R-:W-:Y:S01]  /*13a30*/  MUFU.EX2 R144, R144 ;  /* 0x0000009000907308 */ /* 0x000fe20000000800 */
[----:B------:R-:W-:Y:S02]  /*13a40*/  FADD.FTZ R162, R167, R162 ;  /* 0x000000a2a7a27221 */ /* 0x000fe40000010000 */
[----:B------:R-:W-:Y:S01]  /*13a50*/  FADD.FTZ R239, R239, R186 ;  /* 0x000000baefef7221 */ /* 0x000fe20000010000 */
[C---:B------:R-:W-:Y:S04]  /*13a60*/  HMMA.16816.F32 R12, R68.reuse, R84, R12 ;  /* 0x00000054440c723c */ /* 0x040fe8000000180c */
[----:B------:R-:W-:Y:S02]  /*13a70*/  FADD.FTZ R2, R246, R239 ;  /* 0x000000eff6027221 */ /* 0x000fe40000010000 */
[----:B------:R-:W3:Y:S02]  /*13a80*/  MUFU.EX2 R139, R139 ;  /* 0x0000008b008b7308 */ /* 0x000ee40000000800 */
[C---:B------:R-:W-:Y:S01]  /*13a90*/  HMMA.16816.F32 R16, R68.reuse, R86, R16 ;  /* 0x000000564410723c */ /* 0x040fe20000001810 */
[----:B------:R-:W4:Y:S03]  /*13aa0*/  LDSM.16.MT88.4 R84, [R210+0x4100] ;  /* 0x00410000d254783b */ /* 0x000f260000004200 */
[----:B--2---:R-:W-:Y:S01]  /*13ab0*/  F2FP.PACK_AB R126, R149, R146 ;  /* 0x00000092957e723e */ /* 0x004fe200000000ff */
[----:B------:R-:W-:Y:S03]  /*13ac0*/  FADD.FTZ R2, R249, R2 ;  /* 0x00000002f9027221 */ /* 0x000fe60000010000 */
[C---:B------:R-:W-:Y:S01]  /*13ad0*/  HMMA.16816.F32 R20, R68.reuse, R76, R20 ;  /* 0x0000004c4414723c */ /* 0x040fe20000001814 */
[----:B------:R-:W-:Y:S03]  /*13ae0*/  MUFU.EX2 R135, R135 ;  /* 0x0000008700877308 */ /* 0x000fe60000000800 */
[----:B------:R-:W-:Y:S04]  /*13af0*/  FADD.FTZ R3, R247, R2 ;  /* 0x00000002f7037221 */ /* 0x000fe80000010000 */
[C---:B------:R-:W-:Y:S01]  /*13b00*/  HMMA.16816.F32 R24, R68.reuse, R78, R24 ;  /* 0x0000004e4418723c */ /* 0x040fe20000001818 */
[----:B------:R-:W2:Y:S02]  /*13b10*/  LDSM.16.MT88.4 R76, [R209+0x4100] ;  /* 0x00410000d14c783b */ /* 0x000ea40000004200 */
[----:B------:R-:W4:Y:S01]  /*13b20*/  MUFU.EX2 R134, R134 ;  /* 0x0000008600867308 */ /* 0x000f220000000800 */
[----:B------:R-:W-:Y:S01]  /*13b30*/  FADD.FTZ R3, R248, R3 ;  /* 0x00000003f8037221 */ /* 0x000fe20000010000 */
[----:B---3--:R-:W-:Y:S03]  /*13b40*/  F2FP.PACK_AB R125, R139, R144 ;  /* 0x000000908b7d723e */ /* 0x008fe600000000ff */
[C---:B-----5:R-:W-:Y:S04]  /*13b50*/  HMMA.16816.F32 R28, R68.reuse, R80, R28 ;  /* 0x00000050441c723c */ /* 0x060fe8000000181c */
[----:B------:R-:W-:Y:S04]  /*13b60*/  FADD.FTZ R2, R166, R3 ;  /* 0x00000003a6027221 */ /* 0x000fe80000010000 */
[C---:B------:R-:W-:Y:S01]  /*13b70*/  HMMA.16816.F32 R32, R68.reuse, R82, R32 ;  /* 0x000000524420723c */ /* 0x040fe20000001820 */
[----:B------:R-:W3:Y:S03]  /*13b80*/  LDSM.16.MT88.4 R80, [R212+0x1900] ;  /* 0x00190000d450783b */ /* 0x000ee60000004200 */
[----:B------:R-:W-:Y:S04]  /*13b90*/  FADD.FTZ R2, R165, R2 ;  /* 0x00000002a5027221 */ /* 0x000fe80000010000 */
[C---:B-1----:R-:W-:Y:S04]  /*13ba0*/  HMMA.16816.F32 R36, R68.reuse, R72, R36 ;  /* 0x000000484424723c */ /* 0x042fe80000001824 */
[----:B----4-:R-:W-:Y:S01]  /*13bb0*/  F2FP.PACK_AB R127, R134, R135 ;  /* 0x00000087867f723e */ /* 0x010fe200000000ff */
[----:B------:R-:W-:Y:S02]  /*13bc0*/  FADD.FTZ R3, R161, R2 ;  /* 0x00000002a1037221 */ /* 0x000fe40000010000 */
[----:B------:R-:W-:Y:S01]  /*13bd0*/  IMAD.MOV.U32 R2, RZ, RZ, R116 ;  /* 0x000000ffff027224 */ /* 0x000fe200078e0074 */
[C---:B------:R-:W-:Y:S01]  /*13be0*/  HMMA.16816.F32 R40, R68.reuse, R74, R40 ;  /* 0x0000004a4428723c */ /* 0x040fe20000001828 */
[----:B------:R-:W1:Y:S03]  /*13bf0*/  LDSM.16.MT88.4 R72, [R210+0x1900] ;  /* 0x00190000d248783b */ /* 0x000e660000004200 */
[----:B------:R-:W-:Y:S04]  /*13c00*/  FADD.FTZ R3, R192, R3 ;  /* 0x00000003c0037221 */ /* 0x000fe80000010000 */
[C---:B------:R-:W-:Y:S04]  /*13c10*/  HMMA.16816.F32 R44, R68.reuse, R84, R44 ;  /* 0x00000054442c723c */ /* 0x040fe8000000182c */
[----:B------:R-:W-:Y:S02]  /*13c20*/  FADD.FTZ R144, R144, R3 ;  /* 0x0000000390907221 */ /* 0x000fe40000010000 */
[----:B------:R-:W-:Y:S02]  /*13c30*/  IMAD.MOV.U32 R3, RZ, RZ, R0 ;  /* 0x000000ffff037224 */ /* 0x000fe400078e0000 */
[C---:B------:R-:W-:Y:S01]  /*13c40*/  HMMA.16816.F32 R48, R68.reuse, R86, R48 ;  /* 0x000000564430723c */ /* 0x040fe20000001830 */
[----:B------:R-:W-:Y:S03]  /*13c50*/  LDSM.16.MT88.4 R84, [R208+0x1900] ;  /* 0x00190000d054783b */ /* 0x000fe60000004200 */
[----:B------:R-:W-:Y:S04]  /*13c60*/  FADD.FTZ R144, R139, R144 ;  /* 0x000000908b907221 */ /* 0x000fe80000010000 */
[C---:B--2---:R-:W-:Y:S04]  /*13c70*/  HMMA.16816.F32 R52, R68.reuse, R76, R52 ;  /* 0x0000004c4434723c */ /* 0x044fe80000001834 */
        /* <DEDUP_REMOVED lines=14> */
[C---:B---3--:R-:W-:Y:S03]  /*13d60*/  HMMA.16816.F32 R4, R68.reuse, R80, R4 ;  /* 0x000000504404723c */ /* 0x048fe60000001804 */
        /* <DEDUP_REMOVED lines=32> */
[C---:B--2---:R-:W-:Y:S03]  /*13f70*/  HMMA.16816.F32 R4, R68.reuse, R76, R4 ;  /* 0x0000004c4404723c */ /* 0x044fe60000001804 */
[----:B------:R-:W-:Y:S02]  /*13f80*/  FADD.FTZ R251, R251, R184 ;  /* 0x000000b8fbfb7221 */ /* 0x000fe40000010000 */
[----:B------:R-:W-:Y:S02]  /*13f90*/  IMAD.MOV.U32 R238, RZ, RZ, R192 ;  /* 0x000000ffffee7224 */ /* 0x000fe400078e00c0 */
        /* <DEDUP_REMOVED lines=44> */
.L_x_394:
[----:B------:R-:W1:Y:S01]  /*14260*/  S2R R5, SR_CTAID.X ;  /* 0x0000000000057919 */ /* 0x000e620000002500 */
[----:B------:R-:W-:-:S02]  /*14270*/  ISETP.NE.AND P1, PT, R217, 0x1, PT ;  /* 0x00000001d900780c */ /* 0x000fc40003f25270 */
[----:B------:R-:W-:Y:S02]  /*14280*/  ISETP.GE.AND P0, PT, R216, 0x1, PT ;  /* 0x00000001d800780c */ /* 0x000fe40003f06270 */
[----:B------:R-:W-:Y:S02]  /*14290*/  IADD3 R2, R215, 0x1, -R220 ;  /* 0x00000001d7027810 */ /* 0x000fe40007ffe8dc */
[----:B-1----:R-:W-:-:S07]  /*142a0*/  LEA R5, R5, 0x7f, 0x7 ;  /* 0x0000007f05057811 */ /* 0x002fce00078e38ff */
        /* <DEDUP_REMOVED lines=14> */
.L_x_405:
[----:B------:R-:W-:-:S04]  /*14390*/  MOV R2, c[0x0][0x32c] ;  /* 0x0000cb0000027a02 */ /* 0x000fc80000000f00 */
[----:B------:R-:W-:-:S13]  /*143a0*/  ISETP.NE.AND P0, PT, R2, 0x1, PT ;  /* 0x000000010200780c */ /* 0x000fda0003f05270 */
[----:B------:R-:W-:-:S05]  /*143b0*/  @P0 IMAD.HI.U32 R2, R4, c[0x0][0x330], RZ ;  /* 0x0000cc0004020a27 */ /* 0x000fca00078e00ff */
[----:B------:R-:W-:-:S05]  /*143c0*/  @P0 SHF.R.U32.HI R4, RZ, c[0x0][0x334], R2 ;  /* 0x0000cd00ff040a19 */ /* 0x000fca0000011602 */
.L_x_406:
[----:B------:R-:W-:-:S05]  /*143d0*/  IMAD R4, R4, c[0x0][0x32c], RZ ;  /* 0x0000cb0004047a24 */ /* 0x000fca00078e02ff */
[----:B------:R-:W-:-:S04]  /*143e0*/  IMNMX R3, R3, R4, !PT ;  /* 0x0000000403037217 */ /* 0x000fc80007800200 */
.L_x_404:
        /* <DEDUP_REMOVED lines=10> */
[----:B------:R-:W-:Y:S01]  /*14490*/  IMAD.MOV.U32 R233, RZ, RZ, 0x6 ;  /* 0x00000006ffe97424 */ /* 0x000fe200078e00ff */
[----:B------:R-:W-:Y:S02]  /*144a0*/  MOV R238, c[0x0][0x1e0] ;  /* 0x0000780000ee7a02 */ /* 0x000fe40000000f00 */
.L_x_408:
[----:B------:R-:W-:Y:S04]  /*144b0*/  DEPBAR.LE SB0, 0x0 ;  /* 0x000080000000791a */ /* 0x000fe80000000000 */
[----:B------:R-:W-:Y:S01]  /*144c0*/  BAR.SYNC.DEFER_BLOCKING 0x0 ;  /* 0x0000000000007b1d */ /* 0x000fe20000010000 */
[----:B------:R-:W-:Y:S02]  /*144d0*/  ISETP.GT.AND P0, PT, R223, R240, PT ;  /* 0x000000f0df00720c */ /* 0x000fe40003f04270 */
[C---:B------:R-:W-:Y:S02]  /*144e0*/  LOP3.LUT P4, RZ, R222.reuse, 0x40000, RZ, 0xc0, !PT ;  /* 0x00040000deff7812 */ /* 0x040fe4000788c0ff */
[----:B------:R-:W-:Y:S09]  /*144f0*/  LOP3.LUT P3, RZ, R222, 0x20000, RZ, 0xc0, !PT ;  /* 0x00020000deff7812 */ /* 0x000ff2000786c0ff */
        /* <DEDUP_REMOVED lines=270> */
[----:B------:R-:W-:Y:S01]  /*155e0*/  MUFU.TANH R241, R27 ;  /* 0x0000001b00f17308 */ /* 0x000fe20000002400 */
[----:B--2---:R-:W-:Y:S09]  /*155f0*/  FMNMX.FTZ R7, R186, R7, !PT ;  /* 0x00000007ba077209 */ /* 0x004ff20007810000 */
[----:B------:R-:W1:Y:S01]  /*15600*/  MUFU.TANH R164, R164 ;  /* 0x000000a400a47308 */ /* 0x000e620000002400 */
[----:B---3--:R-:W-:Y:S09]  /*15610*/  FMNMX.FTZ R0, R162, R5, !PT ;  /* 0x00000005a2007209 */ /* 0x008ff20007810000 */
[----:B------:R-:W2:Y:S10]  /*15620*/  MUFU.TANH R243, R29 ;  /* 0x0000001d00f37308 */ /* 0x000eb40000002400 */
[----:B------:R-:W3:Y:S01]  /*15630*/  MUFU.TANH R184, R30 ;  /* 0x0000001e00b87308 */ /* 0x000ee20000002400 */
[----:B-1----:R-:W-:Y:S02]  /*15640*/  FMNMX.FTZ R2, R164, R7, !PT ;  /* 0x00000007a4027209 */ /* 0x002fe40007810000 */
[----:B------:R-:W-:Y:S01]  /*15650*/  FMNMX.FTZ R7, R241, R0, !PT ;  /* 0x00000000f1077209 */ /* 0x000fe20007810000 */
[----:B------:R-:W-:Y:S06]  /*15660*/  FMUL.FTZ R0, R51, c[0x0][0x320] ;  /* 0x0000c80033007a20 */ /* 0x000fec0000410000 */
        /* <DEDUP_REMOVED lines=46> */
[----:B-1----:R-:W-:Y:S01]  /*15950*/  FMNMX.FTZ R11, R6, R9, !PT ;  /* 0x00000009060b7209 */ /* 0x002fe20007810000 */
[----:B------:R-:W-:Y:S06]  /*15960*/  @P0 IMAD.WIDE.U32 R8, R192, c[0x0][0x1e0], RZ ;  /* 0x00007800c0080a25 */ /* 0x000fec00078e00ff */
[----:B------:R-:W1:Y:S01]  /*15970*/  SHFL.BFLY PT, R2, R11, 0x1, 0x1f ;  /* 0x0c201f000b027f89 */ /* 0x000e6200000e0000 */
[----:B--2---:R-:W-:Y:S02]  /*15980*/  FMNMX.FTZ R5, R7, R0, !PT ;  /* 0x0000000007057209 */ /* 0x004fe40007810000 */
[----:B------:R-:W-:Y:S05]  /*15990*/  @P0 MOV R7, R227 ;  /* 0x000000e300070202 */ /* 0x000fea0000000f00 */
[----:B------:R-:W2:Y:S01]  /*159a0*/  SHFL.BFLY PT, R4, R5, 0x1, 0x1f ;  /* 0x0c201f0005047f89 */ /* 0x000ea200000e0000 */
[----:B-1----:R-:W-:Y:S05]  /*159b0*/  FMNMX.FTZ R0, R11, R2, !PT ;  /* 0x000000020b007209 */ /* 0x002fea0007810000 */
[C---:B------:R-:W-:Y:S02]  /*159c0*/  FADD.FTZ R2, -R0.reuse, R3 ;  /* 0x0000000300027221 */ /* 0x040fe40000010100 */
[----:B------:R-:W-:Y:S01]  /*159d0*/  FMUL.FTZ R148, R0, c[0x0][0x2d0] ;  /* 0x0000b40000947a20 */ /* 0x000fe20000410000 */
[----:B--2---:R-:W-:Y:S01]  /*159e0*/  FMNMX.FTZ R116, R5, R4, !PT ;  /* 0x0000000405747209 */ /* 0x004fe20007810000 */
        /* <DEDUP_REMOVED lines=48> */
[----:B------:R-:W-:Y:S01]  /*15cf0*/  @P0 SHF.L.U64.HI R4, R238, R233, c[0x0][0x1e4] ;  /* 0x00007900ee040619 */ /* 0x000fe200000102e9 */
        /* <DEDUP_REMOVED lines=15> */
[C---:B------:R-:W-:Y:S02]  /*15df0*/  FMUL.FTZ R50, R2.reuse, R70 ;  /* 0x0000004602327220 */ /* 0x040fe40000410000 */
[C---:B------:R-:W-:Y:S02]  /*15e00*/  FMUL.FTZ R51, R2.reuse, R71 ;  /* 0x0000004702337220 */ /* 0x040fe40000410000 */
[C---:B------:R-:W-:Y:S01]  /*15e10*/  FMUL.FTZ R52, R3.reuse, R52 ;  /* 0x0000003403347220 */ /* 0x040fe20000410000 */
[----:B------:R-:W-:Y:S01]  /*15e20*/  MUFU.EX2 R128, R128 ;  /* 0x0000008000807308 */ /* 0x000fe20000000800 */
[C---:B------:R-:W-:Y:S01]  /*15e30*/  FMUL.FTZ R53, R3.reuse, R53 ;  /* 0x0000003503357220 */ /* 0x040fe20000410000 */
[----:B------:R1:W-:Y:S01]  /*15e40*/  @P0 LDGSTS.E.BYPASS.LTC128B.128 [R228+0xc100], [R6.64+0x80], !P3 ;  /* 0x0c10008006e40fae */ /* 0x0003e2000d901d50 */
[C---:B------:R-:W-:Y:S02]  /*15e50*/  FMUL.FTZ R54, R2.reuse, R54 ;  /* 0x0000003602367220 */ /* 0x040fe40000410000 */
[C---:B--2---:R-:W-:Y:S02]  /*15e60*/  FMUL.FTZ R10, R2.reuse, R110 ;  /* 0x0000006e020a7220 */ /* 0x044fe40000410000 */
[C---:B------:R-:W-:Y:S02]  /*15e70*/  FMUL.FTZ R11, R2.reuse, R111 ;  /* 0x0000006f020b7220 */ /* 0x040fe40000410000 */
[----:B------:R-:W-:Y:S01]  /*15e80*/  FMUL.FTZ R55, R2, R55 ;  /* 0x0000003702377220 */ /* 0x000fe20000410000 */
[----:B------:R2:W-:Y:S01]  /*15e90*/  @P0 LDGSTS.E.BYPASS.LTC128B.128 [R228+0xa100], [R16.64], !P4 ;  /* 0x0a10000010e40fae */ /* 0x0005e2000e101d50 */
[----:B------:R-:W5:Y:S01]  /*15ea0*/  MUFU.EX2 R119, R119 ;  /* 0x0000007700777308 */ /* 0x000f620000000800 */
[----:B------:R-:W-:Y:S01]  /*15eb0*/  FMUL.FTZ R56, R3, R56 ;  /* 0x0000003803387220 */ /* 0x000fe20000410000 */
[----:B----4-:R-:W-:Y:S01]  /*15ec0*/  F2FP.PACK_AB R113, R129, R134 ;  /* 0x000000868171723e */ /* 0x010fe200000000ff */
[C---:B---3--:R-:W-:Y:S02]  /*15ed0*/  FMUL.FTZ R8, R3.reuse, R108 ;  /* 0x0000006c03087220 */ /* 0x048fe40000410000 */
[C---:B------:R-:W-:Y:S02]  /*15ee0*/  FMUL.FTZ R9, R3.reuse, R109 ;  /* 0x0000006d03097220 */ /* 0x040fe40000410000 */
[----:B------:R2:W-:Y:S01]  /*15ef0*/  @P0 LDGSTS.E.BYPASS.LTC128B.128 [R228+0xd100], [R16.64+0x80], !P3 ;  /* 0x0d10008010e40fae */ /* 0x0005e2000d901d50 */
[C---:B------:R-:W-:Y:S01]  /*15f00*/  FMUL.FTZ R57, R3.reuse, R57 ;  /* 0x0000003903397220 */ /* 0x040fe20000410000 */
[----:B------:R-:W-:Y:S01]  /*15f10*/  ISETP.GT.AND P0, PT, R240, R239, PT ;  /* 0x000000eff000720c */ /* 0x000fe20003f04270 */
[C---:B------:R-:W-:Y:S01]  /*15f20*/  FMUL.FTZ R58, R2.reuse, R58 ;  /* 0x0000003a023a7220 */ /* 0x040fe20000410000 */
[----:B------:R-:W-:Y:S01]  /*15f30*/  MUFU.EX2 R185, R185 ;  /* 0x000000b900b97308 */ /* 0x000fe20000000800 */
[C---:B------:R-:W-:Y:S01]  /*15f40*/  FMUL.FTZ R59, R2.reuse, R59 ;  /* 0x0000003b023b7220 */ /* 0x040fe20000410000 */
[----:B------:R-:W-:Y:S01]  /*15f50*/  MOV R240, R192 ;  /* 0x000000c000f07202 */ /* 0x000fe20000000f00 */
        /* <DEDUP_REMOVED lines=328> */
.L_x_407:
[----:B------:R-:W-:-:S13]  /*173e0*/  ISETP.GE.AND P0, PT, R192, R223, PT ;  /* 0x000000dfc000720c */ /* 0x000fda0003f06270 */
[----:B------:R-:W-:Y:S05]  /*173f0*/  @!P0 BRA `(.L_x_409) ;  /* 0x000042d000008947 */ /* 0x000fea0003800000 */
[----:B------:R-:W-:Y:S01]  /*17400*/  ISETP.NE.AND P1, PT, R217, 0x1, PT ;  /* 0x00000001d900780c */ /* 0x000fe20003f25270 */
[----:B------:R-:W-:Y:S01]  /*17410*/  UMOV UR11, 0x6 ;  /* 0x00000006000b7882 */ /* 0x000fe20000000000 */
[----:B------:R-:W-:Y:S01]  /*17420*/  IADD3 R194, P0, R234, 0x40, RZ ;  /* 0x00000040eac27810 */ /* 0x000fe20007f1e0ff */
[----:B------:R-:W-:Y:S01]  /*17430*/  ULDC.64 UR4, c[0x0][0x1e0] ;  /* 0x0000780000047ab9 */ /* 0x000fe20000000a00 */
[----:B------:R-:W-:Y:S01]  /*17440*/  IMAD.MOV.U32 R2, RZ, RZ, R116 ;  /* 0x000000ffff027224 */ /* 0x000fe200078e0074 */
[----:B------:R-:W-:Y:S01]  /*17450*/  UIADD3 UR9, UP1, UR12, 0x80, URZ ;  /* 0x000000800c097890 */ /* 0x000fe2000ff3e03f */
[----:B------:R-:W-:Y:S01]  /*17460*/  IMAD.MOV.U32 R3, RZ, RZ, R0 ;  /* 0x000000ffff037224 */ /* 0x000fe200078e0000 */
[----:B------:R-:W-:Y:S01]  /*17470*/  USHF.L.U64.HI UR11, UR4, UR11, UR5 ;  /* 0x0000000b040b7299 */ /* 0x000fe20008010205 */
[-C--:B------:R-:W-:Y:S01]  /*17480*/  IADD3.X R195, RZ, R237.reuse, RZ, P0, !PT ;  /* 0x000000edffc37210 */ /* 0x080fe200007fe4ff */
[----:B------:R-:W-:Y:S01]  /*17490*/  USHF.L.U32 UR13, UR4, 0x6, URZ ;  /* 0x00000006040d7899 */ /* 0x000fe2000800063f */
[----:B------:R-:W-:Y:S01]  /*174a0*/  MOV R235, R237 ;  /* 0x000000ed00eb7202 */ /* 0x000fe20000000f00 */
[----:B------:R-:W-:-:S02]  /*174b0*/  UMOV UR12, 0x60 ;  /* 0x00000060000c7882 */ /* 0x000fc40000000000 */
[----:B------:R-:W-:Y:S01]  /*174c0*/  ULDC.64 UR4, c[0x0][0x208] ;  /* 0x0000820000047ab9 */ /* 0x000fe20000000a00 */
[----:B------:R-:W-:Y:S01]  /*174d0*/  @P1 IMAD.HI.U32 R193, R229, c[0x0][0x2c8], RZ ;  /* 0x0000b200e5c11a27 */ /* 0x000fe200078e00ff */
[----:B------:R-:W-:Y:S02]  /*174e0*/  UIADD3 UR14, UP0, UR8, 0x80, URZ ;  /* 0x00000080080e7890 */ /* 0x000fe4000ff1e03f */
[----:B------:R-:W-:Y:S02]  /*174f0*/  UIMAD.WIDE.U32 UR18, UR12, UR4, URZ ;  /* 0x000000040c1272a5 */ /* 0x000fe4000f8e003f */
[----:B------:R-:W-:Y:S02]  /*17500*/  UIMAD UR5, UR12, UR5, URZ ;  /* 0x000000050c0572a4 */ /* 0x000fe4000f8e023f */
[----:B------:R-:W-:Y:S02]  /*17510*/  UIADD3.X UR6, URZ, UR6, URZ, UP1, !UPT ;  /* 0x000000063f067290 */ /* 0x000fe40008ffe43f */
[----:B------:R-:W-:-:S02]  /*17520*/  UIADD3.X UR4, URZ, UR7, URZ, UP0, !UPT ;  /* 0x000000073f047290 */ /* 0x000fc400087fe43f */
[----:B------:R-:W-:Y:S02]  /*17530*/  UIADD3 UR5, UR19, UR5, URZ ;  /* 0x0000000513057290 */ /* 0x000fe4000fffe03f */
.L_x_418:
[----:B------:R-:W-:Y:S04]  /*17540*/  DEPBAR.LE SB0, 0x0 ;  /* 0x000080000000791a */ /* 0x000fe80000000000 */
[----:B------:R-:W-:Y:S01]  /*17550*/  BAR.SYNC.DEFER_BLOCKING 0x0 ;  /* 0x0000000000007b1d */ /* 0x000fe20000010000 */
[----:B------:R-:W-:Y:S01]  /*17560*/  SHF.R.S32.HI R29, RZ, 0x1f, R192 ;  /* 0x0000001fff1d7819 */ /* 0x000fe200000114c0 */
[----:B------:R-:W-:Y:S01]  /*17570*/  IMAD R0, R192, UR5, RZ ;  /* 0x00000005c0007c24 */ /* 0x000fe2000f8e02ff */
[----:B------:R-:W-:Y:S01]  /*17580*/  LOP3.LUT P4, RZ, R222, 0x40000, RZ, 0xc0, !PT ;  /* 0x00040000deff7812 */ /* 0x000fe2000788c0ff */
[----:B------:R-:W-:Y:S01]  /*17590*/  IMAD.WIDE.U32 R38, R192, UR18, R234 ;  /* 0x00000012c0267c25 */ /* 0x000fe2000f8e00ea */
[----:B------:R-:W-:Y:S02]  /*175a0*/  LOP3.LUT P3, RZ, R222, 0x20000, RZ, 0xc0, !PT ;  /* 0x00020000deff7812 */ /* 0x000fe4000786c0ff */
[----:B------:R-:W-:Y:S01]  /*175b0*/  ISETP.NE.AND P5, PT, R217, 0x1, PT ;  /* 0x00000001d900780c */ /* 0x000fe20003fa5270 */
        /* <DEDUP_REMOVED lines=15> */
[----:B------:R-:W-:Y:S02]  /*176b0*/  IADD3.X R163, R161, UR4, RZ, P0, !PT ;  /* 0x00000004a1a37c10 */ /* 0x000fe400087fe4ff */
[----:B------:R-:W-:Y:S01]  /*176c0*/  ISETP.GT.AND P0, PT, R192, R223, PT ;  /* 0x000000dfc000720c */ /* 0x000fe20003f04270 */
        /* <DEDUP_REMOVED lines=175> */
[----:B------:R2:W2:Y:S01]  /*181c0*/  MUFU.TANH R160, R21 ;  /* 0x0000001500a07308 */ /* 0x0004a20000002400 */
        /* <DEDUP_REMOVED lines=42> */
[----:B------:R1:W1:Y:S01]  /*18470*/  MUFU.TANH R239, R22 ;  /* 0x0000001600ef7308 */ /* 0x0002620000002400 */
        /* <DEDUP_REMOVED lines=27> */
[C---:B------:R-:W-:Y:S01]  /*18630*/  @P0 IADD3 R20, P2, R16.reuse, UR13, RZ ;  /* 0x0000000d10140c10 */ /* 0x040fe2000ff5e0ff */
[----:B------:R-:W-:Y:S01]  /*18640*/  FMUL.FTZ R45, R45, c[0x0][0x320] ;  /* 0x0000c8002d2d7a20 */ /* 0x000fe20000410000 */
[----:B------:R-:W-:Y:S01]  /*18650*/  @P0 IADD3 R18, P1, R16, UR9, RZ ;  /* 0x0000000910120c10 */ /* 0x000fe2000ff3e0ff */
[----:B------:R-:W-:Y:S01]  /*18660*/  FMUL.FTZ R46, R46, c[0x0][0x320] ;  /* 0x0000c8002e2e7a20 */ /* 0x000fe20000410000 */
[C---:B--2---:R-:W-:Y:S01]  /*18670*/  @P0 IADD3.X R21, R17.reuse, UR11, RZ, P2, !PT ;  /* 0x0000000b11150c10 */ /* 0x044fe200097fe4ff */
        /* <DEDUP_REMOVED lines=15> */
[----:B------:R1:W-:Y:S01]  /*18770*/  @P0 LDGSTS.E.BYPASS.LTC128B.128 [R228+0xd100], [R18.64], !P3 ;  /* 0x0d10000012e40fae */ /* 0x0003e2000d901d50 */
[----:B------:R-:W-:Y:S02]  /*18780*/  ISETP.GE.AND P3, PT, R216, 0x1, PT ;  /* 0x00000001d800780c */ /* 0x000fe40003f66270 */
[----:B------:R-:W1:Y:S05]  /*18790*/  MUFU.TANH R246, R246 ;  /* 0x000000f600f67308 */ /* 0x000e6a0000002400 */
[----:B------:R-:W0:Y:S05]  /*187a0*/  LDGDEPBAR ;  /* 0x00000000000079af */ /* 0x000e2a0000000000 */
[----:B------:R1:W1:Y:S03]  /*187b0*/  MUFU.TANH R240, R29 ;  /* 0x0000001d00f07308 */ /* 0x0002660000002400 */
[----:B------:R-:W2:Y:S07]  /*187c0*/  SHFL.IDX PT, R8, R5, RZ, 0x1c1f ;  /* 0x001c1fff05087589 */ /* 0x000eae00000e0000 */
[----:B------:R1:W1:Y:S10]  /*187d0*/  MUFU.TANH R243, R30 ;  /* 0x0000001e00f37308 */ /* 0x0002740000002400 */
[----:B------:R1:W1:Y:S01]  /*187e0*/  MUFU.TANH R247, R31 ;  /* 0x0000001f00f77308 */ /* 0x0002620000002400 */
[-C--:B--2---:R-:W-:Y:S02]  /*187f0*/  IADD3 R17, R11, R8.reuse, RZ ;  /* 0x000000080b117210 */ /* 0x084fe40007ffe0ff */
[----:B------:R-:W-:Y:S07]  /*18800*/  IADD3 R16, R9, R8, RZ ;  /* 0x0000000809107210 */ /* 0x000fee0007ffe0ff */
[----:B------:R-:W2:Y:S10]  /*18810*/  MUFU.TANH R244, R244 ;  /* 0x000000f400f47308 */ /* 0x000eb40000002400 */
        /* <DEDUP_REMOVED lines=33> */
.L_x_412:
[----:B------:R-:W-:Y:S04]  /*18a30*/  MOV R6, c[0x0][0x32c] ;  /* 0x0000cb0000067a02 */ /* 0x000fe80000000f00 */
[----:B------:R-:W-:Y:S11]  /*18a40*/  ISETP.NE.AND P0, PT, R6, 0x1, PT ;  /* 0x000000010600780c */ /* 0x000ff60003f05270 */
[----:B------:R-:W-:Y:S02]  /*18a50*/  @!UPT UIADD3 URZ, URZ, URZ, URZ ;  /* 0x0000003f3f3ff290 */ /* 0x000fe4000fffe03f */
[----:B------:R-:W-:Y:S05]  /*18a60*/  @P0 IMAD.HI.U32 R6, R8, c[0x0][0x330], RZ ;  /* 0x0000cc0008060a27 */ /* 0x000fea00078e00ff */
[----:B------:R-:W-:Y:S02]  /*18a70*/  @P0 SHF.R.U32.HI R8, RZ, c[0x0][0x334], R6 ;  /* 0x0000cd00ff080a19 */ /* 0x000fe40000011606 */
.L_x_413:
[----:B------:R-:W-:Y:S05]  /*18a80*/  BSYNC B0 ;  /* 0x0000000000007941 */ /* 0x000fea0003800000 */
.L_x_411:
[----:B-1----:R-:W-:Y:S05]  /*18a90*/  IMAD R19, R8, c[0x0][0x32c], R7 ;  /* 0x0000cb0008137a24 */ /* 0x002fea00078e0207 */
[----:B------:R-:W-:Y:S02]  /*18aa0*/  IADD3 R6, R19, c[0x0][0x32c], RZ ;  /* 0x0000cb0013067a10 */ /* 0x000fe40007ffe0ff */
[----:B------:R-:W-:Y:S02]  /*18ab0*/  IMNMX R16, R16, R19, !PT ;  /* 0x0000001310107217 */ /* 0x000fe40007800200 */
[----:B------:R-:W-:Y:S02]  /*18ac0*/  IMNMX R17, R17, R6, PT ;  /* 0x0000000611117217 */ /* 0x000fe40003800200 */
.L_x_410:
[C---:B--234-:R-:W-:Y:S02]  /*18ad0*/  ISETP.GE.AND P0, PT, R15.reuse, 0x2, PT ;  /* 0x000000020f00780c */ /* 0x05cfe40003f06270 */
[C---:B------:R-:W-:Y:S02]  /*18ae0*/  ISETP.GE.AND P1, PT, R15.reuse, 0x9, PT ;  /* 0x000000090f00780c */ /* 0x040fe40003f26270 */
[----:B------:R-:W-:Y:S02]  /*18af0*/  LOP3.LUT R222, R222, 0xffff7fff, RZ, 0xc0, !PT ;  /* 0xffff7fffdede7812 */ /* 0x000fe400078ec0ff */
[C---:B------:R-:W-:Y:S02]  /*18b00*/  ISETP.GE.AND P6, PT, R15.reuse, 0x49, PT ;  /* 0x000000490f00780c */ /* 0x040fe40003fc6270 */
[C---:B------:R-:W-:Y:S02]  /*18b10*/  ISETP.GE.AND P5, PT, R15.reuse, 0x4a, PT ;  /* 0x0000004a0f00780c */ /* 0x040fe40003fa6270 */
[C---:B------:R-:W-:Y:S02]  /*18b20*/  ISETP.GE.AND P4, PT, R15.reuse, 0x51, PT ;  /* 0x000000510f00780c */ /* 0x040fe40003f86270 */
[----:B------:R-:W-:Y:S02]  /*18b30*/  ISETP.GE.AND P3, PT, R15, 0x52, PT ;  /* 0x000000520f00780c */ /* 0x000fe40003f66270 */
        /* <DEDUP_REMOVED lines=99> */
[C---:B------:R-:W-:Y:S04]  /*19170*/  ISETP.LT.OR P0, PT, R17.reuse, 0x42, P0 ;  /* 0x000000421100780c */ /* 0x040fe80000701670 */
        /* <DEDUP_REMOVED lines=8> */
[C---:B------:R-:W-:Y:S04]  /*19200*/  ISETP.LT.OR P0, PT, R17.reuse, 0x4a, P0 ;  /* 0x0000004a1100780c */ /* 0x040fe80000701670 */
[----:B------:R-:W-:Y:S02]  /*19210*/  FSEL R166, R166, -INF , !P0 ;  /* 0xff800000a6a67808 */ /* 0x000fe40004000000 */
[----:B------:R-:W-:Y:S04]  /*19220*/  ISETP.GT.AND P0, PT, R16, 0x50, !P4 ;  /* 0x000000501000780c */ /* 0x000fe80006704270 */
        /* <DEDUP_REMOVED lines=8> */
[----:B------:R-:W-:Y:S04]  /*192b0*/  ISETP.GT.AND P0, PT, R16, RZ, !P1 ;  /* 0x000000ff1000720c */ /* 0x000fe80004f04270 */
[----:B------:R-:W-:Y:S04]  /*192c0*/  ISETP.LT.OR P0, PT, R17, 0x1, P0 ;  /* 0x000000011100780c */ /* 0x000fe80000701670 */
[----:B------:R-:W-:Y:S01]  /*192d0*/  FSEL R10, R0, -INF , !P0 ;  /* 0xff800000000a7808 */ /* 0x000fe20004000000 */
[----:B------:R-:W-:Y:S01]  /*192e0*/  IMAD.IADD R0, R11, 0x1, R14 ;  /* 0x000000010b007824 */ /* 0x000fe200078e020e */
        /* <DEDUP_REMOVED lines=22> */
.L_x_416:
[----:B------:R-:W-:Y:S04]  /*19450*/  MOV R5, c[0x0][0x32c] ;  /* 0x0000cb0000057a02 */ /* 0x000fe80000000f00 */
[----:B------:R-:W-:Y:S11]  /*19460*/  ISETP.NE.AND P0, PT, R5, 0x1, PT ;  /* 0x000000010500780c */ /* 0x000ff60003f05270 */
[----:B------:R-:W-:Y:S02]  /*19470*/  @!UPT UIADD3 URZ, URZ, URZ, URZ ;  /* 0x0000003f3f3ff290 */ /* 0x000fe4000fffe03f */
[----:B------:R-:W-:Y:S05]  /*19480*/  @P0 IMAD.HI.U32 R5, R14, c[0x0][0x330], RZ ;  /* 0x0000cc000e050a27 */ /* 0x000fea00078e00ff */
[----:B------:R-:W-:Y:S02]  /*19490*/  @P0 SHF.R.U32.HI R14, RZ, c[0x0][0x334], R5 ;  /* 0x0000cd00ff0e0a19 */ /* 0x000fe40000011605 */
.L_x_417:
[----:B------:R-:W-:Y:S05]  /*194a0*/  BSYNC B0 ;  /* 0x0000000000007941 */ /* 0x000fea0003800000 */
.L_x_415:
[----:B------:R-:W-:Y:S05]  /*194b0*/  IMAD R7, R14, c[0x0][0x32c], R7 ;  /* 0x0000cb000e077a24 */ /* 0x000fea00078e0207 */
[----:B------:R-:W-:Y:S02]  /*194c0*/  IADD3 R5, R7, c[0x0][0x32c], RZ ;  /* 0x0000cb0007057a10 */ /* 0x000fe40007ffe0ff */
[----:B------:R-:W-:Y:S02]  /*194d0*/  IMNMX R12, R12, R7, !PT ;  /* 0x000000070c0c7217 */ /* 0x000fe40007800200 */
[----:B------:R-:W-:Y:S02]  /*194e0*/  IMNMX R0, R0, R5, PT ;  /* 0x0000000500007217 */ /* 0x000fe40003800200 */
.L_x_414:
[----:B------:R-:W-:Y:S01]  /*194f0*/  ISETP.GT.AND P0, PT, R12, RZ, !P1 ;  /* 0x000000ff0c00720c */ /* 0x000fe20004f04270 */
[----:B------:R-:W-:Y:S01]  /*19500*/  LDSM.16.MT88.4 R20, [R210+0x100] ;  /* 0x00010000d214783b */ /* 0x000fe20000004200 */
[----:B------:R-:W-:Y:S02]  /*19510*/  LOP3.LUT P1, RZ, R222, 0x800, RZ, 0xc0, !PT ;  /* 0x00000800deff7812 */ /* 0x000fe4000782c0ff */
[----:B------:R-:W-:Y:S02]  /*19520*/  ISETP.LT.OR P0, PT, R0, 0x1, P0 ;  /* 0x000000010000780c */ /* 0x000fe40000701670 */
[----:B------:R-:W-:Y:S02]  /*19530*/  FMNMX.FTZ R5, R10, R3, !PT ;  /* 0x000000030a057209 */ /* 0x000fe40007810000 */
[----:B------:R-:W-:Y:S01]  /*19540*/  FSEL R13, R124, -INF , !P0 ;  /* 0xff8000007c0d7808 */ /* 0x000fe20004000000 */
[----:B------:R-:W-:Y:S01]  /*19550*/  LDSM.16.MT88.4 R28, [R209+0x100] ;  /* 0x00010000d11c783b */ /* 0x000fe20000004200 */
[----:B------:R-:W-:Y:S02]  /*19560*/  LOP3.LUT P0, RZ, R222, 0x8000, RZ, 0xc0, !PT ;  /* 0x00008000deff7812 */ /* 0x000fe4000780c0ff */
[----:B------:R-:W-:Y:S02]  /*19570*/  FMNMX.FTZ R5, R126, R5, !PT ;  /* 0x000000057e057209 */ /* 0x000fe40007810000 */
[----:B------:R-:W-:Y:S02]  /*19580*/  ISETP.GT.AND P0, PT, R12, 0x1, !P0 ;  /* 0x000000010c00780c */ /* 0x000fe40004704270 */
[----:B------:R-:W-:Y:S01]  /*19590*/  FMNMX.FTZ R5, R6, R5, !PT ;  /* 0x0000000506057209 */ /* 0x000fe20007810000 */
[----:B------:R-:W-:Y:S01]  /*195a0*/  LDSM.16.MT88.4 R36, [R208+0x100] ;  /* 0x00010000d024783b */ /* 0x000fe20000004200 */
[----:B------:R-:W-:Y:S02]  /*195b0*/  ISETP.LT.OR P0, PT, R0, 0x2, P0 ;  /* 0x000000020000780c */ /* 0x000fe40000701670 */
[----:B------:R-:W-:Y:S02]  /*195c0*/  FMNMX.FTZ R16, R13, R2, !PT ;  /* 0x000000020d107209 */ /* 0x000fe40007810000 */
[----:B------:R-:W-:Y:S02]  /*195d0*/  FSEL R125, R125, -INF , !P0 ;  /* 0xff8000007d7d7808 */ /* 0x000fe40004000000 */
[----:B------:R-:W-:Y:S01]  /*195e0*/  LOP3.LUT P0, RZ, R222, 0x10000, RZ, 0xc0, !PT ;  /* 0x00010000deff7812 */ /* 0x000fe2000780c0ff */
[----:B------:R-:W-:Y:S01]  /*195f0*/  LDSM.16.MT88.4 R44, [R212+0x3100] ;  /* 0x00310000d42c783b */ /* 0x000fe20000004200 */
        /* <DEDUP_REMOVED lines=35> */
[----:B------:R-:W-:Y:S02]  /*19830*/  LOP3.LUT P1, RZ, R222, 0x1, RZ, 0xc0, !PT ;  /* 0x00000001deff7812 */ /* 0x000fe4000782c0ff */
        /* <DEDUP_REMOVED lines=60> */
[----:B------:R-:W-:Y:S02]  /*19c00*/  ISETP.GT.AND P0, PT, R12, 0x41, !P1 ;  /* 0x000000410c00780c */ /* 0x000fe40004f04270 */
[----:B------:R-:W-:Y:S02]  /*19c10*/  FMNMX.FTZ R16, R185, R16, !PT ;  /* 0x00000010b9107209 */ /* 0x000fe40007810000 */
[----:B------:R-:W-:Y:S02]  /*19c20*/  ISETP.LT.OR P0, PT, R0, 0x42, P0 ;  /* 0x000000420000780c */ /* 0x000fe40000701670 */
[C---:B------:R-:W-:Y:S02]  /*19c30*/  ISETP.GT.AND P1, PT, R12.reuse, 0x58, !P2 ;  /* 0x000000580c00780c */ /* 0x040fe40005724270 */
        /* <DEDUP_REMOVED lines=8> */
[C---:B------:R-:W-:Y:S02]  /*19cc0*/  ISETP.LT.OR P0, PT, R0.reuse, 0x4a, P0 ;  /* 0x0000004a0000780c */ /* 0x040fe40000701670 */
[----:B------:R-:W-:Y:S02]  /*19cd0*/  ISETP.LT.OR P1, PT, R0, 0x59, P1 ;  /* 0x000000590000780c */ /* 0x000fe40000f21670 */
[----:B------:R-:W-:Y:S02]  /*19ce0*/  FSEL R159, R159, -INF , !P0 ;  /* 0xff8000009f9f7808 */ /* 0x000fe40004000000 */
[----:B------:R-:W-:Y:S02]  /*19cf0*/  ISETP.GT.AND P0, PT, R12, 0x50, !P4 ;  /* 0x000000500c00780c */ /* 0x000fe40006704270 */
[----:B------:R-:W-:Y:S02]  /*19d00*/  FMNMX.FTZ R16, R159, R16, !PT ;  /* 0x000000109f107209 */ /* 0x000fe40007810000 */
[----:B------:R-:W-:Y:S02]  /*19d10*/  ISETP.LT.OR P0, PT, R0, 0x51, P0 ;  /* 0x000000510000780c */ /* 0x000fe40000701670 */
[----:B------:R-:W-:Y:S02]  /*19d20*/  FSEL R135, R135, -INF , !P1 ;  /* 0xff80000087877808 */ /* 0x000fe40004800000 */
[----:B------:R-:W-:Y:S02]  /*19d30*/  FSEL R147, R147, -INF , !P0 ;  /* 0xff80000093937808 */ /* 0x000fe40004000000 */
[----:B------:R-:W-:Y:S02]  /*19d40*/  ISETP.GT.AND P0, PT, R12, 0x51, !P3 ;  /* 0x000000510c00780c */ /* 0x000fe40005f04270 */
[----:B------:R-:W-:Y:S02]  /*19d50*/  FMNMX.FTZ R16, R147, R16, !PT ;  /* 0x0000001093107209 */ /* 0x000fe40007810000 */
[----:B------:R-:W-:Y:S02]  /*19d60*/  ISETP.LT.OR P2, PT, R0, 0x52, P0 ;  /* 0x000000520000780c */ /* 0x000fe40000741670 */
[----:B------:R-:W-:Y:S02]  /*19d70*/  ISETP.GT.AND P0, PT, R12, 0x59, !P6 ;  /* 0x000000590c00780c */ /* 0x000fe40007704270 */
[----:B------:R-:W-:Y:S02]  /*19d80*/  FSEL R139, R139, -INF , !P2 ;  /* 0xff8000008b8b7808 */ /* 0x000fe40005000000 */
[----:B------:R-:W-:Y:S02]  /*19d90*/  ISETP.LT.OR P0, PT, R0, 0x5a, P0 ;  /* 0x0000005a0000780c */ /* 0x000fe40000701670 */
[----:B------:R-:W-:Y:S02]  /*19da0*/  FMNMX.FTZ R0, R139, R16, !PT ;  /* 0x000000108b007209 */ /* 0x000fe40007810000 */
[----:B------:R-:W-:Y:S02]  /*19db0*/  FSEL R117, R4, -INF , !P0 ;  /* 0xff80000004757808 */ /* 0x000fe40004000000 */
[----:B------:R-:W-:Y:S02]  /*19dc0*/  FMNMX.FTZ R0, R135, R0, !PT ;  /* 0x0000000087007209 */ /* 0x000fe40007810000 */
[----:B-1----:R-:W-:Y:S02]  /*19dd0*/  FMNMX.FTZ R12, R14, R5, !PT ;  /* 0x000000050e0c7209 */ /* 0x002fe40007810000 */
[----:B------:R-:W-:Y:S03]  /*19de0*/  FMNMX.FTZ R7, R117, R0, !PT ;  /* 0x0000000075077209 */ /* 0x000fe60007810000 */
[----:B------:R-:W1:Y:S08]  /*19df0*/  SHFL.BFLY PT, R15, R12, 0x1, 0x1f ;  /* 0x0c201f000c0f7f89 */ /* 0x000e7000000e0000 */
[----:B------:R-:W2:Y:S01]  /*19e00*/  SHFL.BFLY PT, R4, R7, 0x2, 0x1f ;  /* 0x0c401f0007047f89 */ /* 0x000ea200000e0000 */
[----:B-1----:R-:W-:Y:S04]  /*19e10*/  FMNMX.FTZ R0, R12, R15, !PT ;  /* 0x0000000f0c007209 */ /* 0x002fe80007810000 */
[C---:B------:R-:W-:Y:S01]  /*19e20*/  FSETP.NEU.FTZ.AND P0, PT, R0.reuse, -INF , PT ;  /* 0xff8000000000780b */ /* 0x040fe20003f1d000 */
[----:B------:R-:W-:Y:S01]  /*19e30*/  FMUL.FTZ R149, R0, c[0x0][0x2d0] ;  /* 0x0000b40000957a20 */ /* 0x000fe20000410000 */
[----:B--2---:R-:W-:Y:S04]  /*19e40*/  FMNMX.FTZ R5, R7, R4, !PT ;  /* 0x0000000407057209 */ /* 0x004fe80007810000 */
[----:B------:R-:W-:Y:S01]  /*19e50*/  FSEL R149, R149, RZ, P0 ;  /* 0x000000ff95957208 */ /* 0x000fe20000000000 */
[----:B------:R-:W1:Y:S04]  /*19e60*/  SHFL.BFLY PT, R4, R5, 0x1, 0x1f ;  /* 0x0c201f0005047f89 */ /* 0x000e6800000e0000 */
        /* <DEDUP_REMOVED lines=9> */
[--C-:B------:R-:W-:Y:S02]  /*19f00*/  FFMA.FTZ R138, R50, c[0x0][0x2d0], -R149.reuse ;  /* 0x0000b400328a7a23 */ /* 0x100fe40000010895 */
[--C-:B------:R-:W-:Y:S01]  /*19f10*/  FFMA.FTZ R145, R48, c[0x0][0x2d0], -R149.reuse ;  /* 0x0000b40030917a23 */ /* 0x100fe20000010895 */
[----:B------:R-:W-:Y:S01]  /*19f20*/  MUFU.EX2 R128, R128 ;  /* 0x0000008000807308 */ /* 0x000fe20000000800 */
        /* <DEDUP_REMOVED lines=9> */
[----:B------:R-:W-:Y:S01]  /*19fc0*/  FSEL R5, R116, RZ, P0 ;  /* 0x000000ff74057208 */ /* 0x000fe20000000000 */
[--C-:B------:R-:W-:Y:S01]  /*19fd0*/  FFMA.FTZ R240, R240, c[0x0][0x2d0], -R149.reuse ;  /* 0x0000b400f0f07a23 */ /* 0x100fe20000010895 */
[----:B------:R-:W-:Y:S01]  /*19fe0*/  FSEL R134, R134, RZ, P0 ;  /* 0x000000ff86867208 */ /* 0x000fe20000000000 */
[--C-:B------:R-:W-:Y:S01]  /*19ff0*/  FFMA.FTZ R242, R242, c[0x0][0x2d0], -R149.reuse ;  /* 0x0000b400f2f27a23 */ /* 0x100fe20000010895 */
[----:B------:R-:W-:Y:S01]  /*1a000*/  ISETP.GT.AND P0, PT, R192, R223, PT ;  /* 0x000000dfc000720c */ /* 0x000fe20003f04270 */
[----:B------:R-:W-:Y:S02]  /*1a010*/  FADD.FTZ R5, -R5, R2 ;  /* 0x0000000205057221 */ /* 0x000fe40000010100 */
[--C-:B------:R-:W-:Y:S01]  /*1a020*/  FFMA.FTZ R133, R13, c[0x0][0x2d0], -R134.reuse ;  /* 0x0000b4000d857a23 */ /* 0x100fe20000010886 */
[----:B------:R-:W2:Y:S01]  /*1a030*/  MUFU.EX2 R119, R119 ;  /* 0x0000007700777308 */ /* 0x000ea20000000800 */
[----:B------:R-:W3:Y:S01]  /*1a040*/  LDSM.16.MT88.4 R12, [R212+0x100] ;  /* 0x00010000d40c783b */ /* 0x000ee20000004200 */
[--C-:B------:R-:W-:Y:S02]  /*1a050*/  FFMA.FTZ R131, R11, c[0x0][0x2d0], -R134.reuse ;  /* 0x0000b4000b837a23 */ /* 0x100fe40000010886 */
[--C-:B------:R-:W-:Y:S02]  /*1a060*/  FFMA.FTZ R130, R9, c[0x0][0x2d0], -R134.reuse ;  /* 0x0000b40009827a23 */ /* 0x100fe40000010886 */
[--C-:B------:R-:W-:Y:S02]  /*1a070*/  FFMA.FTZ R132, R125, c[0x0][0x2d0], -R134.reuse ;  /* 0x0000b4007d847a23 */ /* 0x100fe40000010886 */
[----:B------:R-:W-:Y:S02]  /*1a080*/  FMUL.FTZ R2, R5, c[0x0][0x2d0] ;  /* 0x0000b40005027a20 */ /* 0x000fe40000410000 */
[----:B------:R-:W4:Y:S01]  /*1a090*/  MUFU.EX2 R129, R129 ;  /* 0x0000008100817308 */ /* 0x000f220000000800 */
        /* <DEDUP_REMOVED lines=8> */
[----:B--2---:R-:W-:Y:S01]  /*1a120*/  F2FP.PACK_AB R124, R119, R128 ;  /* 0x00000080777c723e */ /* 0x004fe200000000ff */
[C---:B------:R-:W-:Y:S02]  /*1a130*/  FMUL.FTZ R17, R3.reuse, R101 ;  /* 0x0000006503117220 */ /* 0x040fe40000410000 */
[C---:B------:R-:W-:Y:S02]  /*1a140*/  FMUL.FTZ R24, R3.reuse, R92 ;  /* 0x0000005c03187220 */ /* 0x040fe40000410000 */
[C---:B------:R-:W-:Y:S01]  /*1a150*/  FMUL.FTZ R25, R3.reuse, R93 ;  /* 0x0000005d03197220 */ /* 0x040fe20000410000 */
[----:B------:R-:W-:Y:S01]  /*1a160*/  MUFU.EX2 R133, R133 ;  /* 0x0000008500857308 */ /* 0x000fe20000000800 */
[C---:B------:R-:W-:Y:S02]  /*1a170*/  FMUL.FTZ R32, R3.reuse, R84 ;  /* 0x0000005403207220 */ /* 0x040fe40000410000 */
[----:B------:R-:W-:Y:S01]  /*1a180*/  FMUL.FTZ R33, R3, R85 ;  /* 0x0000005503217220 */ /* 0x000fe20000410000 */
[----:B----4-:R-:W-:Y:S01]  /*1a190*/  F2FP.PACK_AB R126, R129, R118 ;  /* 0x00000076817e723e */ /* 0x010fe200000000ff */
[C---:B------:R-:W-:Y:S02]  /*1a1a0*/  FMUL.FTZ R40, R3.reuse, R76 ;  /* 0x0000004c03287220 */ /* 0x040fe40000410000 */
[C---:B------:R-:W-:Y:S02]  /*1a1b0*/  FMUL.FTZ R41, R3.reuse, R77 ;  /* 0x0000004d03297220 */ /* 0x040fe40000410000 */
[C---:B------:R-:W-:Y:S01]  /*1a1c0*/  FMUL.FTZ R48, R3.reuse, R68 ;  /* 0x0000004403307220 */ /* 0x040fe20000410000 */
[----:B------:R-:W2:Y:S01]  /*1a1d0*/  MUFU.EX2 R132, R132 ;  /* 0x0000008400847308 */ /* 0x000ea20000000800 */
[C---:B------:R-:W-:Y:S02]  /*1a1e0*/  FMUL.FTZ R49, R3.reuse, R69 ;  /* 0x0000004503317220 */ /* 0x040fe40000410000 */
[C---:B------:R-:W-:Y:S02]  /*1a1f0*/  FMUL.FTZ R52, R3.reuse, R52 ;  /* 0x0000003403347220 */ /* 0x040fe40000410000 */
[C---:B-1----:R-:W-:Y:S02]  /*1a200*/  FMUL.FTZ R6, R2.reuse, R114 ;  /* 0x0000007202067220 */ /* 0x042fe40000410000 */
        /* <DEDUP_REMOVED lines=9> */
[----:B------:R-:W1:Y:S01]  /*1a2a0*/  MUFU.EX2 R130, R130 ;  /* 0x0000008200827308 */ /* 0x000e620000000800 */
[C---:B------:R-:W-:Y:S01]  /*1a2b0*/  FMUL.FTZ R34, R2.reuse, R86 ;  /* 0x0000005602227220 */ /* 0x040fe20000410000 */
[----:B------:R-:W-:Y:S01]  /*1a2c0*/  LDSM.16.MT88.4 R92, [R208+0x4900] ;  /* 0x00490000d05c783b */ /* 0x000fe20000004200 */
[----:B------:R-:W-:Y:S01]  /*1a2d0*/  FMUL.FTZ R35, R2, R87 ;  /* 0x0000005702237220 */ /* 0x000fe20000410000 */
[----:B--2---:R-:W-:Y:S01]  /*1a2e0*/  F2FP.PACK_AB R125, R132, R133 ;  /* 0x00000085847d723e */ /* 0x004fe200000000ff */
[C---:B------:R-:W-:Y:S02]  /*1a2f0*/  FMUL.FTZ R42, R2.reuse, R78 ;  /* 0x0000004e022a7220 */ /* 0x040fe40000410000 */
[C---:B------:R-:W-:Y:S02]  /*1a300*/  FMUL.FTZ R43, R2.reuse, R79 ;  /* 0x0000004f022b7220 */ /* 0x040fe40000410000 */
[C---:B------:R-:W-:Y:S01]  /*1a310*/  FMUL.FTZ R50, R2.reuse, R70 ;  /* 0x0000004602327220 */ /* 0x040fe20000410000 */
[----:B------:R-:W2:Y:S01]  /*1a320*/  LDSM.16.MT88.4 R84, [R210+0x3100] ;  /* 0x00310000d254783b */ /* 0x000ea20000004200 */
[C---:B------:R-:W-:Y:S01]  /*1a330*/  FMUL.FTZ R51, R2.reuse, R71 ;  /* 0x0000004702337220 */ /* 0x040fe20000410000 */
[----:B------:R-:W-:Y:S01]  /*1a340*/  MUFU.EX2 R238, R238 ;  /* 0x000000ee00ee7308 */ /* 0x000fe20000000800 */
[C---:B------:R-:W-:Y:S02]  /*1a350*/  FMUL.FTZ R53, R3.reuse, R53 ;  /* 0x0000003503357220 */ /* 0x040fe40000410000 */
[C---:B------:R-:W-:Y:S02]  /*1a360*/  FMUL.FTZ R54, R2.reuse, R54 ;  /* 0x0000003602367220 */ /* 0x040fe40000410000 */
[C---:B------:R-:W-:Y:S01]  /*1a370*/  FMUL.FTZ R55, R2.reuse, R55 ;  /* 0x0000003702377220 */ /* 0x040fe20000410000 */
[----:B------:R-:W4:Y:S01]  /*1a380*/  LDSM.16.MT88.4 R76, [R209+0x3100] ;  /* 0x00310000d14c783b */ /* 0x000f220000004200 */
[C---:B------:R-:W-:Y:S02]  /*1a390*/  FMUL.FTZ R56, R3.reuse, R56 ;  /* 0x0000003803387220 */ /* 0x040fe40000410000 */
[C---:B------:R-:W-:Y:S01]  /*1a3a0*/  FMUL.FTZ R57, R3.reuse, R57 ;  /* 0x0000003903397220 */ /* 0x040fe20000410000 */
[----:B------:R-:W-:Y:S01]  /*1a3b0*/  MUFU.EX2 R184, R184 ;  /* 0x000000b800b87308 */ /* 0x000fe20000000800 */
[----:B------:R-:W-:Y:S01]  /*1a3c0*/  FMUL.FTZ R58, R2, R58 ;  /* 0x0000003a023a7220 */ /* 0x000fe20000410000 */
[----:B-1----:R-:W-:Y:S01]  /*1a3d0*/  F2FP.PACK_AB R127, R130, R131 ;  /* 0x00000083827f723e */ /* 0x002fe200000000ff */
[C---:B------:R-:W-:Y:S01]  /*1a3e0*/  FMUL.FTZ R59, R2.reuse, R59 ;  /* 0x0000003b023b7220 */ /* 0x040fe20000410000 */
[----:B------:R-:W1:Y:S01]  /*1a3f0*/  LDSM.16.MT88.4 R68, [R208+0x3100] ;  /* 0x00310000d044783b */ /* 0x000e620000004200 */
[C---:B------:R-:W-:Y:S02]  /*1a400*/  FMUL.FTZ R60, R3.reuse, R60 ;  /* 0x0000003c033c7220 */ /* 0x040fe40000410000 */
[C---:B------:R-:W-:Y:S02]  /*1a410*/  FMUL.FTZ R61, R3.reuse, R61 ;  /* 0x0000003d033d7220 */ /* 0x040fe40000410000 */
[C---:B---3--:R-:W-:Y:S01]  /*1a420*/  HMMA.16816.F32 R4, R124.reuse, R12, R4 ;  /* 0x0000000c7c04723c */ /* 0x048fe20000001804 */
[----:B------:R-:W-:Y:S02]  /*1a430*/  MUFU.EX2 R165, R165 ;  /* 0x000000a500a57308 */ /* 0x000fe40000000800 */
[----:B------:R-:W-:Y:S02]  /*1a440*/  LDSM.16.MT88.4 R100, [R210+0x2900] ;  /* 0x00290000d264783b */ /* 0x000fe40000004200 */
[C---:B------:R-:W-:Y:S02]  /*1a450*/  FMUL.FTZ R62, R2.reuse, R62 ;  /* 0x0000003e023e7220 */ /* 0x040fe40000410000 */
[C---:B------:R-:W-:Y:S01]  /*1a460*/  FMUL.FTZ R12, R3.reuse, R104 ;  /* 0x00000068030c7220 */ /* 0x040fe20000410000 */
[C---:B------:R-:W-:Y:S03]  /*1a470*/  HMMA.16816.F32 R8, R124.reuse, R14, R8 ;  /* 0x0000000e7c08723c */ /* 0x040fe60000001808 */
[----:B------:R-:W-:Y:S01]  /*1a480*/  MUFU.EX2 R161, R161 ;  /* 0x000000a100a17308 */ /* 0x000fe20000000800 */
[C---:B------:R-:W-:Y:S02]  /*1a490*/  FMUL.FTZ R13, R3.reuse, R105 ;  /* 0x00000069030d7220 */ /* 0x040fe40000410000 */
[C---:B------:R-:W-:Y:S02]  /*1a4a0*/  FMUL.FTZ R63, R2.reuse, R63 ;  /* 0x0000003f023f7220 */ /* 0x040fe40000410000 */
[C---:B------:R-:W-:Y:S04]  /*1a4b0*/  FMUL.FTZ R14, R2.reuse, R106 ;  /* 0x0000006a020e7220 */ /* 0x040fe80000410000 */
[C---:B------:R-:W-:Y:S01]  /*1a4c0*/  FMUL.FTZ R15, R2.reuse, R107 ;  /* 0x0000006b020f7220 */ /* 0x040fe20000410000 */
[----:B------:R-:W-:Y:S01]  /*1a4d0*/  MUFU.EX2 R136, R136 ;  /* 0x0000008800887308 */ /* 0x000fe20000000800 */
[C---:B------:R-:W-:Y:S02]  /*1a4e0*/  FMUL.FTZ R64, R3.reuse, R64 ;  /* 0x0000004003407220 */ /* 0x040fe40000410000 */
[----:B------:R-:W-:Y:S02]  /*1a4f0*/  FMUL.FTZ R65, R3, R65 ;  /* 0x0000004103417220 */ /* 0x000fe40000410000 */
[C---:B------:R-:W-:Y:S01]  /*1a500*/  FMUL.FTZ R66, R2.reuse, R66 ;  /* 0x0000004202427220 */ /* 0x040fe20000410000 */
[C---:B------:R-:W-:Y:S03]  /*1a510*/  HMMA.16816.F32 R12, R124.reuse, R20, R12 ;  /* 0x000000147c0c723c */ /* 0x040fe6000000180c */
[C---:B------:R-:W-:Y:S01]  /*1a520*/  FMUL.FTZ R67, R2.reuse, R67 ;  /* 0x0000004302437220 */ /* 0x040fe20000410000 */
[----:B------:R-:W3:Y:S01]  /*1a530*/  MUFU.EX2 R137, R137 ;  /* 0x0000008900897308 */ /* 0x000ee20000000800 */
[--C-:B------:R-:W-:Y:S02]  /*1a540*/  FFMA.FTZ R148, R167, c[0x0][0x2d0], -R134.reuse ;  /* 0x0000b400a7947a23 */ /* 0x100fe40000010886 */
[C---:B------:R-:W-:Y:S01]  /*1a550*/  FMUL.FTZ R20, R3.reuse, R96 ;  /* 0x0000006003147220 */ /* 0x040fe20000410000 */
[C---:B------:R-:W-:Y:S04]  /*1a560*/  HMMA.16816.F32 R16, R124.reuse, R22, R16 ;  /* 0x000000167c10723c */ /* 0x040fe80000001810 */
[----:B------:R-:W-:Y:S02]  /*1a570*/  FMUL.FTZ R21, R3, R97 ;  /* 0x0000006103157220 */ /* 0x000fe40000410000 */
[----:B------:R-:W-:Y:S01]  /*1a580*/  MUFU.EX2 R138, R138 ;  /* 0x0000008a008a7308 */ /* 0x000fe20000000800 */
[C---:B------:R-:W-:Y:S02]  /*1a590*/  FMUL.FTZ R22, R2.reuse, R98 ;  /* 0x0000006202167220 */ /* 0x040fe40000410000 */
[----:B------:R-:W-:Y:S03]  /*1a5a0*/  FMUL.FTZ R23, R2, R99 ;  /* 0x0000006302177220 */ /* 0x000fe60000410000 */
        /* <DEDUP_REMOVED lines=8> */
[----:B------:R-:W-:Y:S01]  /*1a630*/  MUFU.EX2 R148, R148 ;  /* 0x0000009400947308 */ /* 0x000fe20000000800 */
[----:B------:R-:W-:Y:S02]  /*1a640*/  FMUL.FTZ R29, R3, R89 ;  /* 0x00000059031d7220 */ /* 0x000fe40000410000 */
[--C-:B------:R-:W-:Y:S02]  /*1a650*/  FFMA.FTZ R167, R164, c[0x0][0x2d0], -R149.reuse ;  /* 0x0000b400a4a77a23 */ /* 0x100fe40000010895 */
[C---:B------:R-:W-:Y:S04]  /*1a660*/  FMUL.FTZ R30, R2.reuse, R90 ;  /* 0x0000005a021e7220 */ /* 0x040fe80000410000 */
[C---:B------:R-:W-:Y:S01]  /*1a670*/  FMUL.FTZ R31, R2.reuse, R91 ;  /* 0x0000005b021f7220 */ /* 0x040fe20000410000 */
[----:B------:R-:W5:Y:S01]  /*1a680*/  MUFU.EX2 R151, R151 ;  /* 0x0000009700977308 */ /* 0x000f620000000800 */
        /* <DEDUP_REMOVED lines=10> */
[----:B------:R-:W1:Y:S01]  /*1a730*/  MUFU.EX2 R158, R158 ;  /* 0x0000009e009e7308 */ /* 0x000e620000000800 */
        /* <DEDUP_REMOVED lines=16> */
[----:B------:R-:W-:Y:S01]  /*1a840*/  MUFU.EX2 R247, R247 ;  /* 0x000000f700f77308 */ /* 0x000fe20000000800 */
[----:B------:R-:W3:Y:S01]  /*1a850*/  LDSM.16.MT88.4 R72, [R212+0x900] ;  /* 0x00090000d448783b */ /* 0x000ee20000004200 */
[--C-:B------:R-:W-:Y:S02]  /*1a860*/  FFMA.FTZ R166, R185, c[0x0][0x2d0], -R134.reuse ;  /* 0x0000b400b9a67a23 */ /* 0x100fe40000010886 */
[--C-:B------:R-:W-:Y:S02]  /*1a870*/  FFMA.FTZ R245, R245, c[0x0][0x2d0], -R134.reuse ;  /* 0x0000b400f5f57a23 */ /* 0x100fe40000010886 */
[C---:B--2---:R-:W-:Y:S03]  /*1a880*/  HMMA.16816.F32 R44, R124.reuse, R84, R44 ;  /* 0x000000547c2c723c */ /* 0x044fe6000000182c */
        /* <DEDUP_REMOVED lines=9> */
[C---:B----4-:R-:W-:Y:S04]  /*1a920*/  HMMA.16816.F32 R52, R124.reuse, R76, R52 ;  /* 0x0000004c7c34723c */ /* 0x050fe80000001834 */
[--C-:B------:R-:W-:Y:S02]  /*1a930*/  FFMA.FTZ R146, R146, c[0x0][0x2d0], -R149.reuse ;  /* 0x0000b40092927a23 */ /* 0x100fe40000010895 */
[----:B------:R-:W-:Y:S02]  /*1a940*/  FFMA.FTZ R149, R144, c[0x0][0x2d0], -R149 ;  /* 0x0000b40090957a23 */ /* 0x000fe40000010895 */
[C---:B------:R-:W-:Y:S01]  /*1a950*/  HMMA.16816.F32 R56, R124.reuse, R78, R56 ;  /* 0x0000004e7c38723c */ /* 0x040fe20000001838 */
[----:B------:R-:W2:Y:S01]  /*1a960*/  LDSM.16.MT88.4 R76, [R210+0x900] ;  /* 0x00090000d24c783b */ /* 0x000ea20000004200 */
[----:B------:R-:W-:Y:S02]  /*1a970*/  MUFU.EX2 R236, R236 ;  /* 0x000000ec00ec7308 */ /* 0x000fe40000000800 */
[--C-:B------:R-:W-:Y:S02]  /*1a980*/  FFMA.FTZ R144, R147, c[0x0][0x2d0], -R134.reuse ;  /* 0x0000b40093907a23 */ /* 0x100fe40000010886 */
[--C-:B------:R-:W-:Y:S02]  /*1a990*/  FFMA.FTZ R139, R139, c[0x0][0x2d0], -R134.reuse ;  /* 0x0000b4008b8b7a23 */ /* 0x100fe40000010886 */
[C---:B-1----:R-:W-:Y:S04]  /*1a9a0*/  HMMA.16816.F32 R60, R124.reuse, R68, R60 ;  /* 0x000000447c3c723c */ /* 0x042fe8000000183c */
[----:B------:R-:W-:Y:S01]  /*1a9b0*/  MUFU.EX2 R162, R162 ;  /* 0x000000a200a27308 */ /* 0x000fe20000000800 */
[--C-:B------:R-:W-:Y:S02]  /*1a9c0*/  FFMA.FTZ R135, R135, c[0x0][0x2d0], -R134.reuse ;  /* 0x0000b40087877a23 */ /* 0x100fe40000010886 */
[----:B---3--:R-:W-:Y:S01]  /*1a9d0*/  F2FP.PACK_AB R68, R137, R136 ;  /* 0x000000888944723e */ /* 0x008fe200000000ff */
[----:B------:R-:W-:Y:S04]  /*1a9e0*/  HMMA.16816.F32 R64, R124, R70, R64 ;  /* 0x000000467c40723c */ /* 0x000fe80000001840 */
[----:B-----5:R-:W-:Y:S01]  /*1a9f0*/  F2FP.PACK_AB R69, R151, R148 ;  /* 0x000000949745723e */ /* 0x020fe200000000ff */
[----:B------:R-:W-:Y:S01]  /*1aa00*/  FFMA.FTZ R134, R117, c[0x0][0x2d0], -R134 ;  /* 0x0000b40075867a23 */ /* 0x000fe20000010886 */
[----:B------:R-:W1:Y:S01]  /*1aa10*/  MUFU.EX2 R167, R167 ;  /* 0x000000a700a77308 */ /* 0x000e620000000800 */
[----:B------:R-:W-:Y:S01]  /*1aa20*/  F2FP.PACK_AB R70, R145, R138 ;  /* 0x0000008a9146723e */ /* 0x000fe200000000ff */
[----:B------:R-:W-:Y:S01]  /*1aa30*/  FFMA.FTZ R128, R3, R232, R128 ;  /* 0x000000e803807223 */ /* 0x000fe20000010080 */
[----:B------:R-:W-:Y:S03]  /*1aa40*/  F2FP.PACK_AB R71, R158, R157 ;  /* 0x0000009d9e47723e */ /* 0x000fe600000000ff */
[----:B------:R-:W-:Y:S02]  /*1aa50*/  FFMA.FTZ R133, R2, R231, R133 ;  /* 0x000000e702857223 */ /* 0x000fe40000010085 */
[----:B------:R-:W-:Y:S02]  /*1aa60*/  FADD.FTZ R119, R119, R128 ;  /* 0x0000008077777221 */ /* 0x000fe40000010000 */
[C---:B------:R-:W-:Y:S01]  /*1aa70*/  HMMA.16816.F32 R4, R68.reuse, R72, R4 ;  /* 0x000000484404723c */ /* 0x040fe20000001804 */
[----:B------:R-:W-:Y:S04]  /*1aa80*/  MUFU.EX2 R164, R164 ;  /* 0x000000a400a47308 */ /* 0x000fe80000000800 */
[----:B------:R-:W-:Y:S02]  /*1aa90*/  FADD.FTZ R132, R132, R133 ;  /* 0x0000008584847221 */ /* 0x000fe40000010000 */
[----:B------:R-:W-:Y:S01]  /*1aaa0*/  FADD.FTZ R118, R118, R119 ;  /* 0x0000007776767221 */ /* 0x000fe20000010000 */
[C---:B------:R-:W-:Y:S01]  /*1aab0*/  HMMA.16816.F32 R8, R68.reuse, R74, R8 ;  /* 0x0000004a4408723c */ /* 0x040fe20000001808 */
[----:B------:R-:W3:Y:S02]  /*1aac0*/  LDSM.16.MT88.4 R72, [R210+0x3900] ;  /* 0x00390000d248783b */ /* 0x000ee40000004200 */
[----:B------:R-:W4:Y:S01]  /*1aad0*/  MUFU.EX2 R187, R187 ;  /* 0x000000bb00bb7308 */ /* 0x000f220000000800 */
[----:B------:R-:W-:Y:S02]  /*1aae0*/  FADD.FTZ R3, R131, R132 ;  /* 0x0000008483037221 */ /* 0x000fe40000010000 */
[----:B------:R-:W-:Y:S02]  /*1aaf0*/  FADD.FTZ R129, R129, R118 ;  /* 0x0000007681817221 */ /* 0x000fe40000010000 */
[C---:B--2---:R-:W-:Y:S04]  /*1ab00*/  HMMA.16816.F32 R12, R68.reuse, R76, R12 ;  /* 0x0000004c440c723c */ /* 0x044fe8000000180c */
[----:B------:R-:W-:Y:S01]  /*1ab10*/  FADD.FTZ R3, R130, R3 ;  /* 0x0000000382037221 */ /* 0x000fe20000010000 */
[----:B------:R-:W-:Y:S01]  /*1ab20*/  MUFU.EX2 R186, R186 ;  /* 0x000000ba00ba7308 */ /* 0x000fe20000000800 */
[----:B------:R-:W-:Y:S02]  /*1ab30*/  FADD.FTZ R136, R136, R129 ;  /* 0x0000008188887221 */ /* 0x000fe40000010000 */
[C---:B------:R-:W-:Y:S01]  /*1ab40*/  HMMA.16816.F32 R16, R68.reuse, R78, R16 ;  /* 0x0000004e4410723c */ /* 0x040fe20000001810 */
[----:B------:R-:W2:Y:S03]  /*1ab50*/  LDSM.16.MT88.4 R76, [R209+0x3900] ;  /* 0x00390000d14c783b */ /* 0x000ea60000004200 */
        /* <DEDUP_REMOVED lines=13> */
[----:B------:R-:W-:Y:S03]  /*1ac30*/  FADD.FTZ R3, R158, R3 ;  /* 0x000000039e037221 */ /* 0x000fe60000010000 */
[C---:B------:R-:W-:Y:S01]  /*1ac40*/  HMMA.16816.F32 R32, R68.reuse, R86, R32 ;  /* 0x000000564420723c */ /* 0x040fe20000001820 */
[----:B------:R-:W-:Y:S05]  /*1ac50*/  LDSM.16.MT88.4 R84, [R210+0x1100] ;  /* 0x00110000d254783b */ /* 0x000fea0000004200 */
[----:B------:R-:W-:Y:S02]  /*1ac60*/  MUFU.EX2 R239, R239 ;  /* 0x000000ef00ef7308 */ /* 0x000fe40000000800 */
        /* <DEDUP_REMOVED lines=9> */
[C---:B--2---:R-:W-:Y:S08]  /*1ad00*/  HMMA.16816.F32 R52, R68.reuse, R76, R52 ;  /* 0x0000004c4434723c */ /* 0x044ff00000001834 */
[C---:B------:R-:W-:Y:S01]  /*1ad10*/  HMMA.16816.F32 R56, R68.reuse, R78, R56 ;  /* 0x0000004e4438723c */ /* 0x040fe20000001838 */
[----:B------:R-:W2:Y:S01]  /*1ad20*/  LDSM.16.MT88.4 R76, [R209+0x1100] ;  /* 0x00110000d14c783b */ /* 0x000ea20000004200 */
        /* <DEDUP_REMOVED lines=9> */
[----:B----4-:R-:W-:Y:S01]  /*1adc0*/  F2FP.PACK_AB R69, R187, R164 ;  /* 0x000000a4bb45723e */ /* 0x010fe200000000ff */
[----:B------:R-:W-:Y:S01]  /*1add0*/  FADD.FTZ R164, R164, R3 ;  /* 0x00000003a4a47221 */ /* 0x000fe20000010000 */
[----:B-----5:R-:W-:Y:S01]  /*1ade0*/  F2FP.PACK_AB R71, R233, R186 ;  /* 0x000000bae947723e */ /* 0x020fe200000000ff */
[----:B------:R-:W-:Y:S01]  /*1adf0*/  FADD.FTZ R163, R160, R163 ;  /* 0x000000a3a0a37221 */ /* 0x000fe20000010000 */
[----:B------:R-:W4:Y:S01]  /*1ae00*/  MUFU.EX2 R159, R159 ;  /* 0x0000009f009f7308 */ /* 0x000f220000000800 */
        /* <DEDUP_REMOVED lines=9> */
[----:B------:R-:W5:Y:S01]  /*1aea0*/  MUFU.EX2 R149, R149 ;  /* 0x0000009500957308 */ /* 0x000f620000000800 */
[C---:B------:R-:W-:Y:S04]  /*1aeb0*/  HMMA.16816.F32 R12, R68.reuse, R84, R12 ;  /* 0x00000054440c723c */ /* 0x040fe8000000180c */
[----:B----4-:R-:W-:Y:S04]  /*1aec0*/  F2FP.PACK_AB R124, R159, R156 ;  /* 0x0000009c9f7c723e */ /* 0x010fe800000000ff */
[C---:B------:R-:W-:Y:S01]  /*1aed0*/  HMMA.16816.F32 R16, R68.reuse, R86, R16 ;  /* 0x000000564410723c */ /* 0x040fe20000001810 */
[----:B------:R-:W4:Y:S01]  /*1aee0*/  LDSM.16.MT88.4 R84, [R210+0x4100] ;  /* 0x00410000d254783b */ /* 0x000f220000004200 */
[----:B------:R-:W-:Y:S06]  /*1aef0*/  MUFU.EX2 R144, R144 ;  /* 0x0000009000907308 */ /* 0x000fec0000000800 */
[C---:B--2---:R-:W-:Y:S04]  /*1af00*/  HMMA.16816.F32 R20, R68.reuse, R76, R20 ;  /* 0x0000004c4414723c */ /* 0x044fe80000001814 */
[----:B------:R-:W2:Y:S01]  /*1af10*/  MUFU.EX2 R139, R139 ;  /* 0x0000008b008b7308 */ /* 0x000ea20000000800 */
[----:B-----5:R-:W-:Y:S03]  /*1af20*/  F2FP.PACK_AB R126, R149, R146 ;  /* 0x00000092957e723e */ /* 0x020fe600000000ff */
[C---:B------:R-:W-:Y:S01]  /*1af30*/  HMMA.16816.F32 R24, R68.reuse, R78, R24 ;  /* 0x0000004e4418723c */ /* 0x040fe20000001818 */
[----:B------:R-:W5:Y:S05]  /*1af40*/  LDSM.16.MT88.4 R76, [R209+0x4100] ;  /* 0x00410000d14c783b */ /* 0x000f6a0000004200 */
[----:B------:R-:W-:Y:S02]  /*1af50*/  MUFU.EX2 R135, R135 ;  /* 0x0000008700877308 */ /* 0x000fe40000000800 */
[C---:B-1----:R-:W-:Y:S08]  /*1af60*/  HMMA.16816.F32 R28, R68.reuse, R80, R28 ;  /* 0x00000050441c723c */ /* 0x042ff0000000181c */
[C---:B------:R-:W-:Y:S01]  /*1af70*/  HMMA.16816.F32 R32, R68.reuse, R82, R32 ;  /* 0x000000524420723c */ /* 0x040fe20000001820 */
[----:B------:R-:W1:Y:S01]  /*1af80*/  LDSM.16.MT88.4 R80, [R212+0x1900] ;  /* 0x00190000d450783b */ /* 0x000e620000004200 */
[----:B------:R-:W5:Y:S02]  /*1af90*/  MUFU.EX2 R134, R134 ;  /* 0x0000008600867308 */ /* 0x000f640000000800 */
[----:B--2---:R-:W-:Y:S04]  /*1afa0*/  F2FP.PACK_AB R125, R139, R144 ;  /* 0x000000908b7d723e */ /* 0x004fe800000000ff */
[C---:B---3--:R-:W-:Y:S08]  /*1afb0*/  HMMA.16816.F32 R36, R68.reuse, R72, R36 ;  /* 0x000000484424723c */ /* 0x048ff00000001824 */
[C---:B------:R-:W-:Y:S01]  /*1afc0*/  HMMA.16816.F32 R40, R68.reuse, R74, R40 ;  /* 0x0000004a4428723c */ /* 0x040fe20000001828 */
[----:B------:R-:W2:Y:S07]  /*1afd0*/  LDSM.16.MT88.4 R72, [R210+0x1900] ;  /* 0x00190000d248783b */ /* 0x000eae0000004200 */
[C---:B----4-:R-:W-:Y:S04]  /*1afe0*/  HMMA.16816.F32 R44, R68.reuse, R84, R44 ;  /* 0x00000054442c723c */ /* 0x050fe8000000182c */
[----:B-----5:R-:W-:Y:S04]  /*1aff0*/  F2FP.PACK_AB R127, R134, R135 ;  /* 0x00000087867f723e */ /* 0x020fe800000000ff */
[C---:B------:R-:W-:Y:S01]  /*1b000*/  HMMA.16816.F32 R48, R68.reuse, R86, R48 ;  /* 0x000000564430723c */ /* 0x040fe20000001830 */
[----:B------:R-:W-:Y:S07]  /*1b010*/  LDSM.16.MT88.4 R84, [R208+0x1900] ;  /* 0x00190000d054783b */ /* 0x000fee0000004200 */
[C---:B------:R-:W-:Y:S08]  /*1b020*/  HMMA.16816.F32 R52, R68.reuse, R76, R52 ;  /* 0x0000004c4434723c */ /* 0x040ff00000001834 */
[C---:B------:R-:W-:Y:S01]  /*1b030*/  HMMA.16816.F32 R56, R68.reuse, R78, R56 ;  /* 0x0000004e4438723c */ /* 0x040fe20000001838 */
[----:B------:R-:W3:Y:S07]  /*1b040*/  LDSM.16.MT88.4 R76, [R209+0x1900] ;  /* 0x00190000d14c783b */ /* 0x000eee0000004200 */
        /* <DEDUP_REMOVED lines=12> */
[C---:B-1----:R-:W-:Y:S03]  /*1b110*/  HMMA.16816.F32 R4, R68.reuse, R80, R4 ;  /* 0x000000504404723c */ /* 0x042fe60000001804 */
[----:B------:R-:W-:Y:S02]  /*1b120*/  FADD.FTZ R3, R245, R244 ;  /* 0x000000f4f5037221 */ /* 0x000fe40000010000 */
[----:B------:R-:W-:Y:S02]  /*1b130*/  FADD.FTZ R239, R242, R239 ;  /* 0x000000eff2ef7221 */ /* 0x000fe40000010000 */
[----:B------:R-:W-:Y:S01]  /*1b140*/  FADD.FTZ R3, R246, R3 ;  /* 0x00000003f6037221 */ /* 0x000fe20000010000 */
[C---:B------:R-:W-:Y:S01]  /*1b150*/  HMMA.16816.F32 R8, R68.reuse, R82, R8 ;  /* 0x000000524408723c */ /* 0x040fe20000001808 */
[----:B------:R-:W1:Y:S03]  /*1b160*/  LDSM.16.MT88.4 R80, [R212+0x4900] ;  /* 0x00490000d450783b */ /* 0x000e660000004200 */
[----:B------:R-:W-:Y:S04]  /*1b170*/  FADD.FTZ R2, R166, R3 ;  /* 0x00000003a6027221 */ /* 0x000fe80000010000 */
[C---:B--2---:R-:W-:Y:S04]  /*1b180*/  HMMA.16816.F32 R12, R68.reuse, R72, R12 ;  /* 0x00000048440c723c */ /* 0x044fe8000000180c */
[----:B------:R-:W-:Y:S04]  /*1b190*/  FADD.FTZ R2, R165, R2 ;  /* 0x00000002a5027221 */ /* 0x000fe80000010000 */
[C---:B------:R-:W-:Y:S01]  /*1b1a0*/  HMMA.16816.F32 R16, R68.reuse, R74, R16 ;  /* 0x0000004a4410723c */ /* 0x040fe20000001810 */
[----:B------:R-:W2:Y:S03]  /*1b1b0*/  LDSM.16.MT88.4 R72, [R210+0x4900] ;  /* 0x00490000d248783b */ /* 0x000ea60000004200 */
[----:B------:R-:W-:Y:S01]  /*1b1c0*/  FADD.FTZ R3, R161, R2 ;  /* 0x00000002a1037221 */ /* 0x000fe20000010000 */
[----:B------:R-:W-:Y:S03]  /*1b1d0*/  IADD3 R2, R192, -0x1, RZ ;  /* 0xffffffffc0027810 */ /* 0x000fe60007ffe0ff */
[C---:B---3--:R-:W-:Y:S04]  /*1b1e0*/  HMMA.16816.F32 R20, R68.reuse, R76, R20 ;  /* 0x0000004c4414723c */ /* 0x048fe80000001814 */
[----:B------:R-:W-:Y:S02]  /*1b1f0*/  FADD.FTZ R3, R236, R3 ;  /* 0x00000003ec037221 */ /* 0x000fe40000010000 */
[----:B------:R-:W-:Y:S02]  /*1b200*/  IMAD.MOV.U32 R192, RZ, RZ, R2 ;  /* 0x000000ffffc07224 */ /* 0x000fe400078e0002 */
[C---:B------:R-:W-:Y:S01]  /*1b210*/  HMMA.16816.F32 R24, R68.reuse, R78, R24 ;  /* 0x0000004e4418723c */ /* 0x040fe20000001818 */
[----:B------:R-:W3:Y:S03]  /*1b220*/  LDSM.16.MT88.4 R76, [R212+0x2100] ;  /* 0x00210000d44c783b */ /* 0x000ee60000004200 */
        /* <DEDUP_REMOVED lines=29> */
[----:B------:R-:W-:Y:S04]  /*1b400*/  FADD.FTZ R247, R247, R184 ;  /* 0x000000b8f7f77221 */ /* 0x000fe80000010000 */
        /* <DEDUP_REMOVED lines=8> */
[----:B------:R-:W-:Y:S04]  /*1b490*/  FADD.FTZ R232, R149, R146 ;  /* 0x0000009295e87221 */ /* 0x000fe80000010000 */
        /* <DEDUP_REMOVED lines=10> */
[C---:B------:R-:W-:Y:S08]  /*1b540*/  HMMA.16816.F32 R48, R68.reuse, R82, R48 ;  /* 0x000000524430723c */ /* 0x040ff00000001830 */
[C---:B------:R-:W-:Y:S08]  /*1b550*/  HMMA.16816.F32 R52, R68.reuse, R88, R52 ;  /* 0x000000584434723c */ /* 0x040ff00000001834 */
[C---:B------:R-:W-:Y:S08]  /*1b560*/  HMMA.16816.F32 R56, R68.reuse, R90, R56 ;  /* 0x0000005a4438723c */ /* 0x040ff00000001838 */
[C---:B--2---:R-:W-:Y:S08]  /*1b570*/  HMMA.16816.F32 R60, R68.reuse, R72, R60 ;  /* 0x00000048443c723c */ /* 0x044ff0000000183c */
[----:B------:R-:W-:Y:S01]  /*1b580*/  HMMA.16816.F32 R64, R68, R74, R64 ;  /* 0x0000004a4440723c */ /* 0x000fe20000001840 */
[----:B------:R-:W1:Y:S07]  /*1b590*/  LDSM.16.MT88.4 R68, [R210+0x5900] ;  /* 0x00590000d244783b */ /* 0x000e6e0000004200 */
[C---:B------:R-:W-:Y:S01]  /*1b5a0*/  HMMA.16816.F32 R112, R124.reuse, R108, R4 ;  /* 0x0000006c7c70723c */ /* 0x040fe20000001804 */
[----:B------:R-:W2:Y:S07]  /*1b5b0*/  LDSM.16.MT88.4 R4, [R209+0x5900] ;  /* 0x00590000d104783b */ /* 0x000eae0000004200 */
        /* <DEDUP_REMOVED lines=8> */
[C---:B---3--:R-:W-:Y:S08]  /*1b640*/  HMMA.16816.F32 R80, R124.reuse, R76, R36 ;  /* 0x0000004c7c50723c */ /* 0x048ff00000001824 */
[C---:B------:R-:W-:Y:S08]  /*1b650*/  HMMA.16816.F32 R76, R124.reuse, R78, R40 ;  /* 0x0000004e7c4c723c */ /* 0x040ff00000001828 */
[C---:B-1----:R-:W-:Y:S08]  /*1b660*/  HMMA.16816.F32 R72, R124.reuse, R68, R44 ;  /* 0x000000447c48723c */ /* 0x042ff0000000182c */
[C---:B------:R-:W-:Y:S08]  /*1b670*/  HMMA.16816.F32 R68, R124.reuse, R70, R48 ;  /* 0x000000467c44723c */ /* 0x040ff00000001830 */
[C---:B--2---:R-:W-:Y:S08]  /*1b680*/  HMMA.16816.F32 R52, R124.reuse, R4, R52 ;  /* 0x000000047c34723c */ /* 0x044ff00000001834 */
[C---:B------:R-:W-:Y:S08]  /*1b690*/  HMMA.16816.F32 R56, R124.reuse, R6, R56 ;  /* 0x000000067c38723c */ /* 0x040ff00000001838 */
[C---:B-----5:R-:W-:Y:S08]  /*1b6a0*/  HMMA.16816.F32 R60, R124.reuse, R8, R60 ;  /* 0x000000087c3c723c */ /* 0x060ff0000000183c */
[----:B------:R-:W-:Y:S01]  /*1b6b0*/  HMMA.16816.F32 R64, R124, R10, R64 ;  /* 0x0000000a7c40723c */ /* 0x000fe20000001840 */
[----:B------:R-:W-:-:S07]  /*1b6c0*/  @P0 BRA `(.L_x_418) ;  /* 0xffffbe7000000947 */ /* 0x000fce000383ffff */
.L_x_409:
[----:B------:R-:W1:Y:S01]  /*1b6d0*/  SHFL.BFLY PT, R3, R232, 0x2, 0x1f ;  /* 0x0c401f00e8037f89 */ /* 0x000e6200000e0000 */
[----:B------:R-:W-:-:S02]  /*1b6e0*/  MOV R4, RZ ;  /* 0x000000ff00047202 */ /* 0x000fc40000000f00 */
[----:B------:R-:W-:Y:S01]  /*1b6f0*/  MOV R8, 0xff800000 ;  /* 0xff80000000087802 */ /* 0x000fe20000000f00 */
[----:B------:R-:W2:Y:S01]  /*1b700*/  SHFL.BFLY PT, R2, R231, 0x2, 0x1f ;  /* 0x0c401f00e7027f89 */ /* 0x000ea200000e0000 */
[----:B------:R-:W-:Y:S01]  /*1b710*/  PLOP3.LUT P2, PT, PT, PT, PT, 0x8, 0x0 ;  /* 0x000000000000781c */ /* 0x000fe20003f4e170 */
        /* <DEDUP_REMOVED lines=13> */
[----:B------:R-:W2:Y:S08]  /*1b7f0*/  @P0 MUFU.LG2 R9, R2 ;  /* 0x0000000200090308 */ /* 0x000eb00000000c00 */
[----:B------:R-:W3:Y:S01]  /*1b800*/  @P1 MUFU.LG2 R5, R5 ;  /* 0x0000000500051308 */ /* 0x000ee20000000c00 */
[----:B-1----:R-:W-:-:S02]  /*1b810*/  FMUL.FTZ R112, R4, R112 ;  /* 0x0000007004707220 */ /* 0x002fc40000410000 */
[C---:B------:R-:W-:Y:S02]  /*1b820*/  FMUL.FTZ R113, R4.reuse, R113 ;  /* 0x0000007104717220 */ /* 0x040fe40000410000 */
[C---:B------:R-:W-:Y:S02]  /*1b830*/  FMUL.FTZ R108, R4.reuse, R108 ;  /* 0x0000006c046c7220 */ /* 0x040fe40000410000 */
[----:B------:R-:W-:Y:S01]  /*1b840*/  FMUL.FTZ R109, R4, R109 ;  /* 0x0000006d046d7220 */ /* 0x000fe20000410000 */
[----:B------:R1:W4:Y:S01]  /*1b850*/  @P0 MUFU.RCP R3, R2 ;  /* 0x0000000200030308 */ /* 0x0003220000001000 */
[----:B--2---:R-:W-:Y:S02]  /*1b860*/  @P0 FMUL.FTZ R11, R9, 0.69314718246459960938 ;  /* 0x3f317218090b0820 */ /* 0x004fe40000410000 */
[----:B------:R-:W-:Y:S02]  /*1b870*/  @P0 FMUL.FTZ R9, R12, c[0x0][0x2d0] ;  /* 0x0000b4000c090a20 */ /* 0x000fe40000410000 */
[----:B------:R-:W-:-:S02]  /*1b880*/  FMUL.FTZ R104, R4, R104 ;  /* 0x0000006804687220 */ /* 0x000fc40000410000 */
[C---:B------:R-:W-:Y:S02]  /*1b890*/  FMUL.FTZ R105, R4.reuse, R105 ;  /* 0x0000006904697220 */ /* 0x040fe40000410000 */
        /* <DEDUP_REMOVED lines=28> */
[C---:B----4-:R-:W-:Y:S02]  /*1ba60*/  FMUL.FTZ R114, R3.reuse, R114 ;  /* 0x0000007203727220 */ /* 0x050fe40000410000 */
        /* <DEDUP_REMOVED lines=33> */
.L_x_345:
        /* <DEDUP_REMOVED lines=43> */
[----:B------:R-:W-:Y:S01]  /*1bf30*/  F2FP.PACK_AB R78, R79, R78 ;  /* 0x0000004e4f4e723e */ /* 0x000fe200000000ff */
[----:B------:R-:W-:Y:S01]  /*1bf40*/  IMAD.SHL.U32 R7, R7, 0x2, RZ ;  /* 0x0000000207077824 */ /* 0x000fe200078e00ff */
[----:B------:R-:W-:-:S02]  /*1bf50*/  F2FP.PACK_AB R72, R73, R72 ;  /* 0x000000484948723e */ /* 0x000fc400000000ff */
[----:B------:R-:W-:Y:S02]  /*1bf60*/  F2FP.PACK_AB R68, R69, R68 ;  /* 0x000000444544723e */ /* 0x000fe400000000ff */
[C---:B------:R-:W-:Y:S01]  /*1bf70*/  IADD3 R14, R7.reuse, 0x80, RZ ;  /* 0x00000080070e7810 */ /* 0x040fe20007ffe0ff */
[----:B------:R-:W-:Y:S01]  /*1bf80*/  STS [R7+0x80], R112 ;  /* 0x0000807007007388 */ /* 0x000fe20000000800 */
[----:B------:R-:W-:Y:S02]  /*1bf90*/  IADD3 R13, R7, 0x70, RZ ;  /* 0x00000070070d7810 */ /* 0x000fe40007ffe0ff */
[----:B------:R-:W-:Y:S01]  /*1bfa0*/  @P0 IADD3 R13, R14, 0x10, RZ ;  /* 0x000000100e0d0810 */ /* 0x000fe20007ffe0ff */
[----:B------:R-:W-:Y:S01]  /*1bfb0*/  STS [R7+0x480], R114 ;  /* 0x0004807207007388 */ /* 0x000fe20000000800 */
[----:B------:R-:W-:Y:S01]  /*1bfc0*/  SEL R14, R11, 0xffffffe0, !P1 ;  /* 0xffffffe00b0e7807 */ /* 0x000fe20004800000 */
[----:B------:R-:W-:Y:S01]  /*1bfd0*/  IMAD.MOV.U32 R11, RZ, RZ, 0x40 ;  /* 0x00000040ff0b7424 */ /* 0x000fe200078e00ff */
[----:B------:R-:W-:Y:S01]  /*1bfe0*/  F2FP.PACK_AB R70, R71, R70 ;  /* 0x000000464746723e */ /* 0x000fe200000000ff */
[----:B------:R-:W-:Y:S01]  /*1bff0*/  STS [R13], R108 ;  /* 0x0000006c0d007388 */ /* 0x000fe20000000800 */
[----:B------:R-:W-:Y:S01]  /*1c000*/  F2FP.PACK_AB R52, R53, R52 ;  /* 0x000000343534723e */ /* 0x000fe200000000ff */
[----:B------:R-:W-:Y:S01]  /*1c010*/  IMAD.IADD R15, R7, 0x1, R14 ;  /* 0x00000001070f7824 */ /* 0x000fe200078e020e */
[----:B------:R-:W-:Y:S01]  /*1c020*/  SEL R16, R11, 0xffffffc0, !P2 ;  /* 0xffffffc00b107807 */ /* 0x000fe20005000000 */
[----:B------:R-:W-:Y:S01]  /*1c030*/  IMAD.IADD R11, R14, 0x1, R13 ;  /* 0x000000010e0b7824 */ /* 0x000fe200078e020d */
[----:B------:R-:W-:Y:S01]  /*1c040*/  STS [R13+0x400], R110 ;  /* 0x0004006e0d007388 */ /* 0x000fe20000000800 */
[----:B------:R-:W-:-:S02]  /*1c050*/  F2FP.PACK_AB R54, R55, R54 ;  /* 0x000000363736723e */ /* 0x000fc400000000ff */
        /* <DEDUP_REMOVED lines=8> */
[----:B------:R-:W-:Y:S01]  /*1c0e0*/  STS [R11], R100 ;  /* 0x000000640b007388 */ /* 0x000fe20000000800 */
[----:B------:R-:W-:-:S02]  /*1c0f0*/  F2FP.PACK_AB R60, R61, R60 ;  /* 0x0000003c3d3c723e */ /* 0x000fc400000000ff */
[----:B------:R-:W-:Y:S01]  /*1c100*/  F2FP.PACK_AB R62, R63, R62 ;  /* 0x0000003e3f3e723e */ /* 0x000fe200000000ff */
[----:B------:R-:W-:Y:S01]  /*1c110*/  STS [R11+0x400], R102 ;  /* 0x000400660b007388 */ /* 0x000fe20000000800 */
[----:B------:R-:W-:Y:S02]  /*1c120*/  F2FP.PACK_AB R64, R65, R64 ;  /* 0x000000404140723e */ /* 0x000fe400000000ff */
[----:B------:R-:W-:Y:S01]  /*1c130*/  F2FP.PACK_AB R3, R3, R66 ;  /* 0x000000420303723e */ /* 0x000fe200000000ff */
[----:B------:R-:W-:Y:S01]  /*1c140*/  STS [R17+0x80], R96 ;  /* 0x0000806011007388 */ /* 0x000fe20000000800 */
[----:B------:R-:W-:Y:S02]  /*1c150*/  ISETP.NE.U32.AND P1, PT, RZ, c[0x0][0x508], PT ;  /* 0x00014200ff007a0c */ /* 0x000fe40003f25070 */
[----:B------:R-:W-:Y:S01]  /*1c160*/  ISETP.NE.U32.AND P0, PT, RZ, c[0x0][0x500], PT ;  /* 0x00014000ff007a0c */ /* 0x000fe20003f05070 */
[----:B------:R-:W-:Y:S01]  /*1c170*/  STS [R17+0x480], R98 ;  /* 0x0004806211007388 */ /* 0x000fe20000000800 */
[----:B------:R-:W-:-:S02]  /*1c180*/  ISETP.NE.AND.EX P1, PT, RZ, c[0x0][0x50c], PT, P1 ;  /* 0x00014300ff007a0c */ /* 0x000fc40003f25310 */
[----:B------:R-:W-:Y:S01]  /*1c190*/  ISETP.NE.AND.EX P0, PT, RZ, c[0x0][0x504], PT, P0 ;  /* 0x00014100ff007a0c */ /* 0x000fe20003f05300 */
[----:B------:R-:W-:Y:S04]  /*1c1a0*/  STS [R19], R92 ;  /* 0x0000005c13007388 */ /* 0x000fe80000000800 */
[----:B------:R-:W-:Y:S04]  /*1c1b0*/  STS [R19+0x400], R94 ;  /* 0x0004005e13007388 */ /* 0x000fe80000000800 */
[----:B------:R-:W-:Y:S04]  /*1c1c0*/  STS [R21+0x80], R88 ;  /* 0x0000805815007388 */ /* 0x000fe80000000800 */
[----:B------:R-:W-:Y:S04]  /*1c1d0*/  STS [R21+0x480], R90 ;  /* 0x0004805a15007388 */ /* 0x000fe80000000800 */
[----:B------:R-:W-:Y:S04]  /*1c1e0*/  STS [R23], R84 ;  /* 0x0000005417007388 */ /* 0x000fe80000000800 */
[----:B------:R-:W-:Y:S04]  /*1c1f0*/  STS [R23+0x400], R86 ;  /* 0x0004005617007388 */ /* 0x000fe80000000800 */
[----:B------:R-:W-:Y:S04]  /*1c200*/  STS [R7+0x4080], R80 ;  /* 0x0040805007007388 */ /* 0x000fe80000000800 */
[----:B------:R-:W-:Y:S04]  /*1c210*/  STS [R7+0x4480], R82 ;  /* 0x0044805207007388 */ /* 0x000fe80000000800 */
[----:B------:R1:W-:Y:S04]  /*1c220*/  STS [R13+0x4000], R6 ;  /* 0x004000060d007388 */ /* 0x0003e80000000800 */
[----:B------:R-:W-:Y:S04]  /*1c230*/  STS [R13+0x4400], R78 ;  /* 0x0044004e0d007388 */ /* 0x000fe80000000800 */
[----:B------:R-:W-:Y:S04]  /*1c240*/  STS [R15+0x4080], R72 ;  /* 0x004080480f007388 */ /* 0x000fe80000000800 */
[----:B------:R2:W-:Y:S04]  /*1c250*/  STS [R15+0x4480], R4 ;  /* 0x004480040f007388 */ /* 0x0005e80000000800 */
[----:B------:R-:W-:Y:S04]  /*1c260*/  STS [R11+0x4000], R68 ;  /* 0x004000440b007388 */ /* 0x000fe80000000800 */
[----:B------:R-:W-:Y:S04]  /*1c270*/  STS [R11+0x4400], R70 ;  /* 0x004400460b007388 */ /* 0x000fe80000000800 */
[----:B------:R-:W-:Y:S01]  /*1c280*/  STS [R17+0x4080], R52 ;  /* 0x0040803411007388 */ /* 0x000fe20000000800 */
[----:B-1----:R-:W-:-:S03]  /*1c290*/  IMAD.MOV.U32 R6, RZ, RZ, 0x4 ;  /* 0x00000004ff067424 */ /* 0x002fc600078e00ff */
[----:B------:R1:W-:Y:S04]  /*1c2a0*/  STS [R17+0x4480], R54 ;  /* 0x0044803611007388 */ /* 0x0003e80000000800 */
[----:B------:R3:W-:Y:S04]  /*1c2b0*/  STS [R19+0x4000], R56 ;  /* 0x0040003813007388 */ /* 0x0007e80000000800 */
[----:B------:R3:W-:Y:S01]  /*1c2c0*/  STS [R19+0x4400], R58 ;  /* 0x0044003a13007388 */ /* 0x0007e20000000800 */
[----:B--2---:R-:W-:-:S03]  /*1c2d0*/  IMAD.WIDE R14, R221, R6, c[0x0][0x500] ;  /* 0x00014000dd0e7625 */ /* 0x004fc600078e0206 */
[----:B------:R3:W-:Y:S04]  /*1c2e0*/  STS [R21+0x4080], R60 ;  /* 0x0040803c15007388 */ /* 0x0007e80000000800 */
[----:B------:R3:W-:Y:S04]  /*1c2f0*/  STS [R21+0x4480], R62 ;  /* 0x0044803e15007388 */ /* 0x0007e80000000800 */
[----:B------:R3:W-:Y:S04]  /*1c300*/  STS [R23+0x4000], R64 ;  /* 0x0040004017007388 */ /* 0x0007e80000000800 */
[----:B------:R3:W-:Y:S04]  /*1c310*/  STS [R23+0x4400], R3 ;  /* 0x0044000317007388 */ /* 0x0007e80000000800 */
[----:B------:R-:W-:Y:S01]  /*1c320*/  BAR.SYNC.DEFER_BLOCKING 0x1, 0x100 ;  /* 0x0044000000007b1d */ /* 0x000fe20000010000 */
[----:B------:R-:W-:-:S02]  /*1c330*/  IMAD.MOV.U32 R4, RZ, RZ, c[0x0][0x388] ;  /* 0x0000e200ff047624 */ /* 0x000fc400078e00ff */
[----:B-1----:R-:W-:-:S03]  /*1c340*/  @P1 IMAD.WIDE R16, R221, R6, c[0x0][0x508] ;  /* 0x00014200dd101625 */ /* 0x002fc600078e0206 */
[----:B------:R-:W2:Y:S04]  /*1c350*/  @P0 LDG.E R11, [R14.64] ;  /* 0x000000100e0b0981 */ /* 0x000ea8000c1e1900 */
[----:B------:R3:W5:Y:S01]  /*1c360*/  @P1 LDG.E R4, [R16.64] ;  /* 0x0000001010041981 */ /* 0x000762000c1e1900 */
[----:B------:R-:W-:Y:S02]  /*1c370*/  CS2R R6, SRZ ;  /* 0x0000000000067805 */ /* 0x000fe4000001ff00 */
[--C-:B--2---:R-:W-:Y:S01]  /*1c380*/  @P0 SHF.R.S32.HI R7, RZ, 0x1f, R11.reuse ;  /* 0x0000001fff070819 */ /* 0x104fe2000001140b */
[----:B------:R-:W-:Y:S01]  /*1c390*/  @P0 IMAD.MOV.U32 R6, RZ, RZ, R11 ;  /* 0x000000ffff060224 */ /* 0x000fe200078e000b */
[----:B------:R-:W-:Y:S05]  /*1c3a0*/  @P1 BRA `(.L_x_420) ;  /* 0x0000004000001947 */ /* 0x000fea0003800000 */
[----:B---3--:R-:W-:Y:S05]  /*1c3b0*/  @!P0 BRA `(.L_x_420) ;  /* 0x0000003000008947 */ /* 0x008fea0003800000 */
[----:B-----5:R-:W2:Y:S04]  /*1c3c0*/  LDG.E R4, [R14.64] ;  /* 0x000000100e047981 */ /* 0x020ea8000c1e1900 */
[----:B------:R-:W2:Y:S02]  /*1c3d0*/  LDG.E R3, [R14.64+0x4] ;  /* 0x000004100e037981 */ /* 0x000ea4000c1e1900 */
[----:B--2---:R-:W-:-:S02]  /*1c3e0*/  IADD3 R4, -R4, R3, RZ ;  /* 0x0000000304047210 */ /* 0x004fc40007ffe1ff */
.L_x_420:
[----:B---3--:R-:W-:Y:S01]  /*1c3f0*/  LOP3.LUT R13, R10, 0xffffffe0, RZ, 0xc0, !PT ;  /* 0xffffffe00a0d7812 */ /* 0x008fe200078ec0ff */
[----:B------:R-:W1:Y:S01]  /*1c400*/  S2R R40, SR_CTAID.X ;  /* 0x0000000000287919 */ /* 0x000e620000002500 */
[----:B------:R-:W-:Y:S01]  /*1c410*/  SHF.R.S32.HI R11, RZ, 0x1f, R12 ;  /* 0x0000001fff0b7819 */ /* 0x000fe2000001140c */
[----:B------:R-:W-:Y:S01]  /*1c420*/  IMAD.MOV.U32 R14, RZ, RZ, c[0x0][0x4e8] ;  /* 0x00013a00ff0e7624 */ /* 0x000fe200078e00ff */
[----:B------:R-:W-:Y:S01]  /*1c430*/  LEA.HI R3, R9, R9, RZ, 0x1 ;  /* 0x0000000909037211 */ /* 0x000fe200078f08ff */
[----:B------:R-:W-:Y:S01]  /*1c440*/  IMAD.IADD R13, R0, 0x1, -R13 ;  /* 0x00000001000d7824 */ /* 0x000fe200078e0a0d */
[----:B------:R-:W-:Y:S01]  /*1c450*/  LEA.HI R11, R11, R12, RZ, 0x3 ;  /* 0x0000000c0b0b7211 */ /* 0x000fe200078f18ff */
[----:B------:R-:W-:Y:S01]  /*1c460*/  IMAD.MOV.U32 R19, RZ, RZ, R7 ;  /* 0x000000ffff137224 */ /* 0x000fe200078e0007 */
[----:B------:R-:W-:Y:S01]  /*1c470*/  ISETP.NE.AND P1, PT, R14, 0x1, PT ;  /* 0x000000010e00780c */ /* 0x000fe20003f25270 */
[----:B------:R-:W-:Y:S01]  /*1c480*/  IMAD.WIDE.U32 R20, R6, c[0x0][0x3a0], RZ ;  /* 0x0000e80006147a25 */ /* 0x000fe200078e00ff */
[----:B------:R-:W-:Y:S01]  /*1c490*/  SHF.R.S32.HI R10, RZ, 0x1f, R13 ;  /* 0x0000001fff0a7819 */ /* 0x000fe2000001140d */
[----:B------:R-:W-:Y:S01]  /*1c4a0*/  BSSY B0, `(.L_x_421) ;  /* 0x0000073000007945 */ /* 0x000fe20003800000 */
[----:B------:R-:W-:-:S02]  /*1c4b0*/  LOP3.LUT R11, R11, 0xffffff8, RZ, 0xc0, !PT ;  /* 0x0ffffff80b0b7812 */ /* 0x000fc400078ec0ff */
[----:B------:R-:W-:Y:S02]  /*1c4c0*/  LEA.HI R10, R10, R13, RZ, 0x2 ;  /* 0x0000000d0a0a7211 */ /* 0x000fe400078f10ff */
[----:B------:R-:W-:Y:S02]  /*1c4d0*/  IADD3 R11, R12, -R11, RZ ;  /* 0x8000000b0c0b7210 */ /* 0x000fe40007ffe0ff */
[----:B------:R-:W-:Y:S02]  /*1c4e0*/  LOP3.LUT R12, R3, 0x1ffffffe, RZ, 0xc0, !PT ;  /* 0x1ffffffe030c7812 */ /* 0x000fe400078ec0ff */
[----:B------:R-:W-:Y:S02]  /*1c4f0*/  SHF.R.S32.HI R14, RZ, 0x2, R10 ;  /* 0x00000002ff0e7819 */ /* 0x000fe4000001140a */
[----:B------:R-:W-:Y:S01]  /*1c500*/  LOP3.LUT P2, RZ, R13, 0x3, RZ, 0xc0, !PT ;  /* 0x000000030dff7812 */ /* 0x000fe2000784c0ff */
[----:B------:R-:W-:Y:S01]  /*1c510*/  IMAD R13, R7, c[0x0][0x3a0], RZ ;  /* 0x0000e800070d7a24 */ /* 0x000fe200078e02ff */
[----:B------:R-:W-:Y:S01]  /*1c520*/  MOV R18, R6 ;  /* 0x0000000600127202 */ /* 0x000fe20000000f00 */
[----:B------:R-:W-:Y:S01]  /*1c530*/  IMAD.IADD R10, R9, 0x1, -R12 ;  /* 0x00000001090a7824 */ /* 0x000fe200078e0a0c */
[-C--:B------:R-:W-:Y:S01]  /*1c540*/  LEA.HI R9, R5, R0.reuse, RZ, 0x3 ;  /* 0x0000000005097211 */ /* 0x080fe200078f18ff */
[----:B------:R-:W-:Y:S01]  /*1c550*/  IMAD R3, R11, 0x10, R14 ;  /* 0x000000100b037824 */ /* 0x000fe200078e020e */
[----:B------:R-:W-:Y:S01]  /*1c560*/  LEA.HI R5, R5, R0, RZ, 0x6 ;  /* 0x0000000005057211 */ /* 0x000fe200078f30ff */
[----:B------:R-:W-:Y:S01]  /*1c570*/  IMAD R7, R6, c[0x0][0x3a4], R13 ;  /* 0x0000e90006077a24 */ /* 0x000fe200078e020d */
[----:B------:R-:W-:Y:S01]  /*1c580*/  LOP3.LUT R11, R9, 0xfffffff8, RZ, 0xc0, !PT ;  /* 0xfffffff8090b7812 */ /* 0x000fe200078ec0ff */
[----:B------:R-:W-:Y:S01]  /*1c590*/  IMAD R6, R218, c[0x0][0x490], RZ ;  /* 0x00012400da067a24 */ /* 0x000fe200078e02ff */
[----:B------:R-:W-:Y:S01]  /*1c5a0*/  SHF.R.S32.HI R17, RZ, 0x1f, R221 ;  /* 0x0000001fff117819 */ /* 0x000fe200000114dd */
[----:B------:R-:W-:Y:S01]  /*1c5b0*/  IMAD R13, R10, 0x8, R3 ;  /* 0x000000080a0d7824 */ /* 0x000fe200078e0203 */
[----:B------:R-:W-:Y:S01]  /*1c5c0*/  IADD3 R21, R21, R7, RZ ;  /* 0x0000000715157210 */ /* 0x000fe20007ffe0ff */
[----:B------:R-:W-:Y:S01]  /*1c5d0*/  IMAD R7, R219, c[0x0][0x494], R6 ;  /* 0x00012500db077a24 */ /* 0x000fe200078e0206 */
[----:B------:R-:W-:Y:S01]  /*1c5e0*/  SEL R17, R17, RZ, !P0 ;  /* 0x000000ff11117207 */ /* 0x000fe20004000000 */
[----:B-1----:R-:W-:Y:S01]  /*1c5f0*/  IMAD R6, R40, 0x80, R13 ;  /* 0x0000008028067824 */ /* 0x002fe200078e020d */
[----:B------:R-:W-:Y:S01]  /*1c600*/  SEL R14, R221, RZ, !P0 ;  /* 0x000000ffdd0e7207 */ /* 0x000fe20004000000 */
[----:B------:R-:W-:Y:S01]  /*1c610*/  IMAD.WIDE.U32 R18, R219, c[0x0][0x490], R18 ;  /* 0x00012400db127a25 */ /* 0x000fe200078e0012 */
[----:B------:R-:W-:-:S03]  /*1c620*/  SHF.R.S32.HI R9, RZ, 0x3, R9 ;  /* 0x00000003ff097819 */ /* 0x000fc60000011409 */
[----:B------:R-:W-:Y:S01]  /*1c630*/  IMAD.IADD R0, R0, 0x1, -R11 ;  /* 0x0000000100007824 */ /* 0x000fe200078e0a0b */
[----:B------:R-:W-:Y:S01]  /*1c640*/  IADD3 R19, R19, R7, RZ ;  /* 0x0000000713137210 */ /* 0x000fe20007ffe0ff */
[----:B------:R-:W-:-:S03]  /*1c650*/  @P1 IMAD.HI.U32 R11, R6, c[0x0][0x4ec], RZ ;  /* 0x00013b00060b1a27 */ /* 0x000fc600078e00ff */
[----:B------:R-:W-:Y:S01]  /*1c660*/  LEA R13, R0, R9, 0x5 ;  /* 0x00000009000d7211 */ /* 0x000fe200078e28ff */
[----:B------:R-:W-:Y:S02]  /*1c670*/  IMAD R218, R218, c[0x0][0x3e8], RZ ;  /* 0x0000fa00dada7a24 */ /* 0x000fe400078e02ff */
[----:B------:R-:W-:Y:S01]  /*1c680*/  IMAD.MOV.U32 R10, RZ, RZ, R6 ;  /* 0x000000ffff0a7224 */ /* 0x000fe200078e0006 */
[----:B------:R-:W-:Y:S01]  /*1c690*/  @P1 SHF.R.U32.HI R10, RZ, c[0x0][0x4f0], R11 ;  /* 0x00013c00ff0a1a19 */ /* 0x000fe2000001160b */
[C---:B------:R-:W-:Y:S02]  /*1c6a0*/  IMAD R7, R219.reuse, c[0x0][0x3ec], R218 ;  /* 0x0000fb00db077a24 */ /* 0x040fe400078e02da */
[----:B------:R-:W-:Y:S01]  /*1c6b0*/  IMAD.WIDE.U32 R20, R219, c[0x0][0x3e8], R20 ;  /* 0x0000fa00db147a25 */ /* 0x000fe200078e0014 */
[----:B------:R-:W-:-:S03]  /*1c6c0*/  SHF.R.S32.HI R16, RZ, 0x1f, R10 ;  /* 0x0000001fff107819 */ /* 0x000fc6000001140a */
[----:B------:R-:W-:Y:S02]  /*1c6d0*/  IMAD.IADD R21, R21, 0x1, R7 ;  /* 0x0000000115157824 */ /* 0x000fe400078e0207 */
[----:B------:R-:W-:Y:S02]  /*1c6e0*/  IMAD.MOV R7, RZ, RZ, -R10 ;  /* 0x000000ffff077224 */ /* 0x000fe400078e0a0a */
[----:B------:R-:W-:Y:S02]  /*1c6f0*/  IMAD R11, R17, c[0x0][0x498], RZ ;  /* 0x00012600110b7a24 */ /* 0x000fe400078e02ff */
[----:B------:R-:W-:-:S04]  /*1c700*/  IMAD.WIDE.U32 R18, R14, c[0x0][0x498], R18 ;  /* 0x000126000e127a25 */ /* 0x000fc800078e0012 */
[----:B------:R-:W-:Y:S01]  /*1c710*/  IMAD R6, R7, c[0x0][0x4e8], R6 ;  /* 0x00013a0007067a24 */ /* 0x000fe200078e0206 */
[----:B------:R-:W-:Y:S01]  /*1c720*/  IADD3 R10, P0, R10, R18, RZ ;  /* 0x000000120a0a7210 */ /* 0x000fe20007f1e0ff */
[----:B------:R-:W-:Y:S02]  /*1c730*/  IMAD R11, R14, c[0x0][0x49c], R11 ;  /* 0x000127000e0b7a24 */ /* 0x000fe400078e020b */
[----:B------:R-:W-:Y:S01]  /*1c740*/  IMAD R13, R40, 0x80, R13 ;  /* 0x00000080280d7824 */ /* 0x000fe200078e020d */
[----:B------:R-:W-:Y:S01]  /*1c750*/  SHF.R.S32.HI R15, RZ, 0x1f, R6 ;  /* 0x0000001fff0f7819 */ /* 0x000fe20000011406 */
[----:B------:R-:W-:Y:S01]  /*1c760*/  IMAD.SHL.U32 R23, R9, 0x40, RZ ;  /* 0x0000004009177824 */ /* 0x000fe200078e00ff */
[----:B------:R-:W-:Y:S01]  /*1c770*/  IADD3.X R11, R16, R19, R11, P0, !PT ;  /* 0x00000013100b7210 */ /* 0x000fe200007fe40b */
[----:B------:R-:W-:Y:S01]  /*1c780*/  @P1 IMAD.HI.U32 R12, R13, c[0x0][0x4ec], RZ ;  /* 0x00013b000d0c1a27 */ /* 0x000fe200078e00ff */
[----:B------:R-:W-:Y:S02]  /*1c790*/  MOV R7, R13 ;  /* 0x0000000d00077202 */ /* 0x000fe40000000f00 */
[----:B------:R-:W-:Y:S01]  /*1c7a0*/  LEA R16, R40, R3, 0x7 ;  /* 0x0000000328107211 */ /* 0x000fe200078e38ff */
[----:B------:R-:W-:Y:S01]  /*1c7b0*/  IMAD R15, R15, c[0x0][0x488], RZ ;  /* 0x000122000f0f7a24 */ /* 0x000fe200078e02ff */
[----:B------:R-:W-:Y:S01]  /*1c7c0*/  @P1 SHF.R.U32.HI R7, RZ, c[0x0][0x4f0], R12 ;  /* 0x00013c00ff071a19 */ /* 0x000fe2000001160c */
[----:B------:R-:W-:Y:S01]  /*1c7d0*/  IMAD.WIDE.U32 R10, R6, c[0x0][0x488], R10 ;  /* 0x00012200060a7a25 */ /* 0x000fe200078e000a */
[----:B------:R-:W-:-:S02]  /*1c7e0*/  LOP3.LUT R23, R23, 0x1c0, RZ, 0xc0, !PT ;  /* 0x000001c017177812 */ /* 0x000fc400078ec0ff */
[----:B------:R-:W-:Y:S01]  /*1c7f0*/  LEA R40, R40, R9, 0x7 ;  /* 0x0000000928287211 */ /* 0x000fe200078e38ff */
[----:B------:R-:W-:Y:S01]  /*1c800*/  IMAD R15, R6, c[0x0][0x48c], R15 ;  /* 0x00012300060f7a24 */ /* 0x000fe200078e020f */
[----:B------:R-:W-:Y:S01]  /*1c810*/  LEA R12, P0, R10, c[0x0][0x450], 0x2 ;  /* 0x000114000a0c7a11 */ /* 0x000fe200078010ff */
[----:B------:R-:W-:Y:S01]  /*1c820*/  IMAD R17, R17, c[0x0][0x3f0], RZ ;  /* 0x0000fc0011117a24 */ /* 0x000fe200078e02ff */
[----:B------:R-:W-:Y:S01]  /*1c830*/  SHF.R.U32.HI R6, RZ, 0x3, R23 ;  /* 0x00000003ff067819 */ /* 0x000fe20000011617 */
[----:B------:R-:W-:Y:S01]  /*1c840*/  IMAD.SHL.U32 R0, R0, 0x8, RZ ;  /* 0x0000000800007824 */ /* 0x000fe200078e00ff */
[----:B------:R-:W-:Y:S01]  /*1c850*/  IADD3 R11, R11, R15, RZ ;  /* 0x0000000f0b0b7210 */ /* 0x000fe20007ffe0ff */
[----:B------:R-:W-:Y:S01]  /*1c860*/  SHFL.IDX PT, R42, R12, RZ, 0x1c1f ;  /* 0x001c1fff0c2a7589 */ /* 0x000fe200000e0000 */
[----:B------:R-:W-:Y:S02]  /*1c870*/  IMAD R17, R14, c[0x0][0x3f4], R17 ;  /* 0x0000fd000e117a24 */ /* 0x000fe400078e0211 */
[----:B------:R-:W-:Y:S01]  /*1c880*/  LEA.HI.X R11, R10, c[0x0][0x454], R11, 0x2, P0 ;  /* 0x000115000a0b7a11 */ /* 0x000fe200000f140b */
[----:B-----5:R-:W-:Y:S01]  /*1c890*/  SHFL.IDX PT, R34, R12, 0x1, 0x1c1f ;  /* 0x003c1f000c227f89 */ /* 0x020fe200000e0000 */
[----:B------:R-:W-:Y:S01]  /*1c8a0*/  SHF.R.S32.HI R10, RZ, 0x1f, R7 ;  /* 0x0000001fff0a7819 */ /* 0x000fe20000011407 */
[----:B------:R-:W-:Y:S01]  /*1c8b0*/  IMAD.WIDE.U32 R14, R14, c[0x0][0x3f0], R20 ;  /* 0x0000fc000e0e7a25 */ /* 0x000fe200078e0014 */
[----:B------:R-:W-:Y:S01]  /*1c8c0*/  LOP3.LUT R19, R23, 0x38, R0, 0xf8, !PT ;  /* 0x0000003817137812 */ /* 0x000fe200078ef800 */
[----:B------:R-:W1:Y:S01]  /*1c8d0*/  SHFL.IDX PT, R43, R11, RZ, 0x1c1f ;  /* 0x001c1fff0b2b7589 */ /* 0x000e6200000e0000 */
[----:B------:R-:W-:Y:S01]  /*1c8e0*/  IADD3 R36, R0, 0x40, RZ ;  /* 0x0000004000247810 */ /* 0x000fe20007ffe0ff */
[----:B------:R-:W-:Y:S01]  /*1c8f0*/  IMAD.MOV R32, RZ, RZ, -R7 ;  /* 0x000000ffff207224 */ /* 0x000fe200078e0a07 */
[----:B------:R-:W-:Y:S01]  /*1c900*/  LOP3.LUT R6, R19, R6, RZ, 0x3c, !PT ;  /* 0x0000000613067212 */ /* 0x000fe200078e3cff */
[----:B------:R-:W2:Y:S01]  /*1c910*/  SHFL.IDX PT, R35, R11, 0x1, 0x1c1f ;  /* 0x003c1f000b237f89 */ /* 0x000ea200000e0000 */
[----:B------:R-:W-:Y:S01]  /*1c920*/  IMAD R3, R4, c[0x0][0x4e8], RZ ;  /* 0x00013a0004037a24 */ /* 0x000fe200078e02ff */
[----:B------:R-:W-:Y:S01]  /*1c930*/  IADD3 R4, R16, 0x8, RZ ;  /* 0x0000000810047810 */ /* 0x000fe20007ffe0ff */
[----:B------:R-:W-:-:S02]  /*1c940*/  IMAD.IADD R15, R15, 0x1, R17 ;  /* 0x000000010f0f7824 */ /* 0x000fc400078e0211 */
[----:B------:R-:W-:Y:S01]  /*1c950*/  IMAD R32, R32, c[0x0][0x4e8], R13 ;  /* 0x00013a0020207a24 */ /* 0x000fe200078e020d */
[-C--:B------:R-:W-:Y:S01]  /*1c960*/  ISETP.GE.OR P1, PT, R16, R3.reuse, P2 ;  /* 0x000000031000720c */ /* 0x080fe20001726670 */
[----:B------:R-:W-:Y:S01]  /*1c970*/  IMAD R10, R10, c[0x0][0x3e0], RZ ;  /* 0x0000f8000a0a7a24 */ /* 0x000fe200078e02ff */
[----:B------:R-:W-:Y:S01]  /*1c980*/  ISETP.GE.OR P0, PT, R4, R3, P2 ;  /* 0x000000030400720c */ /* 0x000fe20001706670 */
[----:B------:R-:W-:Y:S02]  /*1c990*/  IMAD.SHL.U32 R5, R5, 0x8, RZ ;  /* 0x0000000805057824 */ /* 0x000fe400078e00ff */
[C---:B------:R-:W-:Y:S02]  /*1c9a0*/  IMAD R10, R7.reuse, c[0x0][0x3e4], R10 ;  /* 0x0000f900070a7a24 */ /* 0x040fe400078e020a */
[----:B------:R-:W-:Y:S01]  /*1c9b0*/  IMAD.WIDE.U32 R14, R7, c[0x0][0x3e0], R14 ;  /* 0x0000f800070e7a25 */ /* 0x000fe200078e000e */
[----:B------:R-:W-:Y:S02]  /*1c9c0*/  SHF.R.S32.HI R7, RZ, 0x1f, R32 ;  /* 0x0000001fff077819 */ /* 0x000fe40000011420 */
[----:B------:R-:W-:Y:S01]  /*1c9d0*/  LOP3.LUT R5, R6, 0x7ffffe00, R5, 0xf8, !PT ;  /* 0x7ffffe0006057812 */ /* 0x000fe200078ef805 */
[----:B------:R-:W-:-:S02]  /*1c9e0*/  IMAD.IADD R15, R15, 0x1, R10 ;  /* 0x000000010f0f7824 */ /* 0x000fc400078e020a */
[----:B------:R-:W-:Y:S01]  /*1c9f0*/  IMAD R7, R7, c[0x0][0x3d8], RZ ;  /* 0x0000f60007077a24 */ /* 0x000fe200078e02ff */
[----:B------:R-:W-:Y:S01]  /*1ca00*/  SHF.L.U32 R41, R5, 0x1, RZ ;  /* 0x0000000105297819 */ /* 0x000fe200000006ff */
[----:B-1----:R1:W-:Y:S02]  /*1ca10*/  @!P1 ST.E [R42.64], R2 ;  /* 0x000000022a009985 */ /* 0x0023e4000c101910 */
[C---:B------:R-:W-:Y:S02]  /*1ca20*/  IMAD R10, R32.reuse, c[0x0][0x3dc], R7 ;  /* 0x0000f700200a7a24 */ /* 0x040fe400078e0207 */
[----:B------:R-:W-:Y:S01]  /*1ca30*/  IMAD.WIDE.U32 R32, R32, c[0x0][0x3d8], R14 ;  /* 0x0000f60020207a25 */ /* 0x000fe200078e000e */
[----:B--2---:R1:W-:Y:S03]  /*1ca40*/  @!P0 ST.E [R34.64], R8 ;  /* 0x0000000822008985 */ /* 0x0043e6000c101910 */
[----:B------:R-:W-:Y:S01]  /*1ca50*/  IMAD.IADD R10, R33, 0x1, R10 ;  /* 0x00000001210a7824 */ /* 0x000fe200078e020a */
[----:B------:R1:W2:Y:S01]  /*1ca60*/  LDS.128 R28, [R41+0x1080] ;  /* 0x00108000291c7984 */ /* 0x0002a20000000c00 */
[----:B------:R-:W-:-:S03]  /*1ca70*/  LEA R38, P0, R32, c[0x0][0x380], 0x1 ;  /* 0x0000e00020267a11 */ /* 0x000fc600078008ff */
[----:B------:R1:W3:Y:S01]  /*1ca80*/  LDS.128 R24, [R41+0x2080] ;  /* 0x0020800029187984 */ /* 0x0002e20000000c00 */
[----:B------:R-:W-:Y:S02]  /*1ca90*/  LEA.HI.X R37, R32, c[0x0][0x384], R10, 0x1, P0 ;  /* 0x0000e10020257a11 */ /* 0x000fe400000f0c0a */
[----:B------:R-:W-:Y:S01]  /*1caa0*/  ISETP.GE.AND P0, PT, R40, R3, PT ;  /* 0x000000032800720c */ /* 0x000fe20003f06270 */
[----:B------:R1:W4:Y:S04]  /*1cab0*/  LDS.128 R20, [R41+0x3080] ;  /* 0x0030800029147984 */ /* 0x0003280000000c00 */
        /* <DEDUP_REMOVED lines=17> */
.L_x_422:
[----:B------:R-:W-:Y:S05]  /*1cbd0*/  BSYNC B0 ;  /* 0x0000000000007941 */ /* 0x000fea0003800000 */
.L_x_421:
        /* <DEDUP_REMOVED lines=12> */
[----:B--2---:R2:W-:Y:S03]  /*1cca0*/  @!P1 ST.E.128 [R8.64], R28 ;  /* 0x0000001c08009985 */ /* 0x0045e6000c101d10 */
[----:B------:R-:W-:-:S05]  /*1ccb0*/  @!P0 IMAD.WIDE R10, R2, 0x2, R10 ;  /* 0x00000002020a8825 */ /* 0x000fca00078e020a */
[----:B------:R2:W-:Y:S02]  /*1ccc0*/  @!P0 ST.E.128 [R10.64], R16 ;  /* 0x000000100a008985 */ /* 0x0005e4000c101d10 */
.L_x_424:
[----:B------:R-:W-:Y:S05]  /*1ccd0*/  BSYNC B0 ;  /* 0x0000000000007941 */ /* 0x000fea0003800000 */
.L_x_423:
        /* <DEDUP_REMOVED lines=15> */
.L_x_426:
[----:B------:R-:W-:Y:S05]  /*1cdd0*/  BSYNC B0 ;  /* 0x0000000000007941 */ /* 0x000fea0003800000 */
.L_x_425:
[----:B------:R-:W-:Y:S01]  /*1cde0*/  IADD3 R40, R40, 0x60, RZ ;  /* 0x0000006028287810 */ /* 0x000fe20007ffe0ff */
[----:B---3--:R3:W1:Y:S03]  /*1cdf0*/  SHFL.IDX PT, R9, R37, 0x3, 0x181f ;  /* 0x00781f0025097f89 */ /* 0x00866600000e0000 */
[----:B------:R-:W-:Y:S01]  /*1ce00*/  ISETP.GE.AND P0, PT, R40, R3, PT ;  /* 0x000000032800720c */ /* 0x000fe20003f06270 */
[----:B------:R3:W2:-:S12]  /*1ce10*/  SHFL.IDX PT, R8, R38, 0x3, 0x181f ;  /* 0x00781f0026087f89 */ /* 0x00069800000e0000 */
[----:B------:R-:W-:Y:S05]  /*1ce20*/  @P0 EXIT ;  /* 0x000000000000094d */ /* 0x000fea0003800000 */
[----:B------:R-:W-:-:S13]  /*1ce30*/  ISETP.GE.AND P0, PT, R0, c[0x0][0x3c8], PT ;  /* 0x0000f20000007a0c */ /* 0x000fda0003f06270 */
[----:B-12---:R-:W-:-:S05]  /*1ce40*/  @!P0 IMAD.WIDE R2, R0, 0x2, R8 ;  /* 0x0000000200028825 */ /* 0x006fca00078e0208 */
        /* <DEDUP_REMOVED lines=9> */
.L_x_419:
        /* <DEDUP_REMOVED lines=18> */
.L_x_427:
        /* <DEDUP_REMOVED lines=19> */
[----:B------:R-:W-:-:S04]  /*1d130*/  IMAD.WIDE.U32 R12, R219, c[0x0][0x490], R12 ;  /* 0x00012400db0c7a25 */ /* 0x000fc800078e000c */
[----:B------:R-:W-:Y:S01]  /*1d140*/  IMAD R14, R4, c[0x0][0x498], RZ ;  /* 0x00012600040e7a24 */ /* 0x000fe200078e02ff */
[----:B------:R-:W-:-:S03]  /*1d150*/  IADD3 R13, R3, R13, RZ ;  /* 0x0000000d030d7210 */ /* 0x000fc60007ffe0ff */
[----:B------:R-:W-:Y:S02]  /*1d160*/  IMAD R3, R221, c[0x0][0x49c], R14 ;  /* 0x00012700dd037a24 */ /* 0x000fe400078e020e */
[----:B------:R-:W-:-:S04]  /*1d170*/  @P0 IMAD.HI.U32 R5, R7, c[0x0][0x4ec], RZ ;  /* 0x00013b0007050a27 */ /* 0x000fc800078e00ff */
[----:B------:R-:W-:Y:S01]  /*1d180*/  IMAD.WIDE.U32 R12, R221, c[0x0][0x498], R12 ;  /* 0x00012600dd0c7a25 */ /* 0x000fe200078e000c */
[----:B------:R-:W-:-:S04]  /*1d190*/  @P0 SHF.R.U32.HI R6, RZ, c[0x0][0x4f0], R5 ;  /* 0x00013c00ff060a19 */ /* 0x000fc80000011605 */
[--C-:B------:R-:W-:Y:S01]  /*1d1a0*/  SHF.R.S32.HI R5, RZ, 0x1f, R6.reuse ;  /* 0x0000001fff057819 */ /* 0x100fe20000011406 */
[----:B------:R-:W-:Y:S01]  /*1d1b0*/  IMAD.MOV R10, RZ, RZ, -R6 ;  /* 0x000000ffff0a7224 */ /* 0x000fe200078e0a06 */
[----:B------:R-:W-:-:S03]  /*1d1c0*/  IADD3 R12, P0, R6, R12, RZ ;  /* 0x0000000c060c7210 */ /* 0x000fc60007f1e0ff */
[----:B------:R-:W-:Y:S01]  /*1d1d0*/  IMAD R10, R10, c[0x0][0x4e8], R7 ;  /* 0x00013a000a0a7a24 */ /* 0x000fe200078e0207 */
[----:B------:R-:W-:-:S04]  /*1d1e0*/  IADD3.X R13, R5, R13, R3, P0, !PT ;  /* 0x0000000d050d7210 */ /* 0x000fc800007fe403 */
[----:B------:R-:W-:Y:S01]  /*1d1f0*/  SHF.R.S32.HI R6, RZ, 0x1f, R10 ;  /* 0x0000001fff067819 */ /* 0x000fe2000001140a */
[----:B------:R-:W-:-:S04]  /*1d200*/  IMAD.WIDE.U32 R12, R10, c[0x0][0x488], R12 ;  /* 0x000122000a0c7a25 */ /* 0x000fc800078e000c */
[----:B------:R-:W-:Y:S01]  /*1d210*/  IMAD R3, R6, c[0x0][0x488], RZ ;  /* 0x0001220006037a24 */ /* 0x000fe200078e02ff */
[----:B------:R-:W-:-:S03]  /*1d220*/  LEA R6, P0, R12, c[0x0][0x450], 0x2 ;  /* 0x000114000c067a11 */ /* 0x000fc600078010ff */
[----:B------:R-:W-:-:S05]  /*1d230*/  IMAD R3, R10, c[0x0][0x48c], R3 ;  /* 0x000123000a037a24 */ /* 0x000fca00078e0203 */
[----:B------:R-:W-:-:S04]  /*1d240*/  IADD3 R3, R13, R3, RZ ;  /* 0x000000030d037210 */ /* 0x000fc80007ffe0ff */
[----:B------:R-:W-:Y:S02]  /*1d250*/  LEA.HI.X R7, R12, c[0x0][0x454], R3, 0x2, P0 ;  /* 0x000115000c077a11 */ /* 0x000fe400000f1403 */
[----:B------:R-:W-:-:S05]  /*1d260*/  MOV R3, 0xff800000 ;  /* 0xff80000000037802 */ /* 0x000fca0000000f00 */
[----:B------:R1:W-:Y:S02]  /*1d270*/  STG.E [R6.64], R3 ;  /* 0x0000000306007986 */ /* 0x0003e4000c101910 */
.L_x_429:
[----:B------:R-:W-:Y:S05]  /*1d280*/  BSYNC B0 ;  /* 0x0000000000007941 */ /* 0x000fea0003800000 */
.L_x_428:
[----:B------:R-:W2:Y:S01]  /*1d290*/  S2R R5, SR_CTAID.X ;  /* 0x0000000000057919 */ /* 0x000ea20000002500 */
[----:B-1----:R-:W-:Y:S01]  /*1d2a0*/  SHF.R.S32.HI R3, RZ, 0x1f, R0 ;  /* 0x0000001fff037819 */ /* 0x002fe20000011400 */
[----:B------:R-:W-:Y:S01]  /*1d2b0*/  IMAD R7, R9, c[0x0][0x3a0], RZ ;  /* 0x0000e80009077a24 */ /* 0x000fe200078e02ff */
[----:B------:R-:W-:Y:S01]  /*1d2c0*/  BSSY B0, `(.L_x_430) ;  /* 0x0000036000007945 */ /* 0x000fe20003800000 */
[----:B------:R-:W-:Y:S01]  /*1d2d0*/  IMAD.WIDE.U32 R10, R8, c[0x0][0x3a0], RZ ;  /* 0x0000e800080a7a25 */ /* 0x000fe200078e00ff */
[----:B------:R-:W-:-:S03]  /*1d2e0*/  LEA.HI R3, R3, R0, RZ, 0x3 ;  /* 0x0000000003037211 */ /* 0x000fc600078f18ff */
[----:B------:R-:W-:Y:S01]  /*1d2f0*/  IMAD R6, R8, c[0x0][0x3a4], R7 ;  /* 0x0000e90008067a24 */ /* 0x000fe200078e0207 */
[----:B------:R-:W-:Y:S01]  /*1d300*/  LOP3.LUT R9, R3, 0xfffffff8, RZ, 0xc0, !PT ;  /* 0xfffffff803097812 */ /* 0x000fe200078ec0ff */
[----:B------:R-:W-:Y:S01]  /*1d310*/  IMAD R218, R218, c[0x0][0x3e8], RZ ;  /* 0x0000fa00dada7a24 */ /* 0x000fe200078e02ff */
[----:B------:R-:W-:Y:S01]  /*1d320*/  MOV R7, c[0x0][0x4e8] ;  /* 0x00013a0000077a02 */ /* 0x000fe20000000f00 */
[----:B------:R-:W-:Y:S01]  /*1d330*/  IMAD R4, R4, c[0x0][0x3f0], RZ ;  /* 0x0000fc0004047a24 */ /* 0x000fe200078e02ff */
[----:B------:R-:W-:Y:S01]  /*1d340*/  IADD3 R9, -R9, R0, RZ ;  /* 0x0000000009097210 */ /* 0x000fe20007ffe1ff */
[----:B------:R-:W-:Y:S01]  /*1d350*/  IMAD R218, R219, c[0x0][0x3ec], R218 ;  /* 0x0000fb00dbda7a24 */ /* 0x000fe200078e02da */
[----:B------:R-:W-:Y:S01]  /*1d360*/  SHF.R.S32.HI R0, RZ, 0x3, R3 ;  /* 0x00000003ff007819 */ /* 0x000fe20000011403 */
[----:B------:R-:W-:Y:S01]  /*1d370*/  IMAD R4, R221, c[0x0][0x3f4], R4 ;  /* 0x0000fd00dd047a24 */ /* 0x000fe200078e0204 */
[----:B------:R-:W-:Y:S01]  /*1d380*/  ISETP.NE.AND P0, PT, R7, 0x1, PT ;  /* 0x000000010700780c */ /* 0x000fe20003f05270 */
[----:B-----5:R-:W-:Y:S01]  /*1d390*/  IMAD R2, R2, c[0x0][0x4e8], RZ ;  /* 0x00013a0002027a24 */ /* 0x020fe200078e02ff */
[----:B------:R-:W-:Y:S01]  /*1d3a0*/  IADD3 R11, R11, R6, RZ ;  /* 0x000000060b0b7210 */ /* 0x000fe20007ffe0ff */
[C---:B------:R-:W-:Y:S01]  /*1d3b0*/  IMAD R6, R9.reuse, 0x20, R0 ;  /* 0x0000002009067824 */ /* 0x040fe200078e0200 */
[----:B------:R-:W-:-:S03]  /*1d3c0*/  SHF.L.U32 R9, R9, 0x3, RZ ;  /* 0x0000000309097819 */ /* 0x000fc600000006ff */
[----:B------:R-:W-:Y:S01]  /*1d3d0*/  IMAD.WIDE.U32 R10, R219, c[0x0][0x3e8], R10 ;  /* 0x0000fa00db0a7a25 */ /* 0x000fe200078e000a */
[C---:B--2---:R-:W-:Y:S02]  /*1d3e0*/  LEA R6, R5.reuse, R6, 0x7 ;  /* 0x0000000605067211 */ /* 0x044fe400078e38ff */
[----:B------:R-:W-:Y:S02]  /*1d3f0*/  LEA R5, R5, R0, 0x7 ;  /* 0x0000000005057211 */ /* 0x000fe400078e38ff */
[----:B------:R-:W-:Y:S01]  /*1d400*/  IADD3 R11, R218, R11, RZ ;  /* 0x0000000bda0b7210 */ /* 0x000fe20007ffe0ff */
[----:B------:R-:W-:Y:S01]  /*1d410*/  @P0 IMAD.HI.U32 R3, R6, c[0x0][0x4ec], RZ ;  /* 0x00013b0006030a27 */ /* 0x000fe200078e00ff */
[----:B------:R-:W-:-:S03]  /*1d420*/  IADD3 R0, R9, 0x40, RZ ;  /* 0x0000004009007810 */ /* 0x000fc60007ffe0ff */
        /* <DEDUP_REMOVED lines=10> */
[----:B------:R-:W-:Y:S02]  /*1d4d0*/  IMAD R7, R7, c[0x0][0x3e4], R8 ;  /* 0x0000f90007077a24 */ /* 0x000fe400078e0208 */
[----:B------:R-:W-:Y:S02]  /*1d4e0*/  IMAD R4, R4, c[0x0][0x3d8], RZ ;  /* 0x0000f60004047a24 */ /* 0x000fe400078e02ff */
[----:B------:R-:W-:Y:S02]  /*1d4f0*/  IMAD.IADD R11, R11, 0x1, R7 ;  /* 0x000000010b0b7824 */ /* 0x000fe400078e0207 */
[C---:B------:R-:W-:Y:S02]  /*1d500*/  IMAD R4, R3.reuse, c[0x0][0x3dc], R4 ;  /* 0x0000f70003047a24 */ /* 0x040fe400078e0204 */
[----:B------:R-:W-:-:S05]  /*1d510*/  IMAD.WIDE.U32 R10, R3, c[0x0][0x3d8], R10 ;  /* 0x0000f600030a7a25 */ /* 0x000fca00078e000a */
[----:B------:R-:W-:Y:S02]  /*1d520*/  IADD3 R3, R11, R4, RZ ;  /* 0x000000040b037210 */ /* 0x000fe40007ffe0ff */
        /* <DEDUP_REMOVED lines=15> */
.L_x_431:
[----:B------:R-:W-:Y:S05]  /*1d620*/  BSYNC B0 ;  /* 0x0000000000007941 */ /* 0x000fea0003800000 */
.L_x_430:
        /* <DEDUP_REMOVED lines=15> */
.L_x_433:
[----:B------:R-:W-:Y:S05]  /*1d720*/  BSYNC B0 ;  /* 0x0000000000007941 */ /* 0x000fea0003800000 */
.L_x_432:
        /* <DEDUP_REMOVED lines=15> */
.L_x_435:
[----:B------:R-:W-:Y:S05]  /*1d820*/  BSYNC B0 ;  /* 0x0000000000007941 */ /* 0x000fea0003800000 */
.L_x_434:
        /* <DEDUP_REMOVED lines=16> */
.L_x_436:
        /* <DEDUP_REMOVED lines=13> */
.L_x_3541:


//--------------------- .text._ZN7cutlass13device_kernelIN5flash19enable_sm80_to_sm89INS1_16FlashAttnFwdSm80INS1_25CollectiveMainloopFwdSm80ILi8ELi1ELb1EN4cute5tupleIJNS5_1CILi128EEES8_S8_EEELi128ENS_6half_tEfNS_4arch4Sm80ELb1ELb0ELb1ELb0ELb0ELb0ELb1ELb0EEENS1_21CollectiveEpilogueFwdIS9_NS6_IJNS7_ILi1EEESF_SF_EEESA_SC_Li256ELb0ELb1ELb0ELb0EEENS1_30DynamicPersistentTileSchedulerILi256ELi256ELb0ELb1ELb0EEEEEEEEEvNT_6ParamsE --------------------------
	.section	.text._ZN7cutlass13device_kernelIN5flash19enable_sm80_to_sm89INS1_16FlashAttnFwdSm80INS1_25CollectiveMainloopFwdSm80ILi8ELi1ELb1EN4cute5tupleIJNS5_1CILi128EEES8_S8_EEELi128ENS_6half_tEfNS_4arch4Sm80ELb1ELb0ELb1ELb0ELb0ELb0ELb1ELb0EEENS1_21CollectiveEpilogueFwdIS9_NS6_IJNS7_ILi1EEESF_SF_EEESA_SC_Li256ELb0ELb1ELb0ELb0EEENS1_30DynamicPersistentTileSchedulerILi256ELi256ELb0ELb1ELb0EEEEEEEEEvNT_6ParamsE,"ax",@progbits
	.sectioninfo	@"SHI_REGISTERS=255"
	.align	128
.text._ZN7cutlass13device_kernelIN5flash19enable_sm80_to_sm89INS1_16FlashAttnFwdSm80INS1_25CollectiveMainloopFwdSm80ILi8ELi1ELb1EN4cute5tupleIJNS5_1CILi128EEES8_S8_EEELi128ENS_6half_tEfNS_4arch4Sm80ELb1ELb0ELb1ELb0ELb0ELb0ELb1ELb0EEENS1_21CollectiveEpilogueFwdIS9_NS6_IJNS7_ILi1EEESF_SF_EEESA_SC_Li256ELb0ELb1ELb0ELb0EEENS1_30DynamicPersistentTileSchedulerILi256ELi256ELb0ELb1ELb0EEEEEEEEEvNT_6ParamsE:
        .type           _ZN7cutlass13device_kernelIN5flash19enable_sm80_to_sm89INS1_16FlashAttnFwdSm80INS1_25CollectiveMainloopFwdSm80ILi8ELi1ELb1EN4cute5tupleIJNS5_1CILi128EEES8_S8_EEELi128ENS_6half_tEfNS_4arch4Sm80ELb1ELb0ELb1ELb0ELb0ELb0ELb1ELb0EEENS1_21CollectiveEpilogueFwdIS9_NS6_IJNS7_ILi1EEESF_SF_EEESA_SC_Li256ELb0ELb1ELb0ELb0EEENS1_30DynamicPersistentTileSchedulerILi256ELi256ELb0ELb1ELb0EEEEEEEEEvNT_6ParamsE,@function
        .size           _ZN7cutlass13device_kernelIN5flash19enable_sm80_to_sm89INS1_16FlashAttnFwdSm80INS1_25CollectiveMainloopFwdSm80ILi8ELi1ELb1EN4cute5tupleIJNS5_1CILi128EEES8_S8_EEELi128ENS_6half_tEfNS_4arch4Sm80ELb1ELb0ELb1ELb0ELb0ELb0ELb1ELb0EEENS1_21CollectiveEpilogueFwdIS9_NS6_IJNS7_ILi1EEESF_SF_EEESA_SC_Li256ELb0ELb1ELb0ELb0EEENS1_30DynamicPersistentTileSchedulerILi256ELi256ELb0ELb1ELb0EEEEEEEEEvNT_6ParamsE,(.L_x_3542 - _ZN7cutlass13device_kernelIN5flash19enable_sm80_to_sm89INS1_16FlashAttnFwdSm80INS1_25CollectiveMainloopFwdSm80ILi8ELi1ELb1EN4cute5tupleIJNS5_1CILi128EEES8_S8_EEELi128ENS_6half_tEfNS_4arch4Sm80ELb1ELb0ELb1ELb0ELb0ELb0ELb1ELb0EEENS1_21CollectiveEpilogueFwdIS9_NS6_IJNS7_ILi1EEESF_SF_EEESA_SC_Li256ELb0ELb1ELb0ELb0EEENS1_30DynamicPersistentTileSchedulerILi256ELi256ELb0ELb1ELb0EEEEEEEEEvNT_6ParamsE)
        .other          _ZN7cutlass13device_kernelIN5flash19enable_sm80_to_sm89INS1_16FlashAttnFwdSm80INS1_25CollectiveMainloopFwdSm80ILi8ELi1ELb1EN4cute5tupleIJNS5_1CILi128EEES8_S8_EEELi128ENS_6half_tEfNS_4arch4Sm80ELb1ELb0ELb1ELb0ELb0ELb0ELb1ELb0EEENS1_21CollectiveEpilogueFwdIS9_NS6_IJNS7_ILi1EEESF_SF_EEESA_SC_Li256ELb0ELb1ELb0ELb0EEENS1_30DynamicPersistentTileSchedulerILi256ELi256ELb0ELb1ELb0EEEEEEEEEvNT_6ParamsE,@"STO_CUDA_ENTRY STV_DEFAULT"
_ZN7cutlass13device_kernelIN5flash19enable_sm80_to_sm89INS1_16FlashAttnFwdSm80INS1_25CollectiveMainloopFwdSm80ILi8ELi1ELb1EN4cute5tupleIJNS5_1CILi128EEES8_S8_EEELi128ENS_6half_tEfNS_4arch4Sm80ELb1ELb0ELb1ELb0ELb0ELb0ELb1ELb0EEENS1_21CollectiveEpilogueFwdIS9_NS6_IJNS7_ILi1EEESF_SF_EEESA_SC_Li256ELb0ELb1ELb0ELb0EEENS1_30DynamicPersistentTileSchedulerILi256ELi256ELb0ELb1ELb0EEEEEEEEEvNT_6ParamsE:
[----:B------:R-:W-:-:S03]  /*0000*/  MOV R1, c[0x0][0x28] ;  /* 0x00000a0000017a02 */ /* 0x000fc60000000f00 */
[----:B------:R-:W1:Y:S01]  /*0010*/  S2R R20, SR_TID.X ;  /* 0x0000000000147919 */ /* 0x000e620000002100 */
[----:B------:R-:W-:-:S03]  /*0020*/  IADD3 R1, R1, -0x78, RZ ;  /* 0xffffff8801017810 */ /* 0x000fc60007ffe0ff */
[----:B------:R-:W2:Y:S01]  /*0030*/  S2R R14, SR_CTAID.X ;  /* 0x00000000000e7919 */ /* 0x000ea20000002500 */
[----:B-1----:R-:W-:-:S05]  /*0040*/  SHF.R.U32.HI R2, RZ, 0x5, R20 ;  /* 0x00000005ff027819 */ /* 0x002fca0000011614 */
[----:B------:R-:W1:Y:S02]  /*0050*/  SHFL.IDX PT, R0, R2, RZ, 0x1f ;  /* 0x00001fff02007589 */ /* 0x000e6400000e0000 */
[----:B-1----:R-:W-:Y:S02]  /*0060*/  ISETP.GE.AND P0, PT, R0, 0x1, PT ;  /* 0x000000010000780c */ /* 0x002fe40003f06270 */
[----:B------:R1:W-:Y:S11]  /*0070*/  STL [R1+0x70], R0 ;  /* 0x0000700001007387 */ /* 0x0003f60000100800 */
[----:B------:R-:W-:Y:S06]  /*0080*/  @P0 BAR.ARV 0x4, 0x100 ;  /* 0x0104000000000b1d */ /* 0x000fec0000002000 */
[----:B--2---:R-:W-:-:S13]  /*0090*/  ISETP.GE.AND P0, PT, R14, c[0x0][0x538], PT ;  /* 0x00014e000e007a0c */ /* 0x004fda0003f06270 */
[----:B------:R-:W-:Y:S05]  /*00a0*/  @P0 EXIT ;  /* 0x000000000000094d */ /* 0x000fea0003800000 */
[----:B-1----:R-:W-:Y:S01]  /*00b0*/  SHF.R.S32.HI R11, RZ, 0x1f, R20 ;  /* 0x0000001fff0b7819 */ /* 0x002fe20000011414 */
[----:B------:R-:W-:-:S03]  /*00c0*/  ULDC.64 UR6, c[0x0][0x118] ;  /* 0x0000460000067ab9 */ /* 0x000fc60000000a00 */
[CC--:B------:R-:W-:Y:S02]  /*00d0*/  LEA.HI R12, R11.reuse, R20.reuse, RZ, 0x3 ;  /* 0x000000140b0c7211 */ /* 0x0c0fe400078f18ff */
[CC--:B------:R-:W-:Y:S02]  /*00e0*/  LEA.HI R2, R11.reuse, R20.reuse, RZ, 0x4 ;  /* 0x000000140b027211 */ /* 0x0c0fe400078f20ff */
[----:B------:R-:W-:Y:S02]  /*00f0*/  LEA.HI R13, R11, R20, RZ, 0x2 ;  /* 0x000000140b0d7211 */ /* 0x000fe400078f10ff */
[----:B------:R-:W-:Y:S02]  /*0100*/  SHF.R.S32.HI R17, RZ, 0x3, R12 ;  /* 0x00000003ff117819 */ /* 0x000fe4000001140c */
[----:B------:R-:W-:Y:S02]  /*0110*/  SHF.R.S32.HI R4, RZ, 0x4, R2 ;  /* 0x00000004ff047819 */ /* 0x000fe40000011402 */
[----:B------:R-:W-:Y:S01]  /*0120*/  LOP3.LUT R0, R2, 0xfffffff0, RZ, 0xc0, !PT ;  /* 0xfffffff002007812 */ /* 0x000fe200078ec0ff */
[----:B------:R-:W-:Y:S01]  /*0130*/  IMAD.SHL.U32 R7, R17, 0x40, RZ ;  /* 0x0000004011077824 */ /* 0x000fe200078e00ff */
[----:B------:R-:W-:-:S02]  /*0140*/  LOP3.LUT R3, R12, 0xfffffff8, RZ, 0xc0, !PT ;  /* 0xfffffff80c037812 */ /* 0x000fc400078ec0ff */
[--C-:B------:R-:W-:Y:S01]  /*0150*/  SHF.R.S32.HI R8, RZ, 0x2, R13.reuse ;  /* 0x00000002ff087819 */ /* 0x100fe2000001140d */
[C---:B------:R-:W-:Y:S01]  /*0160*/  IMAD.IADD R0, R20.reuse, 0x1, -R0 ;  /* 0x0000000114007824 */ /* 0x040fe200078e0a00 */
[----:B------:R-:W-:Y:S01]  /*0170*/  SHF.R.S32.HI R5, RZ, 0x1f, R13 ;  /* 0x0000001fff057819 */ /* 0x000fe2000001140d */
[----:B------:R-:W-:Y:S01]  /*0180*/  IMAD.IADD R6, R20, 0x1, -R3 ;  /* 0x0000000114067824 */ /* 0x000fe200078e0a03 */
[----:B------:R-:W-:Y:S02]  /*0190*/  LEA.HI R2, R2, R4, RZ, 0x1 ;  /* 0x0000000402027211 */ /* 0x000fe400078f08ff */
[----:B------:R-:W-:Y:S01]  /*01a0*/  LEA.HI R3, R5, R8, RZ, 0x3 ;  /* 0x0000000805037211 */ /* 0x000fe200078f18ff */
[----:B------:R-:W-:Y:S01]  /*01b0*/  IMAD.SHL.U32 R18, R6, 0x8, RZ ;  /* 0x0000000806127824 */ /* 0x000fe200078e00ff */
[----:B------:R-:W-:Y:S01]  /*01c0*/  LOP3.LUT R5, R2, 0xfffffffe, RZ, 0xc0, !PT ;  /* 0xfffffffe02057812 */ /* 0x000fe200078ec0ff */
[----:B------:R-:W-:Y:S01]  /*01d0*/  IMAD.SHL.U32 R9, R6, 0x40, RZ ;  /* 0x0000004006097824 */ /* 0x000fe200078e00ff */
[----:B------:R-:W-:-:S02]  /*01e0*/  LOP3.LUT R2, R7, 0x1c0, RZ, 0xc0, !PT ;  /* 0x000001c007027812 */ /* 0x000fc400078ec0ff */
[----:B------:R-:W-:Y:S01]  /*01f0*/  SHF.R.S32.HI R7, RZ, 0x1f, R0 ;  /* 0x0000001fff077819 */ /* 0x000fe20000011400 */
[----:B------:R-:W-:Y:S01]  /*0200*/  IMAD.IADD R201, R4, 0x1, -R5 ;  /* 0x0000000104c97824 */ /* 0x000fe200078e0a05 */
[----:B------:R-:W-:Y:S02]  /*0210*/  LOP3.LUT R3, R3, 0xfffffff8, RZ, 0xc0, !PT ;  /* 0xfffffff803037812 */ /* 0x000fe400078ec0ff */
[----:B------:R-:W-:Y:S02]  /*0220*/  LEA.HI R200, R7, R0, RZ, 0x3 ;  /* 0x0000000007c87211 */ /* 0x000fe400078f18ff */
[----:B------:R-:W-:Y:S01]  /*0230*/  LOP3.LUT R4, R2, 0x38, R18, 0xf8, !PT ;  /* 0x0000003802047812 */ /* 0x000fe200078ef812 */
[----:B------:R-:W-:Y:S01]  /*0240*/  IMAD.IADD R7, R8, 0x1, -R3 ;  /* 0x0000000108077824 */ /* 0x000fe200078e0a03 */
[----:B------:R-:W-:Y:S02]  /*0250*/  SHF.R.U32.HI R3, RZ, 0x3, R2 ;  /* 0x00000003ff037819 */ /* 0x000fe40000011602 */
[C---:B------:R-:W-:Y:S01]  /*0260*/  LOP3.LUT R2, R200.reuse, 0xfffffff8, RZ, 0xc0, !PT ;  /* 0xfffffff8c8027812 */ /* 0x040fe200078ec0ff */
[----:B------:R-:W-:Y:S01]  /*0270*/  IMAD.SHL.U32 R200, R200, 0x40, RZ ;  /* 0x00000040c8c87824 */ /* 0x000fe200078e00ff */
[----:B------:R-:W-:-:S02]  /*0280*/  LEA.HI R10, R11, R20, RZ, 0x5 ;  /* 0x000000140b0a7211 */ /* 0x000fc400078f28ff */
[----:B------:R-:W-:Y:S01]  /*0290*/  LOP3.LUT R8, R4, R3, RZ, 0x3c, !PT ;  /* 0x0000000304087212 */ /* 0x000fe200078e3cff */
[----:B------:R-:W-:Y:S01]  /*02a0*/  IMAD.IADD R5, R0, 0x1, -R2 ;  /* 0x0000000100057824 */ /* 0x000fe200078e0a02 */
[----:B------:R-:W-:Y:S02]  /*02b0*/  LOP3.LUT R2, R10, 0xffffffe0, RZ, 0xc0, !PT ;  /* 0xffffffe00a027812 */ /* 0x000fe400078ec0ff */
[----:B------:R-:W-:Y:S02]  /*02c0*/  LOP3.LUT R0, R9, 0x1c0, RZ, 0xc0, !PT ;  /* 0x000001c009007812 */ /* 0x000fe400078ec0ff */
[----:B------:R-:W-:Y:S01]  /*02d0*/  SHF.R.S32.HI R224, RZ, 0x5, R10 ;  /* 0x00000005ffe07819 */ /* 0x000fe2000001140a */
[----:B------:R-:W-:Y:S01]  /*02e0*/  IMAD.IADD R16, R20, 0x1, -R2 ;  /* 0x0000000114107824 */ /* 0x000fe200078e0a02 */
[----:B------:R-:W-:Y:S02]  /*02f0*/  SHF.R.S32.HI R3, RZ, 0x1f, R10 ;  /* 0x0000001fff037819 */ /* 0x000fe4000001140a */
[----:B------:R-:W-:Y:S01]  /*0300*/  LOP3.LUT R4, R0, 0x8, R12, 0xf8, !PT ;  /* 0x0000000800047812 */ /* 0x000fe200078ef80c */
[----:B------:R-:W-:Y:S01]  /*0310*/  IMAD.MOV.U32 R12, RZ, RZ, 0x10 ;  /* 0x00000010ff0c7424 */ /* 0x000fe200078e00ff */
[----:B------:R-:W-:-:S02]  /*0320*/  SHF.R.U32.HI R2, RZ, 0x3, R0 ;  /* 0x00000003ff027819 */ /* 0x000fc40000011600 */
[----:B------:R-:W-:Y:S01]  /*0330*/  LEA.HI R9, R11, R20, RZ, 0x6 ;  /* 0x000000140b097211 */ /* 0x000fe200078f30ff */
[----:B------:R-:W-:Y:S01]  /*0340*/  IMAD.MOV.U32 R11, RZ, RZ, 0x20 ;  /* 0x00000020ff0b7424 */ /* 0x000fe200078e00ff */
[----:B------:R-:W-:Y:S02]  /*0350*/  LEA.HI R0, R3, R224, RZ, 0x3 ;  /* 0x000000e003007211 */ /* 0x000fe400078f18ff */
[----:B------:R-:W-:Y:S02]  /*0360*/  SHF.R.S32.HI R3, RZ, 0x1f, R16 ;  /* 0x0000001fff037819 */ /* 0x000fe40000011410 */
[----:B------:R-:W-:Y:S01]  /*0370*/  LOP3.LUT R10, R4, R2, RZ, 0x3c, !PT ;  /* 0x00000002040a7212 */ /* 0x000fe200078e3cff */
[----:B------:R-:W-:Y:S01]  /*0380*/  IMAD.SHL.U32 R2, R9, 0x8, RZ ;  /* 0x0000000809027824 */ /* 0x000fe200078e00ff */
[----:B------:R-:W-:Y:S02]  /*0390*/  LOP3.LUT R0, R0, 0xffffff8, RZ, 0xc0, !PT ;  /* 0x0ffffff800007812 */ /* 0x000fe400078ec0ff */
[----:B------:R-:W-:-:S02]  /*03a0*/  LEA.HI R9, R3, R16, RZ, 0x2 ;  /* 0x0000001003097211 */ /* 0x000fc400078f10ff */
[----:B------:R-:W-:Y:S02]  /*03b0*/  LOP3.LUT R3, R7, 0x1, RZ, 0xc0, !PT ;  /* 0x0000000107037812 */ /* 0x000fe400078ec0ff */
[----:B------:R-:W-:Y:S01]  /*03c0*/  LOP3.LUT R8, R8, 0x7ffffe00, R2, 0xf8, !PT ;  /* 0x7ffffe0008087812 */ /* 0x000fe200078ef802 */
[----:B------:R-:W-:Y:S01]  /*03d0*/  IMAD.IADD R2, R224, 0x1, -R0 ;  /* 0x00000001e0027824 */ /* 0x000fe200078e0a00 */
[----:B------:R-:W-:Y:S02]  /*03e0*/  SHF.R.S32.HI R0, RZ, 0x2, R9 ;  /* 0x00000002ff007819 */ /* 0x000fe40000011409 */
[----:B------:R-:W-:Y:S01]  /*03f0*/  ISETP.NE.U32.AND P0, PT, R3, 0x1, PT ;  /* 0x000000010300780c */ /* 0x000fe20003f05070 */
[----:B------:R-:W-:Y:S01]  /*0400*/  IMAD.SHL.U32 R3, R5, 0x40, RZ ;  /* 0x0000004005037824 */ /* 0x000fe200078e00ff */
[----:B------:R-:W-:Y:S01]  /*0410*/  LOP3.LUT R4, R13, 0xfffffffc, RZ, 0xc0, !PT ;  /* 0xfffffffc0d047812 */ /* 0x000fe200078ec0ff */
[----:B------:R-:W-:Y:S01]  /*0420*/  IMAD R15, R2, 0x10, R0 ;  /* 0x00000010020f7824 */ /* 0x000fe200078e0200 */
[----:B------:R-:W-:Y:S01]  /*0430*/  LOP3.LUT P4, RZ, R5, 0x2, RZ, 0xc0, !PT ;  /* 0x0000000205ff7812 */ /* 0x000fe2000788c0ff */
[----:B------:R-:W-:Y:S01]  /*0440*/  IMAD.SHL.U32 R2, R201, 0x8, RZ ;  /* 0x00000008c9027824 */ /* 0x000fe200078e00ff */
[----:B------:R-:W-:Y:S01]  /*0450*/  LOP3.LUT R0, R3, 0x1c0, RZ, 0xc0, !PT ;  /* 0x000001c003007812 */ /* 0x000fe200078ec0ff */
[----:B------:R-:W-:Y:S01]  /*0460*/  IMAD.IADD R3, R20, 0x1, -R4 ;  /* 0x0000000114037824 */ /* 0x000fe200078e0a04 */
[----:B------:R-:W-:Y:S01]  /*0470*/  LOP3.LUT P3, RZ, R5, 0x4, RZ, 0xc0, !PT ;  /* 0x0000000405ff7812 */ /* 0x000fe2000786c0ff */
[----:B------:R-:W-:Y:S01]  /*0480*/  IMAD.SHL.U32 R4, R7, 0x40, RZ ;  /* 0x0000004007047824 */ /* 0x000fe200078e00ff */
[----:B------:R-:W-:Y:S01]  /*0490*/  LOP3.LUT R5, R0, 0x8, R2, 0xf8, !PT ;  /* 0x0000000800057812 */ /* 0x000fe200078ef802 */
[----:B------:R-:W-:Y:S01]  /*04a0*/  STL [R1+0x74], R15 ;  /* 0x0000740f01007387 */ /* 0x000fe20000100800 */
[----:B------:R-:W-:Y:S01]  /*04b0*/  SHF.R.U32.HI R2, RZ, 0x3, R0 ;  /* 0x00000003ff027819 */ /* 0x000fe20000011600 */
[----:B------:R-:W-:Y:S01]  /*04c0*/  IMAD R201, R201, 0x200, R10 ;  /* 0x00000200c9c97824 */ /* 0x000fe200078e020a */
[----:B------:R-:W-:Y:S01]  /*04d0*/  LEA.HI R0, R3, R3, RZ, 0x1 ;  /* 0x0000000303007211 */ /* 0x000fe200078f08ff */
[----:B------:R-:W-:Y:S01]  /*04e0*/  STL [R1+0x48], R14 ;  /* 0x0000480e01007387 */ /* 0x000fe20000100800 */
[----:B------:R-:W-:Y:S01]  /*04f0*/  LOP3.LUT R5, R5, R2, RZ, 0x3c, !PT ;  /* 0x0000000205057212 */ /* 0x000fe200078e3cff */
[----:B------:R-:W-:Y:S01]  /*0500*/  IMAD.MOV.U32 R10, RZ, RZ, 0x40 ;  /* 0x00000040ff0a7424 */ /* 0x000fe200078e00ff */
[----:B------:R-:W-:Y:S01]  /*0510*/  LOP3.LUT R0, R0, 0x1ffffffe, RZ, 0xc0, !PT ;  /* 0x1ffffffe00007812 */ /* 0x000fe200078ec0ff */
[----:B------:R-:W-:Y:S01]  /*0520*/  IMAD.SHL.U32 R228, R8, 0x2, RZ ;  /* 0x0000000208e47824 */ /* 0x000fe200078e00ff */
[----:B------:R-:W-:-:S02]  /*0530*/  LOP3.LUT R2, R4, 0x1c0, RZ, 0xc0, !PT ;  /* 0x000001c004027812 */ /* 0x000fc400078ec0ff */
[----:B------:R-:W-:Y:S01]  /*0540*/  R2P PR, R7, 0x6 ;  /* 0x0000000607007804 */ /* 0x000fe20000000000 */
[----:B------:R-:W-:Y:S01]  /*0550*/  IMAD.IADD R7, R3, 0x1, -R0 ;  /* 0x0000000103077824 */ /* 0x000fe200078e0a00 */
[----:B------:R-:W-:Y:S01]  /*0560*/  LEA.HI R0, R2, R2, RZ, 0x1d ;  /* 0x0000000202007211 */ /* 0x000fe200078fe8ff */
[----:B------:R-:W-:Y:S01]  /*0570*/  IMAD R3, R224, 0x200, R3 ;  /* 0x00000200e0037824 */ /* 0x000fe200078e0203 */
[----:B------:R-:W-:Y:S02]  /*0580*/  SEL R2, R12, 0xfffffff0, !P4 ;  /* 0xfffffff00c027807 */ /* 0x000fe40006000000 */
[----:B------:R-:W-:Y:S01]  /*0590*/  SEL R223, R11, 0xffffffe0, !P3 ;  /* 0xffffffe00bdf7807 */ /* 0x000fe20005800000 */
[----:B------:R-:W-:Y:S01]  /*05a0*/  IMAD.U32 R4, R3, 0x2, R0 ;  /* 0x0000000203047824 */ /* 0x000fe200078e0000 */
[----:B------:R-:W-:Y:S01]  /*05b0*/  LOP3.LUT R0, R9, 0x7ffffffc, RZ, 0xc0, !PT ;  /* 0x7ffffffc09007812 */ /* 0x000fe200078ec0ff */
[----:B------:R-:W-:Y:S01]  /*05c0*/  IMAD R3, R6, 0x20, R17 ;  /* 0x0000002006037824 */ /* 0x000fe200078e0211 */
[----:B------:R-:W-:Y:S01]  /*05d0*/  LOP3.LUT R200, R5, 0x7ffffe00, R200, 0xf8, !PT ;  /* 0x7ffffe0005c87812 */ /* 0x000fe200078ef8c8 */
[----:B------:R-:W-:Y:S01]  /*05e0*/  IMAD.IADD R223, R2, 0x1, R223 ;  /* 0x0000000102df7824 */ /* 0x000fe200078e02df */
[----:B------:R-:W-:Y:S01]  /*05f0*/  IADD3 R2, R18, 0x40, RZ ;  /* 0x0000004012027810 */ /* 0x000fe20007ffe0ff */
[----:B------:R-:W-:Y:S01]  /*0600*/  IMAD.IADD R0, R16, 0x1, -R0 ;  /* 0x0000000110007824 */ /* 0x000fe200078e0a00 */
[----:B------:R1:W-:Y:S01]  /*0610*/  STL [R1+0x6c], R3 ;  /* 0x00006c0301007387 */ /* 0x0003e20000100800 */
[----:B------:R-:W-:-:S02]  /*0620*/  SHF.R.S32.HI R19, RZ, 0x1f, R18 ;  /* 0x0000001fff137819 */ /* 0x000fc40000011412 */
[C---:B------:R-:W-:Y:S01]  /*0630*/  LOP3.LUT P6, RZ, R6.reuse, 0x2, RZ, 0xc0, !PT ;  /* 0x0000000206ff7812 */ /* 0x040fe200078cc0ff */
[----:B------:R2:W-:Y:S01]  /*0640*/  STL [R1+0x2c], R2 ;  /* 0x00002c0201007387 */ /* 0x0005e20000100800 */
[----:B------:R-:W-:Y:S01]  /*0650*/  LOP3.LUT P5, RZ, R6, 0x4, RZ, 0xc0, !PT ;  /* 0x0000000406ff7812 */ /* 0x000fe200078ac0ff */
[----:B------:R-:W-:Y:S01]  /*0660*/  IMAD.SHL.U32 R6, R0, 0x2, RZ ;  /* 0x0000000200067824 */ /* 0x000fe200078e00ff */
[----:B------:R-:W-:Y:S01]  /*0670*/  SEL R5, R11, 0xffffffe0, !P1 ;  /* 0xffffffe00b057807 */ /* 0x000fe20004800000 */
[----:B------:R-:W-:Y:S01]  /*0680*/  IMAD R0, R7, 0x8, R15 ;  /* 0x0000000807007824 */ /* 0x000fe200078e020f */
[----:B------:R-:W-:Y:S01]  /*0690*/  LEA R4, R4, 0x80, 0x1 ;  /* 0x0000008004047811 */ /* 0x000fe200078e08ff */
[----:B------:R-:W-:Y:S01]  /*06a0*/  STL.64 [R1+0x8], R18 ;  /* 0x0000081201007387 */ /* 0x000fe20000100a00 */
[----:B------:R-:W-:Y:S02]  /*06b0*/  LEA R200, R200, 0x100, 0x1 ;  /* 0x00000100c8c87811 */ /* 0x000fe400078e08ff */
[----:B------:R-:W-:Y:S01]  /*06c0*/  LEA R201, R201, 0x8100, 0x1 ;  /* 0x00008100c9c97811 */ /* 0x000fe200078e08ff */
[----:B------:R-:W-:Y:S01]  /*06d0*/  IMAD.IADD R8, R4, 0x1, R5 ;  /* 0x0000000104087824 */ /* 0x000fe200078e0205 */
[----:B------:R-:W-:Y:S01]  /*06e0*/  SEL R202, R10, 0xffffffc0, !P5 ;  /* 0xffffffc00aca7807 */ /* 0x000fe20006800000 */
[--C-:B------:R-:W-:Y:S01]  /*06f0*/  IMAD R224, R224, 0x800, R200.reuse ;  /* 0x00000800e0e07824 */ /* 0x100fe200078e02c8 */
[----:B------:R-:W-:Y:S01]  /*0700*/  IADD3 R207, R201, 0x20, RZ ;  /* 0x00000020c9cf7810 */ /* 0x000fe20007ffe0ff */
[----:B------:R-:W-:Y:S01]  /*0710*/  IMAD R223, R223, 0x2, R200 ;  /* 0x00000002dfdf7824 */ /* 0x000fe200078e02c8 */
[C---:B------:R-:W-:Y:S01]  /*0720*/  @P6 IADD3 R207, R201.reuse, -0x20, RZ ;  /* 0xffffffe0c9cf6810 */ /* 0x040fe20007ffe0ff */
[----:B------:R-:W-:-:S03]  /*0730*/  IMAD.IADD R205, R201, 0x1, R202 ;  /* 0x00000001c9cd7824 */ /* 0x000fc600078e02ca */
[C---:B------:R-:W-:Y:S01]  /*0740*/  IADD3 R222, R207.reuse, 0x800, RZ ;  /* 0x00000800cfde7810 */ /* 0x040fe20007ffe0ff */
[----:B------:R-:W-:Y:S01]  /*0750*/  IMAD.IADD R202, R202, 0x1, R207 ;  /* 0x00000001caca7824 */ /* 0x000fe200078e02cf */
[----:B-1----:R-:W-:Y:S02]  /*0760*/  SEL R3, R10, 0xffffffc0, !P2 ;  /* 0xffffffc00a037807 */ /* 0x002fe40005000000 */
[C---:B------:R-:W-:Y:S02]  /*0770*/  IADD3 R221, R207.reuse, 0x1000, RZ ;  /* 0x00001000cfdd7810 */ /* 0x040fe40007ffe0ff */
[----:B--2---:R-:W-:Y:S01]  /*0780*/  SHF.R.S32.HI R2, RZ, 0x1f, R2 ;  /* 0x0000001fff027819 */ /* 0x004fe20000011402 */
[----:B------:R-:W-:Y:S01]  /*0790*/  IMAD.IADD R7, R4, 0x1, R3 ;  /* 0x0000000104077824 */ /* 0x000fe200078e0203 */
[C---:B------:R-:W-:Y:S02]  /*07a0*/  IADD3 R220, R207.reuse, 0x1800, RZ ;  /* 0x00001800cfdc7810 */ /* 0x040fe40007ffe0ff */
[C---:B------:R-:W-:Y:S01]  /*07b0*/  IADD3 R219, R207.reuse, 0x2000, RZ ;  /* 0x00002000cfdb7810 */ /* 0x040fe20007ffe0ff */
[----:B------:R1:W-:Y:S01]  /*07c0*/  STL [R1+0x44], R2 ;  /* 0x0000440201007387 */ /* 0x0003e20000100800 */
[----:B------:R-:W-:-:S02]  /*07d0*/  IADD3 R218, R207, 0x2800, RZ ;  /* 0x00002800cfda7810 */ /* 0x000fc40007ffe0ff */
[C---:B------:R-:W-:Y:S01]  /*07e0*/  IADD3 R217, R207.reuse, 0x3000, RZ ;  /* 0x00003000cfd97810 */ /* 0x040fe20007ffe0ff */
[----:B------:R2:W-:Y:S01]  /*07f0*/  STL [R1+0x40], R6 ;  /* 0x0000400601007387 */ /* 0x0005e20000100800 */
[C---:B------:R-:W-:Y:S02]  /*0800*/  IADD3 R216, R207.reuse, 0x3800, RZ ;  /* 0x00003800cfd87810 */ /* 0x040fe40007ffe0ff */
[C---:B------:R-:W-:Y:S01]  /*0810*/  IADD3 R215, R207.reuse, 0x4000, RZ ;  /* 0x00004000cfd77810 */ /* 0x040fe20007ffe0ff */
[----:B------:R3:W-:Y:S01]  /*0820*/  STL [R1+0x3c], R0 ;  /* 0x00003c0001007387 */ /* 0x0007e20000100800 */
[C---:B------:R-:W-:Y:S02]  /*0830*/  IADD3 R214, R207.reuse, 0x4800, RZ ;  /* 0x00004800cfd67810 */ /* 0x040fe40007ffe0ff */
[C---:B------:R-:W-:Y:S01]  /*0840*/  IADD3 R213, R207.reuse, 0x5000, RZ ;  /* 0x00005000cfd57810 */ /* 0x040fe20007ffe0ff */
[----:B------:R4:W-:Y:S01]  /*0850*/  STL [R1+0x4c], R4 ;  /* 0x00004c0401007387 */ /* 0x0009e20000100800 */
[----:B------:R-:W-:-:S02]  /*0860*/  IADD3 R212, R207, 0x5800, RZ ;  /* 0x00005800cfd47810 */ /* 0x000fc40007ffe0ff */
[C---:B------:R-:W-:Y:S01]  /*0870*/  IADD3 R211, R207.reuse, 0x6000, RZ ;  /* 0x00006000cfd37810 */ /* 0x040fe20007ffe0ff */
[----:B------:R-:W-:Y:S01]  /*0880*/  STL [R1+0x68], R7 ;  /* 0x0000680701007387 */ /* 0x000fe20000100800 */
[C---:B------:R-:W-:Y:S02]  /*0890*/  IADD3 R210, R207.reuse, 0x6800, RZ ;  /* 0x00006800cfd27810 */ /* 0x040fe40007ffe0ff */
[C---:B------:R-:W-:Y:S01]  /*08a0*/  IADD3 R209, R207.reuse, 0x7000, RZ ;  /* 0x00007000cfd17810 */ /* 0x040fe20007ffe0ff */
[----:B------:R-:W-:Y:S01]  /*08b0*/  STL [R1+0x58], R8 ;  /* 0x0000580801007387 */ /* 0x000fe20000100800 */
[----:B------:R-:W-:Y:S02]  /*08c0*/  IADD3 R208, R207, 0x7800, RZ ;  /* 0x00007800cfd07810 */ /* 0x000fe40007ffe0ff */
[----:B-1----:R-:W-:Y:S02]  /*08d0*/  SEL R2, R11, 0xffffffe0, !P4 ;  /* 0xffffffe00b027807 */ /* 0x002fe40006000000 */
[----:B--2---:R-:W-:-:S03]  /*08e0*/  IADD3 R6, R4, -0x10, RZ ;  /* 0xfffffff004067810 */ /* 0x004fc60007ffe0ff */
[----:B------:R-:W-:Y:S01]  /*08f0*/  IMAD.IADD R204, R200, 0x1, R2 ;  /* 0x00000001c8cc7824 */ /* 0x000fe200078e0202 */
[----:B------:R-:W-:Y:S01]  /*0900*/  @P0 IADD3 R6, R4, 0x10, RZ ;  /* 0x0000001004060810 */ /* 0x000fe20007ffe0ff */
[----:B------:R-:W-:Y:S01]  /*0910*/  IMAD.IADD R225, R2, 0x1, R224 ;  /* 0x0000000102e17824 */ /* 0x000fe200078e02e0 */
[----:B---3--:R-:W-:Y:S01]  /*0920*/  SEL R0, R10, 0xffffffc0, !P3 ;  /* 0xffffffc00a007807 */ /* 0x008fe20005800000 */
[----:B----4-:R-:W-:-:S03]  /*0930*/  IMAD.IADD R4, R8, 0x1, R3 ;  /* 0x0000000108047824 */ /* 0x010fc600078e0203 */
[----:B------:R-:W-:Y:S01]  /*0940*/  IADD3 R206, R0, R200, R2 ;  /* 0x000000c800ce7210 */ /* 0x000fe20007ffe002 */
[----:B------:R-:W-:Y:S02]  /*0950*/  IMAD.IADD R203, R200, 0x1, R0 ;  /* 0x00000001c8cb7824 */ /* 0x000fe400078e0200 */
[C---:B------:R-:W-:Y:S01]  /*0960*/  IMAD.IADD R227, R0.reuse, 0x1, R224 ;  /* 0x0000000100e37824 */ /* 0x040fe200078e02e0 */
[----:B------:R1:W-:Y:S01]  /*0970*/  STL [R1+0x64], R4 ;  /* 0x0000640401007387 */ /* 0x0003e20000100800 */
[----:B------:R-:W-:-:S03]  /*0980*/  IMAD.IADD R226, R0, 0x1, R225 ;  /* 0x0000000100e27824 */ /* 0x000fc600078e02e1 */
[----:B------:R2:W-:Y:S01]  /*0990*/  STL [R1+0x50], R6 ;  /* 0x0000500601007387 */ /* 0x0005e20000100800 */
[--C-:B-1----:R-:W-:Y:S02]  /*09a0*/  IMAD.IADD R4, R5, 0x1, R6.reuse ;  /* 0x0000000105047824 */ /* 0x102fe400078e0206 */
[----:B------:R-:W-:Y:S02]  /*09b0*/  IMAD.IADD R5, R3, 0x1, R6 ;  /* 0x0000000103057824 */ /* 0x000fe400078e0206 */
[----:B------:R-:W-:-:S03]  /*09c0*/  IMAD.IADD R2, R4, 0x1, R3 ;  /* 0x0000000104027824 */ /* 0x000fc600078e0203 */
[----:B------:R2:W-:Y:S04]  /*09d0*/  STL [R1+0x60], R5 ;  /* 0x0000600501007387 */ /* 0x0005e80000100800 */
[----:B------:R2:W-:Y:S04]  /*09e0*/  STL [R1+0x54], R4 ;  /* 0x0000540401007387 */ /* 0x0005e80000100800 */
[----:B------:R2:W-:Y:S02]  /*09f0*/  STL [R1+0x5c], R2 ;  /* 0x00005c0201007387 */ /* 0x0005e40000100800 */
.L_x_478:
[----:B--2---:R-:W2:Y:S01]  /*0a00*/  LDL R4, [R1+0x48] ;  /* 0x0000480001047983 */ /* 0x004ea20000100800 */
[----:B------:R-:W-:Y:S01]  /*0a10*/  IMAD.MOV.U32 R0, RZ, RZ, c[0x0][0x560] ;  /* 0x00015800ff007624 */ /* 0x000fe200078e00ff */
[----:B------:R-:W-:Y:S01]  /*0a20*/  YIELD ;  /* 0x0000000000007946 */ /* 0x000fe20003800000 */
[----:B------:R-:W-:Y:S03]  /*0a30*/  BSSY B0, `(.L_x_437) ;  /* 0x0000016000007945 */ /* 0x000fe60003800000 */
[----:B------:R-:W-:-:S13]  /*0a40*/  ISETP.NE.AND P0, PT, R0, 0x1, PT ;  /* 0x000000010000780c */ /* 0x000fda0003f05270 */
[----:B--2---:R-:W-:Y:S01]  /*0a50*/  @P0 IMAD.HI.U32 R0, R4, c[0x0][0x564], RZ ;  /* 0x0001590004000a27 */ /* 0x004fe200078e00ff */
[----:B------:R-:W-:-:S04]  /*0a60*/  MOV R3, R4 ;  /* 0x0000000400037202 */ /* 0x000fc80000000f00 */
[----:B------:R-:W-:-:S04]  /*0a70*/  @P0 SHF.R.U32.HI R3, RZ, c[0x0][0x568], R0 ;  /* 0x00015a00ff030a19 */ /* 0x000fc80000011600 */
[----:B------:R-:W-:Y:S01]  /*0a80*/  ISETP.GE.AND P0, PT, R3, c[0x0][0x578], PT ;  /* 0x00015e0003007a0c */ /* 0x000fe20003f06270 */
[----:B------:R-:W-:-:S04]  /*0a90*/  IMAD.MOV R2, RZ, RZ, -R3 ;  /* 0x000000ffff027224 */ /* 0x000fc800078e0a03 */
[----:B------:R-:W-:-:S08]  /*0aa0*/  IMAD R2, R2, c[0x0][0x560], R4 ;  /* 0x0001580002027a24 */ /* 0x000fd000078e0204 */
[----:B------:R-:W-:Y:S05]  /*0ab0*/  @!P0 BRA `(.L_x_438) ;  /* 0x0000007000008947 */ /* 0x000fea0003800000 */
[----:B------:R-:W-:-:S04]  /*0ac0*/  MOV R0, c[0x0][0x56c] ;  /* 0x00015b0000007a02 */ /* 0x000fc80000000f00 */
[----:B------:R-:W-:Y:S02]  /*0ad0*/  ISETP.NE.AND P0, PT, R0, 0x1, PT ;  /* 0x000000010000780c */ /* 0x000fe40003f05270 */
[----:B------:R-:W-:-:S11]  /*0ae0*/  MOV R0, R2 ;  /* 0x0000000200007202 */ /* 0x000fd60000000f00 */
[----:B------:R-:W-:-:S05]  /*0af0*/  @P0 IMAD.HI.U32 R4, R2, c[0x0][0x570], RZ ;  /* 0x00015c0002040a27 */ /* 0x000fca00078e00ff */
[----:B------:R-:W-:-:S05]  /*0b00*/  @P0 SHF.R.U32.HI R0, RZ, c[0x0][0x574], R4 ;  /* 0x00015d00ff000a19 */ /* 0x000fca0000011604 */
[----:B------:R-:W-:Y:S01]  /*0b10*/  IMAD R4, R0, c[0x0][0x56c], RZ ;  /* 0x00015b0000047a24 */ /* 0x000fe200078e02ff */
[----:B------:R-:W-:Y:S05]  /*0b20*/  BRA `(.L_x_439) ;  /* 0x0000006000007947 */ /* 0x000fea0003800000 */
.L_x_438:
[----:B------:R-:W-:-:S04]  /*0b30*/  MOV R0, c[0x0][0x554] ;  /* 0x0001550000007a02 */ /* 0x000fc80000000f00 */
[----:B------:R-:W-:Y:S02]  /*0b40*/  ISETP.NE.AND P0, PT, R0, 0x1, PT ;  /* 0x000000010000780c */ /* 0x000fe40003f05270 */
[----:B------:R-:W-:-:S11]  /*0b50*/  MOV R0, R2 ;  /* 0x0000000200007202 */ /* 0x000fd60000000f00 */
[----:B------:R-:W-:-:S05]  /*0b60*/  @P0 IMAD.HI.U32 R4, R2, c[0x0][0x558], RZ ;  /* 0x0001560002040a27 */ /* 0x000fca00078e00ff */
[----:B------:R-:W-:-:S05]  /*0b70*/  @P0 SHF.R.U32.HI R0, RZ, c[0x0][0x55c], R4 ;  /* 0x00015700ff000a19 */ /* 0x000fca0000011604 */
[----:B------:R-:W-:Y:S02]  /*0b80*/  IMAD R4, R0, c[0x0][0x554], RZ ;  /* 0x0001550000047a24 */ /* 0x000fe400078e02ff */
.L_x_439:
[----:B------:R-:W-:Y:S05]  /*0b90*/  BSYNC B0 ;  /* 0x0000000000007941 */ /* 0x000fea0003800000 */
.L_x_437:
[----:B------:R-:W-:Y:S01]  /*0ba0*/  IMAD.MOV.U32 R35, RZ, RZ, c[0x0][0x2c4] ;  /* 0x0000b100ff237624 */ /* 0x000fe200078e00ff */
[----:B------:R-:W-:Y:S01]  /*0bb0*/  LOP3.LUT R0, RZ, R0, RZ, 0x33, !PT ;  /* 0x00000000ff007212 */ /* 0x000fe200078e33ff */
[----:B------:R-:W-:Y:S01]  /*0bc0*/  IMAD.MOV.U32 R5, RZ, RZ, c[0x0][0x548] ;  /* 0x00015200ff057624 */ /* 0x000fe200078e00ff */
[----:B------:R-:W-:Y:S01]  /*0bd0*/  ULDC UR5, c[0x0][0x1d0] ;  /* 0x0000740000057ab9 */ /* 0x000fe20000000800 */
[----:B------:R-:W-:Y:S01]  /*0be0*/  IMAD.IADD R2, R2, 0x1, -R4 ;  /* 0x0000000102027824 */ /* 0x000fe200078e0a04 */
[----:B------:R-:W-:Y:S01]  /*0bf0*/  IADD3 R0, R0, c[0x0][0x53c], RZ ;  /* 0x00014f0000007a10 */ /* 0x000fe20007ffe0ff */
[----:B------:R-:W-:Y:S01]  /*0c00*/  UIADD3 UR5, UR5, 0x7f, URZ ;  /* 0x0000007f05057890 */ /* 0x000fe2000fffe03f */
[----:B------:R-:W-:Y:S01]  /*0c10*/  ISETP.NE.AND P4, PT, R35, 0x1, PT ;  /* 0x000000012300780c */ /* 0x000fe20003f85270 */
[----:B------:R-:W-:Y:S01]  /*0c20*/  IMAD R2, R3, c[0x0][0x554], R2 ;  /* 0x0001550003027a24 */ /* 0x000fe200078e0202 */
[----:B------:R-:W-:Y:S01]  /*0c30*/  ISETP.NE.AND P0, PT, R5, 0x1, PT ;  /* 0x000000010500780c */ /* 0x000fe20003f05270 */
[----:B------:R-:W-:Y:S01]  /*0c40*/  IMAD.MOV.U32 R5, RZ, RZ, 0x80 ;  /* 0x00000080ff057424 */ /* 0x000fe200078e00ff */
[----:B------:R-:W-:Y:S01]  /*0c50*/  SHF.L.U32 R153, R0, 0x7, RZ ;  /* 0x0000000700997819 */ /* 0x000fe200000006ff */
[----:B------:R-:W-:Y:S01]  /*0c60*/  USHF.R.S32.HI UR4, URZ, 0x1f, UR5 ;  /* 0x0000001f3f047899 */ /* 0x000fe20008011405 */
[----:B------:R-:W-:Y:S01]  /*0c70*/  MOV R36, R2 ;  /* 0x0000000200247202 */ /* 0x000fe20000000f00 */
[----:B------:R-:W-:Y:S01]  /*0c80*/  CS2R R134, SRZ ;  /* 0x0000000000867805 */ /* 0x000fe2000001ff00 */
[----:B------:R-:W-:Y:S01]  /*0c90*/  IADD3 R0, R153, 0x7f, RZ ;  /* 0x0000007f99007810 */ /* 0x000fe20007ffe0ff */
[----:B------:R-:W-:Y:S01]  /*0ca0*/  ULEA.HI UR4, UR4, UR5, URZ, 0x7 ;  /* 0x0000000504047291 */ /* 0x000fe2000f8f383f */
[----:B------:R1:W-:Y:S01]  /*0cb0*/  STL [R1+0x30], R153 ;  /* 0x0000309901007387 */ /* 0x0003e20000100800 */
[----:B------:R-:W-:Y:S01]  /*0cc0*/  CS2R R132, SRZ ;  /* 0x0000000000847805 */ /* 0x000fe2000001ff00 */
[----:B------:R-:W-:Y:S01]  /*0cd0*/  CS2R R130, SRZ ;  /* 0x0000000000827805 */ /* 0x000fe2000001ff00 */
[----:B------:R-:W-:Y:S01]  /*0ce0*/  @P4 IMAD.HI.U32 R3, R0, c[0x0][0x2c8], RZ ;  /* 0x0000b20000034a27 */ /* 0x000fe200078e00ff */
[----:B------:R-:W-:Y:S01]  /*0cf0*/  USHF.R.S32.HI UR4, URZ, 0x7, UR4 ;  /* 0x000000073f047899 */ /* 0x000fe20008011404 */
[----:B------:R-:W-:Y:S01]  /*0d00*/  MOV R126, RZ ;  /* 0x000000ff007e7202 */ /* 0x000fe20000000f00 */
[----:B------:R-:W-:Y:S01]  /*0d10*/  CS2R R6, SRZ ;  /* 0x0000000000067805 */ /* 0x000fe2000001ff00 */
[----:B------:R-:W-:Y:S01]  /*0d20*/  @P0 IMAD.HI.U32 R4, R2, c[0x0][0x54c], RZ ;  /* 0x0001530002040a27 */ /* 0x000fe200078e00ff */
[----:B------:R-:W-:Y:S01]  /*0d30*/  @P4 SHF.R.U32.HI R0, RZ, c[0x0][0x2cc], R3 ;  /* 0x0000b300ff004a19 */ /* 0x000fe20000011603 */
[----:B------:R-:W-:Y:S01]  /*0d40*/  CS2R R8, SRZ ;  /* 0x0000000000087805 */ /* 0x000fe2000001ff00 */
[----:B------:R-:W-:Y:S01]  /*0d50*/  IADD3 R3, R5, -c[0x0][0x168], RZ ;  /* 0x80005a0005037a10 */ /* 0x000fe20007ffe0ff */
[----:B------:R-:W-:Y:S01]  /*0d60*/  IMAD.MOV.U32 R128, RZ, RZ, RZ ;  /* 0x000000ffff807224 */ /* 0x000fe200078e00ff */
[----:B------:R-:W-:Y:S01]  /*0d70*/  @P0 SHF.R.U32.HI R36, RZ, c[0x0][0x550], R4 ;  /* 0x00015400ff240a19 */ /* 0x000fe20000011604 */
[----:B------:R-:W-:Y:S01]  /*0d80*/  IMAD.MOV.U32 R124, RZ, RZ, RZ ;  /* 0x000000ffff7c7224 */ /* 0x000fe200078e00ff */
[----:B------:R-:W-:Y:S01]  /*0d90*/  IADD3 R0, R0, c[0x0][0x1d0], R3 ;  /* 0x0000740000007a10 */ /* 0x000fe20007ffe003 */
[----:B------:R-:W-:Y:S01]  /*0da0*/  IMAD.MOV.U32 R122, RZ, RZ, RZ ;  /* 0x000000ffff7a7224 */ /* 0x000fe200078e00ff */
[----:B------:R-:W-:Y:S01]  /*0db0*/  MOV R120, RZ ;  /* 0x000000ff00787202 */ /* 0x000fe20000000f00 */
[----:B------:R-:W-:Y:S01]  /*0dc0*/  IMAD.MOV R3, RZ, RZ, -R36 ;  /* 0x000000ffff037224 */ /* 0x000fe200078e0a24 */
[----:B------:R-:W-:Y:S01]  /*0dd0*/  SHF.R.S32.HI R4, RZ, 0x1f, R0 ;  /* 0x0000001fff047819 */ /* 0x000fe20000011400 */
[----:B------:R1:W-:Y:S01]  /*0de0*/  STL [R1+0x38], R36 ;  /* 0x0000382401007387 */ /* 0x0003e20000100800 */
[----:B------:R-:W-:Y:S01]  /*0df0*/  IMAD.MOV.U32 R118, RZ, RZ, RZ ;  /* 0x000000ffff767224 */ /* 0x000fe200078e00ff */
[----:B------:R-:W-:Y:S01]  /*0e00*/  CS2R R10, SRZ ;  /* 0x00000000000a7805 */ /* 0x000fe2000001ff00 */
[----:B------:R-:W-:Y:S01]  /*0e10*/  IMAD R37, R3, c[0x0][0x548], R2 ;  /* 0x0001520003257a24 */ /* 0x000fe200078e0202 */
[----:B------:R-:W-:Y:S01]  /*0e20*/  LEA.HI R2, R4, R0, RZ, 0x7 ;  /* 0x0000000004027211 */ /* 0x000fe200078f38ff */
[----:B------:R-:W-:Y:S01]  /*0e30*/  IMAD.MOV.U32 R116, RZ, RZ, RZ ;  /* 0x000000ffff747224 */ /* 0x000fe200078e00ff */
[----:B------:R-:W-:Y:S01]  /*0e40*/  PRMT R0, RZ, 0x7610, R0 ;  /* 0x00007610ff007816 */ /* 0x000fe20000000000 */
[----:B------:R-:W-:Y:S01]  /*0e50*/  CS2R R4, SRZ ;  /* 0x0000000000047805 */ /* 0x000fe2000001ff00 */
[----:B------:R-:W-:Y:S01]  /*0e60*/  SHF.R.S32.HI R2, RZ, 0x7, R2 ;  /* 0x00000007ff027819 */ /* 0x000fe20000011402 */
[----:B------:R1:W-:Y:S01]  /*0e70*/  STL [R1+0x34], R37 ;  /* 0x0000342501007387 */ /* 0x0003e20000100800 */
[----:B------:R-:W-:Y:S01]  /*0e80*/  MOV R114, RZ ;  /* 0x000000ff00727202 */ /* 0x000fe20000000f00 */
[----:B------:R-:W-:Y:S01]  /*0e90*/  CS2R R12, SRZ ;  /* 0x00000000000c7805 */ /* 0x000fe2000001ff00 */
[----:B------:R-:W-:Y:S01]  /*0ea0*/  IMNMX R154, R2, UR4, PT ;  /* 0x00000004029a7c17 */ /* 0x000fe2000b800200 */
[----:B------:R-:W-:Y:S01]  /*0eb0*/  IMAD.MOV.U32 R112, RZ, RZ, RZ ;  /* 0x000000ffff707224 */ /* 0x000fe200078e00ff */
[----:B------:R-:W-:Y:S01]  /*0ec0*/  CS2R R14, SRZ ;  /* 0x00000000000e7805 */ /* 0x000fe2000001ff00 */
[----:B------:R-:W-:Y:S01]  /*0ed0*/  IMAD.MOV.U32 R110, RZ, RZ, RZ ;  /* 0x000000ffff6e7224 */ /* 0x000fe200078e00ff */
[----:B------:R-:W-:Y:S01]  /*0ee0*/  ISETP.GE.AND P0, PT, R154, 0x1, PT ;  /* 0x000000019a00780c */ /* 0x000fe20003f06270 */
[----:B------:R-:W-:Y:S01]  /*0ef0*/  IMAD.MOV.U32 R106, RZ, RZ, RZ ;  /* 0x000000ffff6a7224 */ /* 0x000fe200078e00ff */
[----:B------:R-:W-:Y:S01]  /*0f00*/  MOV R108, RZ ;  /* 0x000000ff006c7202 */ /* 0x000fe20000000f00 */
[----:B------:R-:W-:Y:S01]  /*0f10*/  CS2R R16, SRZ ;  /* 0x0000000000107805 */ /* 0x000fe2000001ff00 */
[----:B------:R-:W-:Y:S01]  /*0f20*/  IMAD.MOV.U32 R104, RZ, RZ, RZ ;  /* 0x000000ffff687224 */ /* 0x000fe200078e00ff */
[----:B------:R-:W-:Y:S01]  /*0f30*/  MOV R102, RZ ;  /* 0x000000ff00667202 */ /* 0x000fe20000000f00 */
[----:B------:R-:W-:Y:S01]  /*0f40*/  CS2R R18, SRZ ;  /* 0x0000000000127805 */ /* 0x000fe2000001ff00 */
[----:B------:R-:W-:Y:S01]  /*0f50*/  IMAD.MOV.U32 R100, RZ, RZ, RZ ;  /* 0x000000ffff647224 */ /* 0x000fe200078e00ff */
[----:B------:R-:W-:Y:S01]  /*0f60*/  CS2R R20, SRZ ;  /* 0x0000000000147805 */ /* 0x000fe2000001ff00 */
[----:B------:R-:W-:Y:S01]  /*0f70*/  IMAD.MOV.U32 R98, RZ, RZ, RZ ;  /* 0x000000ffff627224 */ /* 0x000fe200078e00ff */
[----:B------:R-:W-:Y:S01]  /*0f80*/  MOV R96, RZ ;  /* 0x000000ff00607202 */ /* 0x000fe20000000f00 */
[----:B------:R-:W-:Y:S01]  /*0f90*/  IMAD.MOV.U32 R94, RZ, RZ, RZ ;  /* 0x000000ffff5e7224 */ /* 0x000fe200078e00ff */
        /* <DEDUP_REMOVED lines=18> */
[----:B------:R-:W-:Y:S05]  /*10c0*/  @!P0 BRA `(.L_x_440) ;  /* 0x0000dcd000008947 */ /* 0x000fea0003800000 */
[----:B-1----:R-:W-:Y:S01]  /*10d0*/  ISETP.NE.U32.AND P0, PT, RZ, c[0x0][0x340], PT ;  /* 0x0000d000ff007a0c */ /* 0x002fe20003f05070 */
[----:B------:R-:W2:Y:S03]  /*10e0*/  LDL.64 R136, [R1+0x8] ;  /* 0x0000080001887983 */ /* 0x000ea60000100a00 */
[----:B------:R-:W-:Y:S01]  /*10f0*/  ISETP.NE.AND.EX P0, PT, RZ, c[0x0][0x344], PT, P0 ;  /* 0x0000d100ff007a0c */ /* 0x000fe20003f05300 */
[----:B------:R-:W1:-:S12]  /*1100*/  S2R R38, SR_TID.X ;  /* 0x0000000000267919 */ /* 0x000e580000002100 */
[----:B------:R-:W-:-:S05]  /*1110*/  @P0 MOV R2, 0x4 ;  /* 0x0000000400020802 */ /* 0x000fca0000000f00 */
[----:B------:R-:W-:-:S05]  /*1120*/  @P0 IMAD.WIDE R2, R36, R2, c[0x0][0x340] ;  /* 0x0000d00024020625 */ /* 0x000fca00078e0202 */
[----:B------:R3:W4:Y:S01]  /*1130*/  @P0 LDG.E R0, [R2.64] ;  /* 0x0000000602000981 */ /* 0x000722000c1e1900 */
[----:B-1----:R-:W-:-:S04]  /*1140*/  SHF.R.S32.HI R40, RZ, 0x1f, R38 ;  /* 0x0000001fff287819 */ /* 0x002fc80000011426 */
[----:B------:R-:W-:-:S04]  /*1150*/  LEA.HI R40, R40, R38, RZ, 0x3 ;  /* 0x0000002628287211 */ /* 0x000fc800078f18ff */
[----:B------:R-:W-:-:S04]  /*1160*/  SHF.R.S32.HI R40, RZ, 0x3, R40 ;  /* 0x00000003ff287819 */ /* 0x000fc80000011428 */
[----:B------:R-:W-:-:S05]  /*1170*/  SHF.R.S32.HI R7, RZ, 0x1f, R40 ;  /* 0x0000001fff077819 */ /* 0x000fca0000011428 */
[C---:B------:R-:W-:Y:S02]  /*1180*/  IMAD R6, R7.reuse, c[0x0][0x1e0], RZ ;  /* 0x0000780007067a24 */ /* 0x040fe400078e02ff */
[----:B------:R-:W-:Y:S02]  /*1190*/  IMAD R7, R7, c[0x0][0x208], RZ ;  /* 0x0000820007077a24 */ /* 0x000fe400078e02ff */
[----:B------:R-:W-:Y:S01]  /*11a0*/  IMAD R6, R40, c[0x0][0x1e4], R6 ;  /* 0x0000790028067a24 */ /* 0x000fe200078e0206 */
[----:B------:R-:W-:Y:S02]  /*11b0*/  SHF.R.S32.HI R8, RZ, 0x1f, R37 ;  /* 0x0000001fff087819 */ /* 0x000fe40000011425 */
[----:B------:R-:W-:-:S03]  /*11c0*/  SHF.R.S32.HI R10, RZ, 0x1f, R36 ;  /* 0x0000001fff0a7819 */ /* 0x000fc60000011424 */
[----:B------:R-:W-:Y:S01]  /*11d0*/  IMAD R11, R8, c[0x0][0x1b8], RZ ;  /* 0x00006e00080b7a24 */ /* 0x000fe200078e02ff */
[----:B------:R-:W-:Y:S03]  /*11e0*/  WARPSYNC 0xffffffff ;  /* 0xffffffff00007948 */ /* 0x000fe60003800000 */
[----:B------:R-:W-:Y:S02]  /*11f0*/  IMAD R11, R37, c[0x0][0x1bc], R11 ;  /* 0x00006f00250b7a24 */ /* 0x000fe400078e020b */
[----:B--2---:R-:W-:-:S04]  /*1200*/  IMAD.WIDE.U32 R4, R40, c[0x0][0x1e0], R136 ;  /* 0x0000780028047a25 */ /* 0x004fc800078e0088 */
[----:B---3--:R-:W-:Y:S01]  /*1210*/  IMAD.WIDE.U32 R2, R40, c[0x0][0x208], R136 ;  /* 0x0000820028027a25 */ /* 0x008fe200078e0088 */
[----:B------:R-:W-:-:S03]  /*1220*/  IADD3 R5, R5, R6, RZ ;  /* 0x0000000605057210 */ /* 0x000fc60007ffe0ff */
[----:B------:R-:W-:Y:S02]  /*1230*/  IMAD R6, R40, c[0x0][0x20c], R7 ;  /* 0x0000830028067a24 */ /* 0x000fe400078e0207 */
[----:B------:R-:W-:-:S03]  /*1240*/  IMAD R7, R8, c[0x0][0x1e8], RZ ;  /* 0x00007a0008077a24 */ /* 0x000fc600078e02ff */
[----:B------:R-:W-:Y:S01]  /*1250*/  IADD3 R3, R3, R6, RZ ;  /* 0x0000000603037210 */ /* 0x000fe20007ffe0ff */
[----:B------:R-:W-:Y:S02]  /*1260*/  IMAD R6, R8, c[0x0][0x210], RZ ;  /* 0x0000840008067a24 */ /* 0x000fe400078e02ff */
[C---:B------:R-:W-:Y:S02]  /*1270*/  IMAD R7, R37.reuse, c[0x0][0x1ec], R7 ;  /* 0x00007b0025077a24 */ /* 0x040fe400078e0207 */
[----:B------:R-:W-:-:S04]  /*1280*/  IMAD.WIDE.U32 R4, R37, c[0x0][0x1e8], R4 ;  /* 0x00007a0025047a25 */ /* 0x000fc800078e0004 */
[C---:B------:R-:W-:Y:S02]  /*1290*/  IMAD R6, R37.reuse, c[0x0][0x214], R6 ;  /* 0x0000850025067a24 */ /* 0x040fe400078e0206 */
[----:B------:R-:W-:Y:S01]  /*12a0*/  IMAD.WIDE.U32 R2, R37, c[0x0][0x210], R2 ;  /* 0x0000840025027a25 */ /* 0x000fe200078e0002 */
[----:B------:R-:W-:-:S04]  /*12b0*/  IADD3 R7, R5, R7, RZ ;  /* 0x0000000705077210 */ /* 0x000fc80007ffe0ff */
[----:B------:R-:W-:Y:S02]  /*12c0*/  IADD3 R5, R3, R6, RZ ;  /* 0x0000000603057210 */ /* 0x000fe40007ffe0ff */
[----:B----4-:R-:W-:Y:S02]  /*12d0*/  @P0 SHF.R.S32.HI R3, RZ, 0x1f, R0 ;  /* 0x0000001fff030819 */ /* 0x010fe40000011400 */
[----:B------:R-:W-:Y:S02]  /*12e0*/  @!P0 MOV R3, R10 ;  /* 0x0000000a00038202 */ /* 0x000fe40000000f00 */
[----:B------:R-:W-:Y:S02]  /*12f0*/  MOV R6, R4 ;  /* 0x0000000400067202 */ /* 0x000fe40000000f00 */
[----:B------:R-:W-:Y:S02]  /*1300*/  MOV R4, R2 ;  /* 0x0000000200047202 */ /* 0x000fe40000000f00 */
[----:B------:R-:W-:Y:S01]  /*1310*/  @P0 MOV R2, R0 ;  /* 0x0000000000020202 */ /* 0x000fe20000000f00 */
[C---:B------:R-:W-:Y:S01]  /*1320*/  IMAD R0, R3.reuse, c[0x0][0x1f0], RZ ;  /* 0x00007c0003007a24 */ /* 0x040fe200078e02ff */
[----:B------:R-:W-:Y:S01]  /*1330*/  @!P0 MOV R2, R36 ;  /* 0x0000002400028202 */ /* 0x000fe20000000f00 */
[----:B------:R-:W-:-:S04]  /*1340*/  IMAD R3, R3, c[0x0][0x218], RZ ;  /* 0x0000860003037a24 */ /* 0x000fc800078e02ff */
[----:B------:R-:W-:-:S04]  /*1350*/  IMAD.WIDE.U32 R134, R2, c[0x0][0x1f0], R6 ;  /* 0x00007c0002867a25 */ /* 0x000fc800078e0006 */
[----:B------:R-:W-:-:S04]  /*1360*/  IMAD.WIDE.U32 R22, R2, c[0x0][0x218], R4 ;  /* 0x0000860002167a25 */ /* 0x000fc800078e0004 */
[C---:B------:R-:W-:Y:S02]  /*1370*/  IMAD R0, R2.reuse, c[0x0][0x1f4], R0 ;  /* 0x00007d0002007a24 */ /* 0x040fe400078e0200 */
[----:B------:R-:W-:-:S03]  /*1380*/  IMAD R2, R2, c[0x0][0x21c], R3 ;  /* 0x0000870002027a24 */ /* 0x000fc600078e0203 */
[----:B------:R-:W-:Y:S02]  /*1390*/  IADD3 R132, R135, R0, RZ ;  /* 0x0000000087847210 */ /* 0x000fe40007ffe0ff */
[----:B------:R-:W-:Y:S01]  /*13a0*/  IADD3 R21, R23, R2, RZ ;  /* 0x0000000217157210 */ /* 0x000fe20007ffe0ff */
[----:B------:R1:W-:Y:S04]  /*13b0*/  STL.64 [R1+0x18], R134 ;  /* 0x0000188601007387 */ /* 0x0003e80000100a00 */
[----:B------:R1:W-:Y:S04]  /*13c0*/  STL.64 [R1+0x20], R22 ;  /* 0x0000201601007387 */ /* 0x0003e80000100a00 */
[----:B------:R1:W-:Y:S04]  /*13d0*/  STL [R1+0x14], R132 ;  /* 0x0000148401007387 */ /* 0x0003e80000100800 */
[----:B------:R1:W-:Y:S01]  /*13e0*/  STL [R1+0x28], R21 ;  /* 0x0000281501007387 */ /* 0x0003e20000100800 */
[----:B------:R-:W-:-:S05]  /*13f0*/  IMAD.WIDE.U32 R8, R37, c[0x0][0x1b8], RZ ;  /* 0x00006e0025087a25 */ /* 0x000fca00078e00ff */
[----:B------:R-:W-:Y:S02]  /*1400*/  IADD3 R6, R9, R11, RZ ;  /* 0x0000000b09067210 */ /* 0x000fe40007ffe0ff */
[----:B------:R-:W2:Y:S04]  /*1410*/  LDL R12, [R1+0x6c] ;  /* 0x00006c00010c7983 */ /* 0x000ea80000100800 */
[----:B------:R-:W3:Y:S04]  /*1420*/  LDL R15, [R1+0x2c] ;  /* 0x00002c00010f7983 */ /* 0x000ee80000100800 */
[----:B------:R-:W4:Y:S01]  /*1430*/  LDL R16, [R1+0x44] ;  /* 0x0000440001107983 */ /* 0x000f220000100800 */
[----:B------:R-:W-:Y:S01]  /*1440*/  MOV R7, R6 ;  /* 0x0000000600077202 */ /* 0x000fe20000000f00 */
[----:B------:R-:W-:-:S02]  /*1450*/  IMAD R3, R10, c[0x0][0x1c0], RZ ;  /* 0x000070000a037a24 */ /* 0x000fc400078e02ff */
[----:B------:R-:W-:Y:S02]  /*1460*/  IMAD.MOV.U32 R6, RZ, RZ, R8 ;  /* 0x000000ffff067224 */ /* 0x000fe400078e0008 */
[C---:B------:R-:W-:Y:S02]  /*1470*/  IMAD R3, R36.reuse, c[0x0][0x1c4], R3 ;  /* 0x0000710024037a24 */ /* 0x040fe400078e0203 */
[----:B------:R-:W-:Y:S01]  /*1480*/  IMAD.WIDE.U32 R6, R36, c[0x0][0x1c0], R6 ;  /* 0x0000700024067a25 */ /* 0x000fe200078e0006 */
[----:B------:R-:W-:Y:S04]  /*1490*/  BAR.SYNC.DEFER_BLOCKING 0x0 ;  /* 0x0000000000007b1d */ /* 0x000fe80000010000 */
[----:B------:R-:W-:Y:S01]  /*14a0*/  IADD3 R3, R7, R3, RZ ;  /* 0x0000000307037210 */ /* 0x000fe20007ffe0ff */
[----:B------:R-:W-:Y:S01]  /*14b0*/  IMAD R14, R35, c[0x0][0x168], RZ ;  /* 0x00005a00230e7a24 */ /* 0x000fe200078e02ff */
[----:B------:R-:W-:-:S02]  /*14c0*/  ISETP.GE.AND P3, PT, R136, c[0x0][0x198], PT ;  /* 0x0000660088007a0c */ /* 0x000fc40003f66270 */
[----:B------:R-:W-:-:S04]  /*14d0*/  IADD3 R68, R154, -0x1, RZ ;  /* 0xffffffff9a447810 */ /* 0x000fc80007ffe0ff */
[----:B------:R-:W-:Y:S02]  /*14e0*/  SHF.R.S32.HI R20, RZ, 0x1f, R68 ;  /* 0x0000001fff147819 */ /* 0x000fe40000011444 */
[----:B------:R-:W-:Y:S01]  /*14f0*/  MOV R129, c[0x0][0x1e0] ;  /* 0x0000780000817a02 */ /* 0x000fe20000000f00 */
[----:B------:R-:W-:Y:S01]  /*1500*/  IMAD.MOV.U32 R130, RZ, RZ, c[0x0][0x1e4] ;  /* 0x00007900ff827624 */ /* 0x000fe200078e00ff */
[----:B--2---:R-:W-:-:S05]  /*1510*/  IADD3 R2, R12, R153, RZ ;  /* 0x000000990c027210 */ /* 0x004fca0007ffe0ff */
[----:B------:R-:W-:Y:S01]  /*1520*/  @P4 IMAD.HI.U32 R4, R2, c[0x0][0x2c8], RZ ;  /* 0x0000b20002044a27 */ /* 0x000fe200078e00ff */
[----:B------:R-:W-:-:S04]  /*1530*/  MOV R0, R2 ;  /* 0x0000000200007202 */ /* 0x000fc80000000f00 */
[----:B------:R-:W-:-:S04]  /*1540*/  @P4 SHF.R.U32.HI R0, RZ, c[0x0][0x2cc], R4 ;  /* 0x0000b300ff004a19 */ /* 0x000fc80000011604 */
[----:B------:R-:W-:Y:S02]  /*1550*/  IADD3 R4, -R0, RZ, RZ ;  /* 0x000000ff00047210 */ /* 0x000fe40007ffe1ff */
[----:B------:R-:W-:-:S03]  /*1560*/  SHF.R.S32.HI R5, RZ, 0x1f, R0 ;  /* 0x0000001fff057819 */ /* 0x000fc60000011400 */
[----:B------:R-:W-:Y:S02]  /*1570*/  IMAD R4, R4, c[0x0][0x2c4], R2 ;  /* 0x0000b10004047a24 */ /* 0x000fe400078e0202 */
[----:B------:R-:W-:Y:S02]  /*1580*/  IMAD.MOV.U32 R2, RZ, RZ, R6 ;  /* 0x000000ffff027224 */ /* 0x000fe400078e0006 */
[----:B------:R-:W-:Y:S02]  /*1590*/  IMAD R5, R5, c[0x0][0x1b0], RZ ;  /* 0x00006c0005057a24 */ /* 0x000fe400078e02ff */
[----:B------:R-:W-:-:S04]  /*15a0*/  IMAD.WIDE.U32 R2, R0, c[0x0][0x1b0], R2 ;  /* 0x00006c0000027a25 */ /* 0x000fc800078e0002 */
[----:B------:R-:W-:Y:S01]  /*15b0*/  IMAD R0, R0, c[0x0][0x1b4], R5 ;  /* 0x00006d0000007a24 */ /* 0x000fe200078e0205 */
[----:B------:R-:W-:-:S04]  /*15c0*/  SHF.R.S32.HI R5, RZ, 0x1f, R4 ;  /* 0x0000001fff057819 */ /* 0x000fc80000011404 */
[----:B------:R-:W-:Y:S01]  /*15d0*/  IADD3 R3, R3, R0, RZ ;  /* 0x0000000003037210 */ /* 0x000fe20007ffe0ff */
[----:B------:R-:W-:-:S04]  /*15e0*/  IMAD R0, R5, c[0x0][0x1a8], RZ ;  /* 0x00006a0005007a24 */ /* 0x000fc800078e02ff */
[C---:B------:R-:W-:Y:S02]  /*15f0*/  IMAD R0, R4.reuse, c[0x0][0x1ac], R0 ;  /* 0x00006b0004007a24 */ /* 0x040fe400078e0200 */
[----:B------:R-:W-:-:S05]  /*1600*/  IMAD.WIDE.U32 R4, R4, c[0x0][0x1a8], R2 ;  /* 0x00006a0004047a25 */ /* 0x000fca00078e0002 */
[----:B------:R-:W-:Y:S02]  /*1610*/  IADD3 R0, R5, R0, RZ ;  /* 0x0000000005007210 */ /* 0x000fe40007ffe0ff */
[----:B------:R-:W-:-:S04]  /*1620*/  LEA R2, P0, R4, c[0x0][0x160], 0x1 ;  /* 0x0000580004027a11 */ /* 0x000fc800078008ff */
[----:B------:R-:W-:Y:S02]  /*1630*/  LEA.HI.X R0, R4, c[0x0][0x164], R0, 0x1, P0 ;  /* 0x0000590004007a11 */ /* 0x000fe400000f0c00 */
[----:B------:R-:W2:Y:S01]  /*1640*/  SHFL.IDX PT, R4, R2, RZ, 0x181f ;  /* 0x00181fff02047589 */ /* 0x000ea200000e0000 */
[----:B------:R-:W-:-:S03]  /*1650*/  IMAD.IADD R3, R40, 0x1, R153 ;  /* 0x0000000128037824 */ /* 0x000fc600078e0299 */
[----:B------:R-:W5:Y:S02]  /*1660*/  SHFL.IDX PT, R5, R0, RZ, 0x181f ;  /* 0x00181fff00057589 */ /* 0x000f6400000e0000 */
[C---:B------:R-:W-:Y:S02]  /*1670*/  ISETP.GE.AND P5, PT, R3.reuse, R14, PT ;  /* 0x0000000e0300720c */ /* 0x040fe40003fa6270 */
[----:B------:R-:W1:Y:S01]  /*1680*/  SHFL.IDX PT, R8, R2, 0x1, 0x181f ;  /* 0x00381f0002087f89 */ /* 0x000e6200000e0000 */
[----:B------:R-:W-:-:S03]  /*1690*/  IADD3 R6, R3, 0x20, RZ ;  /* 0x0000002003067810 */ /* 0x000fc60007ffe0ff */
[----:B------:R-:W1:Y:S01]  /*16a0*/  SHFL.IDX PT, R9, R0, 0x1, 0x181f ;  /* 0x00381f0000097f89 */ /* 0x000e6200000e0000 */
[----:B---3--:R-:W-:-:S03]  /*16b0*/  ISETP.GE.AND P6, PT, R15, c[0x0][0x198], PT ;  /* 0x000066000f007a0c */ /* 0x008fc60003fc6270 */
[----:B------:R-:W3:Y:S01]  /*16c0*/  SHFL.IDX PT, R10, R2, 0x2, 0x181f ;  /* 0x00581f00020a7f89 */ /* 0x000ee200000e0000 */
[----:B------:R-:W-:-:S03]  /*16d0*/  ISETP.GE.AND P1, PT, R6, R14, PT ;  /* 0x0000000e0600720c */ /* 0x000fc60003f26270 */
[----:B------:R-:W1:Y:S01]  /*16e0*/  SHFL.IDX PT, R13, R0, 0x2, 0x181f ;  /* 0x00581f00000d7f89 */ /* 0x000e6200000e0000 */
[----:B------:R-:W-:Y:S02]  /*16f0*/  IADD3 R11, R3, 0x40, RZ ;  /* 0x00000040030b7810 */ /* 0x000fe40007ffe0ff */
[CC--:B--2---:R-:W-:Y:S02]  /*1700*/  @!P5 LEA R6, P2, R136.reuse, R4.reuse, 0x1 ;  /* 0x000000048806d211 */ /* 0x0c4fe400078408ff */
[C---:B------:R-:W-:Y:S01]  /*1710*/  @!P5 LEA R4, P0, R15.reuse, R4, 0x1 ;  /* 0x000000040f04d211 */ /* 0x040fe200078008ff */
[----:B------:R1:W2:Y:S01]  /*1720*/  SHFL.IDX PT, R12, R2, 0x3, 0x181f ;  /* 0x00781f00020c7f89 */ /* 0x0002a200000e0000 */
[-C--:B-----5:R-:W-:Y:S02]  /*1730*/  @!P5 LEA.HI.X R7, R136, R5.reuse, R137, 0x1, P2 ;  /* 0x000000058807d211 */ /* 0x0a0fe400010f0c89 */
[----:B----4-:R-:W-:Y:S02]  /*1740*/  @!P5 LEA.HI.X R5, R15, R5, R16, 0x1, P0 ;  /* 0x000000050f05d211 */ /* 0x010fe400000f0c10 */
[----:B------:R-:W-:Y:S01]  /*1750*/  ISETP.GE.AND P2, PT, R11, R14, PT ;  /* 0x0000000e0b00720c */ /* 0x000fe20003f46270 */
[----:B------:R3:W-:Y:S01]  /*1760*/  @!P5 LDGSTS.E.BYPASS.LTC128B.128 [R228+0x100], [R6.64], !P3 ;  /* 0x0010000006e4dfae */ /* 0x0007e2000d901d46 */
[----:B------:R-:W-:-:S03]  /*1770*/  IADD3 R3, R3, 0x60, RZ ;  /* 0x0000006003037810 */ /* 0x000fc60007ffe0ff */
[----:B------:R4:W5:Y:S04]  /*1780*/  SHFL.IDX PT, R11, R0, 0x3, 0x181f ;  /* 0x00781f00000b7f89 */ /* 0x00096800000e0000 */
[----:B------:R2:W-:Y:S01]  /*1790*/  @!P5 LDGSTS.E.BYPASS.LTC128B.128 [R228+0x4100], [R4.64], !P6 ;  /* 0x0410000004e4dfae */ /* 0x0005e2000f101d46 */
[-C--:B-1----:R-:W-:Y:S02]  /*17a0*/  @!P1 LEA R2, P0, R15, R8.reuse, 0x1 ;  /* 0x000000080f029211 */ /* 0x082fe400078008ff */
[----:B----4-:R-:W-:Y:S02]  /*17b0*/  IADD3 R0, -R40, c[0x0][0x1d0], RZ ;  /* 0x0000740028007a10 */ /* 0x010fe40007ffe1ff */
[----:B--2---:R-:W-:-:S04]  /*17c0*/  @!P1 LEA R4, P5, R136, R8, 0x1 ;  /* 0x0000000888049211 */ /* 0x004fc800078a08ff */
[CCC-:B------:R-:W-:Y:S02]  /*17d0*/  @!P1 LEA.HI.X R5, R136.reuse, R9.reuse, R137.reuse, 0x1, P5 ;  /* 0x0000000988059211 */ /* 0x1c0fe400028f0c89 */
[----:B------:R-:W-:Y:S02]  /*17e0*/  ISETP.GE.AND P5, PT, R3, R14, PT ;  /* 0x0000000e0300720c */ /* 0x000fe40003fa6270 */
[----:B------:R-:W-:Y:S01]  /*17f0*/  @!P1 LEA.HI.X R3, R15, R9, R16, 0x1, P0 ;  /* 0x000000090f039211 */ /* 0x000fe200000f0c10 */
[----:B------:R1:W-:Y:S01]  /*1800*/  @!P1 LDGSTS.E.BYPASS.LTC128B.128 [R228+0x1100], [R4.64], !P3 ;  /* 0x0110000004e49fae */ /* 0x0003e2000d901d46 */
[----:B---3--:R-:W-:Y:S01]  /*1810*/  @!P2 LEA R6, P0, R136, R10, 0x1 ;  /* 0x0000000a8806a211 */ /* 0x008fe200078008ff */
[----:B------:R-:W-:Y:S02]  /*1820*/  IMAD R0, R68, -0x80, R0 ;  /* 0xffffff8044007824 */ /* 0x000fe400078e0200 */
[----:B------:R2:W-:Y:S01]  /*1830*/  @!P1 LDGSTS.E.BYPASS.LTC128B.128 [R228+0x5100], [R2.64], !P6 ;  /* 0x0510000002e49fae */ /* 0x0005e2000f101d46 */
[----:B------:R-:W-:-:S05]  /*1840*/  @!P2 LEA.HI.X R7, R136, R13, R137, 0x1, P0 ;  /* 0x0000000d8807a211 */ /* 0x000fca00000f0c89 */
[----:B------:R3:W-:Y:S01]  /*1850*/  @!P2 LDGSTS.E.BYPASS.LTC128B.128 [R228+0x2100], [R6.64], !P3 ;  /* 0x0210000006e4afae */ /* 0x0007e2000d901d46 */
[----:B-1----:R-:W-:-:S04]  /*1860*/  @!P2 LEA R4, P1, R15, R10, 0x1 ;  /* 0x0000000a0f04a211 */ /* 0x002fc800078208ff */
[C---:B------:R-:W-:Y:S02]  /*1870*/  @!P2 LEA.HI.X R5, R15.reuse, R13, R16, 0x1, P1 ;  /* 0x0000000d0f05a211 */ /* 0x040fe400008f0c10 */
[----:B------:R-:W-:Y:S02]  /*1880*/  ISETP.GE.AND P1, PT, R0, 0x1, PT ;  /* 0x000000010000780c */ /* 0x000fe40003f26270 */
[-C--:B--2---:R-:W-:Y:S01]  /*1890*/  @!P5 LEA R2, P0, R136, R12.reuse, 0x1 ;  /* 0x0000000c8802d211 */ /* 0x084fe200078008ff */
[----:B------:R1:W-:Y:S01]  /*18a0*/  @!P2 LDGSTS.E.BYPASS.LTC128B.128 [R228+0x6100], [R4.64], !P6 ;  /* 0x0610000004e4afae */ /* 0x0003e2000f101d46 */
[----:B---3--:R-:W-:Y:S02]  /*18b0*/  IMAD R6, R20, c[0x0][0x1e0], RZ ;  /* 0x0000780014067a24 */ /* 0x008fe400078e02ff */
[----:B-----5:R-:W-:Y:S02]  /*18c0*/  @!P5 LEA.HI.X R3, R136, R11, R137, 0x1, P0 ;  /* 0x0000000b8803d211 */ /* 0x020fe400000f0c89 */
[----:B------:R-:W-:Y:S01]  /*18d0*/  IMAD R7, R68, c[0x0][0x1e4], R6 ;  /* 0x0000790044077a24 */ /* 0x000fe200078e0206 */
[----:B------:R-:W-:-:S02]  /*18e0*/  @!P5 LEA R6, P0, R15, R12, 0x1 ;  /* 0x0000000c0f06d211 */ /* 0x000fc400078008ff */
[----:B------:R2:W-:Y:S01]  /*18f0*/  @!P5 LDGSTS.E.BYPASS.LTC128B.128 [R228+0x3100], [R2.64], !P3 ;  /* 0x0310000002e4dfae */ /* 0x0005e2000d901d46 */
[----:B------:R-:W-:Y:S01]  /*1900*/  ISETP.GE.AND P2, PT, R0, 0x21, PT ;  /* 0x000000210000780c */ /* 0x000fe20003f46270 */
[----:B-1----:R-:W-:-:S05]  /*1910*/  IMAD.WIDE.U32 R4, R68, c[0x0][0x1e0], RZ ;  /* 0x0000780044047a25 */ /* 0x002fca00078e00ff */
[----:B--2---:R-:W-:Y:S02]  /*1920*/  IADD3 R3, R5, R7, RZ ;  /* 0x0000000705037210 */ /* 0x004fe40007ffe0ff */
[----:B------:R-:W-:Y:S02]  /*1930*/  LEA R2, P3, R4, R134, 0x7 ;  /* 0x0000008604027211 */ /* 0x000fe400078638ff */
[----:B------:R-:W-:Y:S02]  /*1940*/  @!P5 LEA.HI.X R7, R15, R11, R16, 0x1, P0 ;  /* 0x0000000b0f07d211 */ /* 0x000fe400000f0c10 */
[----:B------:R-:W-:Y:S02]  /*1950*/  @P1 ISETP.GE.AND P0, PT, R136, c[0x0][0x1d4], PT ;  /* 0x0000750088001a0c */ /* 0x000fe40003f06270 */
[----:B------:R-:W-:Y:S01]  /*1960*/  LEA.HI.X R3, R4, R132, R3, 0x7, P3 ;  /* 0x0000008404037211 */ /* 0x000fe200018f3c03 */
[----:B------:R1:W-:Y:S01]  /*1970*/  @!P5 LDGSTS.E.BYPASS.LTC128B.128 [R228+0x7100], [R6.64], !P6 ;  /* 0x0710000006e4dfae */ /* 0x0003e2000f101d46 */
[----:B------:R-:W-:-:S02]  /*1980*/  @P1 LEA R4, P3, R2, c[0x0][0x1c8], 0x1 ;  /* 0x0000720002041a11 */ /* 0x000fc400078608ff */
[----:B------:R-:W-:Y:S01]  /*1990*/  ISETP.GE.AND P6, PT, R15, c[0x0][0x1d4], PT ;  /* 0x000075000f007a0c */ /* 0x000fe20003fc6270 */
[----:B------:R-:W0:Y:S01]  /*19a0*/  LDGDEPBAR ;  /* 0x00000000000079af */ /* 0x000e220000000000 */
[----:B------:R-:W-:Y:S02]  /*19b0*/  @P1 LEA.HI.X R5, R2, c[0x0][0x1cc], R3, 0x1, P3 ;  /* 0x0000730002051a11 */ /* 0x000fe400018f0c03 */
[----:B------:R-:W-:-:S03]  /*19c0*/  ISETP.GE.AND P5, PT, R0, 0x41, PT ;  /* 0x000000410000780c */ /* 0x000fc60003fa6270 */
[----:B------:R2:W-:Y:S01]  /*19d0*/  @P1 LDGSTS.E.BYPASS.LTC128B.128 [R228+0x8100], [R4.64], !P0 ;  /* 0x0810000004e41fae */ /* 0x0005e2000c101d46 */
[----:B------:R-:W-:-:S05]  /*19e0*/  IMAD.WIDE.U32 R10, R129, 0x40, RZ ;  /* 0x00000040810a7825 */ /* 0x000fca00078e00ff */
[----:B------:R2:W-:Y:S01]  /*19f0*/  @P1 LDGSTS.E.BYPASS.LTC128B.128 [R228+0xc100], [R4.64+0x80], !P6 ;  /* 0x0c10008004e41fae */ /* 0x0005e2000f101d46 */
[----:B-1----:R-:W-:-:S04]  /*1a00*/  @P2 LEA R6, P3, R129, R2, 0x5 ;  /* 0x0000000281062211 */ /* 0x002fc800078628ff */
[----:B------:R-:W-:Y:S02]  /*1a10*/  @P2 LEA R8, P0, R6, c[0x0][0x1c8], 0x1 ;  /* 0x0000720006082a11 */ /* 0x000fe400078008ff */
[----:B------:R-:W-:Y:S02]  /*1a20*/  @P2 LEA.HI.X R7, R129, R3, R130, 0x5, P3 ;  /* 0x0000000381072211 */ /* 0x000fe400018f2c82 */
[----:B------:R-:W-:Y:S02]  /*1a30*/  ISETP.GE.AND P3, PT, R0, 0x61, PT ;  /* 0x000000610000780c */ /* 0x000fe40003f66270 */
[----:B------:R-:W-:Y:S02]  /*1a40*/  @P2 LEA.HI.X R9, R6, c[0x0][0x1cc], R7, 0x1, P0 ;  /* 0x0000730006092a11 */ /* 0x000fe400000f0c07 */
[----:B------:R-:W-:Y:S02]  /*1a50*/  @P2 ISETP.GE.AND P0, PT, R136, c[0x0][0x1d4], PT ;  /* 0x0000750088002a0c */ /* 0x000fe40003f06270 */
[----:B------:R-:W-:-:S02]  /*1a60*/  @P5 IADD3 R0, P1, R2, R10, RZ ;  /* 0x0000000a02005210 */ /* 0x000fc40007f3e0ff */
[----:B--2---:R-:W-:-:S04]  /*1a70*/  SHF.L.U32 R4, R130, 0x6, RZ ;  /* 0x0000000682047819 */ /* 0x004fc800000006ff */
[----:B------:R-:W-:Y:S02]  /*1a80*/  @P5 IADD3.X R4, R3, R11, R4, P1, !PT ;  /* 0x0000000b03045210 */ /* 0x000fe40000ffe404 */
[C---:B------:R-:W-:Y:S01]  /*1a90*/  @P5 LEA R6, P1, R0.reuse, c[0x0][0x1c8], 0x1 ;  /* 0x0000720000065a11 */ /* 0x040fe200078208ff */
[----:B------:R-:W-:Y:S02]  /*1aa0*/  @P3 IMAD.WIDE.U32 R2, R129, 0x60, R2 ;  /* 0x0000006081023825 */ /* 0x000fe400078e0002 */
[----:B------:R1:W-:Y:S01]  /*1ab0*/  @P2 LDGSTS.E.BYPASS.LTC128B.128 [R228+0x9100], [R8.64], !P0 ;  /* 0x0910000008e42fae */ /* 0x0003e2000c101d46 */
[----:B------:R-:W-:Y:S01]  /*1ac0*/  @P5 LEA.HI.X R7, R0, c[0x0][0x1cc], R4, 0x1, P1 ;  /* 0x0000730000075a11 */ /* 0x000fe200008f0c04 */
[----:B------:R-:W-:Y:S01]  /*1ad0*/  @P3 IMAD R0, R130, 0x60, RZ ;  /* 0x0000006082003824 */ /* 0x000fe200078e02ff */
[C---:B------:R-:W-:Y:S01]  /*1ae0*/  @P5 ISETP.GE.AND P1, PT, R136.reuse, c[0x0][0x1d4], PT ;  /* 0x0000750088005a0c */ /* 0x040fe20003f26270 */
[----:B------:R1:W-:Y:S01]  /*1af0*/  @P2 LDGSTS.E.BYPASS.LTC128B.128 [R228+0xd100], [R8.64+0x80], !P6 ;  /* 0x0d10008008e42fae */ /* 0x0003e2000f101d46 */
[----:B------:R-:W-:-:S02]  /*1b00*/  @P3 ISETP.GE.AND P0, PT, R136, c[0x0][0x1d4], PT ;  /* 0x0000750088003a0c */ /* 0x000fc40003f06270 */
[----:B------:R-:W-:Y:S02]  /*1b10*/  @P3 IADD3 R0, R3, R0, RZ ;  /* 0x0000000003003210 */ /* 0x000fe40007ffe0ff */
[----:B------:R-:W-:-:S04]  /*1b20*/  @P3 LEA R4, P2, R2, c[0x0][0x1c8], 0x1 ;  /* 0x0000720002043a11 */ /* 0x000fc800078408ff */
[----:B------:R-:W-:-:S03]  /*1b30*/  @P3 LEA.HI.X R5, R2, c[0x0][0x1cc], R0, 0x1, P2 ;  /* 0x0000730002053a11 */ /* 0x000fc600010f0c00 */
[----:B------:R2:W-:Y:S04]  /*1b40*/  @P5 LDGSTS.E.BYPASS.LTC128B.128 [R228+0xa100], [R6.64], !P1 ;  /* 0x0a10000006e45fae */ /* 0x0005e8000c901d46 */
[----:B------:R2:W-:Y:S04]  /*1b50*/  @P5 LDGSTS.E.BYPASS.LTC128B.128 [R228+0xe100], [R6.64+0x80], !P6 ;  /* 0x0e10008006e45fae */ /* 0x0005e8000f101d46 */
[----:B------:R2:W-:Y:S04]  /*1b60*/  @P3 LDGSTS.E.BYPASS.LTC128B.128 [R228+0xb100], [R4.64], !P0 ;  /* 0x0b10000004e43fae */ /* 0x0005e8000c101d46 */
[----:B------:R2:W-:Y:S04]  /*1b70*/  @P3 LDGSTS.E.BYPASS.LTC128B.128 [R228+0xf100], [R4.64+0x80], !P6 ;  /* 0x0f10008004e43fae */ /* 0x0005e8000f101d46 */
[----:B------:R-:W0:Y:S01]  /*1b80*/  LDGDEPBAR ;  /* 0x00000000000079af */ /* 0x000e220000000000 */
[----:B------:R-:W-:-:S04]  /*1b90*/  DEPBAR.LE SB0, 0x1 ;  /* 0x000080400000791a */ /* 0x000fc80000000000 */
[----:B------:R-:W-:Y:S06]  /*1ba0*/  BAR.SYNC.DEFER_BLOCKING 0x0 ;  /* 0x0000000000007b1d */ /* 0x000fec0000010000 */
[----:B------:R-:W-:Y:S04]  /*1bb0*/  LDSM.16.M88.4 R140, [R224] ;  /* 0x00000000e08c783b */ /* 0x000fe80000000200 */
[----:B------:R-:W-:Y:S04]  /*1bc0*/  LDSM.16.M88.4 R144, [R225] ;  /* 0x00000000e190783b */ /* 0x000fe80000000200 */
[----:B------:R-:W-:Y:S04]  /*1bd0*/  LDSM.16.M88.4 R164, [R227] ;  /* 0x00000000e3a4783b */ /* 0x000fe80000000200 */
[----:B------:R-:W-:Y:S04]  /*1be0*/  LDSM.16.M88.4 R172, [R226] ;  /* 0x00000000e2ac783b */ /* 0x000fe80000000200 */
[----:B------:R-:W-:Y:S04]  /*1bf0*/  LDSM.16.M88.4 R176, [R224+0x4000] ;  /* 0x00400000e0b0783b */ /* 0x000fe80000000200 */
[----:B------:R-:W-:Y:S04]  /*1c00*/  LDSM.16.M88.4 R180, [R225+0x4000] ;  /* 0x00400000e1b4783b */ /* 0x000fe80000000200 */
[----:B------:R-:W-:Y:S04]  /*1c10*/  LDSM.16.M88.4 R184, [R227+0x4000] ;  /* 0x00400000e3b8783b */ /* 0x000fe80000000200 */
[----:B------:R-:W-:Y:S04]  /*1c20*/  LDSM.16.M88.4 R188, [R226+0x4000] ;  /* 0x00400000e2bc783b */ /* 0x000fe80000000200 */
[----:B------:R-:W-:Y:S06]  /*1c30*/  BAR.SYNC.DEFER_BLOCKING 0x0 ;  /* 0x0000000000007b1d */ /* 0x000fec0000010000 */
[----:B------:R-:W-:-:S04]  /*1c40*/  DEPBAR.LE SB0, 0x0 ;  /* 0x000080000000791a */ /* 0x000fc80000000000 */
[----:B------:R-:W-:Y:S06]  /*1c50*/  BAR.SYNC.DEFER_BLOCKING 0x0 ;  /* 0x0000000000007b1d */ /* 0x000fec0000010000 */
[----:B--2---:R-:W2:Y:S04]  /*1c60*/  LDSM.16.M88.4 R4, [R201] ;  /* 0x00000000c904783b */ /* 0x004ea80000000200 */
[----:B------:R-:W3:Y:S04]  /*1c70*/  LDSM.16.M88.4 R16, [R201+0x800] ;  /* 0x00080000c910783b */ /* 0x000ee80000000200 */
[----:B------:R-:W4:Y:S04]  /*1c80*/  LDSM.16.M88.4 R28, [R222] ;  /* 0x00000000de1c783b */ /* 0x000f280000000200 */
[----:B------:R-:W5:Y:S04]  /*1c90*/  LDSM.16.M88.4 R24, [R207] ;  /* 0x00000000cf18783b */ /* 0x000f680000000200 */
[----:B------:R-:W3:Y:S01]  /*1ca0*/  LDSM.16.M88.4 R32, [R201+0x1000] ;  /* 0x00100000c920783b */ /* 0x000ee20000000200 */
[----:B------:R-:W-:Y:S01]  /*1cb0*/  IMAD R0, R20, c[0x0][0x208], RZ ;  /* 0x0000820014007a24 */ /* 0x000fe200078e02ff */
[----:B------:R-:W-:-:S02]  /*1cc0*/  MOV R131, 0xffffff80 ;  /* 0xffffff8000837802 */ /* 0x000fc40000000f00 */
[----:B------:R-:W4:Y:S01]  /*1cd0*/  LDSM.16.M88.4 R36, [R221] ;  /* 0x00000000dd24783b */ /* 0x000f220000000200 */
[----:B------:R-:W-:-:S03]  /*1ce0*/  ISETP.GE.AND P5, PT, R136, c[0x0][0x1d4], PT ;  /* 0x0000750088007a0c */ /* 0x000fc60003fa6270 */
[----:B------:R-:W-:Y:S04]  /*1cf0*/  LDSM.16.M88.4 R48, [R201+0x3800] ;  /* 0x00380000c930783b */ /* 0x000fe80000000200 */
[----:B------:R-:W-:Y:S04]  /*1d00*/  LDSM.16.M88.4 R56, [R220] ;  /* 0x00000000dc38783b */ /* 0x000fe80000000200 */
[----:B------:R-:W-:Y:S04]  /*1d10*/  LDSM.16.M88.4 R60, [R218] ;  /* 0x00000000da3c783b */ /* 0x000fe80000000200 */
[----:B------:R-:W-:Y:S01]  /*1d20*/  LDSM.16.M88.4 R76, [R217] ;  /* 0x00000000d94c783b */ /* 0x000fe20000000200 */
[C---:B--2---:R-:W-:Y:S03]  /*1d30*/  HMMA.16816.F32 R12, R140.reuse, R4, RZ ;  /* 0x000000048c0c723c */ /* 0x044fe600000018ff */
[----:B------:R-:W-:Y:S04]  /*1d40*/  LDSM.16.M88.4 R52, [R219] ;  /* 0x00000000db34783b */ /* 0x000fe80000000200 */
[----:B------:R-:W-:Y:S01]  /*1d50*/  LDSM.16.M88.4 R92, [R216] ;  /* 0x00000000d85c783b */ /* 0x000fe20000000200 */
[C---:B-1----:R-:W-:Y:S08]  /*1d60*/  HMMA.16816.F32 R8, R140.reuse, R6, RZ ;  /* 0x000000068c08723c */ /* 0x042ff000000018ff */
[C---:B---3--:R-:W-:Y:S08]  /*1d70*/  HMMA.16816.F32 R4, R140.reuse, R16, RZ ;  /* 0x000000108c04723c */ /* 0x048ff000000018ff */
[----:B------:R-:W-:Y:S01]  /*1d80*/  HMMA.16816.F32 R16, R140, R18, RZ ;  /* 0x000000128c10723c */ /* 0x000fe200000018ff */
[----:B------:R-:W-:-:S02]  /*1d90*/  IMAD R0, R68, c[0x0][0x20c], R0 ;  /* 0x0000830044007a24 */ /* 0x000fc400078e0200 */
[C---:B------:R-:W-:Y:S11]  /*1da0*/  IMAD R128, R68.reuse, R131, c[0x0][0x1d0] ;  /* 0x0000740044807624 */ /* 0x040ff600078e0283 */
[----:B------:R-:W-:Y:S02]  /*1db0*/  @!UPT UIADD3 URZ, URZ, URZ, URZ ;  /* 0x0000003f3f3ff290 */ /* 0x000fe4000fffe03f */
[C---:B----4-:R-:W-:Y:S07]  /*1dc0*/  HMMA.16816.F32 R124, R144.reuse, R28, R4 ;  /* 0x0000001c907c723c */ /* 0x050fee0000001804 */
[----:B------:R-:W-:Y:S01]  /*1dd0*/  IMAD.WIDE.U32 R4, R68, c[0x0][0x208], RZ ;  /* 0x0000820044047a25 */ /* 0x000fe200078e00ff */
[----:B-----5:R-:W-:Y:S01]  /*1de0*/  HMMA.16816.F32 R112, R144, R24, R12 ;  /* 0x000000189070723c */ /* 0x020fe2000000180c */
[----:B------:R-:W-:Y:S03]  /*1df0*/  LDSM.16.M88.4 R12, [R201+0x2800] ;  /* 0x00280000c90c783b */ /* 0x000fe60000000200 */
[----:B------:R-:W-:-:S02]  /*1e00*/  LEA R3, P0, R4, R22, 0x7 ;  /* 0x0000001604037211 */ /* 0x000fc400078038ff */
[----:B------:R-:W-:Y:S02]  /*1e10*/  IADD3 R0, R5, R0, RZ ;  /* 0x0000000005007210 */ /* 0x000fe40007ffe0ff */
[C---:B------:R-:W-:Y:S01]  /*1e20*/  HMMA.16816.F32 R120, R144.reuse, R26, R8 ;  /* 0x0000001a9078723c */ /* 0x040fe20000001808 */
[----:B------:R-:W1:Y:S01]  /*1e30*/  LDSM.16.M88.4 R24, [R201+0x1800] ;  /* 0x00180000c918783b */ /* 0x000e620000000200 */
[----:B------:R-:W-:Y:S01]  /*1e40*/  LEA.HI.X R4, R4, R21, R0, 0x7, P0 ;  /* 0x0000001504047211 */ /* 0x000fe200000f3c00 */
[----:B------:R-:W-:Y:S02]  /*1e50*/  IMAD.IADD R0, R128, 0x1, -R40 ;  /* 0x0000000180007824 */ /* 0x000fe400078e0a28 */
[----:B------:R-:W2:Y:S03]  /*1e60*/  LDSM.16.M88.4 R40, [R201+0x3000] ;  /* 0x00300000c928783b */ /* 0x000ea60000000200 */
[----:B------:R-:W-:Y:S01]  /*1e70*/  HMMA.16816.F32 R100, R144, R30, R16 ;  /* 0x0000001e9064723c */ /* 0x000fe20000001810 */
[----:B------:R-:W3:Y:S01]  /*1e80*/  LDSM.16.M88.4 R16, [R201+0x2000] ;  /* 0x00200000c910783b */ /* 0x000ee20000000200 */
[----:B------:R-:W-:Y:S01]  /*1e90*/  IMAD.MOV.U32 R28, RZ, RZ, 0x6 ;  /* 0x00000006ff1c7424 */ /* 0x000fe200078e00ff */
[----:B------:R-:W-:-:S05]  /*1ea0*/  MOV R29, c[0x0][0x208] ;  /* 0x00008200001d7a02 */ /* 0x000fca0000000f00 */
[----:B------:R-:W-:Y:S01]  /*1eb0*/  HMMA.16816.F32 R8, R140, R32, RZ ;  /* 0x000000208c08723c */ /* 0x000fe200000018ff */
[C---:B------:R-:W-:Y:S02]  /*1ec0*/  SHF.L.U64.HI R28, R29.reuse, R28, c[0x0][0x20c] ;  /* 0x000083001d1c7619 */ /* 0x040fe4000001021c */
[----:B------:R-:W-:Y:S02]  /*1ed0*/  SHF.L.U32 R29, R29, 0x6, RZ ;  /* 0x000000061d1d7819 */ /* 0x000fe400000006ff */
[----:B------:R-:W-:-:S03]  /*1ee0*/  LEA R2, P1, R3, c[0x0][0x1f8], 0x1 ;  /* 0x00007e0003027a11 */ /* 0x000fc600078208ff */
[----:B------:R-:W-:Y:S01]  /*1ef0*/  HMMA.16816.F32 R20, R140, R34, RZ ;  /* 0x000000228c14723c */ /* 0x000fe200000018ff */
[----:B------:R-:W-:Y:S02]  /*1f00*/  IADD3 R6, P0, R29, R2, RZ ;  /* 0x000000021d067210 */ /* 0x000fe40007f1e0ff */
[----:B------:R-:W-:Y:S02]  /*1f10*/  LEA.HI.X R3, R3, c[0x0][0x1fc], R4, 0x1, P1 ;  /* 0x00007f0003037a11 */ /* 0x000fe400008f0c04 */
[----:B------:R-:W-:Y:S02]  /*1f20*/  ISETP.LT.OR P2, PT, R0, 0x1, P5 ;  /* 0x000000010000780c */ /* 0x000fe40002f41670 */
[----:B------:R-:W-:Y:S02]  /*1f30*/  IADD3.X R7, R28, R3, RZ, P0, !PT ;  /* 0x000000031c077210 */ /* 0x000fe400007fe4ff */
[----:B------:R-:W-:Y:S02]  /*1f40*/  ISETP.LT.OR P0, PT, R0, 0x1, P6 ;  /* 0x000000010000780c */ /* 0x000fe40003701670 */
[----:B------:R-:W-:-:S02]  /*1f50*/  IADD3 R4, P1, R6, R29, RZ ;  /* 0x0000001d06047210 */ /* 0x000fc40007f3e0ff */
[----:B------:R-:W-:Y:S02]  /*1f60*/  ISETP.LT.OR P3, PT, R0, 0x21, P5 ;  /* 0x000000210000780c */ /* 0x000fe40002f61670 */
[----:B------:R-:W-:Y:S01]  /*1f70*/  IADD3.X R5, R7, R28, RZ, P1, !PT ;  /* 0x0000001c07057210 */ /* 0x000fe20000ffe4ff */
[C---:B------:R-:W-:Y:S02]  /*1f80*/  HMMA.16816.F32 R108, R144.reuse, R36, R8 ;  /* 0x00000024906c723c */ /* 0x040fe40000001808 */
[----:B------:R-:W-:Y:S01]  /*1f90*/  @!PT LDS RZ, [RZ] ;  /* 0x00000000fffff984 */ /* 0x000fe20000000800 */
[----:B------:R-:W-:Y:S01]  /*1fa0*/  @!PT LDS RZ, [RZ] ;  /* 0x00000000fffff984 */ /* 0x000fe20000000800 */
[----:B------:R-:W-:Y:S01]  /*1fb0*/  @!PT LDS RZ, [RZ] ;  /* 0x00000000fffff984 */ /* 0x000fe20000000800 */
[----:B------:R4:W-:Y:S04]  /*1fc0*/  LDGSTS.E.BYPASS.LTC128B.128 [R228+0x100], [R2.64], !P2 ;  /* 0x0010000002e47fae */ /* 0x0009e8000d101d46 */
[----:B------:R4:W-:Y:S01]  /*1fd0*/  LDGSTS.E.BYPASS.LTC128B.128 [R228+0x4100], [R2.64+0x80], !P0 ;  /* 0x0410008002e47fae */ /* 0x0009e2000c101d46 */
[----:B------:R-:W-:Y:S01]  /*1fe0*/  IADD3 R8, P2, P1, R29, 0x80, R2 ;  /* 0x000000801d087810 */ /* 0x000fe2000795e002 */
[----:B------:R-:W-:Y:S02]  /*1ff0*/  HMMA.16816.F32 R116, R144, R38, R20 ;  /* 0x000000269074723c */ /* 0x000fe40000001814 */
[----:B------:R5:W-:Y:S01]  /*2000*/  LDGSTS.E.BYPASS.LTC128B.128 [R228+0x1100], [R6.64], !P3 ;  /* 0x0110000006e47fae */ /* 0x000be2000d901d46 */
[----:B------:R-:W-:-:S02]  /*2010*/  IADD3.X R9, R28, RZ, R3, P2, P1 ;  /* 0x000000ff1c097210 */ /* 0x000fc400017e2403 */
[----:B------:R-:W-:-:S03]  /*2020*/  ISETP.LT.OR P1, PT, R0, 0x21, P6 ;  /* 0x000000210000780c */ /* 0x000fc60003721670 */
[----:B-1----:R-:W-:Y:S01]  /*2030*/  HMMA.16816.F32 R44, R140, R24, RZ ;  /* 0x000000188c2c723c */ /* 0x002fe200000018ff */
[C---:B------:R-:W-:Y:S02]  /*2040*/  ISETP.LT.OR P2, PT, R0.reuse, 0x41, P5 ;  /* 0x000000410000780c */ /* 0x040fe40002f41670 */
[----:B------:R-:W-:-:S05]  /*2050*/  ISETP.LT.OR P5, PT, R0, 0x61, P5 ;  /* 0x000000610000780c */ /* 0x000fca0002fa1670 */
[C---:B------:R-:W-:Y:S01]  /*2060*/  HMMA.16816.F32 R36, R140.reuse, R26, RZ ;  /* 0x0000001a8c24723c */ /* 0x040fe200000018ff */
[----:B------:R-:W-:Y:S01]  /*2070*/  ISETP.LT.OR P3, PT, R0, 0x61, P6 ;  /* 0x000000610000780c */ /* 0x000fe20003761670 */
[----:B------:R1:W-:Y:S04]  /*2080*/  LDGSTS.E.BYPASS.LTC128B.128 [R228+0x5100], [R8.64], !P1 ;  /* 0x0510000008e47fae */ /* 0x0003e8000c901d46 */
[----:B------:R5:W-:Y:S01]  /*2090*/  LDGSTS.E.BYPASS.LTC128B.128 [R228+0x2100], [R4.64], !P2 ;  /* 0x0210000004e47fae */ /* 0x000be2000d101d46 */
[----:B----4-:R-:W-:Y:S01]  /*20a0*/  IADD3 R2, P0, R4, R29, RZ ;  /* 0x0000001d04027210 */ /* 0x010fe20007f1e0ff */
[----:B------:R-:W-:Y:S03]  /*20b0*/  HMMA.16816.F32 R24, R140, R12, RZ ;  /* 0x0000000c8c18723c */ /* 0x000fe600000018ff */
[----:B------:R-:W-:-:S02]  /*20c0*/  IADD3.X R3, R5, R28, RZ, P0, !PT ;  /* 0x0000001c05037210 */ /* 0x000fc400007fe4ff */
[----:B------:R-:W-:-:S03]  /*20d0*/  ISETP.LT.OR P0, PT, R0, 0x41, P6 ;  /* 0x000000410000780c */ /* 0x000fc60003701670 */
[C---:B------:R-:W-:Y:S08]  /*20e0*/  HMMA.16816.F32 R20, R140.reuse, R14, RZ ;  /* 0x0000000e8c14723c */ /* 0x040ff000000018ff */
[C---:B--2---:R-:W-:Y:S02]  /*20f0*/  HMMA.16816.F32 R12, R140.reuse, R42, RZ ;  /* 0x0000002a8c0c723c */ /* 0x044fe400000018ff */
[----:B------:R5:W-:Y:S04]  /*2100*/  LDGSTS.E.BYPASS.LTC128B.128 [R228+0x6100], [R4.64+0x80], !P0 ;  /* 0x0610008004e47fae */ /* 0x000be8000c101d46 */
[----:B------:R2:W-:Y:S02]  /*2110*/  LDGSTS.E.BYPASS.LTC128B.128 [R228+0x3100], [R2.64], !P5 ;  /* 0x0310000002e47fae */ /* 0x0005e4000e901d46 */
[C---:B---3--:R-:W-:Y:S02]  /*2120*/  HMMA.16816.F32 R28, R140.reuse, R18, RZ ;  /* 0x000000128c1c723c */ /* 0x048fe400000018ff */
[----:B------:R2:W-:Y:S04]  /*2130*/  LDGSTS.E.BYPASS.LTC128B.128 [R228+0x7100], [R2.64+0x80], !P3 ;  /* 0x0710008002e47fae */ /* 0x0005e8000d901d46 */
[----:B------:R-:W3:Y:S02]  /*2140*/  LDSM.16.M88.4 R64, [R205] ;  /* 0x00000000cd40783b */ /* 0x000ee40000000200 */
[C---:B------:R-:W-:Y:S02]  /*2150*/  HMMA.16816.F32 R32, R140.reuse, R16, RZ ;  /* 0x000000108c20723c */ /* 0x040fe400000018ff */
[----:B------:R-:W-:Y:S04]  /*2160*/  LDSM.16.M88.4 R72, [R205+0x800] ;  /* 0x00080000cd48783b */ /* 0x000fe80000000200 */
[----:B------:R-:W-:Y:S02]  /*2170*/  LDSM.16.M88.4 R88, [R205+0x1000] ;  /* 0x00100000cd58783b */ /* 0x000fe40000000200 */
[C---:B------:R-:W-:Y:S02]  /*2180*/  HMMA.16816.F32 R16, R140.reuse, R40, RZ ;  /* 0x000000288c10723c */ /* 0x040fe400000018ff */
[----:B------:R-:W0:Y:S06]  /*2190*/  LDGDEPBAR ;  /* 0x00000000000079af */ /* 0x000e2c0000000000 */
[C---:B-1----:R-:W-:Y:S08]  /*21a0*/  HMMA.16816.F32 R8, R140.reuse, R48, RZ ;  /* 0x000000308c08723c */ /* 0x042ff000000018ff */
[----:B-----5:R-:W-:Y:S08]  /*21b0*/  HMMA.16816.F32 R4, R140, R50, RZ ;  /* 0x000000328c04723c */ /* 0x020ff000000018ff */
[C---:B------:R-:W-:Y:S08]  /*21c0*/  HMMA.16816.F32 R96, R144.reuse, R56, R44 ;  /* 0x000000389060723c */ /* 0x040ff0000000182c */
[C---:B------:R-:W-:Y:S08]  /*21d0*/  HMMA.16816.F32 R80, R144.reuse, R58, R36 ;  /* 0x0000003a9050723c */ /* 0x040ff00000001824 */
[C---:B------:R-:W-:Y:S01]  /*21e0*/  HMMA.16816.F32 R56, R144.reuse, R60, R24 ;  /* 0x0000003c9038723c */ /* 0x040fe20000001818 */
[----:B------:R-:W1:Y:S07]  /*21f0*/  LDSM.16.M88.4 R24, [R205+0x2000] ;  /* 0x00200000cd18783b */ /* 0x000e6e0000000200 */
[C---:B------:R-:W-:Y:S01]  /*2200*/  HMMA.16816.F32 R44, R144.reuse, R78, R12 ;  /* 0x0000004e902c723c */ /* 0x040fe2000000180c */
[----:B------:R-:W4:Y:S07]  /*2210*/  LDSM.16.M88.4 R12, [R205+0x3800] ;  /* 0x00380000cd0c783b */ /* 0x000f2e0000000200 */
[C---:B------:R-:W-:Y:S01]  /*2220*/  HMMA.16816.F32 R104, R144.reuse, R54, R28 ;  /* 0x000000369068723c */ /* 0x040fe2000000181c */
[----:B------:R-:W5:Y:S07]  /*2230*/  LDSM.16.M88.4 R28, [R205+0x1800] ;  /* 0x00180000cd1c783b */ /* 0x000f6e0000000200 */
[C---:B------:R-:W-:Y:S01]  /*2240*/  HMMA.16816.F32 R48, R144.reuse, R76, R16 ;  /* 0x0000004c9030723c */ /* 0x040fe20000001810 */
[----:B------:R-:W1:Y:S07]  /*2250*/  LDSM.16.M88.4 R16, [R205+0x3000] ;  /* 0x00300000cd10783b */ /* 0x000e6e0000000200 */
[C---:B------:R-:W-:Y:S08]  /*2260*/  HMMA.16816.F32 R40, R144.reuse, R92, R8 ;  /* 0x0000005c9028723c */ /* 0x040ff00000001808 */
[C---:B------:R-:W-:Y:S01]  /*2270*/  HMMA.16816.F32 R84, R144.reuse, R52, R32 ;  /* 0x000000349054723c */ /* 0x040fe20000001820 */
[----:B------:R-:W2:Y:S07]  /*2280*/  LDSM.16.M88.4 R32, [R202] ;  /* 0x00000000ca20783b */ /* 0x000eae0000000200 */
[C---:B------:R-:W-:Y:S01]  /*2290*/  HMMA.16816.F32 R8, R144.reuse, R94, R4 ;  /* 0x0000005e9008723c */ /* 0x040fe20000001804 */
[----:B------:R-:W-:Y:S07]  /*22a0*/  LDSM.16.M88.4 R92, [R202+0x1800] ;  /* 0x00180000ca5c783b */ /* 0x000fee0000000200 */
[----:B------:R-:W-:Y:S01]  /*22b0*/  HMMA.16816.F32 R52, R144, R62, R20 ;  /* 0x0000003e9034723c */ /* 0x000fe20000001814 */
[----:B------:R-:W2:Y:S07]  /*22c0*/  LDSM.16.M88.4 R20, [R205+0x2800] ;  /* 0x00280000cd14783b */ /* 0x000eae0000000200 */
[C---:B---3--:R-:W-:Y:S08]  /*22d0*/  HMMA.16816.F32 R4, R164.reuse, R64, R112 ;  /* 0x00000040a404723c */ /* 0x048ff00000001870 */
[C---:B-1----:R-:W-:Y:S08]  /*22e0*/  HMMA.16816.F32 R60, R164.reuse, R26, R104 ;  /* 0x0000001aa43c723c */ /* 0x042ff00000001868 */
[C---:B----4-:R-:W-:Y:S01]  /*22f0*/  HMMA.16816.F32 R104, R164.reuse, R14, R8 ;  /* 0x0000000ea468723c */ /* 0x050fe20000001808 */
[----:B------:R-:W1:Y:S07]  /*2300*/  LDSM.16.M88.4 R8, [R201+0x4000] ;  /* 0x00400000c908783b */ /* 0x000e6e0000000200 */
[C---:B------:R-:W-:Y:S08]  /*2310*/  HMMA.16816.F32 R36, R164.reuse, R66, R120 ;  /* 0x00000042a424723c */ /* 0x040ff00000001878 */
[C---:B------:R-:W-:Y:S08]  /*2320*/  HMMA.16816.F32 R64, R164.reuse, R72, R124 ;  /* 0x00000048a440723c */ /* 0x040ff0000000187c */
[C---:B------:R-:W-:Y:S01]  /*2330*/  HMMA.16816.F32 R100, R164.reuse, R74, R100 ;  /* 0x0000004aa464723c */ /* 0x040fe20000001864 */
[----:B------:R-:W3:Y:S07]  /*2340*/  LDSM.16.M88.4 R72, [R202+0x800] ;  /* 0x00080000ca48783b */ /* 0x000eee0000000200 */
[C---:B------:R-:W-:Y:S08]  /*2350*/  HMMA.16816.F32 R108, R164.reuse, R88, R108 ;  /* 0x00000058a46c723c */ /* 0x040ff0000000186c */
[C---:B------:R-:W-:Y:S01]  /*2360*/  HMMA.16816.F32 R112, R164.reuse, R90, R116 ;  /* 0x0000005aa470723c */ /* 0x040fe20000001874 */
[----:B------:R-:W-:Y:S07]  /*2370*/  LDSM.16.M88.4 R116, [R202+0x2000] ;  /* 0x00200000ca74783b */ /* 0x000fee0000000200 */
[C---:B-----5:R-:W-:Y:S08]  /*2380*/  HMMA.16816.F32 R88, R164.reuse, R28, R96 ;  /* 0x0000001ca458723c */ /* 0x060ff00000001860 */
[C---:B------:R-:W-:Y:S01]  /*2390*/  HMMA.16816.F32 R96, R164.reuse, R30, R80 ;  /* 0x0000001ea460723c */ /* 0x040fe20000001850 */
[----:B------:R-:W4:Y:S07]  /*23a0*/  LDSM.16.M88.4 R80, [R202+0x1000] ;  /* 0x00100000ca50783b */ /* 0x000f2e0000000200 */
[C---:B------:R-:W-:Y:S01]  /*23b0*/  HMMA.16816.F32 R76, R164.reuse, R24, R84 ;  /* 0x00000018a44c723c */ /* 0x040fe20000001854 */
[----:B------:R-:W-:Y:S07]  /*23c0*/  LDSM.16.M88.4 R84, [R202+0x2800] ;  /* 0x00280000ca54783b */ /* 0x000fee0000000200 */
[C---:B------:R-:W-:Y:S08]  /*23d0*/  HMMA.16816.F32 R48, R164.reuse, R16, R48 ;  /* 0x00000010a430723c */ /* 0x040ff00000001830 */
[----:B------:R-:W-:Y:S01]  /*23e0*/  HMMA.16816.F32 R24, R164, R18, R44 ;  /* 0x00000012a418723c */ /* 0x000fe2000000182c */
[----:B------:R-:W5:Y:S07]  /*23f0*/  LDSM.16.M88.4 R16, [R202+0x3000] ;  /* 0x00300000ca10783b */ /* 0x000f6e0000000200 */
[----:B--2---:R-:W-:Y:S08]  /*2400*/  HMMA.16816.F32 R4, R172, R32, R4 ;  /* 0x00000020ac04723c */ /* 0x004ff00000001804 */
[C---:B------:R-:W-:Y:S08]  /*2410*/  HMMA.16816.F32 R56, R164.reuse, R20, R56 ;  /* 0x00000014a438723c */ /* 0x040ff00000001838 */
[C---:B------:R-:W-:Y:S01]  /*2420*/  HMMA.16816.F32 R28, R164.reuse, R22, R52 ;  /* 0x00000016a41c723c */ /* 0x040fe20000001834 */
[----:B------:R-:W2:Y:S07]  /*2430*/  LDSM.16.M88.4 R20, [R215] ;  /* 0x00000000d714783b */ /* 0x000eae0000000200 */
[----:B------:R-:W-:Y:S01]  /*2440*/  HMMA.16816.F32 R44, R164, R12, R40 ;  /* 0x0000000ca42c723c */ /* 0x000fe20000001828 */
[----:B------:R-:W2:Y:S07]  /*2450*/  LDSM.16.M88.4 R40, [R202+0x3800] ;  /* 0x00380000ca28783b */ /* 0x000eae0000000200 */
[----:B------:R-:W-:Y:S01]  /*2460*/  HMMA.16816.F32 R12, R172, R34, R36 ;  /* 0x00000022ac0c723c */ /* 0x000fe20000001824 */
[----:B------:R-:W-:Y:S04]  /*2470*/  LDSM.16.M88.4 R36, [R214] ;  /* 0x00000000d624783b */ /* 0x000fe80000000200 */
[----:B------:R-:W-:Y:S03]  /*2480*/  LDSM.16.M88.4 R32, [R201+0x5800] ;  /* 0x00580000c920783b */ /* 0x000fe60000000200 */
[----:B-1----:R-:W-:Y:S08]  /*2490*/  HMMA.16816.F32 R4, R176, R8, R4 ;  /* 0x00000008b004723c */ /* 0x002ff00000001804 */
[C---:B---3--:R-:W-:Y:S08]  /*24a0*/  HMMA.16816.F32 R52, R172.reuse, R72, R64 ;  /* 0x00000048ac34723c */ /* 0x048ff00000001840 */
[C---:B------:R-:W-:Y:S08]  /*24b0*/  HMMA.16816.F32 R64, R172.reuse, R74, R100 ;  /* 0x0000004aac40723c */ /* 0x040ff00000001864 */
[C---:B----4-:R-:W-:Y:S08]  /*24c0*/  HMMA.16816.F32 R72, R172.reuse, R80, R108 ;  /* 0x00000050ac48723c */ /* 0x050ff0000000186c */
[----:B-----5:R-:W-:Y:S01]  /*24d0*/  HMMA.16816.F32 R108, R172, R18, R24 ;  /* 0x00000012ac6c723c */ /* 0x020fe20000001818 */
[----:B------:R-:W1:Y:S07]  /*24e0*/  LDSM.16.M88.4 R24, [R205+0x4000] ;  /* 0x00400000cd18783b */ /* 0x000e6e0000000200 */
[----:B------:R-:W-:Y:S01]  /*24f0*/  HMMA.16816.F32 R8, R176, R10, R12 ;  /* 0x0000000ab008723c */ /* 0x000fe2000000180c */
[----:B------:R-:W3:Y:S07]  /*2500*/  LDSM.16.M88.4 R12, [R201+0x4800] ;  /* 0x00480000c90c783b */ /* 0x000eee0000000200 */
[----:B--2---:R-:W-:Y:S08]  /*2510*/  HMMA.16816.F32 R4, R180, R20, R4 ;  /* 0x00000014b404723c */ /* 0x004ff00000001804 */
[C---:B------:R-:W-:Y:S08]  /*2520*/  HMMA.16816.F32 R80, R172.reuse, R82, R112 ;  /* 0x00000052ac50723c */ /* 0x040ff00000001870 */
[----:B------:R-:W-:Y:S01]  /*2530*/  HMMA.16816.F32 R112, R172, R40, R44 ;  /* 0x00000028ac70723c */ /* 0x000fe2000000182c */
[----:B------:R-:W2:Y:S07]  /*2540*/  LDSM.16.M88.4 R44, [R202+0x4000] ;  /* 0x00400000ca2c783b */ /* 0x000eae0000000200 */
[----:B------:R-:W-:Y:S08]  /*2550*/  HMMA.16816.F32 R8, R180, R22, R8 ;  /* 0x00000016b408723c */ /* 0x000ff00000001808 */
[C---:B------:R-:W-:Y:S08]  /*2560*/  HMMA.16816.F32 R88, R172.reuse, R92, R88 ;  /* 0x0000005cac58723c */ /* 0x040ff00000001858 */
[C---:B------:R-:W-:Y:S08]  /*2570*/  HMMA.16816.F32 R96, R172.reuse, R94, R96 ;  /* 0x0000005eac60723c */ /* 0x040ff00000001860 */
[C---:B------:R-:W-:Y:S01]  /*2580*/  HMMA.16816.F32 R92, R172.reuse, R84, R56 ;  /* 0x00000054ac5c723c */ /* 0x040fe20000001838 */
[----:B------:R-:W-:Y:S07]  /*2590*/  LDSM.16.M88.4 R56, [R201+0x6000] ;  /* 0x00600000c938783b */ /* 0x000fee0000000200 */
[C---:B------:R-:W-:Y:S01]  /*25a0*/  HMMA.16816.F32 R84, R172.reuse, R86, R28 ;  /* 0x00000056ac54723c */ /* 0x040fe2000000181c */
[----:B------:R-:W4:Y:S07]  /*25b0*/  LDSM.16.M88.4 R28, [R201+0x5000] ;  /* 0x00500000c91c783b */ /* 0x000f2e0000000200 */
[----:B------:R-:W-:Y:S01]  /*25c0*/  HMMA.16816.F32 R100, R172, R16, R48 ;  /* 0x00000010ac64723c */ /* 0x000fe20000001830 */
[----:B------:R-:W-:Y:S07]  /*25d0*/  LDSM.16.M88.4 R48, [R205+0x5000] ;  /* 0x00500000cd30783b */ /* 0x000fee0000000200 */
[----:B-1----:R-:W-:Y:S08]  /*25e0*/  HMMA.16816.F32 R4, R184, R24, R4 ;  /* 0x00000018b804723c */ /* 0x002ff00000001804 */
[C---:B---3--:R-:W-:Y:S08]  /*25f0*/  HMMA.16816.F32 R16, R176.reuse, R12, R52 ;  /* 0x0000000cb010723c */ /* 0x048ff00000001834 */
[----:B------:R-:W-:Y:S08]  /*2600*/  HMMA.16816.F32 R20, R176, R14, R64 ;  /* 0x0000000eb014723c */ /* 0x000ff00000001840 */
[----:B------:R-:W-:Y:S01]  /*2610*/  HMMA.16816.F32 R8, R184, R26, R8 ;  /* 0x0000001ab808723c */ /* 0x000fe20000001808 */
[----:B------:R-:W1:Y:S07]  /*2620*/  LDSM.16.M88.4 R24, [R205+0x4800] ;  /* 0x00480000cd18783b */ /* 0x000e6e0000000200 */
[----:B------:R-:W-:Y:S01]  /*2630*/  HMMA.16816.F32 R104, R172, R42, R104 ;  /* 0x0000002aac68723c */ /* 0x000fe20000001868 */
[----:B------:R-:W3:Y:S07]  /*2640*/  LDSM.16.M88.4 R40, [R213] ;  /* 0x00000000d528783b */ /* 0x000eee0000000200 */
[----:B--2---:R-:W-:Y:S08]  /*2650*/  HMMA.16816.F32 R12, R188, R44, R4 ;  /* 0x0000002cbc0c723c */ /* 0x004ff00000001804 */
[C---:B------:R-:W-:Y:S08]  /*2660*/  HMMA.16816.F32 R4, R180.reuse, R36, R16 ;  /* 0x00000024b404723c */ /* 0x040ff00000001810 */
[----:B------:R-:W-:Y:S01]  /*2670*/  HMMA.16816.F32 R16, R180, R38, R20 ;  /* 0x00000026b410723c */ /* 0x000fe20000001814 */
[----:B------:R-:W2:Y:S04]  /*2680*/  LDSM.16.M88.4 R36, [R202+0x4800] ;  /* 0x00480000ca24783b */ /* 0x000ea80000000200 */
[----:B------:R-:W5:Y:S03]  /*2690*/  LDSM.16.M88.4 R20, [R212] ;  /* 0x00000000d414783b */ /* 0x000f660000000200 */
[----:B----4-:R-:W-:Y:S01]  /*26a0*/  HMMA.16816.F32 R52, R176, R28, R72 ;  /* 0x0000001cb034723c */ /* 0x010fe20000001848 */
[----:B------:R-:W-:-:S07]  /*26b0*/  FMUL.FTZ R0, R12, c[0x0][0x320] ;  /* 0x0000c8000c007a20 */ /* 0x000fce0000410000 */
[----:B-1----:R-:W-:Y:S08]  /*26c0*/  HMMA.16816.F32 R4, R184, R24, R4 ;  /* 0x00000018b804723c */ /* 0x002ff00000001804 */
[C---:B------:R-:W-:Y:S01]  /*26d0*/  HMMA.16816.F32 R76, R172.reuse, R116, R76 ;  /* 0x00000074ac4c723c */ /* 0x040fe2000000184c */
[----:B------:R1:W4:Y:S07]  /*26e0*/  MUFU.TANH R123, R0 ;  /* 0x00000000007b7308 */ /* 0x00032e0000002400 */
[----:B------:R-:W-:Y:S08]  /*26f0*/  HMMA.16816.F32 R116, R172, R118, R60 ;  /* 0x00000076ac74723c */ /* 0x000ff0000000183c */
[----:B------:R-:W-:Y:S01]  /*2700*/  HMMA.16816.F32 R60, R176, R30, R80 ;  /* 0x0000001eb03c723c */ /* 0x000fe20000001850 */
[----:B-1----:R-:W-:-:S07]  /*2710*/  FMUL.FTZ R0, R13, c[0x0][0x320] ;  /* 0x0000c8000d007a20 */ /* 0x002fce0000410000 */
[----:B------:R-:W-:Y:S01]  /*2720*/  HMMA.16816.F32 R28, R188, R46, R8 ;  /* 0x0000002ebc1c723c */ /* 0x000fe20000001808 */
[----:B------:R1:W1:Y:S01]  /*2730*/  MUFU.TANH R122, R0 ;  /* 0x00000000007a7308 */ /* 0x0002620000002400 */
[----:B------:R-:W-:Y:S06]  /*2740*/  LDSM.16.M88.4 R44, [R201+0x6800] ;  /* 0x00680000c92c783b */ /* 0x000fec0000000200 */
[----:B---3--:R-:W-:Y:S01]  /*2750*/  HMMA.16816.F32 R8, R180, R40, R52 ;  /* 0x00000028b408723c */ /* 0x008fe20000001834 */
[----:B------:R-:W-:Y:S01]  /*2760*/  LDSM.16.M88.4 R52, [R205+0x5800] ;  /* 0x00580000cd34783b */ /* 0x000fe20000000200 */
[----:B-1----:R-:W-:-:S04]  /*2770*/  FMUL.FTZ R0, R14, c[0x0][0x320] ;  /* 0x0000c8000e007a20 */ /* 0x002fc80000410000 */
[----:B------:R1:W3:Y:S02]  /*2780*/  MUFU.TANH R127, R0 ;  /* 0x00000000007f7308 */ /* 0x0002e40000002400 */
[C---:B------:R-:W-:Y:S08]  /*2790*/  HMMA.16816.F32 R88, R176.reuse, R32, R88 ;  /* 0x00000020b058723c */ /* 0x040ff00000001858 */
[----:B------:R-:W-:Y:S01]  /*27a0*/  HMMA.16816.F32 R64, R176, R34, R96 ;  /* 0x00000022b040723c */ /* 0x000fe20000001860 */
[----:B------:R-:W3:Y:S01]  /*27b0*/  LDSM.16.M88.4 R32, [R202+0x5000] ;  /* 0x00500000ca20783b */ /* 0x000ee20000000200 */
[----:B-1----:R-:W-:-:S06]  /*27c0*/  FMUL.FTZ R0, R15, c[0x0][0x320] ;  /* 0x0000c8000f007a20 */ /* 0x002fcc0000410000 */
[----:B------:R-:W-:Y:S01]  /*27d0*/  HMMA.16816.F32 R12, R184, R26, R16 ;  /* 0x0000001ab80c723c */ /* 0x000fe20000001810 */
[----:B------:R1:W1:Y:S07]  /*27e0*/  MUFU.TANH R126, R0 ;  /* 0x00000000007e7308 */ /* 0x00026e0000002400 */
[----:B--2---:R-:W-:Y:S01]  /*27f0*/  HMMA.16816.F32 R16, R188, R36, R4 ;  /* 0x00000024bc10723c */ /* 0x004fe20000001804 */
[----:B-1----:R-:W-:-:S04]  /*2800*/  FMUL.FTZ R0, R28, c[0x0][0x320] ;  /* 0x0000c8001c007a20 */ /* 0x002fc80000410000 */
[----:B------:R1:W2:Y:S03]  /*2810*/  MUFU.TANH R99, R0 ;  /* 0x0000000000637308 */ /* 0x0002a60000002400 */
[----:B------:R-:W-:Y:S01]  /*2820*/  HMMA.16816.F32 R4, R184, R48, R8 ;  /* 0x00000030b804723c */ /* 0x000fe20000001808 */
[----:B-1----:R-:W-:-:S04]  /*2830*/  FMUL.FTZ R0, R29, c[0x0][0x320] ;  /* 0x0000c8001d007a20 */ /* 0x002fc80000410000 */
[----:B------:R1:W1:Y:S03]  /*2840*/  MUFU.TANH R98, R0 ;  /* 0x0000000000627308 */ /* 0x0002660000002400 */
[----:B------:R-:W-:Y:S01]  /*2850*/  HMMA.16816.F32 R24, R180, R42, R60 ;  /* 0x0000002ab418723c */ /* 0x000fe2000000183c */
[----:B------:R-:W-:Y:S07]  /*2860*/  LDSM.16.M88.4 R40, [R202+0x5800] ;  /* 0x00580000ca28783b */ /* 0x000fee0000000200 */
[----:B------:R-:W-:Y:S01]  /*2870*/  HMMA.16816.F32 R8, R188, R38, R12 ;  /* 0x00000026bc08723c */ /* 0x000fe2000000180c */
[----:B------:R-:W-:Y:S01]  /*2880*/  LDSM.16.M88.4 R36, [R210] ;  /* 0x00000000d224783b */ /* 0x000fe20000000200 */
[----:B-1----:R-:W-:-:S04]  /*2890*/  FMUL.FTZ R0, R30, c[0x0][0x320] ;  /* 0x0000c8001e007a20 */ /* 0x002fc80000410000 */
[----:B------:R1:W1:Y:S02]  /*28a0*/  MUFU.TANH R121, R0 ;  /* 0x0000000000797308 */ /* 0x0002640000002400 */
[----:B-1----:R-:W-:Y:S01]  /*28b0*/  FMUL.FTZ R0, R31, c[0x0][0x320] ;  /* 0x0000c8001f007a20 */ /* 0x002fe20000410000 */
[----:B------:R-:W-:Y:S01]  /*28c0*/  HMMA.16816.F32 R72, R176, R58, R116 ;  /* 0x0000003ab048723c */ /* 0x000fe20000001874 */
[----:B------:R-:W1:Y:S04]  /*28d0*/  LDSM.16.M88.4 R28, [R211] ;  /* 0x00000000d31c783b */ /* 0x000e680000000200 */
[----:B------:R2:W1:Y:S02]  /*28e0*/  MUFU.TANH R120, R0 ;  /* 0x0000000000787308 */ /* 0x0004640000002400 */
[----:B--2---:R-:W-:-:S06]  /*28f0*/  FMUL.FTZ R0, R16, c[0x0][0x320] ;  /* 0x0000c80010007a20 */ /* 0x004fcc0000410000 */
[----:B------:R2:W1:Y:S01]  /*2900*/  MUFU.TANH R97, R0 ;  /* 0x0000000000617308 */ /* 0x0004620000002400 */
[----:B-----5:R-:W-:Y:S01]  /*2910*/  HMMA.16816.F32 R12, R180, R20, R88 ;  /* 0x00000014b40c723c */ /* 0x020fe20000001858 */
[----:B--2---:R-:W-:-:S06]  /*2920*/  FMUL.FTZ R0, R17, c[0x0][0x320] ;  /* 0x0000c80011007a20 */ /* 0x004fcc0000410000 */
[----:B------:R2:W1:Y:S02]  /*2930*/  MUFU.TANH R96, R0 ;  /* 0x0000000000607308 */ /* 0x0004640000002400 */
[----:B--2---:R-:W-:-:S06]  /*2940*/  FMUL.FTZ R0, R18, c[0x0][0x320] ;  /* 0x0000c80012007a20 */ /* 0x004fcc0000410000 */
[----:B------:R2:W1:Y:S02]  /*2950*/  MUFU.TANH R117, R0 ;  /* 0x0000000000757308 */ /* 0x0004640000002400 */
[----:B--2---:R-:W-:Y:S02]  /*2960*/  FMUL.FTZ R0, R19, c[0x0][0x320] ;  /* 0x0000c80013007a20 */ /* 0x004fe40000410000 */
[----:B---3--:R-:W-:Y:S04]  /*2970*/  HMMA.16816.F32 R16, R188, R32, R4 ;  /* 0x00000020bc10723c */ /* 0x008fe80000001804 */
[----:B------:R2:W3:Y:S04]  /*2980*/  MUFU.TANH R116, R0 ;  /* 0x0000000000747308 */ /* 0x0004e80000002400 */
[----:B------:R-:W-:Y:S01]  /*2990*/  HMMA.16816.F32 R4, R184, R50, R24 ;  /* 0x00000032b804723c */ /* 0x000fe20000001818 */
[----:B------:R-:W-:Y:S01]  /*29a0*/  LDSM.16.M88.4 R48, [R202+0x6000] ;  /* 0x00600000ca30783b */ /* 0x000fe20000000200 */
[----:B--2---:R-:W-:-:S04]  /*29b0*/  FMUL.FTZ R0, R8, c[0x0][0x320] ;  /* 0x0000c80008007a20 */ /* 0x004fc80000410000 */
[----:B------:R2:W1:Y:S02]  /*29c0*/  MUFU.TANH R90, R0 ;  /* 0x00000000005a7308 */ /* 0x0004640000002400 */
[----:B------:R-:W-:Y:S01]  /*29d0*/  HMMA.16816.F32 R76, R176, R56, R76 ;  /* 0x00000038b04c723c */ /* 0x000fe2000000184c */
[----:B------:R-:W-:Y:S01]  /*29e0*/  LDSM.16.M88.4 R56, [R201+0x7000] ;  /* 0x00700000c938783b */ /* 0x000fe20000000200 */
[----:B--2---:R-:W-:-:S04]  /*29f0*/  FMUL.FTZ R0, R9, c[0x0][0x320] ;  /* 0x0000c80009007a20 */ /* 0x004fc80000410000 */
[----:B------:R2:W1:Y:S02]  /*2a00*/  MUFU.TANH R89, R0 ;  /* 0x0000000000597308 */ /* 0x0004640000002400 */
[----:B------:R-:W-:Y:S08]  /*2a10*/  HMMA.16816.F32 R60, R176, R44, R92 ;  /* 0x0000002cb03c723c */ /* 0x000ff0000000185c */
[----:B------:R-:W-:Y:S01]  /*2a20*/  HMMA.16816.F32 R20, R180, R22, R64 ;  /* 0x00000016b414723c */ /* 0x000fe20000001840 */
[----:B--2---:R-:W-:-:S04]  /*2a30*/  FMUL.FTZ R0, R10, c[0x0][0x320] ;  /* 0x0000c8000a007a20 */ /* 0x004fc80000410000 */
[----:B------:R2:W1:Y:S03]  /*2a40*/  MUFU.TANH R92, R0 ;  /* 0x00000000005c7308 */ /* 0x0004660000002400 */
[----:B------:R-:W-:Y:S01]  /*2a50*/  HMMA.16816.F32 R4, R188, R34, R4 ;  /* 0x00000022bc04723c */ /* 0x000fe20000001804 */
[----:B------:R-:W5:Y:S01]  /*2a60*/  LDSM.16.M88.4 R32, [R205+0x6000] ;  /* 0x00600000cd20783b */ /* 0x000f620000000200 */
[----:B--2---:R-:W-:-:S06]  /*2a70*/  FMUL.FTZ R0, R11, c[0x0][0x320] ;  /* 0x0000c8000b007a20 */ /* 0x004fcc0000410000 */
[----:B------:R-:W-:Y:S01]  /*2a80*/  HMMA.16816.F32 R8, R184, R52, R12 ;  /* 0x00000034b808723c */ /* 0x000fe2000000180c */
[----:B------:R2:W2:Y:S07]  /*2a90*/  MUFU.TANH R91, R0 ;  /* 0x00000000005b7308 */ /* 0x0004ae0000002400 */
[----:B-1----:R-:W-:Y:S01]  /*2aa0*/  HMMA.16816.F32 R12, R180, R28, R76 ;  /* 0x0000001cb40c723c */ /* 0x002fe2000000184c */
[----:B--2---:R-:W-:-:S04]  /*2ab0*/  FMUL.FTZ R0, R16, c[0x0][0x320] ;  /* 0x0000c80010007a20 */ /* 0x004fc80000410000 */
[----:B------:R1:W2:Y:S11]  /*2ac0*/  MUFU.TANH R88, R0 ;  /* 0x0000000000587308 */ /* 0x0002b60000002400 */
[----:B------:R-:W-:Y:S01]  /*2ad0*/  HMMA.16816.F32 R24, R188, R40, R8 ;  /* 0x00000028bc18723c */ /* 0x000fe20000001808 */
[----:B-1----:R-:W-:-:S07]  /*2ae0*/  FMUL.FTZ R0, R17, c[0x0][0x320] ;  /* 0x0000c80011007a20 */ /* 0x002fce0000410000 */
[----:B------:R-:W-:Y:S01]  /*2af0*/  HMMA.16816.F32 R8, R184, R54, R20 ;  /* 0x00000036b808723c */ /* 0x000fe20000001814 */
[----:B------:R1:W1:Y:S07]  /*2b00*/  MUFU.TANH R82, R0 ;  /* 0x0000000000527308 */ /* 0x00026e0000002400 */
[----:B------:R-:W-:Y:S01]  /*2b10*/  HMMA.16816.F32 R64, R176, R46, R84 ;  /* 0x0000002eb040723c */ /* 0x000fe20000001854 */
[----:B------:R-:W-:Y:S01]  /*2b20*/  LDSM.16.M88.4 R44, [R205+0x6800] ;  /* 0x00680000cd2c783b */ /* 0x000fe20000000200 */
[----:B-1----:R-:W-:-:S04]  /*2b30*/  FMUL.FTZ R0, R18, c[0x0][0x320] ;  /* 0x0000c80012007a20 */ /* 0x002fc80000410000 */
[----:B------:R1:W1:Y:S02]  /*2b40*/  MUFU.TANH R85, R0 ;  /* 0x0000000000557308 */ /* 0x0002640000002400 */
[----:B------:R-:W-:Y:S01]  /*2b50*/  HMMA.16816.F32 R20, R180, R30, R72 ;  /* 0x0000001eb414723c */ /* 0x000fe20000001848 */
[----:B------:R-:W-:Y:S01]  /*2b60*/  LDSM.16.M88.4 R28, [R209] ;  /* 0x00000000d11c783b */ /* 0x000fe20000000200 */
[----:B-1----:R-:W-:-:S04]  /*2b70*/  FMUL.FTZ R0, R19, c[0x0][0x320] ;  /* 0x0000c80013007a20 */ /* 0x002fc80000410000 */
[----:B------:R1:W1:Y:S02]  /*2b80*/  MUFU.TANH R84, R0 ;  /* 0x0000000000547308 */ /* 0x0002640000002400 */
[----:B-----5:R-:W-:Y:S01]  /*2b90*/  HMMA.16816.F32 R16, R184, R32, R12 ;  /* 0x00000020b810723c */ /* 0x020fe2000000180c */
[----:B-1----:R-:W-:-:S05]  /*2ba0*/  FMUL.FTZ R0, R4, c[0x0][0x320] ;  /* 0x0000c80004007a20 */ /* 0x002fca0000410000 */
[----:B------:R1:W1:Y:S02]  /*2bb0*/  MUFU.TANH R81, R0 ;  /* 0x0000000000517308 */ /* 0x0002640000002400 */
[----:B-1----:R-:W-:-:S06]  /*2bc0*/  FMUL.FTZ R0, R5, c[0x0][0x320] ;  /* 0x0000c80005007a20 */ /* 0x002fcc0000410000 */
[----:B------:R1:W1:Y:S02]  /*2bd0*/  MUFU.TANH R80, R0 ;  /* 0x0000000000507308 */ /* 0x0002640000002400 */
[----:B-1----:R-:W-:-:S06]  /*2be0*/  FMUL.FTZ R0, R6, c[0x0][0x320] ;  /* 0x0000c80006007a20 */ /* 0x002fcc0000410000 */
[----:B------:R1:W1:Y:S02]  /*2bf0*/  MUFU.TANH R83, R0 ;  /* 0x0000000000537308 */ /* 0x0002640000002400 */
[----:B-1----:R-:W-:Y:S02]  /*2c00*/  FMUL.FTZ R0, R7, c[0x0][0x320] ;  /* 0x0000c80007007a20 */ /* 0x002fe40000410000 */
[----:B------:R-:W-:Y:S04]  /*2c10*/  HMMA.16816.F32 R4, R188, R42, R8 ;  /* 0x0000002abc04723c */ /* 0x000fe80000001808 */
[----:B------:R1:W1:Y:S02]  /*2c20*/  MUFU.TANH R75, R0 ;  /* 0x00000000004b7308 */ /* 0x0002640000002400 */
[----:B-1----:R-:W-:-:S06]  /*2c30*/  FMUL.FTZ R0, R24, c[0x0][0x320] ;  /* 0x0000c80018007a20 */ /* 0x002fcc0000410000 */
[----:B------:R1:W1:Y:S01]  /*2c40*/  MUFU.TANH R72, R0 ;  /* 0x0000000000487308 */ /* 0x0002620000002400 */
[----:B------:R-:W-:Y:S01]  /*2c50*/  HMMA.16816.F32 R8, R184, R34, R20 ;  /* 0x00000022b808723c */ /* 0x000fe20000001814 */
[----:B------:R-:W-:Y:S01]  /*2c60*/  LDSM.16.M88.4 R32, [R202+0x6800] ;  /* 0x00680000ca20783b */ /* 0x000fe20000000200 */
[----:B-1----:R-:W-:-:S05]  /*2c70*/  FMUL.FTZ R0, R25, c[0x0][0x320] ;  /* 0x0000c80019007a20 */ /* 0x002fca0000410000 */
[----:B------:R1:W1:Y:S01]  /*2c80*/  MUFU.TANH R71, R0 ;  /* 0x0000000000477308 */ /* 0x0002620000002400 */
[----:B------:R-:W-:Y:S01]  /*2c90*/  HMMA.16816.F32 R12, R180, R36, R60 ;  /* 0x00000024b40c723c */ /* 0x000fe2000000183c */
[----:B------:R-:W5:Y:S01]  /*2ca0*/  LDSM.16.M88.4 R60, [R201+0x7800] ;  /* 0x00780000c93c783b */ /* 0x000f620000000200 */
[----:B-1----:R-:W-:-:S05]  /*2cb0*/  FMUL.FTZ R0, R26, c[0x0][0x320] ;  /* 0x0000c8001a007a20 */ /* 0x002fca0000410000 */
        /* <DEDUP_REMOVED lines=11> */
[----:B-1----:R-:W-:-:S06]  /*2d70*/  FMUL.FTZ R0, R6, c[0x0][0x320] ;  /* 0x0000c80006007a20 */ /* 0x002fcc0000410000 */
[----:B------:R1:W1:Y:S01]  /*2d80*/  MUFU.TANH R66, R0 ;  /* 0x0000000000427308 */ /* 0x0002620000002400 */
[----:B------:R-:W-:Y:S01]  /*2d90*/  HMMA.16816.F32 R76, R176, R56, R100 ;  /* 0x00000038b04c723c */ /* 0x000fe20000001864 */
[----:B-1----:R-:W-:-:S07]  /*2da0*/  FMUL.FTZ R0, R7, c[0x0][0x320] ;  /* 0x0000c80007007a20 */ /* 0x002fce0000410000 */
[----:B------:R-:W-:Y:S01]  /*2db0*/  HMMA.16816.F32 R4, R188, R50, R8 ;  /* 0x00000032bc04723c */ /* 0x000fe20000001808 */
[----:B------:R-:W1:Y:S01]  /*2dc0*/  LDSM.16.M88.4 R48, [R205+0x7000] ;  /* 0x00700000cd30783b */ /* 0x000e620000000200 */
[----:B------:R2:W1:Y:S02]  /*2dd0*/  MUFU.TANH R65, R0 ;  /* 0x0000000000417308 */ /* 0x0004640000002400 */
[----:B--2---:R-:W-:-:S06]  /*2de0*/  FMUL.FTZ R0, R24, c[0x0][0x320] ;  /* 0x0000c80018007a20 */ /* 0x004fcc0000410000 */
[----:B------:R2:W1:Y:S01]  /*2df0*/  MUFU.TANH R58, R0 ;  /* 0x00000000003a7308 */ /* 0x0004620000002400 */
[----:B-----5:R-:W-:Y:S01]  /*2e00*/  HMMA.16816.F32 R52, R176, R60, R112 ;  /* 0x0000003cb034723c */ /* 0x020fe20000001870 */
[----:B--2---:R-:W-:-:S06]  /*2e10*/  FMUL.FTZ R0, R25, c[0x0][0x320] ;  /* 0x0000c80019007a20 */ /* 0x004fcc0000410000 */
[----:B------:R2:W1:Y:S01]  /*2e20*/  MUFU.TANH R57, R0 ;  /* 0x0000000000397308 */ /* 0x0004620000002400 */
[----:B------:R-:W-:Y:S01]  /*2e30*/  HMMA.16816.F32 R16, R184, R44, R12 ;  /* 0x0000002cb810723c */ /* 0x000fe2000000180c */
[----:B--2---:R-:W-:-:S06]  /*2e40*/  FMUL.FTZ R0, R26, c[0x0][0x320] ;  /* 0x0000c8001a007a20 */ /* 0x004fcc0000410000 */
[----:B------:R2:W1:Y:S01]  /*2e50*/  MUFU.TANH R64, R0 ;  /* 0x0000000000407308 */ /* 0x0004620000002400 */
[----:B------:R-:W-:Y:S01]  /*2e60*/  HMMA.16816.F32 R8, R184, R46, R20 ;  /* 0x0000002eb808723c */ /* 0x000fe20000001814 */
[----:B------:R-:W5:Y:S01]  /*2e70*/  LDSM.16.M88.4 R44, [R208] ;  /* 0x00000000d02c783b */ /* 0x000f620000000200 */
[----:B--2---:R-:W-:-:S05]  /*2e80*/  FMUL.FTZ R0, R27, c[0x0][0x320] ;  /* 0x0000c8001b007a20 */ /* 0x004fca0000410000 */
[----:B------:R2:W1:Y:S01]  /*2e90*/  MUFU.TANH R61, R0 ;  /* 0x00000000003d7308 */ /* 0x0004620000002400 */
[----:B------:R-:W-:Y:S01]  /*2ea0*/  HMMA.16816.F32 R24, R180, R30, R40 ;  /* 0x0000001eb418723c */ /* 0x000fe20000001828 */
[----:B--2---:R-:W-:-:S06]  /*2eb0*/  FMUL.FTZ R0, R4, c[0x0][0x320] ;  /* 0x0000c80004007a20 */ /* 0x004fcc0000410000 */
[----:B------:R2:W1:Y:S01]  /*2ec0*/  MUFU.TANH R56, R0 ;  /* 0x0000000000387308 */ /* 0x0004620000002400 */
[----:B------:R-:W-:Y:S01]  /*2ed0*/  HMMA.16816.F32 R12, R180, R28, R76 ;  /* 0x0000001cb40c723c */ /* 0x000fe2000000184c */
[----:B------:R-:W-:Y:S01]  /*2ee0*/  LDSM.16.M88.4 R28, [R202+0x7800] ;  /* 0x00780000ca1c783b */ /* 0x000fe20000000200 */
[----:B--2---:R-:W-:-:S05]  /*2ef0*/  FMUL.FTZ R0, R5, c[0x0][0x320] ;  /* 0x0000c80005007a20 */ /* 0x004fca0000410000 */
[----:B------:R2:W1:Y:S01]  /*2f00*/  MUFU.TANH R43, R0 ;  /* 0x00000000002b7308 */ /* 0x0004620000002400 */
[----:B------:R-:W-:Y:S01]  /*2f10*/  HMMA.16816.F32 R20, R188, R32, R16 ;  /* 0x00000020bc14723c */ /* 0x000fe20000001810 */
[----:B--2---:R-:W-:-:S06]  /*2f20*/  FMUL.FTZ R0, R6, c[0x0][0x320] ;  /* 0x0000c80006007a20 */ /* 0x004fcc0000410000 */
[----:B------:R2:W1:Y:S01]  /*2f30*/  MUFU.TANH R60, R0 ;  /* 0x00000000003c7308 */ /* 0x0004620000002400 */
[----:B------:R-:W-:Y:S01]  /*2f40*/  HMMA.16816.F32 R8, R188, R34, R8 ;  /* 0x00000022bc08723c */ /* 0x000fe20000001808 */
[----:B------:R-:W3:Y:S01]  /*2f50*/  LDSM.16.M88.4 R32, [R205+0x7800] ;  /* 0x00780000cd20783b */ /* 0x000ee20000000200 */
[----:B------:R-:W-:Y:S01]  /*2f60*/  ISETP.GE.AND P0, PT, R154, 0x2, PT ;  /* 0x000000029a00780c */ /* 0x000fe20003f06270 */
[----:B------:R-:W-:-:S04]  /*2f70*/  DEPBAR.LE SB0, 0x0 ;  /* 0x000080000000791a */ /* 0x000fc80000000000 */
[----:B--2---:R-:W-:Y:S02]  /*2f80*/  FMUL.FTZ R0, R7, c[0x0][0x320] ;  /* 0x0000c80007007a20 */ /* 0x004fe40000410000 */
[----:B------:R-:W-:Y:S08]  /*2f90*/  HMMA.16816.F32 R4, R176, R62, R104 ;  /* 0x0000003eb004723c */ /* 0x000ff00000001868 */
[----:B-1----:R-:W-:Y:S08]  /*2fa0*/  HMMA.16816.F32 R16, R184, R48, R12 ;  /* 0x00000030b810723c */ /* 0x002ff0000000180c */
[C---:B-----5:R-:W-:Y:S08]  /*2fb0*/  HMMA.16816.F32 R12, R180.reuse, R44, R52 ;  /* 0x0000002cb40c723c */ /* 0x060ff00000001834 */
[----:B------:R-:W-:Y:S08]  /*2fc0*/  HMMA.16816.F32 R4, R180, R46, R4 ;  /* 0x0000002eb404723c */ /* 0x000ff00000001804 */
[C---:B------:R-:W-:Y:S08]  /*2fd0*/  HMMA.16816.F32 R24, R184.reuse, R50, R24 ;  /* 0x00000032b818723c */ /* 0x040ff00000001818 */
[C---:B---3--:R-:W-:Y:S08]  /*2fe0*/  HMMA.16816.F32 R12, R184.reuse, R32, R12 ;  /* 0x00000020b80c723c */ /* 0x048ff0000000180c */
[----:B------:R-:W-:Y:S01]  /*2ff0*/  HMMA.16816.F32 R4, R184, R34, R4 ;  /* 0x00000022b804723c */ /* 0x000fe20000001804 */
[----:B------:R-:W-:-:S02]  /*3000*/  FMUL.FTZ R21, R21, c[0x0][0x320] ;  /* 0x0000c80015157a20 */ /* 0x000fc40000410000 */
[----:B------:R-:W-:Y:S02]  /*3010*/  FMUL.FTZ R22, R22, c[0x0][0x320] ;  /* 0x0000c80016167a20 */ /* 0x000fe40000410000 */
[----:B------:R-:W-:Y:S01]  /*3020*/  FMUL.FTZ R23, R23, c[0x0][0x320] ;  /* 0x0000c80017177a20 */ /* 0x000fe20000410000 */
[----:B------:R1:W2:Y:S01]  /*3030*/  MUFU.TANH R59, R0 ;  /* 0x00000000003b7308 */ /* 0x0002a20000002400 */
[----:B------:R-:W-:Y:S02]  /*3040*/  FMUL.FTZ R8, R8, c[0x0][0x320] ;  /* 0x0000c80008087a20 */ /* 0x000fe40000410000 */
[----:B------:R-:W-:Y:S02]  /*3050*/  FMUL.FTZ R9, R9, c[0x0][0x320] ;  /* 0x0000c80009097a20 */ /* 0x000fe40000410000 */
[----:B------:R-:W-:Y:S02]  /*3060*/  FMUL.FTZ R10, R10, c[0x0][0x320] ;  /* 0x0000c8000a0a7a20 */ /* 0x000fe40000410000 */
[----:B------:R-:W-:Y:S01]  /*3070*/  FMUL.FTZ R11, R11, c[0x0][0x320] ;  /* 0x0000c8000b0b7a20 */ /* 0x000fe20000410000 */
[----:B------:R-:W3:Y:S01]  /*3080*/  MUFU.TANH R40, R21 ;  /* 0x0000001500287308 */ /* 0x000ee20000002400 */
[----:B-1----:R-:W-:-:S07]  /*3090*/  FMUL.FTZ R0, R20, c[0x0][0x320] ;  /* 0x0000c80014007a20 */ /* 0x002fce0000410000 */
[----:B------:R-:W1:Y:S02]  /*30a0*/  MUFU.TANH R49, R22 ;  /* 0x0000001600317308 */ /* 0x000e640000002400 */
[C---:B------:R-:W-:Y:S06]  /*30b0*/  HMMA.16816.F32 R4, R188.reuse, R30, R4 ;  /* 0x0000001ebc04723c */ /* 0x040fec0000001804 */
[----:B------:R5:W1:Y:S08]  /*30c0*/  MUFU.TANH R48, R23 ;  /* 0x0000001700307308 */ /* 0x000a700000002400 */
[----:B------:R-:W1:Y:S01]  /*30d0*/  MUFU.TANH R45, R10 ;  /* 0x0000000a002d7308 */ /* 0x000e620000002400 */
[C---:B-----5:R-:W-:Y:S07]  /*30e0*/  HMMA.16816.F32 R20, R188.reuse, R36, R16 ;  /* 0x00000024bc14723c */ /* 0x060fee0000001810 */
[----:B------:R-:W1:Y:S01]  /*30f0*/  MUFU.TANH R37, R8 ;  /* 0x0000000800257308 */ /* 0x000e620000002400 */
[C---:B------:R-:W-:Y:S07]  /*3100*/  HMMA.16816.F32 R16, R188.reuse, R38, R24 ;  /* 0x00000026bc10723c */ /* 0x040fee0000001818 */
[----:B------:R-:W1:Y:S08]  /*3110*/  MUFU.TANH R36, R9 ;  /* 0x0000000900247308 */ /* 0x000e700000002400 */
[----:B------:R5:W1:Y:S02]  /*3120*/  MUFU.TANH R42, R11 ;  /* 0x0000000b002a7308 */ /* 0x000a640000002400 */
[----:B-----5:R-:W-:Y:S01]  /*3130*/  HMMA.16816.F32 R8, R188, R28, R12 ;  /* 0x0000001cbc08723c */ /* 0x020fe2000000180c */
[----:B------:R-:W-:-:S06]  /*3140*/  FMUL.FTZ R23, R23, c[0x0][0x320] ;  /* 0x0000c80017177a20 */ /* 0x000fcc0000410000 */
[----:B------:R-:W-:Y:S02]  /*3150*/  FMUL.FTZ R16, R16, c[0x0][0x320] ;  /* 0x0000c80010107a20 */ /* 0x000fe40000410000 */
[----:B------:R-:W-:Y:S02]  /*3160*/  FMUL.FTZ R19, R19, c[0x0][0x320] ;  /* 0x0000c80013137a20 */ /* 0x000fe40000410000 */
[----:B------:R-:W-:Y:S02]  /*3170*/  FMUL.FTZ R15, R17, c[0x0][0x320] ;  /* 0x0000c800110f7a20 */ /* 0x000fe40000410000 */
[----:B------:R-:W-:Y:S02]  /*3180*/  FMUL.FTZ R20, R20, c[0x0][0x320] ;  /* 0x0000c80014147a20 */ /* 0x000fe40000410000 */
[----:B------:R-:W-:Y:S02]  /*3190*/  FMUL.FTZ R21, R21, c[0x0][0x320] ;  /* 0x0000c80015157a20 */ /* 0x000fe40000410000 */
[----:B------:R-:W-:-:S02]  /*31a0*/  FMUL.FTZ R22, R22, c[0x0][0x320] ;  /* 0x0000c80016167a20 */ /* 0x000fc40000410000 */
        /* <DEDUP_REMOVED lines=8> */
[----:B------:R-:W-:Y:S01]  /*3230*/  FMUL.FTZ R11, R11, c[0x0][0x320] ;  /* 0x0000c8000b0b7a20 */ /* 0x000fe20000410000 */
        /* <DEDUP_REMOVED lines=16> */
[----:B------:R1:W1:Y:S01]  /*3340*/  MUFU.TANH R23, R7 ;  /* 0x0000000700177308 */ /* 0x0002620000002400 */
[----:B------:R-:W-:Y:S01]  /*3350*/  BSSY B0, `(.L_x_441) ;  /* 0x0000023000007945 */ /* 0x000fe20003800000 */
[----:B------:R-:W-:Y:S06]  /*3360*/  BAR.SYNC.DEFER_BLOCKING 0x0 ;  /* 0x0000000000007b1d */ /* 0x000fec0000010000 */
[----:B------:R-:W-:Y:S05]  /*3370*/  @!P0 BRA `(.L_x_442) ;  /* 0x0000020000008947 */ /* 0x000fea0003800000 */
[----:B-1234-:R-:W-:Y:S01]  /*3380*/  IADD3 R0, R154, -0x2, RZ ;  /* 0xfffffffe9a007810 */ /* 0x01efe20007ffe0ff */
[C---:B------:R-:W-:Y:S01]  /*3390*/  IMAD.SHL.U32 R8, R129.reuse, 0x40, RZ ;  /* 0x0000004081087824 */ /* 0x040fe200078e00ff */
[----:B------:R-:W-:-:S02]  /*33a0*/  SHF.L.U64.HI R9, R129, 0x6, R130 ;  /* 0x0000000681097819 */ /* 0x000fc40000010282 */
[----:B------:R-:W-:Y:S01]  /*33b0*/  SHF.R.S32.HI R2, RZ, 0x1f, R0 ;  /* 0x0000001fff027819 */ /* 0x000fe20000011400 */
[----:B------:R-:W-:-:S04]  /*33c0*/  IMAD.WIDE.U32 R4, R0, c[0x0][0x1e0], RZ ;  /* 0x0000780000047a25 */ /* 0x000fc800078e00ff */
[----:B------:R-:W-:-:S04]  /*33d0*/  IMAD R2, R2, c[0x0][0x1e0], RZ ;  /* 0x0000780002027a24 */ /* 0x000fc800078e02ff */
[----:B------:R-:W-:Y:S01]  /*33e0*/  IMAD R2, R0, c[0x0][0x1e4], R2 ;  /* 0x0000790000027a24 */ /* 0x000fe200078e0202 */
[----:B------:R-:W-:-:S03]  /*33f0*/  LEA R0, P0, R4, R134, 0x7 ;  /* 0x0000008604007211 */ /* 0x000fc600078038ff */
[----:B------:R-:W-:Y:S01]  /*3400*/  IMAD.IADD R3, R5, 0x1, R2 ;  /* 0x0000000105037824 */ /* 0x000fe200078e0202 */
[----:B------:R-:W-:-:S04]  /*3410*/  LEA R2, P2, R0, c[0x0][0x1c8], 0x1 ;  /* 0x0000720000027a11 */ /* 0x000fc800078408ff */
[----:B------:R-:W-:Y:S02]  /*3420*/  LEA.HI.X R3, R4, R132, R3, 0x7, P0 ;  /* 0x0000008404037211 */ /* 0x000fe400000f3c03 */
[----:B------:R-:W-:Y:S02]  /*3430*/  ISETP.GE.AND P0, PT, R136, c[0x0][0x1d4], PT ;  /* 0x0000750088007a0c */ /* 0x000fe40003f06270 */
[----:B------:R-:W-:Y:S02]  /*3440*/  IADD3 R6, P1, R8, R2, RZ ;  /* 0x0000000208067210 */ /* 0x000fe40007f3e0ff */
[----:B------:R-:W-:Y:S02]  /*3450*/  LEA.HI.X R3, R0, c[0x0][0x1cc], R3, 0x1, P2 ;  /* 0x0000730000037a11 */ /* 0x000fe400010f0c03 */
[-C--:B------:R-:W-:Y:S02]  /*3460*/  IADD3 R4, P2, R6, R8.reuse, RZ ;  /* 0x0000000806047210 */ /* 0x080fe40007f5e0ff */
[----:B------:R-:W-:Y:S01]  /*3470*/  IADD3 R10, P5, P3, R8, 0x80, R2 ;  /* 0x00000080080a7810 */ /* 0x000fe20007bbe002 */
[----:B------:R-:W-:Y:S01]  /*3480*/  IMAD.X R7, R9, 0x1, R3, P1 ;  /* 0x0000000109077824 */ /* 0x000fe200008e0603 */
[----:B------:R-:W-:-:S02]  /*3490*/  IADD3 R8, P1, R4, R8, RZ ;  /* 0x0000000804087210 */ /* 0x000fc40007f3e0ff */
[----:B------:R-:W-:Y:S01]  /*34a0*/  IADD3.X R11, R9, RZ, R3, P5, P3 ;  /* 0x000000ff090b7210 */ /* 0x000fe20002fe6403 */
[--C-:B------:R-:W-:Y:S01]  /*34b0*/  IMAD.X R5, R7, 0x1, R9.reuse, P2 ;  /* 0x0000000107057824 */ /* 0x100fe200010e0609 */
[----:B------:R-:W-:Y:S01]  /*34c0*/  @!PT LDS RZ, [RZ] ;  /* 0x00000000fffff984 */ /* 0x000fe20000000800 */
[----:B------:R-:W-:Y:S01]  /*34d0*/  @!PT LDS RZ, [RZ] ;  /* 0x00000000fffff984 */ /* 0x000fe20000000800 */
[----:B------:R-:W-:Y:S01]  /*34e0*/  @!PT LDS RZ, [RZ] ;  /* 0x00000000fffff984 */ /* 0x000fe20000000800 */
[----:B------:R1:W-:Y:S03]  /*34f0*/  LDGSTS.E.BYPASS.LTC128B.128 [R228+0x8100], [R2.64], !P0 ;  /* 0x0810000002e47fae */ /* 0x0003e6000c101d46 */
[----:B------:R-:W-:Y:S01]  /*3500*/  IMAD.X R9, R5, 0x1, R9, P1 ;  /* 0x0000000105097824 */ /* 0x000fe200008e0609 */
[----:B------:R1:W-:Y:S04]  /*3510*/  LDGSTS.E.BYPASS.LTC128B.128 [R228+0xc100], [R2.64+0x80], !P6 ;  /* 0x0c10008002e47fae */ /* 0x0003e8000f101d46 */
[----:B------:R1:W-:Y:S04]  /*3520*/  LDGSTS.E.BYPASS.LTC128B.128 [R228+0x9100], [R6.64], !P0 ;  /* 0x0910000006e47fae */ /* 0x0003e8000c101d46 */
[----:B------:R1:W-:Y:S04]  /*3530*/  LDGSTS.E.BYPASS.LTC128B.128 [R228+0xd100], [R10.64], !P6 ;  /* 0x0d1000000ae47fae */ /* 0x0003e8000f101d46 */
[----:B------:R1:W-:Y:S04]  /*3540*/  LDGSTS.E.BYPASS.LTC128B.128 [R228+0xa100], [R4.64], !P0 ;  /* 0x0a10000004e47fae */ /* 0x0003e8000c101d46 */
[----:B------:R1:W-:Y:S04]  /*3550*/  LDGSTS.E.BYPASS.LTC128B.128 [R228+0xe100], [R4.64+0x80], !P6 ;  /* 0x0e10008004e47fae */ /* 0x0003e8000f101d46 */
[----:B------:R1:W-:Y:S04]  /*3560*/  LDGSTS.E.BYPASS.LTC128B.128 [R228+0xb100], [R8.64], !P0 ;  /* 0x0b10000008e47fae */ /* 0x0003e8000c101d46 */
[----:B------:R1:W-:Y:S02]  /*3570*/  LDGSTS.E.BYPASS.LTC128B.128 [R228+0xf100], [R8.64+0x80], !P6 ;  /* 0x0f10008008e47fae */ /* 0x0003e4000f101d46 */
.L_x_442:
[----:B--234-:R-:W-:Y:S05]  /*3580*/  BSYNC B0 ;  /* 0x0000000000007941 */ /* 0x01cfea0003800000 */
.L_x_441:
[----:B-1----:R-:W2:Y:S04]  /*3590*/  LDL R0, [R1+0x3c] ;  /* 0x00003c0001007983 */ /* 0x002ea80000100800 */
[----:B------:R-:W3:Y:S04]  /*35a0*/  LDL R3, [R1+0x40] ;  /* 0x0000400001037983 */ /* 0x000ee80000100800 */
[----:B------:R-:W0:Y:S01]  /*35b0*/  LDGDEPBAR ;  /* 0x00000000000079af */ /* 0x000e220000000000 */
[----:B--2---:R-:W-:-:S04]  /*35c0*/  IMAD.IADD R0, R0, 0x1, R153 ;  /* 0x0000000100007824 */ /* 0x004fc800078e0299 */
[----:B------:R-:W-:-:S05]  /*35d0*/  @P4 IMAD.HI.U32 R2, R0, c[0x0][0x2c8], RZ ;  /* 0x0000b20000024a27 */ /* 0x000fca00078e00ff */
[----:B------:R-:W-:-:S05]  /*35e0*/  @P4 SHF.R.U32.HI R0, RZ, c[0x0][0x2cc], R2 ;  /* 0x0000b300ff004a19 */ /* 0x000fca0000011602 */
[----:B------:R-:W1:Y:S04]  /*35f0*/  SHFL.IDX PT, R2, R0, RZ, 0x1c1f ;  /* 0x001c1fff00027589 */ /* 0x000e6800000e0000 */
[----:B------:R2:W4:Y:S02]  /*3600*/  SHFL.IDX PT, R4, R0, 0x1, 0x1c1f ;  /* 0x003c1f0000047f89 */ /* 0x00052400000e0000 */
[----:B--2---:R-:W-:-:S05]  /*3610*/  IMAD R0, R68, R131, 0x1 ;  /* 0x0000000144007424 */ /* 0x004fca00078e0283 */
[----:B---3--:R-:W-:Y:S01]  /*3620*/  IADD3 R0, -R3, c[0x0][0x1d0], R0 ;  /* 0x0000740003007a10 */ /* 0x008fe20007ffe100 */
[----:B------:R-:W-:-:S03]  /*3630*/  IMAD.IADD R3, R128, 0x1, -R3 ;  /* 0x0000000180037824 */ /* 0x000fc600078e0a03 */
[----:B------:R-:W-:-:S05]  /*3640*/  IADD3 R0, R0, -c[0x0][0x168], RZ ;  /* 0x80005a0000007a10 */ /* 0x000fca0007ffe0ff */
[C---:B-1----:R-:W-:Y:S02]  /*3650*/  IMAD.IADD R2, R0.reuse, 0x1, R2 ;  /* 0x0000000100027824 */ /* 0x042fe400078e0202 */
[----:B----4-:R-:W-:-:S03]  /*3660*/  IMAD.IADD R0, R0, 0x1, R4 ;  /* 0x0000000100007824 */ /* 0x010fc600078e0204 */
[C---:B------:R-:W-:Y:S02]  /*3670*/  IMNMX R2, R3.reuse, R2, PT ;  /* 0x0000000203027217 */ /* 0x040fe40003800200 */
[----:B------:R-:W-:Y:S02]  /*3680*/  IMNMX R0, R3, R0, PT ;  /* 0x0000000003007217 */ /* 0x000fe40003800200 */
[C---:B------:R-:W-:Y:S02]  /*3690*/  ISETP.GT.AND P3, PT, R2.reuse, 0x8, PT ;  /* 0x000000080200780c */ /* 0x040fe40003f64270 */
[C---:B------:R-:W-:Y:S02]  /*36a0*/  ISETP.GT.AND P2, PT, R2.reuse, 0x9, PT ;  /* 0x000000090200780c */ /* 0x040fe40003f44270 */
[C---:B------:R-:W-:Y:S02]  /*36b0*/  ISETP.GT.AND P0, PT, R2.reuse, RZ, PT ;  /* 0x000000ff0200720c */ /* 0x040fe40003f04270 */
[----:B------:R-:W-:-:S02]  /*36c0*/  ISETP.GT.AND P1, PT, R2, 0x10, PT ;  /* 0x000000100200780c */ /* 0x000fc40003f24270 */
[----:B------:R-:W-:Y:S02]  /*36d0*/  FSEL R7, R99, -INF , P3 ;  /* 0xff80000063077808 */ /* 0x000fe40001800000 */
[----:B------:R-:W-:Y:S02]  /*36e0*/  FSEL R8, R98, -INF , P2 ;  /* 0xff80000062087808 */ /* 0x000fe40001000000 */
[C---:B------:R-:W-:Y:S02]  /*36f0*/  ISETP.GT.AND P3, PT, R2.reuse, 0x19, PT ;  /* 0x000000190200780c */ /* 0x040fe40003f64270 */
[C---:B------:R-:W-:Y:S02]  /*3700*/  ISETP.GT.AND P2, PT, R2.reuse, 0x20, PT ;  /* 0x000000200200780c */ /* 0x040fe40003f44270 */
[----:B------:R-:W-:Y:S02]  /*3710*/  ISETP.GT.AND P5, PT, R2, 0x1, PT ;  /* 0x000000010200780c */ /* 0x000fe40003fa4270 */
[----:B------:R-:W-:-:S02]  /*3720*/  FSEL R4, R123, -INF , P0 ;  /* 0xff8000007b047808 */ /* 0x000fc40000000000 */
[C---:B------:R-:W-:Y:S02]  /*3730*/  ISETP.GT.AND P0, PT, R2.reuse, 0x11, PT ;  /* 0x000000110200780c */ /* 0x040fe40003f04270 */
[----:B------:R-:W-:Y:S02]  /*3740*/  FSEL R20, R97, -INF , P1 ;  /* 0xff80000061147808 */ /* 0x000fe40000800000 */
[----:B------:R-:W-:Y:S02]  /*3750*/  ISETP.GT.AND P1, PT, R2, 0x21, PT ;  /* 0x000000210200780c */ /* 0x000fe40003f24270 */
[----:B------:R-:W-:Y:S02]  /*3760*/  FSEL R25, R89, -INF , P3 ;  /* 0xff80000059197808 */ /* 0x000fe40001800000 */
[----:B------:R-:W-:Y:S02]  /*3770*/  FSEL R98, R88, -INF , P2 ;  /* 0xff80000058627808 */ /* 0x000fe40001000000 */
[----:B------:R-:W-:-:S02]  /*3780*/  ISETP.GT.AND P3, PT, R2, 0x30, PT ;  /* 0x000000300200780c */ /* 0x000fc40003f64270 */
[----:B------:R-:W-:Y:S02]  /*3790*/  ISETP.GT.AND P2, PT, R2, 0x31, PT ;  /* 0x000000310200780c */ /* 0x000fe40003f44270 */
[----:B------:R-:W-:Y:S02]  /*37a0*/  FSEL R5, R122, -INF , P5 ;  /* 0xff8000007a057808 */ /* 0x000fe40002800000 */
[----:B------:R-:W-:Y:S02]  /*37b0*/  ISETP.GT.AND P5, PT, R2, 0x18, PT ;  /* 0x000000180200780c */ /* 0x000fe40003fa4270 */
[----:B------:R-:W-:Y:S02]  /*37c0*/  FSEL R21, R96, -INF , P0 ;  /* 0xff80000060157808 */ /* 0x000fe40000000000 */
[----:B------:R-:W-:Y:S02]  /*37d0*/  ISETP.GT.AND P0, PT, R2, 0x28, PT ;  /* 0x000000280200780c */ /* 0x000fe40003f04270 */
[----:B------:R-:W-:-:S02]  /*37e0*/  FSEL R99, R82, -INF , P1 ;  /* 0xff80000052637808 */ /* 0x000fc40000800000 */
[----:B------:R-:W-:Y:S02]  /*37f0*/  ISETP.GT.AND P1, PT, R2, 0x38, PT ;  /* 0x000000380200780c */ /* 0x000fe40003f24270 */
[----:B------:R-:W-:Y:S02]  /*3800*/  FSEL R122, R72, -INF , P3 ;  /* 0xff800000487a7808 */ /* 0x000fe40001800000 */
[----:B------:R-:W-:Y:S02]  /*3810*/  FSEL R125, R71, -INF , P2 ;  /* 0xff800000477d7808 */ /* 0x000fe40001000000 */
[C---:B------:R-:W-:Y:S02]  /*3820*/  ISETP.GT.AND P3, PT, R2.reuse, 0x41, PT ;  /* 0x000000410200780c */ /* 0x040fe40003f64270 */
[----:B------:R-:W-:Y:S02]  /*3830*/  ISETP.GT.AND P2, PT, R2, 0x48, PT ;  /* 0x000000480200780c */ /* 0x000fe40003f44270 */
[----:B------:R-:W-:-:S02]  /*3840*/  FSEL R22, R90, -INF , P5 ;  /* 0xff8000005a167808 */ /* 0x000fc40002800000 */
[C---:B------:R-:W-:Y:S02]  /*3850*/  ISETP.GT.AND P5, PT, R2.reuse, 0x29, PT ;  /* 0x000000290200780c */ /* 0x040fe40003fa4270 */
[----:B------:R-:W-:Y:S02]  /*3860*/  FSEL R112, R81, -INF , P0 ;  /* 0xff80000051707808 */ /* 0x000fe40000000000 */
[----:B------:R-:W-:Y:S02]  /*3870*/  ISETP.GT.AND P0, PT, R2, 0x39, PT ;  /* 0x000000390200780c */ /* 0x000fe40003f04270 */
[----:B------:R-:W-:Y:S02]  /*3880*/  FSEL R124, R70, -INF , P1 ;  /* 0xff800000467c7808 */ /* 0x000fe40000800000 */
[----:B------:R-:W-:Y:S02]  /*3890*/  ISETP.GT.AND P1, PT, R2, 0x49, PT ;  /* 0x000000490200780c */ /* 0x000fe40003f24270 */
[----:B------:R-:W-:-:S02]  /*38a0*/  FSEL R132, R57, -INF , P3 ;  /* 0xff80000039847808 */ /* 0x000fc40001800000 */
[----:B------:R-:W-:Y:S02]  /*38b0*/  FSEL R131, R56, -INF , P2 ;  /* 0xff80000038837808 */ /* 0x000fe40001000000 */
[C---:B------:R-:W-:Y:S02]  /*38c0*/  ISETP.GT.AND P3, PT, R2.reuse, 0x58, PT ;  /* 0x000000580200780c */ /* 0x040fe40003f64270 */
[----:B------:R-:W-:Y:S02]  /*38d0*/  ISETP.GT.AND P2, PT, R2, 0x59, PT ;  /* 0x000000590200780c */ /* 0x000fe40003f44270 */
[----:B------:R-:W-:Y:S02]  /*38e0*/  FSEL R113, R80, -INF , P5 ;  /* 0xff80000050717808 */ /* 0x000fe40002800000 */
[----:B------:R-:W-:Y:S02]  /*38f0*/  ISETP.GT.AND P5, PT, R2, 0x40, PT ;  /* 0x000000400200780c */ /* 0x000fe40003fa4270 */
[----:B------:R-:W-:-:S02]  /*3900*/  FSEL R123, R69, -INF , P0 ;  /* 0xff800000457b7808 */ /* 0x000fc40000000000 */
[C---:B------:R-:W-:Y:S02]  /*3910*/  ISETP.GT.AND P0, PT, R2.reuse, 0x50, PT ;  /* 0x000000500200780c */ /* 0x040fe40003f04270 */
[----:B------:R-:W-:Y:S02]  /*3920*/  FSEL R130, R43, -INF , P1 ;  /* 0xff8000002b827808 */ /* 0x000fe40000800000 */
[----:B------:R-:W-:Y:S02]  /*3930*/  ISETP.GT.AND P1, PT, R2, 0x60, PT ;  /* 0x000000600200780c */ /* 0x000fe40003f24270 */
[----:B------:R-:W-:Y:S02]  /*3940*/  FSEL R148, R37, -INF , P3 ;  /* 0xff80000025947808 */ /* 0x000fe40001800000 */
[----:B------:R-:W-:Y:S02]  /*3950*/  FSEL R149, R36, -INF , P2 ;  /* 0xff80000024957808 */ /* 0x000fe40001000000 */
[----:B------:R-:W-:-:S02]  /*3960*/  FMNMX.FTZ R69, R4, R5, !PT ;  /* 0x0000000504457209 */ /* 0x000fc40007810000 */
[C---:B------:R-:W-:Y:S02]  /*3970*/  ISETP.GT.AND P3, PT, R2.reuse, 0x69, PT ;  /* 0x000000690200780c */ /* 0x040fe40003f64270 */
[----:B------:R-:W-:Y:S02]  /*3980*/  ISETP.GT.AND P2, PT, R2, 0x70, PT ;  /* 0x000000700200780c */ /* 0x000fe40003f44270 */
[----:B------:R-:W-:Y:S02]  /*3990*/  FSEL R133, R58, -INF , P5 ;  /* 0xff8000003a857808 */ /* 0x000fe40002800000 */
[C---:B------:R-:W-:Y:S02]  /*39a0*/  ISETP.GT.AND P5, PT, R2.reuse, 0x51, PT ;  /* 0x000000510200780c */ /* 0x040fe40003fa4270 */
[----:B------:R-:W-:Y:S02]  /*39b0*/  FSEL R138, R41, -INF , P0 ;  /* 0xff800000298a7808 */ /* 0x000fe40000000000 */
[----:B------:R-:W-:-:S02]  /*39c0*/  ISETP.GT.AND P0, PT, R2, 0x61, PT ;  /* 0x000000610200780c */ /* 0x000fc40003f04270 */
[----:B------:R-:W-:Y:S02]  /*39d0*/  FSEL R231, R26, -INF , P1 ;  /* 0xff8000001ae77808 */ /* 0x000fe40000800000 */
[----:B------:R-:W-:Y:S02]  /*39e0*/  FMNMX.FTZ R69, R7, R69, !PT ;  /* 0x0000004507457209 */ /* 0x000fe40007810000 */
[----:B------:R-:W-:Y:S02]  /*39f0*/  ISETP.GT.AND P1, PT, R2, 0x71, PT ;  /* 0x000000710200780c */ /* 0x000fe40003f24270 */
[----:B------:R-:W-:Y:S02]  /*3a00*/  FSEL R233, R15, -INF , P3 ;  /* 0xff8000000fe97808 */ /* 0x000fe40001800000 */
[----:B------:R-:W-:Y:S02]  /*3a10*/  FSEL R150, R14, -INF , P2 ;  /* 0xff8000000e967808 */ /* 0x000fe40001000000 */
[----:B------:R-:W-:-:S02]  /*3a20*/  ISETP.GT.AND P3, PT, R0, RZ, PT ;  /* 0x000000ff0000720c */ /* 0x000fc40003f64270 */
[----:B------:R-:W-:Y:S02]  /*3a30*/  ISETP.GT.AND P2, PT, R0, 0x1, PT ;  /* 0x000000010000780c */ /* 0x000fe40003f44270 */
[----:B------:R-:W-:Y:S02]  /*3a40*/  FSEL R139, R40, -INF , P5 ;  /* 0xff800000288b7808 */ /* 0x000fe40002800000 */
[----:B------:R-:W-:Y:S02]  /*3a50*/  ISETP.GT.AND P5, PT, R2, 0x68, PT ;  /* 0x000000680200780c */ /* 0x000fe40003fa4270 */
[----:B------:R-:W-:Y:S02]  /*3a60*/  FSEL R232, R24, -INF , P0 ;  /* 0xff80000018e87808 */ /* 0x000fe40000000000 */
[----:B------:R-:W-:Y:S02]  /*3a70*/  FMNMX.FTZ R69, R8, R69, !PT ;  /* 0x0000004508457209 */ /* 0x000fe40007810000 */
[----:B------:R-:W-:-:S02]  /*3a80*/  ISETP.GT.AND P0, PT, R2, 0x78, PT ;  /* 0x000000780200780c */ /* 0x000fc40003f04270 */
[----:B------:R-:W-:Y:S02]  /*3a90*/  FSEL R151, R13, -INF , P1 ;  /* 0xff8000000d977808 */ /* 0x000fe40000800000 */
[----:B------:R-:W-:Y:S02]  /*3aa0*/  ISETP.GT.AND P1, PT, R0, 0x8, PT ;  /* 0x000000080000780c */ /* 0x000fe40003f24270 */
[----:B------:R-:W-:Y:S02]  /*3ab0*/  FSEL R6, R127, -INF , P3 ;  /* 0xff8000007f067808 */ /* 0x000fe40001800000 */
[----:B------:R-:W-:Y:S02]  /*3ac0*/  FSEL R18, R126, -INF , P2 ;  /* 0xff8000007e127808 */ /* 0x000fe40001000000 */
[----:B------:R-:W-:Y:S02]  /*3ad0*/  FSEL R234, R16, -INF , P5 ;  /* 0xff80000010ea7808 */ /* 0x000fe40002800000 */
[----:B------:R-:W-:-:S02]  /*3ae0*/  FMNMX.FTZ R69, R20, R69, !PT ;  /* 0x0000004514457209 */ /* 0x000fc40007810000 */
[----:B------:R-:W-:Y:S02]  /*3af0*/  ISETP.GT.AND P5, PT, R2, 0x79, PT ;  /* 0x000000790200780c */ /* 0x000fe40003fa4270 */
[----:B------:R-:W-:Y:S02]  /*3b00*/  FSEL R152, R12, -INF , P0 ;  /* 0xff8000000c987808 */ /* 0x000fe40000000000 */
[----:B------:R-:W-:Y:S01]  /*3b10*/  ISETP.GT.AND P0, PT, R0, 0x9, PT ;  /* 0x000000090000780c */ /* 0x000fe20003f04270 */
[----:B------:R-:W-:Y:S01]  /*3b20*/  LDSM.16.MT88.4 R12, [R204] ;  /* 0x00000000cc0c783b */ /* 0x000fe20000004200 */
[----:B------:R-:W-:Y:S02]  /*3b30*/  FSEL R17, R121, -INF , P1 ;  /* 0xff80000079117808 */ /* 0x000fe40000800000 */
[----:B------:R-:W-:Y:S02]  /*3b40*/  FMNMX.FTZ R2, R6, R18, !PT ;  /* 0x0000001206027209 */ /* 0x000fe40007810000 */
[----:B------:R-:W-:-:S02]  /*3b50*/  FMNMX.FTZ R69, R21, R69, !PT ;  /* 0x0000004515457209 */ /* 0x000fc40007810000 */
[----:B------:R-:W-:Y:S02]  /*3b60*/  ISETP.GT.AND P2, PT, R0, 0x10, PT ;  /* 0x000000100000780c */ /* 0x000fe40003f44270 */
[----:B------:R-:W-:Y:S02]  /*3b70*/  FSEL R16, R120, -INF , P0 ;  /* 0xff80000078107808 */ /* 0x000fe40000000000 */
[----:B------:R-:W-:Y:S02]  /*3b80*/  FMNMX.FTZ R2, R17, R2, !PT ;  /* 0x0000000211027209 */ /* 0x000fe40007810000 */
[----:B------:R-:W-:Y:S02]  /*3b90*/  FMNMX.FTZ R69, R22, R69, !PT ;  /* 0x0000004516457209 */ /* 0x000fe40007810000 */
        /* <DEDUP_REMOVED lines=44> */
[C---:B------:R-:W-:Y:S02]  /*3e60*/  ISETP.GT.AND P2, PT, R0.reuse, 0x40, PT ;  /* 0x000000400000780c */ /* 0x040fe40003f44270 */
        /* <DEDUP_REMOVED lines=49> */
[----:B------:R-:W-:Y:S01]  /*4180*/  FMNMX.FTZ R2, R171, R2, !PT ;  /* 0x00000002ab027209 */ /* 0x000fe20007810000 */
[----:B------:R-:W-:Y:S01]  /*4190*/  LDSM.16.MT88.4 R32, [R223] ;  /* 0x00000000df20783b */ /* 0x000fe20000004200 */
[----:B------:R-:W-:Y:S02]  /*41a0*/  FSEL R241, R19, -INF , P5 ;  /* 0xff80000013f17808 */ /* 0x000fe40002800000 */
[----:B------:R-:W-:Y:S02]  /*41b0*/  FMNMX.FTZ R69, R152, R69, !PT ;  /* 0x0000004598457209 */ /* 0x000fe40007810000 */
[----:B------:R-:W-:-:S02]  /*41c0*/  ISETP.GT.AND P0, PT, R0, 0x71, PT ;  /* 0x000000710000780c */ /* 0x000fc40003f04270 */
[----:B------:R-:W-:Y:S02]  /*41d0*/  FSEL R240, R29, -INF , P1 ;  /* 0xff8000001df07808 */ /* 0x000fe40000800000 */
[----:B------:R-:W-:Y:S02]  /*41e0*/  FMNMX.FTZ R2, R193, R2, !PT ;  /* 0x00000002c1027209 */ /* 0x000fe40007810000 */
[----:B------:R-:W-:Y:S02]  /*41f0*/  FMNMX.FTZ R69, R241, R69, !PT ;  /* 0x00000045f1457209 */ /* 0x000fe40007810000 */
[----:B------:R-:W-:Y:S02]  /*4200*/  ISETP.GT.AND P1, PT, R0, 0x78, PT ;  /* 0x000000780000780c */ /* 0x000fe40003f24270 */
[----:B------:R-:W-:Y:S01]  /*4210*/  FSEL R239, R28, -INF , P0 ;  /* 0xff8000001cef7808 */ /* 0x000fe20000000000 */
[----:B------:R-:W1:Y:S01]  /*4220*/  SHFL.BFLY PT, R3, R69, 0x2, 0x1f ;  /* 0x0c401f0045037f89 */ /* 0x000e6200000e0000 */
[----:B------:R-:W-:-:S02]  /*4230*/  FMNMX.FTZ R2, R240, R2, !PT ;  /* 0x00000002f0027209 */ /* 0x000fc40007810000 */
[----:B------:R-:W-:Y:S01]  /*4240*/  ISETP.GT.AND P0, PT, R0, 0x79, PT ;  /* 0x000000790000780c */ /* 0x000fe20003f04270 */
[----:B------:R-:W-:Y:S01]  /*4250*/  LDSM.16.MT88.4 R28, [R200+0x4000] ;  /* 0x00400000c81c783b */ /* 0x000fe20000004200 */
[----:B------:R-:W-:Y:S02]  /*4260*/  FSEL R245, R27, -INF , P1 ;  /* 0xff8000001bf57808 */ /* 0x000fe40000800000 */
[----:B------:R-:W-:Y:S02]  /*4270*/  FMNMX.FTZ R0, R239, R2, !PT ;  /* 0x00000002ef007209 */ /* 0x000fe40007810000 */
[----:B------:R-:W-:Y:S02]  /*4280*/  FSEL R244, R23, -INF , P0 ;  /* 0xff80000017f47808 */ /* 0x000fe40000000000 */
[----:B------:R-:W-:-:S04]  /*4290*/  FMNMX.FTZ R0, R245, R0, !PT ;  /* 0x00000000f5007209 */ /* 0x000fc80007810000 */
[----:B------:R-:W-:-:S05]  /*42a0*/  FMNMX.FTZ R0, R244, R0, !PT ;  /* 0x00000000f4007209 */ /* 0x000fca0007810000 */
[----:B------:R-:W2:Y:S01]  /*42b0*/  SHFL.BFLY PT, R2, R0, 0x2, 0x1f ;  /* 0x0c401f0000027f89 */ /* 0x000ea200000e0000 */
[----:B-1----:R-:W-:-:S05]  /*42c0*/  FMNMX.FTZ R69, R69, R3, !PT ;  /* 0x0000000345457209 */ /* 0x002fca0007810000 */
[----:B------:R-:W1:Y:S01]  /*42d0*/  SHFL.BFLY PT, R3, R69, 0x1, 0x1f ;  /* 0x0c201f0045037f89 */ /* 0x000e6200000e0000 */
[----:B--2---:R-:W-:-:S05]  /*42e0*/  FMNMX.FTZ R0, R0, R2, !PT ;  /* 0x0000000200007209 */ /* 0x004fca0007810000 */
[----:B------:R-:W2:Y:S01]  /*42f0*/  SHFL.BFLY PT, R68, R0, 0x1, 0x1f ;  /* 0x0c201f0000447f89 */ /* 0x000ea200000e0000 */
[----:B-1----:R-:W-:-:S04]  /*4300*/  FMNMX.FTZ R69, R69, R3, !PT ;  /* 0x0000000345457209 */ /* 0x002fc80007810000 */
[C---:B------:R-:W-:Y:S01]  /*4310*/  FSETP.NEU.FTZ.AND P0, PT, R69.reuse, -INF , PT ;  /* 0xff8000004500780b */ /* 0x040fe20003f1d000 */
[----:B------:R-:W-:-:S05]  /*4320*/  FMUL.FTZ R2, R69, c[0x0][0x2d0] ;  /* 0x0000b40045027a20 */ /* 0x000fca0000410000 */
[----:B------:R-:W-:-:S05]  /*4330*/  FSEL R2, R2, RZ, P0 ;  /* 0x000000ff02027208 */ /* 0x000fca0000000000 */
[----:B------:R-:W-:-:S04]  /*4340*/  FFMA.FTZ R3, R4, c[0x0][0x2d0], -R2 ;  /* 0x0000b40004037a23 */ /* 0x000fc80000010802 */
[----:B------:R1:W-:Y:S01]  /*4350*/  MUFU.EX2 R238, R3 ;  /* 0x0000000300ee7308 */ /* 0x0003e20000000800 */
[----:B--2---:R-:W-:Y:S01]  /*4360*/  FMNMX.FTZ R68, R0, R68, !PT ;  /* 0x0000004400447209 */ /* 0x004fe20007810000 */
[----:B------:R-:W-:-:S03]  /*4370*/  FFMA.FTZ R0, R5, c[0x0][0x2d0], -R2 ;  /* 0x0000b40005007a23 */ /* 0x000fc60000010802 */
[----:B------:R-:W-:-:S03]  /*4380*/  FSETP.NEU.FTZ.AND P0, PT, R68, -INF , PT ;  /* 0xff8000004400780b */ /* 0x000fc60003f1d000 */
[----:B------:R2:W3:Y:S01]  /*4390*/  MUFU.EX2 R235, R0 ;  /* 0x0000000000eb7308 */ /* 0x0004e20000000800 */
[----:B-1----:R-:W-:-:S07]  /*43a0*/  FFMA.FTZ R3, R7, c[0x0][0x2d0], -R2 ;  /* 0x0000b40007037a23 */ /* 0x002fce0000010802 */
[----:B------:R1:W-:Y:S01]  /*43b0*/  MUFU.EX2 R243, R3 ;  /* 0x0000000300f37308 */ /* 0x0003e20000000800 */
[----:B--2---:R-:W-:Y:S01]  /*43c0*/  FMUL.FTZ R0, R68, c[0x0][0x2d0] ;  /* 0x0000b40044007a20 */ /* 0x004fe20000410000 */
[----:B---3--:R-:W-:-:S04]  /*43d0*/  F2FP.PACK_AB R4, R235, R238 ;  /* 0x000000eeeb04723e */ /* 0x008fc800000000ff */
[----:B------:R-:W-:Y:S01]  /*43e0*/  FSEL R0, R0, RZ, P0 ;  /* 0x000000ff00007208 */ /* 0x000fe20000000000 */
[----:B-1----:R-:W-:Y:S02]  /*43f0*/  FFMA.FTZ R3, R8, c[0x0][0x2d0], -R2 ;  /* 0x0000b40008037a23 */ /* 0x002fe40000010802 */
[----:B------:R-:W1:Y:S02]  /*4400*/  LDSM.16.MT88.4 R8, [R200] ;  /* 0x00000000c808783b */ /* 0x000e640000004200 */
[----:B------:R2:W3:Y:S02]  /*4410*/  MUFU.EX2 R246, R3 ;  /* 0x0000000300f67308 */ /* 0x0004e40000000800 */
[----:B--2---:R-:W-:Y:S01]  /*4420*/  FFMA.FTZ R3, R6, c[0x0][0x2d0], -R0 ;  /* 0x0000b40006037a23 */ /* 0x004fe20000010800 */
[----:B---3--:R-:W-:-:S05]  /*4430*/  F2FP.PACK_AB R6, R246, R243 ;  /* 0x000000f3f606723e */ /* 0x008fca00000000ff */
[----:B------:R2:W-:Y:S02]  /*4440*/  MUFU.EX2 R237, R3 ;  /* 0x0000000300ed7308 */ /* 0x0005e40000000800 */
[----:B--2---:R-:W-:-:S06]  /*4450*/  FFMA.FTZ R3, R18, c[0x0][0x2d0], -R0 ;  /* 0x0000b40012037a23 */ /* 0x004fcc0000010800 */
[----:B------:R2:W3:Y:S02]  /*4460*/  MUFU.EX2 R236, R3 ;  /* 0x0000000300ec7308 */ /* 0x0004e40000000800 */
[----:B--2---:R-:W-:Y:S01]  /*4470*/  FFMA.FTZ R3, R17, c[0x0][0x2d0], -R0 ;  /* 0x0000b40011037a23 */ /* 0x004fe20000010800 */
[----:B---3--:R-:W-:-:S05]  /*4480*/  F2FP.PACK_AB R5, R236, R237 ;  /* 0x000000edec05723e */ /* 0x008fca00000000ff */
[----:B------:R2:W-:Y:S02]  /*4490*/  MUFU.EX2 R242, R3 ;  /* 0x0000000300f27308 */ /* 0x0005e40000000800 */
[----:B--2---:R-:W-:Y:S02]  /*44a0*/  FFMA.FTZ R3, R16, c[0x0][0x2d0], -R0 ;  /* 0x0000b40010037a23 */ /* 0x004fe40000010800 */
[----:B------:R-:W2:Y:S04]  /*44b0*/  LDSM.16.MT88.4 R16, [R203] ;  /* 0x00000000cb10783b */ /* 0x000ea80000004200 */
[----:B------:R-:W3:Y:S02]  /*44c0*/  MUFU.EX2 R157, R3 ;  /* 0x00000003009d7308 */ /* 0x000ee40000000800 */
[----:B---3--:R-:W-:Y:S01]  /*44d0*/  F2FP.PACK_AB R7, R157, R242 ;  /* 0x000000f29d07723e */ /* 0x008fe200000000ff */
[----:B------:R-:W-:-:S05]  /*44e0*/  FFMA.FTZ R3, R20, c[0x0][0x2d0], -R2 ;  /* 0x0000b40014037a23 */ /* 0x000fca0000010802 */
[----:B------:R3:W-:Y:S01]  /*44f0*/  MUFU.EX2 R252, R3 ;  /* 0x0000000300fc7308 */ /* 0x0007e20000000800 */
[C---:B------:R-:W-:Y:S08]  /*4500*/  HMMA.16816.F32 R52, R4.reuse, R12, RZ ;  /* 0x0000000c0434723c */ /* 0x040ff000000018ff */
[----:B------:R-:W-:Y:S01]  /*4510*/  HMMA.16816.F32 R80, R4, R14, RZ ;  /* 0x0000000e0450723c */ /* 0x000fe200000018ff */
[----:B------:R-:W4:Y:S01]  /*4520*/  LDSM.16.MT88.4 R12, [R203+0x4000] ;  /* 0x00400000cb0c783b */ /* 0x000f220000004200 */
[----:B---3--:R-:W-:-:S06]  /*4530*/  FFMA.FTZ R3, R21, c[0x0][0x2d0], -R2 ;  /* 0x0000b40015037a23 */ /* 0x008fcc0000010802 */
[C---:B-1----:R-:W-:Y:S01]  /*4540*/  HMMA.16816.F32 R64, R4.reuse, R8, RZ ;  /* 0x000000080440723c */ /* 0x042fe200000018ff */
[----:B------:R1:W3:Y:S07]  /*4550*/  MUFU.EX2 R156, R3 ;  /* 0x00000003009c7308 */ /* 0x0002ee0000000800 */
[C---:B------:R-:W-:Y:S01]  /*4560*/  HMMA.16816.F32 R56, R4.reuse, R10, RZ ;  /* 0x0000000a0438723c */ /* 0x040fe200000018ff */
[----:B------:R-:W5:Y:S07]  /*4570*/  LDSM.16.MT88.4 R8, [R206+0x4000] ;  /* 0x00400000ce08783b */ /* 0x000f6e0000004200 */
[----:B------:R-:W-:Y:S01]  /*4580*/  HMMA.16816.F32 R40, R4, R34, RZ ;  /* 0x000000220428723c */ /* 0x000fe200000018ff */
[----:B-1----:R-:W-:-:S02]  /*4590*/  FFMA.FTZ R3, R22, c[0x0][0x2d0], -R2 ;  /* 0x0000b40016037a23 */ /* 0x002fc40000010802 */
[----:B------:R-:W1:Y:S02]  /*45a0*/  LDSM.16.MT88.4 R20, [R204+0x4000] ;  /* 0x00400000cc14783b */ /* 0x000e640000004200 */
[----:B------:R3:W-:Y:S03]  /*45b0*/  MUFU.EX2 R251, R3 ;  /* 0x0000000300fb7308 */ /* 0x0007e60000000800 */
[C---:B------:R-:W-:Y:S08]  /*45c0*/  HMMA.16816.F32 R48, R4.reuse, R32, RZ ;  /* 0x000000200430723c */ /* 0x040ff000000018ff */
[----:B--2---:R-:W-:Y:S01]  /*45d0*/  HMMA.16816.F32 R76, R4, R16, RZ ;  /* 0x00000010044c723c */ /* 0x004fe200000018ff */
[----:B---3--:R-:W-:-:S07]  /*45e0*/  FFMA.FTZ R3, R25, c[0x0][0x2d0], -R2 ;  /* 0x0000b40019037a23 */ /* 0x008fce0000010802 */
[C---:B----4-:R-:W-:Y:S01]  /*45f0*/  HMMA.16816.F32 R84, R4.reuse, R12, RZ ;  /* 0x0000000c0454723c */ /* 0x050fe200000018ff */
[----:B------:R2:W-:Y:S07]  /*4600*/  MUFU.EX2 R155, R3 ;  /* 0x00000003009b7308 */ /* 0x0005ee0000000800 */
[C---:B------:R-:W-:Y:S01]  /*4610*/  HMMA.16816.F32 R88, R4.reuse, R14, RZ ;  /* 0x0000000e0458723c */ /* 0x040fe200000018ff */
[----:B------:R-:W-:Y:S07]  /*4620*/  LDSM.16.MT88.4 R12, [R206+0x800] ;  /* 0x00080000ce0c783b */ /* 0x000fee0000004200 */
[----:B-----5:R-:W-:Y:S01]  /*4630*/  HMMA.16816.F32 R108, R4, R8, RZ ;  /* 0x00000008046c723c */ /* 0x020fe200000018ff */
[----:B--2---:R-:W-:-:S02]  /*4640*/  FFMA.FTZ R3, R24, c[0x0][0x2d0], -R0 ;  /* 0x0000b40018037a23 */ /* 0x004fc40000010800 */
[----:B------:R-:W2:Y:S02]  /*4650*/  LDSM.16.MT88.4 R24, [R204+0x800] ;  /* 0x00080000cc18783b */ /* 0x000ea40000004200 */
[----:B------:R3:W-:Y:S03]  /*4660*/  MUFU.EX2 R249, R3 ;  /* 0x0000000300f97308 */ /* 0x0007e60000000800 */
[C---:B------:R-:W-:Y:S01]  /*4670*/  HMMA.16816.F32 R104, R4.reuse, R10, RZ ;  /* 0x0000000a0468723c */ /* 0x040fe200000018ff */
[----:B------:R-:W4:Y:S07]  /*4680*/  LDSM.16.MT88.4 R8, [R200+0x4800] ;  /* 0x00480000c808783b */ /* 0x000f2e0000004200 */
[----:B------:R-:W-:Y:S01]  /*4690*/  HMMA.16816.F32 R60, R4, R18, RZ ;  /* 0x00000012043c723c */ /* 0x000fe200000018ff */
[----:B------:R-:W5:Y:S01]  /*46a0*/  LDSM.16.MT88.4 R16, [R200+0x800] ;  /* 0x00080000c810783b */ /* 0x000f620000004200 */
[----:B---3--:R-:W-:-:S06]  /*46b0*/  FFMA.FTZ R3, R36, c[0x0][0x2d0], -R0 ;  /* 0x0000b40024037a23 */ /* 0x008fcc0000010800 */
[C---:B-1----:R-:W-:Y:S01]  /*46c0*/  HMMA.16816.F32 R32, R4.reuse, R20, RZ ;  /* 0x000000140420723c */ /* 0x042fe200000018ff */
[----:B------:R1:W3:Y:S07]  /*46d0*/  MUFU.EX2 R247, R3 ;  /* 0x0000000300f77308 */ /* 0x0002ee0000000800 */
[----:B------:R-:W-:Y:S01]  /*46e0*/  HMMA.16816.F32 R72, R4, R22, RZ ;  /* 0x000000160448723c */ /* 0x000fe200000018ff */
[----:B------:R-:W2:Y:S01]  /*46f0*/  LDSM.16.MT88.4 R20, [R204+0x4800] ;  /* 0x00480000cc14783b */ /* 0x000ea20000004200 */
[----:B-1----:R-:W-:-:S06]  /*4700*/  FFMA.FTZ R3, R37, c[0x0][0x2d0], -R0 ;  /* 0x0000b40025037a23 */ /* 0x002fcc0000010800 */
[C---:B------:R-:W-:Y:S01]  /*4710*/  HMMA.16816.F32 R36, R4.reuse, R28, RZ ;  /* 0x0000001c0424723c */ /* 0x040fe200000018ff */
[----:B------:R1:W-:Y:S07]  /*4720*/  MUFU.EX2 R248, R3 ;  /* 0x0000000300f87308 */ /* 0x0003ee0000000800 */
[----:B------:R-:W-:Y:S07]  /*4730*/  HMMA.16816.F32 R28, R4, R30, RZ ;  /* 0x0000001e041c723c */ /* 0x000fee00000018ff */
[----:B------:R-:W-:-:S02]  /*4740*/  F2FP.PACK_AB R4, R156, R252 ;  /* 0x000000fc9c04723e */ /* 0x000fc400000000ff */
[----:B---3--:R-:W-:Y:S01]  /*4750*/  F2FP.PACK_AB R5, R247, R249 ;  /* 0x000000f9f705723e */ /* 0x008fe200000000ff */
[----:B-1----:R-:W-:Y:S01]  /*4760*/  FFMA.FTZ R3, R44, c[0x0][0x2d0], -R0 ;  /* 0x0000b4002c037a23 */ /* 0x002fe20000010800 */
[----:B------:R-:W-:-:S03]  /*4770*/  F2FP.PACK_AB R6, R155, R251 ;  /* 0x000000fb9b06723e */ /* 0x000fc600000000ff */
[----:B------:R-:W1:Y:S02]  /*4780*/  MUFU.EX2 R250, R3 ;  /* 0x0000000300fa7308 */ /* 0x000e640000000800 */
[----:B-1----:R-:W-:Y:S01]  /*4790*/  F2FP.PACK_AB R7, R250, R248 ;  /* 0x000000f8fa07723e */ /* 0x002fe200000000ff */
[----:B------:R-:W-:-:S05]  /*47a0*/  FFMA.FTZ R3, R98, c[0x0][0x2d0], -R2 ;  /* 0x0000b40062037a23 */ /* 0x000fca0000010802 */
[----:B------:R1:W-:Y:S01]  /*47b0*/  MUFU.EX2 R198, R3 ;  /* 0x0000000300c67308 */ /* 0x0003e20000000800 */
[C---:B--2---:R-:W-:Y:S08]  /*47c0*/  HMMA.16816.F32 R92, R4.reuse, R24, R52 ;  /* 0x00000018045c723c */ /* 0x044ff00000001834 */
[----:B------:R-:W-:Y:S01]  /*47d0*/  HMMA.16816.F32 R52, R4, R14, R40 ;  /* 0x0000000e0434723c */ /* 0x000fe20000001828 */
[----:B-1----:R-:W-:-:S07]  /*47e0*/  FFMA.FTZ R3, R99, c[0x0][0x2d0], -R2 ;  /* 0x0000b40063037a23 */ /* 0x002fce0000010802 */
[C---:B----4-:R-:W-:Y:S01]  /*47f0*/  HMMA.16816.F32 R44, R4.reuse, R8, R36 ;  /* 0x00000008042c723c */ /* 0x050fe20000001824 */
[----:B------:R1:W2:Y:S07]  /*4800*/  MUFU.EX2 R229, R3 ;  /* 0x0000000300e57308 */ /* 0x0002ae0000000800 */
[C---:B------:R-:W-:Y:S01]  /*4810*/  HMMA.16816.F32 R40, R4.reuse, R10, R28 ;  /* 0x0000000a0428723c */ /* 0x040fe2000000181c */
[----:B------:R-:W3:Y:S07]  /*4820*/  LDSM.16.MT88.4 R8, [R203+0x4800] ;  /* 0x00480000cb08783b */ /* 0x000eee0000004200 */
[----:B-----5:R-:W-:Y:S01]  /*4830*/  HMMA.16816.F32 R100, R4, R18, R56 ;  /* 0x000000120464723c */ /* 0x020fe20000001838 */
[----:B-1----:R-:W-:-:S04]  /*4840*/  FFMA.FTZ R3, R112, c[0x0][0x2d0], -R2 ;  /* 0x0000b40070037a23 */ /* 0x002fc80000010802 */
[----:B------:R1:W-:Y:S03]  /*4850*/  MUFU.EX2 R199, R3 ;  /* 0x0000000300c77308 */ /* 0x0003e60000000800 */
[C---:B------:R-:W-:Y:S01]  /*4860*/  HMMA.16816.F32 R64, R4.reuse, R16, R64 ;  /* 0x000000100440723c */ /* 0x040fe20000001840 */
[----:B------:R-:W4:Y:S07]  /*4870*/  LDSM.16.MT88.4 R16, [R203+0x800] ;  /* 0x00080000cb10783b */ /* 0x000f2e0000004200 */
[----:B------:R-:W-:Y:S01]  /*4880*/  HMMA.16816.F32 R56, R4, R12, R48 ;  /* 0x0000000c0438723c */ /* 0x000fe20000001830 */
[----:B------:R-:W5:Y:S01]  /*4890*/  LDSM.16.MT88.4 R12, [R206+0x4800] ;  /* 0x00480000ce0c783b */ /* 0x000f620000004200 */
[----:B-1----:R-:W-:-:S06]  /*48a0*/  FFMA.FTZ R3, R113, c[0x0][0x2d0], -R2 ;  /* 0x0000b40071037a23 */ /* 0x002fcc0000010802 */
[C---:B------:R-:W-:Y:S01]  /*48b0*/  HMMA.16816.F32 R80, R4.reuse, R26, R80 ;  /* 0x0000001a0450723c */ /* 0x040fe20000001850 */
[----:B------:R1:W-:Y:S07]  /*48c0*/  MUFU.EX2 R230, R3 ;  /* 0x0000000300e67308 */ /* 0x0003ee0000000800 */
[C---:B------:R-:W-:Y:S08]  /*48d0*/  HMMA.16816.F32 R36, R4.reuse, R20, R32 ;  /* 0x000000140424723c */ /* 0x040ff00000001820 */
[----:B---3--:R-:W-:Y:S01]  /*48e0*/  HMMA.16816.F32 R24, R4, R8, R84 ;  /* 0x000000080418723c */ /* 0x008fe20000001854 */
[----:B-1----:R-:W-:-:S04]  /*48f0*/  FFMA.FTZ R3, R70, c[0x0][0x2d0], -R0 ;  /* 0x0000b40046037a23 */ /* 0x002fc80000010800 */
[----:B------:R1:W-:Y:S03]  /*4900*/  MUFU.EX2 R197, R3 ;  /* 0x0000000300c57308 */ /* 0x0003e60000000800 */
[C---:B------:R-:W-:Y:S01]  /*4910*/  HMMA.16816.F32 R28, R4.reuse, R10, R88 ;  /* 0x0000000a041c723c */ /* 0x040fe20000001858 */
[----:B------:R-:W3:Y:S07]  /*4920*/  LDSM.16.MT88.4 R8, [R200+0x1000] ;  /* 0x00100000c808783b */ /* 0x000eee0000004200 */
[----:B------:R-:W-:Y:S01]  /*4930*/  HMMA.16816.F32 R32, R4, R22, R72 ;  /* 0x000000160420723c */ /* 0x000fe20000001848 */
[----:B------:R-:W3:Y:S01]  /*4940*/  LDSM.16.MT88.4 R20, [R204+0x1000] ;  /* 0x00100000cc14783b */ /* 0x000ee20000004200 */
[----:B-1----:R-:W-:-:S06]  /*4950*/  FFMA.FTZ R3, R96, c[0x0][0x2d0], -R0 ;  /* 0x0000b40060037a23 */ /* 0x002fcc0000010800 */
[C---:B----4-:R-:W-:Y:S01]  /*4960*/  HMMA.16816.F32 R116, R4.reuse, R16, R76 ;  /* 0x000000100474723c */ /* 0x050fe2000000184c */
[----:B------:R1:W4:Y:S07]  /*4970*/  MUFU.EX2 R195, R3 ;  /* 0x0000000300c37308 */ /* 0x00032e0000000800 */
[C---:B------:R-:W-:Y:S01]  /*4980*/  HMMA.16816.F32 R60, R4.reuse, R18, R60 ;  /* 0x00000012043c723c */ /* 0x040fe2000000183c */
[----:B------:R-:W-:Y:S07]  /*4990*/  LDSM.16.MT88.4 R16, [R203+0x1000] ;  /* 0x00100000cb10783b */ /* 0x000fee0000004200 */
[----:B-----5:R-:W-:Y:S01]  /*49a0*/  HMMA.16816.F32 R72, R4, R12, R108 ;  /* 0x0000000c0448723c */ /* 0x020fe2000000186c */
[----:B-1----:R-:W-:-:S04]  /*49b0*/  FFMA.FTZ R3, R71, c[0x0][0x2d0], -R0 ;  /* 0x0000b40047037a23 */ /* 0x002fc80000010800 */
[----:B------:R1:W-:Y:S02]  /*49c0*/  MUFU.EX2 R194, R3 ;  /* 0x0000000300c27308 */ /* 0x0003e40000000800 */
[----:B------:R-:W-:Y:S01]  /*49d0*/  IMAD.MOV.U32 R108, RZ, RZ, R154 ;  /* 0x000000ffff6c7224 */ /* 0x000fe200078e009a */
[----:B------:R-:W-:Y:S01]  /*49e0*/  HMMA.16816.F32 R48, R4, R14, R104 ;  /* 0x0000000e0430723c */ /* 0x000fe20000001868 */
[----:B------:R-:W5:Y:S01]  /*49f0*/  LDSM.16.MT88.4 R12, [R206+0x1000] ;  /* 0x00100000ce0c783b */ /* 0x000f620000004200 */
[----:B------:R-:W-:Y:S02]  /*4a00*/  IMAD.MOV.U32 R111, RZ, RZ, R157 ;  /* 0x000000ffff6f7224 */ /* 0x000fe400078e009d */
[----:B------:R-:W-:Y:S02]  /*4a10*/  IMAD.MOV.U32 R110, RZ, RZ, R156 ;  /* 0x000000ffff6e7224 */ /* 0x000fe400078e009c */
[----:B------:R-:W-:Y:S01]  /*4a20*/  IMAD.MOV.U32 R109, RZ, RZ, R155 ;  /* 0x000000ffff6d7224 */ /* 0x000fe200078e009b */
[----:B--2---:R-:W-:-:S02]  /*4a30*/  F2FP.PACK_AB R4, R229, R198 ;  /* 0x000000c6e504723e */ /* 0x004fc400000000ff */
[----:B----4-:R-:W-:Y:S02]  /*4a40*/  F2FP.PACK_AB R5, R195, R197 ;  /* 0x000000c5c305723e */ /* 0x010fe400000000ff */
[----:B------:R-:W-:Y:S01]  /*4a50*/  F2FP.PACK_AB R6, R230, R199 ;  /* 0x000000c7e606723e */ /* 0x000fe200000000ff */
[----:B-1----:R-:W-:-:S04]  /*4a60*/  FFMA.FTZ R3, R97, c[0x0][0x2d0], -R0 ;  /* 0x0000b40061037a23 */ /* 0x002fc80000010800 */
[----:B------:R-:W1:Y:S02]  /*4a70*/  MUFU.EX2 R196, R3 ;  /* 0x0000000300c47308 */ /* 0x000e640000000800 */
[----:B-1----:R-:W-:Y:S01]  /*4a80*/  F2FP.PACK_AB R7, R196, R194 ;  /* 0x000000c2c407723e */ /* 0x002fe200000000ff */
[----:B------:R-:W-:-:S05]  /*4a90*/  FFMA.FTZ R3, R122, c[0x0][0x2d0], -R2 ;  /* 0x0000b4007a037a23 */ /* 0x000fca0000010802 */
[----:B------:R1:W-:Y:S01]  /*4aa0*/  MUFU.EX2 R162, R3 ;  /* 0x0000000300a27308 */ /* 0x0003e20000000800 */
[C---:B---3--:R-:W-:Y:S08]  /*4ab0*/  HMMA.16816.F32 R64, R4.reuse, R8, R64 ;  /* 0x000000080440723c */ /* 0x048ff00000001840 */
[----:B------:R-:W-:Y:S01]  /*4ac0*/  HMMA.16816.F32 R76, R4, R10, R100 ;  /* 0x0000000a044c723c */ /* 0x000fe20000001864 */
[----:B------:R-:W2:Y:S01]  /*4ad0*/  LDSM.16.MT88.4 R8, [R200+0x5000] ;  /* 0x00500000c808783b */ /* 0x000ea20000004200 */
[----:B-1----:R-:W-:-:S06]  /*4ae0*/  FFMA.FTZ R3, R125, c[0x0][0x2d0], -R2 ;  /* 0x0000b4007d037a23 */ /* 0x002fcc0000010802 */
[C---:B------:R-:W-:Y:S01]  /*4af0*/  HMMA.16816.F32 R84, R4.reuse, R20, R92 ;  /* 0x000000140454723c */ /* 0x040fe2000000185c */
[----:B------:R1:W3:Y:S07]  /*4b00*/  MUFU.EX2 R169, R3 ;  /* 0x0000000300a97308 */ /* 0x0002ee0000000800 */
[C---:B------:R-:W-:Y:S01]  /*4b10*/  HMMA.16816.F32 R96, R4.reuse, R22, R80 ;  /* 0x000000160460723c */ /* 0x040fe20000001850 */
[----:B------:R-:W4:Y:S07]  /*4b20*/  LDSM.16.MT88.4 R20, [R204+0x5000] ;  /* 0x00500000cc14783b */ /* 0x000f2e0000004200 */
[----:B-----5:R-:W-:Y:S01]  /*4b30*/  HMMA.16816.F32 R92, R4, R12, R56 ;  /* 0x0000000c045c723c */ /* 0x020fe20000001838 */
[----:B-1----:R-:W-:-:S02]  /*4b40*/  FFMA.FTZ R3, R124, c[0x0][0x2d0], -R2 ;  /* 0x0000b4007c037a23 */ /* 0x002fc40000010802 */
[----:B------:R-:W-:Y:S02]  /*4b50*/  IMAD.MOV.U32 R124, RZ, RZ, R108 ;  /* 0x000000ffff7c7224 */ /* 0x000fe400078e006c */
[----:B------:R1:W-:Y:S03]  /*4b60*/  MUFU.EX2 R168, R3 ;  /* 0x0000000300a87308 */ /* 0x0003e60000000800 */
[C---:B------:R-:W-:Y:S01]  /*4b70*/  HMMA.16816.F32 R88, R4.reuse, R14, R52 ;  /* 0x0000000e0458723c */ /* 0x040fe20000001834 */
[----:B------:R-:W5:Y:S07]  /*4b80*/  LDSM.16.MT88.4 R12, [R206+0x5000] ;  /* 0x00500000ce0c783b */ /* 0x000f6e0000004200 */
[----:B------:R-:W-:Y:S01]  /*4b90*/  HMMA.16816.F32 R100, R4, R18, R60 ;  /* 0x000000120464723c */ /* 0x000fe2000000183c */
[----:B-1----:R-:W-:-:S07]  /*4ba0*/  FFMA.FTZ R3, R123, c[0x0][0x2d0], -R2 ;  /* 0x0000b4007b037a23 */ /* 0x002fce0000010802 */
[C---:B--2---:R-:W-:Y:S01]  /*4bb0*/  HMMA.16816.F32 R80, R4.reuse, R8, R44 ;  /* 0x000000080450723c */ /* 0x044fe2000000182c */
[----:B------:R1:W-:Y:S07]  /*4bc0*/  MUFU.EX2 R163, R3 ;  /* 0x0000000300a37308 */ /* 0x0003ee0000000800 */
[C---:B------:R-:W-:Y:S01]  /*4bd0*/  HMMA.16816.F32 R56, R4.reuse, R10, R40 ;  /* 0x0000000a0438723c */ /* 0x040fe20000001828 */
[----:B------:R-:W2:Y:S07]  /*4be0*/  LDSM.16.MT88.4 R8, [R203+0x5000] ;  /* 0x00500000cb08783b */ /* 0x000eae0000004200 */
[----:B----4-:R-:W-:Y:S01]  /*4bf0*/  HMMA.16816.F32 R60, R4, R20, R36 ;  /* 0x00000014043c723c */ /* 0x010fe20000001824 */
[----:B-1----:R-:W-:-:S04]  /*4c00*/  FFMA.FTZ R3, R114, c[0x0][0x2d0], -R0 ;  /* 0x0000b40072037a23 */ /* 0x002fc80000010800 */
[----:B------:R1:W-:Y:S03]  /*4c10*/  MUFU.EX2 R161, R3 ;  /* 0x0000000300a17308 */ /* 0x0003e60000000800 */
[C---:B------:R-:W-:Y:S01]  /*4c20*/  HMMA.16816.F32 R52, R4.reuse, R22, R32 ;  /* 0x000000160434723c */ /* 0x040fe20000001820 */
[----:B------:R-:W-:Y:S07]  /*4c30*/  LDSM.16.MT88.4 R20, [R204+0x1800] ;  /* 0x00180000cc14783b */ /* 0x000fee0000004200 */
[----:B------:R-:W-:Y:S01]  /*4c40*/  HMMA.16816.F32 R104, R4, R16, R116 ;  /* 0x000000100468723c */ /* 0x000fe20000001874 */
[----:B------:R-:W-:Y:S01]  /*4c50*/  LDSM.16.MT88.4 R16, [R203+0x1800] ;  /* 0x00180000cb10783b */ /* 0x000fe20000004200 */
[----:B-1----:R-:W-:-:S06]  /*4c60*/  FFMA.FTZ R3, R120, c[0x0][0x2d0], -R0 ;  /* 0x0000b40078037a23 */ /* 0x002fcc0000010800 */
[C---:B-----5:R-:W-:Y:S01]  /*4c70*/  HMMA.16816.F32 R72, R4.reuse, R12, R72 ;  /* 0x0000000c0448723c */ /* 0x060fe20000001848 */
[----:B------:R-:W-:Y:S01]  /*4c80*/  IMAD.MOV.U32 R119, RZ, RZ, R153 ;  /* 0x000000ffff777224 */ /* 0x000fe200078e0099 */
[----:B------:R1:W4:Y:S01]  /*4c90*/  MUFU.EX2 R159, R3 ;  /* 0x00000003009f7308 */ /* 0x0003220000000800 */
[----:B------:R-:W-:Y:S02]  /*4ca0*/  IMAD.MOV.U32 R116, RZ, RZ, R150 ;  /* 0x000000ffff747224 */ /* 0x000fe400078e0096 */
[----:B------:R-:W-:Y:S02]  /*4cb0*/  IMAD.MOV.U32 R118, RZ, RZ, R152 ;  /* 0x000000ffff767224 */ /* 0x000fe400078e0098 */
[----:B------:R-:W-:Y:S01]  /*4cc0*/  IMAD.MOV.U32 R117, RZ, RZ, R151 ;  /* 0x000000ffff757224 */ /* 0x000fe200078e0097 */
[----:B------:R-:W-:Y:S01]  /*4cd0*/  HMMA.16816.F32 R32, R4, R14, R48 ;  /* 0x0000000e0420723c */ /* 0x000fe20000001830 */
[----:B------:R-:W-:Y:S01]  /*4ce0*/  LDSM.16.MT88.4 R12, [R206+0x1800] ;  /* 0x00180000ce0c783b */ /* 0x000fe20000004200 */
[----:B------:R-:W-:-:S02]  /*4cf0*/  IMAD.MOV.U32 R125, RZ, RZ, R119 ;  /* 0x000000ffff7d7224 */ /* 0x000fc400078e0077 */
[----:B------:R-:W-:-:S04]  /*4d00*/  IMAD.MOV.U32 R119, RZ, RZ, R110 ;  /* 0x000000ffff777224 */ /* 0x000fc800078e006e */
[----:B--2---:R-:W-:Y:S01]  /*4d10*/  HMMA.16816.F32 R44, R4, R8, R24 ;  /* 0x00000008042c723c */ /* 0x004fe20000001818 */
[----:B-1----:R-:W-:-:S04]  /*4d20*/  FFMA.FTZ R3, R115, c[0x0][0x2d0], -R0 ;  /* 0x0000b40073037a23 */ /* 0x002fc80000010800 */
[----:B------:R1:W-:Y:S03]  /*4d30*/  MUFU.EX2 R158, R3 ;  /* 0x00000003009e7308 */ /* 0x0003e60000000800 */
[----:B------:R-:W-:Y:S01]  /*4d40*/  HMMA.16816.F32 R36, R4, R10, R28 ;  /* 0x0000000a0424723c */ /* 0x000fe2000000181c */
[----:B------:R-:W2:Y:S06]  /*4d50*/  LDSM.16.MT88.4 R8, [R200+0x1800] ;  /* 0x00180000c808783b */ /* 0x000eac0000004200 */
[----:B---3--:R-:W-:-:S02]  /*4d60*/  F2FP.PACK_AB R4, R169, R162 ;  /* 0x000000a2a904723e */ /* 0x008fc400000000ff */
[----:B----4-:R-:W-:Y:S02]  /*4d70*/  F2FP.PACK_AB R5, R159, R161 ;  /* 0x000000a19f05723e */ /* 0x010fe400000000ff */
[----:B------:R-:W-:Y:S01]  /*4d80*/  F2FP.PACK_AB R6, R163, R168 ;  /* 0x000000a8a306723e */ /* 0x000fe200000000ff */
[----:B-1----:R-:W-:-:S04]  /*4d90*/  FFMA.FTZ R3, R121, c[0x0][0x2d0], -R0 ;  /* 0x0000b40079037a23 */ /* 0x002fc80000010800 */
[----:B------:R-:W1:Y:S02]  /*4da0*/  MUFU.EX2 R160, R3 ;  /* 0x0000000300a07308 */ /* 0x000e640000000800 */
[----:B-1----:R-:W-:Y:S01]  /*4db0*/  F2FP.PACK_AB R7, R160, R158 ;  /* 0x0000009ea007723e */ /* 0x002fe200000000ff */
[----:B------:R-:W-:-:S05]  /*4dc0*/  FFMA.FTZ R3, R133, c[0x0][0x2d0], -R2 ;  /* 0x0000b40085037a23 */ /* 0x000fca0000010802 */
[----:B------:R1:W-:Y:S01]  /*4dd0*/  MUFU.EX2 R154, R3 ;  /* 0x00000003009a7308 */ /* 0x0003e20000000800 */
[C---:B--2---:R-:W-:Y:S08]  /*4de0*/  HMMA.16816.F32 R40, R4.reuse, R8, R64 ;  /* 0x000000080428723c */ /* 0x044ff00000001840 */
[----:B------:R-:W-:Y:S01]  /*4df0*/  HMMA.16816.F32 R28, R4, R10, R76 ;  /* 0x0000000a041c723c */ /* 0x000fe2000000184c */
[----:B------:R-:W2:Y:S01]  /*4e00*/  LDSM.16.MT88.4 R8, [R200+0x5800] ;  /* 0x00580000c808783b */ /* 0x000ea20000004200 */
[----:B-1----:R-:W-:-:S06]  /*4e10*/  FFMA.FTZ R3, R132, c[0x0][0x2d0], -R2 ;  /* 0x0000b40084037a23 */ /* 0x002fcc0000010802 */
[C---:B------:R-:W-:Y:S01]  /*4e20*/  HMMA.16816.F32 R24, R4.reuse, R20, R84 ;  /* 0x000000140418723c */ /* 0x040fe20000001854 */
[----:B------:R1:W3:Y:S07]  /*4e30*/  MUFU.EX2 R157, R3 ;  /* 0x00000003009d7308 */ /* 0x0002ee0000000800 */
[C---:B------:R-:W-:Y:S01]  /*4e40*/  HMMA.16816.F32 R96, R4.reuse, R22, R96 ;  /* 0x000000160460723c */ /* 0x040fe20000001860 */
[----:B------:R-:W4:Y:S07]  /*4e50*/  LDSM.16.MT88.4 R20, [R204+0x5800] ;  /* 0x00580000cc14783b */ /* 0x000f2e0000004200 */
[----:B------:R-:W-:Y:S01]  /*4e60*/  HMMA.16816.F32 R92, R4, R12, R92 ;  /* 0x0000000c045c723c */ /* 0x000fe2000000185c */
[----:B-1----:R-:W-:-:S04]  /*4e70*/  FFMA.FTZ R3, R131, c[0x0][0x2d0], -R2 ;  /* 0x0000b40083037a23 */ /* 0x002fc80000010802 */
        /* <DEDUP_REMOVED lines=10> */
[----:B-1----:R-:W-:-:S02]  /*4f20*/  FFMA.FTZ R3, R126, c[0x0][0x2d0], -R0 ;  /* 0x0000b4007e037a23 */ /* 0x002fc40000010800 */
[----:B------:R-:W-:Y:S02]  /*4f30*/  IMAD.MOV.U32 R126, RZ, RZ, R109 ;  /* 0x000000ffff7e7224 */ /* 0x000fe400078e006d */
[----:B------:R1:W-:Y:S03]  /*4f40*/  MUFU.EX2 R153, R3 ;  /* 0x0000000300997308 */ /* 0x0003e60000000800 */
[C---:B------:R-:W-:Y:S01]  /*4f50*/  HMMA.16816.F32 R64, R4.reuse, R22, R52 ;  /* 0x000000160440723c */ /* 0x040fe20000001834 */
[----:B------:R-:W-:Y:S07]  /*4f60*/  LDSM.16.MT88.4 R20, [R204+0x2000] ;  /* 0x00200000cc14783b */ /* 0x000fee0000004200 */
[----:B------:R-:W-:Y:S01]  /*4f70*/  HMMA.16816.F32 R100, R4, R18, R100 ;  /* 0x000000120464723c */ /* 0x000fe20000001864 */
[----:B------:R-:W-:Y:S01]  /*4f80*/  LDSM.16.MT88.4 R16, [R203+0x2000] ;  /* 0x00200000cb10783b */ /* 0x000fe20000004200 */
[----:B-1----:R-:W-:-:S06]  /*4f90*/  FFMA.FTZ R3, R128, c[0x0][0x2d0], -R0 ;  /* 0x0000b40080037a23 */ /* 0x002fcc0000010800 */
[C---:B-----5:R-:W-:Y:S01]  /*4fa0*/  HMMA.16816.F32 R88, R4.reuse, R12, R72 ;  /* 0x0000000c0458723c */ /* 0x060fe20000001848 */
[----:B------:R1:W4:Y:S07]  /*4fb0*/  MUFU.EX2 R123, R3 ;  /* 0x00000003007b7308 */ /* 0x00032e0000000800 */
[C---:B------:R-:W-:Y:S01]  /*4fc0*/  HMMA.16816.F32 R56, R4.reuse, R14, R32 ;  /* 0x0000000e0438723c */ /* 0x040fe20000001820 */
[----:B------:R-:W-:Y:S07]  /*4fd0*/  LDSM.16.MT88.4 R12, [R206+0x2000] ;  /* 0x00200000ce0c783b */ /* 0x000fee0000004200 */
        /* <DEDUP_REMOVED lines=42> */
[C---:B--2---:R-:W-:Y:S08]  /*5280*/  HMMA.16816.F32 R24, R4.reuse, R8, R52 ;  /* 0x000000080418723c */ /* 0x044ff00000001834 */
[----:B------:R-:W-:Y:S01]  /*5290*/  HMMA.16816.F32 R48, R4, R10, R60 ;  /* 0x0000000a0430723c */ /* 0x000fe2000000183c */
[----:B------:R-:W2:Y:S01]  /*52a0*/  LDSM.16.MT88.4 R8, [R200+0x2800] ;  /* 0x00280000c808783b */ /* 0x000ea20000004200 */
[----:B-1----:R-:W-:-:S04]  /*52b0*/  FFMA.FTZ R3, R135, c[0x0][0x2d0], -R0 ;  /* 0x0000b40087037a23 */ /* 0x002fc80000010800 */
[----:B------:R1:W-:Y:S02]  /*52c0*/  MUFU.EX2 R130, R3 ;  /* 0x0000000300827308 */ /* 0x0003e40000000800 */
[----:B------:R-:W-:Y:S01]  /*52d0*/  HMMA.16816.F32 R52, R4, R14, R56 ;  /* 0x0000000e0434723c */ /* 0x000fe20000001838 */
[----:B------:R-:W5:Y:S06]  /*52e0*/  LDSM.16.MT88.4 R12, [R206+0x2800] ;  /* 0x00280000ce0c783b */ /* 0x000f6c0000004200 */
[----:B---3--:R-:W-:Y:S02]  /*52f0*/  F2FP.PACK_AB R4, R150, R120 ;  /* 0x000000789604723e */ /* 0x008fe400000000ff */
[----:B----4-:R-:W-:-:S02]  /*5300*/  F2FP.PACK_AB R5, R148, R149 ;  /* 0x000000959405723e */ /* 0x010fc400000000ff */
[----:B------:R-:W-:Y:S01]  /*5310*/  F2FP.PACK_AB R6, R151, R152 ;  /* 0x000000989706723e */ /* 0x000fe200000000ff */
[----:B-1----:R-:W-:-:S04]  /*5320*/  FFMA.FTZ R3, R137, c[0x0][0x2d0], -R0 ;  /* 0x0000b40089037a23 */ /* 0x002fc80000010800 */
[----:B------:R-:W1:Y:S02]  /*5330*/  MUFU.EX2 R131, R3 ;  /* 0x0000000300837308 */ /* 0x000e640000000800 */
[----:B-1----:R-:W-:Y:S01]  /*5340*/  F2FP.PACK_AB R7, R131, R130 ;  /* 0x000000828307723e */ /* 0x002fe200000000ff */
[----:B------:R-:W-:Y:S02]  /*5350*/  FFMA.FTZ R3, R231, c[0x0][0x2d0], -R2 ;  /* 0x0000b400e7037a23 */ /* 0x000fe40000010802 */
[----:B------:R-:W-:-:S03]  /*5360*/  IMAD.MOV.U32 R231, RZ, RZ, R124 ;  /* 0x000000ffffe77224 */ /* 0x000fc600078e007c */
[----:B------:R1:W-:Y:S01]  /*5370*/  MUFU.EX2 R129, R3 ;  /* 0x0000000300817308 */ /* 0x0003e20000000800 */
[C---:B--2---:R-:W-:Y:S08]  /*5380*/  HMMA.16816.F32 R72, R4.reuse, R8, R72 ;  /* 0x000000080448723c */ /* 0x044ff00000001848 */
[----:B------:R-:W-:Y:S01]  /*5390*/  HMMA.16816.F32 R56, R4, R10, R44 ;  /* 0x0000000a0438723c */ /* 0x000fe2000000182c */
[----:B------:R-:W2:Y:S01]  /*53a0*/  LDSM.16.MT88.4 R8, [R200+0x6800] ;  /* 0x00680000c808783b */ /* 0x000ea20000004200 */
[----:B-1----:R-:W-:-:S06]  /*53b0*/  FFMA.FTZ R3, R232, c[0x0][0x2d0], -R2 ;  /* 0x0000b400e8037a23 */ /* 0x002fcc0000010802 */
[C---:B------:R-:W-:Y:S01]  /*53c0*/  HMMA.16816.F32 R44, R4.reuse, R20, R28 ;  /* 0x00000014042c723c */ /* 0x040fe2000000181c */
[----:B------:R-:W-:Y:S01]  /*53d0*/  IMAD.MOV.U32 R232, RZ, RZ, R125 ;  /* 0x000000ffffe87224 */ /* 0x000fe200078e007d */
[----:B------:R1:W3:Y:S06]  /*53e0*/  MUFU.EX2 R137, R3 ;  /* 0x0000000300897308 */ /* 0x0002ec0000000800 */
[C---:B------:R-:W-:Y:S01]  /*53f0*/  HMMA.16816.F32 R88, R4.reuse, R22, R96 ;  /* 0x000000160458723c */ /* 0x040fe20000001860 */
[----:B------:R-:W4:Y:S07]  /*5400*/  LDSM.16.MT88.4 R20, [R204+0x6800] ;  /* 0x00680000cc14783b */ /* 0x000f2e0000004200 */
[----:B-----5:R-:W-:Y:S01]  /*5410*/  HMMA.16816.F32 R92, R4, R12, R92 ;  /* 0x0000000c045c723c */ /* 0x020fe2000000185c */
        /* <DEDUP_REMOVED lines=19> */
[----:B------:R-:W-:Y:S01]  /*5550*/  LDSM.16.MT88.4 R76, [R200+0x3800] ;  /* 0x00380000c84c783b */ /* 0x000fe20000004200 */
[----:B------:R1:W4:Y:S06]  /*5560*/  MUFU.EX2 R71, R3 ;  /* 0x0000000300477308 */ /* 0x00032c0000000800 */
        /* <DEDUP_REMOVED lines=13> */
[----:B------:R-:W-:-:S06]  /*5640*/  FFMA.FTZ R3, R116, c[0x0][0x2d0], -R2 ;  /* 0x0000b40074037a23 */ /* 0x000fcc0000010802 */
[C---:B--2---:R-:W-:Y:S08]  /*5650*/  HMMA.16816.F32 R72, R4.reuse, R8, R72 ;  /* 0x000000080448723c */ /* 0x044ff00000001848 */
[C---:B------:R-:W-:Y:S01]  /*5660*/  HMMA.16816.F32 R56, R4.reuse, R10, R56 ;  /* 0x0000000a0438723c */ /* 0x040fe20000001838 */
[----:B------:R-:W1:Y:S07]  /*5670*/  LDSM.16.MT88.4 R8, [R200+0x7000] ;  /* 0x00700000c808783b */ /* 0x000e6e0000004200 */
[C---:B------:R-:W-:Y:S08]  /*5680*/  HMMA.16816.F32 R44, R4.reuse, R20, R44 ;  /* 0x00000014042c723c */ /* 0x040ff0000000182c */
[C---:B------:R-:W-:Y:S01]  /*5690*/  HMMA.16816.F32 R48, R4.reuse, R22, R88 ;  /* 0x000000160430723c */ /* 0x040fe20000001858 */
[----:B------:R-:W2:Y:S07]  /*56a0*/  LDSM.16.MT88.4 R20, [R204+0x7000] ;  /* 0x00700000cc14783b */ /* 0x000eae0000004200 */
[C---:B------:R-:W-:Y:S08]  /*56b0*/  HMMA.16816.F32 R88, R4.reuse, R16, R96 ;  /* 0x000000100458723c */ /* 0x040ff00000001860 */
[C---:B------:R-:W-:Y:S01]  /*56c0*/  HMMA.16816.F32 R52, R4.reuse, R18, R100 ;  /* 0x000000120434723c */ /* 0x040fe20000001864 */
[----:B------:R-:W-:Y:S07]  /*56d0*/  LDSM.16.MT88.4 R100, [R206+0x3800] ;  /* 0x00380000ce64783b */ /* 0x000fee0000004200 */
[C---:B------:R-:W-:Y:S01]  /*56e0*/  HMMA.16816.F32 R96, R4.reuse, R12, R92 ;  /* 0x0000000c0460723c */ /* 0x040fe2000000185c */
[----:B------:R-:W-:Y:S07]  /*56f0*/  LDSM.16.MT88.4 R92, [R203+0x3800] ;  /* 0x00380000cb5c783b */ /* 0x000fee0000004200 */
[C---:B-1----:R-:W-:Y:S08]  /*5700*/  HMMA.16816.F32 R112, R4.reuse, R8, R80 ;  /* 0x000000080470723c */ /* 0x042ff00000001850 */
[C---:B------:R-:W-:Y:S01]  /*5710*/  HMMA.16816.F32 R64, R4.reuse, R10, R64 ;  /* 0x0000000a0440723c */ /* 0x040fe20000001840 */
[----:B------:R-:W1:Y:S07]  /*5720*/  LDSM.16.MT88.4 R8, [R203+0x7000] ;  /* 0x00700000cb08783b */ /* 0x000e6e0000004200 */
[C---:B--2---:R-:W-:Y:S01]  /*5730*/  HMMA.16816.F32 R60, R4.reuse, R20, R60 ;  /* 0x00000014043c723c */ /* 0x044fe2000000183c */
[----:B------:R2:W-:Y:S07]  /*5740*/  MUFU.EX2 R20, R3 ;  /* 0x0000000300147308 */ /* 0x0005ee0000000800 */
[C---:B------:R-:W-:Y:S01]  /*5750*/  HMMA.16816.F32 R104, R4.reuse, R14, R84 ;  /* 0x0000000e0468723c */ /* 0x040fe20000001854 */
[----:B------:R-:W3:Y:S04]  /*5760*/  LDSM.16.MT88.4 R12, [R206+0x7000] ;  /* 0x00700000ce0c783b */ /* 0x000ee80000004200 */
[----:B------:R-:W-:Y:S03]  /*5770*/  LDSM.16.MT88.4 R84, [R204+0x3800] ;  /* 0x00380000cc54783b */ /* 0x000fe60000004200 */
[----:B------:R-:W-:Y:S01]  /*5780*/  HMMA.16816.F32 R40, R4, R22, R40 ;  /* 0x000000160428723c */ /* 0x000fe20000001828 */
[----:B--2---:R-:W-:-:S04]  /*5790*/  FFMA.FTZ R3, R117, c[0x0][0x2d0], -R2 ;  /* 0x0000b40075037a23 */ /* 0x004fc80000010802 */
[----:B------:R2:W4:Y:S03]  /*57a0*/  MUFU.EX2 R17, R3 ;  /* 0x0000000300117308 */ /* 0x0005260000000800 */
[C---:B-1----:R-:W-:Y:S01]  /*57b0*/  HMMA.16816.F32 R28, R4.reuse, R8, R28 ;  /* 0x00000008041c723c */ /* 0x042fe2000000181c */
[--C-:B--2---:R-:W-:Y:S01]  /*57c0*/  FFMA.FTZ R3, R118, c[0x0][0x2d0], -R2.reuse ;  /* 0x0000b40076037a23 */ /* 0x104fe20000010802 */
[----:B----4-:R-:W-:Y:S01]  /*57d0*/  F2FP.PACK_AB R132, R17, R20 ;  /* 0x000000141184723e */ /* 0x010fe200000000ff */
[----:B------:R-:W-:Y:S02]  /*57e0*/  FFMA.FTZ R2, R241, c[0x0][0x2d0], -R2 ;  /* 0x0000b400f1027a23 */ /* 0x000fe40000010802 */
[----:B------:R1:W-:Y:S03]  /*57f0*/  MUFU.EX2 R19, R3 ;  /* 0x0000000300137308 */ /* 0x0003e60000000800 */
[----:B------:R-:W-:Y:S01]  /*5800*/  HMMA.16816.F32 R24, R4, R10, R24 ;  /* 0x0000000a0418723c */ /* 0x000fe20000001818 */
[----:B------:R-:W-:-:S02]  /*5810*/  IMAD.MOV.U32 R118, RZ, RZ, R111 ;  /* 0x000000ffff767224 */ /* 0x000fc400078e006f */
[----:B------:R-:W2:Y:S02]  /*5820*/  LDSM.16.MT88.4 R108, [R200+0x7800] ;  /* 0x00780000c86c783b */ /* 0x000ea40000004200 */
[----:B------:R4:W5:Y:S03]  /*5830*/  MUFU.EX2 R18, R2 ;  /* 0x0000000200127308 */ /* 0x0009660000000800 */
[----:B---3--:R-:W-:Y:S01]  /*5840*/  HMMA.16816.F32 R36, R4, R12, R36 ;  /* 0x0000000c0424723c */ /* 0x008fe20000001824 */
[----:B-1----:R-:W-:-:S07]  /*5850*/  FADD.FTZ R3, R238, R235 ;  /* 0x000000ebee037221 */ /* 0x002fce0000010000 */
[----:B------:R-:W-:Y:S01]  /*5860*/  HMMA.16816.F32 R32, R4, R14, R32 ;  /* 0x0000000e0420723c */ /* 0x000fe20000001820 */
[----:B------:R-:W-:Y:S01]  /*5870*/  LDSM.16.MT88.4 R12, [R206+0x7800] ;  /* 0x00780000ce0c783b */ /* 0x000fe20000004200 */
[----:B----4-:R-:W-:Y:S01]  /*5880*/  FFMA.FTZ R2, R240, c[0x0][0x2d0], -R0 ;  /* 0x0000b400f0027a23 */ /* 0x010fe20000010800 */
[----:B-----5:R-:W-:-:S04]  /*5890*/  F2FP.PACK_AB R134, R18, R19 ;  /* 0x000000131286723e */ /* 0x020fc800000000ff */
[----:B------:R-:W-:Y:S01]  /*58a0*/  IMAD.MOV.U32 R5, RZ, RZ, c[0x0][0x168] ;  /* 0x00005a00ff057624 */ /* 0x000fe200078e00ff */
[----:B------:R1:W-:Y:S02]  /*58b0*/  MUFU.EX2 R16, R2 ;  /* 0x0000000200107308 */ /* 0x0003e40000000800 */
[----:B-1----:R-:W-:-:S06]  /*58c0*/  FFMA.FTZ R2, R239, c[0x0][0x2d0], -R0 ;  /* 0x0000b400ef027a23 */ /* 0x002fcc0000010800 */
[----:B------:R1:W3:Y:S02]  /*58d0*/  MUFU.EX2 R9, R2 ;  /* 0x0000000200097308 */ /* 0x0002e40000000800 */
[--C-:B-1----:R-:W-:Y:S01]  /*58e0*/  FFMA.FTZ R2, R245, c[0x0][0x2d0], -R0.reuse ;  /* 0x0000b400f5027a23 */ /* 0x102fe20000010800 */
[----:B---3--:R-:W-:Y:S01]  /*58f0*/  F2FP.PACK_AB R133, R9, R16 ;  /* 0x000000100985723e */ /* 0x008fe200000000ff */
[----:B------:R-:W-:-:S04]  /*5900*/  FFMA.FTZ R0, R244, c[0x0][0x2d0], -R0 ;  /* 0x0000b400f4007a23 */ /* 0x000fc80000010800 */
[----:B------:R1:W-:Y:S08]  /*5910*/  MUFU.EX2 R10, R2 ;  /* 0x00000002000a7308 */ /* 0x0003f00000000800 */
        /* <DEDUP_REMOVED lines=12> */
[----:B------:R-:W-:Y:S01]  /*59e0*/  FADD.FTZ R2, R248, R2 ;  /* 0x00000002f8027221 */ /* 0x000fe20000010000 */
[----:B------:R-:W1:Y:S01]  /*59f0*/  LDSM.16.MT88.4 R116, [R204+0x7800] ;  /* 0x00780000cc74783b */ /* 0x000e620000004200 */
[----:B------:R-:W-:Y:S01]  /*5a00*/  FADD.FTZ R0, R251, R0 ;  /* 0x00000000fb007221 */ /* 0x000fe20000010000 */
[C---:B------:R-:W-:Y:S01]  /*5a10*/  HMMA.16816.F32 R100, R132.reuse, R102, R104 ;  /* 0x000000668464723c */ /* 0x040fe20000001868 */
[----:B------:R-:W-:Y:S02]  /*5a20*/  FADD.FTZ R2, R250, R2 ;  /* 0x00000002fa027221 */ /* 0x000fe40000010000 */
[----:B------:R-:W-:Y:S02]  /*5a30*/  FADD.FTZ R0, R126, R0 ;  /* 0x000000007e007221 */ /* 0x000fe40000010000 */
[----:B------:R-:W-:Y:S01]  /*5a40*/  FADD.FTZ R2, R197, R2 ;  /* 0x00000002c5027221 */ /* 0x000fe20000010000 */
[----:B------:R-:W3:Y:S01]  /*5a50*/  LDSM.16.MT88.4 R124, [R203+0x7800] ;  /* 0x00780000cb7c783b */ /* 0x000ee20000004200 */
[----:B------:R-:W-:Y:S01]  /*5a60*/  FADD.FTZ R0, R198, R0 ;  /* 0x00000000c6007221 */ /* 0x000fe20000010000 */
[----:B--2---:R-:W-:Y:S01]  /*5a70*/  HMMA.16816.F32 R104, R132, R108, R112 ;  /* 0x0000006c8468723c */ /* 0x004fe20000001870 */
[----:B------:R-:W-:-:S02]  /*5a80*/  FADD.FTZ R2, R195, R2 ;  /* 0x00000002c3027221 */ /* 0x000fc40000010000 */
[----:B------:R-:W-:Y:S01]  /*5a90*/  FADD.FTZ R0, R229, R0 ;  /* 0x00000000e5007221 */ /* 0x000fe20000010000 */
[----:B------:R-:W-:Y:S01]  /*5aa0*/  IADD3 R229, R231, -0x2, RZ ;  /* 0xfffffffee7e57810 */ /* 0x000fe20007ffe0ff */
        /* <DEDUP_REMOVED lines=29> */
[----:B------:R-:W-:Y:S02]  /*5c80*/  FADD.FTZ R4, R150, R0 ;  /* 0x0000000096047221 */ /* 0x000fe40000010000 */
[----:B------:R-:W-:Y:S01]  /*5c90*/  FADD.FTZ R3, R148, R3 ;  /* 0x0000000394037221 */ /* 0x000fe20000010000 */
[C---:B---3--:R-:W-:Y:S01]  /*5ca0*/  HMMA.16816.F32 R120, R132.reuse, R124, R28 ;  /* 0x0000007c8478723c */ /* 0x048fe2000000181c */
[----:B------:R-:W-:Y:S02]  /*5cb0*/  FADD.FTZ R4, R152, R4 ;  /* 0x0000000498047221 */ /* 0x000fe40000010000 */
[----:B------:R-:W-:Y:S01]  /*5cc0*/  IMAD.MOV.U32 R0, RZ, RZ, R232 ;  /* 0x000000ffff007224 */ /* 0x000fe200078e00e8 */
[----:B------:R-:W-:Y:S01]  /*5cd0*/  @P4 SHF.R.U32.HI R0, RZ, c[0x0][0x2cc], R2 ;  /* 0x0000b300ff004a19 */ /* 0x000fe20000011602 */
[----:B------:R-:W-:Y:S02]  /*5ce0*/  FADD.FTZ R3, R130, R3 ;  /* 0x0000000382037221 */ /* 0x000fe40000010000 */
[----:B------:R-:W-:Y:S01]  /*5cf0*/  FADD.FTZ R2, R151, R4 ;  /* 0x0000000497027221 */ /* 0x000fe20000010000 */
[----:B------:R-:W-:Y:S01]  /*5d00*/  IADD3 R0, R0, c[0x0][0x1d0], -R5 ;  /* 0x0000740000007a10 */ /* 0x000fe20007ffe805 */
[----:B------:R-:W-:Y:S01]  /*5d10*/  FADD.FTZ R3, R131, R3 ;  /* 0x0000000383037221 */ /* 0x000fe20000010000 */
[----:B------:R-:W-:Y:S01]  /*5d20*/  HMMA.16816.F32 R92, R132, R94, R52 ;  /* 0x0000005e845c723c */ /* 0x000fe20000001834 */
[----:B------:R-:W-:-:S02]  /*5d30*/  FADD.FTZ R4, R129, R2 ;  /* 0x0000000281047221 */ /* 0x000fc40000010000 */
[----:B------:R-:W-:Y:S02]  /*5d40*/  FADD.FTZ R2, R128, R3 ;  /* 0x0000000380027221 */ /* 0x000fe40000010000 */
[----:B------:R-:W-:Y:S01]  /*5d50*/  FADD.FTZ R3, R137, R4 ;  /* 0x0000000489037221 */ /* 0x000fe20000010000 */
[----:B------:R-:W-:Y:S01]  /*5d60*/  SHF.R.S32.HI R4, RZ, 0x1f, R0 ;  /* 0x0000001fff047819 */ /* 0x000fe20000011400 */
[----:B------:R-:W-:Y:S01]  /*5d70*/  FADD.FTZ R2, R71, R2 ;  /* 0x0000000247027221 */ /* 0x000fe20000010000 */
[C---:B------:R-:W-:Y:S01]  /*5d80*/  HMMA.16816.F32 R108, R132.reuse, R110, R64 ;  /* 0x0000006e846c723c */ /* 0x040fe20000001840 */
[----:B------:R-:W-:Y:S01]  /*5d90*/  FADD.FTZ R3, R139, R3 ;  /* 0x000000038b037221 */ /* 0x000fe20000010000 */
[----:B------:R-:W-:Y:S01]  /*5da0*/  LEA.HI R4, R4, R0, RZ, 0x7 ;  /* 0x0000000004047211 */ /* 0x000fe200078f38ff */
[----:B------:R-:W-:Y:S02]  /*5db0*/  FADD.FTZ R0, R70, R2 ;  /* 0x0000000246007221 */ /* 0x000fe40000010000 */
[----:B------:R-:W-:Y:S01]  /*5dc0*/  FADD.FTZ R2, R138, R3 ;  /* 0x000000038a027221 */ /* 0x000fe20000010000 */
[----:B------:R-:W-:Y:S01]  /*5dd0*/  SHF.R.S32.HI R3, RZ, 0x7, R4 ;  /* 0x00000007ff037819 */ /* 0x000fe20000011404 */
[----:B------:R-:W-:Y:S01]  /*5de0*/  FADD.FTZ R0, R136, R0 ;  /* 0x0000000088007221 */ /* 0x000fe20000010000 */
[----:B------:R-:W-:Y:S01]  /*5df0*/  HMMA.16816.F32 R116, R132, R118, R40 ;  /* 0x000000768474723c */ /* 0x000fe20000001828 */
[----:B------:R-:W-:Y:S01]  /*5e00*/  FADD.FTZ R2, R20, R2 ;  /* 0x0000000214027221 */ /* 0x000fe20000010000 */
[----:B------:R-:W-:Y:S01]  /*5e10*/  IMNMX R3, RZ, R3, !PT ;  /* 0x00000003ff037217 */ /* 0x000fe20007800200 */
[----:B------:R-:W-:-:S02]  /*5e20*/  FADD.FTZ R0, R16, R0 ;  /* 0x0000000010007221 */ /* 0x000fc40000010000 */
[----:B------:R-:W-:Y:S01]  /*5e30*/  FADD.FTZ R2, R17, R2 ;  /* 0x0000000211027221 */ /* 0x000fe20000010000 */
[----:B------:R-:W-:Y:S01]  /*5e40*/  ISETP.GE.AND P0, PT, R229, R3, PT ;  /* 0x00000003e500720c */ /* 0x000fe20003f06270 */
[----:B------:R-:W-:Y:S01]  /*5e50*/  FADD.FTZ R0, R9, R0 ;  /* 0x0000000009007221 */ /* 0x000fe20000010000 */
[----:B------:R1:W-:Y:S01]  /*5e60*/  STL [R1], R3 ;  /* 0x0000000301007387 */ /* 0x0003e20000100800 */
[----:B------:R-:W-:Y:S01]  /*5e70*/  FADD.FTZ R2, R19, R2 ;  /* 0x0000000213027221 */ /* 0x000fe20000010000 */
[----:B------:R-:W-:Y:S01]  /*5e80*/  HMMA.16816.F32 R124, R132, R126, R24 ;  /* 0x0000007e847c723c */ /* 0x000fe20000001818 */
[----:B------:R-:W-:Y:S02]  /*5e90*/  FADD.FTZ R0, R10, R0 ;  /* 0x000000000a007221 */ /* 0x000fe40000010000 */
[----:B------:R-:W-:Y:S02]  /*5ea0*/  FADD.FTZ R2, R18, R2 ;  /* 0x0000000212027221 */ /* 0x000fe40000010000 */
[----:B------:R-:W-:-:S03]  /*5eb0*/  FADD.FTZ R0, R8, R0 ;  /* 0x0000000008007221 */ /* 0x000fc60000010000 */
[C---:B------:R-:W-:Y:S02]  /*5ec0*/  HMMA.16816.F32 R128, R132.reuse, R12, R36 ;  /* 0x0000000c8480723c */ /* 0x040fe40000001824 */
[----:B------:R1:W-:Y:S04]  /*5ed0*/  STL [R1+0x10], R0 ;  /* 0x0000100001007387 */ /* 0x0003e80000100800 */
[----:B------:R1:W-:Y:S02]  /*5ee0*/  STL [R1+0x4], R2 ;  /* 0x0000040201007387 */ /* 0x0003e40000100800 */
[----:B------:R-:W-:Y:S01]  /*5ef0*/  HMMA.16816.F32 R132, R132, R14, R32 ;  /* 0x0000000e8484723c */ /* 0x000fe20000001820 */
[----:B------:R-:W-:Y:S01]  /*5f00*/  @!UPT UIADD3 URZ, URZ, URZ, URZ ;  /* 0x0000003f3f3ff290 */ /* 0x000fe2000fffe03f */
[----:B------:R-:W-:Y:S11]  /*5f10*/  @!P0 BRA `(.L_x_443) ;  /* 0x000048c000008947 */ /* 0x000ff60003800000 */
[----:B------:R-:W-:Y:S02]  /*5f20*/  MOV R70, R68 ;  /* 0x0000004400467202 */ /* 0x000fe40000000f00 */
[----:B-1----:R-:W-:-:S02]  /*5f30*/  MOV R3, R69 ;  /* 0x0000004500037202 */ /* 0x002fc40000000f00 */
[----:B------:R-:W-:-:S07]  /*5f40*/  MOV R192, R229 ;  /* 0x000000e500c07202 */ /* 0x000fce0000000f00 */
.L_x_444:
[----:B------:R-:W2:Y:S01]  /*5f50*/  LDL.64 R170, [R1+0x20] ;  /* 0x0000200001aa7983 */ /* 0x000ea20000100a00 */
[----:B------:R-:W-:Y:S04]  /*5f60*/  DEPBAR.LE SB0, 0x0 ;  /* 0x000080000000791a */ /* 0x000fe80000000000 */
[----:B------:R-:W-:Y:S01]  /*5f70*/  WARPSYNC 0xffffffff ;  /* 0xffffffff00007948 */ /* 0x000fe20003800000 */
[----:B------:R-:W3:Y:S04]  /*5f80*/  LDL R168, [R1+0x28] ;  /* 0x0000280001a87983 */ /* 0x000ee80000100800 */
[----:B------:R-:W-:Y:S01]  /*5f90*/  BAR.SYNC.DEFER_BLOCKING 0x0 ;  /* 0x0000000000007b1d */ /* 0x000fe20000010000 */
[C---:B------:R-:W-:Y:S02]  /*5fa0*/  ISETP.GE.AND P5, PT, R192.reuse, RZ, PT ;  /* 0x000000ffc000720c */ /* 0x040fe40003fa6270 */
[C---:B------:R-:W-:Y:S11]  /*5fb0*/  IADD3 R229, R192.reuse, -0x1, RZ ;  /* 0xffffffffc0e57810 */ /* 0x040ff60007ffe0ff */
[----:B------:R-:W-:Y:S01]  /*5fc0*/  @P5 SHF.R.S32.HI R0, RZ, 0x1f, R192 ;  /* 0x0000001fff005819 */ /* 0x000fe200000114c0 */
[----:B------:R-:W-:Y:S04]  /*5fd0*/  @P5 IMAD.WIDE.U32 R68, R192, c[0x0][0x208], RZ ;  /* 0x00008200c0445a25 */ /* 0x000fe800078e00ff */
[----:B------:R-:W-:Y:S01]  /*5fe0*/  @P5 IMAD R0, R0, c[0x0][0x208], RZ ;  /* 0x0000820000005a24 */ /* 0x000fe200078e02ff */
[----:B------:R-:W-:Y:S03]  /*5ff0*/  @P5 SHF.L.U32 R2, R68, 0x7, RZ ;  /* 0x0000000744025819 */ /* 0x000fe600000006ff */
[----:B------:R-:W-:Y:S01]  /*6000*/  @P5 IMAD R0, R192, c[0x0][0x20c], R0 ;  /* 0x00008300c0005a24 */ /* 0x000fe200078e0200 */
[----:B------:R-:W3:Y:S03]  /*6010*/  LDL.64 R232, [R1+0x8] ;  /* 0x0000080001e87983 */ /* 0x000ee60000100a00 */
[----:B------:R-:W-:Y:S03]  /*6020*/  @P5 IMAD.IADD R69, R69, 0x1, R0 ;  /* 0x0000000145455824 */ /* 0x000fe600078e0200 */
[----:B------:R-:W1:Y:S02]  /*6030*/  LDSM.16.M88.4 R8, [R201] ;  /* 0x00000000c908783b */ /* 0x000e640000000200 */
[----:B------:R-:W-:Y:S06]  /*6040*/  @P5 SHF.L.U64.HI R68, R68, 0x7, R69 ;  /* 0x0000000744445819 */ /* 0x000fec0000010245 */
[----:B------:R-:W5:Y:S08]  /*6050*/  LDSM.16.M88.4 R16, [R201+0x800] ;  /* 0x00080000c910783b */ /* 0x000f700000000200 */
[----:B------:R-:W5:Y:S08]  /*6060*/  LDSM.16.M88.4 R24, [R201+0x1000] ;  /* 0x00100000c918783b */ /* 0x000f700000000200 */
[----:B------:R-:W5:Y:S08]  /*6070*/  LDSM.16.M88.4 R32, [R201+0x1800] ;  /* 0x00180000c920783b */ /* 0x000f700000000200 */
[----:B------:R-:W5:Y:S01]  /*6080*/  LDSM.16.M88.4 R40, [R201+0x2000] ;  /* 0x00200000c928783b */ /* 0x000f620000000200 */
[C---:B-1----:R-:W-:Y:S07]  /*6090*/  HMMA.16816.F32 R4, R140.reuse, R8, RZ ;  /* 0x000000088c04723c */ /* 0x042fee00000018ff */
[----:B------:R-:W1:Y:S01]  /*60a0*/  LDSM.16.M88.4 R48, [R201+0x2800] ;  /* 0x00280000c930783b */ /* 0x000e620000000200 */
[C---:B------:R-:W-:Y:S07]  /*60b0*/  HMMA.16816.F32 R8, R140.reuse, R10, RZ ;  /* 0x0000000a8c08723c */ /* 0x040fee00000018ff */
[----:B------:R-:W1:Y:S01]  /*60c0*/  LDSM.16.M88.4 R56, [R201+0x3000] ;  /* 0x00300000c938783b */ /* 0x000e620000000200 */
[C---:B-----5:R-:W-:Y:S07]  /*60d0*/  HMMA.16816.F32 R12, R140.reuse, R16, RZ ;  /* 0x000000108c0c723c */ /* 0x060fee00000018ff */
[----:B------:R-:W5:Y:S01]  /*60e0*/  LDSM.16.M88.4 R64, [R201+0x3800] ;  /* 0x00380000c940783b */ /* 0x000f620000000200 */
[C---:B------:R-:W-:Y:S07]  /*60f0*/  HMMA.16816.F32 R16, R140.reuse, R18, RZ ;  /* 0x000000128c10723c */ /* 0x040fee00000018ff */
[----:B------:R-:W1:Y:S01]  /*6100*/  LDSM.16.M88.4 R136, [R207] ;  /* 0x00000000cf88783b */ /* 0x000e620000000200 */
[C---:B------:R-:W-:Y:S07]  /*6110*/  HMMA.16816.F32 R20, R140.reuse, R24, RZ ;  /* 0x000000188c14723c */ /* 0x040fee00000018ff */
[----:B------:R-:W1:Y:S01]  /*6120*/  LDSM.16.M88.4 R148, [R222] ;  /* 0x00000000de94783b */ /* 0x000e620000000200 */
[C---:B------:R-:W-:Y:S07]  /*6130*/  HMMA.16816.F32 R24, R140.reuse, R26, RZ ;  /* 0x0000001a8c18723c */ /* 0x040fee00000018ff */
[----:B------:R-:W5:Y:S01]  /*6140*/  LDSM.16.M88.4 R152, [R221] ;  /* 0x00000000dd98783b */ /* 0x000f620000000200 */
[C---:B------:R-:W-:Y:S07]  /*6150*/  HMMA.16816.F32 R28, R140.reuse, R32, RZ ;  /* 0x000000208c1c723c */ /* 0x040fee00000018ff */
[----:B------:R-:W5:Y:S01]  /*6160*/  LDSM.16.M88.4 R156, [R220] ;  /* 0x00000000dc9c783b */ /* 0x000f620000000200 */
[C---:B------:R-:W-:Y:S07]  /*6170*/  HMMA.16816.F32 R32, R140.reuse, R34, RZ ;  /* 0x000000228c20723c */ /* 0x040fee00000018ff */
[----:B------:R-:W5:Y:S01]  /*6180*/  LDSM.16.M88.4 R160, [R219] ;  /* 0x00000000dba0783b */ /* 0x000f620000000200 */
[C---:B------:R-:W-:Y:S07]  /*6190*/  HMMA.16816.F32 R36, R140.reuse, R40, RZ ;  /* 0x000000288c24723c */ /* 0x040fee00000018ff */
[----:B------:R-:W4:Y:S04]  /*61a0*/  LDL R195, [R1+0x30] ;  /* 0x0000300001c37983 */ /* 0x000f280000100800 */
[----:B------:R-:W4:Y:S01]  /*61b0*/  LDL R194, [R1+0x3c] ;  /* 0x00003c0001c27983 */ /* 0x000f220000100800 */
[C---:B------:R-:W-:Y:S03]  /*61c0*/  HMMA.16816.F32 R40, R140.reuse, R42, RZ ;  /* 0x0000002a8c28723c */ /* 0x040fe600000018ff */
[----:B------:R-:W4:Y:S05]  /*61d0*/  LDL R193, [R1+0x40] ;  /* 0x0000400001c17983 */ /* 0x000f2a0000100800 */
[C---:B-1----:R-:W-:Y:S08]  /*61e0*/  HMMA.16816.F32 R44, R140.reuse, R48, RZ ;  /* 0x000000308c2c723c */ /* 0x042ff000000018ff */
[C---:B------:R-:W-:Y:S08]  /*61f0*/  HMMA.16816.F32 R48, R140.reuse, R50, RZ ;  /* 0x000000328c30723c */ /* 0x040ff000000018ff */
[C---:B------:R-:W-:Y:S08]  /*6200*/  HMMA.16816.F32 R52, R140.reuse, R56, RZ ;  /* 0x000000388c34723c */ /* 0x040ff000000018ff */
[C---:B------:R-:W-:Y:S08]  /*6210*/  HMMA.16816.F32 R56, R140.reuse, R58, RZ ;  /* 0x0000003a8c38723c */ /* 0x040ff000000018ff */
[C---:B-----5:R-:W-:Y:S08]  /*6220*/  HMMA.16816.F32 R60, R140.reuse, R64, RZ ;  /* 0x000000408c3c723c */ /* 0x060ff000000018ff */
[----:B------:R-:W-:Y:S08]  /*6230*/  HMMA.16816.F32 R64, R140, R66, RZ ;  /* 0x000000428c40723c */ /* 0x000ff000000018ff */
[C---:B------:R-:W-:Y:S08]  /*6240*/  HMMA.16816.F32 R4, R144.reuse, R136, R4 ;  /* 0x000000889004723c */ /* 0x040ff00000001804 */
[C---:B------:R-:W-:Y:S01]  /*6250*/  HMMA.16816.F32 R8, R144.reuse, R138, R8 ;  /* 0x0000008a9008723c */ /* 0x040fe20000001808 */
[----:B------:R-:W1:Y:S07]  /*6260*/  LDSM.16.M88.4 R136, [R218] ;  /* 0x00000000da88783b */ /* 0x000e6e0000000200 */
[C---:B------:R-:W-:Y:S08]  /*6270*/  HMMA.16816.F32 R12, R144.reuse, R148, R12 ;  /* 0x00000094900c723c */ /* 0x040ff0000000180c */
[C---:B------:R-:W-:Y:S01]  /*6280*/  HMMA.16816.F32 R16, R144.reuse, R150, R16 ;  /* 0x000000969010723c */ /* 0x040fe20000001810 */
[----:B------:R-:W5:Y:S07]  /*6290*/  LDSM.16.M88.4 R148, [R217] ;  /* 0x00000000d994783b */ /* 0x000f6e0000000200 */
[C---:B------:R-:W-:Y:S07]  /*62a0*/  HMMA.16816.F32 R20, R144.reuse, R152, R20 ;  /* 0x000000989014723c */ /* 0x040fee0000001814 */
[----:B------:R-:W-:Y:S01]  /*62b0*/  @P5 IMAD.MOV.U32 R152, RZ, RZ, c[0x0][0x208] ;  /* 0x00008200ff985624 */ /* 0x000fe200078e00ff */
[C---:B------:R-:W-:Y:S04]  /*62c0*/  HMMA.16816.F32 R24, R144.reuse, R154, R24 ;  /* 0x0000009a9018723c */ /* 0x040fe80000001818 */
[----:B------:R-:W-:Y:S04]  /*62d0*/  @P5 IMAD.SHL.U32 R71, R152, 0x40, RZ ;  /* 0x0000004098475824 */ /* 0x000fe800078e00ff */
[C---:B------:R-:W-:Y:S08]  /*62e0*/  HMMA.16816.F32 R28, R144.reuse, R156, R28 ;  /* 0x0000009c901c723c */ /* 0x040ff0000000181c */
[C---:B------:R-:W-:Y:S08]  /*62f0*/  HMMA.16816.F32 R32, R144.reuse, R158, R32 ;  /* 0x0000009e9020723c */ /* 0x040ff00000001820 */
[C---:B------:R-:W-:Y:S08]  /*6300*/  HMMA.16816.F32 R36, R144.reuse, R160, R36 ;  /* 0x000000a09024723c */ /* 0x040ff00000001824 */
[C---:B------:R-:W-:Y:S08]  /*6310*/  HMMA.16816.F32 R40, R144.reuse, R162, R40 ;  /* 0x000000a29028723c */ /* 0x040ff00000001828 */
[C---:B-1----:R-:W-:Y:S08]  /*6320*/  HMMA.16816.F32 R44, R144.reuse, R136, R44 ;  /* 0x00000088902c723c */ /* 0x042ff0000000182c */
[C---:B------:R-:W-:Y:S04]  /*6330*/  HMMA.16816.F32 R48, R144.reuse, R138, R48 ;  /* 0x0000008a9030723c */ /* 0x040fe80000001830 */
[----:B--2---:R-:W-:Y:S04]  /*6340*/  @P5 IADD3 R0, P1, R2, R170, RZ ;  /* 0x000000aa02005210 */ /* 0x004fe80007f3e0ff */
[C---:B-----5:R-:W-:Y:S04]  /*6350*/  HMMA.16816.F32 R52, R144.reuse, R148, R52 ;  /* 0x000000949034723c */ /* 0x060fe80000001834 */
[----:B------:R-:W-:Y:S02]  /*6360*/  @P5 LEA R158, P0, R0, c[0x0][0x1f8], 0x1 ;  /* 0x00007e00009e5a11 */ /* 0x000fe400078008ff */
[----:B---3--:R-:W-:Y:S02]  /*6370*/  @P5 IADD3.X R69, R68, R168, RZ, P1, !PT ;  /* 0x000000a844455210 */ /* 0x008fe40000ffe4ff */
[C---:B------:R-:W-:Y:S04]  /*6380*/  HMMA.16816.F32 R56, R144.reuse, R150, R56 ;  /* 0x000000969038723c */ /* 0x040fe80000001838 */
[----:B------:R-:W-:Y:S02]  /*6390*/  @P5 LEA.HI.X R159, R0, c[0x0][0x1fc], R69, 0x1, P0 ;  /* 0x00007f00009f5a11 */ /* 0x000fe400000f0c45 */
[----:B------:R-:W-:Y:S02]  /*63a0*/  @P5 IADD3 R0, P3, P2, R2, 0x40, R170 ;  /* 0x0000004002005810 */ /* 0x000fe40007a7e0aa */
[----:B------:R-:W-:Y:S04]  /*63b0*/  @P5 MOV R2, 0x6 ;  /* 0x0000000600025802 */ /* 0x000fe80000000f00 */
[----:B------:R-:W-:Y:S02]  /*63c0*/  @P5 SHF.L.U64.HI R2, R152, R2, c[0x0][0x20c] ;  /* 0x0000830098025619 */ /* 0x000fe40000010202 */
[----:B------:R-:W1:Y:S01]  /*63d0*/  LDSM.16.M88.4 R152, [R216] ;  /* 0x00000000d898783b */ /* 0x000e620000000200 */
[----:B------:R-:W-:Y:S02]  /*63e0*/  @P5 LEA R160, P1, R0, c[0x0][0x1f8], 0x1 ;  /* 0x00007e0000a05a11 */ /* 0x000fe400078208ff */
[----:B------:R-:W-:Y:S02]  /*63f0*/  @P5 IADD3.X R69, R68, RZ, R168, P3, P2 ;  /* 0x000000ff44455210 */ /* 0x000fe40001fe44a8 */
[-C--:B------:R-:W-:Y:S02]  /*6400*/  @P5 IADD3 R68, P2, R158, R71.reuse, RZ ;  /* 0x000000479e445210 */ /* 0x080fe40007f5e0ff */
[----:B------:R-:W-:Y:S02]  /*6410*/  @P5 LEA.HI.X R161, R0, c[0x0][0x1fc], R69, 0x1, P1 ;  /* 0x00007f0000a15a11 */ /* 0x000fe400008f0c45 */
[----:B------:R-:W-:Y:S02]  /*6420*/  @P5 ISETP.GE.AND P0, PT, R232, c[0x0][0x1d4], PT ;  /* 0x00007500e8005a0c */ /* 0x000fe40003f06270 */
[-C--:B------:R-:W-:Y:S02]  /*6430*/  @P5 IADD3.X R69, R159, R2.reuse, RZ, P2, !PT ;  /* 0x000000029f455210 */ /* 0x080fe400017fe4ff */
[-C--:B------:R-:W-:Y:S04]  /*6440*/  @P5 IADD3 R156, P1, R68, R71.reuse, RZ ;  /* 0x00000047449c5210 */ /* 0x080fe80007f3e0ff */
[----:B------:R-:W-:Y:S01]  /*6450*/  @P5 IADD3 R136, P2, R156, R71, RZ ;  /* 0x000000479c885210 */ /* 0x000fe20007f5e0ff */
[----:B------:R-:W-:Y:S04]  /*6460*/  @P5 IMAD.X R157, R69, 0x1, R2, P1 ;  /* 0x00000001459d5824 */ /* 0x000fe800008e0602 */
[----:B------:R-:W-:Y:S01]  /*6470*/  @!PT LDS RZ, [RZ] ;  /* 0x00000000fffff984 */ /* 0x000fe20000000800 */
[----:B------:R-:W-:Y:S01]  /*6480*/  @!PT LDS RZ, [RZ] ;  /* 0x00000000fffff984 */ /* 0x000fe20000000800 */
[----:B------:R-:W-:Y:S01]  /*6490*/  @!PT LDS RZ, [RZ] ;  /* 0x00000000fffff984 */ /* 0x000fe20000000800 */
[----:B------:R2:W-:Y:S01]  /*64a0*/  @P5 LDGSTS.E.BYPASS.LTC128B.128 [R228+0x100], [R158.64], !P0 ;  /* 0x001000009ee45fae */ /* 0x0005e2000c101d46 */
[----:B------:R-:W-:Y:S07]  /*64b0*/  @P5 IADD3.X R137, R157, R2, RZ, P2, !PT ;  /* 0x000000029d895210 */ /* 0x000fee00017fe4ff */
[----:B------:R3:W-:Y:S08]  /*64c0*/  @P5 LDGSTS.E.BYPASS.LTC128B.128 [R228+0x4100], [R160.64], !P6 ;  /* 0x04100000a0e45fae */ /* 0x0007f0000f101d46 */
[----:B------:R5:W-:Y:S01]  /*64d0*/  @P5 LDGSTS.E.BYPASS.LTC128B.128 [R228+0x1100], [R68.64], !P0 ;  /* 0x0110000044e45fae */ /* 0x000be2000c101d46 */
[C---:B-1----:R-:W-:Y:S07]  /*64e0*/  HMMA.16816.F32 R60, R144.reuse, R152, R60 ;  /* 0x00000098903c723c */ /* 0x042fee000000183c */
[----:B------:R5:W-:Y:S01]  /*64f0*/  @P5 LDGSTS.E.BYPASS.LTC128B.128 [R228+0x5100], [R68.64+0x80], !P6 ;  /* 0x0510008044e45fae */ /* 0x000be2000f101d46 */
[----:B------:R-:W-:Y:S07]  /*6500*/  HMMA.16816.F32 R64, R144, R154, R64 ;  /* 0x0000009a9040723c */ /* 0x000fee0000001840 */
[----:B------:R2:W-:Y:S08]  /*6510*/  @P5 LDGSTS.E.BYPASS.LTC128B.128 [R228+0x2100], [R156.64], !P0 ;  /* 0x021000009ce45fae */ /* 0x0005f0000c101d46 */
[----:B------:R2:W-:Y:S08]  /*6520*/  @P5 LDGSTS.E.BYPASS.LTC128B.128 [R228+0x6100], [R156.64+0x80], !P6 ;  /* 0x061000809ce45fae */ /* 0x0005f0000f101d46 */
[----:B------:R1:W-:Y:S08]  /*6530*/  @P5 LDGSTS.E.BYPASS.LTC128B.128 [R228+0x3100], [R136.64], !P0 ;  /* 0x0310000088e45fae */ /* 0x0003f0000c101d46 */
[----:B------:R1:W-:Y:S08]  /*6540*/  @P5 LDGSTS.E.BYPASS.LTC128B.128 [R228+0x7100], [R136.64+0x80], !P6 ;  /* 0x0710008088e45fae */ /* 0x0003f0000f101d46 */
[----:B---3--:R-:W-:Y:S08]  /*6550*/  LDSM.16.M88.4 R160, [R205+0x1000] ;  /* 0x00100000cda0783b */ /* 0x008ff00000000200 */
[----:B--2---:R-:W-:Y:S08]  /*6560*/  LDSM.16.M88.4 R156, [R205+0x800] ;  /* 0x00080000cd9c783b */ /* 0x004ff00000000200 */
[----:B------:R-:W-:Y:S08]  /*6570*/  LDSM.16.M88.4 R168, [R205+0x1800] ;  /* 0x00180000cda8783b */ /* 0x000ff00000000200 */
[----:B-1----:R-:W1:Y:S08]  /*6580*/  LDSM.16.M88.4 R136, [R205] ;  /* 0x00000000cd88783b */ /* 0x002e700000000200 */
[----:B------:R-:W0:Y:S01]  /*6590*/  LDGDEPBAR ;  /* 0x00000000000079af */ /* 0x000e220000000000 */
[----:B----4-:R-:W-:Y:S07]  /*65a0*/  IMAD.IADD R0, R194, 0x1, R195 ;  /* 0x00000001c2007824 */ /* 0x010fee00078e02c3 */
[----:B------:R-:W2:Y:S01]  /*65b0*/  LDSM.16.M88.4 R148, [R205+0x2000] ;  /* 0x00200000cd94783b */ /* 0x000ea20000000200 */
[----:B------:R-:W-:Y:S05]  /*65c0*/  @P4 IMAD.HI.U32 R2, R0, c[0x0][0x2c8], RZ ;  /* 0x0000b20000024a27 */ /* 0x000fea00078e00ff */
[----:B------:R-:W-:Y:S02]  /*65d0*/  @P4 SHF.R.U32.HI R0, RZ, c[0x0][0x2cc], R2 ;  /* 0x0000b300ff004a19 */ /* 0x000fe40000011602 */
[----:B------:R-:W-:Y:S08]  /*65e0*/  LDSM.16.M88.4 R152, [R205+0x3000] ;  /* 0x00300000cd98783b */ /* 0x000ff00000000200 */
[----:B------:R-:W-:Y:S01]  /*65f0*/  SHFL.IDX PT, R2, R0, RZ, 0x1c1f ;  /* 0x001c1fff00027589 */ /* 0x000fe200000e0000 */
[C---:B-1----:R-:W-:Y:S08]  /*6600*/  HMMA.16816.F32 R4, R164.reuse, R136, R4 ;  /* 0x00000088a404723c */ /* 0x042ff00000001804 */
[C---:B------:R-:W-:Y:S01]  /*6610*/  HMMA.16816.F32 R8, R164.reuse, R138, R8 ;  /* 0x0000008aa408723c */ /* 0x040fe20000001808 */
[----:B------:R-:W1:Y:S07]  /*6620*/  LDSM.16.M88.4 R136, [R205+0x2800] ;  /* 0x00280000cd88783b */ /* 0x000e6e0000000200 */
[C---:B------:R-:W-:Y:S08]  /*6630*/  HMMA.16816.F32 R12, R164.reuse, R156, R12 ;  /* 0x0000009ca40c723c */ /* 0x040ff0000000180c */
[C---:B------:R-:W-:Y:S01]  /*6640*/  HMMA.16816.F32 R16, R164.reuse, R158, R16 ;  /* 0x0000009ea410723c */ /* 0x040fe20000001810 */
[----:B------:R-:W3:Y:S07]  /*6650*/  LDSM.16.M88.4 R156, [R205+0x3800] ;  /* 0x00380000cd9c783b */ /* 0x000eee0000000200 */
[C---:B------:R-:W-:Y:S08]  /*6660*/  HMMA.16816.F32 R20, R164.reuse, R160, R20 ;  /* 0x000000a0a414723c */ /* 0x040ff00000001814 */
[C---:B------:R-:W-:Y:S01]  /*6670*/  HMMA.16816.F32 R24, R164.reuse, R162, R24 ;  /* 0x000000a2a418723c */ /* 0x040fe20000001818 */
[----:B------:R-:W4:Y:S07]  /*6680*/  LDSM.16.M88.4 R160, [R202] ;  /* 0x00000000caa0783b */ /* 0x000f2e0000000200 */
[C---:B------:R-:W-:Y:S08]  /*6690*/  HMMA.16816.F32 R28, R164.reuse, R168, R28 ;  /* 0x000000a8a41c723c */ /* 0x040ff0000000181c */
[C---:B------:R-:W-:Y:S01]  /*66a0*/  HMMA.16816.F32 R32, R164.reuse, R170, R32 ;  /* 0x000000aaa420723c */ /* 0x040fe20000001820 */
[----:B------:R-:W3:Y:S07]  /*66b0*/  LDSM.16.M88.4 R168, [R202+0x800] ;  /* 0x00080000caa8783b */ /* 0x000eee0000000200 */
[C---:B--2---:R-:W-:Y:S08]  /*66c0*/  HMMA.16816.F32 R36, R164.reuse, R148, R36 ;  /* 0x00000094a424723c */ /* 0x044ff00000001824 */
        /* <DEDUP_REMOVED lines=9> */
[----:B------:R-:W-:Y:S01]  /*6760*/  HMMA.16816.F32 R64, R164, R158, R64 ;  /* 0x0000009ea440723c */ /* 0x000fe20000001840 */
[----:B------:R-:W3:Y:S07]  /*6770*/  LDSM.16.M88.4 R156, [R202+0x2800] ;  /* 0x00280000ca9c783b */ /* 0x000eee0000000200 */
[C---:B----4-:R-:W-:Y:S08]  /*6780*/  HMMA.16816.F32 R4, R172.reuse, R160, R4 ;  /* 0x000000a0ac04723c */ /* 0x050ff00000001804 */
[C---:B------:R-:W-:Y:S01]  /*6790*/  HMMA.16816.F32 R8, R172.reuse, R162, R8 ;  /* 0x000000a2ac08723c */ /* 0x040fe20000001808 */
[----:B------:R-:W4:Y:S07]  /*67a0*/  LDSM.16.M88.4 R160, [R202+0x3000] ;  /* 0x00300000caa0783b */ /* 0x000f2e0000000200 */
        /* <DEDUP_REMOVED lines=15> */
[C---:B----4-:R-:W-:Y:S08]  /*68a0*/  HMMA.16816.F32 R52, R172.reuse, R160, R52 ;  /* 0x000000a0ac34723c */ /* 0x050ff00000001834 */
[C---:B------:R-:W-:Y:S01]  /*68b0*/  HMMA.16816.F32 R56, R172.reuse, R162, R56 ;  /* 0x000000a2ac38723c */ /* 0x040fe20000001838 */
[----:B------:R-:W4:Y:S07]  /*68c0*/  LDSM.16.M88.4 R160, [R201+0x6000] ;  /* 0x00600000c9a0783b */ /* 0x000f2e0000000200 */
[C---:B------:R-:W-:Y:S08]  /*68d0*/  HMMA.16816.F32 R60, R172.reuse, R168, R60 ;  /* 0x000000a8ac3c723c */ /* 0x040ff0000000183c */
[----:B------:R-:W-:Y:S01]  /*68e0*/  HMMA.16816.F32 R64, R172, R170, R64 ;  /* 0x000000aaac40723c */ /* 0x000fe20000001840 */
        /* <DEDUP_REMOVED lines=9> */
[----:B------:R-:W1:Y:S07]  /*6980*/  LDSM.16.M88.4 R152, [R215] ;  /* 0x00000000d798783b */ /* 0x000e6e0000000200 */
[C---:B---3--:R-:W-:Y:S08]  /*6990*/  HMMA.16816.F32 R28, R176.reuse, R156, R28 ;  /* 0x0000009cb01c723c */ /* 0x048ff0000000181c */
[C---:B------:R-:W-:Y:S01]  /*69a0*/  HMMA.16816.F32 R32, R176.reuse, R158, R32 ;  /* 0x0000009eb020723c */ /* 0x040fe20000001820 */
[----:B------:R-:W3:Y:S07]  /*69b0*/  LDSM.16.M88.4 R156, [R214] ;  /* 0x00000000d69c783b */ /* 0x000eee0000000200 */
[C---:B----4-:R-:W-:Y:S08]  /*69c0*/  HMMA.16816.F32 R36, R176.reuse, R160, R36 ;  /* 0x000000a0b024723c */ /* 0x050ff00000001824 */
[C---:B------:R-:W-:Y:S01]  /*69d0*/  HMMA.16816.F32 R40, R176.reuse, R162, R40 ;  /* 0x000000a2b028723c */ /* 0x040fe20000001828 */
[----:B------:R-:W4:Y:S07]  /*69e0*/  LDSM.16.M88.4 R160, [R213] ;  /* 0x00000000d5a0783b */ /* 0x000f2e0000000200 */
[C---:B------:R-:W-:Y:S08]  /*69f0*/  HMMA.16816.F32 R44, R176.reuse, R168, R44 ;  /* 0x000000a8b02c723c */ /* 0x040ff0000000182c */
[C---:B------:R-:W-:Y:S01]  /*6a00*/  HMMA.16816.F32 R48, R176.reuse, R170, R48 ;  /* 0x000000aab030723c */ /* 0x040fe20000001830 */
[----:B------:R-:W3:Y:S07]  /*6a10*/  LDSM.16.M88.4 R168, [R212] ;  /* 0x00000000d4a8783b */ /* 0x000eee0000000200 */
[C---:B--2---:R-:W-:Y:S08]  /*6a20*/  HMMA.16816.F32 R52, R176.reuse, R148, R52 ;  /* 0x00000094b034723c */ /* 0x044ff00000001834 */
[C---:B------:R-:W-:Y:S01]  /*6a30*/  HMMA.16816.F32 R56, R176.reuse, R150, R56 ;  /* 0x00000096b038723c */ /* 0x040fe20000001838 */
[----:B------:R-:W2:Y:S07]  /*6a40*/  LDSM.16.M88.4 R148, [R211] ;  /* 0x00000000d394783b */ /* 0x000eae0000000200 */
[C---:B-1----:R-:W-:Y:S08]  /*6a50*/  HMMA.16816.F32 R60, R176.reuse, R136, R60 ;  /* 0x00000088b03c723c */ /* 0x042ff0000000183c */
[----:B------:R-:W-:Y:S01]  /*6a60*/  HMMA.16816.F32 R64, R176, R138, R64 ;  /* 0x0000008ab040723c */ /* 0x000fe20000001840 */
[----:B------:R-:W1:Y:S07]  /*6a70*/  LDSM.16.M88.4 R136, [R210] ;  /* 0x00000000d288783b */ /* 0x000e6e0000000200 */
        /* <DEDUP_REMOVED lines=37> */
[C---:B------:R-:W-:Y:S08]  /*6cd0*/  HMMA.16816.F32 R40, R184.reuse, R154, R40 ;  /* 0x0000009ab828723c */ /* 0x040ff00000001828 */
[C---:B---3--:R-:W-:Y:S08]  /*6ce0*/  HMMA.16816.F32 R44, R184.reuse, R156, R44 ;  /* 0x0000009cb82c723c */ /* 0x048ff0000000182c */
[C---:B------:R-:W-:Y:S08]  /*6cf0*/  HMMA.16816.F32 R48, R184.reuse, R158, R48 ;  /* 0x0000009eb830723c */ /* 0x040ff00000001830 */
[C---:B----4-:R-:W-:Y:S08]  /*6d00*/  HMMA.16816.F32 R52, R184.reuse, R160, R52 ;  /* 0x000000a0b834723c */ /* 0x050ff00000001834 */
[C---:B------:R-:W-:Y:S08]  /*6d10*/  HMMA.16816.F32 R56, R184.reuse, R162, R56 ;  /* 0x000000a2b838723c */ /* 0x040ff00000001838 */
[C---:B------:R-:W-:Y:S08]  /*6d20*/  HMMA.16816.F32 R60, R184.reuse, R168, R60 ;  /* 0x000000a8b83c723c */ /* 0x040ff0000000183c */
[----:B------:R-:W-:Y:S08]  /*6d30*/  HMMA.16816.F32 R64, R184, R170, R64 ;  /* 0x000000aab840723c */ /* 0x000ff00000001840 */
[C---:B--2---:R-:W-:Y:S08]  /*6d40*/  HMMA.16816.F32 R4, R188.reuse, R148, R4 ;  /* 0x00000094bc04723c */ /* 0x044ff00000001804 */
        /* <DEDUP_REMOVED lines=9> */
[----:B------:R-:W1:Y:S01]  /*6de0*/  MUFU.TANH R156, R5 ;  /* 0x00000005009c7308 */ /* 0x000e620000002400 */
        /* <DEDUP_REMOVED lines=11> */
[----:B------:R2:W-:Y:S01]  /*6ea0*/  MUFU.TANH R154, R7 ;  /* 0x00000007009a7308 */ /* 0x0005e20000002400 */
[----:B------:R-:W-:Y:S09]  /*6eb0*/  FMUL.FTZ R17, R17, c[0x0][0x320] ;  /* 0x0000c80011117a20 */ /* 0x000ff20000410000 */
[----:B------:R-:W-:Y:S10]  /*6ec0*/  MUFU.TANH R153, R8 ;  /* 0x0000000800997308 */ /* 0x000ff40000002400 */
[----:B------:R-:W-:Y:S01]  /*6ed0*/  MUFU.TANH R152, R9 ;  /* 0x0000000900987308 */ /* 0x000fe20000002400 */
[----:B--2---:R-:W2:Y:S09]  /*6ee0*/  LDSM.16.M88.4 R4, [R202+0x5000] ;  /* 0x00500000ca04783b */ /* 0x004eb20000000200 */
[----:B------:R-:W3:Y:S10]  /*6ef0*/  MUFU.TANH R149, R10 ;  /* 0x0000000a00957308 */ /* 0x000ef40000002400 */
[----:B------:R4:W-:Y:S10]  /*6f00*/  MUFU.TANH R148, R11 ;  /* 0x0000000b00947308 */ /* 0x0009f40000002400 */
[----:B------:R-:W-:Y:S10]  /*6f10*/  MUFU.TANH R137, R12 ;  /* 0x0000000c00897308 */ /* 0x000ff40000002400 */
[----:B------:R-:W-:Y:S01]  /*6f20*/  MUFU.TANH R136, R13 ;  /* 0x0000000d00887308 */ /* 0x000fe20000002400 */
[----:B----4-:R-:W4:Y:S01]  /*6f30*/  LDSM.16.M88.4 R8, [R202+0x5800] ;  /* 0x00580000ca08783b */ /* 0x010f220000000200 */
[C---:B--2---:R-:W-:Y:S08]  /*6f40*/  HMMA.16816.F32 R20, R188.reuse, R4, R20 ;  /* 0x00000004bc14723c */ /* 0x044ff00000001814 */
[----:B------:R-:W-:Y:S01]  /*6f50*/  MUFU.TANH R71, R14 ;  /* 0x0000000e00477308 */ /* 0x000fe20000002400 */
[C---:B------:R-:W-:Y:S01]  /*6f60*/  HMMA.16816.F32 R24, R188.reuse, R6, R24 ;  /* 0x00000006bc18723c */ /* 0x040fe20000001818 */
[----:B------:R-:W2:Y:S08]  /*6f70*/  LDSM.16.M88.4 R4, [R202+0x6000] ;  /* 0x00600000ca04783b */ /* 0x000eb00000000200 */
[----:B-----5:R5:W1:Y:S06]  /*6f80*/  MUFU.TANH R69, R15 ;  /* 0x0000000f00457308 */ /* 0x020a6c0000002400 */
[----:B------:R-:W-:Y:S04]  /*6f90*/  FMUL.FTZ R20, R20, c[0x0][0x320] ;  /* 0x0000c80014147a20 */ /* 0x000fe80000410000 */
[----:B------:R1:W-:Y:S01]  /*6fa0*/  MUFU.TANH R68, R16 ;  /* 0x0000001000447308 */ /* 0x0003e20000002400 */
[----:B------:R-:W-:Y:S02]  /*6fb0*/  FMUL.FTZ R21, R21, c[0x0][0x320] ;  /* 0x0000c80015157a20 */ /* 0x000fe40000410000 */
[----:B------:R-:W-:Y:S02]  /*6fc0*/  FMUL.FTZ R23, R23, c[0x0][0x320] ;  /* 0x0000c80017177a20 */ /* 0x000fe40000410000 */
[----:B------:R-:W-:Y:S02]  /*6fd0*/  FMUL.FTZ R22, R22, c[0x0][0x320] ;  /* 0x0000c80016167a20 */ /* 0x000fe40000410000 */
[----:B------:R-:W-:Y:S02]  /*6fe0*/  FMUL.FTZ R25, R25, c[0x0][0x320] ;  /* 0x0000c80019197a20 */ /* 0x000fe40000410000 */
[----:B------:R-:W-:Y:S01]  /*6ff0*/  FMUL.FTZ R24, R24, c[0x0][0x320] ;  /* 0x0000c80018187a20 */ /* 0x000fe20000410000 */
[----:B------:R-:W1:Y:S01]  /*7000*/  MUFU.TANH R20, R20 ;  /* 0x0000001400147308 */ /* 0x000e620000002400 */
[----:B------:R-:W-:Y:S02]  /*7010*/  FMUL.FTZ R27, R27, c[0x0][0x320] ;  /* 0x0000c8001b1b7a20 */ /* 0x000fe40000410000 */
[----:B------:R-:W-:Y:S01]  /*7020*/  FMUL.FTZ R26, R26, c[0x0][0x320] ;  /* 0x0000c8001a1a7a20 */ /* 0x000fe20000410000 */
[C---:B----4-:R-:W-:Y:S01]  /*7030*/  HMMA.16816.F32 R28, R188.reuse, R8, R28 ;  /* 0x00000008bc1c723c */ /* 0x050fe2000000181c */
[----:B-----5:R-:W-:Y:S05]  /*7040*/  LDSM.16.M88.4 R12, [R202+0x7800] ;  /* 0x00780000ca0c783b */ /* 0x020fea0000000200 */
[----:B------:R-:W4:Y:S02]  /*7050*/  MUFU.TANH R25, R25 ;  /* 0x0000001900197308 */ /* 0x000f240000002400 */
[C---:B------:R-:W-:Y:S01]  /*7060*/  HMMA.16816.F32 R32, R188.reuse, R10, R32 ;  /* 0x0000000abc20723c */ /* 0x040fe20000001820 */
[----:B------:R-:W5:Y:S07]  /*7070*/  LDSM.16.M88.4 R8, [R202+0x6800] ;  /* 0x00680000ca08783b */ /* 0x000f6e0000000200 */
[----:B------:R-:W-:Y:S01]  /*7080*/  MUFU.TANH R21, R21 ;  /* 0x0000001500157308 */ /* 0x000fe20000002400 */
[C---:B--2---:R-:W-:Y:S07]  /*7090*/  HMMA.16816.F32 R36, R188.reuse, R4, R36 ;  /* 0x00000004bc24723c */ /* 0x044fee0000001824 */
[----:B------:R-:W-:Y:S01]  /*70a0*/  FMUL.FTZ R30, R30, c[0x0][0x320] ;  /* 0x0000c8001e1e7a20 */ /* 0x000fe20000410000 */
[C---:B------:R-:W-:Y:S01]  /*70b0*/  HMMA.16816.F32 R40, R188.reuse, R6, R40 ;  /* 0x00000006bc28723c */ /* 0x040fe20000001828 */
[----:B------:R-:W-:Y:S01]  /*70c0*/  MUFU.TANH R150, R18 ;  /* 0x0000001200967308 */ /* 0x000fe20000002400 */
[----:B------:R-:W2:Y:S01]  /*70d0*/  LDSM.16.M88.4 R4, [R202+0x7000] ;  /* 0x00700000ca04783b */ /* 0x000ea20000000200 */
[----:B------:R-:W-:Y:S04]  /*70e0*/  DEPBAR.LE SB0, 0x0 ;  /* 0x000080000000791a */ /* 0x000fe80000000000 */
[----:B------:R-:W-:Y:S02]  /*70f0*/  FMUL.FTZ R35, R35, c[0x0][0x320] ;  /* 0x0000c80023237a20 */ /* 0x000fe40000410000 */
[----:B------:R-:W-:Y:S02]  /*7100*/  FMUL.FTZ R28, R28, c[0x0][0x320] ;  /* 0x0000c8001c1c7a20 */ /* 0x000fe40000410000 */
[----:B------:R-:W1:Y:S01]  /*7110*/  MUFU.TANH R30, R30 ;  /* 0x0000001e001e7308 */ /* 0x000e620000002400 */
[----:B------:R-:W-:Y:S01]  /*7120*/  BAR.SYNC.DEFER_BLOCKING 0x0 ;  /* 0x0000000000007b1d */ /* 0x000fe20000010000 */
[----:B------:R-:W-:Y:S02]  /*7130*/  FMUL.FTZ R29, R29, c[0x0][0x320] ;  /* 0x0000c8001d1d7a20 */ /* 0x000fe40000410000 */
[----:B------:R-:W-:Y:S02]  /*7140*/  FMUL.FTZ R31, R31, c[0x0][0x320] ;  /* 0x0000c8001f1f7a20 */ /* 0x000fe40000410000 */
[----:B------:R-:W-:Y:S02]  /*7150*/  FMUL.FTZ R36, R36, c[0x0][0x320] ;  /* 0x0000c80024247a20 */ /* 0x000fe40000410000 */
[----:B------:R-:W-:Y:S02]  /*7160*/  FMUL.FTZ R37, R37, c[0x0][0x320] ;  /* 0x0000c80025257a20 */ /* 0x000fe40000410000 */
[----:B------:R-:W1:Y:S01]  /*7170*/  MUFU.TANH R35, R35 ;  /* 0x0000002300237308 */ /* 0x000e620000002400 */
[----:B------:R-:W-:Y:S01]  /*7180*/  FMUL.FTZ R39, R39, c[0x0][0x320] ;  /* 0x0000c80027277a20 */ /* 0x000fe20000410000 */
[C---:B-----5:R-:W-:Y:S01]  /*7190*/  HMMA.16816.F32 R44, R188.reuse, R8, R44 ;  /* 0x00000008bc2c723c */ /* 0x060fe2000000182c */
[----:B------:R5:W1:Y:S04]  /*71a0*/  SHFL.IDX PT, R8, R0, 0x1, 0x1c1f ;  /* 0x003c1f0000087f89 */ /* 0x000a6800000e0000 */
[----:B------:R-:W-:Y:S03]  /*71b0*/  FMUL.FTZ R40, R40, c[0x0][0x320] ;  /* 0x0000c80028287a20 */ /* 0x000fe60000410000 */
[----:B------:R-:W-:Y:S01]  /*71c0*/  MUFU.TANH R17, R17 ;  /* 0x0000001100117308 */ /* 0x000fe20000002400 */
[C---:B------:R-:W-:Y:S03]  /*71d0*/  HMMA.16816.F32 R48, R188.reuse, R10, R48 ;  /* 0x0000000abc30723c */ /* 0x040fe60000001830 */
[----:B------:R-:W-:Y:S02]  /*71e0*/  FMUL.FTZ R38, R38, c[0x0][0x320] ;  /* 0x0000c80026267a20 */ /* 0x000fe40000410000 */
[----:B------:R-:W-:Y:S02]  /*71f0*/  FMUL.FTZ R41, R41, c[0x0][0x320] ;  /* 0x0000c80029297a20 */ /* 0x000fe40000410000 */
[----:B------:R-:W-:Y:S02]  /*7200*/  FMUL.FTZ R32, R32, c[0x0][0x320] ;  /* 0x0000c80020207a20 */ /* 0x000fe40000410000 */
[----:B------:R-:W1:Y:S01]  /*7210*/  MUFU.TANH R18, R40 ;  /* 0x0000002800127308 */ /* 0x000e620000002400 */
[C---:B--2---:R-:W-:Y:S03]  /*7220*/  HMMA.16816.F32 R52, R188.reuse, R4, R52 ;  /* 0x00000004bc34723c */ /* 0x044fe60000001834 */
[----:B------:R-:W-:Y:S02]  /*7230*/  FMUL.FTZ R34, R34, c[0x0][0x320] ;  /* 0x0000c80022227a20 */ /* 0x000fe40000410000 */
[----:B------:R-:W-:Y:S01]  /*7240*/  FMUL.FTZ R43, R43, c[0x0][0x320] ;  /* 0x0000c8002b2b7a20 */ /* 0x000fe20000410000 */
[----:B-----5:R-:W-:Y:S01]  /*7250*/  MOV R0, 0xffffff80 ;  /* 0xffffff8000007802 */ /* 0x020fe20000000f00 */
[----:B------:R-:W-:Y:S01]  /*7260*/  FMUL.FTZ R44, R44, c[0x0][0x320] ;  /* 0x0000c8002c2c7a20 */ /* 0x000fe20000410000 */
[C---:B------:R-:W-:Y:S01]  /*7270*/  HMMA.16816.F32 R56, R188.reuse, R6, R56 ;  /* 0x00000006bc38723c */ /* 0x040fe20000001838 */
[----:B------:R-:W2:Y:S03]  /*7280*/  MUFU.TANH R151, R19 ;  /* 0x0000001300977308 */ /* 0x000ea60000002400 */
[----:B------:R-:W-:Y:S02]  /*7290*/  IMAD R0, R192, R0, 0x1 ;  /* 0x00000001c0007424 */ /* 0x000fe400078e0200 */
[----:B------:R-:W-:Y:S02]  /*72a0*/  FMUL.FTZ R49, R49, c[0x0][0x320] ;  /* 0x0000c80031317a20 */ /* 0x000fe40000410000 */
[C---:B------:R-:W-:Y:S03]  /*72b0*/  HMMA.16816.F32 R60, R188.reuse, R12, R60 ;  /* 0x0000000cbc3c723c */ /* 0x040fe6000000183c */
[----:B------:R-:W-:Y:S01]  /*72c0*/  MUFU.TANH R19, R41 ;  /* 0x0000002900137308 */ /* 0x000fe20000002400 */
[----:B------:R-:W-:Y:S01]  /*72d0*/  IADD3 R0, R0, c[0x0][0x1d0], -R193 ;  /* 0x0000740000007a10 */ /* 0x000fe20007ffe8c1 */
[----:B------:R-:W-:Y:S02]  /*72e0*/  FMUL.FTZ R48, R48, c[0x0][0x320] ;  /* 0x0000c80030307a20 */ /* 0x000fe40000410000 */
[----:B------:R-:W-:Y:S01]  /*72f0*/  FMUL.FTZ R45, R45, c[0x0][0x320] ;  /* 0x0000c8002d2d7a20 */ /* 0x000fe20000410000 */
[----:B------:R-:W-:Y:S04]  /*7300*/  HMMA.16816.F32 R64, R188, R14, R64 ;  /* 0x0000000ebc40723c */ /* 0x000fe80000001840 */
[----:B------:R-:W-:Y:S01]  /*7310*/  FMUL.FTZ R46, R46, c[0x0][0x320] ;  /* 0x0000c8002e2e7a20 */ /* 0x000fe20000410000 */
[----:B------:R5:W-:Y:S01]  /*7320*/  MUFU.TANH R15, R49 ;  /* 0x00000031000f7308 */ /* 0x000be20000002400 */
[----:B------:R-:W-:Y:S01]  /*7330*/  IADD3 R0, R0, -c[0x0][0x168], RZ ;  /* 0x80005a0000007a10 */ /* 0x000fe20007ffe0ff */
[----:B------:R-:W-:Y:S02]  /*7340*/  FMUL.FTZ R47, R47, c[0x0][0x320] ;  /* 0x0000c8002f2f7a20 */ /* 0x000fe40000410000 */
[----:B------:R-:W-:Y:S03]  /*7350*/  FMUL.FTZ R5, R56, c[0x0][0x320] ;  /* 0x0000c80038057a20 */ /* 0x000fe60000410000 */
[C---:B------:R-:W-:Y:S01]  /*7360*/  IMAD.IADD R2, R0.reuse, 0x1, R2 ;  /* 0x0000000100027824 */ /* 0x040fe200078e0202 */
[----:B-1----:R-:W-:Y:S01]  /*7370*/  IADD3 R0, R0, R8, RZ ;  /* 0x0000000800007210 */ /* 0x002fe20007ffe0ff */
[----:B------:R-:W-:Y:S01]  /*7380*/  FMUL.FTZ R52, R52, c[0x0][0x320] ;  /* 0x0000c80034347a20 */ /* 0x000fe20000410000 */
[----:B------:R1:W-:Y:S01]  /*7390*/  MUFU.TANH R6, R48 ;  /* 0x0000003000067308 */ /* 0x0003e20000002400 */
[----:B------:R-:W-:Y:S01]  /*73a0*/  FMUL.FTZ R53, R53, c[0x0][0x320] ;  /* 0x0000c80035357a20 */ /* 0x000fe20000410000 */
[----:B------:R-:W-:Y:S01]  /*73b0*/  ISETP.GT.AND P0, PT, R2, 0x1, PT ;  /* 0x000000010200780c */ /* 0x000fe20003f04270 */
[----:B------:R-:W-:Y:S01]  /*73c0*/  FMUL.FTZ R60, R60, c[0x0][0x320] ;  /* 0x0000c8003c3c7a20 */ /* 0x000fe20000410000 */
[----:B------:R-:W-:Y:S01]  /*73d0*/  ISETP.GT.AND P1, PT, R2, RZ, PT ;  /* 0x000000ff0200720c */ /* 0x000fe20003f24270 */
[----:B------:R-:W-:Y:S01]  /*73e0*/  FMUL.FTZ R61, R61, c[0x0][0x320] ;  /* 0x0000c8003d3d7a20 */ /* 0x000fe20000410000 */
[----:B------:R-:W-:Y:S01]  /*73f0*/  FSEL R8, R156, -INF , P0 ;  /* 0xff8000009c087808 */ /* 0x000fe20000000000 */
[----:B------:R-:W-:Y:S01]  /*7400*/  FMUL.FTZ R54, R54, c[0x0][0x320] ;  /* 0x0000c80036367a20 */ /* 0x000fe20000410000 */
[C---:B------:R-:W-:Y:S01]  /*7410*/  ISETP.GT.AND P0, PT, R0.reuse, 0x8, PT ;  /* 0x000000080000780c */ /* 0x040fe20003f04270 */
[----:B------:R-:W-:Y:S01]  /*7420*/  FMUL.FTZ R55, R55, c[0x0][0x320] ;  /* 0x0000c80037377a20 */ /* 0x000fe20000410000 */
[----:B------:R-:W1:Y:S01]  /*7430*/  MUFU.TANH R24, R24 ;  /* 0x0000001800187308 */ /* 0x000e620000002400 */
[----:B------:R-:W-:Y:S01]  /*7440*/  ISETP.GT.AND P5, PT, R0, RZ, PT ;  /* 0x000000ff0000720c */ /* 0x000fe20003fa4270 */
[----:B------:R-:W-:Y:S01]  /*7450*/  FMUL.FTZ R16, R57, c[0x0][0x320] ;  /* 0x0000c80039107a20 */ /* 0x000fe20000410000 */
[----:B---3--:R-:W-:Y:S01]  /*7460*/  FSEL R13, R149, -INF , P0 ;  /* 0xff800000950d7808 */ /* 0x008fe20000000000 */
[----:B------:R-:W-:Y:S01]  /*7470*/  FMUL.FTZ R62, R62, c[0x0][0x320] ;  /* 0x0000c8003e3e7a20 */ /* 0x000fe20000410000 */
[----:B------:R-:W-:Y:S01]  /*7480*/  ISETP.GT.AND P0, PT, R0, 0x11, PT ;  /* 0x000000110000780c */ /* 0x000fe20003f04270 */
[----:B------:R-:W-:Y:S01]  /*7490*/  FMUL.FTZ R65, R65, c[0x0][0x320] ;  /* 0x0000c80041417a20 */ /* 0x000fe20000410000 */
[----:B------:R-:W-:Y:S01]  /*74a0*/  FSEL R7, R157, -INF , P1 ;  /* 0xff8000009d077808 */ /* 0x000fe20000800000 */
[----:B------:R-:W-:Y:S01]  /*74b0*/  FMUL.FTZ R42, R42, c[0x0][0x320] ;  /* 0x0000c8002a2a7a20 */ /* 0x000fe20000410000 */
[C---:B------:R-:W-:Y:S01]  /*74c0*/  ISETP.GT.AND P1, PT, R2.reuse, 0x9, PT ;  /* 0x000000090200780c */ /* 0x040fe20003f24270 */
[----:B------:R-:W3:Y:S01]  /*74d0*/  MUFU.TANH R23, R23 ;  /* 0x0000001700177308 */ /* 0x000ee20000002400 */
[----:B-----5:R-:W-:Y:S01]  /*74e0*/  FSEL R49, R69, -INF , P0 ;  /* 0xff80000045317808 */ /* 0x020fe20000000000 */
[----:B------:R-:W-:Y:S01]  /*74f0*/  FMUL.FTZ R59, R59, c[0x0][0x320] ;  /* 0x0000c8003b3b7a20 */ /* 0x000fe20000410000 */
[----:B------:R-:W-:Y:S01]  /*7500*/  ISETP.GT.AND P0, PT, R2, 0x20, PT ;  /* 0x000000200200780c */ /* 0x000fe20003f04270 */
[----:B------:R-:W-:Y:S01]  /*7510*/  FMUL.FTZ R50, R50, c[0x0][0x320] ;  /* 0x0000c80032327a20 */ /* 0x000fe20000410000 */
[----:B------:R-:W-:Y:S01]  /*7520*/  FSEL R11, R155, -INF , P5 ;  /* 0xff8000009b0b7808 */ /* 0x000fe20002800000 */
[----:B------:R-:W-:Y:S01]  /*7530*/  FMUL.FTZ R64, R64, c[0x0][0x320] ;  /* 0x0000c80040407a20 */ /* 0x000fe20000410000 */
[----:B------:R-:W-:Y:S01]  /*7540*/  ISETP.GT.AND P5, PT, R0, 0x9, PT ;  /* 0x000000090000780c */ /* 0x000fe20003fa4270 */
[----:B------:R-:W-:Y:S01]  /*7550*/  FMUL.FTZ R51, R51, c[0x0][0x320] ;  /* 0x0000c80033337a20 */ /* 0x000fe20000410000 */
[----:B------:R-:W-:Y:S01]  /*7560*/  FSEL R10, R152, -INF , P1 ;  /* 0xff800000980a7808 */ /* 0x000fe20000800000 */
[----:B------:R-:W-:Y:S01]  /*7570*/  MUFU.TANH R65, R65 ;  /* 0x0000004100417308 */ /* 0x000fe20000002400 */
[----:B------:R-:W-:Y:S01]  /*7580*/  FSEL R152, R20, -INF , P0 ;  /* 0xff80000014987808 */ /* 0x000fe20000000000 */
[----:B------:R-:W-:Y:S01]  /*7590*/  FMUL.FTZ R33, R33, c[0x0][0x320] ;  /* 0x0000c80021217a20 */ /* 0x000fe20000410000 */
[----:B------:R-:W-:Y:S01]  /*75a0*/  ISETP.GT.AND P0, PT, R2, 0x29, PT ;  /* 0x000000290200780c */ /* 0x000fe20003f04270 */
[----:B------:R-:W-:Y:S01]  /*75b0*/  FMUL.FTZ R67, R67, c[0x0][0x320] ;  /* 0x0000c80043437a20 */ /* 0x000fe20000410000 */
[----:B------:R-:W-:Y:S01]  /*75c0*/  FSEL R14, R148, -INF , P5 ;  /* 0xff800000940e7808 */ /* 0x000fe20002800000 */
[----:B------:R-:W-:Y:S01]  /*75d0*/  FMUL.FTZ R58, R58, c[0x0][0x320] ;  /* 0x0000c8003a3a7a20 */ /* 0x000fe20000410000 */
[----:B------:R-:W-:Y:S02]  /*75e0*/  ISETP.GT.AND P5, PT, R2, 0x18, PT ;  /* 0x000000180200780c */ /* 0x000fe40003fa4270 */
[----:B----4-:R-:W-:Y:S01]  /*75f0*/  FSEL R157, R25, -INF , P0 ;  /* 0xff800000199d7808 */ /* 0x010fe20000000000 */
[----:B------:R-:W4:Y:S01]  /*7600*/  MUFU.TANH R22, R22 ;  /* 0x0000001600167308 */ /* 0x000f220000002400 */
[----:B------:R-:W-:Y:S02]  /*7610*/  ISETP.GT.AND P0, PT, R0, 0x30, PT ;  /* 0x000000300000780c */ /* 0x000fe40003f04270 */
[----:B------:R-:W-:Y:S02]  /*7620*/  ISETP.GT.AND P2, PT, R2, 0x8, PT ;  /* 0x000000080200780c */ /* 0x000fe40003f44270 */
[----:B------:R-:W-:Y:S02]  /*7630*/  FSEL R56, R68, -INF , P5 ;  /* 0xff80000044387808 */ /* 0x000fe40002800000 */
[----:B------:R-:W-:Y:S02]  /*7640*/  ISETP.GT.AND P5, PT, R2, 0x21, PT ;  /* 0x000000210200780c */ /* 0x000fe40003fa4270 */
[----:B------:R-:W-:Y:S01]  /*7650*/  FSEL R162, R30, -INF , P0 ;  /* 0xff8000001ea27808 */ /* 0x000fe20000000000 */
[----:B------:R-:W2:Y:S01]  /*7660*/  MUFU.TANH R28, R28 ;  /* 0x0000001c001c7308 */ /* 0x000ea20000002400 */
[----:B------:R-:W-:Y:S02]  /*7670*/  ISETP.GT.AND P0, PT, R0, 0x39, PT ;  /* 0x000000390000780c */ /* 0x000fe40003f04270 */
[----:B------:R-:W-:Y:S02]  /*7680*/  FSEL R9, R153, -INF , P2 ;  /* 0xff80000099097808 */ /* 0x000fe40001000000 */
[----:B------:R-:W-:Y:S02]  /*7690*/  FSEL R153, R21, -INF , P5 ;  /* 0xff80000015997808 */ /* 0x000fe40002800000 */
[----:B------:R-:W-:Y:S01]  /*76a0*/  FSEL R171, R35, -INF , P0 ;  /* 0xff80000023ab7808 */ /* 0x000fe20000000000 */
[----:B------:R-:W5:Y:S01]  /*76b0*/  LDL.64 R20, [R1+0x18] ;  /* 0x0000180001147983 */ /* 0x000f620000100a00 */
[----:B------:R-:W-:Y:S01]  /*76c0*/  ISETP.GT.AND P0, PT, R2, 0x48, PT ;  /* 0x000000480200780c */ /* 0x000fe20003f04270 */
[----:B------:R-:W1:Y:S01]  /*76d0*/  MUFU.TANH R29, R29 ;  /* 0x0000001d001d7308 */ /* 0x000e620000002400 */
[----:B------:R-:W-:Y:S02]  /*76e0*/  FMNMX.FTZ R4, R7, R3, !PT ;  /* 0x0000000307047209 */ /* 0x000fe40007810000 */
[----:B------:R-:W-:Y:S02]  /*76f0*/  FSEL R198, R18, -INF , P0 ;  /* 0xff80000012c67808 */ /* 0x000fe40000000000 */
[----:B------:R-:W5:Y:S01]  /*7700*/  LDL R18, [R1+0x14] ;  /* 0x0000140001127983 */ /* 0x000f620000100800 */
[----:B------:R-:W-:Y:S02]  /*7710*/  ISETP.GT.AND P3, PT, R0, 0x1, PT ;  /* 0x000000010000780c */ /* 0x000fe40003f64270 */
[----:B------:R-:W-:Y:S02]  /*7720*/  FMNMX.FTZ R4, R8, R4, !PT ;  /* 0x0000000408047209 */ /* 0x000fe40007810000 */
[----:B------:R-:W-:Y:S01]  /*7730*/  FSEL R12, R154, -INF , P3 ;  /* 0xff8000009a0c7808 */ /* 0x000fe20001800000 */
[----:B------:R-:W2:Y:S01]  /*7740*/  MUFU.TANH R27, R27 ;  /* 0x0000001b001b7308 */ /* 0x000ea20000002400 */
[C---:B------:R-:W-:Y:S02]  /*7750*/  ISETP.GT.AND P3, PT, R2.reuse, 0x10, PT ;  /* 0x000000100200780c */ /* 0x040fe40003f64270 */
[----:B------:R-:W-:Y:S02]  /*7760*/  FMNMX.FTZ R4, R9, R4, !PT ;  /* 0x0000000409047209 */ /* 0x000fe40007810000 */
[----:B------:R-:W-:Y:S02]  /*7770*/  FSEL R40, R137, -INF , P3 ;  /* 0xff80000089287808 */ /* 0x000fe40001800000 */
[----:B------:R-:W-:Y:S02]  /*7780*/  ISETP.GT.AND P3, PT, R2, 0x19, PT ;  /* 0x000000190200780c */ /* 0x000fe40003f64270 */
[----:B------:R-:W-:Y:S01]  /*7790*/  FMNMX.FTZ R4, R10, R4, !PT ;  /* 0x000000040a047209 */ /* 0x000fe20007810000 */
[----:B------:R-:W3:Y:S01]  /*77a0*/  MUFU.TANH R32, R32 ;  /* 0x0000002000207308 */ /* 0x000ee20000002400 */
[----:B------:R-:W-:Y:S02]  /*77b0*/  ISETP.GT.AND P2, PT, R2, 0x11, PT ;  /* 0x000000110200780c */ /* 0x000fe40003f44270 */
[----:B------:R-:W-:Y:S02]  /*77c0*/  FSEL R57, R17, -INF , P3 ;  /* 0xff80000011397808 */ /* 0x000fe40001800000 */
[----:B------:R-:W-:Y:S02]  /*77d0*/  FSEL R41, R136, -INF , P2 ;  /* 0xff80000088297808 */ /* 0x000fe40001000000 */
[----:B------:R-:W-:Y:S02]  /*77e0*/  FMNMX.FTZ R4, R40, R4, !PT ;  /* 0x0000000428047209 */ /* 0x000fe40007810000 */
[----:B------:R-:W-:Y:S01]  /*77f0*/  ISETP.GT.AND P1, PT, R0, 0x10, PT ;  /* 0x000000100000780c */ /* 0x000fe20003f24270 */
[----:B------:R3:W-:Y:S01]  /*7800*/  MUFU.TANH R17, R5 ;  /* 0x0000000500117308 */ /* 0x0007e20000002400 */
[----:B------:R-:W-:Y:S02]  /*7810*/  FMNMX.FTZ R4, R41, R4, !PT ;  /* 0x0000000429047209 */ /* 0x000fe40007810000 */
[----:B-1----:R-:W-:Y:S02]  /*7820*/  FSEL R48, R71, -INF , P1 ;  /* 0xff80000047307808 */ /* 0x002fe40000800000 */
[----:B------:R-:W-:Y:S02]  /*7830*/  FMNMX.FTZ R4, R56, R4, !PT ;  /* 0x0000000438047209 */ /* 0x000fe40007810000 */
[C---:B------:R-:W-:Y:S02]  /*7840*/  ISETP.GT.AND P1, PT, R0.reuse, 0x19, PT ;  /* 0x000000190000780c */ /* 0x040fe40003f24270 */
[----:B------:R-:W-:Y:S01]  /*7850*/  FMNMX.FTZ R4, R57, R4, !PT ;  /* 0x0000000439047209 */ /* 0x000fe20007810000 */
[----:B------:R-:W1:Y:S01]  /*7860*/  MUFU.TANH R26, R26 ;  /* 0x0000001a001a7308 */ /* 0x000e620000002400 */
[----:B------:R-:W-:Y:S02]  /*7870*/  ISETP.GT.AND P2, PT, R0, 0x18, PT ;  /* 0x000000180000780c */ /* 0x000fe40003f44270 */
[----:B--2---:R-:W-:Y:S02]  /*7880*/  FSEL R151, R151, -INF , P1 ;  /* 0xff80000097977808 */ /* 0x004fe40000800000 */
[----:B------:R-:W-:Y:S02]  /*7890*/  ISETP.GT.AND P1, PT, R2, 0x28, PT ;  /* 0x000000280200780c */ /* 0x000fe40003f24270 */
[----:B------:R-:W-:Y:S02]  /*78a0*/  FMNMX.FTZ R4, R152, R4, !PT ;  /* 0x0000000498047209 */ /* 0x000fe40007810000 */
[----:B------:R-:W-:Y:S01]  /*78b0*/  FSEL R150, R150, -INF , P2 ;  /* 0xff80000096967808 */ /* 0x000fe20001000000 */
[----:B------:R-:W2:Y:S01]  /*78c0*/  MUFU.TANH R31, R31 ;  /* 0x0000001f001f7308 */ /* 0x000ea20000002400 */
[----:B------:R-:W-:Y:S02]  /*78d0*/  ISETP.GT.AND P2, PT, R0, 0x21, PT ;  /* 0x000000210000780c */ /* 0x000fe40003f44270 */
[----:B------:R-:W-:Y:S02]  /*78e0*/  FSEL R156, R24, -INF , P1 ;  /* 0xff800000189c7808 */ /* 0x000fe40000800000 */
[----:B------:R-:W-:Y:S02]  /*78f0*/  FMNMX.FTZ R4, R153, R4, !PT ;  /* 0x0000000499047209 */ /* 0x000fe40007810000 */
[----:B---3--:R-:W-:Y:S02]  /*7900*/  FSEL R155, R23, -INF , P2 ;  /* 0xff800000179b7808 */ /* 0x008fe40001000000 */
[----:B------:R-:W-:Y:S01]  /*7910*/  ISETP.GT.AND P3, PT, R0, 0x20, PT ;  /* 0x000000200000780c */ /* 0x000fe20003f64270 */
[----:B------:R-:W3:Y:S01]  /*7920*/  MUFU.TANH R33, R33 ;  /* 0x0000002100217308 */ /* 0x000ee20000002400 */
[----:B------:R-:W-:Y:S02]  /*7930*/  ISETP.GT.AND P2, PT, R2, 0x30, PT ;  /* 0x000000300200780c */ /* 0x000fe40003f44270 */
[----:B------:R-:W-:Y:S02]  /*7940*/  FMNMX.FTZ R5, R11, R70, !PT ;  /* 0x000000460b057209 */ /* 0x000fe40007810000 */
[----:B------:R-:W-:Y:S02]  /*7950*/  FMNMX.FTZ R4, R156, R4, !PT ;  /* 0x000000049c047209 */ /* 0x000fe40007810000 */
[----:B----4-:R-:W-:Y:S02]  /*7960*/  FSEL R154, R22, -INF , P3 ;  /* 0xff800000169a7808 */ /* 0x010fe40001800000 */
[----:B------:R-:W-:Y:S01]  /*7970*/  FSEL R160, R28, -INF , P2 ;  /* 0xff8000001ca07808 */ /* 0x000fe20001000000 */
[----:B------:R-:W4:Y:S01]  /*7980*/  MUFU.TANH R36, R36 ;  /* 0x0000002400247308 */ /* 0x000f220000002400 */
[----:B------:R-:W-:Y:S02]  /*7990*/  FMNMX.FTZ R5, R12, R5, !PT ;  /* 0x000000050c057209 */ /* 0x000fe40007810000 */
[----:B------:R-:W-:Y:S02]  /*79a0*/  ISETP.GT.AND P1, PT, R2, 0x31, PT ;  /* 0x000000310200780c */ /* 0x000fe40003f24270 */
[C---:B------:R-:W-:Y:S02]  /*79b0*/  ISETP.GT.AND P3, PT, R0.reuse, 0x29, PT ;  /* 0x000000290000780c */ /* 0x040fe40003f64270 */
[----:B------:R-:W-:Y:S02]  /*79c0*/  FMNMX.FTZ R4, R157, R4, !PT ;  /* 0x000000049d047209 */ /* 0x000fe40007810000 */
[----:B------:R-:W-:Y:S01]  /*79d0*/  FSEL R161, R29, -INF , P1 ;  /* 0xff8000001da17808 */ /* 0x000fe20000800000 */
[----:B------:R-:W3:Y:S01]  /*79e0*/  MUFU.TANH R37, R37 ;  /* 0x0000002500257308 */ /* 0x000ee20000002400 */
[----:B------:R-:W-:Y:S02]  /*79f0*/  FMNMX.FTZ R5, R13, R5, !PT ;  /* 0x000000050d057209 */ /* 0x000fe40007810000 */
[----:B------:R-:W-:Y:S02]  /*7a00*/  ISETP.GT.AND P5, PT, R0, 0x28, PT ;  /* 0x000000280000780c */ /* 0x000fe40003fa4270 */
[----:B------:R-:W-:Y:S02]  /*7a10*/  FSEL R159, R27, -INF , P3 ;  /* 0xff8000001b9f7808 */ /* 0x000fe40001800000 */
[----:B------:R-:W-:Y:S02]  /*7a20*/  ISETP.GT.AND P3, PT, R2, 0x38, PT ;  /* 0x000000380200780c */ /* 0x000fe40003f64270 */
[----:B------:R-:W-:Y:S01]  /*7a30*/  FMNMX.FTZ R4, R160, R4, !PT ;  /* 0x00000004a0047209 */ /* 0x000fe20007810000 */
[----:B------:R-:W4:Y:S01]  /*7a40*/  MUFU.TANH R34, R34 ;  /* 0x0000002200227308 */ /* 0x000f220000002400 */
[----:B------:R-:W-:Y:S02]  /*7a50*/  FSEL R168, R32, -INF , P3 ;  /* 0xff80000020a87808 */ /* 0x000fe40001800000 */
[----:B------:R-:W-:Y:S02]  /*7a60*/  FMNMX.FTZ R5, R14, R5, !PT ;  /* 0x000000050e057209 */ /* 0x000fe40007810000 */
[----:B------:R-:W-:Y:S02]  /*7a70*/  FMNMX.FTZ R4, R161, R4, !PT ;  /* 0x00000004a1047209 */ /* 0x000fe40007810000 */
[----:B-1----:R-:W-:Y:S02]  /*7a80*/  FSEL R158, R26, -INF , P5 ;  /* 0xff8000001a9e7808 */ /* 0x002fe40002800000 */
[----:B------:R-:W-:Y:S01]  /*7a90*/  ISETP.GT.AND P5, PT, R0, 0x31, PT ;  /* 0x000000310000780c */ /* 0x000fe20003fa4270 */
[----:B------:R-:W1:Y:S01]  /*7aa0*/  MUFU.TANH R39, R39 ;  /* 0x0000002700277308 */ /* 0x000e620000002400 */
[----:B------:R-:W-:Y:S02]  /*7ab0*/  ISETP.GT.AND P2, PT, R2, 0x39, PT ;  /* 0x000000390200780c */ /* 0x000fe40003f44270 */
[----:B--2---:R-:W-:Y:S02]  /*7ac0*/  FSEL R163, R31, -INF , P5 ;  /* 0xff8000001fa37808 */ /* 0x004fe40002800000 */
[----:B------:R-:W-:Y:S02]  /*7ad0*/  FMNMX.FTZ R4, R168, R4, !PT ;  /* 0x00000004a8047209 */ /* 0x000fe40007810000 */
[----:B------:R-:W-:Y:S02]  /*7ae0*/  ISETP.GT.AND P5, PT, R2, 0x40, PT ;  /* 0x000000400200780c */ /* 0x000fe40003fa4270 */
[----:B---3--:R-:W-:Y:S01]  /*7af0*/  FSEL R169, R33, -INF , P2 ;  /* 0xff80000021a97808 */ /* 0x008fe20001000000 */
[----:B------:R-:W2:Y:S01]  /*7b00*/  MUFU.TANH R38, R38 ;  /* 0x0000002600267308 */ /* 0x000ea20000002400 */
[----:B------:R-:W-:Y:S02]  /*7b10*/  FMNMX.FTZ R5, R48, R5, !PT ;  /* 0x0000000530057209 */ /* 0x000fe40007810000 */
[----:B----4-:R-:W-:Y:S02]  /*7b20*/  FSEL R194, R36, -INF , P5 ;  /* 0xff80000024c27808 */ /* 0x010fe40002800000 */
[----:B------:R-:W-:Y:S02]  /*7b30*/  ISETP.GT.AND P3, PT, R2, 0x41, PT ;  /* 0x000000410200780c */ /* 0x000fe40003f64270 */
[----:B------:R-:W-:Y:S02]  /*7b40*/  FMNMX.FTZ R5, R49, R5, !PT ;  /* 0x0000000531057209 */ /* 0x000fe40007810000 */
[----:B------:R-:W-:Y:S01]  /*7b50*/  FMNMX.FTZ R4, R169, R4, !PT ;  /* 0x00000004a9047209 */ /* 0x000fe20007810000 */
[----:B------:R-:W3:Y:S01]  /*7b60*/  MUFU.TANH R44, R44 ;  /* 0x0000002c002c7308 */ /* 0x000ee20000002400 */
[----:B------:R-:W-:Y:S02]  /*7b70*/  FSEL R195, R37, -INF , P3 ;  /* 0xff80000025c37808 */ /* 0x000fe40001800000 */
[----:B------:R-:W-:Y:S02]  /*7b80*/  ISETP.GT.AND P1, PT, R0, 0x38, PT ;  /* 0x000000380000780c */ /* 0x000fe40003f24270 */
[----:B------:R-:W-:Y:S02]  /*7b90*/  FMNMX.FTZ R5, R150, R5, !PT ;  /* 0x0000000596057209 */ /* 0x000fe40007810000 */
[----:B------:R-:W-:Y:S02]  /*7ba0*/  FMNMX.FTZ R4, R194, R4, !PT ;  /* 0x00000004c2047209 */ /* 0x000fe40007810000 */
[----:B------:R-:W-:Y:S01]  /*7bb0*/  FSEL R170, R34, -INF , P1 ;  /* 0xff80000022aa7808 */ /* 0x000fe20000800000 */
[----:B------:R-:W4:Y:S01]  /*7bc0*/  MUFU.TANH R45, R45 ;  /* 0x0000002d002d7308 */ /* 0x000f220000002400 */
[----:B------:R-:W-:Y:S02]  /*7bd0*/  ISETP.GT.AND P1, PT, R0, 0x41, PT ;  /* 0x000000410000780c */ /* 0x000fe40003f24270 */
[----:B------:R-:W-:Y:S02]  /*7be0*/  ISETP.GT.AND P5, PT, R2, 0x49, PT ;  /* 0x000000490200780c */ /* 0x000fe40003fa4270 */
[----:B------:R-:W-:Y:S02]  /*7bf0*/  FMNMX.FTZ R5, R151, R5, !PT ;  /* 0x0000000597057209 */ /* 0x000fe40007810000 */
[----:B------:R-:W-:Y:S02]  /*7c00*/  FMNMX.FTZ R4, R195, R4, !PT ;  /* 0x00000004c3047209 */ /* 0x000fe40007810000 */
[----:B-1----:R-:W-:Y:S01]  /*7c10*/  FSEL R197, R39, -INF , P1 ;  /* 0xff80000027c57808 */ /* 0x002fe20000800000 */
[----:B------:R-:W1:Y:S01]  /*7c20*/  MUFU.TANH R43, R43 ;  /* 0x0000002b002b7308 */ /* 0x000e620000002400 */
[----:B------:R-:W-:Y:S02]  /*7c30*/  ISETP.GT.AND P2, PT, R0, 0x40, PT ;  /* 0x000000400000780c */ /* 0x000fe40003f44270 */
[----:B------:R-:W-:Y:S02]  /*7c40*/  ISETP.GT.AND P1, PT, R2, 0x50, PT ;  /* 0x000000500200780c */ /* 0x000fe40003f24270 */
[----:B------:R-:W-:Y:S02]  /*7c50*/  FSEL R199, R19, -INF , P5 ;  /* 0xff80000013c77808 */ /* 0x000fe40002800000 */
[----:B------:R-:W-:Y:S02]  /*7c60*/  FMNMX.FTZ R5, R154, R5, !PT ;  /* 0x000000059a057209 */ /* 0x000fe40007810000 */
[----:B------:R-:W-:Y:S01]  /*7c70*/  FMNMX.FTZ R4, R198, R4, !PT ;  /* 0x00000004c6047209 */ /* 0x000fe20007810000 */
[----:B------:R-:W1:Y:S01]  /*7c80*/  MUFU.TANH R42, R42 ;  /* 0x0000002a002a7308 */ /* 0x000e620000002400 */
[----:B--2---:R-:W-:Y:S02]  /*7c90*/  FSEL R196, R38, -INF , P2 ;  /* 0xff80000026c47808 */ /* 0x004fe40001000000 */
[----:B---3--:R-:W-:Y:S02]  /*7ca0*/  FSEL R240, R44, -INF , P1 ;  /* 0xff8000002cf07808 */ /* 0x008fe40000800000 */
[----:B------:R-:W-:Y:S02]  /*7cb0*/  ISETP.GT.AND P0, PT, R2, 0x51, PT ;  /* 0x000000510200780c */ /* 0x000fe40003f04270 */
[C---:B------:R-:W-:Y:S02]  /*7cc0*/  ISETP.GT.AND P2, PT, R0.reuse, 0x49, PT ;  /* 0x000000490000780c */ /* 0x040fe40003f44270 */
[----:B------:R-:W-:Y:S01]  /*7cd0*/  FMNMX.FTZ R5, R155, R5, !PT ;  /* 0x000000059b057209 */ /* 0x000fe20007810000 */
[----:B------:R-:W2:Y:S01]  /*7ce0*/  MUFU.TANH R46, R46 ;  /* 0x0000002e002e7308 */ /* 0x000ea20000002400 */
[----:B------:R-:W-:Y:S02]  /*7cf0*/  FMNMX.FTZ R4, R199, R4, !PT ;  /* 0x00000004c7047209 */ /* 0x000fe40007810000 */
[----:B----4-:R-:W-:Y:S02]  /*7d00*/  FSEL R239, R45, -INF , P0 ;  /* 0xff8000002def7808 */ /* 0x010fe40000000000 */
[----:B------:R-:W-:Y:S02]  /*7d10*/  ISETP.GT.AND P3, PT, R0, 0x48, PT ;  /* 0x000000480000780c */ /* 0x000fe40003f64270 */
[----:B-1----:R-:W-:Y:S02]  /*7d20*/  FSEL R231, R43, -INF , P2 ;  /* 0xff8000002be77808 */ /* 0x002fe40001000000 */
[----:B------:R-:W-:Y:S01]  /*7d30*/  ISETP.GT.AND P2, PT, R2, 0x58, PT ;  /* 0x000000580200780c */ /* 0x000fe20003f44270 */
[----:B------:R-:W1:Y:S01]  /*7d40*/  MUFU.TANH R47, R47 ;  /* 0x0000002f002f7308 */ /* 0x000e620000002400 */
[----:B------:R-:W-:Y:S02]  /*7d50*/  FMNMX.FTZ R5, R158, R5, !PT ;  /* 0x000000059e057209 */ /* 0x000fe40007810000 */
[----:B------:R-:W-:Y:S02]  /*7d60*/  FMNMX.FTZ R4, R240, R4, !PT ;  /* 0x00000004f0047209 */ /* 0x000fe40007810000 */
[----:B------:R-:W-:Y:S02]  /*7d70*/  ISETP.GT.AND P5, PT, R0, 0x50, PT ;  /* 0x000000500000780c */ /* 0x000fe40003fa4270 */
[----:B------:R-:W-:Y:S02]  /*7d80*/  FSEL R230, R42, -INF , P3 ;  /* 0xff8000002ae67808 */ /* 0x000fe40001800000 */
[----:B------:R-:W-:Y:S01]  /*7d90*/  ISETP.GT.AND P3, PT, R0, 0x51, PT ;  /* 0x000000510000780c */ /* 0x000fe20003f64270 */
[----:B------:R-:W3:Y:S01]  /*7da0*/  MUFU.TANH R52, R52 ;  /* 0x0000003400347308 */ /* 0x000ee20000002400 */
[----:B------:R-:W-:Y:S02]  /*7db0*/  ISETP.GT.AND P1, PT, R2, 0x59, PT ;  /* 0x000000590200780c */ /* 0x000fe40003f24270 */
[----:B------:R-:W-:Y:S02]  /*7dc0*/  FMNMX.FTZ R4, R239, R4, !PT ;  /* 0x00000004ef047209 */ /* 0x000fe40007810000 */
[----:B------:R-:W-:Y:S02]  /*7dd0*/  FSEL R246, R6, -INF , P2 ;  /* 0xff80000006f67808 */ /* 0x000fe40001000000 */
[----:B------:R-:W-:Y:S02]  /*7de0*/  FMNMX.FTZ R6, R159, R5, !PT ;  /* 0x000000059f067209 */ /* 0x000fe40007810000 */
[----:B--2---:R-:W-:Y:S01]  /*7df0*/  FSEL R241, R46, -INF , P5 ;  /* 0xff8000002ef17808 */ /* 0x004fe20002800000 */
[----:B------:R-:W2:Y:S01]  /*7e00*/  MUFU.TANH R53, R53 ;  /* 0x0000003500357308 */ /* 0x000ea20000002400 */
[C---:B------:R-:W-:Y:S02]  /*7e10*/  ISETP.GT.AND P5, PT, R2.reuse, 0x60, PT ;  /* 0x000000600200780c */ /* 0x040fe40003fa4270 */
[----:B------:R-:W-:Y:S02]  /*7e20*/  FSEL R245, R15, -INF , P1 ;  /* 0xff8000000ff57808 */ /* 0x000fe40000800000 */
[----:B-1----:R-:W-:Y:S02]  /*7e30*/  FSEL R243, R47, -INF , P3 ;  /* 0xff8000002ff37808 */ /* 0x002fe40001800000 */
[C---:B------:R-:W-:Y:S02]  /*7e40*/  ISETP.GT.AND P3, PT, R2.reuse, 0x61, PT ;  /* 0x000000610200780c */ /* 0x040fe40003f64270 */
[----:B------:R-:W-:Y:S01]  /*7e50*/  ISETP.GT.AND P2, PT, R2, 0x68, PT ;  /* 0x000000680200780c */ /* 0x000fe20003f44270 */
[----:B------:R-:W1:Y:S01]  /*7e60*/  MUFU.TANH R50, R50 ;  /* 0x0000003200327308 */ /* 0x000e620000002400 */
[----:B------:R-:W-:Y:S02]  /*7e70*/  ISETP.GT.AND P0, PT, R0, 0x58, PT ;  /* 0x000000580000780c */ /* 0x000fe40003f04270 */
[----:B------:R-:W-:Y:S02]  /*7e80*/  FMNMX.FTZ R5, R246, R4, !PT ;  /* 0x00000004f6057209 */ /* 0x000fe40007810000 */
[----:B------:R-:W-:Y:S02]  /*7e90*/  FMNMX.FTZ R6, R162, R6, !PT ;  /* 0x00000006a2067209 */ /* 0x000fe40007810000 */
[----:B---3--:R-:W-:Y:S02]  /*7ea0*/  FSEL R193, R52, -INF , P5 ;  /* 0xff80000034c17808 */ /* 0x008fe40002800000 */
[C---:B------:R-:W-:Y:S01]  /*7eb0*/  ISETP.GT.AND P5, PT, R2.reuse, 0x71, PT ;  /* 0x000000710200780c */ /* 0x040fe20003fa4270 */
[----:B------:R-:W3:Y:S01]  /*7ec0*/  MUFU.TANH R16, R16 ;  /* 0x0000001000107308 */ /* 0x000ee20000002400 */
[----:B------:R-:W-:Y:S02]  /*7ed0*/  FSEL R251, R17, -INF , P2 ;  /* 0xff80000011fb7808 */ /* 0x000fe40001000000 */
[C---:B------:R-:W-:Y:S02]  /*7ee0*/  ISETP.GT.AND P2, PT, R2.reuse, 0x79, PT ;  /* 0x000000790200780c */ /* 0x040fe40003f44270 */
[----:B--2---:R-:W-:Y:S02]  /*7ef0*/  FSEL R252, R53, -INF , P3 ;  /* 0xff80000035fc7808 */ /* 0x004fe40001800000 */
[C---:B------:R-:W-:Y:S02]  /*7f00*/  ISETP.GT.AND P3, PT, R2.reuse, 0x78, PT ;  /* 0x000000780200780c */ /* 0x040fe40003f64270 */
[----:B------:R-:W-:Y:S01]  /*7f10*/  ISETP.GT.AND P1, PT, R2, 0x69, PT ;  /* 0x000000690200780c */ /* 0x000fe20003f24270 */
[----:B------:R-:W2:Y:S01]  /*7f20*/  MUFU.TANH R60, R60 ;  /* 0x0000003c003c7308 */ /* 0x000ea20000002400 */
[----:B------:R-:W-:Y:S02]  /*7f30*/  FMNMX.FTZ R6, R163, R6, !PT ;  /* 0x00000006a3067209 */ /* 0x000fe40007810000 */
[----:B------:R-:W-:Y:S02]  /*7f40*/  FSEL R242, R65, -INF , P2 ;  /* 0xff80000041f27808 */ /* 0x000fe40001000000 */
[----:B-1----:R-:W-:Y:S02]  /*7f50*/  FSEL R248, R50, -INF , P0 ;  /* 0xff80000032f87808 */ /* 0x002fe40000000000 */
[----:B------:R-:W-:Y:S02]  /*7f60*/  ISETP.GT.AND P0, PT, R2, 0x70, PT ;  /* 0x000000700200780c */ /* 0x000fe40003f04270 */
[----:B------:R-:W-:Y:S01]  /*7f70*/  FMNMX.FTZ R2, R245, R5, !PT ;  /* 0x00000005f5027209 */ /* 0x000fe20007810000 */
[----:B------:R-:W1:Y:S01]  /*7f80*/  MUFU.TANH R61, R61 ;  /* 0x0000003d003d7308 */ /* 0x000e620000002400 */
[----:B------:R-:W-:Y:S01]  /*7f90*/  FMNMX.FTZ R6, R170, R6, !PT ;  /* 0x00000006aa067209 */ /* 0x000fe20007810000 */
[----:B------:R-:W-:Y:S01]  /*7fa0*/  FMUL.FTZ R5, R66, c[0x0][0x320] ;  /* 0x0000c80042057a20 */ /* 0x000fe20000410000 */
[----:B------:R-:W-:Y:S02]  /*7fb0*/  FMNMX.FTZ R2, R193, R2, !PT ;  /* 0x00000002c1027209 */ /* 0x000fe40007810000 */
[----:B------:R-:W-:Y:S01]  /*7fc0*/  FMNMX.FTZ R4, R171, R6, !PT ;  /* 0x00000006ab047209 */ /* 0x000fe20007810000 */
[----:B------:R-:W-:Y:S01]  /*7fd0*/  FMUL.FTZ R6, R63, c[0x0][0x320] ;  /* 0x0000c8003f067a20 */ /* 0x000fe20000410000 */
[----:B------:R-:W-:Y:S02]  /*7fe0*/  FMNMX.FTZ R2, R252, R2, !PT ;  /* 0x00000002fc027209 */ /* 0x000fe40007810000 */
[----:B---3--:R-:W-:Y:S01]  /*7ff0*/  FSEL R250, R16, -INF , P1 ;  /* 0xff80000010fa7808 */ /* 0x008fe20000800000 */
[----:B------:R-:W3:Y:S01]  /*8000*/  MUFU.TANH R64, R64 ;  /* 0x0000004000407308 */ /* 0x000ee20000002400 */
[----:B------:R-:W-:Y:S02]  /*8010*/  FMNMX.FTZ R2, R251, R2, !PT ;  /* 0x00000002fb027209 */ /* 0x000fe40007810000 */
[----:B------:R-:W-:Y:S02]  /*8020*/  FMNMX.FTZ R4, R196, R4, !PT ;  /* 0x00000004c4047209 */ /* 0x000fe40007810000 */
[----:B--2---:R-:W-:Y:S02]  /*8030*/  FSEL R249, R60, -INF , P0 ;  /* 0xff8000003cf97808 */ /* 0x004fe40000000000 */
[----:B------:R-:W-:Y:S02]  /*8040*/  FMNMX.FTZ R2, R250, R2, !PT ;  /* 0x00000002fa027209 */ /* 0x000fe40007810000 */
[----:B------:R-:W-:Y:S01]  /*8050*/  FMNMX.FTZ R4, R197, R4, !PT ;  /* 0x00000004c5047209 */ /* 0x000fe20007810000 */
[----:B------:R-:W2:Y:S01]  /*8060*/  MUFU.TANH R54, R54 ;  /* 0x0000003600367308 */ /* 0x000ea20000002400 */
[----:B------:R-:W-:Y:S02]  /*8070*/  FMNMX.FTZ R2, R249, R2, !PT ;  /* 0x00000002f9027209 */ /* 0x000fe40007810000 */
[----:B------:R-:W-:Y:S02]  /*8080*/  FMNMX.FTZ R4, R230, R4, !PT ;  /* 0x00000004e6047209 */ /* 0x000fe40007810000 */
[----:B-1----:R-:W-:Y:S02]  /*8090*/  FSEL R247, R61, -INF , P5 ;  /* 0xff8000003df77808 */ /* 0x002fe40002800000 */
[----:B------:R-:W-:Y:S02]  /*80a0*/  FMNMX.FTZ R4, R231, R4, !PT ;  /* 0x00000004e7047209 */ /* 0x000fe40007810000 */
[----:B------:R-:W-:Y:S01]  /*80b0*/  FMNMX.FTZ R2, R247, R2, !PT ;  /* 0x00000002f7027209 */ /* 0x000fe20007810000 */
[----:B------:R-:W1:Y:S01]  /*80c0*/  MUFU.TANH R51, R51 ;  /* 0x0000003300337308 */ /* 0x000e620000002400 */
[----:B------:R-:W-:Y:S02]  /*80d0*/  FMNMX.FTZ R4, R241, R4, !PT ;  /* 0x00000004f1047209 */ /* 0x000fe40007810000 */
[----:B------:R-:W-:Y:S02]  /*80e0*/  ISETP.GT.AND P0, PT, R0, 0x60, PT ;  /* 0x000000600000780c */ /* 0x000fe40003f04270 */
[----:B---3--:R-:W-:Y:S02]  /*80f0*/  FSEL R244, R64, -INF , P3 ;  /* 0xff80000040f47808 */ /* 0x008fe40001800000 */
[----:B------:R-:W-:Y:S02]  /*8100*/  ISETP.GT.AND P1, PT, R0, 0x59, PT ;  /* 0x000000590000780c */ /* 0x000fe40003f24270 */
[----:B------:R-:W-:Y:S01]  /*8110*/  FMNMX.FTZ R2, R244, R2, !PT ;  /* 0x00000002f4027209 */ /* 0x000fe20007810000 */
[----:B------:R3:W-:Y:S01]  /*8120*/  MUFU.TANH R71, R67 ;  /* 0x0000004300477308 */ /* 0x0007e20000002400 */
[----:B------:R-:W-:Y:S02]  /*8130*/  FMNMX.FTZ R4, R243, R4, !PT ;  /* 0x00000004f3047209 */ /* 0x000fe40007810000 */
[----:B------:R-:W-:Y:S02]  /*8140*/  FMNMX.FTZ R2, R242, R2, !PT ;  /* 0x00000002f2027209 */ /* 0x000fe40007810000 */
[----:B--2---:R-:W-:Y:S02]  /*8150*/  FSEL R139, R54, -INF , P0 ;  /* 0xff800000368b7808 */ /* 0x004fe40000000000 */
[----:B------:R-:W-:Y:S01]  /*8160*/  FMNMX.FTZ R4, R248, R4, !PT ;  /* 0x00000004f8047209 */ /* 0x000fe20007810000 */
[----:B------:R-:W2:Y:S01]  /*8170*/  SHFL.BFLY PT, R69, R2, 0x2, 0x1f ;  /* 0x0c401f0002457f89 */ /* 0x000ea200000e0000 */
[----:B------:R-:W-:Y:S01]  /*8180*/  ISETP.GT.AND P0, PT, R0, 0x68, PT ;  /* 0x000000680000780c */ /* 0x000fe20003f04270 */
[----:B------:R-:W4:Y:S01]  /*8190*/  MUFU.TANH R55, R55 ;  /* 0x0000003700377308 */ /* 0x000f220000002400 */
[----:B------:R-:W-:Y:S02]  /*81a0*/  ISETP.GE.AND P5, PT, R192, 0x1, PT ;  /* 0x00000001c000780c */ /* 0x000fe40003fa6270 */
[----:B-1----:R-:W-:Y:S02]  /*81b0*/  FSEL R238, R51, -INF , P1 ;  /* 0xff80000033ee7808 */ /* 0x002fe40000800000 */
[----:B------:R-:W-:Y:S02]  /*81c0*/  ISETP.GT.AND P1, PT, R0, 0x61, PT ;  /* 0x000000610000780c */ /* 0x000fe40003f24270 */
[----:B------:R-:W-:Y:S03]  /*81d0*/  FMNMX.FTZ R4, R238, R4, !PT ;  /* 0x00000004ee047209 */ /* 0x000fe60007810000 */
[----:B------:R-:W1:Y:S01]  /*81e0*/  MUFU.TANH R58, R58 ;  /* 0x0000003a003a7308 */ /* 0x000e620000002400 */
[----:B---3--:R-:W-:Y:S01]  /*81f0*/  IMAD.MOV.U32 R67, RZ, RZ, R139 ;  /* 0x000000ffff437224 */ /* 0x008fe200078e008b */
[----:B------:R-:W-:Y:S04]  /*8200*/  MOV R139, R233 ;  /* 0x000000e9008b7202 */ /* 0x000fe80000000f00 */
[----:B------:R-:W-:Y:S04]  /*8210*/  FMNMX.FTZ R4, R67, R4, !PT ;  /* 0x0000000443047209 */ /* 0x000fe80007810000 */
[----:B------:R-:W3:Y:S01]  /*8220*/  MUFU.TANH R59, R59 ;  /* 0x0000003b003b7308 */ /* 0x000ee20000002400 */
[----:B--2---:R-:W-:Y:S02]  /*8230*/  FMNMX.FTZ R69, R2, R69, !PT ;  /* 0x0000004502457209 */ /* 0x004fe40007810000 */
[----:B----4-:R-:W-:Y:S02]  /*8240*/  FSEL R138, R55, -INF , P1 ;  /* 0xff800000378a7808 */ /* 0x010fe40000800000 */
[----:B------:R-:W-:Y:S05]  /*8250*/  ISETP.GT.AND P1, PT, R0, 0x69, PT ;  /* 0x000000690000780c */ /* 0x000fea0003f24270 */
[----:B------:R-:W2:Y:S01]  /*8260*/  MUFU.TANH R62, R62 ;  /* 0x0000003e003e7308 */ /* 0x000ea20000002400 */
[----:B-1----:R-:W-:Y:S02]  /*8270*/  FSEL R16, R58, -INF , P0 ;  /* 0xff8000003a107808 */ /* 0x002fe40000000000 */
[----:B------:R-:W-:Y:S01]  /*8280*/  MOV R58, R138 ;  /* 0x0000008a003a7202 */ /* 0x000fe20000000f00 */
[----:B------:R-:W-:Y:S01]  /*8290*/  IMAD.MOV.U32 R138, RZ, RZ, R232 ;  /* 0x000000ffff8a7224 */ /* 0x000fe200078e00e8 */
[----:B------:R-:W-:Y:S05]  /*82a0*/  ISETP.GT.AND P0, PT, R0, 0x70, PT ;  /* 0x000000700000780c */ /* 0x000fea0003f04270 */
[----:B------:R-:W1:Y:S01]  /*82b0*/  MUFU.TANH R6, R6 ;  /* 0x0000000600067308 */ /* 0x000e620000002400 */
[----:B------:R-:W-:Y:S02]  /*82c0*/  FMNMX.FTZ R4, R58, R4, !PT ;  /* 0x000000043a047209 */ /* 0x000fe40007810000 */
[----:B---3--:R-:W-:Y:S02]  /*82d0*/  FSEL R17, R59, -INF , P1 ;  /* 0xff8000003b117808 */ /* 0x008fe40000800000 */
[----:B------:R-:W-:Y:S02]  /*82e0*/  FMNMX.FTZ R4, R16, R4, !PT ;  /* 0x0000000410047209 */ /* 0x000fe40007810000 */
[----:B------:R-:W-:Y:S02]  /*82f0*/  ISETP.GT.AND P1, PT, R0, 0x71, PT ;  /* 0x000000710000780c */ /* 0x000fe40003f24270 */
[----:B------:R-:W-:Y:S01]  /*8300*/  FMNMX.FTZ R4, R17, R4, !PT ;  /* 0x0000000411047209 */ /* 0x000fe20007810000 */
[----:B------:R-:W3:Y:S01]  /*8310*/  MUFU.TANH R5, R5 ;  /* 0x0000000500057308 */ /* 0x000ee20000002400 */
[----:B--2---:R-:W-:Y:S02]  /*8320*/  FSEL R66, R62, -INF , P0 ;  /* 0xff8000003e427808 */ /* 0x004fe40000000000 */
[----:B------:R-:W-:Y:S02]  /*8330*/  ISETP.GT.AND P0, PT, R0, 0x78, PT ;  /* 0x000000780000780c */ /* 0x000fe40003f04270 */
[----:B------:R-:W-:Y:S02]  /*8340*/  FMNMX.FTZ R4, R66, R4, !PT ;  /* 0x0000000442047209 */ /* 0x000fe40007810000 */
[----:B-1----:R-:W-:Y:S02]  /*8350*/  FSEL R237, R6, -INF , P1 ;  /* 0xff80000006ed7808 */ /* 0x002fe40000800000 */
[----:B------:R-:W-:Y:S02]  /*8360*/  ISETP.GT.AND P1, PT, R0, 0x79, PT ;  /* 0x000000790000780c */ /* 0x000fe40003f24270 */
[----:B------:R-:W-:Y:S02]  /*8370*/  FMNMX.FTZ R0, R237, R4, !PT ;  /* 0x00000004ed007209 */ /* 0x000fe40007810000 */
[----:B------:R-:W1:Y:S01]  /*8380*/  SHFL.BFLY PT, R4, R69, 0x1, 0x1f ;  /* 0x0c201f0045047f89 */ /* 0x000e6200000e0000 */
[----:B------:R-:W-:Y:S02]  /*8390*/  FSEL R71, R71, -INF , P1 ;  /* 0xff80000047477808 */ /* 0x000fe40000800000 */
[----:B---3--:R-:W-:Y:S04]  /*83a0*/  FSEL R235, R5, -INF , P0 ;  /* 0xff80000005eb7808 */ /* 0x008fe80000000000 */
[----:B------:R-:W-:Y:S04]  /*83b0*/  FMNMX.FTZ R0, R235, R0, !PT ;  /* 0x00000000eb007209 */ /* 0x000fe80007810000 */
[----:B------:R-:W-:Y:S05]  /*83c0*/  FMNMX.FTZ R0, R71, R0, !PT ;  /* 0x0000000047007209 */ /* 0x000fea0007810000 */
[----:B------:R-:W2:Y:S01]  /*83d0*/  SHFL.BFLY PT, R2, R0, 0x2, 0x1f ;  /* 0x0c401f0000027f89 */ /* 0x000ea200000e0000 */
[----:B-1----:R-:W-:Y:S04]  /*83e0*/  FMNMX.FTZ R69, R69, R4, !PT ;  /* 0x0000000445457209 */ /* 0x002fe80007810000 */
[C---:B------:R-:W-:Y:S01]  /*83f0*/  FSETP.NEU.FTZ.AND P1, PT, R69.reuse, -INF , PT ;  /* 0xff8000004500780b */ /* 0x040fe20003f3d000 */
[----:B------:R-:W-:Y:S05]  /*8400*/  FMUL.FTZ R148, R69, c[0x0][0x2d0] ;  /* 0x0000b40045947a20 */ /* 0x000fea0000410000 */
[----:B------:R-:W-:Y:S05]  /*8410*/  FSEL R148, R148, RZ, P1 ;  /* 0x000000ff94947208 */ /* 0x000fea0000800000 */
[--C-:B------:R-:W-:Y:S02]  /*8420*/  FFMA.FTZ R6, R8, c[0x0][0x2d0], -R148.reuse ;  /* 0x0000b40008067a23 */ /* 0x100fe40000010894 */
[--C-:B------:R-:W-:Y:S01]  /*8430*/  FFMA.FTZ R4, R7, c[0x0][0x2d0], -R148.reuse ;  /* 0x0000b40007047a23 */ /* 0x100fe20000010894 */
[----:B--2---:R-:W-:Y:S01]  /*8440*/  FMNMX.FTZ R0, R0, R2, !PT ;  /* 0x0000000200007209 */ /* 0x004fe20007810000 */
[----:B------:R1:W-:Y:S01]  /*8450*/  MUFU.EX2 R236, R6 ;  /* 0x0000000600ec7308 */ /* 0x0003e20000000800 */
[----:B------:R-:W-:Y:S03]  /*8460*/  @P5 SHF.R.S32.HI R7, RZ, 0x1f, R229 ;  /* 0x0000001fff075819 */ /* 0x000fe600000114e5 */
[----:B------:R-:W2:Y:S02]  /*8470*/  SHFL.BFLY PT, R2, R0, 0x1, 0x1f ;  /* 0x0c201f0000027f89 */ /* 0x000ea400000e0000 */
[----:B------:R-:W-:Y:S04]  /*8480*/  @P5 IMAD R7, R7, c[0x0][0x1e0], RZ ;  /* 0x0000780007075a24 */ /* 0x000fe800078e02ff */
[----:B------:R-:W3:Y:S01]  /*8490*/  MUFU.EX2 R233, R4 ;  /* 0x0000000400e97308 */ /* 0x000ee20000000800 */
[----:B-1----:R-:W-:Y:S02]  /*84a0*/  @P5 IMAD R6, R229, c[0x0][0x1e4], R7 ;  /* 0x00007900e5065a24 */ /* 0x002fe400078e0207 */
[----:B------:R-:W-:Y:S01]  /*84b0*/  FFMA.FTZ R7, R9, c[0x0][0x2d0], -R148 ;  /* 0x0000b40009077a23 */ /* 0x000fe20000010894 */
[----:B--2---:R-:W-:Y:S06]  /*84c0*/  FMNMX.FTZ R68, R0, R2, !PT ;  /* 0x0000000200447209 */ /* 0x004fec0007810000 */
[----:B------:R1:W-:Y:S01]  /*84d0*/  MUFU.EX2 R15, R7 ;  /* 0x00000007000f7308 */ /* 0x0003e20000000800 */
[C---:B------:R-:W-:Y:S01]  /*84e0*/  FSETP.NEU.FTZ.AND P0, PT, R68.reuse, -INF , PT ;  /* 0xff8000004400780b */ /* 0x040fe20003f1d000 */
[----:B------:R-:W-:Y:S01]  /*84f0*/  FMUL.FTZ R149, R68, c[0x0][0x2d0] ;  /* 0x0000b40044957a20 */ /* 0x000fe20000410000 */
[----:B---3--:R-:W-:Y:S01]  /*8500*/  F2FP.PACK_AB R136, R236, R233 ;  /* 0x000000e9ec88723e */ /* 0x008fe200000000ff */
[----:B------:R-:W-:Y:S03]  /*8510*/  @P5 IMAD.WIDE.U32 R4, R229, c[0x0][0x1e0], RZ ;  /* 0x00007800e5045a25 */ /* 0x000fe600078e00ff */
[----:B------:R-:W-:Y:S01]  /*8520*/  FSEL R149, R149, RZ, P0 ;  /* 0x000000ff95957208 */ /* 0x000fe20000000000 */
[----:B------:R-:W-:Y:S01]  /*8530*/  @P5 IMAD.SHL.U32 R8, R4, 0x80, RZ ;  /* 0x0000008004085824 */ /* 0x000fe200078e00ff */
[----:B------:R-:W-:Y:S04]  /*8540*/  @P5 IADD3 R0, R5, R6, RZ ;  /* 0x0000000605005210 */ /* 0x000fe80007ffe0ff */
[----:B-----5:R-:W-:Y:S02]  /*8550*/  @P5 IADD3 R2, P3, R8, R20, RZ ;  /* 0x0000001408025210 */ /* 0x020fe40007f7e0ff */
[----:B------:R-:W-:Y:S01]  /*8560*/  @P5 SHF.L.U64.HI R0, R4, 0x7, R0 ;  /* 0x0000000704005819 */ /* 0x000fe20000010200 */
[----:B------:R-:W-:Y:S01]  /*8570*/  FFMA.FTZ R4, R10, c[0x0][0x2d0], -R148 ;  /* 0x0000b4000a047a23 */ /* 0x000fe20000010894 */
[----:B------:R-:W-:Y:S02]  /*8580*/  @P5 LEA R6, P2, R2, c[0x0][0x1c8], 0x1 ;  /* 0x0000720002065a11 */ /* 0x000fe400078408ff */
[----:B------:R-:W-:Y:S01]  /*8590*/  @P5 MOV R10, c[0x0][0x1e0] ;  /* 0x00007800000a5a02 */ /* 0x000fe20000000f00 */
[----:B------:R2:W-:Y:S01]  /*85a0*/  MUFU.EX2 R234, R4 ;  /* 0x0000000400ea7308 */ /* 0x0005e20000000800 */
[----:B------:R-:W-:Y:S05]  /*85b0*/  @P5 IMAD.X R5, R0, 0x1, R18, P3 ;  /* 0x0000000100055824 */ /* 0x000fea00018e0612 */
[----:B-1----:R-:W-:Y:S01]  /*85c0*/  @P5 LEA.HI.X R7, R2, c[0x0][0x1cc], R5, 0x1, P2 ;  /* 0x0000730002075a11 */ /* 0x002fe200010f0c05 */
[----:B------:R-:W-:Y:S01]  /*85d0*/  @P5 IMAD.MOV.U32 R5, RZ, RZ, 0x6 ;  /* 0x00000006ff055424 */ /* 0x000fe200078e00ff */
[----:B------:R-:W-:Y:S04]  /*85e0*/  @P5 IADD3 R2, P3, P2, R8, 0x40, R20 ;  /* 0x0000004008025810 */ /* 0x000fe80007a7e014 */
[----:B------:R-:W-:Y:S02]  /*85f0*/  @P5 IADD3.X R0, R0, RZ, R18, P3, P2 ;  /* 0x000000ff00005210 */ /* 0x000fe40001fe4412 */
[----:B------:R-:W-:Y:S02]  /*8600*/  @P5 LEA R8, P3, R2, c[0x0][0x1c8], 0x1 ;  /* 0x0000720002085a11 */ /* 0x000fe400078608ff */
[----:B------:R-:W-:Y:S02]  /*8610*/  @P5 ISETP.GE.AND P2, PT, R138, c[0x0][0x1d4], PT ;  /* 0x000075008a005a0c */ /* 0x000fe40003f46270 */
[----:B------:R-:W-:Y:S01]  /*8620*/  @P5 LEA.HI.X R9, R2, c[0x0][0x1cc], R0, 0x1, P3 ;  /* 0x0000730002095a11 */ /* 0x000fe200018f0c00 */
[--C-:B------:R-:W-:Y:S02]  /*8630*/  FFMA.FTZ R0, R13, c[0x0][0x2d0], -R149.reuse ;  /* 0x0000b4000d007a23 */ /* 0x100fe40000010895 */
[--C-:B------:R-:W-:Y:S02]  /*8640*/  FFMA.FTZ R2, R14, c[0x0][0x2d0], -R149.reuse ;  /* 0x0000b4000e027a23 */ /* 0x100fe40000010895 */
[----:B------:R1:W-:Y:S01]  /*8650*/  MUFU.EX2 R64, R0 ;  /* 0x0000000000407308 */ /* 0x0003e20000000800 */
[--C-:B--2---:R-:W-:Y:S01]  /*8660*/  FFMA.FTZ R4, R11, c[0x0][0x2d0], -R149.reuse ;  /* 0x0000b4000b047a23 */ /* 0x104fe20000010895 */
[C---:B------:R-:W-:Y:S02]  /*8670*/  @P5 SHF.L.U32 R11, R10.reuse, 0x6, RZ ;  /* 0x000000060a0b5819 */ /* 0x040fe400000006ff */
[----:B------:R-:W-:Y:S01]  /*8680*/  @P5 SHF.L.U64.HI R10, R10, R5, c[0x0][0x1e4] ;  /* 0x000079000a0a5619 */ /* 0x000fe20000010205 */
[----:B------:R-:W-:Y:S01]  /*8690*/  FFMA.FTZ R5, R12, c[0x0][0x2d0], -R149 ;  /* 0x0000b4000c057a23 */ /* 0x000fe20000010895 */
[----:B------:R2:W-:Y:S04]  /*86a0*/  @P5 LDGSTS.E.BYPASS.LTC128B.128 [R228+0x8100], [R6.64], !P2 ;  /* 0x0810000006e45fae */ /* 0x0005e8000d101d46 */
[----:B------:R3:W-:Y:S04]  /*86b0*/  MUFU.EX2 R232, R4 ;  /* 0x0000000400e87308 */ /* 0x0007e80000000800 */
[----:B------:R4:W-:Y:S06]  /*86c0*/  @P5 LDGSTS.E.BYPASS.LTC128B.128 [R228+0xc100], [R8.64], !P6 ;  /* 0x0c10000008e45fae */ /* 0x0009ec000f101d46 */
[----:B------:R5:W2:Y:S01]  /*86d0*/  MUFU.EX2 R59, R5 ;  /* 0x00000005003b7308 */ /* 0x000aa20000000800 */
[----:B-1----:R-:W-:Y:S05]  /*86e0*/  FSEL R0, R69, RZ, P1 ;  /* 0x000000ff45007208 */ /* 0x002fea0000800000 */
[----:B------:R-:W-:Y:S04]  /*86f0*/  FADD.FTZ R0, -R0, R3 ;  /* 0x0000000300007221 */ /* 0x000fe80000010100 */
[----:B------:R1:W1:Y:S01]  /*8700*/  MUFU.EX2 R65, R2 ;  /* 0x0000000200417308 */ /* 0x0002620000000800 */
[----:B------:R-:W-:Y:S01]  /*8710*/  FMUL.FTZ R0, R0, c[0x0][0x2d0] ;  /* 0x0000b40000007a20 */ /* 0x000fe20000410000 */
[-C--:B---3--:R-:W-:Y:S08]  /*8720*/  @P5 IADD3 R4, P3, R6, R11.reuse, RZ ;  /* 0x0000000b06045210 */ /* 0x088ff00007f7e0ff */
[----:B------:R3:W3:Y:S01]  /*8730*/  MUFU.EX2 R3, R0 ;  /* 0x0000000000037308 */ /* 0x0006e20000000800 */
[----:B-----5:R-:W-:Y:S01]  /*8740*/  @P5 IMAD.X R5, R10, 0x1, R7, P3 ;  /* 0x000000010a055824 */ /* 0x020fe200018e0607 */
[-C--:B--2---:R-:W-:Y:S02]  /*8750*/  @P5 IADD3 R6, P3, R4, R11.reuse, RZ ;  /* 0x0000000b04065210 */ /* 0x084fe40007f7e0ff */
[----:B------:R-:W-:Y:S02]  /*8760*/  F2FP.PACK_AB R137, R59, R232 ;  /* 0x000000e83b89723e */ /* 0x000fe400000000ff */
[----:B------:R2:W-:Y:S01]  /*8770*/  @P5 LDGSTS.E.BYPASS.LTC128B.128 [R228+0x9100], [R4.64], !P2 ;  /* 0x0910000004e45fae */ /* 0x0005e2000d101d46 */
[----:B------:R-:W-:Y:S02]  /*8780*/  @P5 IADD3.X R7, R5, R10, RZ, P3, !PT ;  /* 0x0000000a05075210 */ /* 0x000fe40001ffe4ff */
[----:B----4-:R-:W-:Y:S02]  /*8790*/  @P5 IADD3 R8, P1, R6, R11, RZ ;  /* 0x0000000b06085210 */ /* 0x010fe40007f3e0ff */
[----:B-1----:R-:W-:Y:S02]  /*87a0*/  FSEL R2, R68, RZ, P0 ;  /* 0x000000ff44027208 */ /* 0x002fe40000000000 */
[----:B------:R-:W-:Y:S01]  /*87b0*/  F2FP.PACK_AB R139, R65, R64 ;  /* 0x00000040418b723e */ /* 0x000fe200000000ff */
[----:B------:R2:W-:Y:S01]  /*87c0*/  @P5 LDGSTS.E.BYPASS.LTC128B.128 [R228+0xd100], [R4.64+0x80], !P6 ;  /* 0x0d10008004e45fae */ /* 0x0005e2000f101d46 */
[----:B------:R-:W-:Y:S02]  /*87d0*/  @P5 IMAD.X R9, R7, 0x1, R10, P1 ;  /* 0x0000000107095824 */ /* 0x000fe400008e060a */
[----:B---3--:R-:W-:Y:S05]  /*87e0*/  FADD.FTZ R0, -R2, R70 ;  /* 0x0000004602007221 */ /* 0x008fea0000010100 */
[----:B------:R1:W-:Y:S01]  /*87f0*/  @P5 LDGSTS.E.BYPASS.LTC128B.128 [R228+0xa100], [R6.64], !P2 ;  /* 0x0a10000006e45fae */ /* 0x0003e2000d101d46 */
[--C-:B------:R-:W-:Y:S01]  /*8800*/  FFMA.FTZ R2, R40, c[0x0][0x2d0], -R148.reuse ;  /* 0x0000b40028027a23 */ /* 0x100fe20000010894 */
[----:B------:R-:W-:Y:S01]  /*8810*/  MOV R70, R15 ;  /* 0x0000000f00467202 */ /* 0x000fe20000000f00 */
[----:B------:R-:W-:Y:S02]  /*8820*/  FMUL.FTZ R0, R0, c[0x0][0x2d0] ;  /* 0x0000b40000007a20 */ /* 0x000fe40000410000 */
[C---:B------:R-:W-:Y:S01]  /*8830*/  FMUL.FTZ R40, R3.reuse, R108 ;  /* 0x0000006c03287220 */ /* 0x040fe20000410000 */
[----:B------:R-:W-:Y:S01]  /*8840*/  F2FP.PACK_AB R138, R234, R70 ;  /* 0x00000046ea8a723e */ /* 0x000fe200000000ff */
[C---:B------:R-:W-:Y:S01]  /*8850*/  FMUL.FTZ R32, R3.reuse, R100 ;  /* 0x0000006403207220 */ /* 0x040fe20000410000 */
[----:B------:R1:W-:Y:S01]  /*8860*/  @P5 LDGSTS.E.BYPASS.LTC128B.128 [R228+0xe100], [R6.64+0x80], !P6 ;  /* 0x0e10008006e45fae */ /* 0x0003e2000f101d46 */
[----:B------:R-:W3:Y:S01]  /*8870*/  MUFU.EX2 R0, R0 ;  /* 0x0000000000007308 */ /* 0x000ee20000000800 */
[----:B------:R-:W-:Y:S02]  /*8880*/  IMAD.MOV.U32 R100, RZ, RZ, R235 ;  /* 0x000000ffff647224 */ /* 0x000fe400078e00eb */
[C---:B------:R-:W-:Y:S02]  /*8890*/  FMUL.FTZ R24, R3.reuse, R92 ;  /* 0x0000005c03187220 */ /* 0x040fe40000410000 */
[C---:B------:R-:W-:Y:S02]  /*88a0*/  FMUL.FTZ R25, R3.reuse, R93 ;  /* 0x0000005d03197220 */ /* 0x040fe40000410000 */
[----:B------:R4:W-:Y:S01]  /*88b0*/  @P5 LDGSTS.E.BYPASS.LTC128B.128 [R228+0xb100], [R8.64], !P2 ;  /* 0x0b10000008e45fae */ /* 0x0009e2000d101d46 */
[C---:B------:R-:W-:Y:S02]  /*88c0*/  FMUL.FTZ R33, R3.reuse, R101 ;  /* 0x0000006503217220 */ /* 0x040fe40000410000 */
[C---:B--2---:R-:W-:Y:S02]  /*88d0*/  FMUL.FTZ R4, R3.reuse, R72 ;  /* 0x0000004803047220 */ /* 0x044fe40000410000 */
[C---:B------:R-:W-:Y:S01]  /*88e0*/  FMUL.FTZ R5, R3.reuse, R73 ;  /* 0x0000004903057220 */ /* 0x040fe20000410000 */
[----:B------:R-:W-:Y:S01]  /*88f0*/  MOV R73, R16 ;  /* 0x0000001000497202 */ /* 0x000fe20000000f00 */
[----:B------:R-:W-:Y:S01]  /*8900*/  IMAD.MOV.U32 R72, RZ, RZ, R17 ;  /* 0x000000ffff487224 */ /* 0x000fe200078e0011 */
[----:B------:R4:W-:Y:S01]  /*8910*/  @P5 LDGSTS.E.BYPASS.LTC128B.128 [R228+0xf100], [R8.64+0x80], !P6 ;  /* 0x0f10008008e45fae */ /* 0x0009e2000f101d46 */
[C---:B------:R-:W-:Y:S02]  /*8920*/  FMUL.FTZ R16, R3.reuse, R84 ;  /* 0x0000005403107220 */ /* 0x040fe40000410000 */
[C---:B------:R-:W-:Y:S01]  /*8930*/  FMUL.FTZ R17, R3.reuse, R85 ;  /* 0x0000005503117220 */ /* 0x040fe20000410000 */
[----:B------:R-:W-:Y:S01]  /*8940*/  MOV R93, R72 ;  /* 0x00000048005d7202 */ /* 0x000fe20000000f00 */
[----:B------:R-:W-:Y:S02]  /*8950*/  IMAD.MOV.U32 R92, RZ, RZ, R73 ;  /* 0x000000ffff5c7224 */ /* 0x000fe400078e0049 */
[----:B------:R-:W-:Y:S01]  /*8960*/  FFMA.FTZ R100, R100, c[0x0][0x2d0], -R149 ;  /* 0x0000b40064647a23 */ /* 0x000fe20000010895 */
[----:B------:R-:W2:Y:S01]  /*8970*/  LDSM.16.MT88.4 R12, [R200] ;  /* 0x00000000c80c783b */ /* 0x000ea20000004200 */
[C---:B---3--:R-:W-:Y:S02]  /*8980*/  FMUL.FTZ R42, R0.reuse, R110 ;  /* 0x0000006e002a7220 */ /* 0x048fe40000410000 */
[C---:B-1----:R-:W-:Y:S02]  /*8990*/  FMUL.FTZ R6, R0.reuse, R74 ;  /* 0x0000004a00067220 */ /* 0x042fe40000410000 */
[----:B------:R1:W3:Y:S01]  /*89a0*/  MUFU.EX2 R74, R2 ;  /* 0x00000002004a7308 */ /* 0x0002e20000000800 */
[C---:B------:R-:W-:Y:S02]  /*89b0*/  FMUL.FTZ R35, R0.reuse, R103 ;  /* 0x0000006700237220 */ /* 0x040fe40000410000 */
[C---:B------:R-:W-:Y:S01]  /*89c0*/  FMUL.FTZ R34, R0.reuse, R102 ;  /* 0x0000006600227220 */ /* 0x040fe20000410000 */
[----:B------:R-:W5:Y:S01]  /*89d0*/  LDSM.16.MT88.4 R20, [R204] ;  /* 0x00000000cc14783b */ /* 0x000f620000004200 */
[C---:B------:R-:W-:Y:S02]  /*89e0*/  FMUL.FTZ R7, R0.reuse, R75 ;  /* 0x0000004b00077220 */ /* 0x040fe40000410000 */
[C---:B------:R-:W-:Y:S02]  /*89f0*/  FMUL.FTZ R43, R0.reuse, R111 ;  /* 0x0000006f002b7220 */ /* 0x040fe40000410000 */
[C---:B------:R-:W-:Y:S02]  /*8a00*/  FMUL.FTZ R10, R0.reuse, R78 ;  /* 0x0000004e000a7220 */ /* 0x040fe40000410000 */
[C---:B------:R-:W-:Y:S01]  /*8a10*/  FMUL.FTZ R11, R0.reuse, R79 ;  /* 0x0000004f000b7220 */ /* 0x040fe20000410000 */
[----:B------:R-:W5:Y:S01]  /*8a20*/  LDSM.16.MT88.4 R28, [R203] ;  /* 0x00000000cb1c783b */ /* 0x000f620000004200 */
[C---:B------:R-:W-:Y:S02]  /*8a30*/  FMUL.FTZ R18, R0.reuse, R86 ;  /* 0x0000005600127220 */ /* 0x040fe40000410000 */
[C---:B----4-:R-:W-:Y:S02]  /*8a40*/  FMUL.FTZ R8, R3.reuse, R76 ;  /* 0x0000004c03087220 */ /* 0x050fe40000410000 */
[----:B------:R-:W-:Y:S02]  /*8a50*/  FMUL.FTZ R9, R3, R77 ;  /* 0x0000004d03097220 */ /* 0x000fe40000410000 */
[C---:B------:R-:W-:Y:S01]  /*8a60*/  FMUL.FTZ R19, R0.reuse, R87 ;  /* 0x0000005700137220 */ /* 0x040fe20000410000 */
[----:B------:R-:W4:Y:S01]  /*8a70*/  LDSM.16.MT88.4 R36, [R223] ;  /* 0x00000000df24783b */ /* 0x000f220000004200 */
[C---:B------:R-:W-:Y:S02]  /*8a80*/  FMUL.FTZ R26, R0.reuse, R94 ;  /* 0x0000005e001a7220 */ /* 0x040fe40000410000 */
[----:B------:R-:W-:Y:S02]  /*8a90*/  IMAD.MOV.U32 R94, RZ, RZ, R59 ;  /* 0x000000ffff5e7224 */ /* 0x000fe400078e003b */
[----:B-1----:R-:W-:Y:S02]  /*8aa0*/  FFMA.FTZ R2, R41, c[0x0][0x2d0], -R148 ;  /* 0x0000b40029027a23 */ /* 0x002fe40000010894 */
[C---:B------:R-:W-:Y:S01]  /*8ab0*/  FMUL.FTZ R41, R3.reuse, R109 ;  /* 0x0000006d03297220 */ /* 0x040fe20000410000 */
[----:B------:R-:W1:Y:S01]  /*8ac0*/  LDSM.16.MT88.4 R44, [R200+0x4000] ;  /* 0x00400000c82c783b */ /* 0x000e620000004200 */
[----:B------:R5:W5:Y:S01]  /*8ad0*/  MUFU.EX2 R50, R2 ;  /* 0x0000000200327308 */ /* 0x000b620000000800 */
[C---:B------:R-:W-:Y:S02]  /*8ae0*/  FMUL.FTZ R59, R0.reuse, R127 ;  /* 0x0000007f003b7220 */ /* 0x040fe40000410000 */
[C---:B------:R-:W-:Y:S01]  /*8af0*/  FMUL.FTZ R27, R0.reuse, R95 ;  /* 0x0000005f001b7220 */ /* 0x040fe20000410000 */
[----:B------:R-:W-:Y:S01]  /*8b00*/  MOV R95, R58 ;  /* 0x0000003a005f7202 */ /* 0x000fe20000000f00 */
[C---:B------:R-:W-:Y:S01]  /*8b10*/  FMUL.FTZ R58, R0.reuse, R126 ;  /* 0x0000007e003a7220 */ /* 0x040fe20000410000 */
[C---:B--2---:R-:W-:Y:S01]  /*8b20*/  HMMA.16816.F32 R4, R136.reuse, R12, R4 ;  /* 0x0000000c8804723c */ /* 0x044fe20000001804 */
[----:B------:R-:W2:Y:S04]  /*8b30*/  LDSM.16.MT88.4 R52, [R204+0x4000] ;  /* 0x00400000cc34783b */ /* 0x000ea80000004200 */
[C---:B------:R-:W-:Y:S01]  /*8b40*/  FMUL.FTZ R51, R0.reuse, R119 ;  /* 0x0000007700337220 */ /* 0x040fe20000410000 */
[----:B---3--:R-:W-:Y:S01]  /*8b50*/  MOV R119, R74 ;  /* 0x0000004a00777202 */ /* 0x008fe20000000f00 */
[C---:B------:R-:W-:Y:S01]  /*8b60*/  FMUL.FTZ R12, R3.reuse, R80 ;  /* 0x00000050030c7220 */ /* 0x040fe20000410000 */
[C---:B------:R-:W-:Y:S01]  /*8b70*/  HMMA.16816.F32 R8, R136.reuse, R14, R8 ;  /* 0x0000000e8808723c */ /* 0x040fe20000001808 */
[----:B------:R-:W2:Y:S03]  /*8b80*/  LDSM.16.MT88.4 R60, [R203+0x4000] ;  /* 0x00400000cb3c783b */ /* 0x000ea60000004200 */
[C---:B------:R-:W-:Y:S02]  /*8b90*/  FMUL.FTZ R13, R3.reuse, R81 ;  /* 0x00000051030d7220 */ /* 0x040fe40000410000 */
[----:B------:R-:W-:Y:S02]  /*8ba0*/  IMAD.MOV.U32 R101, RZ, RZ, R64 ;  /* 0x000000ffff657224 */ /* 0x000fe400078e0040 */
[----:B------:R-:W-:Y:S01]  /*8bb0*/  FMUL.FTZ R14, R0, R82 ;  /* 0x00000052000e7220 */ /* 0x000fe20000410000 */
[----:B------:R-:W1:Y:S03]  /*8bc0*/  LDSM.16.MT88.4 R72, [R206+0x4000] ;  /* 0x00400000ce48783b */ /* 0x000e660000004200 */
[--C-:B-----5:R-:W-:Y:S02]  /*8bd0*/  FFMA.FTZ R2, R48, c[0x0][0x2d0], -R149.reuse ;  /* 0x0000b40030027a23 */ /* 0x120fe40000010895 */
[----:B------:R-:W-:Y:S02]  /*8be0*/  IMAD.MOV.U32 R111, RZ, RZ, R50 ;  /* 0x000000ffff6f7224 */ /* 0x000fe400078e0032 */
[----:B------:R5:W-:Y:S01]  /*8bf0*/  MUFU.EX2 R110, R2 ;  /* 0x00000002006e7308 */ /* 0x000be20000000800 */
[C---:B------:R-:W-:Y:S01]  /*8c00*/  FMUL.FTZ R50, R0.reuse, R118 ;  /* 0x0000007600327220 */ /* 0x040fe20000410000 */
[----:B------:R-:W1:Y:S01]  /*8c10*/  LDSM.16.MT88.4 R76, [R200+0x800] ;  /* 0x00080000c84c783b */ /* 0x000e620000004200 */
[C---:B------:R-:W-:Y:S02]  /*8c20*/  FMUL.FTZ R15, R0.reuse, R83 ;  /* 0x00000053000f7220 */ /* 0x040fe40000410000 */
[C---:B------:R-:W-:Y:S02]  /*8c30*/  FMUL.FTZ R48, R3.reuse, R116 ;  /* 0x0000007403307220 */ /* 0x040fe40000410000 */
[C---:B------:R-:W-:Y:S03]  /*8c40*/  FMUL.FTZ R64, R3.reuse, R132 ;  /* 0x0000008403407220 */ /* 0x040fe60000410000 */
[C---:B------:R-:W-:Y:S01]  /*8c50*/  HMMA.16816.F32 R12, R136.reuse, R20, R12 ;  /* 0x00000014880c723c */ /* 0x040fe2000000180c */
[----:B------:R-:W1:Y:S06]  /*8c60*/  LDSM.16.MT88.4 R80, [R204+0x800] ;  /* 0x00080000cc50783b */ /* 0x000e6c0000004200 */
[C---:B------:R-:W-:Y:S01]  /*8c70*/  FMUL.FTZ R20, R3.reuse, R88 ;  /* 0x0000005803147220 */ /* 0x040fe20000410000 */
[C---:B------:R-:W-:Y:S01]  /*8c80*/  HMMA.16816.F32 R16, R136.reuse, R22, R16 ;  /* 0x000000168810723c */ /* 0x040fe20000001810 */
[----:B------:R-:W1:Y:S03]  /*8c90*/  LDSM.16.MT88.4 R84, [R203+0x800] ;  /* 0x00080000cb54783b */ /* 0x000e660000004200 */
[----:B------:R-:W-:Y:S02]  /*8ca0*/  FMUL.FTZ R21, R3, R89 ;  /* 0x0000005903157220 */ /* 0x000fe40000410000 */
[--C-:B-----5:R-:W-:Y:S02]  /*8cb0*/  FFMA.FTZ R2, R49, c[0x0][0x2d0], -R149.reuse ;  /* 0x0000b40031027a23 */ /* 0x120fe40000010895 */
[C---:B------:R-:W-:Y:S01]  /*8cc0*/  FMUL.FTZ R49, R3.reuse, R117 ;  /* 0x0000007503317220 */ /* 0x040fe20000410000 */
[----:B------:R-:W0:Y:S01]  /*8cd0*/  LDGDEPBAR ;  /* 0x00000000000079af */ /* 0x000e220000000000 */
[----:B------:R5:W1:Y:S02]  /*8ce0*/  MUFU.EX2 R109, R2 ;  /* 0x00000002006d7308 */ /* 0x000a640000000800 */
[C---:B------:R-:W-:Y:S02]  /*8cf0*/  FMUL.FTZ R22, R0.reuse, R90 ;  /* 0x0000005a00167220 */ /* 0x040fe40000410000 */
[----:B------:R-:W-:Y:S03]  /*8d00*/  FMUL.FTZ R23, R0, R91 ;  /* 0x0000005b00177220 */ /* 0x000fe60000410000 */
[----:B------:R-:W1:Y:S04]  /*8d10*/  LDSM.16.MT88.4 R88, [R206+0x800] ;  /* 0x00080000ce58783b */ /* 0x000e680000004200 */
[C---:B------:R-:W-:Y:S07]  /*8d20*/  HMMA.16816.F32 R20, R136.reuse, R28, R20 ;  /* 0x0000001c8814723c */ /* 0x040fee0000001814 */
[C---:B------:R-:W-:Y:S01]  /*8d30*/  FMUL.FTZ R29, R3.reuse, R97 ;  /* 0x00000061031d7220 */ /* 0x040fe20000410000 */
[C---:B------:R-:W-:Y:S04]  /*8d40*/  HMMA.16816.F32 R24, R136.reuse, R30, R24 ;  /* 0x0000001e8818723c */ /* 0x040fe80000001818 */
[----:B------:R-:W-:Y:S01]  /*8d50*/  MOV R97, R237 ;  /* 0x000000ed00617202 */ /* 0x000fe20000000f00 */
[----:B-----5:R-:W-:Y:S02]  /*8d60*/  FFMA.FTZ R2, R56, c[0x0][0x2d0], -R148 ;  /* 0x0000b40038027a23 */ /* 0x020fe40000010894 */
[C---:B------:R-:W-:Y:S02]  /*8d70*/  FMUL.FTZ R30, R0.reuse, R98 ;  /* 0x00000062001e7220 */ /* 0x040fe40000410000 */
[----:B------:R5:W-:Y:S01]  /*8d80*/  MUFU.EX2 R103, R2 ;  /* 0x0000000200677308 */ /* 0x000be20000000800 */
[----:B------:R-:W3:Y:S02]  /*8d90*/  LDL.LU R98, [R1+0x10] ;  /* 0x0000100001627983 */ /* 0x000ee40000300800 */
[C---:B------:R-:W-:Y:S01]  /*8da0*/  FMUL.FTZ R31, R0.reuse, R99 ;  /* 0x00000063001f7220 */ /* 0x040fe20000410000 */
[----:B------:R-:W-:Y:S01]  /*8db0*/  MOV R99, R65 ;  /* 0x0000004100637202 */ /* 0x000fe20000000f00 */
[C---:B------:R-:W-:Y:S02]  /*8dc0*/  FMUL.FTZ R28, R3.reuse, R96 ;  /* 0x00000060031c7220 */ /* 0x040fe40000410000 */
[C---:B------:R-:W-:Y:S02]  /*8dd0*/  FMUL.FTZ R56, R3.reuse, R124 ;  /* 0x0000007c03387220 */ /* 0x040fe40000410000 */
[----:B------:R-:W-:Y:S02]  /*8de0*/  IMAD.MOV.U32 R96, RZ, RZ, R66 ;  /* 0x000000ffff607224 */ /* 0x000fe400078e0042 */
[----:B------:R-:W-:Y:S01]  /*8df0*/  FMUL.FTZ R65, R3, R133 ;  /* 0x0000008503417220 */ /* 0x000fe20000410000 */
[C---:B----4-:R-:W-:Y:S03]  /*8e00*/  HMMA.16816.F32 R28, R136.reuse, R36, R28 ;  /* 0x00000024881c723c */ /* 0x050fe6000000181c */
[----:B------:R-:W-:Y:S02]  /*8e10*/  IMAD.MOV.U32 R132, RZ, RZ, R96 ;  /* 0x000000ffff847224 */ /* 0x000fe400078e0060 */
[--C-:B------:R-:W-:Y:S02]  /*8e20*/  FFMA.FTZ R96, R251, c[0x0][0x2d0], -R148.reuse ;  /* 0x0000b400fb607a23 */ /* 0x100fe40000010894 */
[----:B------:R-:W-:Y:S01]  /*8e30*/  FMUL.FTZ R36, R3, R104 ;  /* 0x0000006803247220 */ /* 0x000fe20000410000 */
[C---:B------:R-:W-:Y:S04]  /*8e40*/  HMMA.16816.F32 R32, R136.reuse, R38, R32 ;  /* 0x000000268820723c */ /* 0x040fe80000001820 */
[----:B-----5:R-:W-:Y:S02]  /*8e50*/  FFMA.FTZ R2, R57, c[0x0][0x2d0], -R148 ;  /* 0x0000b40039027a23 */ /* 0x020fe40000010894 */
[C---:B------:R-:W-:Y:S02]  /*8e60*/  FMUL.FTZ R37, R3.reuse, R105 ;  /* 0x0000006903257220 */ /* 0x040fe40000410000 */
[----:B------:R4:W5:Y:S01]  /*8e70*/  MUFU.EX2 R108, R2 ;  /* 0x00000002006c7308 */ /* 0x0009620000000800 */
[C---:B------:R-:W-:Y:S03]  /*8e80*/  FMUL.FTZ R38, R0.reuse, R106 ;  /* 0x0000006a00267220 */ /* 0x040fe60000410000 */
[C---:B------:R-:W-:Y:S02]  /*8e90*/  FMUL.FTZ R39, R0.reuse, R107 ;  /* 0x0000006b00277220 */ /* 0x040fe40000410000 */
[C---:B------:R-:W-:Y:S02]  /*8ea0*/  FMUL.FTZ R57, R3.reuse, R125 ;  /* 0x0000007d03397220 */ /* 0x040fe40000410000 */
[----:B------:R-:W-:Y:S03]  /*8eb0*/  FMUL.FTZ R66, R0, R134 ;  /* 0x0000008600427220 */ /* 0x000fe60000410000 */
[C---:B-1----:R-:W-:Y:S07]  /*8ec0*/  HMMA.16816.F32 R36, R136.reuse, R44, R36 ;  /* 0x0000002c8824723c */ /* 0x042fee0000001824 */
[C---:B------:R-:W-:Y:S01]  /*8ed0*/  FMUL.FTZ R44, R3.reuse, R112 ;  /* 0x00000070032c7220 */ /* 0x040fe20000410000 */
[C---:B------:R-:W-:Y:S04]  /*8ee0*/  HMMA.16816.F32 R40, R136.reuse, R46, R40 ;  /* 0x0000002e8828723c */ /* 0x040fe80000001828 */
[C---:B------:R-:W-:Y:S02]  /*8ef0*/  FMUL.FTZ R45, R3.reuse, R113 ;  /* 0x00000071032d7220 */ /* 0x040fe40000410000 */
[--C-:B----4-:R-:W-:Y:S02]  /*8f00*/  FFMA.FTZ R2, R150, c[0x0][0x2d0], -R149.reuse ;  /* 0x0000b40096027a23 */ /* 0x110fe40000010895 */
[C---:B------:R-:W-:Y:S02]  /*8f10*/  FMUL.FTZ R46, R0.reuse, R114 ;  /* 0x00000072002e7220 */ /* 0x040fe40000410000 */
[----:B------:R1:W-:Y:S02]  /*8f20*/  MUFU.EX2 R102, R2 ;  /* 0x0000000200667308 */ /* 0x0003e40000000800 */
[C---:B------:R-:W-:Y:S02]  /*8f30*/  FMUL.FTZ R47, R0.reuse, R115 ;  /* 0x00000073002f7220 */ /* 0x040fe40000410000 */
[----:B------:R-:W-:Y:S01]  /*8f40*/  IMAD.MOV.U32 R150, RZ, RZ, R70 ;  /* 0x000000ffff967224 */ /* 0x000fe200078e0046 */
[----:B------:R-:W-:Y:S01]  /*8f50*/  MOV R70, R67 ;  /* 0x0000004300467202 */ /* 0x000fe20000000f00 */
[----:B------:R-:W-:Y:S01]  /*8f60*/  FMUL.FTZ R67, R0, R135 ;  /* 0x0000008700437220 */ /* 0x000fe20000410000 */
[----:B------:R-:W-:Y:S02]  /*8f70*/  MOV R135, R132 ;  /* 0x0000008400877202 */ /* 0x000fe40000000f00 */
[C---:B--2---:R-:W-:Y:S03]  /*8f80*/  HMMA.16816.F32 R44, R136.reuse, R52, R44 ;  /* 0x00000034882c723c */ /* 0x044fe6000000182c */
[----:B------:R-:W-:Y:S01]  /*8f90*/  MOV R133, R70 ;  /* 0x0000004600857202 */ /* 0x000fe20000000f00 */
[--C-:B------:R-:W-:Y:S03]  /*8fa0*/  FFMA.FTZ R70, R252, c[0x0][0x2d0], -R148.reuse ;  /* 0x0000b400fc467a23 */ /* 0x100fe60000010894 */
[C---:B------:R-:W-:Y:S01]  /*8fb0*/  FMUL.FTZ R52, R3.reuse, R120 ;  /* 0x0000007803347220 */ /* 0x040fe20000410000 */
[C---:B------:R-:W-:Y:S04]  /*8fc0*/  HMMA.16816.F32 R48, R136.reuse, R54, R48 ;  /* 0x000000368830723c */ /* 0x040fe80000001830 */
[----:B------:R-:W-:Y:S02]  /*8fd0*/  FMUL.FTZ R53, R3, R121 ;  /* 0x0000007903357220 */ /* 0x000fe40000410000 */
[----:B-1----:R-:W-:Y:S01]  /*8fe0*/  FFMA.FTZ R2, R151, c[0x0][0x2d0], -R149 ;  /* 0x0000b40097027a23 */ /* 0x002fe20000010895 */
[----:B------:R-:W-:Y:S01]  /*8ff0*/  MOV R151, R234 ;  /* 0x000000ea00977202 */ /* 0x000fe20000000f00 */
[C---:B------:R-:W-:Y:S02]  /*9000*/  FMUL.FTZ R54, R0.reuse, R122 ;  /* 0x0000007a00367220 */ /* 0x040fe40000410000 */
[----:B------:R1:W2:Y:S02]  /*9010*/  MUFU.EX2 R118, R2 ;  /* 0x0000000200767308 */ /* 0x0002a40000000800 */
[----:B------:R-:W-:Y:S07]  /*9020*/  FMUL.FTZ R55, R0, R123 ;  /* 0x0000007b00377220 */ /* 0x000fee0000410000 */
[C---:B------:R-:W-:Y:S07]  /*9030*/  HMMA.16816.F32 R52, R136.reuse, R60, R52 ;  /* 0x0000003c8834723c */ /* 0x040fee0000001834 */
[C---:B------:R-:W-:Y:S01]  /*9040*/  FMUL.FTZ R60, R3.reuse, R128 ;  /* 0x00000080033c7220 */ /* 0x040fe20000410000 */
[C---:B------:R-:W-:Y:S04]  /*9050*/  HMMA.16816.F32 R56, R136.reuse, R62, R56 ;  /* 0x0000003e8838723c */ /* 0x040fe80000001838 */
[----:B------:R-:W-:Y:S02]  /*9060*/  IMAD.MOV.U32 R128, RZ, RZ, R193 ;  /* 0x000000ffff807224 */ /* 0x000fe400078e00c1 */
[----:B------:R-:W-:Y:S02]  /*9070*/  FMUL.FTZ R61, R3, R129 ;  /* 0x00000081033d7220 */ /* 0x000fe40000410000 */
[--C-:B-1----:R-:W-:Y:S01]  /*9080*/  FFMA.FTZ R2, R152, c[0x0][0x2d0], -R148.reuse ;  /* 0x0000b40098027a23 */ /* 0x102fe20000010894 */
[----:B------:R-:W4:Y:S01]  /*9090*/  LDL.LU R129, [R1+0x4] ;  /* 0x0000040001817983 */ /* 0x000f220000300800 */
[----:B------:R1:W-:Y:S02]  /*90a0*/  MUFU.EX2 R152, R70 ;  /* 0x0000004600987308 */ /* 0x0003e40000000800 */
[C---:B------:R-:W-:Y:S02]  /*90b0*/  FMUL.FTZ R62, R0.reuse, R130 ;  /* 0x00000082003e7220 */ /* 0x040fe40000410000 */
[----:B------:R-:W-:Y:S01]  /*90c0*/  FMUL.FTZ R63, R0, R131 ;  /* 0x00000083003f7220 */ /* 0x000fe20000410000 */
[----:B------:R-:W-:Y:S01]  /*90d0*/  MOV R131, R97 ;  /* 0x0000006100837202 */ /* 0x000fe20000000f00 */
[--C-:B------:R-:W-:Y:S02]  /*90e0*/  FFMA.FTZ R97, R250, c[0x0][0x2d0], -R148.reuse ;  /* 0x0000b400fa617a23 */ /* 0x100fe40000010894 */
[----:B------:R-:W-:Y:S02]  /*90f0*/  IMAD.MOV.U32 R130, RZ, RZ, R101 ;  /* 0x000000ffff827224 */ /* 0x000fe400078e0065 */
[----:B------:R2:W-:Y:S01]  /*9100*/  MUFU.EX2 R117, R2 ;  /* 0x0000000200757308 */ /* 0x0005e20000000800 */
[C---:B------:R-:W-:Y:S03]  /*9110*/  HMMA.16816.F32 R60, R136.reuse, R72, R60 ;  /* 0x00000048883c723c */ /* 0x040fe6000000183c */
[----:B------:R-:W-:Y:S02]  /*9120*/  FFMA.FTZ R101, R244, c[0x0][0x2d0], -R148 ;  /* 0x0000b400f4657a23 */ /* 0x000fe40000010894 */
[----:B------:R-:W-:Y:S02]  /*9130*/  IMAD.MOV.U32 R134, RZ, RZ, R131 ;  /* 0x000000ffff867224 */ /* 0x000fe400078e0083 */
[----:B------:R-:W-:Y:S01]  /*9140*/  F2FP.PACK_AB R72, R111, R119 ;  /* 0x000000776f48723e */ /* 0x000fe200000000ff */
[----:B------:R-:W-:Y:S04]  /*9150*/  HMMA.16816.F32 R64, R136, R74, R64 ;  /* 0x0000004a8840723c */ /* 0x000fe80000001840 */
[----:B------:R-:W-:Y:S01]  /*9160*/  F2FP.PACK_AB R73, R109, R110 ;  /* 0x0000006e6d49723e */ /* 0x000fe200000000ff */
[--C-:B-1----:R-:W-:Y:S02]  /*9170*/  FFMA.FTZ R70, R134, c[0x0][0x2d0], -R149.reuse ;  /* 0x0000b40086467a23 */ /* 0x102fe40000010895 */
[----:B-----5:R-:W-:Y:S01]  /*9180*/  F2FP.PACK_AB R74, R108, R103 ;  /* 0x000000676c4a723e */ /* 0x020fe200000000ff */
[----:B------:R-:W-:Y:S01]  /*9190*/  IMAD.MOV.U32 R136, RZ, RZ, R94 ;  /* 0x000000ffff887224 */ /* 0x000fe200078e005e */
[----:B--2---:R-:W-:Y:S03]  /*91a0*/  F2FP.PACK_AB R75, R118, R102 ;  /* 0x00000066764b723e */ /* 0x004fe600000000ff */
[----:B------:R-:W-:Y:S01]  /*91b0*/  IMAD.MOV.U32 R137, RZ, RZ, R150 ;  /* 0x000000ffff897224 */ /* 0x000fe200078e0096 */
[----:B------:R-:W-:Y:S01]  /*91c0*/  MOV R150, R93 ;  /* 0x0000005d00967202 */ /* 0x000fe20000000f00 */
[--C-:B------:R-:W-:Y:S02]  /*91d0*/  FFMA.FTZ R139, R249, c[0x0][0x2d0], -R148.reuse ;  /* 0x0000b400f98b7a23 */ /* 0x100fe40000010894 */
[C---:B------:R-:W-:Y:S04]  /*91e0*/  HMMA.16816.F32 R4, R72.reuse, R76, R4 ;  /* 0x0000004c4804723c */ /* 0x040fe80000001804 */
[----:B------:R-:W-:Y:S01]  /*91f0*/  MUFU.EX2 R139, R139 ;  /* 0x0000008b008b7308 */ /* 0x000fe20000000800 */
[--C-:B------:R-:W-:Y:S02]  /*9200*/  FFMA.FTZ R2, R153, c[0x0][0x2d0], -R148.reuse ;  /* 0x0000b40099027a23 */ /* 0x100fe40000010894 */
[--C-:B------:R-:W-:Y:S01]  /*9210*/  FFMA.FTZ R138, R247, c[0x0][0x2d0], -R148.reuse ;  /* 0x0000b400f78a7a23 */ /* 0x100fe20000010894 */
[C---:B------:R-:W-:Y:S01]  /*9220*/  HMMA.16816.F32 R8, R72.reuse, R78, R8 ;  /* 0x0000004e4808723c */ /* 0x040fe20000001808 */
[----:B------:R-:W1:Y:S05]  /*9230*/  LDSM.16.MT88.4 R76, [R200+0x4800] ;  /* 0x00480000c84c783b */ /* 0x000e6a0000004200 */
[----:B------:R2:W5:Y:S02]  /*9240*/  MUFU.EX2 R237, R2 ;  /* 0x0000000200ed7308 */ /* 0x0005640000000800 */
[C---:B------:R-:W-:Y:S08]  /*9250*/  HMMA.16816.F32 R12, R72.reuse, R80, R12 ;  /* 0x00000050480c723c */ /* 0x040ff0000000180c */
[C---:B------:R-:W-:Y:S01]  /*9260*/  HMMA.16816.F32 R16, R72.reuse, R82, R16 ;  /* 0x000000524810723c */ /* 0x040fe20000001810 */
[----:B------:R-:W5:Y:S01]  /*9270*/  LDSM.16.MT88.4 R80, [R204+0x4800] ;  /* 0x00480000cc50783b */ /* 0x000f620000004200 */
[----:B------:R-:W-:Y:S06]  /*9280*/  MUFU.EX2 R138, R138 ;  /* 0x0000008a008a7308 */ /* 0x000fec0000000800 */
[C---:B------:R-:W-:Y:S04]  /*9290*/  HMMA.16816.F32 R20, R72.reuse, R84, R20 ;  /* 0x000000544814723c */ /* 0x040fe80000001814 */
[--C-:B--2---:R-:W-:Y:S04]  /*92a0*/  FFMA.FTZ R2, R154, c[0x0][0x2d0], -R149.reuse ;  /* 0x0000b4009a027a23 */ /* 0x104fe80000010895 */
[C---:B------:R-:W-:Y:S01]  /*92b0*/  HMMA.16816.F32 R24, R72.reuse, R86, R24 ;  /* 0x000000564818723c */ /* 0x040fe20000001818 */
[----:B------:R-:W2:Y:S01]  /*92c0*/  LDSM.16.MT88.4 R84, [R203+0x4800] ;  /* 0x00480000cb54783b */ /* 0x000ea20000004200 */
[----:B------:R5:W-:Y:S06]  /*92d0*/  MUFU.EX2 R116, R2 ;  /* 0x0000000200747308 */ /* 0x000bec0000000800 */
[C---:B------:R-:W-:Y:S08]  /*92e0*/  HMMA.16816.F32 R28, R72.reuse, R88, R28 ;  /* 0x00000058481c723c */ /* 0x040ff0000000181c */
[C---:B------:R-:W-:Y:S01]  /*92f0*/  HMMA.16816.F32 R32, R72.reuse, R90, R32 ;  /* 0x0000005a4820723c */ /* 0x040fe20000001820 */
[----:B------:R-:W2:Y:S07]  /*9300*/  LDSM.16.MT88.4 R88, [R206+0x4800] ;  /* 0x00480000ce58783b */ /* 0x000eae0000004200 */
[C---:B-1----:R-:W-:Y:S04]  /*9310*/  HMMA.16816.F32 R36, R72.reuse, R76, R36 ;  /* 0x0000004c4824723c */ /* 0x042fe80000001824 */
[--C-:B-----5:R-:W-:Y:S04]  /*9320*/  FFMA.FTZ R2, R155, c[0x0][0x2d0], -R149.reuse ;  /* 0x0000b4009b027a23 */ /* 0x120fe80000010895 */
[C---:B------:R-:W-:Y:S01]  /*9330*/  HMMA.16816.F32 R40, R72.reuse, R78, R40 ;  /* 0x0000004e4828723c */ /* 0x040fe20000001828 */
[----:B------:R1:W5:Y:S01]  /*9340*/  MUFU.EX2 R235, R2 ;  /* 0x0000000200eb7308 */ /* 0x0003620000000800 */
[----:B------:R-:W3:Y:S06]  /*9350*/  LDSM.16.MT88.4 R76, [R200+0x1000] ;  /* 0x00100000c84c783b */ /* 0x000eec0000004200 */
[C---:B------:R-:W-:Y:S08]  /*9360*/  HMMA.16816.F32 R44, R72.reuse, R80, R44 ;  /* 0x00000050482c723c */ /* 0x040ff0000000182c */
[C---:B------:R-:W-:Y:S01]  /*9370*/  HMMA.16816.F32 R48, R72.reuse, R82, R48 ;  /* 0x000000524830723c */ /* 0x040fe20000001830 */
[----:B------:R-:W3:Y:S07]  /*9380*/  LDSM.16.MT88.4 R80, [R204+0x1000] ;  /* 0x00100000cc50783b */ /* 0x000eee0000004200 */
[C---:B--2---:R-:W-:Y:S04]  /*9390*/  HMMA.16816.F32 R52, R72.reuse, R84, R52 ;  /* 0x000000544834723c */ /* 0x044fe80000001834 */
[--C-:B-1----:R-:W-:Y:S04]  /*93a0*/  FFMA.FTZ R2, R156, c[0x0][0x2d0], -R148.reuse ;  /* 0x0000b4009c027a23 */ /* 0x102fe80000010894 */
[C---:B------:R-:W-:Y:S01]  /*93b0*/  HMMA.16816.F32 R56, R72.reuse, R86, R56 ;  /* 0x000000564838723c */ /* 0x040fe20000001838 */
[----:B------:R1:W-:Y:S01]  /*93c0*/  MUFU.EX2 R234, R2 ;  /* 0x0000000200ea7308 */ /* 0x0003e20000000800 */
[----:B------:R-:W2:Y:S06]  /*93d0*/  LDSM.16.MT88.4 R84, [R203+0x1000] ;  /* 0x00100000cb54783b */ /* 0x000eac0000004200 */
[C---:B------:R-:W-:Y:S08]  /*93e0*/  HMMA.16816.F32 R60, R72.reuse, R88, R60 ;  /* 0x00000058483c723c */ /* 0x040ff0000000183c */
[----:B------:R-:W-:Y:S01]  /*93f0*/  HMMA.16816.F32 R64, R72, R90, R64 ;  /* 0x0000005a4840723c */ /* 0x000fe20000001840 */
[----:B------:R-:W2:Y:S06]  /*9400*/  LDSM.16.MT88.4 R88, [R206+0x1000] ;  /* 0x00100000ce58783b */ /* 0x000eac0000004200 */
[----:B------:R-:W-:Y:S01]  /*9410*/  F2FP.PACK_AB R72, R237, R117 ;  /* 0x00000075ed48723e */ /* 0x000fe200000000ff */
[----:B-1----:R-:W-:Y:S01]  /*9420*/  FFMA.FTZ R2, R157, c[0x0][0x2d0], -R148 ;  /* 0x0000b4009d027a23 */ /* 0x002fe20000010894 */
[----:B-----5:R-:W-:Y:S03]  /*9430*/  F2FP.PACK_AB R73, R235, R116 ;  /* 0x00000074eb49723e */ /* 0x020fe600000000ff */
[----:B------:R1:W5:Y:S01]  /*9440*/  MUFU.EX2 R127, R2 ;  /* 0x00000002007f7308 */ /* 0x0003620000000800 */
[----:B---3--:R-:W-:Y:S02]  /*9450*/  FFMA.FTZ R98, R0, R98, R232 ;  /* 0x0000006200627223 */ /* 0x008fe400000100e8 */
[--C-:B-1----:R-:W-:Y:S01]  /*9460*/  FFMA.FTZ R2, R158, c[0x0][0x2d0], -R149.reuse ;  /* 0x0000b4009e027a23 */ /* 0x102fe20000010895 */
[----:B-----5:R-:W-:Y:S01]  /*9470*/  F2FP.PACK_AB R74, R127, R234 ;  /* 0x000000ea7f4a723e */ /* 0x020fe200000000ff */
[--C-:B------:R-:W-:Y:S01]  /*9480*/  FFMA.FTZ R0, R133, c[0x0][0x2d0], -R149.reuse ;  /* 0x0000b40085007a23 */ /* 0x100fe20000010895 */
[----:B------:R-:W-:Y:S04]  /*9490*/  MOV R133, R130 ;  /* 0x0000008200857202 */ /* 0x000fe80000000f00 */
[----:B------:R1:W-:Y:S10]  /*94a0*/  MUFU.EX2 R126, R2 ;  /* 0x00000002007e7308 */ /* 0x0003f40000000800 */
[----:B------:R-:W-:Y:S01]  /*94b0*/  MUFU.EX2 R131, R0 ;  /* 0x0000000000837308 */ /* 0x000fe20000000800 */
[----:B-1----:R-:W-:Y:S09]  /*94c0*/  FFMA.FTZ R2, R159, c[0x0][0x2d0], -R149 ;  /* 0x0000b4009f027a23 */ /* 0x002ff20000010895 */
        /* <DEDUP_REMOVED lines=11> */
[----:B------:R-:W5:Y:S06]  /*9580*/  LDSM.16.MT88.4 R80, [R204+0x5000] ;  /* 0x00500000cc50783b */ /* 0x000f6c0000004200 */
[C---:B--2---:R-:W-:Y:S08]  /*9590*/  HMMA.16816.F32 R20, R72.reuse, R84, R20 ;  /* 0x000000544814723c */ /* 0x044ff00000001814 */
[C---:B------:R-:W-:Y:S01]  /*95a0*/  HMMA.16816.F32 R24, R72.reuse, R86, R24 ;  /* 0x000000564818723c */ /* 0x040fe20000001818 */
[----:B------:R-:W2:Y:S03]  /*95b0*/  LDSM.16.MT88.4 R84, [R203+0x5000] ;  /* 0x00500000cb54783b */ /* 0x000ea60000004200 */
[----:B----4-:R-:W-:Y:S01]  /*95c0*/  FFMA.FTZ R3, R3, R129, R233 ;  /* 0x0000008103037223 */ /* 0x010fe200000100e9 */
[----:B------:R-:W-:Y:S02]  /*95d0*/  MOV R129, R151 ;  /* 0x0000009700817202 */ /* 0x000fe40000000f00 */
[----:B------:R-:W-:Y:S01]  /*95e0*/  MOV R151, R95 ;  /* 0x0000005f00977202 */ /* 0x000fe20000000f00 */
[C---:B------:R-:W-:Y:S04]  /*95f0*/  HMMA.16816.F32 R28, R72.reuse, R88, R28 ;  /* 0x00000058481c723c */ /* 0x040fe8000000181c */
[--C-:B-1----:R-:W-:Y:S02]  /*9600*/  FFMA.FTZ R2, R162, c[0x0][0x2d0], -R149.reuse ;  /* 0x0000b400a2027a23 */ /* 0x102fe40000010895 */
[----:B------:R-:W-:Y:S02]  /*9610*/  FFMA.FTZ R0, R151, c[0x0][0x2d0], -R149 ;  /* 0x0000b40097007a23 */ /* 0x000fe40000010895 */
[C---:B------:R-:W-:Y:S01]  /*9620*/  HMMA.16816.F32 R32, R72.reuse, R90, R32 ;  /* 0x0000005a4820723c */ /* 0x040fe20000001820 */
[----:B------:R1:W-:Y:S01]  /*9630*/  MUFU.EX2 R106, R2 ;  /* 0x00000002006a7308 */ /* 0x0003e20000000800 */
[----:B------:R-:W4:Y:S02]  /*9640*/  LDSM.16.MT88.4 R88, [R206+0x5000] ;  /* 0x00500000ce58783b */ /* 0x000f240000004200 */
[----:B------:R-:W-:Y:S02]  /*9650*/  IMAD.MOV.U32 R132, RZ, RZ, R129 ;  /* 0x000000ffff847224 */ /* 0x000fe400078e0081 */
[----:B------:R-:W-:Y:S02]  /*9660*/  FADD.FTZ R3, R236, R3 ;  /* 0x00000003ec037221 */ /* 0x000fe40000010000 */
[C---:B---3--:R-:W-:Y:S03]  /*9670*/  HMMA.16816.F32 R36, R72.reuse, R76, R36 ;  /* 0x0000004c4824723c */ /* 0x048fe60000001824 */
[----:B------:R-:W-:Y:S05]  /*9680*/  MUFU.EX2 R129, R96 ;  /* 0x0000006000817308 */ /* 0x000fea0000000800 */
[C---:B------:R-:W-:Y:S01]  /*9690*/  HMMA.16816.F32 R40, R72.reuse, R78, R40 ;  /* 0x0000004e4828723c */ /* 0x040fe20000001828 */
[----:B------:R-:W3:Y:S04]  /*96a0*/  LDSM.16.MT88.4 R76, [R200+0x1800] ;  /* 0x00180000c84c783b */ /* 0x000ee80000004200 */
[----:B------:R-:W-:Y:S03]  /*96b0*/  MUFU.EX2 R151, R97 ;  /* 0x0000006100977308 */ /* 0x000fe60000000800 */
[C---:B-----5:R-:W-:Y:S04]  /*96c0*/  HMMA.16816.F32 R44, R72.reuse, R80, R44 ;  /* 0x00000050482c723c */ /* 0x060fe8000000182c */
[--C-:B-1----:R-:W-:Y:S03]  /*96d0*/  FFMA.FTZ R2, R163, c[0x0][0x2d0], -R149.reuse ;  /* 0x0000b400a3027a23 */ /* 0x102fe60000010895 */
[----:B------:R-:W-:Y:S01]  /*96e0*/  MUFU.EX2 R130, R0 ;  /* 0x0000000000827308 */ /* 0x000fe20000000800 */
[C---:B------:R-:W-:Y:S01]  /*96f0*/  HMMA.16816.F32 R48, R72.reuse, R82, R48 ;  /* 0x000000524830723c */ /* 0x040fe20000001830 */
[----:B------:R-:W1:Y:S07]  /*9700*/  LDSM.16.MT88.4 R80, [R204+0x1800] ;  /* 0x00180000cc50783b */ /* 0x000e6e0000004200 */
[C---:B--2---:R-:W-:Y:S01]  /*9710*/  HMMA.16816.F32 R52, R72.reuse, R84, R52 ;  /* 0x000000544834723c */ /* 0x044fe20000001834 */
[----:B------:R2:W5:Y:S07]  /*9720*/  MUFU.EX2 R107, R2 ;  /* 0x00000002006b7308 */ /* 0x00056e0000000800 */
[C---:B------:R-:W-:Y:S01]  /*9730*/  HMMA.16816.F32 R56, R72.reuse, R86, R56 ;  /* 0x000000564838723c */ /* 0x040fe20000001838 */
[----:B------:R-:W1:Y:S07]  /*9740*/  LDSM.16.MT88.4 R84, [R203+0x1800] ;  /* 0x00180000cb54783b */ /* 0x000e6e0000004200 */
[C---:B----4-:R-:W-:Y:S08]  /*9750*/  HMMA.16816.F32 R60, R72.reuse, R88, R60 ;  /* 0x00000058483c723c */ /* 0x050ff0000000183c */
[----:B------:R-:W-:Y:S01]  /*9760*/  HMMA.16816.F32 R64, R72, R90, R64 ;  /* 0x0000005a4840723c */ /* 0x000fe20000001840 */
[----:B------:R-:W4:Y:S03]  /*9770*/  LDSM.16.MT88.4 R88, [R206+0x1800] ;  /* 0x00180000ce58783b */ /* 0x000f260000004200 */
[--C-:B--2---:R-:W-:Y:S03]  /*9780*/  FFMA.FTZ R2, R168, c[0x0][0x2d0], -R148.reuse ;  /* 0x0000b400a8027a23 */ /* 0x104fe60000010894 */
[----:B------:R-:W-:Y:S01]  /*9790*/  F2FP.PACK_AB R72, R193, R124 ;  /* 0x0000007cc148723e */ /* 0x000fe200000000ff */
[----:B------:R2:W-:Y:S01]  /*97a0*/  MUFU.EX2 R105, R2 ;  /* 0x0000000200697308 */ /* 0x0005e20000000800 */
[----:B-----5:R-:W-:Y:S01]  /*97b0*/  F2FP.PACK_AB R73, R107, R106 ;  /* 0x0000006a6b49723e */ /* 0x020fe200000000ff */
[----:B------:R-:W5:Y:S02]  /*97c0*/  LDL R168, [R1] ;  /* 0x0000000001a87983 */ /* 0x000f640000100800 */
[--C-:B--2---:R-:W-:Y:S06]  /*97d0*/  FFMA.FTZ R2, R169, c[0x0][0x2d0], -R148.reuse ;  /* 0x0000b400a9027a23 */ /* 0x104fec0000010894 */
[----:B------:R2:W1:Y:S02]  /*97e0*/  MUFU.EX2 R163, R2 ;  /* 0x0000000200a37308 */ /* 0x0004640000000800 */
[--C-:B--2---:R-:W-:Y:S01]  /*97f0*/  FFMA.FTZ R2, R170, c[0x0][0x2d0], -R149.reuse ;  /* 0x0000b400aa027a23 */ /* 0x104fe20000010895 */
[----:B-1----:R-:W-:Y:S07]  /*9800*/  F2FP.PACK_AB R74, R163, R105 ;  /* 0x00000069a34a723e */ /* 0x002fee00000000ff */
[----:B------:R1:W-:Y:S02]  /*9810*/  MUFU.EX2 R104, R2 ;  /* 0x0000000200687308 */ /* 0x0003e40000000800 */
[--C-:B-1----:R-:W-:Y:S08]  /*9820*/  FFMA.FTZ R2, R171, c[0x0][0x2d0], -R149.reuse ;  /* 0x0000b400ab027a23 */ /* 0x102ff00000010895 */
[----:B------:R1:W2:Y:S02]  /*9830*/  MUFU.EX2 R162, R2 ;  /* 0x0000000200a27308 */ /* 0x0002a40000000800 */
[--C-:B-1----:R-:W-:Y:S01]  /*9840*/  FFMA.FTZ R2, R194, c[0x0][0x2d0], -R148.reuse ;  /* 0x0000b400c2027a23 */ /* 0x102fe20000010894 */
[----:B--2---:R-:W-:Y:S07]  /*9850*/  F2FP.PACK_AB R75, R162, R104 ;  /* 0x00000068a24b723e */ /* 0x004fee00000000ff */
[----:B------:R1:W-:Y:S01]  /*9860*/  MUFU.EX2 R160, R2 ;  /* 0x0000000200a07308 */ /* 0x0003e20000000800 */
[C---:B---3--:R-:W-:Y:S08]  /*9870*/  HMMA.16816.F32 R4, R72.reuse, R76, R4 ;  /* 0x0000004c4804723c */ /* 0x048ff00000001804 */
[C---:B------:R-:W-:Y:S01]  /*9880*/  HMMA.16816.F32 R8, R72.reuse, R78, R8 ;  /* 0x0000004e4808723c */ /* 0x040fe20000001808 */
[----:B------:R-:W2:Y:S07]  /*9890*/  LDSM.16.MT88.4 R76, [R200+0x5800] ;  /* 0x00580000c84c783b */ /* 0x000eae0000004200 */
[C---:B------:R-:W-:Y:S04]  /*98a0*/  HMMA.16816.F32 R12, R72.reuse, R80, R12 ;  /* 0x00000050480c723c */ /* 0x040fe8000000180c */
[--C-:B-1----:R-:W-:Y:S04]  /*98b0*/  FFMA.FTZ R2, R195, c[0x0][0x2d0], -R148.reuse ;  /* 0x0000b400c3027a23 */ /* 0x102fe80000010894 */
[C---:B------:R-:W-:Y:S01]  /*98c0*/  HMMA.16816.F32 R16, R72.reuse, R82, R16 ;  /* 0x000000524810723c */ /* 0x040fe20000001810 */
[----:B------:R1:W3:Y:S01]  /*98d0*/  MUFU.EX2 R161, R2 ;  /* 0x0000000200a17308 */ /* 0x0002e20000000800 */
[----:B------:R-:W3:Y:S06]  /*98e0*/  LDSM.16.MT88.4 R80, [R204+0x5800] ;  /* 0x00580000cc50783b */ /* 0x000eec0000004200 */
[C---:B------:R-:W-:Y:S08]  /*98f0*/  HMMA.16816.F32 R20, R72.reuse, R84, R20 ;  /* 0x000000544814723c */ /* 0x040ff00000001814 */
[C---:B------:R-:W-:Y:S01]  /*9900*/  HMMA.16816.F32 R24, R72.reuse, R86, R24 ;  /* 0x000000564818723c */ /* 0x040fe20000001818 */
[----:B------:R-:W3:Y:S07]  /*9910*/  LDSM.16.MT88.4 R84, [R203+0x5800] ;  /* 0x00580000cb54783b */ /* 0x000eee0000004200 */
        /* <DEDUP_REMOVED lines=8> */
[C---:B---3--:R-:W-:Y:S04]  /*99a0*/  HMMA.16816.F32 R44, R72.reuse, R80, R44 ;  /* 0x00000050482c723c */ /* 0x048fe8000000182c */
[--C-:B-1----:R-:W-:Y:S04]  /*99b0*/  FFMA.FTZ R2, R197, c[0x0][0x2d0], -R149.reuse ;  /* 0x0000b400c5027a23 */ /* 0x102fe80000010895 */
[C---:B------:R-:W-:Y:S01]  /*99c0*/  HMMA.16816.F32 R48, R72.reuse, R82, R48 ;  /* 0x000000524830723c */ /* 0x040fe20000001830 */
[----:B------:R1:W3:Y:S01]  /*99d0*/  MUFU.EX2 R115, R2 ;  /* 0x0000000200737308 */ /* 0x0002e20000000800 */
[----:B------:R-:W2:Y:S06]  /*99e0*/  LDSM.16.MT88.4 R80, [R204+0x2000] ;  /* 0x00200000cc50783b */ /* 0x000eac0000004200 */
[C---:B------:R-:W-:Y:S08]  /*99f0*/  HMMA.16816.F32 R52, R72.reuse, R84, R52 ;  /* 0x000000544834723c */ /* 0x040ff00000001834 */
[C---:B------:R-:W-:Y:S01]  /*9a00*/  HMMA.16816.F32 R56, R72.reuse, R86, R56 ;  /* 0x000000564838723c */ /* 0x040fe20000001838 */
[----:B------:R-:W2:Y:S07]  /*9a10*/  LDSM.16.MT88.4 R84, [R203+0x2000] ;  /* 0x00200000cb54783b */ /* 0x000eae0000004200 */
[C---:B----4-:R-:W-:Y:S04]  /*9a20*/  HMMA.16816.F32 R60, R72.reuse, R88, R60 ;  /* 0x00000058483c723c */ /* 0x050fe8000000183c */
[--C-:B-1----:R-:W-:Y:S04]  /*9a30*/  FFMA.FTZ R2, R198, c[0x0][0x2d0], -R148.reuse ;  /* 0x0000b400c6027a23 */ /* 0x102fe80000010894 */
[----:B------:R-:W-:Y:S01]  /*9a40*/  HMMA.16816.F32 R64, R72, R90, R64 ;  /* 0x0000005a4840723c */ /* 0x000fe20000001840 */
[----:B------:R1:W-:Y:S01]  /*9a50*/  MUFU.EX2 R113, R2 ;  /* 0x0000000200717308 */ /* 0x0003e20000000800 */
[----:B------:R-:W4:Y:S05]  /*9a60*/  LDSM.16.MT88.4 R88, [R206+0x2000] ;  /* 0x00200000ce58783b */ /* 0x000f2a0000004200 */
[----:B------:R-:W-:Y:S02]  /*9a70*/  F2FP.PACK_AB R72, R161, R160 ;  /* 0x000000a0a148723e */ /* 0x000fe400000000ff */
[----:B---3--:R-:W-:Y:S03]  /*9a80*/  F2FP.PACK_AB R73, R115, R114 ;  /* 0x000000727349723e */ /* 0x008fe600000000ff */
[--C-:B-1----:R-:W-:Y:S04]  /*9a90*/  FFMA.FTZ R2, R199, c[0x0][0x2d0], -R148.reuse ;  /* 0x0000b400c7027a23 */ /* 0x102fe80000010894 */
[----:B------:R1:W3:Y:S02]  /*9aa0*/  MUFU.EX2 R159, R2 ;  /* 0x00000002009f7308 */ /* 0x0002e40000000800 */
[----:B-1----:R-:W-:Y:S01]  /*9ab0*/  FFMA.FTZ R2, R230, c[0x0][0x2d0], -R149 ;  /* 0x0000b400e6027a23 */ /* 0x002fe20000010895 */
[----:B---3--:R-:W-:Y:S07]  /*9ac0*/  F2FP.PACK_AB R74, R159, R113 ;  /* 0x000000719f4a723e */ /* 0x008fee00000000ff */
[----:B------:R1:W-:Y:S01]  /*9ad0*/  MUFU.EX2 R112, R2 ;  /* 0x0000000200707308 */ /* 0x0003e20000000800 */
[----:B-----5:R-:W-:Y:S01]  /*9ae0*/  ISETP.GT.AND P0, PT, R192, R168, PT ;  /* 0x000000a8c000720c */ /* 0x020fe20003f04270 */
[----:B------:R-:W-:Y:S02]  /*9af0*/  IMAD.MOV.U32 R192, RZ, RZ, R229 ;  /* 0x000000ffffc07224 */ /* 0x000fe400078e00e5 */
[--C-:B-1----:R-:W-:Y:S06]  /*9b00*/  FFMA.FTZ R2, R231, c[0x0][0x2d0], -R149.reuse ;  /* 0x0000b400e7027a23 */ /* 0x102fec0000010895 */
        /* <DEDUP_REMOVED lines=11> */
[----:B------:R-:W5:Y:S06]  /*9bc0*/  LDSM.16.MT88.4 R80, [R204+0x6000] ;  /* 0x00600000cc50783b */ /* 0x000f6c0000004200 */
        /* <DEDUP_REMOVED lines=11> */
[C---:B-----5:R-:W-:Y:S04]  /*9c80*/  HMMA.16816.F32 R44, R72.reuse, R80, R44 ;  /* 0x00000050482c723c */ /* 0x060fe8000000182c */
[--C-:B-1----:R-:W-:Y:S04]  /*9c90*/  FFMA.FTZ R2, R243, c[0x0][0x2d0], -R149.reuse ;  /* 0x0000b400f3027a23 */ /* 0x102fe80000010895 */
[C---:B------:R-:W-:Y:S01]  /*9ca0*/  HMMA.16816.F32 R48, R72.reuse, R82, R48 ;  /* 0x000000524830723c */ /* 0x040fe20000001830 */
[----:B------:R1:W5:Y:S01]  /*9cb0*/  MUFU.EX2 R122, R2 ;  /* 0x00000002007a7308 */ /* 0x0003620000000800 */
[----:B------:R-:W2:Y:S06]  /*9cc0*/  LDSM.16.MT88.4 R80, [R204+0x2800] ;  /* 0x00280000cc50783b */ /* 0x000eac0000004200 */
[C---:B---3--:R-:W-:Y:S08]  /*9cd0*/  HMMA.16816.F32 R52, R72.reuse, R84, R52 ;  /* 0x000000544834723c */ /* 0x048ff00000001834 */
[C---:B------:R-:W-:Y:S01]  /*9ce0*/  HMMA.16816.F32 R56, R72.reuse, R86, R56 ;  /* 0x000000564838723c */ /* 0x040fe20000001838 */
[----:B------:R-:W3:Y:S07]  /*9cf0*/  LDSM.16.MT88.4 R84, [R203+0x2800] ;  /* 0x00280000cb54783b */ /* 0x000eee0000004200 */
[C---:B----4-:R-:W-:Y:S04]  /*9d00*/  HMMA.16816.F32 R60, R72.reuse, R88, R60 ;  /* 0x00000058483c723c */ /* 0x050fe8000000183c */
[--C-:B-1----:R-:W-:Y:S04]  /*9d10*/  FFMA.FTZ R2, R246, c[0x0][0x2d0], -R148.reuse ;  /* 0x0000b400f6027a23 */ /* 0x102fe80000010894 */
[----:B------:R-:W-:Y:S01]  /*9d20*/  HMMA.16816.F32 R64, R72, R90, R64 ;  /* 0x0000005a4840723c */ /* 0x000fe20000001840 */
[----:B------:R1:W-:Y:S01]  /*9d30*/  MUFU.EX2 R121, R2 ;  /* 0x0000000200797308 */ /* 0x0003e20000000800 */
[----:B------:R-:W4:Y:S05]  /*9d40*/  LDSM.16.MT88.4 R88, [R206+0x2800] ;  /* 0x00280000ce58783b */ /* 0x000f2a0000004200 */
[----:B------:R-:W-:Y:S02]  /*9d50*/  F2FP.PACK_AB R72, R157, R156 ;  /* 0x0000009c9d48723e */ /* 0x000fe400000000ff */
[----:B-----5:R-:W-:Y:S03]  /*9d60*/  F2FP.PACK_AB R73, R122, R123 ;  /* 0x0000007b7a49723e */ /* 0x020fe600000000ff */
[--C-:B-1----:R-:W-:Y:S04]  /*9d70*/  FFMA.FTZ R2, R245, c[0x0][0x2d0], -R148.reuse ;  /* 0x0000b400f5027a23 */ /* 0x102fe80000010894 */
[----:B------:R1:W5:Y:S02]  /*9d80*/  MUFU.EX2 R155, R2 ;  /* 0x00000002009b7308 */ /* 0x0003640000000800 */
[--C-:B-1----:R-:W-:Y:S01]  /*9d90*/  FFMA.FTZ R2, R248, c[0x0][0x2d0], -R149.reuse ;  /* 0x0000b400f8027a23 */ /* 0x102fe20000010895 */
[----:B-----5:R-:W-:Y:S07]  /*9da0*/  F2FP.PACK_AB R74, R155, R121 ;  /* 0x000000799b4a723e */ /* 0x020fee00000000ff */
[----:B------:R1:W-:Y:S02]  /*9db0*/  MUFU.EX2 R120, R2 ;  /* 0x0000000200787308 */ /* 0x0003e40000000800 */
[--C-:B-1----:R-:W-:Y:S08]  /*9dc0*/  FFMA.FTZ R2, R238, c[0x0][0x2d0], -R149.reuse ;  /* 0x0000b400ee027a23 */ /* 0x102ff00000010895 */
[----:B------:R-:W1:Y:S02]  /*9dd0*/  MUFU.EX2 R154, R2 ;  /* 0x00000002009a7308 */ /* 0x000e640000000800 */
[----:B-1----:R-:W-:Y:S01]  /*9de0*/  F2FP.PACK_AB R75, R154, R120 ;  /* 0x000000789a4b723e */ /* 0x002fe200000000ff */
[----:B------:R-:W-:Y:S02]  /*9df0*/  FFMA.FTZ R2, R128, c[0x0][0x2d0], -R148 ;  /* 0x0000b40080027a23 */ /* 0x000fe40000010894 */
[----:B------:R-:W-:Y:S02]  /*9e00*/  IMAD.MOV.U32 R128, RZ, RZ, R92 ;  /* 0x000000ffff807224 */ /* 0x000fe400078e005c */
[----:B------:R-:W1:Y:S03]  /*9e10*/  LDSM.16.MT88.4 R92, [R200+0x6800] ;  /* 0x00680000c85c783b */ /* 0x000e660000004200 */
[----:B------:R5:W-:Y:S01]  /*9e20*/  MUFU.EX2 R153, R2 ;  /* 0x0000000200997308 */ /* 0x000be20000000800 */
[C---:B--2---:R-:W-:Y:S03]  /*9e30*/  HMMA.16816.F32 R4, R72.reuse, R76, R4 ;  /* 0x0000004c4804723c */ /* 0x044fe60000001804 */
[--C-:B------:R-:W-:Y:S02]  /*9e40*/  FFMA.FTZ R0, R128, c[0x0][0x2d0], -R149.reuse ;  /* 0x0000b40080007a23 */ /* 0x100fe40000010895 */
[----:B------:R-:W-:Y:S03]  /*9e50*/  FFMA.FTZ R148, R242, c[0x0][0x2d0], -R148 ;  /* 0x0000b400f2947a23 */ /* 0x000fe60000010894 */
[C---:B------:R-:W-:Y:S01]  /*9e60*/  HMMA.16816.F32 R8, R72.reuse, R78, R8 ;  /* 0x0000004e4808723c */ /* 0x040fe20000001808 */
[----:B------:R-:W2:Y:S01]  /*9e70*/  LDSM.16.MT88.4 R76, [R204+0x6800] ;  /* 0x00680000cc4c783b */ /* 0x000ea20000004200 */
[----:B------:R4:W-:Y:S06]  /*9e80*/  MUFU.EX2 R128, R0 ;  /* 0x0000000000807308 */ /* 0x0009ec0000000800 */
[C---:B------:R-:W-:Y:S04]  /*9e90*/  HMMA.16816.F32 R12, R72.reuse, R80, R12 ;  /* 0x00000050480c723c */ /* 0x040fe8000000180c */
[----:B------:R-:W-:Y:S01]  /*9ea0*/  MUFU.EX2 R148, R148 ;  /* 0x0000009400947308 */ /* 0x000fe20000000800 */
[----:B-----5:R-:W-:Y:S03]  /*9eb0*/  FADD.FTZ R2, R136, R98 ;  /* 0x0000006288027221 */ /* 0x020fe60000010000 */
[C---:B------:R-:W-:Y:S01]  /*9ec0*/  HMMA.16816.F32 R16, R72.reuse, R82, R16 ;  /* 0x000000524810723c */ /* 0x040fe20000001810 */
[----:B------:R-:W5:Y:S03]  /*9ed0*/  LDSM.16.MT88.4 R80, [R203+0x6800] ;  /* 0x00680000cb50783b */ /* 0x000f660000004200 */
[----:B------:R-:W-:Y:S02]  /*9ee0*/  FADD.FTZ R2, R133, R2 ;  /* 0x0000000285027221 */ /* 0x000fe40000010000 */
[----:B------:R-:W-:Y:S02]  /*9ef0*/  MUFU.EX2 R136, R70 ;  /* 0x0000004600887308 */ /* 0x000fe40000000800 */
[C---:B---3--:R-:W-:Y:S04]  /*9f00*/  HMMA.16816.F32 R20, R72.reuse, R84, R20 ;  /* 0x000000544814723c */ /* 0x048fe80000001814 */
[----:B----4-:R-:W-:Y:S04]  /*9f10*/  FFMA.FTZ R0, R150, c[0x0][0x2d0], -R149 ;  /* 0x0000b40096007a23 */ /* 0x010fe80000010895 */
[C---:B------:R-:W-:Y:S01]  /*9f20*/  HMMA.16816.F32 R24, R72.reuse, R86, R24 ;  /* 0x000000564818723c */ /* 0x040fe20000001818 */
[----:B------:R-:W3:Y:S01]  /*9f30*/  LDSM.16.MT88.4 R84, [R206+0x6800] ;  /* 0x00680000ce54783b */ /* 0x000ee20000004200 */
[----:B------:R-:W-:Y:S06]  /*9f40*/  MUFU.EX2 R70, R100 ;  /* 0x0000006400467308 */ /* 0x000fec0000000800 */
[C---:B------:R-:W-:Y:S04]  /*9f50*/  HMMA.16816.F32 R28, R72.reuse, R88, R28 ;  /* 0x00000058481c723c */ /* 0x040fe8000000181c */
[----:B------:R4:W-:Y:S04]  /*9f60*/  MUFU.EX2 R150, R0 ;  /* 0x0000000000967308 */ /* 0x0009e80000000800 */
[C---:B------:R-:W-:Y:S01]  /*9f70*/  HMMA.16816.F32 R32, R72.reuse, R90, R32 ;  /* 0x0000005a4820723c */ /* 0x040fe20000001820 */
[----:B------:R-:W-:Y:S07]  /*9f80*/  LDSM.16.MT88.4 R88, [R203+0x3000] ;  /* 0x00300000cb58783b */ /* 0x000fee0000004200 */
[C---:B-1----:R-:W-:Y:S08]  /*9f90*/  HMMA.16816.F32 R36, R72.reuse, R92, R36 ;  /* 0x0000005c4824723c */ /* 0x042ff00000001824 */
[C---:B------:R-:W-:Y:S01]  /*9fa0*/  HMMA.16816.F32 R40, R72.reuse, R94, R40 ;  /* 0x0000005e4828723c */ /* 0x040fe20000001828 */
[----:B------:R-:W-:Y:S03]  /*9fb0*/  LDSM.16.MT88.4 R92, [R206+0x3000] ;  /* 0x00300000ce5c783b */ /* 0x000fe60000004200 */
[----:B----4-:R-:W-:Y:S02]  /*9fc0*/  FADD.FTZ R0, R137, R3 ;  /* 0x0000000389007221 */ /* 0x010fe40000010000 */
[--C-:B------:R-:W-:Y:S02]  /*9fd0*/  FFMA.FTZ R3, R135, c[0x0][0x2d0], -R149.reuse ;  /* 0x0000b40087037a23 */ /* 0x100fe40000010895 */
[C---:B--2---:R-:W-:Y:S02]  /*9fe0*/  HMMA.16816.F32 R44, R72.reuse, R76, R44 ;  /* 0x0000004c482c723c */ /* 0x044fe4000000182c */
[----:B------:R1:W2:Y:S02]  /*9ff0*/  MUFU.EX2 R137, R3 ;  /* 0x0000000300897308 */ /* 0x0002a40000000800 */
[----:B------:R-:W-:Y:S01]  /*a000*/  FADD.FTZ R0, R132, R0 ;  /* 0x0000000084007221 */ /* 0x000fe20000010000 */
[----:B------:R-:W-:Y:S01]  /*a010*/  MOV R132, R99 ;  /* 0x0000006300847202 */ /* 0x000fe20000000f00 */
[----:B------:R-:W-:Y:S01]  /*a020*/  FFMA.FTZ R149, R71, c[0x0][0x2d0], -R149 ;  /* 0x0000b40047957a23 */ /* 0x000fe20000010895 */
[----:B------:R-:W-:Y:S01]  /*a030*/  LDSM.16.MT88.4 R96, [R204+0x7000] ;  /* 0x00700000cc60783b */ /* 0x000fe20000004200 */
[C---:B------:R-:W-:Y:S04]  /*a040*/  HMMA.16816.F32 R48, R72.reuse, R78, R48 ;  /* 0x0000004e4830723c */ /* 0x040fe80000001830 */
[----:B------:R-:W4:Y:S01]  /*a050*/  MUFU.EX2 R71, R101 ;  /* 0x0000006500477308 */ /* 0x000f220000000800 */
[----:B------:R-:W-:Y:S02]  /*a060*/  FADD.FTZ R0, R119, R0 ;  /* 0x0000000077007221 */ /* 0x000fe40000010000 */
[----:B------:R-:W4:Y:S01]  /*a070*/  LDSM.16.MT88.4 R76, [R200+0x3000] ;  /* 0x00300000c84c783b */ /* 0x000f220000004200 */
[C---:B-----5:R-:W-:Y:S04]  /*a080*/  HMMA.16816.F32 R52, R72.reuse, R80, R52 ;  /* 0x000000504834723c */ /* 0x060fe80000001834 */
[----:B------:R-:W-:Y:S01]  /*a090*/  FADD.FTZ R2, R132, R2 ;  /* 0x0000000284027221 */ /* 0x000fe20000010000 */
[----:B------:R-:W-:Y:S01]  /*a0a0*/  F2FP.PACK_AB R132, R138, R139 ;  /* 0x0000008b8a84723e */ /* 0x000fe200000000ff */
[----:B------:R-:W5:Y:S02]  /*a0b0*/  MUFU.EX2 R149, R149 ;  /* 0x0000009500957308 */ /* 0x000f640000000800 */
[C---:B------:R-:W-:Y:S01]  /*a0c0*/  HMMA.16816.F32 R56, R72.reuse, R82, R56 ;  /* 0x000000524838723c */ /* 0x040fe20000001838 */
[----:B------:R-:W5:Y:S03]  /*a0d0*/  LDSM.16.MT88.4 R80, [R204+0x3000] ;  /* 0x00300000cc50783b */ /* 0x000f660000004200 */
[----:B-1----:R-:W-:Y:S01]  /*a0e0*/  FADD.FTZ R3, R110, R2 ;  /* 0x000000026e037221 */ /* 0x002fe20000010000 */
[----:B--2---:R-:W-:Y:S01]  /*a0f0*/  F2FP.PACK_AB R133, R136, R137 ;  /* 0x000000898885723e */ /* 0x004fe200000000ff */
[----:B------:R-:W-:Y:S02]  /*a100*/  FADD.FTZ R2, R111, R0 ;  /* 0x000000006f027221 */ /* 0x000fe40000010000 */
[C---:B---3--:R-:W-:Y:S04]  /*a110*/  HMMA.16816.F32 R60, R72.reuse, R84, R60 ;  /* 0x00000054483c723c */ /* 0x048fe8000000183c */
[----:B------:R-:W-:Y:S01]  /*a120*/  FADD.FTZ R0, R109, R3 ;  /* 0x000000036d007221 */ /* 0x000fe20000010000 */
[----:B----4-:R-:W-:Y:S01]  /*a130*/  F2FP.PACK_AB R134, R148, R71 ;  /* 0x000000479486723e */ /* 0x010fe200000000ff */
[----:B------:R-:W-:Y:S02]  /*a140*/  FADD.FTZ R2, R103, R2 ;  /* 0x0000000267027221 */ /* 0x000fe40000010000 */
[----:B------:R-:W-:Y:S01]  /*a150*/  HMMA.16816.F32 R64, R72, R86, R64 ;  /* 0x000000564840723c */ /* 0x000fe20000001840 */
[----:B------:R-:W1:Y:S03]  /*a160*/  LDSM.16.MT88.4 R84, [R200+0x7000] ;  /* 0x00700000c854783b */ /* 0x000e660000004200 */
[----:B------:R-:W-:Y:S02]  /*a170*/  FADD.FTZ R0, R102, R0 ;  /* 0x0000000066007221 */ /* 0x000fe40000010000 */
[----:B------:R-:W-:Y:S01]  /*a180*/  FADD.FTZ R2, R108, R2 ;  /* 0x000000026c027221 */ /* 0x000fe20000010000 */
[----:B------:R-:W-:Y:S01]  /*a190*/  F2FP.PACK_AB R72, R152, R153 ;  /* 0x000000999848723e */ /* 0x000fe200000000ff */
[----:B------:R-:W-:Y:S01]  /*a1a0*/  FADD.FTZ R0, R118, R0 ;  /* 0x0000000076007221 */ /* 0x000fe20000010000 */
[----:B------:R-:W-:Y:S01]  /*a1b0*/  F2FP.PACK_AB R73, R130, R131 ;  /* 0x000000838249723e */ /* 0x000fe200000000ff */
[----:B------:R-:W-:Y:S02]  /*a1c0*/  LDSM.16.MT88.4 R100, [R206+0x3800] ;  /* 0x00380000ce64783b */ /* 0x000fe40000004200 */
[----:B------:R-:W-:Y:S01]  /*a1d0*/  F2FP.PACK_AB R74, R151, R129 ;  /* 0x00000081974a723e */ /* 0x000fe200000000ff */
[----:B------:R-:W-:Y:S01]  /*a1e0*/  FADD.FTZ R2, R117, R2 ;  /* 0x0000000275027221 */ /* 0x000fe20000010000 */
[----:B------:R-:W-:Y:S01]  /*a1f0*/  F2FP.PACK_AB R75, R150, R128 ;  /* 0x00000080964b723e */ /* 0x000fe200000000ff */
[----:B------:R-:W-:Y:S01]  /*a200*/  FADD.FTZ R0, R116, R0 ;  /* 0x0000000074007221 */ /* 0x000fe20000010000 */
[----:B-----5:R-:W-:Y:S01]  /*a210*/  F2FP.PACK_AB R135, R149, R70 ;  /* 0x000000469587723e */ /* 0x020fe200000000ff */
[----:B------:R-:W-:Y:S01]  /*a220*/  FADD.FTZ R2, R237, R2 ;  /* 0x00000002ed027221 */ /* 0x000fe20000010000 */
[----:B------:R-:W-:Y:S01]  /*a230*/  LDSM.16.MT88.4 R108, [R200+0x7800] ;  /* 0x00780000c86c783b */ /* 0x000fe20000004200 */
[----:B------:R-:W-:Y:S02]  /*a240*/  FADD.FTZ R0, R235, R0 ;  /* 0x00000000eb007221 */ /* 0x000fe40000010000 */
[C---:B------:R-:W-:Y:S03]  /*a250*/  HMMA.16816.F32 R4, R72.reuse, R76, R4 ;  /* 0x0000004c4804723c */ /* 0x040fe60000001804 */
[----:B------:R-:W-:Y:S02]  /*a260*/  FADD.FTZ R0, R126, R0 ;  /* 0x000000007e007221 */ /* 0x000fe40000010000 */
[----:B------:R-:W-:Y:S01]  /*a270*/  LDSM.16.MT88.4 R116, [R204+0x7800] ;  /* 0x00780000cc74783b */ /* 0x000fe20000004200 */
[----:B------:R-:W-:Y:S02]  /*a280*/  FADD.FTZ R2, R234, R2 ;  /* 0x00000002ea027221 */ /* 0x000fe40000010000 */
[C---:B------:R-:W-:Y:S04]  /*a290*/  HMMA.16816.F32 R8, R72.reuse, R78, R8 ;  /* 0x0000004e4808723c */ /* 0x040fe80000001808 */
[----:B------:R-:W-:Y:S01]  /*a2a0*/  FADD.FTZ R2, R127, R2 ;  /* 0x000000027f027221 */ /* 0x000fe20000010000 */
[----:B------:R-:W2:Y:S01]  /*a2b0*/  LDSM.16.MT88.4 R76, [R203+0x7000] ;  /* 0x00700000cb4c783b */ /* 0x000ea20000004200 */
[----:B------:R-:W-:Y:S02]  /*a2c0*/  FADD.FTZ R0, R125, R0 ;  /* 0x000000007d007221 */ /* 0x000fe40000010000 */
[C---:B------:R-:W-:Y:S04]  /*a2d0*/  HMMA.16816.F32 R12, R72.reuse, R80, R12 ;  /* 0x00000050480c723c */ /* 0x040fe8000000180c */
[----:B------:R-:W-:Y:S02]  /*a2e0*/  FADD.FTZ R2, R124, R2 ;  /* 0x000000027c027221 */ /* 0x000fe40000010000 */
[----:B------:R-:W-:Y:S01]  /*a2f0*/  LDSM.16.MT88.4 R124, [R203+0x7800] ;  /* 0x00780000cb7c783b */ /* 0x000fe20000004200 */
[----:B------:R-:W-:Y:S01]  /*a300*/  FADD.FTZ R0, R106, R0 ;  /* 0x000000006a007221 */ /* 0x000fe20000010000 */
[C---:B------:R-:W-:Y:S04]  /*a310*/  HMMA.16816.F32 R16, R72.reuse, R82, R16 ;  /* 0x000000524810723c */ /* 0x040fe80000001810 */
[----:B------:R-:W-:Y:S02]  /*a320*/  FADD.FTZ R2, R193, R2 ;  /* 0x00000002c1027221 */ /* 0x000fe40000010000 */
[----:B------:R-:W3:Y:S01]  /*a330*/  LDSM.16.MT88.4 R80, [R206+0x7000] ;  /* 0x00700000ce50783b */ /* 0x000ee20000004200 */
[----:B------:R-:W-:Y:S01]  /*a340*/  FADD.FTZ R0, R107, R0 ;  /* 0x000000006b007221 */ /* 0x000fe20000010000 */
[C---:B------:R-:W-:Y:S04]  /*a350*/  HMMA.16816.F32 R20, R72.reuse, R88, R20 ;  /* 0x000000584814723c */ /* 0x040fe80000001814 */
[----:B------:R-:W-:Y:S02]  /*a360*/  FADD.FTZ R2, R105, R2 ;  /* 0x0000000269027221 */ /* 0x000fe40000010000 */
[----:B------:R-:W-:Y:S02]  /*a370*/  FADD.FTZ R0, R104, R0 ;  /* 0x0000000068007221 */ /* 0x000fe40000010000 */
[C---:B------:R-:W-:Y:S01]  /*a380*/  HMMA.16816.F32 R24, R72.reuse, R90, R24 ;  /* 0x0000005a4818723c */ /* 0x040fe20000001818 */
[----:B------:R-:W-:Y:S03]  /*a390*/  LDSM.16.MT88.4 R88, [R204+0x3800] ;  /* 0x00380000cc58783b */ /* 0x000fe60000004200 */
[----:B------:R-:W-:Y:S02]  /*a3a0*/  FADD.FTZ R2, R163, R2 ;  /* 0x00000002a3027221 */ /* 0x000fe40000010000 */
[----:B------:R-:W-:Y:S02]  /*a3b0*/  FADD.FTZ R0, R162, R0 ;  /* 0x00000000a2007221 */ /* 0x000fe40000010000 */
[C---:B------:R-:W-:Y:S04]  /*a3c0*/  HMMA.16816.F32 R28, R72.reuse, R92, R28 ;  /* 0x0000005c481c723c */ /* 0x040fe8000000181c */
[----:B------:R-:W-:Y:S02]  /*a3d0*/  FADD.FTZ R2, R160, R2 ;  /* 0x00000002a0027221 */ /* 0x000fe40000010000 */
[----:B------:R-:W-:Y:S02]  /*a3e0*/  FADD.FTZ R0, R114, R0 ;  /* 0x0000000072007221 */ /* 0x000fe40000010000 */
[C---:B------:R-:W-:Y:S01]  /*a3f0*/  HMMA.16816.F32 R32, R72.reuse, R94, R32 ;  /* 0x0000005e4820723c */ /* 0x040fe20000001820 */
[----:B------:R-:W-:Y:S03]  /*a400*/  LDSM.16.MT88.4 R92, [R203+0x3800] ;  /* 0x00380000cb5c783b */ /* 0x000fe60000004200 */
[----:B------:R-:W-:Y:S02]  /*a410*/  FADD.FTZ R2, R161, R2 ;  /* 0x00000002a1027221 */ /* 0x000fe40000010000 */
[----:B------:R-:W-:Y:S02]  /*a420*/  FADD.FTZ R0, R115, R0 ;  /* 0x0000000073007221 */ /* 0x000fe40000010000 */
[C---:B-1----:R-:W-:Y:S04]  /*a430*/  HMMA.16816.F32 R36, R72.reuse, R84, R36 ;  /* 0x000000544824723c */ /* 0x042fe80000001824 */
[----:B------:R-:W-:Y:S02]  /*a440*/  FADD.FTZ R2, R113, R2 ;  /* 0x0000000271027221 */ /* 0x000fe40000010000 */
[----:B------:R-:W-:Y:S02]  /*a450*/  FADD.FTZ R0, R112, R0 ;  /* 0x0000000070007221 */ /* 0x000fe40000010000 */
[C---:B------:R-:W-:Y:S01]  /*a460*/  HMMA.16816.F32 R40, R72.reuse, R86, R40 ;  /* 0x000000564828723c */ /* 0x040fe20000001828 */
[----:B------:R-:W1:Y:S03]  /*a470*/  LDSM.16.MT88.4 R84, [R200+0x3800] ;  /* 0x00380000c854783b */ /* 0x000e660000004200 */
[----:B------:R-:W-:Y:S02]  /*a480*/  FADD.FTZ R2, R159, R2 ;  /* 0x000000029f027221 */ /* 0x000fe40000010000 */
[----:B------:R-:W-:Y:S02]  /*a490*/  FADD.FTZ R0, R158, R0 ;  /* 0x000000009e007221 */ /* 0x000fe40000010000 */
[C---:B------:R-:W-:Y:S04]  /*a4a0*/  HMMA.16816.F32 R44, R72.reuse, R96, R44 ;  /* 0x00000060482c723c */ /* 0x040fe8000000182c */
[----:B------:R-:W-:Y:S02]  /*a4b0*/  FADD.FTZ R2, R156, R2 ;  /* 0x000000029c027221 */ /* 0x000fe40000010000 */
[----:B------:R-:W-:Y:S02]  /*a4c0*/  FADD.FTZ R0, R123, R0 ;  /* 0x000000007b007221 */ /* 0x000fe40000010000 */
[C---:B------:R-:W-:Y:S04]  /*a4d0*/  HMMA.16816.F32 R48, R72.reuse, R98, R48 ;  /* 0x000000624830723c */ /* 0x040fe80000001830 */
[----:B------:R-:W-:Y:S02]  /*a4e0*/  FADD.FTZ R2, R157, R2 ;  /* 0x000000029d027221 */ /* 0x000fe40000010000 */
[----:B------:R-:W-:Y:S02]  /*a4f0*/  FADD.FTZ R0, R122, R0 ;  /* 0x000000007a007221 */ /* 0x000fe40000010000 */
[C---:B--2---:R-:W-:Y:S04]  /*a500*/  HMMA.16816.F32 R52, R72.reuse, R76, R52 ;  /* 0x0000004c4834723c */ /* 0x044fe80000001834 */
[----:B------:R-:W-:Y:S02]  /*a510*/  FADD.FTZ R2, R121, R2 ;  /* 0x0000000279027221 */ /* 0x000fe40000010000 */
[----:B------:R-:W-:Y:S02]  /*a520*/  FADD.FTZ R0, R120, R0 ;  /* 0x0000000078007221 */ /* 0x000fe40000010000 */
[C---:B------:R-:W-:Y:S04]  /*a530*/  HMMA.16816.F32 R56, R72.reuse, R78, R56 ;  /* 0x0000004e4838723c */ /* 0x040fe80000001838 */
[----:B------:R-:W-:Y:S02]  /*a540*/  FADD.FTZ R2, R155, R2 ;  /* 0x000000029b027221 */ /* 0x000fe40000010000 */
[----:B------:R-:W-:Y:S02]  /*a550*/  FADD.FTZ R0, R154, R0 ;  /* 0x000000009a007221 */ /* 0x000fe40000010000 */
[C---:B---3--:R-:W-:Y:S04]  /*a560*/  HMMA.16816.F32 R60, R72.reuse, R80, R60 ;  /* 0x00000050483c723c */ /* 0x048fe8000000183c */
[----:B------:R-:W-:Y:S02]  /*a570*/  FADD.FTZ R2, R153, R2 ;  /* 0x0000000299027221 */ /* 0x000fe40000010000 */
[----:B------:R-:W-:Y:S02]  /*a580*/  FADD.FTZ R0, R131, R0 ;  /* 0x0000000083007221 */ /* 0x000fe40000010000 */
[----:B------:R-:W-:Y:S04]  /*a590*/  HMMA.16816.F32 R64, R72, R82, R64 ;  /* 0x000000524840723c */ /* 0x000fe80000001840 */
[----:B------:R-:W-:Y:S02]  /*a5a0*/  FADD.FTZ R2, R152, R2 ;  /* 0x0000000298027221 */ /* 0x000fe40000010000 */
[----:B------:R-:W-:Y:S02]  /*a5b0*/  FADD.FTZ R0, R130, R0 ;  /* 0x0000000082007221 */ /* 0x000fe40000010000 */
[C---:B-1----:R-:W-:Y:S01]  /*a5c0*/  HMMA.16816.F32 R72, R132.reuse, R84, R4 ;  /* 0x000000548448723c */ /* 0x042fe20000001804 */
[----:B------:R-:W1:Y:S04]  /*a5d0*/  LDSM.16.MT88.4 R4, [R206+0x7800] ;  /* 0x00780000ce04783b */ /* 0x000e680000004200 */
[----:B------:R-:W-:Y:S02]  /*a5e0*/  FADD.FTZ R2, R129, R2 ;  /* 0x0000000281027221 */ /* 0x000fe40000010000 */
[----:B------:R-:W-:Y:S01]  /*a5f0*/  FADD.FTZ R0, R128, R0 ;  /* 0x0000000080007221 */ /* 0x000fe20000010000 */
[C---:B------:R-:W-:Y:S04]  /*a600*/  HMMA.16816.F32 R76, R132.reuse, R86, R8 ;  /* 0x00000056844c723c */ /* 0x040fe80000001808 */
        /* <DEDUP_REMOVED lines=10> */
[----:B------:R-:W-:Y:S01]  /*a6b0*/  FADD.FTZ R0, R70, R3 ;  /* 0x0000000346007221 */ /* 0x000fe20000010000 */
[----:B------:R-:W-:Y:S01]  /*a6c0*/  MOV R70, R68 ;  /* 0x0000004400467202 */ /* 0x000fe20000000f00 */
[C---:B------:R-:W-:Y:S04]  /*a6d0*/  HMMA.16816.F32 R92, R132.reuse, R94, R24 ;  /* 0x0000005e845c723c */ /* 0x040fe80000001818 */
[----:B------:R-:W-:Y:S01]  /*a6e0*/  FADD.FTZ R2, R148, R2 ;  /* 0x0000000294027221 */ /* 0x000fe20000010000 */
[----:B------:R-:W-:Y:S01]  /*a6f0*/  MOV R3, R69 ;  /* 0x0000004500037202 */ /* 0x000fe20000000f00 */
[----:B------:R-:W-:Y:S02]  /*a700*/  FADD.FTZ R0, R149, R0 ;  /* 0x0000000095007221 */ /* 0x000fe40000010000 */
[C---:B------:R-:W-:Y:S01]  /*a710*/  HMMA.16816.F32 R96, R132.reuse, R100, R28 ;  /* 0x000000648460723c */ /* 0x040fe2000000181c */
[----:B------:R2:W-:Y:S04]  /*a720*/  STL [R1+0x4], R2 ;  /* 0x0000040201007387 */ /* 0x0005e80000100800 */
[----:B------:R2:W-:Y:S03]  /*a730*/  STL [R1+0x10], R0 ;  /* 0x0000100001007387 */ /* 0x0005e60000100800 */
        /* <DEDUP_REMOVED lines=8> */
[----:B------:R-:W-:Y:S01]  /*a7c0*/  HMMA.16816.F32 R132, R132, R6, R64 ;  /* 0x000000068484723c */ /* 0x000fe20000001840 */
[----:B--2---:R-:W-:-:S07]  /*a7d0*/  @P0 BRA `(.L_x_444) ;  /* 0xffffb77000000947 */ /* 0x004fce000383ffff */
.L_x_443:
[----:B------:R-:W-:-:S13]  /*a7e0*/  ISETP.GE.AND P0, PT, R229, RZ, PT ;  /* 0x000000ffe500720c */ /* 0x000fda0003f06270 */
[----:B------:R-:W-:Y:S05]  /*a7f0*/  @!P0 BRA `(.L_x_445) ;  /* 0x00003f7000008947 */ /* 0x000fea0003800000 */
[----:B------:R-:W-:Y:S02]  /*a800*/  MOV R71, R68 ;  /* 0x0000004400477202 */ /* 0x000fe40000000f00 */
[----:B------:R-:W-:Y:S02]  /*a810*/  MOV R70, R69 ;  /* 0x0000004500467202 */ /* 0x000fe40000000f00 */
.L_x_446:
[----:B------:R-:W2:Y:S01]  /*a820*/  LDL.64 R38, [R1+0x20] ;  /* 0x0000200001267983 */ /* 0x000ea20000100a00 */
[----:B------:R-:W-:Y:S04]  /*a830*/  DEPBAR.LE SB0, 0x0 ;  /* 0x000080000000791a */ /* 0x000fe80000000000 */
[----:B------:R-:W-:Y:S01]  /*a840*/  WARPSYNC 0xffffffff ;  /* 0xffffffff00007948 */ /* 0x000fe20003800000 */
[----:B------:R-:W3:Y:S01]  /*a850*/  LDL R37, [R1+0x28] ;  /* 0x0000280001257983 */ /* 0x000ee20000100800 */
[----:B-1----:R-:W-:Y:S01]  /*a860*/  SHF.R.S32.HI R0, RZ, 0x1f, R229 ;  /* 0x0000001fff007819 */ /* 0x002fe200000114e5 */
[C---:B------:R-:W-:Y:S01]  /*a870*/  IMAD.WIDE.U32 R2, R229.reuse, c[0x0][0x208], RZ ;  /* 0x00008200e5027a25 */ /* 0x040fe200078e00ff */
[----:B------:R-:W-:Y:S01]  /*a880*/  MOV R230, 0x6 ;  /* 0x0000000600e67802 */ /* 0x000fe20000000f00 */
[----:B------:R-:W4:Y:S02]  /*a890*/  LDL.64 R46, [R1+0x8] ;  /* 0x00000800012e7983 */ /* 0x000f240000100a00 */
[----:B------:R-:W-:Y:S01]  /*a8a0*/  IMAD R0, R0, c[0x0][0x208], RZ ;  /* 0x0000820000007a24 */ /* 0x000fe200078e02ff */
[C---:B------:R-:W-:Y:S03]  /*a8b0*/  SHF.L.U32 R36, R2.reuse, 0x7, RZ ;  /* 0x0000000702247819 */ /* 0x040fe600000006ff */
[----:B------:R-:W-:Y:S01]  /*a8c0*/  BAR.SYNC.DEFER_BLOCKING 0x0 ;  /* 0x0000000000007b1d */ /* 0x000fe20000010000 */
[----:B------:R-:W-:Y:S05]  /*a8d0*/  IMAD R0, R229, c[0x0][0x20c], R0 ;  /* 0x00008300e5007a24 */ /* 0x000fea00078e0200 */
[----:B------:R-:W-:Y:S04]  /*a8e0*/  IADD3 R3, R3, R0, RZ ;  /* 0x0000000003037210 */ /* 0x000fe80007ffe0ff */
[----:B------:R-:W-:Y:S01]  /*a8f0*/  SHF.L.U64.HI R2, R2, 0x7, R3 ;  /* 0x0000000702027819 */ /* 0x000fe20000010203 */
[----:B------:R-:W1:Y:S08]  /*a900*/  LDSM.16.M88.4 R8, [R201] ;  /* 0x00000000c908783b */ /* 0x000e700000000200 */
[----:B------:R-:W5:Y:S08]  /*a910*/  LDSM.16.M88.4 R16, [R201+0x800] ;  /* 0x00080000c910783b */ /* 0x000f700000000200 */
[----:B------:R-:W5:Y:S08]  /*a920*/  LDSM.16.M88.4 R24, [R201+0x1000] ;  /* 0x00100000c918783b */ /* 0x000f700000000200 */
[----:B------:R-:W5:Y:S08]  /*a930*/  LDSM.16.M88.4 R32, [R201+0x1800] ;  /* 0x00180000c920783b */ /* 0x000f700000000200 */
[----:B------:R-:W2:Y:S01]  /*a940*/  LDSM.16.M88.4 R40, [R201+0x2000] ;  /* 0x00200000c928783b */ /* 0x000ea20000000200 */
        /* <DEDUP_REMOVED lines=11> */
[----:B------:R-:W1:Y:S01]  /*aa00*/  LDSM.16.M88.4 R152, [R221] ;  /* 0x00000000dd98783b */ /* 0x000e620000000200 */
[C---:B------:R-:W-:Y:S07]  /*aa10*/  HMMA.16816.F32 R28, R140.reuse, R32, RZ ;  /* 0x000000208c1c723c */ /* 0x040fee00000018ff */
[----:B------:R-:W1:Y:S01]  /*aa20*/  LDSM.16.M88.4 R156, [R220] ;  /* 0x00000000dc9c783b */ /* 0x000e620000000200 */
[C---:B------:R-:W-:Y:S07]  /*aa30*/  HMMA.16816.F32 R32, R140.reuse, R34, RZ ;  /* 0x000000228c20723c */ /* 0x040fee00000018ff */
[----:B------:R-:W1:Y:S08]  /*aa40*/  LDSM.16.M88.4 R160, [R219] ;  /* 0x00000000dba0783b */ /* 0x000e700000000200 */
[----:B------:R-:W1:Y:S08]  /*aa50*/  LDSM.16.M88.4 R168, [R218] ;  /* 0x00000000daa8783b */ /* 0x000e700000000200 */
[----:B------:R-:W1:Y:S08]  /*aa60*/  LDSM.16.M88.4 R192, [R217] ;  /* 0x00000000d9c0783b */ /* 0x000e700000000200 */
[----:B------:R-:W1:Y:S01]  /*aa70*/  LDSM.16.M88.4 R196, [R216] ;  /* 0x00000000d8c4783b */ /* 0x000e620000000200 */
[----:B--2---:R-:W-:Y:S04]  /*aa80*/  IADD3 R0, P1, R36, R38, RZ ;  /* 0x0000002624007210 */ /* 0x004fe80007f3e0ff */
[----:B------:R-:W-:Y:S02]  /*aa90*/  LEA R44, P0, R0, c[0x0][0x1f8], 0x1 ;  /* 0x00007e00002c7a11 */ /* 0x000fe400078008ff */
[----:B---3--:R-:W-:Y:S04]  /*aaa0*/  IADD3.X R3, R2, R37, RZ, P1, !PT ;  /* 0x0000002502037210 */ /* 0x008fe80000ffe4ff */
[----:B------:R-:W-:Y:S02]  /*aab0*/  LEA.HI.X R45, R0, c[0x0][0x1fc], R3, 0x1, P0 ;  /* 0x00007f00002d7a11 */ /* 0x000fe400000f0c03 */
[----:B----4-:R-:W-:Y:S02]  /*aac0*/  ISETP.GE.AND P0, PT, R46, c[0x0][0x1d4], PT ;  /* 0x000075002e007a0c */ /* 0x010fe40003f06270 */
[----:B------:R-:W-:Y:S02]  /*aad0*/  IADD3 R0, P3, P2, R36, 0x40, R38 ;  /* 0x0000004024007810 */ /* 0x000fe40007a7e026 */
[----:B------:R-:W-:Y:S02]  /*aae0*/  MOV R3, c[0x0][0x208] ;  /* 0x0000820000037a02 */ /* 0x000fe40000000f00 */
[----:B------:R-:W-:Y:S02]  /*aaf0*/  LEA R54, P1, R0, c[0x0][0x1f8], 0x1 ;  /* 0x00007e0000367a11 */ /* 0x000fe400078208ff */
[----:B------:R-:W-:Y:S02]  /*ab00*/  IADD3.X R2, R2, RZ, R37, P3, P2 ;  /* 0x000000ff02027210 */ /* 0x000fe40001fe4425 */
[C---:B------:R-:W-:Y:S01]  /*ab10*/  HMMA.16816.F32 R36, R140.reuse, R40, RZ ;  /* 0x000000288c24723c */ /* 0x040fe200000018ff */
[C---:B------:R-:W-:Y:S02]  /*ab20*/  SHF.L.U32 R60, R3.reuse, 0x6, RZ ;  /* 0x00000006033c7819 */ /* 0x040fe400000006ff */
[----:B------:R-:W-:Y:S01]  /*ab30*/  @!PT LDS RZ, [RZ] ;  /* 0x00000000fffff984 */ /* 0x000fe20000000800 */
[----:B------:R-:W-:Y:S01]  /*ab40*/  @!PT LDS RZ, [RZ] ;  /* 0x00000000fffff984 */ /* 0x000fe20000000800 */
[----:B------:R-:W-:Y:S01]  /*ab50*/  @!PT LDS RZ, [RZ] ;  /* 0x00000000fffff984 */ /* 0x000fe20000000800 */
[----:B------:R1:W-:Y:S01]  /*ab60*/  LDGSTS.E.BYPASS.LTC128B.128 [R228+0x100], [R44.64], !P0 ;  /* 0x001000002ce47fae */ /* 0x0003e2000c101d46 */
[----:B------:R-:W-:Y:S02]  /*ab70*/  LEA.HI.X R55, R0, c[0x0][0x1fc], R2, 0x1, P1 ;  /* 0x00007f0000377a11 */ /* 0x000fe400008f0c02 */
[----:B------:R-:W-:Y:S02]  /*ab80*/  IADD3 R2, P1, R44, R60, RZ ;  /* 0x0000003c2c027210 */ /* 0x000fe40007f3e0ff */
[C---:B------:R-:W-:Y:S01]  /*ab90*/  HMMA.16816.F32 R40, R140.reuse, R42, RZ ;  /* 0x0000002a8c28723c */ /* 0x040fe200000018ff */
[----:B------:R-:W-:Y:S02]  /*aba0*/  SHF.L.U64.HI R0, R3, R230, c[0x0][0x20c] ;  /* 0x0000830003007619 */ /* 0x000fe400000102e6 */
[----:B------:R2:W-:Y:S01]  /*abb0*/  LDGSTS.E.BYPASS.LTC128B.128 [R228+0x4100], [R54.64], !P6 ;  /* 0x0410000036e47fae */ /* 0x0005e2000f101d46 */
[----:B------:R-:W-:Y:S02]  /*abc0*/  IADD3 R52, P2, R2, R60, RZ ;  /* 0x0000003c02347210 */ /* 0x000fe40007f5e0ff */
[----:B------:R-:W-:Y:S02]  /*abd0*/  IADD3.X R3, R45, R0, RZ, P1, !PT ;  /* 0x000000002d037210 */ /* 0x000fe40000ffe4ff */
[----:B------:R-:W-:Y:S03]  /*abe0*/  IADD3 R60, P1, R52, R60, RZ ;  /* 0x0000003c343c7210 */ /* 0x000fe60007f3e0ff */
[----:B------:R3:W-:Y:S01]  /*abf0*/  LDGSTS.E.BYPASS.LTC128B.128 [R228+0x1100], [R2.64], !P0 ;  /* 0x0110000002e47fae */ /* 0x0007e2000c101d46 */
[-C--:B------:R-:W-:Y:S04]  /*ac00*/  IADD3.X R53, R3, R0.reuse, RZ, P2, !PT ;  /* 0x0000000003357210 */ /* 0x080fe800017fe4ff */
[----:B------:R-:W-:Y:S02]  /*ac10*/  IADD3.X R61, R53, R0, RZ, P1, !PT ;  /* 0x00000000353d7210 */ /* 0x000fe40000ffe4ff */
[C---:B------:R-:W-:Y:S01]  /*ac20*/  ISETP.GT.AND P1, PT, R229.reuse, RZ, PT ;  /* 0x000000ffe500720c */ /* 0x040fe20003f24270 */
[----:B------:R3:W-:Y:S01]  /*ac30*/  LDGSTS.E.BYPASS.LTC128B.128 [R228+0x5100], [R2.64+0x80], !P6 ;  /* 0x0510008002e47fae */ /* 0x0007e2000f101d46 */
[----:B------:R-:W-:Y:S01]  /*ac40*/  IADD3 R229, R229, -0x1, RZ ;  /* 0xffffffffe5e57810 */ /* 0x000fe20007ffe0ff */
[C---:B-1----:R-:W-:Y:S06]  /*ac50*/  HMMA.16816.F32 R44, R140.reuse, R48, RZ ;  /* 0x000000308c2c723c */ /* 0x042fec00000018ff */
[----:B------:R2:W-:Y:S02]  /*ac60*/  LDGSTS.E.BYPASS.LTC128B.128 [R228+0x2100], [R52.64], !P0 ;  /* 0x0210000034e47fae */ /* 0x0005e4000c101d46 */
[C---:B------:R-:W-:Y:S06]  /*ac70*/  HMMA.16816.F32 R48, R140.reuse, R50, RZ ;  /* 0x000000328c30723c */ /* 0x040fec00000018ff */
[----:B------:R2:W-:Y:S08]  /*ac80*/  LDGSTS.E.BYPASS.LTC128B.128 [R228+0x6100], [R52.64+0x80], !P6 ;  /* 0x0610008034e47fae */ /* 0x0005f0000f101d46 */
[----:B------:R5:W-:Y:S08]  /*ac90*/  LDGSTS.E.BYPASS.LTC128B.128 [R228+0x3100], [R60.64], !P0 ;  /* 0x031000003ce47fae */ /* 0x000bf0000c101d46 */
[----:B------:R5:W-:Y:S08]  /*aca0*/  LDGSTS.E.BYPASS.LTC128B.128 [R228+0x7100], [R60.64+0x80], !P6 ;  /* 0x071000803ce47fae */ /* 0x000bf0000f101d46 */
[----:B------:R-:W0:Y:S01]  /*acb0*/  LDGDEPBAR ;  /* 0x00000000000079af */ /* 0x000e220000000000 */
[C---:B--2---:R-:W-:Y:S08]  /*acc0*/  HMMA.16816.F32 R52, R140.reuse, R56, RZ ;  /* 0x000000388c34723c */ /* 0x044ff000000018ff */
        /* <DEDUP_REMOVED lines=8> */
[----:B------:R-:W2:Y:S07]  /*ad50*/  LDSM.16.M88.4 R148, [R205+0x800] ;  /* 0x00080000cd94783b */ /* 0x000eae0000000200 */
[C---:B------:R-:W-:Y:S08]  /*ad60*/  HMMA.16816.F32 R20, R144.reuse, R152, R20 ;  /* 0x000000989014723c */ /* 0x040ff00000001814 */
        /* <DEDUP_REMOVED lines=10> */
[----:B------:R-:W2:Y:S07]  /*ae10*/  LDSM.16.M88.4 R168, [R205+0x2800] ;  /* 0x00280000cda8783b */ /* 0x000eae0000000200 */
[C---:B------:R-:W-:Y:S08]  /*ae20*/  HMMA.16816.F32 R52, R144.reuse, R192, R52 ;  /* 0x000000c09034723c */ /* 0x040ff00000001834 */
[C---:B------:R-:W-:Y:S01]  /*ae30*/  HMMA.16816.F32 R56, R144.reuse, R194, R56 ;  /* 0x000000c29038723c */ /* 0x040fe20000001838 */
[----:B------:R-:W-:Y:S07]  /*ae40*/  LDSM.16.M88.4 R192, [R202+0x1000] ;  /* 0x00100000cac0783b */ /* 0x000fee0000000200 */
[C---:B------:R-:W-:Y:S08]  /*ae50*/  HMMA.16816.F32 R60, R144.reuse, R196, R60 ;  /* 0x000000c4903c723c */ /* 0x040ff0000000183c */
[----:B------:R-:W-:Y:S08]  /*ae60*/  HMMA.16816.F32 R64, R144, R198, R64 ;  /* 0x000000c69040723c */ /* 0x000ff00000001840 */
[C---:B-1----:R-:W-:Y:S08]  /*ae70*/  HMMA.16816.F32 R4, R164.reuse, R136, R4 ;  /* 0x00000088a404723c */ /* 0x042ff00000001804 */
[C---:B------:R-:W-:Y:S01]  /*ae80*/  HMMA.16816.F32 R8, R164.reuse, R138, R8 ;  /* 0x0000008aa408723c */ /* 0x040fe20000001808 */
[----:B------:R-:W1:Y:S07]  /*ae90*/  LDSM.16.M88.4 R136, [R205+0x3000] ;  /* 0x00300000cd88783b */ /* 0x000e6e0000000200 */
[C---:B--2---:R-:W-:Y:S08]  /*aea0*/  HMMA.16816.F32 R12, R164.reuse, R148, R12 ;  /* 0x00000094a40c723c */ /* 0x044ff0000000180c */
[C---:B------:R-:W-:Y:S01]  /*aeb0*/  HMMA.16816.F32 R16, R164.reuse, R150, R16 ;  /* 0x00000096a410723c */ /* 0x040fe20000001810 */
[----:B------:R-:W2:Y:S07]  /*aec0*/  LDSM.16.M88.4 R148, [R205+0x3800] ;  /* 0x00380000cd94783b */ /* 0x000eae0000000200 */
[C---:B----4-:R-:W-:Y:S08]  /*aed0*/  HMMA.16816.F32 R20, R164.reuse, R152, R20 ;  /* 0x00000098a414723c */ /* 0x050ff00000001814 */
[C---:B------:R-:W-:Y:S01]  /*aee0*/  HMMA.16816.F32 R24, R164.reuse, R154, R24 ;  /* 0x0000009aa418723c */ /* 0x040fe20000001818 */
[----:B------:R-:W4:Y:S07]  /*aef0*/  LDSM.16.M88.4 R152, [R202] ;  /* 0x00000000ca98783b */ /* 0x000f2e0000000200 */
[C---:B-----5:R-:W-:Y:S08]  /*af00*/  HMMA.16816.F32 R28, R164.reuse, R156, R28 ;  /* 0x0000009ca41c723c */ /* 0x060ff0000000181c */
[C---:B------:R-:W-:Y:S01]  /*af10*/  HMMA.16816.F32 R32, R164.reuse, R158, R32 ;  /* 0x0000009ea420723c */ /* 0x040fe20000001820 */
[----:B------:R-:W5:Y:S07]  /*af20*/  LDSM.16.M88.4 R156, [R202+0x800] ;  /* 0x00080000ca9c783b */ /* 0x000f6e0000000200 */
[C---:B------:R-:W-:Y:S08]  /*af30*/  HMMA.16816.F32 R36, R164.reuse, R160, R36 ;  /* 0x000000a0a424723c */ /* 0x040ff00000001824 */
[C---:B------:R-:W-:Y:S01]  /*af40*/  HMMA.16816.F32 R40, R164.reuse, R162, R40 ;  /* 0x000000a2a428723c */ /* 0x040fe20000001828 */
[----:B------:R-:W3:Y:S07]  /*af50*/  LDSM.16.M88.4 R160, [R202+0x1800] ;  /* 0x00180000caa0783b */ /* 0x000eee0000000200 */
[C---:B------:R-:W-:Y:S08]  /*af60*/  HMMA.16816.F32 R44, R164.reuse, R168, R44 ;  /* 0x000000a8a42c723c */ /* 0x040ff0000000182c */
[C---:B------:R-:W-:Y:S01]  /*af70*/  HMMA.16816.F32 R48, R164.reuse, R170, R48 ;  /* 0x000000aaa430723c */ /* 0x040fe20000001830 */
[----:B------:R-:W3:Y:S07]  /*af80*/  LDSM.16.M88.4 R168, [R202+0x2000] ;  /* 0x00200000caa8783b */ /* 0x000eee0000000200 */
[C---:B-1----:R-:W-:Y:S08]  /*af90*/  HMMA.16816.F32 R52, R164.reuse, R136, R52 ;  /* 0x00000088a434723c */ /* 0x042ff00000001834 */
[C---:B------:R-:W-:Y:S01]  /*afa0*/  HMMA.16816.F32 R56, R164.reuse, R138, R56 ;  /* 0x0000008aa438723c */ /* 0x040fe20000001838 */
[----:B------:R-:W1:Y:S07]  /*afb0*/  LDSM.16.M88.4 R136, [R202+0x2800] ;  /* 0x00280000ca88783b */ /* 0x000e6e0000000200 */
[C---:B--2---:R-:W-:Y:S08]  /*afc0*/  HMMA.16816.F32 R60, R164.reuse, R148, R60 ;  /* 0x00000094a43c723c */ /* 0x044ff0000000183c */
[----:B------:R-:W-:Y:S01]  /*afd0*/  HMMA.16816.F32 R64, R164, R150, R64 ;  /* 0x00000096a440723c */ /* 0x000fe20000001840 */
        /* <DEDUP_REMOVED lines=9> */
[----:B------:R-:W-:Y:S07]  /*b070*/  LDSM.16.M88.4 R192, [R201+0x5000] ;  /* 0x00500000c9c0783b */ /* 0x000fee0000000200 */
[C---:B---3--:R-:W-:Y:S08]  /*b080*/  HMMA.16816.F32 R28, R172.reuse, R160, R28 ;  /* 0x000000a0ac1c723c */ /* 0x048ff0000000181c */
        /* <DEDUP_REMOVED lines=9> */
[C---:B------:R-:W-:Y:S01]  /*b120*/  HMMA.16816.F32 R56, R172.reuse, R150, R56 ;  /* 0x00000096ac38723c */ /* 0x040fe20000001838 */
[----:B------:R-:W2:Y:S07]  /*b130*/  LDSM.16.M88.4 R148, [R201+0x6800] ;  /* 0x00680000c994783b */ /* 0x000eae0000000200 */
[C---:B----4-:R-:W-:Y:S08]  /*b140*/  HMMA.16816.F32 R60, R172.reuse, R152, R60 ;  /* 0x00000098ac3c723c */ /* 0x050ff0000000183c */
[----:B------:R-:W-:Y:S01]  /*b150*/  HMMA.16816.F32 R64, R172, R154, R64 ;  /* 0x0000009aac40723c */ /* 0x000fe20000001840 */
[----:B------:R-:W4:Y:S07]  /*b160*/  LDSM.16.M88.4 R152, [R201+0x7000] ;  /* 0x00700000c998783b */ /* 0x000f2e0000000200 */
[C---:B-----5:R-:W-:Y:S08]  /*b170*/  HMMA.16816.F32 R4, R176.reuse, R156, R4 ;  /* 0x0000009cb004723c */ /* 0x060ff00000001804 */
[C---:B------:R-:W-:Y:S01]  /*b180*/  HMMA.16816.F32 R8, R176.reuse, R158, R8 ;  /* 0x0000009eb008723c */ /* 0x040fe20000001808 */
[----:B------:R-:W5:Y:S07]  /*b190*/  LDSM.16.M88.4 R156, [R201+0x7800] ;  /* 0x00780000c99c783b */ /* 0x000f6e0000000200 */
[C---:B---3--:R-:W-:Y:S08]  /*b1a0*/  HMMA.16816.F32 R12, R176.reuse, R160, R12 ;  /* 0x000000a0b00c723c */ /* 0x048ff0000000180c */
[C---:B------:R-:W-:Y:S01]  /*b1b0*/  HMMA.16816.F32 R16, R176.reuse, R162, R16 ;  /* 0x000000a2b010723c */ /* 0x040fe20000001810 */
[----:B------:R-:W3:Y:S07]  /*b1c0*/  LDSM.16.M88.4 R160, [R215] ;  /* 0x00000000d7a0783b */ /* 0x000eee0000000200 */
[C---:B------:R-:W-:Y:S08]  /*b1d0*/  HMMA.16816.F32 R20, R176.reuse, R192, R20 ;  /* 0x000000c0b014723c */ /* 0x040ff00000001814 */
[C---:B------:R-:W-:Y:S01]  /*b1e0*/  HMMA.16816.F32 R24, R176.reuse, R194, R24 ;  /* 0x000000c2b018723c */ /* 0x040fe20000001818 */
        /* <DEDUP_REMOVED lines=9> */
[----:B------:R-:W2:Y:S07]  /*b280*/  LDSM.16.M88.4 R148, [R211] ;  /* 0x00000000d394783b */ /* 0x000eae0000000200 */
[C---:B----4-:R-:W-:Y:S08]  /*b290*/  HMMA.16816.F32 R52, R176.reuse, R152, R52 ;  /* 0x00000098b034723c */ /* 0x050ff00000001834 */
[C---:B------:R-:W-:Y:S01]  /*b2a0*/  HMMA.16816.F32 R56, R176.reuse, R154, R56 ;  /* 0x0000009ab038723c */ /* 0x040fe20000001838 */
[----:B------:R-:W4:Y:S07]  /*b2b0*/  LDSM.16.M88.4 R152, [R210] ;  /* 0x00000000d298783b */ /* 0x000f2e0000000200 */
[C---:B-----5:R-:W-:Y:S08]  /*b2c0*/  HMMA.16816.F32 R60, R176.reuse, R156, R60 ;  /* 0x0000009cb03c723c */ /* 0x060ff0000000183c */
[----:B------:R-:W-:Y:S01]  /*b2d0*/  HMMA.16816.F32 R64, R176, R158, R64 ;  /* 0x0000009eb040723c */ /* 0x000fe20000001840 */
[----:B------:R-:W5:Y:S07]  /*b2e0*/  LDSM.16.M88.4 R156, [R209] ;  /* 0x00000000d19c783b */ /* 0x000f6e0000000200 */
[C---:B---3--:R-:W-:Y:S08]  /*b2f0*/  HMMA.16816.F32 R4, R180.reuse, R160, R4 ;  /* 0x000000a0b404723c */ /* 0x048ff00000001804 */
[C---:B------:R-:W-:Y:S01]  /*b300*/  HMMA.16816.F32 R8, R180.reuse, R162, R8 ;  /* 0x000000a2b408723c */ /* 0x040fe20000001808 */
[----:B------:R-:W3:Y:S07]  /*b310*/  LDSM.16.M88.4 R160, [R208] ;  /* 0x00000000d0a0783b */ /* 0x000eee0000000200 */
        /* <DEDUP_REMOVED lines=18> */
[C---:B---3--:R-:W-:Y:S08]  /*b440*/  HMMA.16816.F32 R60, R180.reuse, R160, R60 ;  /* 0x000000a0b43c723c */ /* 0x048ff0000000183c */
[----:B------:R-:W-:Y:S01]  /*b450*/  HMMA.16816.F32 R64, R180, R162, R64 ;  /* 0x000000a2b440723c */ /* 0x000fe20000001840 */
[----:B------:R-:W3:Y:S07]  /*b460*/  LDSM.16.M88.4 R160, [R205+0x7000] ;  /* 0x00700000cda0783b */ /* 0x000eee0000000200 */
        /* <DEDUP_REMOVED lines=10> */
[C---:B------:R-:W-:Y:S08]  /*b510*/  HMMA.16816.F32 R32, R184.reuse, R150, R32 ;  /* 0x00000096b820723c */ /* 0x040ff00000001820 */
[C---:B----4-:R-:W-:Y:S08]  /*b520*/  HMMA.16816.F32 R36, R184.reuse, R152, R36 ;  /* 0x00000098b824723c */ /* 0x050ff00000001824 */
[C---:B------:R-:W-:Y:S08]  /*b530*/  HMMA.16816.F32 R40, R184.reuse, R154, R40 ;  /* 0x0000009ab828723c */ /* 0x040ff00000001828 */
[C---:B-----5:R-:W-:Y:S08]  /*b540*/  HMMA.16816.F32 R44, R184.reuse, R156, R44 ;  /* 0x0000009cb82c723c */ /* 0x060ff0000000182c */
[C---:B------:R-:W-:Y:S08]  /*b550*/  HMMA.16816.F32 R48, R184.reuse, R158, R48 ;  /* 0x0000009eb830723c */ /* 0x040ff00000001830 */
[C---:B---3--:R-:W-:Y:S08]  /*b560*/  HMMA.16816.F32 R52, R184.reuse, R160, R52 ;  /* 0x000000a0b834723c */ /* 0x048ff00000001834 */
        /* <DEDUP_REMOVED lines=38> */
[----:B------:R3:W-:Y:S01]  /*b7d0*/  MUFU.TANH R156, R13 ;  /* 0x0000000d009c7308 */ /* 0x0007e20000002400 */
[----:B----4-:R-:W-:Y:S09]  /*b7e0*/  FMNMX.FTZ R2, R152, R2, !PT ;  /* 0x0000000298027209 */ /* 0x010ff20007810000 */
[----:B------:R-:W4:Y:S01]  /*b7f0*/  MUFU.TANH R139, R12 ;  /* 0x0000000c008b7308 */ /* 0x000f220000002400 */
[----:B--2---:R-:W2:Y:S01]  /*b800*/  LDSM.16.M88.4 R8, [R202+0x5800] ;  /* 0x00580000ca08783b */ /* 0x004ea20000000200 */
[C---:B-1----:R-:W-:Y:S03]  /*b810*/  HMMA.16816.F32 R20, R188.reuse, R4, R20 ;  /* 0x00000004bc14723c */ /* 0x042fe60000001814 */
[----:B-----5:R-:W-:Y:S05]  /*b820*/  FMNMX.FTZ R2, R153, R2, !PT ;  /* 0x0000000299027209 */ /* 0x020fea0007810000 */
[----:B------:R-:W1:Y:S01]  /*b830*/  MUFU.TANH R157, R14 ;  /* 0x0000000e009d7308 */ /* 0x000e620000002400 */
[C---:B------:R-:W-:Y:S01]  /*b840*/  HMMA.16816.F32 R24, R188.reuse, R6, R24 ;  /* 0x00000006bc18723c */ /* 0x040fe20000001818 */
[----:B------:R-:W5:Y:S08]  /*b850*/  LDSM.16.M88.4 R4, [R202+0x6000] ;  /* 0x00600000ca04783b */ /* 0x000f700000000200 */
[----:B------:R-:W2:Y:S01]  /*b860*/  MUFU.TANH R159, R16 ;  /* 0x00000010009f7308 */ /* 0x000ea20000002400 */
[----:B---3--:R-:W3:Y:S02]  /*b870*/  LDL R13, [R1+0x14] ;  /* 0x00001400010d7983 */ /* 0x008ee40000100800 */
[----:B----4-:R-:W-:Y:S03]  /*b880*/  FMNMX.FTZ R0, R139, R0, !PT ;  /* 0x000000008b007209 */ /* 0x010fe60007810000 */
[----:B------:R-:W-:Y:S04]  /*b890*/  FMUL.FTZ R20, R20, c[0x0][0x320] ;  /* 0x0000c80014147a20 */ /* 0x000fe80000410000 */
[----:B------:R-:W4:Y:S01]  /*b8a0*/  MUFU.TANH R158, R15 ;  /* 0x0000000f009e7308 */ /* 0x000f220000002400 */
[----:B------:R-:W-:Y:S01]  /*b8b0*/  FMUL.FTZ R21, R21, c[0x0][0x320] ;  /* 0x0000c80015157a20 */ /* 0x000fe20000410000 */
[----:B------:R-:W-:Y:S01]  /*b8c0*/  FMNMX.FTZ R0, R156, R0, !PT ;  /* 0x000000009c007209 */ /* 0x000fe20007810000 */
[----:B------:R-:W-:Y:S01]  /*b8d0*/  FMUL.FTZ R22, R22, c[0x0][0x320] ;  /* 0x0000c80016167a20 */ /* 0x000fe20000410000 */
[----:B-1----:R-:W-:Y:S01]  /*b8e0*/  FMNMX.FTZ R2, R157, R2, !PT ;  /* 0x000000029d027209 */ /* 0x002fe20007810000 */
[----:B------:R-:W-:Y:S02]  /*b8f0*/  FMUL.FTZ R23, R23, c[0x0][0x320] ;  /* 0x0000c80017177a20 */ /* 0x000fe40000410000 */
[----:B------:R-:W-:Y:S02]  /*b900*/  FMUL.FTZ R24, R24, c[0x0][0x320] ;  /* 0x0000c80018187a20 */ /* 0x000fe40000410000 */
[----:B------:R-:W-:Y:S01]  /*b910*/  FMUL.FTZ R25, R25, c[0x0][0x320] ;  /* 0x0000c80019197a20 */ /* 0x000fe20000410000 */
[----:B------:R-:W1:Y:S01]  /*b920*/  MUFU.TANH R160, R17 ;  /* 0x0000001100a07308 */ /* 0x000e620000002400 */
[----:B------:R-:W-:Y:S02]  /*b930*/  FMUL.FTZ R26, R26, c[0x0][0x320] ;  /* 0x0000c8001a1a7a20 */ /* 0x000fe40000410000 */
[----:B------:R-:W-:Y:S01]  /*b940*/  FMUL.FTZ R27, R27, c[0x0][0x320] ;  /* 0x0000c8001b1b7a20 */ /* 0x000fe20000410000 */
[C---:B--2---:R-:W-:Y:S03]  /*b950*/  HMMA.16816.F32 R28, R188.reuse, R8, R28 ;  /* 0x00000008bc1c723c */ /* 0x044fe6000000181c */
[----:B------:R-:W-:Y:S03]  /*b960*/  FMNMX.FTZ R0, R159, R0, !PT ;  /* 0x000000009f007209 */ /* 0x000fe60007810000 */
[----:B------:R-:W2:Y:S02]  /*b970*/  MUFU.TANH R171, R18 ;  /* 0x0000001200ab7308 */ /* 0x000ea40000002400 */
[C---:B------:R-:W-:Y:S01]  /*b980*/  HMMA.16816.F32 R32, R188.reuse, R10, R32 ;  /* 0x0000000abc20723c */ /* 0x040fe20000001820 */
[----:B------:R-:W2:Y:S03]  /*b990*/  LDSM.16.M88.4 R8, [R202+0x6800] ;  /* 0x00680000ca08783b */ /* 0x000ea60000000200 */
[----:B----4-:R-:W-:Y:S04]  /*b9a0*/  FMNMX.FTZ R2, R158, R2, !PT ;  /* 0x000000029e027209 */ /* 0x010fe80007810000 */
[----:B------:R-:W4:Y:S01]  /*b9b0*/  MUFU.TANH R193, R20 ;  /* 0x0000001400c17308 */ /* 0x000f220000002400 */
[C---:B-----5:R-:W-:Y:S03]  /*b9c0*/  HMMA.16816.F32 R36, R188.reuse, R4, R36 ;  /* 0x00000004bc24723c */ /* 0x060fe60000001824 */
[----:B-1----:R-:W-:Y:S04]  /*b9d0*/  FMNMX.FTZ R0, R160, R0, !PT ;  /* 0x00000000a0007209 */ /* 0x002fe80007810000 */
[----:B------:R-:W-:Y:S01]  /*b9e0*/  FMUL.FTZ R28, R28, c[0x0][0x320] ;  /* 0x0000c8001c1c7a20 */ /* 0x000fe20000410000 */
[C---:B------:R-:W-:Y:S01]  /*b9f0*/  HMMA.16816.F32 R40, R188.reuse, R6, R40 ;  /* 0x00000006bc28723c */ /* 0x040fe20000001828 */
[----:B------:R-:W1:Y:S01]  /*ba00*/  MUFU.TANH R192, R19 ;  /* 0x0000001300c07308 */ /* 0x000e620000002400 */
[----:B------:R-:W5:Y:S02]  /*ba10*/  LDSM.16.M88.4 R4, [R202+0x7000] ;  /* 0x00700000ca04783b */ /* 0x000f640000000200 */
[----:B------:R-:W-:Y:S01]  /*ba20*/  FMUL.FTZ R29, R29, c[0x0][0x320] ;  /* 0x0000c8001d1d7a20 */ /* 0x000fe20000410000 */
[----:B--2---:R-:W-:Y:S01]  /*ba30*/  FMNMX.FTZ R2, R171, R2, !PT ;  /* 0x00000002ab027209 */ /* 0x004fe20007810000 */
[----:B------:R-:W-:Y:S02]  /*ba40*/  FMUL.FTZ R30, R30, c[0x0][0x320] ;  /* 0x0000c8001e1e7a20 */ /* 0x000fe40000410000 */
[----:B------:R-:W-:Y:S03]  /*ba50*/  FMUL.FTZ R31, R31, c[0x0][0x320] ;  /* 0x0000c8001f1f7a20 */ /* 0x000fe60000410000 */
[----:B------:R-:W2:Y:S01]  /*ba60*/  MUFU.TANH R194, R21 ;  /* 0x0000001500c27308 */ /* 0x000ea20000002400 */
[----:B------:R-:W-:Y:S02]  /*ba70*/  FMUL.FTZ R33, R33, c[0x0][0x320] ;  /* 0x0000c80021217a20 */ /* 0x000fe40000410000 */
[----:B------:R-:W-:Y:S01]  /*ba80*/  FMUL.FTZ R34, R34, c[0x0][0x320] ;  /* 0x0000c80022227a20 */ /* 0x000fe20000410000 */
[----:B----4-:R-:W-:Y:S01]  /*ba90*/  FMNMX.FTZ R0, R193, R0, !PT ;  /* 0x00000000c1007209 */ /* 0x010fe20007810000 */
[----:B------:R-:W-:Y:S02]  /*baa0*/  FMUL.FTZ R36, R36, c[0x0][0x320] ;  /* 0x0000c80024247a20 */ /* 0x000fe40000410000 */
[----:B------:R-:W-:Y:S02]  /*bab0*/  FMUL.FTZ R37, R37, c[0x0][0x320] ;  /* 0x0000c80025257a20 */ /* 0x000fe40000410000 */
[----:B------:R-:W-:Y:S01]  /*bac0*/  FMUL.FTZ R38, R38, c[0x0][0x320] ;  /* 0x0000c80026267a20 */ /* 0x000fe20000410000 */
[----:B------:R-:W4:Y:S01]  /*bad0*/  MUFU.TANH R195, R22 ;  /* 0x0000001600c37308 */ /* 0x000f220000002400 */
[----:B------:R-:W-:Y:S01]  /*bae0*/  FMUL.FTZ R39, R39, c[0x0][0x320] ;  /* 0x0000c80027277a20 */ /* 0x000fe20000410000 */
[C---:B------:R-:W-:Y:S03]  /*baf0*/  HMMA.16816.F32 R44, R188.reuse, R8, R44 ;  /* 0x00000008bc2c723c */ /* 0x040fe6000000182c */
[----:B------:R-:W-:Y:S01]  /*bb00*/  FMUL.FTZ R35, R35, c[0x0][0x320] ;  /* 0x0000c80023237a20 */ /* 0x000fe20000410000 */
[----:B-1----:R-:W-:Y:S01]  /*bb10*/  FMNMX.FTZ R2, R192, R2, !PT ;  /* 0x00000002c0027209 */ /* 0x002fe20007810000 */
[----:B------:R-:W-:Y:S03]  /*bb20*/  FMUL.FTZ R41, R41, c[0x0][0x320] ;  /* 0x0000c80029297a20 */ /* 0x000fe60000410000 */
[----:B------:R-:W1:Y:S01]  /*bb30*/  MUFU.TANH R197, R24 ;  /* 0x0000001800c57308 */ /* 0x000e620000002400 */
[C---:B------:R-:W-:Y:S01]  /*bb40*/  HMMA.16816.F32 R48, R188.reuse, R10, R48 ;  /* 0x0000000abc30723c */ /* 0x040fe20000001830 */
[----:B------:R-:W1:Y:S01]  /*bb50*/  LDSM.16.M88.4 R8, [R202+0x7800] ;  /* 0x00780000ca08783b */ /* 0x000e620000000200 */
[----:B------:R-:W-:Y:S04]  /*bb60*/  DEPBAR.LE SB0, 0x0 ;  /* 0x000080000000791a */ /* 0x000fe80000000000 */
[----:B------:R-:W-:Y:S01]  /*bb70*/  FMUL.FTZ R42, R42, c[0x0][0x320] ;  /* 0x0000c8002a2a7a20 */ /* 0x000fe20000410000 */
[----:B--2---:R-:W-:Y:S01]  /*bb80*/  FMNMX.FTZ R0, R194, R0, !PT ;  /* 0x00000000c2007209 */ /* 0x004fe20007810000 */
[----:B------:R-:W-:Y:S01]  /*bb90*/  FMUL.FTZ R43, R43, c[0x0][0x320] ;  /* 0x0000c8002b2b7a20 */ /* 0x000fe20000410000 */
[----:B------:R-:W2:Y:S01]  /*bba0*/  MUFU.TANH R196, R23 ;  /* 0x0000001700c47308 */ /* 0x000ea20000002400 */
[C---:B-----5:R-:W-:Y:S01]  /*bbb0*/  HMMA.16816.F32 R52, R188.reuse, R4, R52 ;  /* 0x00000004bc34723c */ /* 0x060fe20000001834 */
[----:B------:R-:W-:Y:S04]  /*bbc0*/  BAR.SYNC.DEFER_BLOCKING 0x0 ;  /* 0x0000000000007b1d */ /* 0x000fe80000010000 */
[----:B------:R-:W-:Y:S01]  /*bbd0*/  FMUL.FTZ R32, R32, c[0x0][0x320] ;  /* 0x0000c80020207a20 */ /* 0x000fe20000410000 */
[----:B----4-:R-:W-:Y:S01]  /*bbe0*/  FMNMX.FTZ R2, R195, R2, !PT ;  /* 0x00000002c3027209 */ /* 0x010fe20007810000 */
[----:B------:R-:W-:Y:S01]  /*bbf0*/  FMUL.FTZ R44, R44, c[0x0][0x320] ;  /* 0x0000c8002c2c7a20 */ /* 0x000fe20000410000 */
[C---:B------:R-:W-:Y:S01]  /*bc00*/  HMMA.16816.F32 R56, R188.reuse, R6, R56 ;  /* 0x00000006bc38723c */ /* 0x040fe20000001838 */
[----:B------:R-:W4:Y:S03]  /*bc10*/  MUFU.TANH R198, R25 ;  /* 0x0000001900c67308 */ /* 0x000f260000002400 */
[----:B------:R-:W-:Y:S01]  /*bc20*/  FMUL.FTZ R45, R45, c[0x0][0x320] ;  /* 0x0000c8002d2d7a20 */ /* 0x000fe20000410000 */
[----:B-1----:R-:W-:Y:S01]  /*bc30*/  FMNMX.FTZ R0, R197, R0, !PT ;  /* 0x00000000c5007209 */ /* 0x002fe20007810000 */
[----:B------:R-:W-:Y:S02]  /*bc40*/  FMUL.FTZ R46, R46, c[0x0][0x320] ;  /* 0x0000c8002e2e7a20 */ /* 0x000fe40000410000 */
[----:B------:R-:W-:Y:S03]  /*bc50*/  FMUL.FTZ R47, R47, c[0x0][0x320] ;  /* 0x0000c8002f2f7a20 */ /* 0x000fe60000410000 */
[----:B------:R-:W1:Y:S01]  /*bc60*/  MUFU.TANH R231, R26 ;  /* 0x0000001a00e77308 */ /* 0x000e620000002400 */
[----:B------:R-:W-:Y:S02]  /*bc70*/  FMUL.FTZ R50, R50, c[0x0][0x320] ;  /* 0x0000c80032327a20 */ /* 0x000fe40000410000 */
[----:B------:R-:W-:Y:S01]  /*bc80*/  FMUL.FTZ R48, R48, c[0x0][0x320] ;  /* 0x0000c80030307a20 */ /* 0x000fe20000410000 */
[----:B--2---:R-:W-:Y:S01]  /*bc90*/  FMNMX.FTZ R2, R196, R2, !PT ;  /* 0x00000002c4027209 */ /* 0x004fe20007810000 */
[----:B------:R-:W-:Y:S02]  /*bca0*/  FMUL.FTZ R52, R52, c[0x0][0x320] ;  /* 0x0000c80034347a20 */ /* 0x000fe40000410000 */
[----:B------:R-:W-:Y:S02]  /*bcb0*/  FMUL.FTZ R53, R53, c[0x0][0x320] ;  /* 0x0000c80035357a20 */ /* 0x000fe40000410000 */
[----:B------:R-:W-:Y:S01]  /*bcc0*/  FMUL.FTZ R54, R54, c[0x0][0x320] ;  /* 0x0000c80036367a20 */ /* 0x000fe20000410000 */
[----:B------:R-:W2:Y:S01]  /*bcd0*/  MUFU.TANH R236, R28 ;  /* 0x0000001c00ec7308 */ /* 0x000ea20000002400 */
[----:B------:R-:W-:Y:S01]  /*bce0*/  FMUL.FTZ R55, R55, c[0x0][0x320] ;  /* 0x0000c80037377a20 */ /* 0x000fe20000410000 */
[C---:B------:R-:W-:Y:S03]  /*bcf0*/  HMMA.16816.F32 R60, R188.reuse, R8, R60 ;  /* 0x00000008bc3c723c */ /* 0x040fe6000000183c */
[----:B------:R-:W-:Y:S01]  /*bd00*/  FMUL.FTZ R58, R58, c[0x0][0x320] ;  /* 0x0000c8003a3a7a20 */ /* 0x000fe20000410000 */
[----:B----4-:R-:W-:Y:S01]  /*bd10*/  FMNMX.FTZ R0, R198, R0, !PT ;  /* 0x00000000c6007209 */ /* 0x010fe20007810000 */
[----:B------:R-:W-:Y:S02]  /*bd20*/  FMUL.FTZ R59, R59, c[0x0][0x320] ;  /* 0x0000c8003b3b7a20 */ /* 0x000fe40000410000 */
[----:B------:R-:W-:Y:S01]  /*bd30*/  FMUL.FTZ R49, R49, c[0x0][0x320] ;  /* 0x0000c80031317a20 */ /* 0x000fe20000410000 */
[----:B------:R-:W4:Y:S01]  /*bd40*/  MUFU.TANH R232, R27 ;  /* 0x0000001b00e87308 */ /* 0x000f220000002400 */
[----:B------:R-:W-:Y:S01]  /*bd50*/  HMMA.16816.F32 R64, R188, R10, R64 ;  /* 0x0000000abc40723c */ /* 0x000fe20000001840 */
[----:B------:R-:W5:Y:S02]  /*bd60*/  LDL.64 R10, [R1+0x18] ;  /* 0x00001800010a7983 */ /* 0x000f640000100a00 */
[----:B------:R-:W-:Y:S01]  /*bd70*/  FMUL.FTZ R40, R40, c[0x0][0x320] ;  /* 0x0000c80028287a20 */ /* 0x000fe20000410000 */
[----:B-1----:R-:W-:Y:S01]  /*bd80*/  FMNMX.FTZ R2, R231, R2, !PT ;  /* 0x00000002e7027209 */ /* 0x002fe20007810000 */
[----:B------:R-:W-:Y:S02]  /*bd90*/  FMUL.FTZ R56, R56, c[0x0][0x320] ;  /* 0x0000c80038387a20 */ /* 0x000fe40000410000 */
[----:B------:R-:W-:Y:S02]  /*bda0*/  FMUL.FTZ R51, R51, c[0x0][0x320] ;  /* 0x0000c80033337a20 */ /* 0x000fe40000410000 */
[----:B------:R-:W1:Y:S03]  /*bdb0*/  MUFU.TANH R237, R29 ;  /* 0x0000001d00ed7308 */ /* 0x000e660000002400 */
[----:B------:R-:W-:Y:S01]  /*bdc0*/  FMUL.FTZ R57, R57, c[0x0][0x320] ;  /* 0x0000c80039397a20 */ /* 0x000fe20000410000 */
[----:B--2---:R-:W-:Y:S02]  /*bdd0*/  FMNMX.FTZ R0, R236, R0, !PT ;  /* 0x00000000ec007209 */ /* 0x004fe40007810000 */
[----:B------:R-:W-:Y:S02]  /*bde0*/  FMUL.FTZ R61, R61, c[0x0][0x320] ;  /* 0x0000c8003d3d7a20 */ /* 0x000fe40000410000 */
[----:B------:R-:W-:Y:S02]  /*bdf0*/  FMUL.FTZ R62, R62, c[0x0][0x320] ;  /* 0x0000c8003e3e7a20 */ /* 0x000fe40000410000 */
[----:B------:R-:W2:Y:S01]  /*be00*/  MUFU.TANH R238, R30 ;  /* 0x0000001e00ee7308 */ /* 0x000ea20000002400 */
[----:B------:R-:W-:Y:S02]  /*be10*/  FMUL.FTZ R63, R63, c[0x0][0x320] ;  /* 0x0000c8003f3f7a20 */ /* 0x000fe40000410000 */
[----:B------:R-:W-:Y:S01]  /*be20*/  FMUL.FTZ R60, R60, c[0x0][0x320] ;  /* 0x0000c8003c3c7a20 */ /* 0x000fe20000410000 */
[----:B----4-:R-:W-:Y:S01]  /*be30*/  FMNMX.FTZ R2, R232, R2, !PT ;  /* 0x00000002e8027209 */ /* 0x010fe20007810000 */
[----:B------:R-:W-:Y:S02]  /*be40*/  FMUL.FTZ R64, R64, c[0x0][0x320] ;  /* 0x0000c80040407a20 */ /* 0x000fe40000410000 */
[----:B------:R-:W-:Y:S02]  /*be50*/  FMUL.FTZ R66, R66, c[0x0][0x320] ;  /* 0x0000c80042427a20 */ /* 0x000fe40000410000 */
[----:B------:R-:W-:Y:S01]  /*be60*/  FMUL.FTZ R65, R65, c[0x0][0x320] ;  /* 0x0000c80041417a20 */ /* 0x000fe20000410000 */
[----:B------:R-:W-:Y:S01]  /*be70*/  MUFU.TANH R3, R64 ;  /* 0x0000004000037308 */ /* 0x000fe20000002400 */
[----:B-1----:R-:W-:Y:S09]  /*be80*/  FMNMX.FTZ R0, R237, R0, !PT ;  /* 0x00000000ed007209 */ /* 0x002ff20007810000 */
[----:B------:R-:W1:Y:S01]  /*be90*/  MUFU.TANH R241, R32 ;  /* 0x0000002000f17308 */ /* 0x000e620000002400 */
[----:B--2---:R-:W-:Y:S09]  /*bea0*/  FMNMX.FTZ R2, R238, R2, !PT ;  /* 0x00000002ee027209 */ /* 0x004ff20007810000 */
[----:B------:R-:W2:Y:S10]  /*beb0*/  MUFU.TANH R239, R31 ;  /* 0x0000001f00ef7308 */ /* 0x000eb40000002400 */
[----:B------:R-:W4:Y:S01]  /*bec0*/  MUFU.TANH R240, R33 ;  /* 0x0000002100f07308 */ /* 0x000f220000002400 */
[----:B-1----:R-:W-:Y:S09]  /*bed0*/  FMNMX.FTZ R0, R241, R0, !PT ;  /* 0x00000000f1007209 */ /* 0x002ff20007810000 */
        /* <DEDUP_REMOVED lines=18> */
[----:B------:R4:W-:Y:S01]  /*c000*/  MUFU.TANH R162, R56 ;  /* 0x0000003800a27308 */ /* 0x0009e20000002400 */
[----:B--2---:R-:W-:Y:S09]  /*c010*/  FMNMX.FTZ R0, R199, R0, !PT ;  /* 0x00000000c7007209 */ /* 0x004ff20007810000 */
[----:B------:R-:W1:Y:S10]  /*c020*/  MUFU.TANH R163, R44 ;  /* 0x0000002c00a37308 */ /* 0x000e740000002400 */
[----:B------:R-:W2:Y:S01]  /*c030*/  MUFU.TANH R244, R43 ;  /* 0x0000002b00f47308 */ /* 0x000ea20000002400 */
[----:B----4-:R-:W-:Y:S04]  /*c040*/  MOV R56, R245 ;  /* 0x000000f500387202 */ /* 0x010fe80000000f00 */
[----:B------:R-:W-:Y:S05]  /*c050*/  FMNMX.FTZ R2, R56, R2, !PT ;  /* 0x0000000238027209 */ /* 0x000fea0007810000 */
[----:B------:R-:W-:Y:S01]  /*c060*/  MUFU.TANH R235, R51 ;  /* 0x0000003300eb7308 */ /* 0x000fe20000002400 */
[----:B-1----:R-:W-:Y:S09]  /*c070*/  FMNMX.FTZ R0, R163, R0, !PT ;  /* 0x00000000a3007209 */ /* 0x002ff20007810000 */
[----:B------:R2:W-:Y:S10]  /*c080*/  MUFU.TANH R51, R57 ;  /* 0x0000003900337308 */ /* 0x0005f40000002400 */
[----:B------:R-:W1:Y:S10]  /*c090*/  MUFU.TANH R247, R45 ;  /* 0x0000002d00f77308 */ /* 0x000e740000002400 */
[----:B------:R-:W4:Y:S01]  /*c0a0*/  MUFU.TANH R69, R48 ;  /* 0x0000003000457308 */ /* 0x000f220000002400 */
[----:B--2---:R-:W-:Y:S04]  /*c0b0*/  MOV R57, R244 ;  /* 0x000000f400397202 */ /* 0x004fe80000000f00 */
[----:B------:R-:W-:Y:S05]  /*c0c0*/  FMNMX.FTZ R2, R57, R2, !PT ;  /* 0x0000000239027209 */ /* 0x000fea0007810000 */
[----:B------:R4:W2:Y:S01]  /*c0d0*/  MUFU.TANH R233, R49 ;  /* 0x0000003100e97308 */ /* 0x0008a20000002400 */
[----:B-1----:R-:W-:Y:S09]  /*c0e0*/  FMNMX.FTZ R0, R247, R0, !PT ;  /* 0x00000000f7007209 */ /* 0x002ff20007810000 */
[----:B------:R-:W1:Y:S10]  /*c0f0*/  MUFU.TANH R234, R46 ;  /* 0x0000002e00ea7308 */ /* 0x000e740000002400 */
[----:B------:R-:W3:Y:S01]  /*c100*/  MUFU.TANH R68, R47 ;  /* 0x0000002f00447308 */ /* 0x000ee20000002400 */
[----:B----4-:R-:W-:Y:S04]  /*c110*/  MOV R49, R69 ;  /* 0x0000004500317202 */ /* 0x010fe80000000f00 */
[----:B------:R-:W-:Y:S05]  /*c120*/  FMNMX.FTZ R0, R49, R0, !PT ;  /* 0x0000000031007209 */ /* 0x000fea0007810000 */
[----:B------:R3:W-:Y:S01]  /*c130*/  MUFU.TANH R9, R60 ;  /* 0x0000003c00097308 */ /* 0x0007e20000002400 */
[----:B--2---:R-:W-:Y:S02]  /*c140*/  FMNMX.FTZ R0, R233, R0, !PT ;  /* 0x00000000e9007209 */ /* 0x004fe40007810000 */
[----:B-1----:R-:W-:Y:S07]  /*c150*/  FMNMX.FTZ R2, R234, R2, !PT ;  /* 0x00000002ea027209 */ /* 0x002fee0007810000 */
[----:B------:R-:W1:Y:S10]  /*c160*/  MUFU.TANH R161, R50 ;  /* 0x0000003200a17308 */ /* 0x000e740000002400 */
[----:B------:R-:W2:Y:S01]  /*c170*/  MUFU.TANH R50, R52 ;  /* 0x0000003400327308 */ /* 0x000ea20000002400 */
[----:B---3--:R-:W-:Y:S04]  /*c180*/  MOV R60, R68 ;  /* 0x00000044003c7202 */ /* 0x008fe80000000f00 */
[----:B------:R-:W-:Y:S05]  /*c190*/  FMNMX.FTZ R2, R60, R2, !PT ;  /* 0x000000023c027209 */ /* 0x000fea0007810000 */
[----:B------:R-:W3:Y:S01]  /*c1a0*/  MUFU.TANH R168, R53 ;  /* 0x0000003500a87308 */ /* 0x000ee20000002400 */
[----:B-1----:R-:W-:Y:S09]  /*c1b0*/  FMNMX.FTZ R2, R161, R2, !PT ;  /* 0x00000002a1027209 */ /* 0x002ff20007810000 */
[----:B------:R1:W-:Y:S01]  /*c1c0*/  MUFU.TANH R137, R66 ;  /* 0x0000004200897308 */ /* 0x0003e20000002400 */
[----:B--2---:R-:W-:Y:S09]  /*c1d0*/  FMNMX.FTZ R0, R50, R0, !PT ;  /* 0x0000000032007209 */ /* 0x004ff20007810000 */
[----:B------:R-:W2:Y:S10]  /*c1e0*/  MUFU.TANH R4, R61 ;  /* 0x0000003d00047308 */ /* 0x000eb40000002400 */
[----:B------:R-:W4:Y:S01]  /*c1f0*/  MUFU.TANH R243, R54 ;  /* 0x0000003600f37308 */ /* 0x000f220000002400 */
[----:B-1----:R-:W-:Y:S02]  /*c200*/  MOV R66, R3 ;  /* 0x0000000300427202 */ /* 0x002fe40000000f00 */
[----:B------:R-:W-:Y:S02]  /*c210*/  FMNMX.FTZ R3, R235, R2, !PT ;  /* 0x00000002eb037209 */ /* 0x000fe40007810000 */
[----:B---3--:R-:W-:Y:S01]  /*c220*/  FMNMX.FTZ R2, R168, R0, !PT ;  /* 0x00000000a8027209 */ /* 0x008fe20007810000 */
[----:B------:R-:W-:Y:S04]  /*c230*/  FMUL.FTZ R0, R67, c[0x0][0x320] ;  /* 0x0000c80043007a20 */ /* 0x000fe80000410000 */
[----:B------:R4:W-:Y:S01]  /*c240*/  MUFU.TANH R12, R58 ;  /* 0x0000003a000c7308 */ /* 0x0009e20000002400 */
[----:B------:R-:W-:Y:S02]  /*c250*/  FMNMX.FTZ R2, R162, R2, !PT ;  /* 0x00000002a2027209 */ /* 0x000fe40007810000 */
[----:B--2---:R-:W-:Y:S07]  /*c260*/  MOV R67, R4 ;  /* 0x0000000400437202 */ /* 0x004fee0000000f00 */
[----:B------:R1:W-:Y:S10]  /*c270*/  MUFU.TANH R136, R0 ;  /* 0x0000000000887308 */ /* 0x0003f40000002400 */
[----:B------:R-:W2:Y:S01]  /*c280*/  MUFU.TANH R169, R55 ;  /* 0x0000003700a97308 */ /* 0x000ea20000002400 */
[----:B----4-:R-:W-:Y:S04]  /*c290*/  MOV R58, R243 ;  /* 0x000000f3003a7202 */ /* 0x010fe80000000f00 */
[----:B------:R-:W-:Y:S05]  /*c2a0*/  FMNMX.FTZ R3, R58, R3, !PT ;  /* 0x000000033a037209 */ /* 0x000fea0007810000 */
[----:B------:R-:W3:Y:S01]  /*c2b0*/  MUFU.TANH R65, R65 ;  /* 0x0000004100417308 */ /* 0x000ee20000002400 */
[----:B-1----:R-:W-:Y:S04]  /*c2c0*/  FMNMX.FTZ R0, R51, R2, !PT ;  /* 0x0000000233007209 */ /* 0x002fe80007810000 */
[----:B------:R-:W-:Y:S05]  /*c2d0*/  FMNMX.FTZ R0, R9, R0, !PT ;  /* 0x0000000009007209 */ /* 0x000fea0007810000 */
[----:B------:R-:W1:Y:S01]  /*c2e0*/  MUFU.TANH R5, R62 ;  /* 0x0000003e00057308 */ /* 0x000e620000002400 */
[----:B------:R-:W-:Y:S02]  /*c2f0*/  FMNMX.FTZ R0, R67, R0, !PT ;  /* 0x0000000043007209 */ /* 0x000fe40007810000 */
[----:B--2---:R-:W-:Y:S02]  /*c300*/  FMNMX.FTZ R3, R169, R3, !PT ;  /* 0x00000003a9037209 */ /* 0x004fe40007810000 */
[----:B------:R-:W-:Y:S02]  /*c310*/  FMNMX.FTZ R69, R66, R0, !PT ;  /* 0x0000000042457209 */ /* 0x000fe40007810000 */
[----:B------:R-:W-:Y:S03]  /*c320*/  FMNMX.FTZ R2, R12, R3, !PT ;  /* 0x000000030c027209 */ /* 0x000fe60007810000 */
[----:B------:R-:W2:Y:S01]  /*c330*/  MUFU.TANH R48, R59 ;  /* 0x0000003b00307308 */ /* 0x000ea20000002400 */
[----:B---3--:R-:W-:Y:S05]  /*c340*/  FMNMX.FTZ R69, R65, R69, !PT ;  /* 0x0000004541457209 */ /* 0x008fea0007810000 */
[----:B------:R-:W3:Y:S04]  /*c350*/  SHFL.BFLY PT, R3, R69, 0x2, 0x1f ;  /* 0x0c401f0045037f89 */ /* 0x000ee800000e0000 */
[----:B------:R-:W4:Y:S01]  /*c360*/  MUFU.TANH R59, R63 ;  /* 0x0000003f003b7308 */ /* 0x000f220000002400 */
[----:B-1----:R-:W-:Y:S02]  /*c370*/  MOV R64, R5 ;  /* 0x0000000500407202 */ /* 0x002fe40000000f00 */
[----:B--2---:R-:W-:Y:S04]  /*c380*/  FMNMX.FTZ R2, R48, R2, !PT ;  /* 0x0000000230027209 */ /* 0x004fe80007810000 */
[----:B------:R-:W-:Y:S02]  /*c390*/  FMNMX.FTZ R2, R64, R2, !PT ;  /* 0x0000000240027209 */ /* 0x000fe40007810000 */
[----:B---3--:R-:W-:Y:S02]  /*c3a0*/  FMNMX.FTZ R69, R69, R3, !PT ;  /* 0x0000000345457209 */ /* 0x008fe40007810000 */
[----:B----4-:R-:W-:Y:S03]  /*c3b0*/  FMNMX.FTZ R0, R59, R2, !PT ;  /* 0x000000023b007209 */ /* 0x010fe60007810000 */
[----:B------:R-:W1:Y:S01]  /*c3c0*/  SHFL.BFLY PT, R4, R69, 0x1, 0x1f ;  /* 0x0c201f0045047f89 */ /* 0x000e6200000e0000 */
[----:B------:R-:W-:Y:S04]  /*c3d0*/  FMNMX.FTZ R0, R137, R0, !PT ;  /* 0x0000000089007209 */ /* 0x000fe80007810000 */
[----:B------:R-:W-:Y:S05]  /*c3e0*/  FMNMX.FTZ R0, R136, R0, !PT ;  /* 0x0000000088007209 */ /* 0x000fea0007810000 */
[----:B------:R-:W2:Y:S01]  /*c3f0*/  SHFL.BFLY PT, R2, R0, 0x2, 0x1f ;  /* 0x0c401f0000027f89 */ /* 0x000ea200000e0000 */
[----:B-1----:R-:W-:Y:S05]  /*c400*/  FMNMX.FTZ R69, R69, R4, !PT ;  /* 0x0000000445457209 */ /* 0x002fea0007810000 */
[----:B------:R-:W-:Y:S04]  /*c410*/  FMUL.FTZ R138, R69, c[0x0][0x2d0] ;  /* 0x0000b400458a7a20 */ /* 0x000fe80000410000 */
[--C-:B------:R-:W-:Y:S01]  /*c420*/  FFMA.FTZ R4, R148, c[0x0][0x2d0], -R138.reuse ;  /* 0x0000b40094047a23 */ /* 0x100fe2000001088a */
[----:B--2---:R-:W-:Y:S01]  /*c430*/  FMNMX.FTZ R0, R0, R2, !PT ;  /* 0x0000000200007209 */ /* 0x004fe20007810000 */
[--C-:B------:R-:W-:Y:S01]  /*c440*/  FFMA.FTZ R7, R150, c[0x0][0x2d0], -R138.reuse ;  /* 0x0000b40096077a23 */ /* 0x100fe2000001088a */
[----:B------:R-:W-:Y:S01]  /*c450*/  MOV R150, R169 ;  /* 0x000000a900967202 */ /* 0x000fe20000000f00 */
[----:B------:R1:W-:Y:S01]  /*c460*/  MUFU.EX2 R244, R4 ;  /* 0x0000000400f47308 */ /* 0x0003e20000000800 */
[----:B------:R-:W-:Y:S01]  /*c470*/  FFMA.FTZ R8, R149, c[0x0][0x2d0], -R138 ;  /* 0x0000b40095087a23 */ /* 0x000fe2000001088a */
[----:B------:R-:W2:Y:S01]  /*c480*/  SHFL.BFLY PT, R3, R0, 0x1, 0x1f ;  /* 0x0c201f0000037f89 */ /* 0x000ea200000e0000 */
[----:B------:R-:W-:Y:S01]  /*c490*/  FADD.FTZ R2, -R69, R70 ;  /* 0x0000004645027221 */ /* 0x000fe20000010100 */
[----:B------:R-:W-:Y:S01]  /*c4a0*/  MOV R70, R9 ;  /* 0x0000000900467202 */ /* 0x000fe20000000f00 */
[--C-:B------:R-:W-:Y:S01]  /*c4b0*/  FFMA.FTZ R32, R139, c[0x0][0x2d0], -R138.reuse ;  /* 0x0000b4008b207a23 */ /* 0x100fe2000001088a */
[----:B------:R-:W-:Y:S02]  /*c4c0*/  MOV R148, R12 ;  /* 0x0000000c00947202 */ /* 0x000fe40000000f00 */
[----:B------:R-:W-:Y:S02]  /*c4d0*/  MOV R149, R162 ;  /* 0x000000a200957202 */ /* 0x000fe40000000f00 */
[----:B------:R3:W-:Y:S01]  /*c4e0*/  MUFU.EX2 R245, R7 ;  /* 0x0000000700f57308 */ /* 0x0007e20000000800 */
[----:B------:R-:W-:Y:S01]  /*c4f0*/  MOV R139, R48 ;  /* 0x00000030008b7202 */ /* 0x000fe20000000f00 */
[----:B------:R-:W-:Y:S08]  /*c500*/  FFMA.FTZ R48, R159, c[0x0][0x2d0], -R138 ;  /* 0x0000b4009f307a23 */ /* 0x000ff0000001088a */
[----:B------:R4:W-:Y:S01]  /*c510*/  MUFU.EX2 R243, R8 ;  /* 0x0000000800f37308 */ /* 0x0009e20000000800 */
[----:B-1----:R-:W-:Y:S01]  /*c520*/  @P1 IMAD.WIDE.U32 R4, R229, c[0x0][0x1e0], RZ ;  /* 0x00007800e5041a25 */ /* 0x002fe200078e00ff */
[----:B--2---:R-:W-:Y:S02]  /*c530*/  FMNMX.FTZ R68, R0, R3, !PT ;  /* 0x0000000300447209 */ /* 0x004fe40007810000 */
[----:B------:R-:W-:Y:S01]  /*c540*/  @P1 SHF.R.S32.HI R3, RZ, 0x1f, R229 ;  /* 0x0000001fff031819 */ /* 0x000fe200000114e5 */
[----:B------:R-:W-:Y:S01]  /*c550*/  FMUL.FTZ R0, R2, c[0x0][0x2d0] ;  /* 0x0000b40002007a20 */ /* 0x000fe20000410000 */
[----:B------:R-:W-:Y:S03]  /*c560*/  @P1 SHF.L.U32 R6, R4, 0x7, RZ ;  /* 0x0000000704061819 */ /* 0x000fe600000006ff */
[----:B------:R-:W-:Y:S01]  /*c570*/  @P1 IMAD R3, R3, c[0x0][0x1e0], RZ ;  /* 0x0000780003031a24 */ /* 0x000fe200078e02ff */
[----:B------:R1:W2:Y:S03]  /*c580*/  MUFU.EX2 R2, R0 ;  /* 0x0000000000027308 */ /* 0x0002a60000000800 */
[----:B------:R-:W-:Y:S05]  /*c590*/  @P1 IMAD R3, R229, c[0x0][0x1e4], R3 ;  /* 0x00007900e5031a24 */ /* 0x000fea00078e0203 */
[----:B------:R-:W-:Y:S02]  /*c5a0*/  @P1 IADD3 R3, R5, R3, RZ ;  /* 0x0000000305031210 */ /* 0x000fe40007ffe0ff */
[----:B-----5:R-:W-:Y:S02]  /*c5b0*/  @P1 IADD3 R5, P3, R6, R10, RZ ;  /* 0x0000000a06051210 */ /* 0x020fe40007f7e0ff */
[----:B------:R-:W-:Y:S02]  /*c5c0*/  @P1 SHF.L.U64.HI R3, R4, 0x7, R3 ;  /* 0x0000000704031819 */ /* 0x000fe40000010203 */
[----:B------:R-:W-:Y:S02]  /*c5d0*/  @P1 LEA R4, P2, R5, c[0x0][0x1c8], 0x1 ;  /* 0x0000720005041a11 */ /* 0x000fe400078408ff */
[----:B---3--:R-:W-:Y:S02]  /*c5e0*/  @P1 IADD3.X R7, R3, R13, RZ, P3, !PT ;  /* 0x0000000d03071210 */ /* 0x008fe40001ffe4ff */
[----:B------:R-:W-:Y:S02]  /*c5f0*/  @P1 IADD3 R6, P4, P3, R6, 0x40, R10 ;  /* 0x0000004006061810 */ /* 0x000fe40007b9e00a */
[----:B------:R-:W-:Y:S01]  /*c600*/  @P1 LEA.HI.X R5, R5, c[0x0][0x1cc], R7, 0x1, P2 ;  /* 0x0000730005051a11 */ /* 0x000fe200010f0c07 */
[--C-:B------:R-:W-:Y:S01]  /*c610*/  FFMA.FTZ R7, R151, c[0x0][0x2d0], -R138.reuse ;  /* 0x0000b40097077a23 */ /* 0x100fe2000001088a */
[----:B------:R-:W-:Y:S02]  /*c620*/  MOV R151, R247 ;  /* 0x000000f700977202 */ /* 0x000fe40000000f00 */
[----:B------:R-:W-:Y:S01]  /*c630*/  @P1 LEA R10, P2, R6, c[0x0][0x1c8], 0x1 ;  /* 0x00007200060a1a11 */ /* 0x000fe200078408ff */
[----:B------:R3:W-:Y:S01]  /*c640*/  MUFU.EX2 R247, R7 ;  /* 0x0000000700f77308 */ /* 0x0007e20000000800 */
[----:B------:R-:W-:Y:S01]  /*c650*/  @P1 IADD3.X R3, R3, RZ, R13, P4, P3 ;  /* 0x000000ff03031210 */ /* 0x000fe200027e640d */
[----:B------:R5:W-:Y:S01]  /*c660*/  @P1 LDGSTS.E.BYPASS.LTC128B.128 [R228+0x8100], [R4.64], !P0 ;  /* 0x0810000004e41fae */ /* 0x000be2000c101d46 */
[----:B----4-:R-:W-:Y:S01]  /*c670*/  @P1 MOV R8, c[0x0][0x1e0] ;  /* 0x0000780000081a02 */ /* 0x010fe20000000f00 */
[----:B-1----:R-:W-:Y:S01]  /*c680*/  FADD.FTZ R0, -R68, R71 ;  /* 0x0000004744007221 */ /* 0x002fe20000010100 */
[----:B------:R-:W-:Y:S01]  /*c690*/  @P1 LEA.HI.X R11, R6, c[0x0][0x1cc], R3, 0x1, P2 ;  /* 0x00007300060b1a11 */ /* 0x000fe200010f0c03 */
[----:B------:R-:W-:Y:S01]  /*c6a0*/  FMUL.FTZ R3, R68, c[0x0][0x2d0] ;  /* 0x0000b40044037a20 */ /* 0x000fe20000410000 */
[----:B------:R-:W-:Y:S01]  /*c6b0*/  @P1 SHF.L.U64.HI R9, R8, R230, c[0x0][0x1e4] ;  /* 0x0000790008091619 */ /* 0x000fe200000102e6 */
[----:B------:R-:W-:Y:S01]  /*c6c0*/  FMUL.FTZ R0, R0, c[0x0][0x2d0] ;  /* 0x0000b40000007a20 */ /* 0x000fe20000410000 */
[----:B------:R-:W-:Y:S01]  /*c6d0*/  @P1 SHF.L.U32 R8, R8, 0x6, RZ ;  /* 0x0000000608081819 */ /* 0x000fe200000006ff */
[----:B------:R1:W-:Y:S01]  /*c6e0*/  @P1 LDGSTS.E.BYPASS.LTC128B.128 [R228+0xc100], [R10.64], !P6 ;  /* 0x0c1000000ae41fae */ /* 0x0003e2000f101d46 */
[----:B------:R-:W-:Y:S01]  /*c6f0*/  MOV R230, R163 ;  /* 0x000000a300e67202 */ /* 0x000fe20000000f00 */
[----:B--2---:R-:W-:Y:S01]  /*c700*/  FMUL.FTZ R16, R2, R84 ;  /* 0x0000005402107220 */ /* 0x004fe20000410000 */
[----:B------:R-:W-:Y:S01]  /*c710*/  @P1 IADD3 R6, P2, R4, R8, RZ ;  /* 0x0000000804061210 */ /* 0x000fe20007f5e0ff */
[----:B------:R-:W2:Y:S01]  /*c720*/  MUFU.EX2 R0, R0 ;  /* 0x0000000000007308 */ /* 0x000ea20000000800 */
[----:B------:R-:W-:Y:S01]  /*c730*/  MOV R71, R168 ;  /* 0x000000a800477202 */ /* 0x000fe20000000f00 */
[C---:B------:R-:W-:Y:S01]  /*c740*/  FMUL.FTZ R17, R2.reuse, R85 ;  /* 0x0000005502117220 */ /* 0x040fe20000410000 */
[----:B------:R-:W-:Y:S01]  /*c750*/  MOV R159, R151 ;  /* 0x00000097009f7202 */ /* 0x000fe20000000f00 */
[C---:B------:R-:W-:Y:S01]  /*c760*/  FMUL.FTZ R24, R2.reuse, R92 ;  /* 0x0000005c02187220 */ /* 0x040fe20000410000 */
[----:B------:R-:W-:Y:S01]  /*c770*/  MOV R151, R65 ;  /* 0x0000004100977202 */ /* 0x000fe20000000f00 */
[C---:B------:R-:W-:Y:S02]  /*c780*/  FMUL.FTZ R25, R2.reuse, R93 ;  /* 0x0000005d02197220 */ /* 0x040fe40000410000 */
[----:B------:R-:W-:Y:S01]  /*c790*/  FMUL.FTZ R33, R2, R101 ;  /* 0x0000006502217220 */ /* 0x000fe20000410000 */
[----:B------:R-:W-:Y:S01]  /*c7a0*/  MOV R101, R71 ;  /* 0x0000004700657202 */ /* 0x000fe20000000f00 */
[--C-:B---3--:R-:W-:Y:S01]  /*c7b0*/  FFMA.FTZ R7, R154, c[0x0][0x2d0], -R3.reuse ;  /* 0x0000b4009a077a23 */ /* 0x108fe20000010803 */
[----:B------:R-:W-:Y:S01]  /*c7c0*/  MOV R154, R235 ;  /* 0x000000eb009a7202 */ /* 0x000fe20000000f00 */
[--C-:B------:R-:W-:Y:S01]  /*c7d0*/  FFMA.FTZ R40, R157, c[0x0][0x2d0], -R3.reuse ;  /* 0x0000b4009d287a23 */ /* 0x100fe20000010803 */
[----:B------:R3:W-:Y:S01]  /*c7e0*/  MUFU.EX2 R235, R32 ;  /* 0x0000002000eb7308 */ /* 0x0007e20000000800 */
[----:B------:R-:W-:Y:S01]  /*c7f0*/  FMUL.FTZ R41, R2, R109 ;  /* 0x0000006d02297220 */ /* 0x000fe20000410000 */
[----:B-----5:R-:W-:Y:S01]  /*c800*/  @P1 IADD3 R4, P3, R6, R8, RZ ;  /* 0x0000000806041210 */ /* 0x020fe20007f7e0ff */
[----:B------:R-:W-:Y:S01]  /*c810*/  FMUL.FTZ R65, R2, R133 ;  /* 0x0000008502417220 */ /* 0x000fe20000410000 */
[----:B------:R-:W-:Y:S01]  /*c820*/  MOV R109, R161 ;  /* 0x000000a1006d7202 */ /* 0x000fe20000000f00 */
[--C-:B------:R-:W-:Y:S01]  /*c830*/  FFMA.FTZ R71, R241, c[0x0][0x2d0], -R138.reuse ;  /* 0x0000b400f1477a23 */ /* 0x100fe2000001088a */
[----:B------:R-:W-:Y:S01]  /*c840*/  MOV R157, R233 ;  /* 0x000000e9009d7202 */ /* 0x000fe20000000f00 */
[--C-:B------:R-:W-:Y:S03]  /*c850*/  FFMA.FTZ R137, R137, c[0x0][0x2d0], -R3.reuse ;  /* 0x0000b40089897a23 */ /* 0x100fe60000010803 */
[----:B------:R4:W-:Y:S01]  /*c860*/  MUFU.EX2 R169, R7 ;  /* 0x0000000700a97308 */ /* 0x0009e20000000800 */
[--C-:B-1----:R-:W-:Y:S01]  /*c870*/  FFMA.FTZ R10, R155, c[0x0][0x2d0], -R3.reuse ;  /* 0x0000b4009b0a7a23 */ /* 0x102fe20000010803 */
[----:B------:R-:W-:Y:S01]  /*c880*/  MOV R155, R234 ;  /* 0x000000ea009b7202 */ /* 0x000fe20000000f00 */
[C---:B--2---:R-:W-:Y:S02]  /*c890*/  FMUL.FTZ R11, R0.reuse, R79 ;  /* 0x0000004f000b7220 */ /* 0x044fe40000410000 */
[C---:B------:R-:W-:Y:S02]  /*c8a0*/  FMUL.FTZ R18, R0.reuse, R86 ;  /* 0x0000005600127220 */ /* 0x040fe40000410000 */
[C---:B------:R-:W-:Y:S02]  /*c8b0*/  FMUL.FTZ R19, R0.reuse, R87 ;  /* 0x0000005700137220 */ /* 0x040fe40000410000 */
[C---:B------:R-:W-:Y:S01]  /*c8c0*/  FMUL.FTZ R26, R0.reuse, R94 ;  /* 0x0000005e001a7220 */ /* 0x040fe20000410000 */
[----:B------:R1:W2:Y:S01]  /*c8d0*/  MUFU.EX2 R168, R10 ;  /* 0x0000000a00a87308 */ /* 0x0002a20000000800 */
[C---:B------:R-:W-:Y:S02]  /*c8e0*/  FMUL.FTZ R27, R0.reuse, R95 ;  /* 0x0000005f001b7220 */ /* 0x040fe40000410000 */
[----:B------:R-:W-:Y:S01]  /*c8f0*/  FMUL.FTZ R34, R0, R102 ;  /* 0x0000006600227220 */ /* 0x000fe20000410000 */
[----:B------:R-:W-:Y:S01]  /*c900*/  MOV R102, R150 ;  /* 0x0000009600667202 */ /* 0x000fe20000000f00 */
[----:B---3--:R-:W-:Y:S01]  /*c910*/  FMUL.FTZ R32, R2, R100 ;  /* 0x0000006402207220 */ /* 0x008fe20000410000 */
[----:B------:R-:W-:Y:S01]  /*c920*/  MOV R100, R70 ;  /* 0x0000004600647202 */ /* 0x000fe20000000f00 */
[C---:B------:R-:W-:Y:S01]  /*c930*/  FMUL.FTZ R35, R0.reuse, R103 ;  /* 0x0000006700237220 */ /* 0x040fe20000410000 */
[----:B------:R-:W-:Y:S01]  /*c940*/  MOV R150, R59 ;  /* 0x0000003b00967202 */ /* 0x000fe20000000f00 */
[--C-:B------:R-:W-:Y:S01]  /*c950*/  FFMA.FTZ R70, R193, c[0x0][0x2d0], -R138.reuse ;  /* 0x0000b400c1467a23 */ /* 0x100fe2000001088a */
[----:B------:R3:W-:Y:S01]  /*c960*/  MUFU.EX2 R162, R40 ;  /* 0x0000002800a27308 */ /* 0x0007e20000000800 */
[C---:B------:R-:W-:Y:S01]  /*c970*/  FMUL.FTZ R42, R0.reuse, R110 ;  /* 0x0000006e002a7220 */ /* 0x040fe20000410000 */
[----:B------:R-:W-:Y:S01]  /*c980*/  MOV R110, R49 ;  /* 0x00000031006e7202 */ /* 0x000fe20000000f00 */
[----:B------:R-:W-:Y:S01]  /*c990*/  FMUL.FTZ R43, R0, R111 ;  /* 0x0000006f002b7220 */ /* 0x000fe20000410000 */
[----:B----4-:R-:W-:Y:S01]  /*c9a0*/  @P1 IADD3.X R7, R5, R9, RZ, P2, !PT ;  /* 0x0000000905071210 */ /* 0x010fe200017fe4ff */
[----:B------:R-:W-:Y:S01]  /*c9b0*/  FMUL.FTZ R49, R2, R117 ;  /* 0x0000007502317220 */ /* 0x000fe20000410000 */
[----:B------:R-:W-:Y:S01]  /*c9c0*/  @P1 IADD3 R8, P2, R4, R8, RZ ;  /* 0x0000000804081210 */ /* 0x000fe20007f5e0ff */
[C---:B------:R-:W-:Y:S01]  /*c9d0*/  FMUL.FTZ R59, R0.reuse, R127 ;  /* 0x0000007f003b7220 */ /* 0x040fe20000410000 */
[-C--:B------:R-:W-:Y:S01]  /*c9e0*/  @P1 IADD3.X R5, R7, R9.reuse, RZ, P3, !PT ;  /* 0x0000000907051210 */ /* 0x080fe20001ffe4ff */
[----:B------:R4:W-:Y:S01]  /*c9f0*/  @P1 LDGSTS.E.BYPASS.LTC128B.128 [R228+0x9100], [R6.64], !P0 ;  /* 0x0910000006e41fae */ /* 0x0009e2000c101d46 */
[----:B------:R-:W-:Y:S01]  /*ca00*/  MOV R103, R58 ;  /* 0x0000003a00677202 */ /* 0x000fe20000000f00 */
[C---:B------:R-:W-:Y:S01]  /*ca10*/  FMUL.FTZ R58, R0.reuse, R126 ;  /* 0x0000007e003a7220 */ /* 0x040fe20000410000 */
[----:B------:R-:W-:Y:S01]  /*ca20*/  @P1 IADD3.X R9, R5, R9, RZ, P2, !PT ;  /* 0x0000000905091210 */ /* 0x000fe200017fe4ff */
[----:B------:R5:W-:Y:S01]  /*ca30*/  MUFU.EX2 R233, R48 ;  /* 0x0000003000e97308 */ /* 0x000be20000000800 */
[----:B-1----:R-:W-:Y:S01]  /*ca40*/  FMUL.FTZ R10, R0, R78 ;  /* 0x0000004e000a7220 */ /* 0x002fe20000410000 */
[----:B------:R-:W-:Y:S01]  /*ca50*/  MOV R111, R60 ;  /* 0x0000003c006f7202 */ /* 0x000fe20000000f00 */
[--C-:B------:R-:W-:Y:S01]  /*ca60*/  FFMA.FTZ R100, R100, c[0x0][0x2d0], -R138.reuse ;  /* 0x0000b40064647a23 */ /* 0x100fe2000001088a */
[----:B------:R4:W-:Y:S01]  /*ca70*/  @P1 LDGSTS.E.BYPASS.LTC128B.128 [R228+0xd100], [R6.64+0x80], !P6 ;  /* 0x0d10008006e41fae */ /* 0x0009e2000f101d46 */
[C---:B---3--:R-:W-:Y:S07]  /*ca80*/  FMUL.FTZ R40, R2.reuse, R108 ;  /* 0x0000006c02287220 */ /* 0x048fee0000410000 */
[----:B------:R1:W-:Y:S01]  /*ca90*/  @P1 LDGSTS.E.BYPASS.LTC128B.128 [R228+0xa100], [R4.64], !P0 ;  /* 0x0a10000004e41fae */ /* 0x0003e2000c101d46 */
[----:B------:R-:W-:Y:S02]  /*caa0*/  MOV R108, R154 ;  /* 0x0000009a006c7202 */ /* 0x000fe40000000f00 */
[----:B------:R-:W-:Y:S02]  /*cab0*/  MOV R154, R149 ;  /* 0x00000095009a7202 */ /* 0x000fe40000000f00 */
[----:B------:R-:W-:Y:S01]  /*cac0*/  MOV R149, R64 ;  /* 0x0000004000957202 */ /* 0x000fe20000000f00 */
[C---:B------:R-:W-:Y:S02]  /*cad0*/  FMUL.FTZ R64, R2.reuse, R132 ;  /* 0x0000008402407220 */ /* 0x040fe40000410000 */
[----:B------:R1:W-:Y:S01]  /*cae0*/  @P1 LDGSTS.E.BYPASS.LTC128B.128 [R228+0xe100], [R4.64+0x80], !P6 ;  /* 0x0e10008004e41fae */ /* 0x0003e2000f101d46 */
[----:B-----5:R-:W-:Y:S07]  /*caf0*/  FMUL.FTZ R48, R2, R116 ;  /* 0x0000007402307220 */ /* 0x020fee0000410000 */
[----:B------:R3:W-:Y:S01]  /*cb00*/  @P1 LDGSTS.E.BYPASS.LTC128B.128 [R228+0xb100], [R8.64], !P0 ;  /* 0x0b10000008e41fae */ /* 0x0007e2000c101d46 */
[C---:B----4-:R-:W-:Y:S01]  /*cb10*/  FMUL.FTZ R6, R0.reuse, R74 ;  /* 0x0000004a00067220 */ /* 0x050fe20000410000 */
[----:B------:R-:W-:Y:S01]  /*cb20*/  F2FP.PACK_AB R74, R247, R243 ;  /* 0x000000f3f74a723e */ /* 0x000fe200000000ff */
[----:B------:R-:W-:Y:S05]  /*cb30*/  FMUL.FTZ R7, R0, R75 ;  /* 0x0000004b00077220 */ /* 0x000fea0000410000 */
[----:B------:R3:W-:Y:S08]  /*cb40*/  @P1 LDGSTS.E.BYPASS.LTC128B.128 [R228+0xf100], [R8.64+0x80], !P6 ;  /* 0x0f10008008e41fae */ /* 0x0007f0000f101d46 */
[----:B------:R-:W4:Y:S01]  /*cb50*/  LDSM.16.MT88.4 R12, [R200] ;  /* 0x00000000c80c783b */ /* 0x000f220000004200 */
[--C-:B-1----:R-:W-:Y:S01]  /*cb60*/  FFMA.FTZ R4, R152, c[0x0][0x2d0], -R3.reuse ;  /* 0x0000b40098047a23 */ /* 0x102fe20000010803 */
[----:B------:R-:W-:Y:S01]  /*cb70*/  MOV R152, R67 ;  /* 0x0000004300987202 */ /* 0x000fe20000000f00 */
[----:B------:R-:W-:Y:S01]  /*cb80*/  FMUL.FTZ R5, R2, R73 ;  /* 0x0000004902057220 */ /* 0x000fe20000410000 */
[----:B--2---:R-:W-:Y:S01]  /*cb90*/  F2FP.PACK_AB R73, R168, R169 ;  /* 0x000000a9a849723e */ /* 0x004fe200000000ff */
[----:B------:R1:W-:Y:S03]  /*cba0*/  MUFU.EX2 R163, R4 ;  /* 0x0000000400a37308 */ /* 0x0003e60000000800 */
[----:B------:R-:W2:Y:S01]  /*cbb0*/  LDSM.16.MT88.4 R20, [R204] ;  /* 0x00000000cc14783b */ /* 0x000ea20000004200 */
[----:B------:R-:W-:Y:S07]  /*cbc0*/  FMUL.FTZ R67, R0, R135 ;  /* 0x0000008700437220 */ /* 0x000fee0000410000 */
[----:B------:R-:W5:Y:S01]  /*cbd0*/  LDSM.16.MT88.4 R28, [R203] ;  /* 0x00000000cb1c783b */ /* 0x000f620000004200 */
[C---:B---3--:R-:W-:Y:S02]  /*cbe0*/  FMUL.FTZ R8, R2.reuse, R76 ;  /* 0x0000004c02087220 */ /* 0x048fe40000410000 */
[----:B------:R-:W-:Y:S05]  /*cbf0*/  FMUL.FTZ R9, R2, R77 ;  /* 0x0000004d02097220 */ /* 0x000fea0000410000 */
[----:B------:R-:W3:Y:S01]  /*cc00*/  LDSM.16.MT88.4 R36, [R223] ;  /* 0x00000000df24783b */ /* 0x000ee20000004200 */
[--C-:B-1----:R-:W-:Y:S07]  /*cc10*/  FFMA.FTZ R4, R153, c[0x0][0x2d0], -R3.reuse ;  /* 0x0000b40099047a23 */ /* 0x102fee0000010803 */
[----:B------:R-:W1:Y:S01]  /*cc20*/  LDSM.16.MT88.4 R44, [R200+0x4000] ;  /* 0x00400000c82c783b */ /* 0x000e620000004200 */
[----:B------:R-:W-:Y:S01]  /*cc30*/  MOV R153, R51 ;  /* 0x0000003300997202 */ /* 0x000fe20000000f00 */
[----:B------:R-:W-:Y:S01]  /*cc40*/  FMUL.FTZ R51, R0, R119 ;  /* 0x0000007700337220 */ /* 0x000fe20000410000 */
[----:B------:R2:W2:Y:S01]  /*cc50*/  MUFU.EX2 R170, R4 ;  /* 0x0000000400aa7308 */ /* 0x0004a20000000800 */
[----:B------:R-:W-:Y:S04]  /*cc60*/  MOV R119, R230 ;  /* 0x000000e600777202 */ /* 0x000fe80000000f00 */
[----:B------:R-:W1:Y:S05]  /*cc70*/  LDSM.16.MT88.4 R52, [R204+0x4000] ;  /* 0x00400000cc34783b */ /* 0x000e6a0000004200 */
[----:B------:R3:W-:Y:S03]  /*cc80*/  MUFU.EX2 R230, R70 ;  /* 0x0000004600e67308 */ /* 0x0007e60000000800 */
[----:B------:R-:W1:Y:S08]  /*cc90*/  LDSM.16.MT88.4 R60, [R203+0x4000] ;  /* 0x00400000cb3c783b */ /* 0x000e700000004200 */
[----:B------:R-:W1:Y:S01]  /*cca0*/  LDSM.16.MT88.4 R76, [R206+0x4000] ;  /* 0x00400000ce4c783b */ /* 0x000e620000004200 */
[----:B--2---:R-:W-:Y:S01]  /*ccb0*/  FMUL.FTZ R4, R2, R72 ;  /* 0x0000004802047220 */ /* 0x004fe20000410000 */
[----:B------:R-:W-:Y:S02]  /*ccc0*/  F2FP.PACK_AB R72, R245, R244 ;  /* 0x000000f4f548723e */ /* 0x000fe400000000ff */
[----:B------:R-:W-:Y:S04]  /*ccd0*/  F2FP.PACK_AB R75, R170, R163 ;  /* 0x000000a3aa4b723e */ /* 0x000fe800000000ff */
[----:B------:R-:W-:Y:S03]  /*cce0*/  LDSM.16.MT88.4 R84, [R204+0x800] ;  /* 0x00080000cc54783b */ /* 0x000fe60000004200 */
[C---:B----4-:R-:W-:Y:S05]  /*ccf0*/  HMMA.16816.F32 R4, R72.reuse, R12, R4 ;  /* 0x0000000c4804723c */ /* 0x050fea0000001804 */
[----:B------:R-:W-:Y:S01]  /*cd00*/  LDSM.16.MT88.4 R92, [R206+0x4800] ;  /* 0x00480000ce5c783b */ /* 0x000fe20000004200 */
[--C-:B---3--:R-:W-:Y:S02]  /*cd10*/  FFMA.FTZ R70, R194, c[0x0][0x2d0], -R138.reuse ;  /* 0x0000b400c2467a23 */ /* 0x108fe4000001088a */
[C---:B------:R-:W-:Y:S01]  /*cd20*/  FMUL.FTZ R12, R2.reuse, R80 ;  /* 0x00000050020c7220 */ /* 0x040fe20000410000 */
[C---:B------:R-:W-:Y:S04]  /*cd30*/  HMMA.16816.F32 R8, R72.reuse, R14, R8 ;  /* 0x0000000e4808723c */ /* 0x040fe80000001808 */
[----:B------:R-:W0:Y:S01]  /*cd40*/  LDGDEPBAR ;  /* 0x00000000000079af */ /* 0x000e220000000000 */
[----:B------:R-:W-:Y:S02]  /*cd50*/  FMUL.FTZ R13, R2, R81 ;  /* 0x00000051020d7220 */ /* 0x000fe40000410000 */
[C---:B------:R-:W-:Y:S02]  /*cd60*/  FMUL.FTZ R14, R0.reuse, R82 ;  /* 0x00000052000e7220 */ /* 0x040fe40000410000 */
[----:B------:R-:W-:Y:S03]  /*cd70*/  FMUL.FTZ R15, R0, R83 ;  /* 0x00000053000f7220 */ /* 0x000fe60000410000 */
[----:B------:R-:W2:Y:S04]  /*cd80*/  LDSM.16.MT88.4 R80, [R200+0x800] ;  /* 0x00080000c850783b */ /* 0x000ea80000004200 */
[C---:B------:R-:W-:Y:S07]  /*cd90*/  HMMA.16816.F32 R12, R72.reuse, R20, R12 ;  /* 0x00000014480c723c */ /* 0x040fee000000180c */
[C---:B------:R-:W-:Y:S01]  /*cda0*/  FMUL.FTZ R20, R2.reuse, R88 ;  /* 0x0000005802147220 */ /* 0x040fe20000410000 */
[C---:B------:R-:W-:Y:S04]  /*cdb0*/  HMMA.16816.F32 R16, R72.reuse, R22, R16 ;  /* 0x000000164810723c */ /* 0x040fe80000001810 */
[----:B------:R-:W-:Y:S03]  /*cdc0*/  FMUL.FTZ R21, R2, R89 ;  /* 0x0000005902157220 */ /* 0x000fe60000410000 */
[C---:B------:R-:W-:Y:S02]  /*cdd0*/  FMUL.FTZ R22, R0.reuse, R90 ;  /* 0x0000005a00167220 */ /* 0x040fe40000410000 */
[----:B------:R-:W-:Y:S02]  /*cde0*/  FMUL.FTZ R23, R0, R91 ;  /* 0x0000005b00177220 */ /* 0x000fe40000410000 */
[----:B------:R-:W3:Y:S05]  /*cdf0*/  LDSM.16.MT88.4 R88, [R203+0x800] ;  /* 0x00080000cb58783b */ /* 0x000eea0000004200 */
[C---:B-----5:R-:W-:Y:S07]  /*ce00*/  HMMA.16816.F32 R20, R72.reuse, R28, R20 ;  /* 0x0000001c4814723c */ /* 0x060fee0000001814 */
        /* <DEDUP_REMOVED lines=15> */
[----:B----4-:R-:W-:Y:S07]  /*cf00*/  FMUL.FTZ R36, R2, R104 ;  /* 0x0000006802247220 */ /* 0x010fee0000410000 */
[C---:B-1----:R-:W-:Y:S07]  /*cf10*/  HMMA.16816.F32 R36, R72.reuse, R44, R36 ;  /* 0x0000002c4824723c */ /* 0x042fee0000001824 */
[--C-:B------:R-:W-:Y:S01]  /*cf20*/  FFMA.FTZ R44, R158, c[0x0][0x2d0], -R3.reuse ;  /* 0x0000b4009e2c7a23 */ /* 0x100fe20000010803 */
[C---:B------:R-:W-:Y:S03]  /*cf30*/  HMMA.16816.F32 R40, R72.reuse, R46, R40 ;  /* 0x0000002e4828723c */ /* 0x040fe60000001828 */
[----:B------:R1:W-:Y:S01]  /*cf40*/  MUFU.EX2 R161, R44 ;  /* 0x0000002c00a17308 */ /* 0x0003e20000000800 */
[----:B------:R-:W-:Y:S01]  /*cf50*/  FMUL.FTZ R45, R2, R113 ;  /* 0x00000071022d7220 */ /* 0x000fe20000410000 */
[----:B------:R-:W-:Y:S02]  /*cf60*/  MOV R158, R155 ;  /* 0x0000009b009e7202 */ /* 0x000fe40000000f00 */
[C---:B------:R-:W-:Y:S01]  /*cf70*/  FMUL.FTZ R46, R0.reuse, R114 ;  /* 0x00000072002e7220 */ /* 0x040fe20000410000 */
[----:B------:R-:W-:Y:S01]  /*cf80*/  MOV R155, R66 ;  /* 0x00000042009b7202 */ /* 0x000fe20000000f00 */
[C---:B------:R-:W-:Y:S03]  /*cf90*/  FMUL.FTZ R47, R0.reuse, R115 ;  /* 0x00000073002f7220 */ /* 0x040fe60000410000 */
[----:B------:R-:W-:Y:S02]  /*cfa0*/  FMUL.FTZ R66, R0, R134 ;  /* 0x0000008600427220 */ /* 0x000fe40000410000 */
[----:B-1----:R-:W-:Y:S07]  /*cfb0*/  FMUL.FTZ R44, R2, R112 ;  /* 0x00000070022c7220 */ /* 0x002fee0000410000 */
[C---:B------:R-:W-:Y:S07]  /*cfc0*/  HMMA.16816.F32 R44, R72.reuse, R52, R44 ;  /* 0x00000034482c723c */ /* 0x040fee000000182c */
[--C-:B------:R-:W-:Y:S01]  /*cfd0*/  FFMA.FTZ R52, R160, c[0x0][0x2d0], -R138.reuse ;  /* 0x0000b400a0347a23 */ /* 0x100fe2000001088a */
[C---:B------:R-:W-:Y:S03]  /*cfe0*/  HMMA.16816.F32 R48, R72.reuse, R54, R48 ;  /* 0x000000364830723c */ /* 0x040fe60000001830 */
[----:B------:R1:W4:Y:S01]  /*cff0*/  MUFU.EX2 R118, R52 ;  /* 0x0000003400767308 */ /* 0x0003220000000800 */
[C---:B------:R-:W-:Y:S01]  /*d000*/  FMUL.FTZ R53, R2.reuse, R121 ;  /* 0x0000007902357220 */ /* 0x040fe20000410000 */
[----:B------:R-:W-:Y:S02]  /*d010*/  MOV R121, R199 ;  /* 0x000000c700797202 */ /* 0x000fe40000000f00 */
[----:B------:R-:W-:Y:S01]  /*d020*/  MOV R160, R57 ;  /* 0x0000003900a07202 */ /* 0x000fe20000000f00 */
[----:B------:R-:W-:Y:S04]  /*d030*/  FMUL.FTZ R57, R2, R125 ;  /* 0x0000007d02397220 */ /* 0x000fe80000410000 */
[C---:B------:R-:W-:Y:S01]  /*d040*/  FMUL.FTZ R54, R0.reuse, R122 ;  /* 0x0000007a00367220 */ /* 0x040fe20000410000 */
[----:B------:R5:W-:Y:S01]  /*d050*/  MUFU.EX2 R199, R70 ;  /* 0x0000004600c77308 */ /* 0x000be20000000800 */
[----:B------:R-:W-:Y:S02]  /*d060*/  FMUL.FTZ R55, R0, R123 ;  /* 0x0000007b00377220 */ /* 0x000fe40000410000 */
[----:B-1----:R-:W-:Y:S01]  /*d070*/  FMUL.FTZ R52, R2, R120 ;  /* 0x0000007802347220 */ /* 0x002fe20000410000 */
[----:B------:R-:W-:Y:S01]  /*d080*/  MOV R120, R56 ;  /* 0x0000003800787202 */ /* 0x000fe20000000f00 */
[--C-:B------:R-:W-:Y:S05]  /*d090*/  FFMA.FTZ R56, R171, c[0x0][0x2d0], -R3.reuse ;  /* 0x0000b400ab387a23 */ /* 0x100fea0000010803 */
[----:B------:R1:W-:Y:S01]  /*d0a0*/  MUFU.EX2 R117, R56 ;  /* 0x0000003800757308 */ /* 0x0003e20000000800 */
[C---:B------:R-:W-:Y:S03]  /*d0b0*/  HMMA.16816.F32 R52, R72.reuse, R60, R52 ;  /* 0x0000003c4834723c */ /* 0x040fe60000001834 */
[--C-:B-----5:R-:W-:Y:S04]  /*d0c0*/  FFMA.FTZ R70, R195, c[0x0][0x2d0], -R3.reuse ;  /* 0x0000b400c3467a23 */ /* 0x120fe80000010803 */
[--C-:B------:R-:W-:Y:S02]  /*d0d0*/  FFMA.FTZ R60, R192, c[0x0][0x2d0], -R3.reuse ;  /* 0x0000b400c03c7a23 */ /* 0x100fe40000010803 */
[----:B------:R5:W-:Y:S03]  /*d0e0*/  MUFU.EX2 R125, R70 ;  /* 0x00000046007d7308 */ /* 0x000be60000000800 */
[C---:B------:R-:W-:Y:S07]  /*d0f0*/  FMUL.FTZ R61, R2.reuse, R129 ;  /* 0x00000081023d7220 */ /* 0x040fee0000410000 */
[----:B------:R2:W2:Y:S01]  /*d100*/  MUFU.EX2 R116, R60 ;  /* 0x0000003c00747308 */ /* 0x0004a20000000800 */
[----:B-1----:R-:W-:Y:S07]  /*d110*/  FMUL.FTZ R56, R2, R124 ;  /* 0x0000007c02387220 */ /* 0x002fee0000410000 */
[C---:B------:R-:W-:Y:S03]  /*d120*/  HMMA.16816.F32 R56, R72.reuse, R62, R56 ;  /* 0x0000003e4838723c */ /* 0x040fe60000001838 */
[--C-:B-----5:R-:W-:Y:S02]  /*d130*/  FFMA.FTZ R70, R196, c[0x0][0x2d0], -R3.reuse ;  /* 0x0000b400c4467a23 */ /* 0x120fe40000010803 */
[----:B------:R1:W-:Y:S02]  /*d140*/  MUFU.EX2 R196, R71 ;  /* 0x0000004700c47308 */ /* 0x0003e40000000800 */
[C---:B------:R-:W-:Y:S02]  /*d150*/  FMUL.FTZ R62, R0.reuse, R130 ;  /* 0x00000082003e7220 */ /* 0x040fe40000410000 */
[----:B------:R-:W-:Y:S03]  /*d160*/  FMUL.FTZ R63, R0, R131 ;  /* 0x00000083003f7220 */ /* 0x000fe60000410000 */
[----:B--2---:R-:W-:Y:S03]  /*d170*/  FMUL.FTZ R60, R2, R128 ;  /* 0x00000080023c7220 */ /* 0x004fe60000410000 */
[----:B------:R2:W5:Y:S04]  /*d180*/  MUFU.EX2 R124, R70 ;  /* 0x00000046007c7308 */ /* 0x0005680000000800 */
[C---:B------:R-:W-:Y:S08]  /*d190*/  HMMA.16816.F32 R60, R72.reuse, R76, R60 ;  /* 0x0000004c483c723c */ /* 0x040ff0000000183c */
[----:B------:R-:W-:Y:S01]  /*d1a0*/  HMMA.16816.F32 R64, R72, R78, R64 ;  /* 0x0000004e4840723c */ /* 0x000fe20000001840 */
[----:B------:R-:W3:Y:S03]  /*d1b0*/  LDSM.16.MT88.4 R76, [R206+0x800] ;  /* 0x00080000ce4c783b */ /* 0x000ee60000004200 */
[--C-:B-1----:R-:W-:Y:S03]  /*d1c0*/  FFMA.FTZ R71, R150, c[0x0][0x2d0], -R3.reuse ;  /* 0x0000b40096477a23 */ /* 0x102fe60000010803 */
[----:B----4-:R-:W-:Y:S02]  /*d1d0*/  F2FP.PACK_AB R74, R118, R233 ;  /* 0x000000e9764a723e */ /* 0x010fe400000000ff */
[----:B------:R-:W-:Y:S03]  /*d1e0*/  F2FP.PACK_AB R75, R116, R117 ;  /* 0x00000075744b723e */ /* 0x000fe600000000ff */
[--C-:B--2---:R-:W-:Y:S01]  /*d1f0*/  FFMA.FTZ R70, R197, c[0x0][0x2d0], -R138.reuse ;  /* 0x0000b400c5467a23 */ /* 0x104fe2000001088a */
[----:B------:R-:W-:Y:S02]  /*d200*/  F2FP.PACK_AB R72, R234, R235 ;  /* 0x000000ebea48723e */ /* 0x000fe400000000ff */
[----:B------:R-:W-:Y:S01]  /*d210*/  F2FP.PACK_AB R73, R161, R162 ;  /* 0x000000a2a149723e */ /* 0x000fe200000000ff */
[----:B------:R1:W-:Y:S06]  /*d220*/  MUFU.EX2 R127, R70 ;  /* 0x00000046007f7308 */ /* 0x0003ec0000000800 */
[C---:B------:R-:W-:Y:S08]  /*d230*/  HMMA.16816.F32 R4, R72.reuse, R80, R4 ;  /* 0x000000504804723c */ /* 0x040ff00000001804 */
[C---:B------:R-:W-:Y:S01]  /*d240*/  HMMA.16816.F32 R8, R72.reuse, R82, R8 ;  /* 0x000000524808723c */ /* 0x040fe20000001808 */
[----:B------:R-:W2:Y:S07]  /*d250*/  LDSM.16.MT88.4 R80, [R200+0x4800] ;  /* 0x00480000c850783b */ /* 0x000eae0000004200 */
[C---:B------:R-:W-:Y:S04]  /*d260*/  HMMA.16816.F32 R12, R72.reuse, R84, R12 ;  /* 0x00000054480c723c */ /* 0x040fe8000000180c */
[--C-:B-1----:R-:W-:Y:S04]  /*d270*/  FFMA.FTZ R70, R198, c[0x0][0x2d0], -R138.reuse ;  /* 0x0000b400c6467a23 */ /* 0x102fe8000001088a */
[C---:B------:R-:W-:Y:S01]  /*d280*/  HMMA.16816.F32 R16, R72.reuse, R86, R16 ;  /* 0x000000564810723c */ /* 0x040fe20000001810 */
[----:B------:R1:W4:Y:S01]  /*d290*/  MUFU.EX2 R126, R70 ;  /* 0x00000046007e7308 */ /* 0x0003220000000800 */
[----:B------:R-:W4:Y:S06]  /*d2a0*/  LDSM.16.MT88.4 R84, [R204+0x4800] ;  /* 0x00480000cc54783b */ /* 0x000f2c0000004200 */
[C---:B---3--:R-:W-:Y:S08]  /*d2b0*/  HMMA.16816.F32 R20, R72.reuse, R88, R20 ;  /* 0x000000584814723c */ /* 0x048ff00000001814 */
[C---:B------:R-:W-:Y:S01]  /*d2c0*/  HMMA.16816.F32 R24, R72.reuse, R90, R24 ;  /* 0x0000005a4818723c */ /* 0x040fe20000001818 */
[----:B------:R-:W3:Y:S07]  /*d2d0*/  LDSM.16.MT88.4 R88, [R203+0x4800] ;  /* 0x00480000cb58783b */ /* 0x000eee0000004200 */
[C---:B------:R-:W-:Y:S04]  /*d2e0*/  HMMA.16816.F32 R28, R72.reuse, R76, R28 ;  /* 0x0000004c481c723c */ /* 0x040fe8000000181c */
[--C-:B-1----:R-:W-:Y:S04]  /*d2f0*/  FFMA.FTZ R70, R231, c[0x0][0x2d0], -R3.reuse ;  /* 0x0000b400e7467a23 */ /* 0x102fe80000010803 */
[C---:B------:R-:W-:Y:S01]  /*d300*/  HMMA.16816.F32 R32, R72.reuse, R78, R32 ;  /* 0x0000004e4820723c */ /* 0x040fe20000001820 */
[----:B------:R1:W-:Y:S01]  /*d310*/  MUFU.EX2 R107, R70 ;  /* 0x00000046006b7308 */ /* 0x0003e20000000800 */
[----:B------:R-:W5:Y:S06]  /*d320*/  LDSM.16.MT88.4 R76, [R200+0x1000] ;  /* 0x00100000c84c783b */ /* 0x000f6c0000004200 */
[C---:B--2---:R-:W-:Y:S08]  /*d330*/  HMMA.16816.F32 R36, R72.reuse, R80, R36 ;  /* 0x000000504824723c */ /* 0x044ff00000001824 */
[C---:B------:R-:W-:Y:S01]  /*d340*/  HMMA.16816.F32 R40, R72.reuse, R82, R40 ;  /* 0x000000524828723c */ /* 0x040fe20000001828 */
[----:B------:R-:W2:Y:S07]  /*d350*/  LDSM.16.MT88.4 R80, [R203+0x1000] ;  /* 0x00100000cb50783b */ /* 0x000eae0000004200 */
[C---:B----4-:R-:W-:Y:S04]  /*d360*/  HMMA.16816.F32 R44, R72.reuse, R84, R44 ;  /* 0x00000054482c723c */ /* 0x050fe8000000182c */
[--C-:B-1----:R-:W-:Y:S04]  /*d370*/  FFMA.FTZ R70, R232, c[0x0][0x2d0], -R3.reuse ;  /* 0x0000b400e8467a23 */ /* 0x102fe80000010803 */
[C---:B------:R-:W-:Y:S01]  /*d380*/  HMMA.16816.F32 R48, R72.reuse, R86, R48 ;  /* 0x000000564830723c */ /* 0x040fe20000001830 */
[----:B------:R1:W4:Y:S01]  /*d390*/  MUFU.EX2 R106, R70 ;  /* 0x00000046006a7308 */ /* 0x0003220000000800 */
[----:B------:R-:W2:Y:S06]  /*d3a0*/  LDSM.16.MT88.4 R84, [R206+0x1000] ;  /* 0x00100000ce54783b */ /* 0x000eac0000004200 */
[C---:B---3--:R-:W-:Y:S08]  /*d3b0*/  HMMA.16816.F32 R52, R72.reuse, R88, R52 ;  /* 0x000000584834723c */ /* 0x048ff00000001834 */
[C---:B------:R-:W-:Y:S01]  /*d3c0*/  HMMA.16816.F32 R56, R72.reuse, R90, R56 ;  /* 0x0000005a4838723c */ /* 0x040fe20000001838 */
[----:B------:R-:W-:Y:S07]  /*d3d0*/  LDSM.16.MT88.4 R88, [R204+0x5000] ;  /* 0x00500000cc58783b */ /* 0x000fee0000004200 */
[C---:B------:R-:W-:Y:S04]  /*d3e0*/  HMMA.16816.F32 R60, R72.reuse, R92, R60 ;  /* 0x0000005c483c723c */ /* 0x040fe8000000183c */
[--C-:B-1----:R-:W-:Y:S04]  /*d3f0*/  FFMA.FTZ R70, R236, c[0x0][0x2d0], -R138.reuse ;  /* 0x0000b400ec467a23 */ /* 0x102fe8000001088a */
[----:B------:R-:W-:Y:S01]  /*d400*/  HMMA.16816.F32 R64, R72, R94, R64 ;  /* 0x0000005e4840723c */ /* 0x000fe20000001840 */
[----:B------:R1:W-:Y:S01]  /*d410*/  MUFU.EX2 R198, R70 ;  /* 0x0000004600c67308 */ /* 0x0003e20000000800 */
[----:B------:R-:W-:Y:S05]  /*d420*/  LDSM.16.MT88.4 R92, [R206+0x5800] ;  /* 0x00580000ce5c783b */ /* 0x000fea0000004200 */
[----:B-----5:R-:W-:Y:S02]  /*d430*/  F2FP.PACK_AB R73, R124, R125 ;  /* 0x0000007d7c49723e */ /* 0x020fe400000000ff */
[----:B------:R-:W-:Y:S03]  /*d440*/  F2FP.PACK_AB R74, R126, R127 ;  /* 0x0000007f7e4a723e */ /* 0x000fe600000000ff */
[----:B------:R-:W-:Y:S02]  /*d450*/  F2FP.PACK_AB R72, R199, R230 ;  /* 0x000000e6c748723e */ /* 0x000fe400000000ff */
[----:B----4-:R-:W-:Y:S07]  /*d460*/  F2FP.PACK_AB R75, R106, R107 ;  /* 0x0000006b6a4b723e */ /* 0x010fee00000000ff */
[C---:B------:R-:W-:Y:S03]  /*d470*/  HMMA.16816.F32 R4, R72.reuse, R76, R4 ;  /* 0x0000004c4804723c */ /* 0x040fe60000001804 */
[--C-:B-1----:R-:W-:Y:S05]  /*d480*/  FFMA.FTZ R70, R237, c[0x0][0x2d0], -R138.reuse ;  /* 0x0000b400ed467a23 */ /* 0x102fea000001088a */
[C---:B------:R-:W-:Y:S01]  /*d490*/  HMMA.16816.F32 R8, R72.reuse, R78, R8 ;  /* 0x0000004e4808723c */ /* 0x040fe20000001808 */
[----:B------:R1:W3:Y:S01]  /*d4a0*/  MUFU.EX2 R197, R70 ;  /* 0x0000004600c57308 */ /* 0x0002e20000000800 */
[----:B------:R-:W4:Y:S06]  /*d4b0*/  LDSM.16.MT88.4 R76, [R200+0x5000] ;  /* 0x00500000c84c783b */ /* 0x000f2c0000004200 */
[C---:B------:R-:W-:Y:S08]  /*d4c0*/  HMMA.16816.F32 R12, R72.reuse, R96, R12 ;  /* 0x00000060480c723c */ /* 0x040ff0000000180c */
[C---:B------:R-:W-:Y:S01]  /*d4d0*/  HMMA.16816.F32 R16, R72.reuse, R98, R16 ;  /* 0x000000624810723c */ /* 0x040fe20000001810 */
[----:B------:R-:W-:Y:S07]  /*d4e0*/  LDSM.16.MT88.4 R96, [R204+0x2000] ;  /* 0x00200000cc60783b */ /* 0x000fee0000004200 */
[C---:B--2---:R-:W-:Y:S04]  /*d4f0*/  HMMA.16816.F32 R20, R72.reuse, R80, R20 ;  /* 0x000000504814723c */ /* 0x044fe80000001814 */
[--C-:B-1----:R-:W-:Y:S04]  /*d500*/  FFMA.FTZ R70, R238, c[0x0][0x2d0], -R3.reuse ;  /* 0x0000b400ee467a23 */ /* 0x102fe80000010803 */
[C---:B------:R-:W-:Y:S01]  /*d510*/  HMMA.16816.F32 R24, R72.reuse, R82, R24 ;  /* 0x000000524818723c */ /* 0x040fe20000001818 */
[----:B------:R1:W-:Y:S01]  /*d520*/  MUFU.EX2 R105, R70 ;  /* 0x0000004600697308 */ /* 0x0003e20000000800 */
[----:B------:R-:W2:Y:S06]  /*d530*/  LDSM.16.MT88.4 R80, [R203+0x5000] ;  /* 0x00500000cb50783b */ /* 0x000eac0000004200 */
[C---:B------:R-:W-:Y:S08]  /*d540*/  HMMA.16816.F32 R28, R72.reuse, R84, R28 ;  /* 0x00000054481c723c */ /* 0x040ff0000000181c */
[C---:B------:R-:W-:Y:S01]  /*d550*/  HMMA.16816.F32 R32, R72.reuse, R86, R32 ;  /* 0x000000564820723c */ /* 0x040fe20000001820 */
[----:B------:R-:W5:Y:S07]  /*d560*/  LDSM.16.MT88.4 R84, [R206+0x5000] ;  /* 0x00500000ce54783b */ /* 0x000f6e0000004200 */
[C---:B----4-:R-:W-:Y:S04]  /*d570*/  HMMA.16816.F32 R36, R72.reuse, R76, R36 ;  /* 0x0000004c4824723c */ /* 0x050fe80000001824 */
[--C-:B-1----:R-:W-:Y:S04]  /*d580*/  FFMA.FTZ R70, R239, c[0x0][0x2d0], -R3.reuse ;  /* 0x0000b400ef467a23 */ /* 0x102fe80000010803 */
[C---:B------:R-:W-:Y:S01]  /*d590*/  HMMA.16816.F32 R40, R72.reuse, R78, R40 ;  /* 0x0000004e4828723c */ /* 0x040fe20000001828 */
[----:B------:R1:W4:Y:S01]  /*d5a0*/  MUFU.EX2 R104, R70 ;  /* 0x0000004600687308 */ /* 0x0003220000000800 */
[----:B------:R-:W3:Y:S06]  /*d5b0*/  LDSM.16.MT88.4 R76, [R200+0x1800] ;  /* 0x00180000c84c783b */ /* 0x000eec0000004200 */
[C---:B------:R-:W-:Y:S08]  /*d5c0*/  HMMA.16816.F32 R44, R72.reuse, R88, R44 ;  /* 0x00000058482c723c */ /* 0x040ff0000000182c */
[C---:B------:R-:W-:Y:S01]  /*d5d0*/  HMMA.16816.F32 R48, R72.reuse, R90, R48 ;  /* 0x0000005a4830723c */ /* 0x040fe20000001830 */
[----:B------:R-:W4:Y:S07]  /*d5e0*/  LDSM.16.MT88.4 R88, [R204+0x1800] ;  /* 0x00180000cc58783b */ /* 0x000f2e0000004200 */
[C---:B--2---:R-:W-:Y:S04]  /*d5f0*/  HMMA.16816.F32 R52, R72.reuse, R80, R52 ;  /* 0x000000504834723c */ /* 0x044fe80000001834 */
[--C-:B-1----:R-:W-:Y:S04]  /*d600*/  FFMA.FTZ R70, R240, c[0x0][0x2d0], -R138.reuse ;  /* 0x0000b400f0467a23 */ /* 0x102fe8000001088a */
[C---:B------:R-:W-:Y:S01]  /*d610*/  HMMA.16816.F32 R56, R72.reuse, R82, R56 ;  /* 0x000000524838723c */ /* 0x040fe20000001838 */
[----:B------:R1:W2:Y:S01]  /*d620*/  MUFU.EX2 R195, R70 ;  /* 0x0000004600c37308 */ /* 0x0002a20000000800 */
[----:B------:R-:W2:Y:S06]  /*d630*/  LDSM.16.MT88.4 R80, [R203+0x1800] ;  /* 0x00180000cb50783b */ /* 0x000eac0000004200 */
[C---:B-----5:R-:W-:Y:S08]  /*d640*/  HMMA.16816.F32 R60, R72.reuse, R84, R60 ;  /* 0x00000054483c723c */ /* 0x060ff0000000183c */
[----:B------:R-:W-:Y:S01]  /*d650*/  HMMA.16816.F32 R64, R72, R86, R64 ;  /* 0x000000564840723c */ /* 0x000fe20000001840 */
[----:B------:R-:W5:Y:S06]  /*d660*/  LDSM.16.MT88.4 R84, [R206+0x1800] ;  /* 0x00180000ce54783b */ /* 0x000f6c0000004200 */
[----:B---3--:R-:W-:Y:S01]  /*d670*/  F2FP.PACK_AB R72, R197, R198 ;  /* 0x000000c6c548723e */ /* 0x008fe200000000ff */
[--C-:B-1----:R-:W-:Y:S01]  /*d680*/  FFMA.FTZ R70, R242, c[0x0][0x2d0], -R3.reuse ;  /* 0x0000b400f2467a23 */ /* 0x102fe20000010803 */
[----:B----4-:R-:W-:Y:S03]  /*d690*/  F2FP.PACK_AB R73, R104, R105 ;  /* 0x000000696849723e */ /* 0x010fe600000000ff */
[----:B------:R1:W-:Y:S01]  /*d6a0*/  MUFU.EX2 R115, R70 ;  /* 0x0000004600737308 */ /* 0x0003e20000000800 */
[----:B--2---:R-:W-:Y:S01]  /*d6b0*/  F2FP.PACK_AB R74, R195, R196 ;  /* 0x000000c4c34a723e */ /* 0x004fe200000000ff */
[--C-:B-1----:R-:W-:Y:S08]  /*d6c0*/  FFMA.FTZ R70, R246, c[0x0][0x2d0], -R3.reuse ;  /* 0x0000b400f6467a23 */ /* 0x102ff00000010803 */
        /* <DEDUP_REMOVED lines=11> */
[----:B------:R-:W4:Y:S06]  /*d780*/  LDSM.16.MT88.4 R88, [R204+0x5800] ;  /* 0x00580000cc58783b */ /* 0x000f2c0000004200 */
[C---:B------:R-:W-:Y:S08]  /*d790*/  HMMA.16816.F32 R20, R72.reuse, R80, R20 ;  /* 0x000000504814723c */ /* 0x040ff00000001814 */
[C---:B------:R-:W-:Y:S01]  /*d7a0*/  HMMA.16816.F32 R24, R72.reuse, R82, R24 ;  /* 0x000000524818723c */ /* 0x040fe20000001818 */
[----:B------:R-:W3:Y:S07]  /*d7b0*/  LDSM.16.MT88.4 R80, [R203+0x5800] ;  /* 0x00580000cb50783b */ /* 0x000eee0000004200 */
[C---:B-----5:R-:W-:Y:S04]  /*d7c0*/  HMMA.16816.F32 R28, R72.reuse, R84, R28 ;  /* 0x00000054481c723c */ /* 0x060fe8000000181c */
        /* <DEDUP_REMOVED lines=11> */
[----:B------:R-:W-:Y:S06]  /*d880*/  LDSM.16.MT88.4 R88, [R204+0x6000] ;  /* 0x00600000cc58783b */ /* 0x000fec0000004200 */
[C---:B---3--:R-:W-:Y:S08]  /*d890*/  HMMA.16816.F32 R52, R72.reuse, R80, R52 ;  /* 0x000000504834723c */ /* 0x048ff00000001834 */
[C---:B------:R-:W-:Y:S01]  /*d8a0*/  HMMA.16816.F32 R56, R72.reuse, R82, R56 ;  /* 0x000000524838723c */ /* 0x040fe20000001838 */
[----:B------:R-:W3:Y:S07]  /*d8b0*/  LDSM.16.MT88.4 R80, [R206+0x2000] ;  /* 0x00200000ce50783b */ /* 0x000eee0000004200 */
[C---:B------:R-:W-:Y:S04]  /*d8c0*/  HMMA.16816.F32 R60, R72.reuse, R92, R60 ;  /* 0x0000005c483c723c */ /* 0x040fe8000000183c */
[--C-:B-1----:R-:W-:Y:S04]  /*d8d0*/  FFMA.FTZ R70, R252, c[0x0][0x2d0], -R138.reuse ;  /* 0x0000b400fc467a23 */ /* 0x102fe8000001088a */
[----:B------:R-:W-:Y:S01]  /*d8e0*/  HMMA.16816.F32 R64, R72, R94, R64 ;  /* 0x0000005e4840723c */ /* 0x000fe20000001840 */
[----:B------:R1:W-:Y:S01]  /*d8f0*/  MUFU.EX2 R192, R70 ;  /* 0x0000004600c07308 */ /* 0x0003e20000000800 */
[----:B------:R-:W-:Y:S05]  /*d900*/  LDSM.16.MT88.4 R92, [R206+0x6000] ;  /* 0x00600000ce5c783b */ /* 0x000fea0000004200 */
[----:B------:R-:W-:Y:S02]  /*d910*/  F2FP.PACK_AB R72, R193, R194 ;  /* 0x000000c2c148723e */ /* 0x000fe400000000ff */
[----:B----4-:R-:W-:Y:S03]  /*d920*/  F2FP.PACK_AB R73, R112, R113 ;  /* 0x000000717049723e */ /* 0x010fe600000000ff */
[--C-:B-1----:R-:W-:Y:S04]  /*d930*/  FFMA.FTZ R70, R121, c[0x0][0x2d0], -R138.reuse ;  /* 0x0000b40079467a23 */ /* 0x102fe8000001088a */
[----:B------:R1:W4:Y:S02]  /*d940*/  MUFU.EX2 R171, R70 ;  /* 0x0000004600ab7308 */ /* 0x0003240000000800 */
[--C-:B-1----:R-:W-:Y:S01]  /*d950*/  FFMA.FTZ R70, R120, c[0x0][0x2d0], -R3.reuse ;  /* 0x0000b40078467a23 */ /* 0x102fe20000010803 */
[----:B----4-:R-:W-:Y:S07]  /*d960*/  F2FP.PACK_AB R74, R171, R192 ;  /* 0x000000c0ab4a723e */ /* 0x010fee00000000ff */
[----:B------:R1:W-:Y:S02]  /*d970*/  MUFU.EX2 R123, R70 ;  /* 0x00000046007b7308 */ /* 0x0003e40000000800 */
[--C-:B-1----:R-:W-:Y:S08]  /*d980*/  FFMA.FTZ R70, R160, c[0x0][0x2d0], -R3.reuse ;  /* 0x0000b400a0467a23 */ /* 0x102ff00000010803 */
[----:B------:R1:W4:Y:S02]  /*d990*/  MUFU.EX2 R122, R70 ;  /* 0x00000046007a7308 */ /* 0x0003240000000800 */
[--C-:B-1----:R-:W-:Y:S01]  /*d9a0*/  FFMA.FTZ R70, R119, c[0x0][0x2d0], -R138.reuse ;  /* 0x0000b40077467a23 */ /* 0x102fe2000001088a */
[----:B----4-:R-:W-:Y:S07]  /*d9b0*/  F2FP.PACK_AB R75, R122, R123 ;  /* 0x0000007b7a4b723e */ /* 0x010fee00000000ff */
[----:B------:R1:W-:Y:S01]  /*d9c0*/  MUFU.EX2 R160, R70 ;  /* 0x0000004600a07308 */ /* 0x0003e20000000800 */
[C---:B-----5:R-:W-:Y:S08]  /*d9d0*/  HMMA.16816.F32 R4, R72.reuse, R84, R4 ;  /* 0x000000544804723c */ /* 0x060ff00000001804 */
        /* <DEDUP_REMOVED lines=19> */
[--C-:B-1----:R-:W-:Y:S04]  /*db10*/  FFMA.FTZ R70, R111, c[0x0][0x2d0], -R3.reuse ;  /* 0x0000b4006f467a23 */ /* 0x102fe80000010803 */
[C---:B------:R-:W-:Y:S01]  /*db20*/  HMMA.16816.F32 R48, R72.reuse, R90, R48 ;  /* 0x0000005a4830723c */ /* 0x040fe20000001830 */
[----:B------:R1:W1:Y:S01]  /*db30*/  MUFU.EX2 R120, R70 ;  /* 0x0000004600787308 */ /* 0x0002620000000800 */
[----:B------:R-:W-:Y:S06]  /*db40*/  LDSM.16.MT88.4 R88, [R200+0x6800] ;  /* 0x00680000c858783b */ /* 0x000fec0000004200 */
[C---:B--2---:R-:W-:Y:S08]  /*db50*/  HMMA.16816.F32 R52, R72.reuse, R76, R52 ;  /* 0x0000004c4834723c */ /* 0x044ff00000001834 */
[C---:B------:R-:W-:Y:S01]  /*db60*/  HMMA.16816.F32 R56, R72.reuse, R78, R56 ;  /* 0x0000004e4838723c */ /* 0x040fe20000001838 */
[----:B------:R-:W2:Y:S07]  /*db70*/  LDSM.16.MT88.4 R76, [R206+0x2800] ;  /* 0x00280000ce4c783b */ /* 0x000eae0000004200 */
[C---:B------:R-:W-:Y:S04]  /*db80*/  HMMA.16816.F32 R60, R72.reuse, R92, R60 ;  /* 0x0000005c483c723c */ /* 0x040fe8000000183c */
[--C-:B-1----:R-:W-:Y:S04]  /*db90*/  FFMA.FTZ R70, R110, c[0x0][0x2d0], -R138.reuse ;  /* 0x0000b4006e467a23 */ /* 0x102fe8000001088a */
[----:B------:R-:W-:Y:S01]  /*dba0*/  HMMA.16816.F32 R64, R72, R94, R64 ;  /* 0x0000005e4840723c */ /* 0x000fe20000001840 */
[----:B------:R1:W-:Y:S01]  /*dbb0*/  MUFU.EX2 R158, R70 ;  /* 0x00000046009e7308 */ /* 0x0003e20000000800 */
[----:B------:R-:W-:Y:S05]  /*dbc0*/  LDSM.16.MT88.4 R92, [R206+0x3000] ;  /* 0x00300000ce5c783b */ /* 0x000fea0000004200 */
[----:B-----5:R-:W-:Y:S02]  /*dbd0*/  F2FP.PACK_AB R72, R159, R160 ;  /* 0x000000a09f48723e */ /* 0x020fe400000000ff */
[----:B------:R-:W-:Y:S03]  /*dbe0*/  F2FP.PACK_AB R73, R120, R121 ;  /* 0x000000797849723e */ /* 0x000fe600000000ff */
[--C-:B-1----:R-:W-:Y:S04]  /*dbf0*/  FFMA.FTZ R70, R157, c[0x0][0x2d0], -R138.reuse ;  /* 0x0000b4009d467a23 */ /* 0x102fe8000001088a */
[----:B------:R1:W5:Y:S02]  /*dc00*/  MUFU.EX2 R157, R70 ;  /* 0x00000046009d7308 */ /* 0x0003640000000800 */
[--C-:B-1----:R-:W-:Y:S01]  /*dc10*/  FFMA.FTZ R70, R109, c[0x0][0x2d0], -R3.reuse ;  /* 0x0000b4006d467a23 */ /* 0x102fe20000010803 */
[----:B-----5:R-:W-:Y:S01]  /*dc20*/  F2FP.PACK_AB R74, R157, R158 ;  /* 0x0000009e9d4a723e */ /* 0x020fe200000000ff */
[----:B------:R-:W5:Y:S06]  /*dc30*/  LDL.LU R109, [R1+0x4] ;  /* 0x00000400016d7983 */ /* 0x000f6c0000300800 */
[----:B------:R1:W-:Y:S02]  /*dc40*/  MUFU.EX2 R131, R70 ;  /* 0x0000004600837308 */ /* 0x0003e40000000800 */
[--C-:B-1----:R-:W-:Y:S02]  /*dc50*/  FFMA.FTZ R70, R108, c[0x0][0x2d0], -R3.reuse ;  /* 0x0000b4006c467a23 */ /* 0x102fe40000010803 */
[----:B------:R-:W5:Y:S06]  /*dc60*/  LDL.LU R108, [R1+0x10] ;  /* 0x00001000016c7983 */ /* 0x000f6c0000300800 */
        /* <DEDUP_REMOVED lines=8> */
[--C-:B-1----:R-:W-:Y:S01]  /*dcf0*/  FFMA.FTZ R70, R101, c[0x0][0x2d0], -R138.reuse ;  /* 0x0000b40065467a23 */ /* 0x102fe2000001088a */
[----:B------:R-:W-:Y:S02]  /*dd00*/  MOV R101, R152 ;  /* 0x0000009800657202 */ /* 0x000fe40000000f00 */
[----:B------:R-:W-:Y:S01]  /*dd10*/  MOV R152, R155 ;  /* 0x0000009b00987202 */ /* 0x000fe20000000f00 */
[C---:B------:R-:W-:Y:S01]  /*dd20*/  HMMA.16816.F32 R16, R72.reuse, R86, R16 ;  /* 0x000000564810723c */ /* 0x040fe20000001810 */
[----:B------:R1:W-:Y:S01]  /*dd30*/  MUFU.EX2 R155, R70 ;  /* 0x00000046009b7308 */ /* 0x0003e20000000800 */
[----:B------:R-:W4:Y:S02]  /*dd40*/  LDSM.16.MT88.4 R84, [R203+0x6800] ;  /* 0x00680000cb54783b */ /* 0x000f240000004200 */
[--C-:B------:R-:W-:Y:S04]  /*dd50*/  FFMA.FTZ R101, R101, c[0x0][0x2d0], -R138.reuse ;  /* 0x0000b40065657a23 */ /* 0x100fe8000001088a */
[C---:B------:R-:W-:Y:S08]  /*dd60*/  HMMA.16816.F32 R20, R72.reuse, R96, R20 ;  /* 0x000000604814723c */ /* 0x040ff00000001814 */
[C---:B------:R-:W-:Y:S01]  /*dd70*/  HMMA.16816.F32 R24, R72.reuse, R98, R24 ;  /* 0x000000624818723c */ /* 0x040fe20000001818 */
[----:B------:R-:W-:Y:S07]  /*dd80*/  LDSM.16.MT88.4 R96, [R204+0x7000] ;  /* 0x00700000cc60783b */ /* 0x000fee0000004200 */
[C---:B--2---:R-:W-:Y:S04]  /*dd90*/  HMMA.16816.F32 R28, R72.reuse, R76, R28 ;  /* 0x0000004c481c723c */ /* 0x044fe8000000181c */
[--C-:B-1----:R-:W-:Y:S02]  /*dda0*/  FFMA.FTZ R70, R103, c[0x0][0x2d0], -R3.reuse ;  /* 0x0000b40067467a23 */ /* 0x102fe40000010803 */
[--C-:B------:R-:W-:Y:S02]  /*ddb0*/  FFMA.FTZ R103, R151, c[0x0][0x2d0], -R138.reuse ;  /* 0x0000b40097677a23 */ /* 0x100fe4000001088a */
[C---:B------:R-:W-:Y:S01]  /*ddc0*/  HMMA.16816.F32 R32, R72.reuse, R78, R32 ;  /* 0x0000004e4820723c */ /* 0x040fe20000001820 */
[----:B------:R1:W-:Y:S01]  /*ddd0*/  MUFU.EX2 R129, R70 ;  /* 0x0000004600817308 */ /* 0x0003e20000000800 */
[----:B------:R-:W2:Y:S06]  /*dde0*/  LDSM.16.MT88.4 R76, [R206+0x6800] ;  /* 0x00680000ce4c783b */ /* 0x000eac0000004200 */
[C---:B------:R-:W-:Y:S03]  /*ddf0*/  HMMA.16816.F32 R36, R72.reuse, R88, R36 ;  /* 0x000000584824723c */ /* 0x040fe60000001824 */
[----:B------:R-:W-:Y:S05]  /*de00*/  MUFU.EX2 R151, R101 ;  /* 0x0000006500977308 */ /* 0x000fea0000000800 */
[C---:B------:R-:W-:Y:S01]  /*de10*/  HMMA.16816.F32 R40, R72.reuse, R90, R40 ;  /* 0x0000005a4828723c */ /* 0x040fe20000001828 */
[----:B------:R-:W-:Y:S07]  /*de20*/  LDSM.16.MT88.4 R88, [R203+0x3000] ;  /* 0x00300000cb58783b */ /* 0x000fee0000004200 */
[C---:B---3--:R-:W-:Y:S04]  /*de30*/  HMMA.16816.F32 R44, R72.reuse, R80, R44 ;  /* 0x00000050482c723c */ /* 0x048fe8000000182c */
[--C-:B-1----:R-:W-:Y:S02]  /*de40*/  FFMA.FTZ R70, R102, c[0x0][0x2d0], -R3.reuse ;  /* 0x0000b40066467a23 */ /* 0x102fe40000010803 */
[--C-:B------:R-:W-:Y:S02]  /*de50*/  FFMA.FTZ R102, R152, c[0x0][0x2d0], -R138.reuse ;  /* 0x0000b40098667a23 */ /* 0x100fe4000001088a */
[C---:B------:R-:W-:Y:S01]  /*de60*/  HMMA.16816.F32 R48, R72.reuse, R82, R48 ;  /* 0x000000524830723c */ /* 0x040fe20000001830 */
[----:B------:R1:W-:Y:S01]  /*de70*/  MUFU.EX2 R128, R70 ;  /* 0x0000004600807308 */ /* 0x0003e20000000800 */
[----:B------:R-:W3:Y:S06]  /*de80*/  LDSM.16.MT88.4 R80, [R200+0x3000] ;  /* 0x00300000c850783b */ /* 0x000eec0000004200 */
[C---:B----4-:R-:W-:Y:S03]  /*de90*/  HMMA.16816.F32 R52, R72.reuse, R84, R52 ;  /* 0x000000544834723c */ /* 0x050fe60000001834 */
[----:B------:R-:W4:Y:S05]  /*dea0*/  MUFU.EX2 R152, R100 ;  /* 0x0000006400987308 */ /* 0x000f2a0000000800 */
[C---:B------:R-:W-:Y:S01]  /*deb0*/  HMMA.16816.F32 R56, R72.reuse, R86, R56 ;  /* 0x000000564838723c */ /* 0x040fe20000001838 */
[----:B------:R-:W3:Y:S04]  /*dec0*/  LDSM.16.MT88.4 R84, [R204+0x3000] ;  /* 0x00300000cc54783b */ /* 0x000ee80000004200 */
[----:B------:R-:W-:Y:S03]  /*ded0*/  MUFU.EX2 R150, R102 ;  /* 0x0000006600967308 */ /* 0x000fe60000000800 */
[C---:B--2---:R-:W-:Y:S04]  /*dee0*/  HMMA.16816.F32 R60, R72.reuse, R76, R60 ;  /* 0x0000004c483c723c */ /* 0x044fe8000000183c */
[--C-:B-1----:R-:W-:Y:S04]  /*def0*/  FFMA.FTZ R70, R154, c[0x0][0x2d0], -R138.reuse ;  /* 0x0000b4009a467a23 */ /* 0x102fe8000001088a */
[----:B------:R-:W-:Y:S01]  /*df00*/  HMMA.16816.F32 R64, R72, R78, R64 ;  /* 0x0000004e4840723c */ /* 0x000fe20000001840 */
[----:B------:R1:W-:Y:S01]  /*df10*/  MUFU.EX2 R154, R70 ;  /* 0x00000046009a7308 */ /* 0x0003e20000000800 */
[----:B------:R-:W2:Y:S02]  /*df20*/  LDSM.16.MT88.4 R76, [R200+0x7000] ;  /* 0x00700000c84c783b */ /* 0x000ea40000004200 */
[----:B----4-:R-:W-:Y:S03]  /*df30*/  F2FP.PACK_AB R132, R151, R152 ;  /* 0x000000989784723e */ /* 0x010fe600000000ff */
[----:B------:R-:W-:Y:S02]  /*df40*/  F2FP.PACK_AB R72, R155, R156 ;  /* 0x0000009c9b48723e */ /* 0x000fe400000000ff */
[----:B------:R-:W-:Y:S03]  /*df50*/  F2FP.PACK_AB R73, R128, R129 ;  /* 0x000000818049723e */ /* 0x000fe600000000ff */
[----:B-1----:R-:W-:Y:S04]  /*df60*/  FFMA.FTZ R70, R153, c[0x0][0x2d0], -R138 ;  /* 0x0000b40099467a23 */ /* 0x002fe8000001088a */
[----:B------:R1:W4:Y:S02]  /*df70*/  MUFU.EX2 R153, R70 ;  /* 0x0000004600997308 */ /* 0x0003240000000800 */
[--C-:B-1----:R-:W-:Y:S01]  /*df80*/  FFMA.FTZ R70, R148, c[0x0][0x2d0], -R3.reuse ;  /* 0x0000b40094467a23 */ /* 0x102fe20000010803 */
[----:B----4-:R-:W-:Y:S07]  /*df90*/  F2FP.PACK_AB R74, R153, R154 ;  /* 0x0000009a994a723e */ /* 0x010fee00000000ff */
[----:B------:R1:W-:Y:S02]  /*dfa0*/  MUFU.EX2 R148, R70 ;  /* 0x0000004600947308 */ /* 0x0003e40000000800 */
[--C-:B-1----:R-:W-:Y:S08]  /*dfb0*/  FFMA.FTZ R70, R139, c[0x0][0x2d0], -R3.reuse ;  /* 0x0000b4008b467a23 */ /* 0x102ff00000010803 */
[----:B------:R-:W1:Y:S02]  /*dfc0*/  MUFU.EX2 R139, R70 ;  /* 0x00000046008b7308 */ /* 0x000e640000000800 */
[----:B-1----:R-:W-:Y:S01]  /*dfd0*/  F2FP.PACK_AB R75, R139, R148 ;  /* 0x000000948b4b723e */ /* 0x002fe200000000ff */
[--C-:B------:R-:W-:Y:S07]  /*dfe0*/  FFMA.FTZ R70, R149, c[0x0][0x2d0], -R3.reuse ;  /* 0x0000b40095467a23 */ /* 0x100fee0000010803 */
[----:B------:R1:W4:Y:S01]  /*dff0*/  MUFU.EX2 R149, R103 ;  /* 0x0000006700957308 */ /* 0x0003220000000800 */
[----:B------:R-:W-:Y:S01]  /*e000*/  FFMA.FTZ R3, R136, c[0x0][0x2d0], -R3 ;  /* 0x0000b40088037a23 */ /* 0x000fe20000010803 */
[C---:B---3--:R-:W-:Y:S03]  /*e010*/  HMMA.16816.F32 R4, R72.reuse, R80, R4 ;  /* 0x000000504804723c */ /* 0x048fe60000001804 */
[----:B-----5:R-:W-:Y:S05]  /*e020*/  FFMA.FTZ R2, R2, R109, R244 ;  /* 0x0000006d02027223 */ /* 0x020fea00000100f4 */
[----:B------:R-:W-:Y:S01]  /*e030*/  MUFU.EX2 R138, R70 ;  /* 0x00000046008a7308 */ /* 0x000fe20000000800 */
[----:B------:R-:W-:Y:S01]  /*e040*/  FADD.FTZ R2, R245, R2 ;  /* 0x00000002f5027221 */ /* 0x000fe20000010000 */
[C---:B------:R-:W-:Y:S01]  /*e050*/  HMMA.16816.F32 R8, R72.reuse, R82, R8 ;  /* 0x000000524808723c */ /* 0x040fe20000001808 */
[----:B------:R-:W3:Y:S02]  /*e060*/  LDSM.16.MT88.4 R80, [R203+0x7000] ;  /* 0x00700000cb50783b */ /* 0x000ee40000004200 */
[----:B------:R-:W-:Y:S05]  /*e070*/  FADD.FTZ R2, R243, R2 ;  /* 0x00000002f3027221 */ /* 0x000fea0000010000 */
[C---:B------:R-:W-:Y:S01]  /*e080*/  HMMA.16816.F32 R12, R72.reuse, R84, R12 ;  /* 0x00000054480c723c */ /* 0x040fe2000000180c */
[----:B------:R-:W-:Y:S01]  /*e090*/  MUFU.EX2 R70, R3 ;  /* 0x0000000300467308 */ /* 0x000fe20000000800 */
[----:B-1----:R-:W-:Y:S02]  /*e0a0*/  LDSM.16.MT88.4 R100, [R206+0x3800] ;  /* 0x00380000ce64783b */ /* 0x002fe40000004200 */
[----:B----4-:R-:W-:Y:S01]  /*e0b0*/  F2FP.PACK_AB R134, R149, R150 ;  /* 0x000000969586723e */ /* 0x010fe200000000ff */
[----:B------:R-:W-:Y:S03]  /*e0c0*/  FADD.FTZ R2, R247, R2 ;  /* 0x00000002f7027221 */ /* 0x000fe60000010000 */
[C---:B------:R-:W-:Y:S03]  /*e0d0*/  HMMA.16816.F32 R16, R72.reuse, R86, R16 ;  /* 0x000000564810723c */ /* 0x040fe60000001810 */
[----:B------:R-:W1:Y:S01]  /*e0e0*/  MUFU.EX2 R136, R71 ;  /* 0x0000004700887308 */ /* 0x000e620000000800 */
[----:B------:R-:W4:Y:S01]  /*e0f0*/  LDSM.16.MT88.4 R84, [R206+0x7000] ;  /* 0x00700000ce54783b */ /* 0x000f220000004200 */
[----:B------:R-:W-:Y:S02]  /*e100*/  FADD.FTZ R2, R235, R2 ;  /* 0x00000002eb027221 */ /* 0x000fe40000010000 */
[----:B------:R-:W-:Y:S01]  /*e110*/  FFMA.FTZ R0, R0, R108, R169 ;  /* 0x0000006c00007223 */ /* 0x000fe200000100a9 */
[C---:B------:R-:W-:Y:S04]  /*e120*/  HMMA.16816.F32 R20, R72.reuse, R88, R20 ;  /* 0x000000584814723c */ /* 0x040fe80000001814 */
[----:B------:R-:W-:Y:S01]  /*e130*/  LDSM.16.MT88.4 R108, [R200+0x7800] ;  /* 0x00780000c86c783b */ /* 0x000fe20000004200 */
[----:B------:R-:W5:Y:S01]  /*e140*/  MUFU.EX2 R71, R137 ;  /* 0x0000008900477308 */ /* 0x000f620000000800 */
[----:B------:R-:W-:Y:S02]  /*e150*/  FADD.FTZ R2, R234, R2 ;  /* 0x00000002ea027221 */ /* 0x000fe40000010000 */
[C---:B------:R-:W-:Y:S04]  /*e160*/  HMMA.16816.F32 R24, R72.reuse, R90, R24 ;  /* 0x0000005a4818723c */ /* 0x040fe80000001818 */
[----:B------:R-:W-:Y:S01]  /*e170*/  LDSM.16.MT88.4 R88, [R204+0x3800] ;  /* 0x00380000cc58783b */ /* 0x000fe20000004200 */
[----:B------:R-:W-:Y:S02]  /*e180*/  FADD.FTZ R2, R233, R2 ;  /* 0x00000002e9027221 */ /* 0x000fe40000010000 */
[----:B------:R-:W-:Y:S01]  /*e190*/  FADD.FTZ R0, R168, R0 ;  /* 0x00000000a8007221 */ /* 0x000fe20000010000 */
[C---:B------:R-:W-:Y:S04]  /*e1a0*/  HMMA.16816.F32 R28, R72.reuse, R92, R28 ;  /* 0x0000005c481c723c */ /* 0x040fe8000000181c */
[----:B------:R-:W-:Y:S01]  /*e1b0*/  FADD.FTZ R2, R118, R2 ;  /* 0x0000000276027221 */ /* 0x000fe20000010000 */
[----:B-1----:R-:W-:Y:S01]  /*e1c0*/  F2FP.PACK_AB R133, R136, R138 ;  /* 0x0000008a8885723e */ /* 0x002fe200000000ff */
[----:B------:R-:W-:Y:S02]  /*e1d0*/  FADD.FTZ R0, R163, R0 ;  /* 0x00000000a3007221 */ /* 0x000fe40000010000 */
[C---:B------:R-:W-:Y:S01]  /*e1e0*/  HMMA.16816.F32 R32, R72.reuse, R94, R32 ;  /* 0x0000005e4820723c */ /* 0x040fe20000001820 */
[----:B------:R-:W-:Y:S03]  /*e1f0*/  LDSM.16.MT88.4 R92, [R203+0x3800] ;  /* 0x00380000cb5c783b */ /* 0x000fe60000004200 */
[----:B------:R-:W-:Y:S01]  /*e200*/  FADD.FTZ R2, R230, R2 ;  /* 0x00000002e6027221 */ /* 0x000fe20000010000 */
[----:B-----5:R-:W-:Y:S01]  /*e210*/  F2FP.PACK_AB R135, R70, R71 ;  /* 0x000000474687723e */ /* 0x020fe200000000ff */
[----:B------:R-:W-:Y:S02]  /*e220*/  FADD.FTZ R0, R170, R0 ;  /* 0x00000000aa007221 */ /* 0x000fe40000010000 */
[C---:B--2---:R-:W-:Y:S04]  /*e230*/  HMMA.16816.F32 R36, R72.reuse, R76, R36 ;  /* 0x0000004c4824723c */ /* 0x044fe80000001824 */
        /* <DEDUP_REMOVED lines=11> */
[----:B------:R-:W2:Y:S01]  /*e2f0*/  LDSM.16.MT88.4 R116, [R204+0x7800] ;  /* 0x00780000cc74783b */ /* 0x000ea20000004200 */
[----:B------:R-:W-:Y:S01]  /*e300*/  FADD.FTZ R2, R198, R2 ;  /* 0x00000002c6027221 */ /* 0x000fe20000010000 */
[C---:B---3--:R-:W-:Y:S04]  /*e310*/  HMMA.16816.F32 R52, R72.reuse, R80, R52 ;  /* 0x000000504834723c */ /* 0x048fe80000001834 */
[----:B------:R-:W-:Y:S02]  /*e320*/  FADD.FTZ R0, R125, R0 ;  /* 0x000000007d007221 */ /* 0x000fe40000010000 */
[----:B------:R-:W-:Y:S02]  /*e330*/  FADD.FTZ R2, R197, R2 ;  /* 0x00000002c5027221 */ /* 0x000fe40000010000 */
[C---:B------:R-:W-:Y:S04]  /*e340*/  HMMA.16816.F32 R56, R72.reuse, R82, R56 ;  /* 0x000000524838723c */ /* 0x040fe80000001838 */
[----:B------:R-:W-:Y:S02]  /*e350*/  FADD.FTZ R0, R124, R0 ;  /* 0x000000007c007221 */ /* 0x000fe40000010000 */
[----:B------:R-:W3:Y:S01]  /*e360*/  LDSM.16.MT88.4 R124, [R203+0x7800] ;  /* 0x00780000cb7c783b */ /* 0x000ee20000004200 */
[----:B------:R-:W-:Y:S01]  /*e370*/  FADD.FTZ R2, R196, R2 ;  /* 0x00000002c4027221 */ /* 0x000fe20000010000 */
[C---:B----4-:R-:W-:Y:S04]  /*e380*/  HMMA.16816.F32 R60, R72.reuse, R84, R60 ;  /* 0x00000054483c723c */ /* 0x050fe8000000183c */
        /* <DEDUP_REMOVED lines=40> */
[----:B------:R-:W-:Y:S04]  /*e610*/  FADD.FTZ R0, R130, R0 ;  /* 0x0000000082007221 */ /* 0x000fe80000010000 */
[C---:B---3--:R-:W-:Y:S04]  /*e620*/  HMMA.16816.F32 R120, R132.reuse, R124, R52 ;  /* 0x0000007c8478723c */ /* 0x048fe80000001834 */
[----:B------:R-:W-:Y:S04]  /*e630*/  FADD.FTZ R0, R129, R0 ;  /* 0x0000000081007221 */ /* 0x000fe80000010000 */
[C---:B------:R-:W-:Y:S04]  /*e640*/  HMMA.16816.F32 R124, R132.reuse, R126, R56 ;  /* 0x0000007e847c723c */ /* 0x040fe80000001838 */
[----:B------:R-:W-:Y:S04]  /*e650*/  FADD.FTZ R0, R128, R0 ;  /* 0x0000000080007221 */ /* 0x000fe80000010000 */
        /* <DEDUP_REMOVED lines=10> */
[----:B------:R-:W-:Y:S01]  /*e700*/  FADD.FTZ R0, R71, R3 ;  /* 0x0000000347007221 */ /* 0x000fe20000010000 */
[----:B------:R-:W-:Y:S02]  /*e710*/  MOV R71, R68 ;  /* 0x0000004400477202 */ /* 0x000fe40000000f00 */
[----:B------:R1:W-:Y:S01]  /*e720*/  STL [R1+0x4], R2 ;  /* 0x0000040201007387 */ /* 0x0003e20000100800 */
[----:B------:R-:W-:Y:S01]  /*e730*/  FADD.FTZ R0, R70, R0 ;  /* 0x0000000046007221 */ /* 0x000fe20000010000 */
[----:B------:R-:W-:Y:S04]  /*e740*/  MOV R70, R69 ;  /* 0x0000004500467202 */ /* 0x000fe80000000f00 */
[----:B------:R1:W-:Y:S01]  /*e750*/  STL [R1+0x10], R0 ;  /* 0x0000100001007387 */ /* 0x0003e20000100800 */
[----:B------:R-:W-:-:S05]  /*e760*/  @P1 BRA `(.L_x_446) ;  /* 0xffffc0b000001947 */ /* 0x000fca000383ffff */
.L_x_445:
[----:B------:R-:W-:Y:S02]  /*e770*/  MOV R7, 0x1f ;  /* 0x0000001f00077802 */ /* 0x000fe40000000f00 */
[----:B------:R-:W-:Y:S01]  /*e780*/  MOV R6, 0xffffffff ;  /* 0xffffffff00067802 */ /* 0x000fe20000000f00 */
[----:B------:R-:W-:Y:S05]  /*e790*/  BRA.DIV ~URZ, `(.L_x_447) ;  /* 0x000021327f007947 */ /* 0x000fea000b800000 */
[----:B-1----:R-:W2:Y:S04]  /*e7a0*/  LDL R0, [R1+0x4] ;  /* 0x0000040001007983 */ /* 0x002ea80000100800 */
[----:B--2---:R1:W2:Y:S02]  /*e7b0*/  SHFL.BFLY PT, R4, R0, 0x2, 0x1f ;  /* 0x0c401f0000047f89 */ /* 0x0042a400000e0000 */
.L_x_479:
[----:B-1----:R-:W3:Y:S02]  /*e7c0*/  LDL.LU R0, [R1+0x4] ;  /* 0x0000040001007983 */ /* 0x002ee40000300800 */
[----:B--23--:R-:W-:Y:S01]  /*e7d0*/  FADD.FTZ R4, R4, R0 ;  /* 0x0000000004047221 */ /* 0x00cfe20000010000 */
[----:B------:R-:W-:Y:S05]  /*e7e0*/  BRA.DIV ~URZ, `(.L_x_448) ;  /* 0x000021427f007947 */ /* 0x000fea000b800000 */
[----:B------:R-:W2:Y:S04]  /*e7f0*/  LDL.LU R5, [R1+0x10] ;  /* 0x0000100001057983 */ /* 0x000ea80000300800 */
[----:B------:R-:W1:Y:S02]  /*e800*/  SHFL.BFLY PT, R2, R4, 0x1, 0x1f ;  /* 0x0c201f0004027f89 */ /* 0x000e6400000e0000 */
[----:B-1----:R-:W-:-:S02]  /*e810*/  FADD.FTZ R4, R4, R2 ;  /* 0x0000000204047221 */ /* 0x002fc40000010000 */
[----:B--2---:R-:W1:Y:S02]  /*e820*/  SHFL.BFLY PT, R0, R5, 0x2, 0x1f ;  /* 0x0c401f0005007f89 */ /* 0x004e6400000e0000 */
[----:B-1----:R-:W-:-:S05]  /*e830*/  FADD.FTZ R0, R0, R5 ;  /* 0x0000000500007221 */ /* 0x002fca0000010000 */
[----:B------:R1:W2:Y:S02]  /*e840*/  SHFL.BFLY PT, R3, R0, 0x1, 0x1f ;  /* 0x0c201f0000037f89 */ /* 0x0002a400000e0000 */
.L_x_480:
[----:B------:R-:W-:Y:S01]  /*e850*/  FSETP.NE.FTZ.AND P1, PT, R4, RZ, PT ;  /* 0x000000ff0400720b */ /* 0x000fe20003f35000 */
[----:B--2---:R-:W-:Y:S01]  /*e860*/  FADD.FTZ R3, R3, R0 ;  /* 0x0000000003037221 */ /* 0x004fe20000010000 */
[----:B------:R-:W-:Y:S02]  /*e870*/  MOV R2, RZ ;  /* 0x000000ff00027202 */ /* 0x000fe40000000f00 */
[----:B-1----:R-:W-:Y:S02]  /*e880*/  MOV R0, RZ ;  /* 0x000000ff00007202 */ /* 0x002fe40000000f00 */
[----:B------:R-:W-:Y:S02]  /*e890*/  FSETP.NE.FTZ.AND P0, PT, R3, RZ, PT ;  /* 0x000000ff0300720b */ /* 0x000fe40003f15000 */
[----:B------:R-:W-:Y:S02]  /*e8a0*/  MOV R35, 0x1 ;  /* 0x0000000100237802 */ /* 0x000fe40000000f00 */
[----:B------:R-:W-:-:S02]  /*e8b0*/  MOV R34, 0xff800000 ;  /* 0xff80000000227802 */ /* 0x000fc40000000f00 */
[----:B------:R-:W-:Y:S01]  /*e8c0*/  MOV R33, 0xff800000 ;  /* 0xff80000000217802 */ /* 0x000fe20000000f00 */
[----:B------:R-:W1:Y:S01]  /*e8d0*/  @P1 MUFU.RCP R2, R4 ;  /* 0x0000000400021308 */ /* 0x000e620000001000 */
[----:B------:R-:W-:-:S05]  /*e8e0*/  @P1 MOV R5, 0x3f317218 ;  /* 0x3f31721800051802 */ /* 0x000fca0000000f00 */
[----:B------:R-:W-:Y:S02]  /*e8f0*/  @P1 FMUL.FTZ R5, R5, c[0x0][0x2d0] ;  /* 0x0000b40005051a20 */ /* 0x000fe40000410000 */
[----:B------:R-:W2:Y:S01]  /*e900*/  @P1 MUFU.LG2 R4, R4 ;  /* 0x0000000400041308 */ /* 0x000ea20000000c00 */
[----:B-1----:R-:W-:-:S07]  /*e910*/  FMUL.FTZ R72, R2, R72 ;  /* 0x0000004802487220 */ /* 0x002fce0000410000 */
[----:B------:R-:W1:Y:S01]  /*e920*/  @P0 MUFU.RCP R0, R3 ;  /* 0x0000000300000308 */ /* 0x000e620000001000 */
[C---:B------:R-:W-:Y:S02]  /*e930*/  FMUL.FTZ R32, R2.reuse, R73 ;  /* 0x0000004902207220 */ /* 0x040fe40000410000 */
[C---:B------:R-:W-:Y:S02]  /*e940*/  FMUL.FTZ R76, R2.reuse, R76 ;  /* 0x0000004c024c7220 */ /* 0x040fe40000410000 */
[----:B------:R-:W-:Y:S02]  /*e950*/  FMUL.FTZ R30, R2, R77 ;  /* 0x0000004d021e7220 */ /* 0x000fe40000410000 */
[----:B--2---:R-:W-:Y:S02]  /*e960*/  @P1 FMUL.FTZ R7, R4, 0.69314718246459960938 ;  /* 0x3f31721804071820 */ /* 0x004fe40000410000 */
        /* <DEDUP_REMOVED lines=27> */
[----:B------:R-:W-:Y:S02]  /*eb20*/  FMUL.FTZ R133, R2, R133 ;  /* 0x0000008502857220 */ /* 0x000fe40000410000 */
[----:B------:R2:W3:Y:S01]  /*eb30*/  @P0 MUFU.LG2 R2, R3 ;  /* 0x0000000300020308 */ /* 0x0004e20000000c00 */
[----:B------:R-:W-:Y:S02]  /*eb40*/  @P1 FFMA.FTZ R34, R5, R69, R7 ;  /* 0x0000004505221223 */ /* 0x000fe40000010007 */
[C---:B-1----:R-:W-:Y:S02]  /*eb50*/  FMUL.FTZ R74, R0.reuse, R74 ;  /* 0x0000004a004a7220 */ /* 0x042fe40000410000 */
[C---:B------:R-:W-:Y:S02]  /*eb60*/  FMUL.FTZ R31, R0.reuse, R75 ;  /* 0x0000004b001f7220 */ /* 0x040fe40000410000 */
[----:B------:R-:W-:-:S02]  /*eb70*/  FMUL.FTZ R78, R0, R78 ;  /* 0x0000004e004e7220 */ /* 0x000fc40000410000 */
[C---:B------:R-:W-:Y:S02]  /*eb80*/  FMUL.FTZ R29, R0.reuse, R79 ;  /* 0x0000004f001d7220 */ /* 0x040fe40000410000 */
[C---:B------:R-:W-:Y:S02]  /*eb90*/  FMUL.FTZ R82, R0.reuse, R82 ;  /* 0x0000005200527220 */ /* 0x040fe40000410000 */
[C---:B------:R-:W-:Y:S02]  /*eba0*/  FMUL.FTZ R27, R0.reuse, R83 ;  /* 0x00000053001b7220 */ /* 0x040fe40000410000 */
[----:B------:R-:W-:Y:S01]  /*ebb0*/  FMUL.FTZ R86, R0, R86 ;  /* 0x0000005600567220 */ /* 0x000fe20000410000 */
[----:B--2---:R-:W-:Y:S01]  /*ebc0*/  @P0 MOV R3, 0x3f317218 ;  /* 0x3f31721800030802 */ /* 0x004fe20000000f00 */
[----:B---3--:R-:W-:Y:S02]  /*ebd0*/  @P0 FMUL.FTZ R2, R2, 0.69314718246459960938 ;  /* 0x3f31721802020820 */ /* 0x008fe40000410000 */
[----:B------:R-:W-:-:S02]  /*ebe0*/  FMUL.FTZ R25, R0, R87 ;  /* 0x0000005700197220 */ /* 0x000fc40000410000 */
[----:B------:R-:W-:Y:S02]  /*ebf0*/  @P0 FMUL.FTZ R3, R3, c[0x0][0x2d0] ;  /* 0x0000b40003030a20 */ /* 0x000fe40000410000 */
        /* <DEDUP_REMOVED lines=24> */
[----:B------:R-:W-:Y:S01]  /*ed80*/  PRMT R0, R35, 0x7610, R0 ;  /* 0x0000761023007816 */ /* 0x000fe20000000000 */
[----:B------:R-:W-:Y:S02]  /*ed90*/  @P0 FFMA.FTZ R33, R3, R68, R2 ;  /* 0x0000004403210223 */ /* 0x000fe40000010002 */
.L_x_440:
[----:B-1----:R1:W5:Y:S01]  /*eda0*/  LDL R39, [R1+0x48] ;  /* 0x0000480001277983 */ /* 0x0023620000100800 */
[----:B------:R-:W-:Y:S03]  /*edb0*/  BSSY B0, `(.L_x_449) ;  /* 0x0000012000007945 */ /* 0x000fe60003800000 */
[----:B------:R-:W2:Y:S02]  /*edc0*/  S2R R38, SR_TID.X ;  /* 0x0000000000267919 */ /* 0x000ea40000002100 */
[----:B--2---:R-:W-:-:S13]  /*edd0*/  LOP3.LUT P4, RZ, R38, 0xff, RZ, 0xc0, !PT ;  /* 0x000000ff26ff7812 */ /* 0x004fda000788c0ff */
[----:B------:R-:W-:Y:S05]  /*ede0*/  @P4 BRA `(.L_x_450) ;  /* 0x000000e000004947 */ /* 0x000fea0003800000 */
[----:B-1----:R-:W1:Y:S01]  /*edf0*/  S2R R35, SR_LANEID ;  /* 0x0000000000237919 */ /* 0x002e620000000000 */
[----:B------:R-:W-:Y:S01]  /*ee00*/  VOTEU.ANY UR4, UPT, PT ;  /* 0x0000000000047886 */ /* 0x000fe200038e0100 */
[----:B------:R-:W-:Y:S01]  /*ee10*/  IMAD.MOV.U32 R36, RZ, RZ, c[0x0][0x580] ;  /* 0x00016000ff247624 */ /* 0x000fe200078e00ff */
[----:B------:R-:W1:Y:S01]  /*ee20*/  FLO.U32 R3, UR4 ;  /* 0x0000000400037d00 */ /* 0x000e6200080e0000 */
[----:B------:R-:W-:-:S07]  /*ee30*/  IMAD.MOV.U32 R37, RZ, RZ, c[0x0][0x584] ;  /* 0x00016100ff257624 */ /* 0x000fce00078e00ff */
[----:B------:R-:W2:Y:S01]  /*ee40*/  POPC R2, UR4 ;  /* 0x0000000400027d09 */ /* 0x000ea20008000000 */
[----:B-1----:R-:W-:-:S13]  /*ee50*/  ISETP.EQ.U32.AND P0, PT, R3, R35, PT ;  /* 0x000000230300720c */ /* 0x002fda0003f02070 */
[----:B--2---:R-:W2:Y:S04]  /*ee60*/  @P0 ATOMG.E.ADD.STRONG.GPU PT, R2, [R36.64], R2 ;  /* 0x00000002240209a8 */ /* 0x004ea800081ee1c6 */
[----:B------:R-:W1:Y:S04]  /*ee70*/  S2R R35, SR_LTMASK ;  /* 0x0000000000237919 */ /* 0x000e680000003900 */
[----:B--2---:R1:W2:Y:S02]  /*ee80*/  SHFL.IDX PT, R3, R2, R3, 0x1f ;  /* 0x00001f0302037589 */ /* 0x0042a400000e0000 */
[----:B-1----:R-:W-:-:S06]  /*ee90*/  LOP3.LUT R2, R35, UR4, RZ, 0xc0, !PT ;  /* 0x0000000423027c12 */ /* 0x002fcc000f8ec0ff */
[----:B------:R-:W2:Y:S02]  /*eea0*/  POPC R2, R2 ;  /* 0x0000000200027309 */ /* 0x000ea40000000000 */
[----:B--2--5:R-:W-:-:S05]  /*eeb0*/  IADD3 R39, R3, c[0x0][0xc], R2 ;  /* 0x0000030003277a10 */ /* 0x024fca0007ffe002 */
[----:B------:R1:W-:Y:S02]  /*eec0*/  STL [R1+0x48], R39 ;  /* 0x0000482701007387 */ /* 0x0003e40000100800 */
.L_x_450:
[----:B-1----:R-:W-:Y:S05]  /*eed0*/  BSYNC B0 ;  /* 0x0000000000007941 */ /* 0x002fea0003800000 */
.L_x_449:
[----:B------:R-:W-:Y:S01]  /*eee0*/  PRMT R0, R0, 0x9910, RZ ;  /* 0x0000991000007816 */ /* 0x000fe200000000ff */
[----:B------:R-:W-:Y:S01]  /*eef0*/  BSSY B1, `(.L_x_451) ;  /* 0x0000189000017945 */ /* 0x000fe20003800000 */
[----:B-----5:R-:W-:Y:S02]  /*ef00*/  IMAD.MOV.U32 R40, RZ, RZ, R39 ;  /* 0x000000ffff287224 */ /* 0x020fe400078e0027 */
[----:B------:R-:W-:Y:S01]  /*ef10*/  ISETP.NE.AND P0, PT, R0, RZ, PT ;  /* 0x000000ff0000720c */ /* 0x000fe20003f05270 */
[----:B------:R-:W-:-:S12]  /*ef20*/  IMAD.MOV.U32 R41, RZ, RZ, -0x1 ;  /* 0xffffffffff297424 */ /* 0x000fd800078e00ff */
[----:B------:R-:W-:Y:S05]  /*ef30*/  @!P0 BRA `(.L_x_452) ;  /* 0x00000ed000008947 */ /* 0x000fea0003800000 */
[----:B------:R-:W2:Y:S04]  /*ef40*/  LDL R45, [R1+0x4c] ;  /* 0x00004c00012d7983 */ /* 0x000ea80000100800 */
[----:B------:R-:W3:Y:S04]  /*ef50*/  LDL R44, [R1+0x50] ;  /* 0x00005000012c7983 */ /* 0x000ee80000100800 */
[----:B------:R-:W4:Y:S04]  /*ef60*/  LDL R43, [R1+0x58] ;  /* 0x00005800012b7983 */ /* 0x000f280000100800 */
[----:B------:R-:W5:Y:S04]  /*ef70*/  LDL R42, [R1+0x54] ;  /* 0x00005400012a7983 */ /* 0x000f680000100800 */
[----:B------:R-:W4:Y:S04]  /*ef80*/  LDL R39, [R1+0x68] ;  /* 0x0000680001277983 */ /* 0x000f280000100800 */
[----:B------:R-:W5:Y:S04]  /*ef90*/  LDL R37, [R1+0x60] ;  /* 0x0000600001257983 */ /* 0x000f680000100800 */
[----:B------:R-:W5:Y:S04]  /*efa0*/  LDL R36, [R1+0x64] ;  /* 0x0000640001247983 */ /* 0x000f680000100800 */
[----:B------:R-:W5:Y:S01]  /*efb0*/  LDL R35, [R1+0x5c] ;  /* 0x00005c0001237983 */ /* 0x000f620000100800 */
[----:B------:R-:W-:Y:S01]  /*efc0*/  WARPSYNC 0xffffffff ;  /* 0xffffffff00007948 */ /* 0x000fe20003800000 */
[----:B------:R-:W-:-:S02]  /*efd0*/  F2FP.PACK_AB R32, R32, R72 ;  /* 0x000000482020723e */ /* 0x000fc400000000ff */
[----:B------:R-:W-:Y:S01]  /*efe0*/  BAR.SYNC.DEFER_BLOCKING 0x1, 0x100 ;  /* 0x0044000000007b1d */ /* 0x000fe20000010000 */
        /* <DEDUP_REMOVED lines=30> */
[----:B------:R-:W-:Y:S01]  /*f1d0*/  F2FP.PACK_AB R0, R135, R134 ;  /* 0x000000868700723e */ /* 0x000fe200000000ff */
[----:B--2---:R1:W-:Y:S04]  /*f1e0*/  STS [R45], R32 ;  /* 0x000000202d007388 */ /* 0x0043e80000000800 */
[----:B------:R1:W-:Y:S04]  /*f1f0*/  STS [R45+0x400], R31 ;  /* 0x0004001f2d007388 */ /* 0x0003e80000000800 */
[----:B---3--:R1:W-:Y:S04]  /*f200*/  STS [R44], R30 ;  /* 0x0000001e2c007388 */ /* 0x0083e80000000800 */
[----:B------:R1:W-:Y:S04]  /*f210*/  STS [R44+0x400], R29 ;  /* 0x0004001d2c007388 */ /* 0x0003e80000000800 */
[----:B----4-:R1:W-:Y:S04]  /*f220*/  STS [R43], R28 ;  /* 0x0000001c2b007388 */ /* 0x0103e80000000800 */
[----:B------:R1:W-:Y:S04]  /*f230*/  STS [R43+0x400], R27 ;  /* 0x0004001b2b007388 */ /* 0x0003e80000000800 */
[----:B-----5:R1:W-:Y:S04]  /*f240*/  STS [R42], R26 ;  /* 0x0000001a2a007388 */ /* 0x0203e80000000800 */
[----:B------:R1:W-:Y:S04]  /*f250*/  STS [R42+0x400], R25 ;  /* 0x000400192a007388 */ /* 0x0003e80000000800 */
[----:B------:R1:W-:Y:S04]  /*f260*/  STS [R39], R24 ;  /* 0x0000001827007388 */ /* 0x0003e80000000800 */
[----:B------:R1:W-:Y:S04]  /*f270*/  STS [R39+0x400], R23 ;  /* 0x0004001727007388 */ /* 0x0003e80000000800 */
[----:B------:R1:W-:Y:S04]  /*f280*/  STS [R37], R22 ;  /* 0x0000001625007388 */ /* 0x0003e80000000800 */
[----:B------:R1:W-:Y:S04]  /*f290*/  STS [R37+0x400], R21 ;  /* 0x0004001525007388 */ /* 0x0003e80000000800 */
[----:B------:R1:W-:Y:S04]  /*f2a0*/  STS [R36], R20 ;  /* 0x0000001424007388 */ /* 0x0003e80000000800 */
[----:B------:R1:W-:Y:S04]  /*f2b0*/  STS [R36+0x400], R19 ;  /* 0x0004001324007388 */ /* 0x0003e80000000800 */
[----:B------:R1:W-:Y:S04]  /*f2c0*/  STS [R35], R18 ;  /* 0x0000001223007388 */ /* 0x0003e80000000800 */
[----:B------:R1:W-:Y:S04]  /*f2d0*/  STS [R35+0x400], R17 ;  /* 0x0004001123007388 */ /* 0x0003e80000000800 */
        /* <DEDUP_REMOVED lines=16> */
[----:B------:R-:W-:Y:S06]  /*f3e0*/  BAR.SYNC.DEFER_BLOCKING 0x1, 0x100 ;  /* 0x0044000000007b1d */ /* 0x000fec0000010000 */
[----:B------:R-:W-:Y:S05]  /*f3f0*/  BRA.CONV ~URZ, `(.L_x_453) ;  /* 0x000000737f007947 */ /* 0x000fea000b800000 */
[----:B-1----:R-:W-:Y:S01]  /*f400*/  SHF.R.S32.HI R8, RZ, 0x1f, R38 ;  /* 0x0000001fff087819 */ /* 0x002fe20000011426 */
[----:B------:R-:W-:Y:S01]  /*f410*/  IMAD.MOV.U32 R7, RZ, RZ, RZ ;  /* 0x000000ffff077224 */ /* 0x000fe200078e00ff */
[----:B------:R-:W-:Y:S01]  /*f420*/  MOV R9, 0xf470 ;  /* 0x0000f47000097802 */ /* 0x000fe20000000f00 */
[----:B------:R-:W-:Y:S01]  /*f430*/  IMAD.MOV.U32 R4, RZ, RZ, 0x1f ;  /* 0x0000001fff047424 */ /* 0x000fe200078e00ff */
[----:B------:R-:W-:-:S04]  /*f440*/  LEA.HI R8, R8, R38, RZ, 0x7 ;  /* 0x0000002608087211 */ /* 0x000fc800078f38ff */
[----:B------:R-:W-:Y:S02]  /*f450*/  SHF.R.S32.HI R8, RZ, 0x7, R8 ;  /* 0x00000007ff087819 */ /* 0x000fe40000011408 */
[----:B------:R-:W-:Y:S05]  /*f460*/  CALL.REL.NOINC `($__internal_1_$__cuda_sm70_shflsync_idx_p) ;  /* 0x000019a000007944 */ /* 0x000fea0003c00000 */
.L_x_453:
[----:B-1----:R-:W2:Y:S04]  /*f470*/  LDL R2, [R1+0x3c] ;  /* 0x00003c0001027983 */ /* 0x002ea80000100800 */
[----:B------:R-:W3:Y:S04]  /*f480*/  LDL R15, [R1+0x6c] ;  /* 0x00006c00010f7983 */ /* 0x000ee80000100800 */
[----:B------:R-:W4:Y:S04]  /*f490*/  LDL.LU R11, [R1+0x34] ;  /* 0x00003400010b7983 */ /* 0x000f280000300800 */
[----:B------:R-:W2:Y:S04]  /*f4a0*/  LDL.LU R12, [R1+0x38] ;  /* 0x00003800010c7983 */ /* 0x000ea80000300800 */
[----:B------:R-:W2:Y:S01]  /*f4b0*/  LDL.LU R14, [R1+0x30] ;  /* 0x00003000010e7983 */ /* 0x000ea20000300800 */
[----:B------:R-:W-:-:S03]  /*f4c0*/  IMAD.MOV.U32 R0, RZ, RZ, 0x1 ;  /* 0x00000001ff007424 */ /* 0x000fc600078e00ff */
[----:B------:R-:W3:Y:S02]  /*f4d0*/  LDL R13, [R1+0x74] ;  /* 0x00007400010d7983 */ /* 0x000ee40000100800 */
[----:B------:R-:W-:Y:S02]  /*f4e0*/  ISETP.NE.AND P1, PT, R0, c[0x0][0x4e8], PT ;  /* 0x00013a0000007a0c */ /* 0x000fe40003f25270 */
[----:B------:R1:W5:Y:S04]  /*f4f0*/  LDL.64 R44, [R1+0x8] ;  /* 0x00000800012c7983 */ /* 0x0003680000100a00 */
[----:B------:R1:W5:Y:S04]  /*f500*/  LDL R43, [R1+0x44] ;  /* 0x00004400012b7983 */ /* 0x0003680000100800 */
[----:B------:R1:W5:Y:S04]  /*f510*/  LDL R42, [R1+0x2c] ;  /* 0x00002c00012a7983 */ /* 0x0003680000100800 */
[----:B------:R-:W1:Y:S01]  /*f520*/  S2R R16, SR_TID.X ;  /* 0x0000000000107919 */ /* 0x000e620000002100 */
[----:B------:R-:W-:-:S02]  /*f530*/  ULDC UR5, c[0x0][0x4e8] ;  /* 0x00013a0000057ab9 */ /* 0x000fc40000000800 */
[----:B------:R-:W-:Y:S02]  /*f540*/  ULDC UR4, c[0x0][0x388] ;  /* 0x0000e20000047ab9 */ /* 0x000fe40000000800 */
[----:B------:R-:W-:Y:S01]  /*f550*/  UIMAD UR4, UR5, UR4, URZ ;  /* 0x00000004050472a4 */ /* 0x000fe2000f8e023f */
[----:B------:R-:W-:Y:S01]  /*f560*/  BSSY B0, `(.L_x_454) ;  /* 0x000005d000007945 */ /* 0x000fe20003800000 */
[----:B----4-:R-:W-:Y:S02]  /*f570*/  SHF.R.S32.HI R5, RZ, 0x1f, R11 ;  /* 0x0000001fff057819 */ /* 0x010fe4000001140b */
[----:B--2---:R-:W-:-:S03]  /*f580*/  IADD3 R4, R2, R14, RZ ;  /* 0x0000000e02047210 */ /* 0x004fc60007ffe0ff */
[----:B------:R-:W-:Y:S02]  /*f590*/  IMAD R6, R5, c[0x0][0x490], RZ ;  /* 0x0001240005067a24 */ /* 0x000fe400078e02ff */
[----:B------:R-:W-:-:S04]  /*f5a0*/  @P1 IMAD.HI.U32 R7, R4, c[0x0][0x4ec], RZ ;  /* 0x00013b0004071a27 */ /* 0x000fc800078e00ff */
[----:B------:R-:W-:-:S04]  /*f5b0*/  IMAD.WIDE.U32 R2, R11, c[0x0][0x490], RZ ;  /* 0x000124000b027a25 */ /* 0x000fc800078e00ff */
[----:B------:R-:W-:Y:S02]  /*f5c0*/  IMAD R6, R11, c[0x0][0x494], R6 ;  /* 0x000125000b067a24 */ /* 0x000fe400078e0206 */
[----:B------:R-:W-:Y:S01]  /*f5d0*/  IMAD.MOV.U32 R0, RZ, RZ, R4 ;  /* 0x000000ffff007224 */ /* 0x000fe200078e0004 */
[----:B------:R-:W-:Y:S02]  /*f5e0*/  @P1 SHF.R.U32.HI R0, RZ, c[0x0][0x4f0], R7 ;  /* 0x00013c00ff001a19 */ /* 0x000fe40000011607 */
[----:B------:R-:W-:Y:S02]  /*f5f0*/  IADD3 R3, R3, R6, RZ ;  /* 0x0000000603037210 */ /* 0x000fe40007ffe0ff */
[----:B------:R-:W-:Y:S01]  /*f600*/  SHF.R.S32.HI R10, RZ, 0x1f, R12 ;  /* 0x0000001fff0a7819 */ /* 0x000fe2000001140c */
[----:B------:R-:W-:Y:S02]  /*f610*/  IMAD.MOV R8, RZ, RZ, -R0 ;  /* 0x000000ffff087224 */ /* 0x000fe400078e0a00 */
[----:B------:R-:W-:-:S04]  /*f620*/  IMAD.WIDE.U32 R6, R12, c[0x0][0x498], R2 ;  /* 0x000126000c067a25 */ /* 0x000fc800078e0002 */
[----:B------:R-:W-:Y:S02]  /*f630*/  IMAD R9, R10, c[0x0][0x498], RZ ;  /* 0x000126000a097a24 */ /* 0x000fe400078e02ff */
[----:B------:R-:W-:Y:S01]  /*f640*/  IMAD R2, R8, c[0x0][0x4e8], R4 ;  /* 0x00013a0008027a24 */ /* 0x000fe200078e0204 */
[----:B------:R-:W-:Y:S01]  /*f650*/  SHF.R.S32.HI R8, RZ, 0x1f, R0 ;  /* 0x0000001fff087819 */ /* 0x000fe20000011400 */
[----:B------:R-:W-:Y:S01]  /*f660*/  IMAD R3, R12, c[0x0][0x49c], R9 ;  /* 0x000127000c037a24 */ /* 0x000fe200078e0209 */
[----:B------:R-:W-:Y:S02]  /*f670*/  IADD3 R4, P0, R0, R6, RZ ;  /* 0x0000000600047210 */ /* 0x000fe40007f1e0ff */
[----:B------:R-:W-:Y:S01]  /*f680*/  SHF.R.S32.HI R9, RZ, 0x1f, R2 ;  /* 0x0000001fff097819 */ /* 0x000fe20000011402 */
[----:B------:R-:W-:Y:S01]  /*f690*/  IMAD R0, R5, c[0x0][0x3e8], RZ ;  /* 0x0000fa0005007a24 */ /* 0x000fe200078e02ff */
[----:B------:R-:W-:Y:S02]  /*f6a0*/  IADD3.X R5, R8, R7, R3, P0, !PT ;  /* 0x0000000708057210 */ /* 0x000fe400007fe403 */
[----:B---3--:R-:W-:Y:S01]  /*f6b0*/  IADD3 R6, R15, R14, RZ ;  /* 0x0000000e0f067210 */ /* 0x008fe20007ffe0ff */
[----:B------:R-:W-:-:S02]  /*f6c0*/  IMAD R3, R9, c[0x0][0x488], RZ ;  /* 0x0001220009037a24 */ /* 0x000fc400078e02ff */
[C---:B------:R-:W-:Y:S02]  /*f6d0*/  IMAD R7, R11.reuse, c[0x0][0x3ec], R0 ;  /* 0x0000fb000b077a24 */ /* 0x040fe400078e0200 */
[----:B------:R-:W-:Y:S01]  /*f6e0*/  IMAD.WIDE.U32 R8, R11, c[0x0][0x3e8], RZ ;  /* 0x0000fa000b087a25 */ /* 0x000fe200078e00ff */
[----:B-1----:R-:W-:-:S03]  /*f6f0*/  SHF.R.S32.HI R15, RZ, 0x1f, R16 ;  /* 0x0000001fff0f7819 */ /* 0x002fc60000011410 */
[C---:B------:R-:W-:Y:S02]  /*f700*/  IMAD R11, R2.reuse, c[0x0][0x48c], R3 ;  /* 0x00012300020b7a24 */ /* 0x040fe400078e0203 */
[----:B------:R-:W-:Y:S01]  /*f710*/  IMAD.WIDE.U32 R4, R2, c[0x0][0x488], R4 ;  /* 0x0001220002047a25 */ /* 0x000fe200078e0004 */
[----:B------:R-:W-:-:S03]  /*f720*/  IADD3 R3, R9, R7, RZ ;  /* 0x0000000709037210 */ /* 0x000fc60007ffe0ff */
[----:B------:R-:W-:Y:S01]  /*f730*/  @P1 IMAD.HI.U32 R2, R6, c[0x0][0x4ec], RZ ;  /* 0x00013b0006021a27 */ /* 0x000fe200078e00ff */
[----:B------:R-:W-:Y:S02]  /*f740*/  LEA R9, P0, R4, c[0x0][0x450], 0x2 ;  /* 0x0001140004097a11 */ /* 0x000fe400078010ff */
[----:B------:R-:W-:Y:S01]  /*f750*/  LEA.HI R15, R15, R16, RZ, 0x5 ;  /* 0x000000100f0f7211 */ /* 0x000fe200078f28ff */
[----:B------:R-:W-:Y:S02]  /*f760*/  IMAD.IADD R5, R5, 0x1, R11 ;  /* 0x0000000105057824 */ /* 0x000fe400078e020b */
[----:B------:R-:W-:Y:S01]  /*f770*/  IMAD.MOV.U32 R0, RZ, RZ, R6 ;  /* 0x000000ffff007224 */ /* 0x000fe200078e0006 */
[----:B------:R-:W-:Y:S01]  /*f780*/  @P1 SHF.R.U32.HI R0, RZ, c[0x0][0x4f0], R2 ;  /* 0x00013c00ff001a19 */ /* 0x000fe20000011602 */
[----:B------:R-:W-:Y:S01]  /*f790*/  IMAD R10, R10, c[0x0][0x3f0], RZ ;  /* 0x0000fc000a0a7a24 */ /* 0x000fe200078e02ff */
[----:B------:R-:W-:Y:S02]  /*f7a0*/  MOV R2, R8 ;  /* 0x0000000800027202 */ /* 0x000fe40000000f00 */
[----:B------:R-:W-:-:S02]  /*f7b0*/  LEA.HI.X R4, R4, c[0x0][0x454], R5, 0x2, P0 ;  /* 0x0001150004047a11 */ /* 0x000fc400000f1405 */
[----:B------:R-:W-:Y:S01]  /*f7c0*/  LOP3.LUT R15, R15, 0xffffffe0, RZ, 0xc0, !PT ;  /* 0xffffffe00f0f7812 */ /* 0x000fe200078ec0ff */
[C---:B------:R-:W-:Y:S01]  /*f7d0*/  IMAD R5, R12.reuse, c[0x0][0x3f4], R10 ;  /* 0x0000fd000c057a24 */ /* 0x040fe200078e020a */
[----:B------:R-:W-:Y:S01]  /*f7e0*/  SHFL.IDX PT, R8, R9, 0x1, 0x1c1f ;  /* 0x003c1f0009087f89 */ /* 0x000fe200000e0000 */
[----:B------:R-:W-:Y:S01]  /*f7f0*/  IMAD.WIDE.U32 R2, R12, c[0x0][0x3f0], R2 ;  /* 0x0000fc000c027a25 */ /* 0x000fe200078e0002 */
[----:B------:R-:W-:Y:S02]  /*f800*/  IADD3 R15, -R15, R16, RZ ;  /* 0x000000100f0f7210 */ /* 0x000fe40007ffe1ff */
[----:B------:R-:W-:Y:S01]  /*f810*/  SHFL.IDX PT, R10, R9, RZ, 0x1c1f ;  /* 0x001c1fff090a7589 */ /* 0x000fe200000e0000 */
[----:B------:R-:W-:-:S03]  /*f820*/  IMAD.MOV R7, RZ, RZ, -R0 ;  /* 0x000000ffff077224 */ /* 0x000fc600078e0a00 */
[----:B------:R-:W1:Y:S01]  /*f830*/  SHFL.IDX PT, R11, R4, RZ, 0x1c1f ;  /* 0x001c1fff040b7589 */ /* 0x000e6200000e0000 */
[----:B------:R-:W-:-:S03]  /*f840*/  IMAD.IADD R3, R3, 0x1, R5 ;  /* 0x0000000103037824 */ /* 0x000fc600078e0205 */
[----:B------:R2:W3:Y:S01]  /*f850*/  SHFL.IDX PT, R9, R4, 0x1, 0x1c1f ;  /* 0x003c1f0004097f89 */ /* 0x0004e200000e0000 */
[----:B------:R-:W-:Y:S02]  /*f860*/  LOP3.LUT P0, RZ, R15, 0x3, RZ, 0xc0, !PT ;  /* 0x000000030fff7812 */ /* 0x000fe4000780c0ff */
[----:B------:R-:W-:Y:S01]  /*f870*/  IADD3 R5, R13, R14, RZ ;  /* 0x0000000e0d057210 */ /* 0x000fe20007ffe0ff */
[----:B------:R-:W4:Y:S01]  /*f880*/  S2R R15, SR_TID.X ;  /* 0x00000000000f7919 */ /* 0x000f220000002100 */
[----:B------:R-:W-:Y:S02]  /*f890*/  SHF.R.S32.HI R12, RZ, 0x1f, R0 ;  /* 0x0000001fff0c7819 */ /* 0x000fe40000011400 */
[----:B------:R-:W-:Y:S01]  /*f8a0*/  ISETP.GE.OR P1, PT, R5, UR4, P0 ;  /* 0x0000000405007c0c */ /* 0x000fe20008726670 */
[----:B------:R-:W-:-:S04]  /*f8b0*/  IMAD.WIDE.U32 R2, R0, c[0x0][0x3e0], R2 ;  /* 0x0000f80000027a25 */ /* 0x000fc800078e0002 */
[----:B--2---:R-:W-:Y:S01]  /*f8c0*/  IMAD R4, R7, c[0x0][0x4e8], R6 ;  /* 0x00013a0007047a24 */ /* 0x004fe200078e0206 */
[----:B------:R-:W-:-:S04]  /*f8d0*/  IADD3 R7, R5, 0x8, RZ ;  /* 0x0000000805077810 */ /* 0x000fc80007ffe0ff */
[----:B------:R-:W-:Y:S01]  /*f8e0*/  ISETP.GE.OR P0, PT, R7, UR4, P0 ;  /* 0x0000000407007c0c */ /* 0x000fe20008706670 */
[----:B------:R-:W-:Y:S02]  /*f8f0*/  IMAD R6, R12, c[0x0][0x3e0], RZ ;  /* 0x0000f8000c067a24 */ /* 0x000fe400078e02ff */
[----:B-1----:R1:W-:Y:S02]  /*f900*/  @!P1 ST.E [R10.64], R34 ;  /* 0x000000220a009985 */ /* 0x0023e4000c101906 */
[----:B------:R-:W-:Y:S01]  /*f910*/  IMAD R5, R0, c[0x0][0x3e4], R6 ;  /* 0x0000f90000057a24 */ /* 0x000fe200078e0206 */
[----:B------:R-:W-:-:S03]  /*f920*/  SHF.R.S32.HI R0, RZ, 0x1f, R4 ;  /* 0x0000001fff007819 */ /* 0x000fc60000011404 */
[----:B------:R-:W-:Y:S02]  /*f930*/  IMAD.IADD R3, R3, 0x1, R5 ;  /* 0x0000000103037824 */ /* 0x000fe400078e0205 */
[----:B------:R-:W-:Y:S02]  /*f940*/  IMAD R0, R0, c[0x0][0x3d8], RZ ;  /* 0x0000f60000007a24 */ /* 0x000fe400078e02ff */
[----:B---3--:R1:W-:Y:S01]  /*f950*/  @!P0 ST.E [R8.64], R33 ;  /* 0x0000002108008985 */ /* 0x0083e2000c101906 */
[----:B----4-:R-:W-:-:S03]  /*f960*/  SHF.R.S32.HI R13, RZ, 0x1f, R15 ;  /* 0x0000001fff0d7819 */ /* 0x010fc6000001140f */
[----:B------:R1:W2:Y:S04]  /*f970*/  LDS.128 R20, [R228+0x1080] ;  /* 0x00108000e4147984 */ /* 0x0002a80000000c00 */
[----:B------:R1:W3:Y:S04]  /*f980*/  LDS.128 R28, [R228+0x2080] ;  /* 0x00208000e41c7984 */ /* 0x0002e80000000c00 */
[----:B------:R1:W4:Y:S04]  /*f990*/  LDS.128 R32, [R228+0x3080] ;  /* 0x00308000e4207984 */ /* 0x0003280000000c00 */
[----:B------:R1:W1:Y:S04]  /*f9a0*/  LDS.128 R16, [R228+0x5080] ;  /* 0x00508000e4107984 */ /* 0x0002680000000c00 */
[----:B------:R1:W1:Y:S04]  /*f9b0*/  LDS.128 R24, [R228+0x6080] ;  /* 0x00608000e4187984 */ /* 0x0002680000000c00 */
[----:B------:R1:W1:Y:S01]  /*f9c0*/  LDS.128 R36, [R228+0x7080] ;  /* 0x00708000e4247984 */ /* 0x0002620000000c00 */
[----:B------:R-:W-:-:S02]  /*f9d0*/  IMAD R0, R4, c[0x0][0x3dc], R0 ;  /* 0x0000f70004007a24 */ /* 0x000fc400078e0200 */
[----:B------:R-:W-:Y:S01]  /*f9e0*/  IMAD.WIDE.U32 R2, R4, c[0x0][0x3d8], R2 ;  /* 0x0000f60004027a25 */ /* 0x000fe200078e0002 */
[----:B------:R-:W-:-:S04]  /*f9f0*/  LEA.HI R13, R13, R15, RZ, 0x3 ;  /* 0x0000000f0d0d7211 */ /* 0x000fc800078f18ff */
[----:B------:R-:W-:Y:S02]  /*fa00*/  IADD3 R0, R3, R0, RZ ;  /* 0x0000000003007210 */ /* 0x000fe40007ffe0ff */
[C---:B------:R-:W-:Y:S02]  /*fa10*/  LEA R3, P0, R2.reuse, c[0x0][0x380], 0x1 ;  /* 0x0000e00002037a11 */ /* 0x040fe400078008ff */
[----:B------:R-:W-:Y:S02]  /*fa20*/  SHF.R.S32.HI R13, RZ, 0x3, R13 ;  /* 0x00000003ff0d7819 */ /* 0x000fe4000001140d */
[----:B------:R-:W-:-:S03]  /*fa30*/  LEA.HI.X R2, R2, c[0x0][0x384], R0, 0x1, P0 ;  /* 0x0000e10002027a11 */ /* 0x000fc600000f0c00 */
[----:B------:R-:W-:-:S05]  /*fa40*/  IMAD.IADD R0, R13, 0x1, R14 ;  /* 0x000000010d007824 */ /* 0x000fca00078e020e */
[----:B------:R-:W-:Y:S01]  /*fa50*/  ISETP.GE.AND P0, PT, R0, UR4, PT ;  /* 0x0000000400007c0c */ /* 0x000fe2000bf06270 */
[----:B------:R1:W1:Y:S04]  /*fa60*/  SHFL.IDX PT, R4, R3, RZ, 0x181f ;  /* 0x00181fff03047589 */ /* 0x00026800000e0000 */
[----:B------:R1:W1:Y:S08]  /*fa70*/  SHFL.IDX PT, R5, R2, RZ, 0x181f ;  /* 0x00181fff02057589 */ /* 0x00027000000e0000 */
[----:B------:R-:W-:Y:S05]  /*fa80*/  @P0 BRA `(.L_x_455) ;  /* 0x000000a000000947 */ /* 0x000fea0003800000 */
[----:B--234-:R-:W2:Y:S01]  /*fa90*/  LDS.128 R12, [R228+0x80] ;  /* 0x00008000e40c7984 */ /* 0x01cea20000000c00 */
[----:B-----5:R-:W-:-:S02]  /*faa0*/  ISETP.GE.AND P3, PT, R44, c[0x0][0x3c8], PT ;  /* 0x0000f2002c007a0c */ /* 0x020fc40003f66270 */
[----:B------:R-:W-:Y:S01]  /*fab0*/  ISETP.GE.AND P2, PT, R42, c[0x0][0x3c8], PT ;  /* 0x0000f2002a007a0c */ /* 0x000fe20003f46270 */
[----:B-1----:R-:W1:Y:S10]  /*fac0*/  LDS.128 R8, [R228+0x4080] ;  /* 0x00408000e4087984 */ /* 0x002e740000000c00 */
[----:B------:R-:W-:-:S02]  /*fad0*/  @!P3 LEA R6, P1, R44, R4, 0x1 ;  /* 0x000000042c06b211 */ /* 0x000fc400078208ff */
[----:B------:R-:W-:Y:S02]  /*fae0*/  @!P2 LEA R4, P0, R42, R4, 0x1 ;  /* 0x000000042a04a211 */ /* 0x000fe400078008ff */
[-C--:B------:R-:W-:Y:S02]  /*faf0*/  @!P3 LEA.HI.X R7, R44, R5.reuse, R45, 0x1, P1 ;  /* 0x000000052c07b211 */ /* 0x080fe400008f0c2d */
[----:B------:R-:W-:-:S03]  /*fb00*/  @!P2 LEA.HI.X R5, R42, R5, R43, 0x1, P0 ;  /* 0x000000052a05a211 */ /* 0x000fc600000f0c2b */
[----:B--2---:R2:W-:Y:S04]  /*fb10*/  @!P3 ST.E.128 [R6.64], R12 ;  /* 0x0000000c0600b985 */ /* 0x0045e8000c101d06 */
[----:B-1----:R2:W-:Y:S02]  /*fb20*/  @!P2 ST.E.128 [R4.64], R8 ;  /* 0x000000080400a985 */ /* 0x0025e4000c101d06 */
.L_x_455:
[----:B--234-:R-:W-:Y:S05]  /*fb30*/  BSYNC B0 ;  /* 0x0000000000007941 */ /* 0x01cfea0003800000 */
.L_x_454:
[----:B------:R-:W-:Y:S01]  /*fb40*/  IADD3 R6, R0, 0x20, RZ ;  /* 0x0000002000067810 */ /* 0x000fe20007ffe0ff */
[----:B-1----:R1:W2:Y:S01]  /*fb50*/  SHFL.IDX PT, R5, R2, 0x1, 0x181f ;  /* 0x00381f0002057f89 */ /* 0x0022a200000e0000 */
[----:B------:R-:W-:Y:S02]  /*fb60*/  BSSY B0, `(.L_x_456) ;  /* 0x000000c000007945 */ /* 0x000fe40003800000 */
[----:B------:R-:W-:Y:S01]  /*fb70*/  ISETP.GE.AND P0, PT, R6, UR4, PT ;  /* 0x0000000406007c0c */ /* 0x000fe2000bf06270 */
[----:B------:R1:W3:-:S12]  /*fb80*/  SHFL.IDX PT, R4, R3, 0x1, 0x181f ;  /* 0x00381f0003047f89 */ /* 0x0002d800000e0000 */
[----:B------:R-:W-:Y:S05]  /*fb90*/  @P0 BRA `(.L_x_457) ;  /* 0x0000008000000947 */ /* 0x000fea0003800000 */
[----:B-----5:R-:W-:Y:S02]  /*fba0*/  ISETP.GE.AND P1, PT, R44, c[0x0][0x3c8], PT ;  /* 0x0000f2002c007a0c */ /* 0x020fe40003f26270 */
[----:B------:R-:W-:-:S11]  /*fbb0*/  ISETP.GE.AND P0, PT, R42, c[0x0][0x3c8], PT ;  /* 0x0000f2002a007a0c */ /* 0x000fd60003f06270 */
[-C--:B---3--:R-:W-:Y:S02]  /*fbc0*/  @!P1 LEA R6, P3, R44, R4.reuse, 0x1 ;  /* 0x000000042c069211 */ /* 0x088fe400078608ff */
[----:B------:R-:W-:Y:S02]  /*fbd0*/  @!P0 LEA R4, P2, R42, R4, 0x1 ;  /* 0x000000042a048211 */ /* 0x000fe400078408ff */
[-C--:B--2---:R-:W-:Y:S02]  /*fbe0*/  @!P1 LEA.HI.X R7, R44, R5.reuse, R45, 0x1, P3 ;  /* 0x000000052c079211 */ /* 0x084fe400018f0c2d */
[----:B------:R-:W-:-:S03]  /*fbf0*/  @!P0 LEA.HI.X R5, R42, R5, R43, 0x1, P2 ;  /* 0x000000052a058211 */ /* 0x000fc600010f0c2b */
[----:B------:R2:W-:Y:S04]  /*fc00*/  @!P1 ST.E.128 [R6.64], R20 ;  /* 0x0000001406009985 */ /* 0x0005e8000c101d06 */
[----:B------:R2:W-:Y:S02]  /*fc10*/  @!P0 ST.E.128 [R4.64], R16 ;  /* 0x0000001004008985 */ /* 0x0005e4000c101d06 */
.L_x_457:
[----:B------:R-:W-:Y:S05]  /*fc20*/  BSYNC B0 ;  /* 0x0000000000007941 */ /* 0x000fea0003800000 */
.L_x_456:
[----:B--2---:R-:W-:Y:S01]  /*fc30*/  IADD3 R6, R0, 0x40, RZ ;  /* 0x0000004000067810 */ /* 0x004fe20007ffe0ff */
[----:B------:R2:W4:Y:S01]  /*fc40*/  SHFL.IDX PT, R5, R2, 0x2, 0x181f ;  /* 0x00581f0002057f89 */ /* 0x00052200000e0000 */
[----:B------:R-:W-:Y:S02]  /*fc50*/  BSSY B0, `(.L_x_458) ;  /* 0x000000c000007945 */ /* 0x000fe40003800000 */
[----:B------:R-:W-:Y:S01]  /*fc60*/  ISETP.GE.AND P0, PT, R6, UR4, PT ;  /* 0x0000000406007c0c */ /* 0x000fe2000bf06270 */
[----:B---3--:R2:W3:-:S12]  /*fc70*/  SHFL.IDX PT, R4, R3, 0x2, 0x181f ;  /* 0x00581f0003047f89 */ /* 0x0084d800000e0000 */
[----:B------:R-:W-:Y:S05]  /*fc80*/  @P0 BRA `(.L_x_459) ;  /* 0x0000008000000947 */ /* 0x000fea0003800000 */
[----:B-----5:R-:W-:Y:S02]  /*fc90*/  ISETP.GE.AND P1, PT, R44, c[0x0][0x3c8], PT ;  /* 0x0000f2002c007a0c */ /* 0x020fe40003f26270 */
[----:B------:R-:W-:-:S11]  /*fca0*/  ISETP.GE.AND P0, PT, R42, c[0x0][0x3c8], PT ;  /* 0x0000f2002a007a0c */ /* 0x000fd60003f06270 */
[-C--:B---3--:R-:W-:Y:S02]  /*fcb0*/  @!P1 LEA R6, P3, R44, R4.reuse, 0x1 ;  /* 0x000000042c069211 */ /* 0x088fe400078608ff */
[----:B------:R-:W-:Y:S02]  /*fcc0*/  @!P0 LEA R4, P2, R42, R4, 0x1 ;  /* 0x000000042a048211 */ /* 0x000fe400078408ff */
[-C--:B----4-:R-:W-:Y:S02]  /*fcd0*/  @!P1 LEA.HI.X R7, R44, R5.reuse, R45, 0x1, P3 ;  /* 0x000000052c079211 */ /* 0x090fe400018f0c2d */
[----:B------:R-:W-:-:S03]  /*fce0*/  @!P0 LEA.HI.X R5, R42, R5, R43, 0x1, P2 ;  /* 0x000000052a058211 */ /* 0x000fc600010f0c2b */
[----:B------:R3:W-:Y:S04]  /*fcf0*/  @!P1 ST.E.128 [R6.64], R28 ;  /* 0x0000001c06009985 */ /* 0x0007e8000c101d06 */
[----:B------:R3:W-:Y:S02]  /*fd00*/  @!P0 ST.E.128 [R4.64], R24 ;  /* 0x0000001804008985 */ /* 0x0007e4000c101d06 */
.L_x_459:
[----:B------:R-:W-:Y:S05]  /*fd10*/  BSYNC B0 ;  /* 0x0000000000007941 */ /* 0x000fea0003800000 */
.L_x_458:
[----:B------:R-:W-:Y:S01]  /*fd20*/  IADD3 R0, R0, 0x60, RZ ;  /* 0x0000006000007810 */ /* 0x000fe20007ffe0ff */
[----:B---34-:R3:W4:Y:S03]  /*fd30*/  SHFL.IDX PT, R5, R2, 0x3, 0x181f ;  /* 0x00781f0002057f89 */ /* 0x01872600000e0000 */
[----:B------:R-:W-:Y:S01]  /*fd40*/  ISETP.GE.AND P0, PT, R0, UR4, PT ;  /* 0x0000000400007c0c */ /* 0x000fe2000bf06270 */
[----:B------:R3:W1:-:S12]  /*fd50*/  SHFL.IDX PT, R4, R3, 0x3, 0x181f ;  /* 0x00781f0003047f89 */ /* 0x00065800000e0000 */
[----:B------:R-:W-:Y:S05]  /*fd60*/  @P0 BRA `(.L_x_460) ;  /* 0x00000a1000000947 */ /* 0x000fea0003800000 */
[----:B-----5:R-:W-:-:S13]  /*fd70*/  ISETP.GE.AND P0, PT, R44, c[0x0][0x3c8], PT ;  /* 0x0000f2002c007a0c */ /* 0x020fda0003f06270 */
[----:B-123--:R-:W-:-:S04]  /*fd80*/  @!P0 LEA R2, P1, R44, R4, 0x1 ;  /* 0x000000042c028211 */ /* 0x00efc800078208ff */
[----:B----4-:R-:W-:-:S05]  /*fd90*/  @!P0 LEA.HI.X R3, R44, R5, R45, 0x1, P1 ;  /* 0x000000052c038211 */ /* 0x010fca00008f0c2d */
[----:B------:R1:W-:Y:S01]  /*fda0*/  @!P0 ST.E.128 [R2.64], R32 ;  /* 0x0000002002008985 */ /* 0x0003e2000c101d06 */
[----:B------:R-:W-:-:S13]  /*fdb0*/  ISETP.GE.AND P0, PT, R42, c[0x0][0x3c8], PT ;  /* 0x0000f2002a007a0c */ /* 0x000fda0003f06270 */
[----:B------:R-:W-:Y:S05]  /*fdc0*/  @P0 BRA `(.L_x_460) ;  /* 0x000009b000000947 */ /* 0x000fea0003800000 */
[----:B-1----:R-:W-:-:S04]  /*fdd0*/  LEA R2, P0, R42, R4, 0x1 ;  /* 0x000000042a027211 */ /* 0x002fc800078008ff */
[----:B------:R-:W-:-:S05]  /*fde0*/  LEA.HI.X R3, R42, R5, R43, 0x1, P0 ;  /* 0x000000052a037211 */ /* 0x000fca00000f0c2b */
[----:B------:R1:W-:Y:S01]  /*fdf0*/  ST.E.128 [R2.64], R36 ;  /* 0x0000002402007985 */ /* 0x0003e2000c101d06 */
[----:B------:R-:W-:Y:S05]  /*fe00*/  BRA `(.L_x_460) ;  /* 0x0000097000007947 */ /* 0x000fea0003800000 */
.L_x_452:
[----:B------:R-:W2:Y:S04]  /*fe10*/  LDL R0, [R1+0x30] ;  /* 0x0000300001007983 */ /* 0x000ea80000100800 */
[----:B------:R-:W3:Y:S04]  /*fe20*/  LDL R14, [R1+0x34] ;  /* 0x00003400010e7983 */ /* 0x000ee80000100800 */
[----:B------:R-:W4:Y:S01]  /*fe30*/  LDL R13, [R1+0x38] ;  /* 0x00003800010d7983 */ /* 0x000f220000100800 */
[----:B------:R-:W-:Y:S03]  /*fe40*/  BSSY B0, `(.L_x_461) ;  /* 0x0000025000007945 */ /* 0x000fe60003800000 */
[----:B------:R-:W1:Y:S02]  /*fe50*/  S2R R12, SR_TID.X ;  /* 0x00000000000c7919 */ /* 0x000e640000002100 */
[----:B-1----:R-:W-:Y:S01]  /*fe60*/  ISETP.GE.AND P0, PT, R12, 0x80, PT ;  /* 0x000000800c00780c */ /* 0x002fe20003f06270 */
[----:B--2---:R-:W-:Y:S01]  /*fe70*/  IMAD.MOV.U32 R11, RZ, RZ, R0 ;  /* 0x000000ffff0b7224 */ /* 0x004fe200078e0000 */
[----:B---3--:R-:W-:-:S02]  /*fe80*/  SHF.R.S32.HI R7, RZ, 0x1f, R14 ;  /* 0x0000001fff077819 */ /* 0x008fc4000001140e */
[----:B----4-:R-:W-:-:S09]  /*fe90*/  SHF.R.S32.HI R8, RZ, 0x1f, R13 ;  /* 0x0000001fff087819 */ /* 0x010fd2000001140d */
[----:B------:R-:W-:Y:S05]  /*fea0*/  @P0 BRA `(.L_x_462) ;  /* 0x000001e000000947 */ /* 0x000fea0003800000 */
[----:B------:R-:W-:Y:S02]  /*feb0*/  MOV R2, c[0x0][0x4e8] ;  /* 0x00013a0000027a02 */ /* 0x000fe40000000f00 */
[----:B------:R-:W-:-:S03]  /*fec0*/  IADD3 R6, R11, R12, RZ ;  /* 0x0000000c0b067210 */ /* 0x000fc60007ffe0ff */
[----:B------:R-:W-:-:S05]  /*fed0*/  IMAD R0, R2, c[0x0][0x388], RZ ;  /* 0x0000e20002007a24 */ /* 0x000fca00078e02ff */
[----:B------:R-:W-:-:S13]  /*fee0*/  ISETP.GE.AND P0, PT, R6, R0, PT ;  /* 0x000000000600720c */ /* 0x000fda0003f06270 */
[----:B------:R-:W-:Y:S05]  /*fef0*/  @P0 BRA `(.L_x_462) ;  /* 0x0000019000000947 */ /* 0x000fea0003800000 */
[----:B------:R-:W-:Y:S01]  /*ff00*/  ISETP.NE.AND P0, PT, R2, 0x1, PT ;  /* 0x000000010200780c */ /* 0x000fe20003f05270 */
[----:B------:R-:W-:Y:S01]  /*ff10*/  IMAD R4, R7, c[0x0][0x490], RZ ;  /* 0x0001240007047a24 */ /* 0x000fe200078e02ff */
[----:B------:R-:W-:Y:S01]  /*ff20*/  MOV R0, R6 ;  /* 0x0000000600007202 */ /* 0x000fe20000000f00 */
[----:B------:R-:W-:-:S04]  /*ff30*/  IMAD.WIDE.U32 R2, R14, c[0x0][0x490], RZ ;  /* 0x000124000e027a25 */ /* 0x000fc800078e00ff */
[----:B------:R-:W-:Y:S02]  /*ff40*/  IMAD R4, R14, c[0x0][0x494], R4 ;  /* 0x000125000e047a24 */ /* 0x000fe400078e0204 */
[----:B------:R-:W-:-:S03]  /*ff50*/  IMAD R10, R8, c[0x0][0x498], RZ ;  /* 0x00012600080a7a24 */ /* 0x000fc600078e02ff */
[----:B------:R-:W-:Y:S01]  /*ff60*/  IADD3 R3, R3, R4, RZ ;  /* 0x0000000403037210 */ /* 0x000fe20007ffe0ff */
[----:B------:R-:W-:-:S05]  /*ff70*/  @P0 IMAD.HI.U32 R5, R6, c[0x0][0x4ec], RZ ;  /* 0x00013b0006050a27 */ /* 0x000fca00078e00ff */
[----:B------:R-:W-:Y:S01]  /*ff80*/  @P0 SHF.R.U32.HI R0, RZ, c[0x0][0x4f0], R5 ;  /* 0x00013c00ff000a19 */ /* 0x000fe20000011605 */
[----:B------:R-:W-:-:S03]  /*ff90*/  IMAD.WIDE.U32 R4, R13, c[0x0][0x498], R2 ;  /* 0x000126000d047a25 */ /* 0x000fc600078e0002 */
[C---:B------:R-:W-:Y:S01]  /*ffa0*/  IADD3 R9, -R0.reuse, RZ, RZ ;  /* 0x000000ff00097210 */ /* 0x040fe20007ffe1ff */
[----:B------:R-:W-:Y:S01]  /*ffb0*/  IMAD R3, R13, c[0x0][0x49c], R10 ;  /* 0x000127000d037a24 */ /* 0x000fe200078e020a */
[----:B------:R-:W-:-:S03]  /*ffc0*/  IADD3 R4, P0, R0, R4, RZ ;  /* 0x0000000400047210 */ /* 0x000fc60007f1e0ff */
[----:B------:R-:W-:Y:S01]  /*ffd0*/  IMAD R2, R9, c[0x0][0x4e8], R6 ;  /* 0x00013a0009027a24 */ /* 0x000fe200078e0206 */
[----:B------:R-:W-:-:S04]  /*ffe0*/  SHF.R.S32.HI R6, RZ, 0x1f, R0 ;  /* 0x0000001fff067819 */ /* 0x000fc80000011400 */
[----:B------:R-:W-:Y:S02]  /*fff0*/  SHF.R.S32.HI R0, RZ, 0x1f, R2 ;  /* 0x0000001fff007819 */ /* 0x000fe40000011402 */
[----:B------:R-:W-:-:S03]  /*10000*/  IADD3.X R5, R6, R5, R3, P0, !PT ;  /* 0x0000000506057210 */ /* 0x000fc600007fe403 */
[----:B------:R-:W-:-:S04]  /*10010*/  IMAD R0, R0, c[0x0][0x488], RZ ;  /* 0x0001220000007a24 */ /* 0x000fc800078e02ff */
[C---:B------:R-:W-:Y:S02]  /*10020*/  IMAD R0, R2.reuse, c[0x0][0x48c], R0 ;  /* 0x0001230002007a24 */ /* 0x040fe400078e0200 */
[----:B------:R-:W-:-:S05]  /*10030*/  IMAD.WIDE.U32 R2, R2, c[0x0][0x488], R4 ;  /* 0x0001220002027a25 */ /* 0x000fca00078e0004 */
[----:B------:R-:W-:Y:S02]  /*10040*/  IADD3 R0, R3, R0, RZ ;  /* 0x0000000003007210 */ /* 0x000fe40007ffe0ff */
[----:B------:R-:W-:-:S04]  /*10050*/  LEA R4, P0, R2, c[0x0][0x450], 0x2 ;  /* 0x0001140002047a11 */ /* 0x000fc800078010ff */
[----:B------:R-:W-:Y:S02]  /*10060*/  LEA.HI.X R5, R2, c[0x0][0x454], R0, 0x2, P0 ;  /* 0x0001150002057a11 */ /* 0x000fe400000f1400 */
[----:B------:R-:W-:-:S05]  /*10070*/  MOV R0, 0xff800000 ;  /* 0xff80000000007802 */ /* 0x000fca0000000f00 */
[----:B------:R1:W-:Y:S02]  /*10080*/  STG.E [R4.64], R0 ;  /* 0x0000000004007986 */ /* 0x0003e4000c101906 */
.L_x_462:
[----:B------:R-:W-:Y:S05]  /*10090*/  BSYNC B0 ;  /* 0x0000000000007941 */ /* 0x000fea0003800000 */
.L_x_461:
[----:B------:R-:W2:Y:S01]  /*100a0*/  LDL R2, [R1+0x6c] ;  /* 0x00006c0001027983 */ /* 0x000ea20000100800 */
[----:B-1----:R-:W-:Y:S01]  /*100b0*/  MOV R0, c[0x0][0x4e8] ;  /* 0x00013a0000007a02 */ /* 0x002fe20000000f00 */
[----:B------:R-:W-:Y:S01]  /*100c0*/  IMAD R7, R7, c[0x0][0x3e8], RZ ;  /* 0x0000fa0007077a24 */ /* 0x000fe200078e02ff */
[----:B------:R-:W-:Y:S01]  /*100d0*/  SHF.R.S32.HI R9, RZ, 0x1f, R12 ;  /* 0x0000001fff097819 */ /* 0x000fe2000001140c */
[----:B------:R-:W-:Y:S01]  /*100e0*/  IMAD R5, R8, c[0x0][0x3f0], RZ ;  /* 0x0000fc0008057a24 */ /* 0x000fe200078e02ff */
[----:B------:R-:W-:Y:S01]  /*100f0*/  ISETP.NE.AND P0, PT, R0, 0x1, PT ;  /* 0x000000010000780c */ /* 0x000fe20003f05270 */
[----:B------:R-:W-:Y:S01]  /*10100*/  IMAD R7, R14, c[0x0][0x3ec], R7 ;  /* 0x0000fb000e077a24 */ /* 0x000fe200078e0207 */
[----:B------:R-:W-:-:S04]  /*10110*/  LEA.HI R9, R9, R12, RZ, 0x3 ;  /* 0x0000000c09097211 */ /* 0x000fc800078f18ff */
[----:B------:R-:W-:Y:S02]  /*10120*/  SHF.R.S32.HI R9, RZ, 0x3, R9 ;  /* 0x00000003ff097819 */ /* 0x000fe40000011409 */
[----:B--2---:R-:W-:Y:S01]  /*10130*/  IADD3 R4, R2, R11, RZ ;  /* 0x0000000b02047210 */ /* 0x004fe20007ffe0ff */
[----:B------:R-:W-:-:S03]  /*10140*/  IMAD.WIDE.U32 R2, R14, c[0x0][0x3e8], RZ ;  /* 0x0000fa000e027a25 */ /* 0x000fc600078e00ff */
[----:B------:R-:W-:Y:S01]  /*10150*/  MOV R0, R4 ;  /* 0x0000000400007202 */ /* 0x000fe20000000f00 */
[----:B------:R-:W-:-:S04]  /*10160*/  @P0 IMAD.HI.U32 R6, R4, c[0x0][0x4ec], RZ ;  /* 0x00013b0004060a27 */ /* 0x000fc800078e00ff */
[----:B------:R-:W-:Y:S01]  /*10170*/  IMAD.IADD R3, R3, 0x1, R7 ;  /* 0x0000000103037824 */ /* 0x000fe200078e0207 */
[----:B------:R-:W-:Y:S01]  /*10180*/  @P0 SHF.R.U32.HI R0, RZ, c[0x0][0x4f0], R6 ;  /* 0x00013c00ff000a19 */ /* 0x000fe20000011606 */
[C---:B------:R-:W-:Y:S02]  /*10190*/  IMAD R7, R13.reuse, c[0x0][0x3f4], R5 ;  /* 0x0000fd000d077a24 */ /* 0x040fe400078e0205 */
[----:B------:R-:W-:Y:S01]  /*101a0*/  IMAD.WIDE.U32 R2, R13, c[0x0][0x3f0], R2 ;  /* 0x0000fc000d027a25 */ /* 0x000fe200078e0002 */
[----:B------:R-:W-:Y:S02]  /*101b0*/  SHF.R.S32.HI R5, RZ, 0x1f, R0 ;  /* 0x0000001fff057819 */ /* 0x000fe40000011400 */
[----:B------:R-:W-:Y:S02]  /*101c0*/  IADD3 R6, -R0, RZ, RZ ;  /* 0x000000ff00067210 */ /* 0x000fe40007ffe1ff */
[----:B------:R-:W-:Y:S01]  /*101d0*/  IADD3 R3, R3, R7, RZ ;  /* 0x0000000703037210 */ /* 0x000fe20007ffe0ff */
[----:B------:R-:W-:-:S02]  /*101e0*/  IMAD R5, R5, c[0x0][0x3e0], RZ ;  /* 0x0000f80005057a24 */ /* 0x000fc400078e02ff */
[----:B------:R-:W-:Y:S02]  /*101f0*/  IMAD R6, R6, c[0x0][0x4e8], R4 ;  /* 0x00013a0006067a24 */ /* 0x000fe400078e0204 */
[C---:B------:R-:W-:Y:S02]  /*10200*/  IMAD R4, R0.reuse, c[0x0][0x3e4], R5 ;  /* 0x0000f90000047a24 */ /* 0x040fe400078e0205 */
[----:B------:R-:W-:Y:S01]  /*10210*/  IMAD.WIDE.U32 R2, R0, c[0x0][0x3e0], R2 ;  /* 0x0000f80000027a25 */ /* 0x000fe200078e0002 */
[----:B------:R-:W-:-:S03]  /*10220*/  SHF.R.S32.HI R0, RZ, 0x1f, R6 ;  /* 0x0000001fff007819 */ /* 0x000fc60000011406 */
[----:B------:R-:W-:Y:S02]  /*10230*/  IMAD.IADD R3, R3, 0x1, R4 ;  /* 0x0000000103037824 */ /* 0x000fe400078e0204 */
[----:B------:R-:W-:Y:S02]  /*10240*/  IMAD R0, R0, c[0x0][0x3d8], RZ ;  /* 0x0000f60000007a24 */ /* 0x000fe400078e02ff */
[----:B------:R-:W-:-:S04]  /*10250*/  IMAD.WIDE.U32 R4, R6, c[0x0][0x3d8], R2 ;  /* 0x0000f60006047a25 */ /* 0x000fc800078e0002 */
[----:B------:R-:W-:Y:S01]  /*10260*/  IMAD R6, R6, c[0x0][0x3dc], R0 ;  /* 0x0000f70006067a24 */ /* 0x000fe200078e0200 */
[----:B------:R-:W-:Y:S02]  /*10270*/  LEA R3, P0, R4, c[0x0][0x380], 0x1 ;  /* 0x0000e00004037a11 */ /* 0x000fe400078008ff */
[----:B------:R-:W-:Y:S02]  /*10280*/  IADD3 R0, R9, R11, RZ ;  /* 0x0000000b09007210 */ /* 0x000fe40007ffe0ff */
[----:B------:R-:W-:-:S04]  /*10290*/  IADD3 R2, R5, R6, RZ ;  /* 0x0000000605027210 */ /* 0x000fc80007ffe0ff */
[----:B------:R-:W-:Y:S01]  /*102a0*/  LEA.HI.X R2, R4, c[0x0][0x384], R2, 0x1, P0 ;  /* 0x0000e10004027a11 */ /* 0x000fe200000f0c02 */
[----:B------:R-:W-:Y:S05]  /*102b0*/  BRA.DIV ~URZ, `(.L_x_463) ;  /* 0x000007727f007947 */ /* 0x000fea000b800000 */
[----:B------:R1:W2:Y:S02]  /*102c0*/  SHFL.IDX PT, R5, R2, RZ, 0x181f ;  /* 0x00181fff02057589 */ /* 0x0002a400000e0000 */
.L_x_481:
[----:B------:R-:W-:Y:S05]  /*102d0*/  BRA.DIV ~URZ, `(.L_x_464) ;  /* 0x000007c27f007947 */ /* 0x000fea000b800000 */
[----:B------:R3:W4:Y:S02]  /*102e0*/  SHFL.IDX PT, R4, R3, RZ, 0x181f ;  /* 0x00181fff03047589 */ /* 0x00072400000e0000 */
.L_x_482:
[----:B------:R-:W-:Y:S01]  /*102f0*/  MOV R10, c[0x0][0x4e8] ;  /* 0x00013a00000a7a02 */ /* 0x000fe20000000f00 */
[----:B------:R-:W-:Y:S04]  /*10300*/  BSSY B0, `(.L_x_465) ;  /* 0x000000f000007945 */ /* 0x000fe80003800000 */
[----:B------:R-:W-:-:S05]  /*10310*/  IMAD R10, R10, c[0x0][0x388], RZ ;  /* 0x0000e2000a0a7a24 */ /* 0x000fca00078e02ff */
[----:B------:R-:W-:-:S13]  /*10320*/  ISETP.GE.AND P0, PT, R0, R10, PT ;  /* 0x0000000a0000720c */ /* 0x000fda0003f06270 */
[----:B------:R-:W-:Y:S05]  /*10330*/  @P0 BRA `(.L_x_466) ;  /* 0x000000b000000947 */ /* 0x000fea0003800000 */
[----:B------:R-:W5:Y:S04]  /*10340*/  LDL.64 R12, [R1+0x8] ;  /* 0x00000800010c7983 */ /* 0x000f680000100a00 */
[----:B---3--:R-:W3:Y:S04]  /*10350*/  LDL R8, [R1+0x2c] ;  /* 0x00002c0001087983 */ /* 0x008ee80000100800 */
[----:B----4-:R-:W4:Y:S01]  /*10360*/  LDL R9, [R1+0x44] ;  /* 0x0000440001097983 */ /* 0x010f220000100800 */
[----:B-----5:R-:W-:Y:S02]  /*10370*/  ISETP.GE.AND P1, PT, R12, c[0x0][0x3c8], PT ;  /* 0x0000f2000c007a0c */ /* 0x020fe40003f26270 */
[----:B---3--:R-:W-:-:S11]  /*10380*/  ISETP.GE.AND P0, PT, R8, c[0x0][0x3c8], PT ;  /* 0x0000f20008007a0c */ /* 0x008fd60003f06270 */
[-C--:B------:R-:W-:Y:S02]  /*10390*/  @!P1 LEA R6, P3, R12, R4.reuse, 0x1 ;  /* 0x000000040c069211 */ /* 0x080fe400078608ff */
[----:B------:R-:W-:Y:S02]  /*103a0*/  @!P0 LEA R4, P2, R8, R4, 0x1 ;  /* 0x0000000408048211 */ /* 0x000fe400078408ff */
[-C--:B--2---:R-:W-:Y:S02]  /*103b0*/  @!P1 LEA.HI.X R7, R12, R5.reuse, R13, 0x1, P3 ;  /* 0x000000050c079211 */ /* 0x084fe400018f0c0d */
[----:B----4-:R-:W-:-:S03]  /*103c0*/  @!P0 LEA.HI.X R5, R8, R5, R9, 0x1, P2 ;  /* 0x0000000508058211 */ /* 0x010fc600010f0c09 */
[----:B------:R2:W-:Y:S04]  /*103d0*/  @!P1 ST.E.128 [R6.64], RZ ;  /* 0x000000ff06009985 */ /* 0x0005e8000c101d06 */
[----:B------:R2:W-:Y:S02]  /*103e0*/  @!P0 ST.E.128 [R4.64], RZ ;  /* 0x000000ff04008985 */ /* 0x0005e4000c101d06 */
.L_x_466:
[----:B------:R-:W-:Y:S05]  /*103f0*/  BSYNC B0 ;  /* 0x0000000000007941 */ /* 0x000fea0003800000 */
.L_x_465:
[----:B------:R-:W-:Y:S05]  /*10400*/  BRA.DIV ~URZ, `(.L_x_467) ;  /* 0x000006f27f007947 */ /* 0x000fea000b800000 */
[----:B--2---:R2:W1:Y:S04]  /*10410*/  SHFL.IDX PT, R5, R2, 0x1, 0x181f ;  /* 0x00381f0002057f89 */ /* 0x00446800000e0000 */
[----:B----4-:R2:W4:Y:S02]  /*10420*/  SHFL.IDX PT, R4, R3, 0x1, 0x181f ;  /* 0x00381f0003047f89 */ /* 0x01052400000e0000 */
.L_x_483:
[----:B------:R-:W-:Y:S01]  /*10430*/  IADD3 R6, R0, 0x20, RZ ;  /* 0x0000002000067810 */ /* 0x000fe20007ffe0ff */
[----:B------:R-:W-:Y:S03]  /*10440*/  BSSY B0, `(.L_x_468) ;  /* 0x000000e000007945 */ /* 0x000fe60003800000 */
[----:B------:R-:W-:-:S13]  /*10450*/  ISETP.GE.AND P0, PT, R6, R10, PT ;  /* 0x0000000a0600720c */ /* 0x000fda0003f06270 */
[----:B------:R-:W-:Y:S05]  /*10460*/  @P0 BRA `(.L_x_469) ;  /* 0x000000b000000947 */ /* 0x000fea0003800000 */
[----:B------:R-:W5:Y:S04]  /*10470*/  LDL.64 R12, [R1+0x8] ;  /* 0x00000800010c7983 */ /* 0x000f680000100a00 */
[----:B--2---:R-:W2:Y:S04]  /*10480*/  LDL R8, [R1+0x2c] ;  /* 0x00002c0001087983 */ /* 0x004ea80000100800 */
[----:B---3--:R-:W3:Y:S01]  /*10490*/  LDL R9, [R1+0x44] ;  /* 0x0000440001097983 */ /* 0x008ee20000100800 */
[----:B-----5:R-:W-:Y:S02]  /*104a0*/  ISETP.GE.AND P1, PT, R12, c[0x0][0x3c8], PT ;  /* 0x0000f2000c007a0c */ /* 0x020fe40003f26270 */
[----:B--2---:R-:W-:-:S11]  /*104b0*/  ISETP.GE.AND P0, PT, R8, c[0x0][0x3c8], PT ;  /* 0x0000f20008007a0c */ /* 0x004fd60003f06270 */
[-C--:B----4-:R-:W-:Y:S02]  /*104c0*/  @!P1 LEA R6, P3, R12, R4.reuse, 0x1 ;  /* 0x000000040c069211 */ /* 0x090fe400078608ff */
[----:B------:R-:W-:Y:S02]  /*104d0*/  @!P0 LEA R4, P2, R8, R4, 0x1 ;  /* 0x0000000408048211 */ /* 0x000fe400078408ff */
[-C--:B-1----:R-:W-:Y:S02]  /*104e0*/  @!P1 LEA.HI.X R7, R12, R5.reuse, R13, 0x1, P3 ;  /* 0x000000050c079211 */ /* 0x082fe400018f0c0d */
[----:B---3--:R-:W-:-:S03]  /*104f0*/  @!P0 LEA.HI.X R5, R8, R5, R9, 0x1, P2 ;  /* 0x0000000508058211 */ /* 0x008fc600010f0c09 */
[----:B------:R1:W-:Y:S04]  /*10500*/  @!P1 ST.E.128 [R6.64], RZ ;  /* 0x000000ff06009985 */ /* 0x0003e8000c101d06 */
[----:B------:R1:W-:Y:S02]  /*10510*/  @!P0 ST.E.128 [R4.64], RZ ;  /* 0x000000ff04008985 */ /* 0x0003e4000c101d06 */
.L_x_469:
[----:B------:R-:W-:Y:S05]  /*10520*/  BSYNC B0 ;  /* 0x0000000000007941 */ /* 0x000fea0003800000 */
.L_x_468:
[----:B------:R-:W-:Y:S05]  /*10530*/  BRA.DIV ~URZ, `(.L_x_470) ;  /* 0x000006827f007947 */ /* 0x000fea000b800000 */
[----:B-1----:R1:W2:Y:S02]  /*10540*/  SHFL.IDX PT, R5, R2, 0x2, 0x181f ;  /* 0x00581f0002057f89 */ /* 0x0022a400000e0000 */
.L_x_484:
[----:B------:R-:W-:Y:S05]  /*10550*/  BRA.DIV ~URZ, `(.L_x_471) ;  /* 0x000006d27f007947 */ /* 0x000fea000b800000 */
[----:B----4-:R4:W1:Y:S02]  /*10560*/  SHFL.IDX PT, R4, R3, 0x2, 0x181f ;  /* 0x00581f0003047f89 */ /* 0x01086400000e0000 */
.L_x_485:
[----:B------:R-:W-:Y:S01]  /*10570*/  IADD3 R6, R0, 0x40, RZ ;  /* 0x0000004000067810 */ /* 0x000fe20007ffe0ff */
[----:B------:R-:W-:Y:S03]  /*10580*/  BSSY B0, `(.L_x_472) ;  /* 0x000000e000007945 */ /* 0x000fe60003800000 */
[----:B------:R-:W-:-:S13]  /*10590*/  ISETP.GE.AND P0, PT, R6, R10, PT ;  /* 0x0000000a0600720c */ /* 0x000fda0003f06270 */
[----:B------:R-:W-:Y:S05]  /*105a0*/  @P0 BRA `(.L_x_473) ;  /* 0x000000b000000947 */ /* 0x000fea0003800000 */
[----:B------:R-:W5:Y:S04]  /*105b0*/  LDL.64 R12, [R1+0x8] ;  /* 0x00000800010c7983 */ /* 0x000f680000100a00 */
[----:B---3--:R-:W3:Y:S04]  /*105c0*/  LDL R8, [R1+0x2c] ;  /* 0x00002c0001087983 */ /* 0x008ee80000100800 */
[----:B----4-:R-:W4:Y:S01]  /*105d0*/  LDL R9, [R1+0x44] ;  /* 0x0000440001097983 */ /* 0x010f220000100800 */
[----:B-----5:R-:W-:Y:S02]  /*105e0*/  ISETP.GE.AND P1, PT, R12, c[0x0][0x3c8], PT ;  /* 0x0000f2000c007a0c */ /* 0x020fe40003f26270 */
[----:B---3--:R-:W-:-:S11]  /*105f0*/  ISETP.GE.AND P0, PT, R8, c[0x0][0x3c8], PT ;  /* 0x0000f20008007a0c */ /* 0x008fd60003f06270 */
[-C--:B-1----:R-:W-:Y:S02]  /*10600*/  @!P1 LEA R6, P3, R12, R4.reuse, 0x1 ;  /* 0x000000040c069211 */ /* 0x082fe400078608ff */
[----:B------:R-:W-:Y:S02]  /*10610*/  @!P0 LEA R4, P2, R8, R4, 0x1 ;  /* 0x0000000408048211 */ /* 0x000fe400078408ff */
[-C--:B--2---:R-:W-:Y:S02]  /*10620*/  @!P1 LEA.HI.X R7, R12, R5.reuse, R13, 0x1, P3 ;  /* 0x000000050c079211 */ /* 0x084fe400018f0c0d */
[----:B----4-:R-:W-:-:S03]  /*10630*/  @!P0 LEA.HI.X R5, R8, R5, R9, 0x1, P2 ;  /* 0x0000000508058211 */ /* 0x010fc600010f0c09 */
[----:B------:R1:W-:Y:S04]  /*10640*/  @!P1 ST.E.128 [R6.64], RZ ;  /* 0x000000ff06009985 */ /* 0x0003e8000c101d06 */
[----:B------:R1:W-:Y:S02]  /*10650*/  @!P0 ST.E.128 [R4.64], RZ ;  /* 0x000000ff04008985 */ /* 0x0003e4000c101d06 */
.L_x_473:
[----:B------:R-:W-:Y:S05]  /*10660*/  BSYNC B0 ;  /* 0x0000000000007941 */ /* 0x000fea0003800000 */
.L_x_472:
[----:B------:R-:W-:Y:S05]  /*10670*/  BRA.DIV ~URZ, `(.L_x_474) ;  /* 0x000006127f007947 */ /* 0x000fea000b800000 */
[----:B-1----:R1:W3:Y:S04]  /*10680*/  SHFL.IDX PT, R6, R2, 0x3, 0x181f ;  /* 0x00781f0002067f89 */ /* 0x0022e800000e0000 */
[----:B--234-:R-:W2:Y:S02]  /*10690*/  SHFL.IDX PT, R3, R3, 0x3, 0x181f ;  /* 0x00781f0003037f89 */ /* 0x01cea400000e0000 */
.L_x_486:
[----:B------:R-:W-:-:S04]  /*106a0*/  IADD3 R0, R0, 0x60, RZ ;  /* 0x0000006000007810 */ /* 0x000fc80007ffe0ff */
[----:B------:R-:W-:-:S13]  /*106b0*/  ISETP.GE.AND P0, PT, R0, R10, PT ;  /* 0x0000000a0000720c */ /* 0x000fda0003f06270 */
[----:B------:R-:W-:Y:S05]  /*106c0*/  @P0 BRA `(.L_x_460) ;  /* 0x000000b000000947 */ /* 0x000fea0003800000 */
[----:B------:R-:W3:Y:S04]  /*106d0*/  LDL.64 R12, [R1+0x8] ;  /* 0x00000800010c7983 */ /* 0x000ee80000100a00 */
[----:B------:R-:W4:Y:S04]  /*106e0*/  LDL R7, [R1+0x2c] ;  /* 0x00002c0001077983 */ /* 0x000f280000100800 */
[----:B------:R-:W5:Y:S01]  /*106f0*/  LDL R8, [R1+0x44] ;  /* 0x0000440001087983 */ /* 0x000f620000100800 */
[----:B---3--:R-:W-:Y:S02]  /*10700*/  ISETP.GE.AND P1, PT, R12, c[0x0][0x3c8], PT ;  /* 0x0000f2000c007a0c */ /* 0x008fe40003f26270 */
[----:B----4-:R-:W-:-:S11]  /*10710*/  ISETP.GE.AND P0, PT, R7, c[0x0][0x3c8], PT ;  /* 0x0000f20007007a0c */ /* 0x010fd60003f06270 */
[CC--:B--2---:R-:W-:Y:S02]  /*10720*/  @!P1 LEA R4, P3, R12.reuse, R3.reuse, 0x1 ;  /* 0x000000030c049211 */ /* 0x0c4fe400078608ff */
[C---:B-1----:R-:W-:Y:S02]  /*10730*/  @!P0 LEA R2, P2, R7.reuse, R3, 0x1 ;  /* 0x0000000307028211 */ /* 0x042fe400078408ff */
[-C--:B------:R-:W-:Y:S02]  /*10740*/  @!P1 LEA.HI.X R5, R12, R6.reuse, R13, 0x1, P3 ;  /* 0x000000060c059211 */ /* 0x080fe400018f0c0d */
[----:B-----5:R-:W-:-:S03]  /*10750*/  @!P0 LEA.HI.X R3, R7, R6, R8, 0x1, P2 ;  /* 0x0000000607038211 */ /* 0x020fc600010f0c08 */
[----:B------:R1:W-:Y:S04]  /*10760*/  @!P1 ST.E.128 [R4.64], RZ ;  /* 0x000000ff04009985 */ /* 0x0003e8000c101d06 */
[----:B------:R1:W-:Y:S02]  /*10770*/  @!P0 ST.E.128 [R2.64], RZ ;  /* 0x000000ff02008985 */ /* 0x0003e4000c101d06 */
.L_x_460:
[----:B------:R-:W-:Y:S05]  /*10780*/  BSYNC B1 ;  /* 0x0000000000017941 */ /* 0x000fea0003800000 */
.L_x_451:
[----:B---3--:R-:W3:Y:S02]  /*10790*/  LDL R0, [R1+0x70] ;  /* 0x0000700001007983 */ /* 0x008ee40000100800 */
[----:B---3--:R-:W-:-:S13]  /*107a0*/  ISETP.NE.AND P0, PT, R0, RZ, PT ;  /* 0x000000ff0000720c */ /* 0x008fda0003f05270 */
[----:B------:R-:W-:Y:S01]  /*107b0*/  @P0 WARPSYNC 0xffffffff ;  /* 0xffffffff00000948 */ /* 0x000fe20003800000 */
[----:B------:R-:W-:Y:S06]  /*107c0*/  @P0 BAR.SYNC.DEFER_BLOCKING 0x5, 0x100 ;  /* 0x0144000000000b1d */ /* 0x000fec0000010000 */
[----:B------:R-:W3:Y:S04]  /*107d0*/  @P0 LDS R0, [0x10100] ;  /* 0x01010000ff000984 */ /* 0x000ee80000000800 */
[----:B---3--:R3:W-:Y:S04]  /*107e0*/  @P0 STL [R1+0x48], R0 ;  /* 0x0000480001000387 */ /* 0x0087e80000100800 */
[----:B------:R-:W-:Y:S06]  /*107f0*/  @P0 BAR.ARV 0x4, 0x100 ;  /* 0x0104000000000b1d */ /* 0x000fec0000002000 */
[----:B------:R-:W-:Y:S05]  /*10800*/  @P0 BRA `(.L_x_475) ;  /* 0x0000007000000947 */ /* 0x000fea0003800000 */
[----:B------:R-:W-:Y:S05]  /*10810*/  BRA.DIV ~URZ, `(.L_x_476) ;  /* 0x000005427f007947 */ /* 0x000fea000b800000 */
[----:B---3--:R3:W4:Y:S02]  /*10820*/  SHFL.IDX PT, R0, R40, RZ, 0x1f ;  /* 0x00001fff28007589 */ /* 0x00872400000e0000 */
.L_x_487:
[----:B------:R-:W-:Y:S01]  /*10830*/  WARPSYNC 0xffffffff ;  /* 0xffffffff00007948 */ /* 0x000fe20003800000 */
[----:B------:R-:W-:Y:S06]  /*10840*/  BAR.SYNC.DEFER_BLOCKING 0x4, 0x100 ;  /* 0x0104000000007b1d */ /* 0x000fec0000010000 */
[----:B----4-:R4:W-:Y:S04]  /*10850*/  STL [R1+0x48], R0 ;  /* 0x0000480001007387 */ /* 0x0109e80000100800 */
[----:B------:R4:W-:Y:S04]  /*10860*/  @!P4 STS [0x10100], R40 ;  /* 0x01010028ff00c388 */ /* 0x0009e80000000800 */
[----:B------:R-:W-:Y:S06]  /*10870*/  BAR.ARV 0x5, 0x100 ;  /* 0x0144000000007b1d */ /* 0x000fec0000002000 */
.L_x_475:
[----:B---34-:R-:W3:Y:S02]  /*10880*/  LDL R0, [R1+0x48] ;  /* 0x0000480001007983 */ /* 0x018ee40000100800 */
[----:B---3--:R-:W-:-:S13]  /*10890*/  ISETP.GE.AND P0, PT, R0, c[0x0][0x538], PT ;  /* 0x00014e0000007a0c */ /* 0x008fda0003f06270 */
[----:B-12--5:R-:W-:Y:S01]  /*108a0*/  @P0 CALL.REL.NOINC `(.L_x_477) ;  /* 0x0000001000000944 */ /* 0x026fe20003c00000 */
[----:B------:R-:W-:Y:S05]  /*108b0*/  BRA `(.L_x_478) ;  /* 0xffff014000007947 */ /* 0x000fea000383ffff */
.L_x_477:
[----:B------:R-:W-:Y:S05]  /*108c0*/  EXIT ;  /* 0x000000000000794d */ /* 0x000fea0003800000 */
.L_x_447:
[----:B-1----:R1:W5:Y:S01]  /*108d0*/  LDL R0, [R1+0x4] ;  /* 0x0000040001007983 */ /* 0x0023620000100800 */
[----:B------:R-:W-:Y:S02]  /*108e0*/  MOV R3, 0x2 ;  /* 0x0000000200037802 */ /* 0x000fe40000000f00 */
[----:B------:R-:W-:Y:S02]  /*108f0*/  MOV R2, 0x10910 ;  /* 0x0001091000027802 */ /* 0x000fe40000000f00 */
[----:B-1---5:R-:W-:Y:S05]  /*10900*/  CALL.REL.NOINC `($__internal_0_$__cuda_sm70_shflsync_bfly_p) ;  /* 0x000004c000007944 */ /* 0x022fea0003c00000 */
[----:B------:R-:W-:Y:S01]  /*10910*/  MOV R4, R5 ;  /* 0x0000000500047202 */ /* 0x000fe20000000f00 */
[----:B------:R-:W-:Y:S05]  /*10920*/  BRA `(.L_x_479) ;  /* 0xffffde9000007947 */ /* 0x000fea000383ffff */
.L_x_448:
[----:B------:R-:W-:Y:S01]  /*10930*/  IMAD.MOV.U32 R0, RZ, RZ, R4 ;  /* 0x000000ffff007224 */ /* 0x000fe200078e0004 */
[----:B------:R-:W-:Y:S02]  /*10940*/  MOV R3, 0x1 ;  /* 0x0000000100037802 */ /* 0x000fe40000000f00 */
[----:B------:R-:W-:Y:S02]  /*10950*/  MOV R2, 0x10970 ;  /* 0x0001097000027802 */ /* 0x000fe40000000f00 */
[----:B------:R-:W-:Y:S05]  /*10960*/  CALL.REL.NOINC `($__internal_0_$__cuda_sm70_shflsync_bfly_p) ;  /* 0x0000046000007944 */ /* 0x000fea0003c00000 */
[----:B------:R1:W5:Y:S01]  /*10970*/  LDL R0, [R1+0x10] ;  /* 0x0000100001007983 */ /* 0x0003620000100800 */
[----:B------:R-:W-:Y:S01]  /*10980*/  FADD.FTZ R4, R4, R5 ;  /* 0x0000000504047221 */ /* 0x000fe20000010000 */
[----:B------:R-:W-:Y:S02]  /*10990*/  MOV R3, 0x2 ;  /* 0x0000000200037802 */ /* 0x000fe40000000f00 */
[----:B------:R-:W-:-:S02]  /*109a0*/  MOV R2, 0x109c0 ;  /* 0x000109c000027802 */ /* 0x000fc40000000f00 */
[----:B-1---5:R-:W-:Y:S05]  /*109b0*/  CALL.REL.NOINC `($__internal_0_$__cuda_sm70_shflsync_bfly_p) ;  /* 0x0000041000007944 */ /* 0x022fea0003c00000 */
[----:B------:R-:W2:Y:S01]  /*109c0*/  LDL.LU R0, [R1+0x10] ;  /* 0x0000100001007983 */ /* 0x000ea20000300800 */
[----:B------:R-:W-:-:S02]  /*109d0*/  MOV R3, 0x1 ;  /* 0x0000000100037802 */ /* 0x000fc40000000f00 */
[----:B------:R-:W-:Y:S01]  /*109e0*/  MOV R2, 0x10a10 ;  /* 0x00010a1000027802 */ /* 0x000fe20000000f00 */
[----:B--2---:R-:W-:Y:S02]  /*109f0*/  FADD.FTZ R0, R0, R5 ;  /* 0x0000000500007221 */ /* 0x004fe40000010000 */
[----:B------:R-:W-:Y:S05]  /*10a00*/  CALL.REL.NOINC `($__internal_0_$__cuda_sm70_shflsync_bfly_p) ;  /* 0x000003c000007944 */ /* 0x000fea0003c00000 */
[----:B------:R-:W-:Y:S01]  /*10a10*/  MOV R3, R5 ;  /* 0x0000000500037202 */ /* 0x000fe20000000f00 */
[----:B------:R-:W-:Y:S05]  /*10a20*/  BRA `(.L_x_480) ;  /* 0xffffde2000007947 */ /* 0x000fea000383ffff */
.L_x_463:
[----:B------:R-:W-:Y:S01]  /*10a30*/  IMAD.MOV.U32 R8, RZ, RZ, R2 ;  /* 0x000000ffff087224 */ /* 0x000fe200078e0002 */
[----:B------:R-:W-:Y:S01]  /*10a40*/  MOV R7, RZ ;  /* 0x000000ff00077202 */ /* 0x000fe20000000f00 */
[----:B------:R-:W-:Y:S01]  /*10a50*/  IMAD.MOV.U32 R4, RZ, RZ, 0x181f ;  /* 0x0000181fff047424 */ /* 0x000fe200078e00ff */
[----:B------:R-:W-:Y:S02]  /*10a60*/  MOV R9, 0x10a80 ;  /* 0x00010a8000097802 */ /* 0x000fe40000000f00 */
[----:B------:R-:W-:Y:S05]  /*10a70*/  CALL.REL.NOINC `($__internal_1_$__cuda_sm70_shflsync_idx_p) ;  /* 0x0000039000007944 */ /* 0x000fea0003c00000 */
[----:B------:R-:W-:Y:S01]  /*10a80*/  MOV R5, R4 ;  /* 0x0000000400057202 */ /* 0x000fe20000000f00 */
[----:B------:R-:W-:Y:S05]  /*10a90*/  BRA `(.L_x_481) ;  /* 0xfffff83000007947 */ /* 0x000fea000383ffff */
.L_x_464:
[----:B------:R-:W-:Y:S01]  /*10aa0*/  IMAD.MOV.U32 R8, RZ, RZ, R3 ;  /* 0x000000ffff087224 */ /* 0x000fe200078e0003 */
[----:B------:R-:W-:Y:S01]  /*10ab0*/  MOV R7, RZ ;  /* 0x000000ff00077202 */ /* 0x000fe20000000f00 */
[----:B------:R-:W-:Y:S01]  /*10ac0*/  IMAD.MOV.U32 R4, RZ, RZ, 0x181f ;  /* 0x0000181fff047424 */ /* 0x000fe200078e00ff */
[----:B------:R-:W-:Y:S02]  /*10ad0*/  MOV R9, 0x10af0 ;  /* 0x00010af000097802 */ /* 0x000fe40000000f00 */
[----:B-12---:R-:W-:Y:S05]  /*10ae0*/  CALL.REL.NOINC `($__internal_1_$__cuda_sm70_shflsync_idx_p) ;  /* 0x0000032000007944 */ /* 0x006fea0003c00000 */
[----:B------:R-:W-:Y:S05]  /*10af0*/  BRA `(.L_x_482) ;  /* 0xfffff7f000007947 */ /* 0x000fea000383ffff */
.L_x_467:
[----:B------:R-:W-:Y:S01]  /*10b00*/  IMAD.MOV.U32 R8, RZ, RZ, R2 ;  /* 0x000000ffff087224 */ /* 0x000fe200078e0002 */
[----:B--2---:R-:W-:Y:S01]  /*10b10*/  MOV R7, 0x1 ;  /* 0x0000000100077802 */ /* 0x004fe20000000f00 */
[----:B----4-:R-:W-:Y:S01]  /*10b20*/  IMAD.MOV.U32 R4, RZ, RZ, 0x181f ;  /* 0x0000181fff047424 */ /* 0x010fe200078e00ff */
[----:B------:R-:W-:-:S02]  /*10b30*/  MOV R9, 0x10b50 ;  /* 0x00010b5000097802 */ /* 0x000fc40000000f00 */
[----:B-1-3--:R-:W-:Y:S05]  /*10b40*/  CALL.REL.NOINC `($__internal_1_$__cuda_sm70_shflsync_idx_p) ;  /* 0x000002c000007944 */ /* 0x00afea0003c00000 */
[----:B------:R-:W-:Y:S01]  /*10b50*/  IMAD.MOV.U32 R5, RZ, RZ, R4 ;  /* 0x000000ffff057224 */ /* 0x000fe200078e0004 */
[----:B------:R-:W-:Y:S01]  /*10b60*/  MOV R7, 0x1 ;  /* 0x0000000100077802 */ /* 0x000fe20000000f00 */
[----:B------:R-:W-:Y:S01]  /*10b70*/  IMAD.MOV.U32 R8, RZ, RZ, R3 ;  /* 0x000000ffff087224 */ /* 0x000fe200078e0003 */
[----:B------:R-:W-:-:S02]  /*10b80*/  MOV R4, 0x181f ;  /* 0x0000181f00047802 */ /* 0x000fc40000000f00 */
[----:B------:R-:W-:Y:S02]  /*10b90*/  MOV R9, 0x10bb0 ;  /* 0x00010bb000097802 */ /* 0x000fe40000000f00 */
[----:B------:R-:W-:Y:S05]  /*10ba0*/  CALL.REL.NOINC `($__internal_1_$__cuda_sm70_shflsync_idx_p) ;  /* 0x0000026000007944 */ /* 0x000fea0003c00000 */
[----:B------:R-:W-:Y:S05]  /*10bb0*/  BRA `(.L_x_483) ;  /* 0xfffff87000007947 */ /* 0x000fea000383ffff */
.L_x_470:
[----:B------:R-:W-:Y:S01]  /*10bc0*/  IMAD.MOV.U32 R8, RZ, RZ, R2 ;  /* 0x000000ffff087224 */ /* 0x000fe200078e0002 */
[----:B-1----:R-:W-:Y:S01]  /*10bd0*/  MOV R7, 0x2 ;  /* 0x0000000200077802 */ /* 0x002fe20000000f00 */
[----:B----4-:R-:W-:Y:S01]  /*10be0*/  IMAD.MOV.U32 R4, RZ, RZ, 0x181f ;  /* 0x0000181fff047424 */ /* 0x010fe200078e00ff */
[----:B------:R-:W-:Y:S02]  /*10bf0*/  MOV R9, 0x10c10 ;  /* 0x00010c1000097802 */ /* 0x000fe40000000f00 */
[----:B--23--:R-:W-:Y:S05]  /*10c00*/  CALL.REL.NOINC `($__internal_1_$__cuda_sm70_shflsync_idx_p) ;  /* 0x0000020000007944 */ /* 0x00cfea0003c00000 */
[----:B------:R-:W-:Y:S01]  /*10c10*/  MOV R5, R4 ;  /* 0x0000000400057202 */ /* 0x000fe20000000f00 */
[----:B------:R-:W-:Y:S05]  /*10c20*/  BRA `(.L_x_484) ;  /* 0xfffff92000007947 */ /* 0x000fea000383ffff */
.L_x_471:
[----:B------:R-:W-:Y:S01]  /*10c30*/  IMAD.MOV.U32 R8, RZ, RZ, R3 ;  /* 0x000000ffff087224 */ /* 0x000fe200078e0003 */
[----:B------:R-:W-:Y:S01]  /*10c40*/  MOV R7, 0x2 ;  /* 0x0000000200077802 */ /* 0x000fe20000000f00 */
[----:B----4-:R-:W-:Y:S01]  /*10c50*/  IMAD.MOV.U32 R4, RZ, RZ, 0x181f ;  /* 0x0000181fff047424 */ /* 0x010fe200078e00ff */
[----:B------:R-:W-:Y:S02]  /*10c60*/  MOV R9, 0x10c80 ;  /* 0x00010c8000097802 */ /* 0x000fe40000000f00 */
[----:B-123--:R-:W-:Y:S05]  /*10c70*/  CALL.REL.NOINC `($__internal_1_$__cuda_sm70_shflsync_idx_p) ;  /* 0x0000019000007944 */ /* 0x00efea0003c00000 */
[----:B------:R-:W-:Y:S05]  /*10c80*/  BRA `(.L_x_485) ;  /* 0xfffff8e000007947 */ /* 0x000fea000383ffff */
.L_x_474:
[----:B------:R-:W-:Y:S01]  /*10c90*/  IMAD.MOV.U32 R8, RZ, RZ, R2 ;  /* 0x000000ffff087224 */ /* 0x000fe200078e0002 */
[----:B-1----:R-:W-:Y:S01]  /*10ca0*/  MOV R7, 0x3 ;  /* 0x0000000300077802 */ /* 0x002fe20000000f00 */
[----:B------:R-:W-:Y:S01]  /*10cb0*/  IMAD.MOV.U32 R4, RZ, RZ, 0x181f ;  /* 0x0000181fff047424 */ /* 0x000fe200078e00ff */
[----:B------:R-:W-:-:S02]  /*10cc0*/  MOV R9, 0x10ce0 ;  /* 0x00010ce000097802 */ /* 0x000fc40000000f00 */
[----:B--234-:R-:W-:Y:S05]  /*10cd0*/  CALL.REL.NOINC `($__internal_1_$__cuda_sm70_shflsync_idx_p) ;  /* 0x0000013000007944 */ /* 0x01cfea0003c00000 */
[----:B------:R-:W-:Y:S01]  /*10ce0*/  IMAD.MOV.U32 R6, RZ, RZ, R4 ;  /* 0x000000ffff067224 */ /* 0x000fe200078e0004 */
[----:B------:R-:W-:Y:S01]  /*10cf0*/  MOV R7, 0x3 ;  /* 0x0000000300077802 */ /* 0x000fe20000000f00 */
[----:B------:R-:W-:Y:S01]  /*10d00*/  IMAD.MOV.U32 R8, RZ, RZ, R3 ;  /* 0x000000ffff087224 */ /* 0x000fe200078e0003 */
[----:B------:R-:W-:-:S02]  /*10d10*/  MOV R4, 0x181f ;  /* 0x0000181f00047802 */ /* 0x000fc40000000f00 */
[----:B------:R-:W-:Y:S02]  /*10d20*/  MOV R9, 0x10d40 ;  /* 0x00010d4000097802 */ /* 0x000fe40000000f00 */
[----:B------:R-:W-:Y:S05]  /*10d30*/  CALL.REL.NOINC `($__internal_1_$__cuda_sm70_shflsync_idx_p) ;  /* 0x000000d000007944 */ /* 0x000fea0003c00000 */
[----:B------:R-:W-:Y:S01]  /*10d40*/  MOV R3, R4 ;  /* 0x0000000400037202 */ /* 0x000fe20000000f00 */
[----:B------:R-:W-:Y:S05]  /*10d50*/  BRA `(.L_x_486) ;  /* 0xfffff94000007947 */ /* 0x000fea000383ffff */
.L_x_476:
[----:B------:R-:W-:Y:S01]  /*10d60*/  IMAD.MOV.U32 R8, RZ, RZ, R40 ;  /* 0x000000ffff087224 */ /* 0x000fe200078e0028 */
[----:B------:R-:W-:Y:S01]  /*10d70*/  MOV R7, RZ ;  /* 0x000000ff00077202 */ /* 0x000fe20000000f00 */
[----:B-1----:R-:W-:Y:S01]  /*10d80*/  IMAD.MOV.U32 R4, RZ, RZ, 0x1f ;  /* 0x0000001fff047424 */ /* 0x002fe200078e00ff */
[----:B------:R-:W-:Y:S02]  /*10d90*/  MOV R9, 0x10db0 ;  /* 0x00010db000097802 */ /* 0x000fe40000000f00 */
[----:B--2345:R-:W-:Y:S05]  /*10da0*/  CALL.REL.NOINC `($__internal_1_$__cuda_sm70_shflsync_idx_p) ;  /* 0x0000006000007944 */ /* 0x03cfea0003c00000 */
[----:B------:R-:W-:Y:S01]  /*10db0*/  MOV R0, R4 ;  /* 0x0000000400007202 */ /* 0x000fe20000000f00 */
[----:B------:R-:W-:Y:S05]  /*10dc0*/  BRA `(.L_x_487) ;  /* 0xfffffa6000007947 */ /* 0x000fea000383ffff */
        .weak           $__internal_0_$__cuda_sm70_shflsync_bfly_p
        .type           $__internal_0_$__cuda_sm70_shflsync_bfly_p,@function
        .size           $__internal_0_$__cuda_sm70_shflsync_bfly_p,($__internal_1_$__cuda_sm70_shflsync_idx_p - $__internal_0_$__cuda_sm70_shflsync_bfly_p)
$__internal_0_$__cuda_sm70_shflsync_bfly_p:
[----:B------:R-:W-:Y:S04]  /*10dd0*/  WARPSYNC R6 ;  /* 0x0000000600007348 */ /* 0x000fe80003800000 */
[----:B------:R1:W2:Y:S02]  /*10de0*/  SHFL.BFLY PT, R5, R0, R3, R7 ;  /* 0x0c00000300057389 */ /* 0x0002a400000e0007 */
[----:B-1----:R-:W-:-:S04]  /*10df0*/  MOV R3, 0x0 ;  /* 0x0000000000037802 */ /* 0x002fc80000000f00 */
[----:B--2---:R-:W-:Y:S05]  /*10e00*/  RET.REL.NODEC R2 `(_ZN7cutlass13device_kernelIN5flash19enable_sm80_to_sm89INS1_16FlashAttnFwdSm80INS1_25CollectiveMainloopFwdSm80ILi8ELi1ELb1EN4cute5tupleIJNS5_1CILi128EEES8_S8_EEELi128ENS_6half_tEfNS_4arch4Sm80ELb1ELb0ELb1ELb0ELb0ELb0ELb1ELb0EEENS1_21CollectiveEpilogueFwdIS9_NS6_IJNS7_ILi1EEESF_SF_EEESA_SC_Li256ELb0ELb1ELb0ELb0EEENS1_30DynamicPersistentTileSchedulerILi256ELi256ELb0ELb1ELb0EEEEEEEEEvNT_6ParamsE) ;  /* 0xfffef1f002007950 */ /* 0x004fea0003c3ffff */
        .weak           $__internal_1_$__cuda_sm70_shflsync_idx_p
        .type           $__internal_1_$__cuda_sm70_shflsync_idx_p,@function
        .size           $__internal_1_$__cuda_sm70_shflsync_idx_p,(.L_x_3542 - $__internal_1_$__cuda_sm70_shflsync_idx_p)
$__internal_1_$__cuda_sm70_shflsync_idx_p:
[----:B------:R-:W-:Y:S04]  /*10e10*/  WARPSYNC R41 ;  /* 0x0000002900007348 */ /* 0x000fe80003800000 */
[----:B------:R1:W2:Y:S02]  /*10e20*/  SHFL.IDX PT, R4, R8, R7, R4 ;  /* 0x0000000708047389 */ /* 0x0002a400000e0004 */
[----:B-1----:R-:W-:Y:S02]  /*10e30*/  MOV R8, R9 ;  /* 0x0000000900087202 */ /* 0x002fe40000000f00 */
[----:B------:R-:W-:-:S04]  /*10e40*/  MOV R9, 0x0 ;  /* 0x0000000000097802 */ /* 0x000fc80000000f00 */
[----:B--2---:R-:W-:Y:S05]  /*10e50*/  RET.REL.NODEC R8 `(_ZN7cutlass13device_kernelIN5flash19enable_sm80_to_sm89INS1_16FlashAttnFwdSm80INS1_25CollectiveMainloopFwdSm80ILi8ELi1ELb1EN4cute5tupleIJNS5_1CILi128EEES8_S8_EEELi128ENS_6half_tEfNS_4arch4Sm80ELb1ELb0ELb1ELb0ELb0ELb0ELb1ELb0EEENS1_21CollectiveEpilogueFwdIS9_NS6_IJNS7_ILi1EEESF_SF_EEESA_SC_Li256ELb0ELb1ELb0ELb0EEENS1_30DynamicPersistentTileSchedulerILi256ELi256ELb0ELb1ELb0EEEEEEEEEvNT_6ParamsE) ;  /* 0xfffef1a008007950 */ /* 0x004fea0003c3ffff */
.L_x_488:
        /* <DEDUP_REMOVED lines=10> */
.L_x_3542:


//--------------------- .text._ZN7cutlass13device_kernelIN5flash19enable_sm80_to_sm89INS1_16FlashAttnFwdSm80INS1_25CollectiveMainloopFwdSm80ILi8ELi1ELb1EN4cute5tupleIJNS5_1CILi128EEES8_S8_EEELi128ENS_6half_tEfNS_4arch4Sm80ELb1ELb0ELb1ELb1ELb0ELb0ELb1ELb0EEENS1_21CollectiveEpilogueFwdIS9_NS6_IJNS7_ILi1EEESF_SF_EEESA_SC_Li256ELb1ELb1ELb0ELb0EEENS1_19SingleTileSchedulerILb1ELb0ELb1ELi128EEEEEEEEEvNT_6ParamsE --------------------------
	.section	.text._ZN7cutlass13device_kernelIN5flash19enable_sm80_to_sm89INS1_16FlashAttnFwdSm80INS1_25CollectiveMainloopFwdSm80ILi8ELi1ELb1EN4cute5tupleIJNS5_1CILi128EEES8_S8_EEELi128ENS_6half_tEfNS_4arch4Sm80ELb1ELb0ELb1ELb1ELb0ELb0ELb1ELb0EEENS1_21CollectiveEpilogueFwdIS9_NS6_IJNS7_ILi1EEESF_SF_EEESA_SC_Li256ELb1ELb1ELb0ELb0EEENS1_19SingleTileSchedulerILb1ELb0ELb1ELi128EEEEEEEEEvNT_6ParamsE,"ax",@progbits
	.sectioninfo	@"SHI_REGISTERS=255"
	.align	128
.text._ZN7cutlass13device_kernelIN5flash19enable_sm80_to_sm89INS1_16FlashAttnFwdSm80INS1_25CollectiveMainloopFwdSm80ILi8ELi1ELb1EN4cute5tupleIJNS5_1CILi128EEES8_S8_EEELi128ENS_6half_tEfNS_4arch4Sm80ELb1ELb0ELb1ELb1ELb0ELb0ELb1ELb0EEENS1_21CollectiveEpilogueFwdIS9_NS6_IJNS7_ILi1EEESF_SF_EEESA_SC_Li256ELb1ELb1ELb0ELb0EEENS1_19SingleTileSchedulerILb1ELb0ELb1ELi128EEEEEEEEEvNT_6ParamsE:
        .type           _ZN7cutlass13device_kernelIN5flash19enable_sm80_to_sm89INS1_16FlashAttnFwdSm80INS1_25CollectiveMainloopFwdSm80ILi8ELi1ELb1EN4cute5tupleIJNS5_1CILi128EEES8_S8_EEELi128ENS_6half_tEfNS_4arch4Sm80ELb1ELb0ELb1ELb1ELb0ELb0ELb1ELb0EEENS1_21CollectiveEpilogueFwdIS9_NS6_IJNS7_ILi1EEESF_SF_EEESA_SC_Li256ELb1ELb1ELb0ELb0EEENS1_19SingleTileSchedulerILb1ELb0ELb1ELi128EEEEEEEEEvNT_6ParamsE,@function
        .size           _ZN7cutlass13device_kernelIN5flash19enable_sm80_to_sm89INS1_16FlashAttnFwdSm80INS1_25CollectiveMainloopFwdSm80ILi8ELi1ELb1EN4cute5tupleIJNS5_1CILi128EEES8_S8_EEELi128ENS_6half_tEfNS_4arch4Sm80ELb1ELb0ELb1ELb1ELb0ELb0ELb1ELb0EEENS1_21CollectiveEpilogueFwdIS9_NS6_IJNS7_ILi1EEESF_SF_EEESA_SC_Li256ELb1ELb1ELb0ELb0EEENS1_19SingleTileSchedulerILb1ELb0ELb1ELi128EEEEEEEEEvNT_6ParamsE,(.L_x_3545 - _ZN7cutlass13device_kernelIN5flash19enable_sm80_to_sm89INS1_16FlashAttnFwdSm80INS1_25CollectiveMainloopFwdSm80ILi8ELi1ELb1EN4cute5tupleIJNS5_1CILi128EEES8_S8_EEELi128ENS_6half_tEfNS_4arch4Sm80ELb1ELb0ELb1ELb1ELb0ELb0ELb1ELb0EEENS1_21CollectiveEpilogueFwdIS9_NS6_IJNS7_ILi1EEESF_SF_EEESA_SC_Li256ELb1ELb1ELb0ELb0EEENS1_19SingleTileSchedulerILb1ELb0ELb1ELi128EEEEEEEEEvNT_6ParamsE)
        .other          _ZN7cutlass13device_kernelIN5flash19enable_sm80_to_sm89INS1_16FlashAttnFwdSm80INS1_25CollectiveMainloopFwdSm80ILi8ELi1ELb1EN4cute5tupleIJNS5_1CILi128EEES8_S8_EEELi128ENS_6half_tEfNS_4arch4Sm80ELb1ELb0ELb1ELb1ELb0ELb0ELb1ELb0EEENS1_21CollectiveEpilogueFwdIS9_NS6_IJNS7_ILi1EEESF_SF_EEESA_SC_Li256ELb1ELb1ELb0ELb0EEENS1_19SingleTileSchedulerILb1ELb0ELb1ELi128EEEEEEEEEvNT_6ParamsE,@"STO_CUDA_ENTRY STV_DEFAULT"
_ZN7cutlass13device_kernelIN5flash19enable_sm80_to_sm89INS1_16FlashAttnFwdSm80INS1_25CollectiveMainloopFwdSm80ILi8ELi1ELb1EN4cute5tupleIJNS5_1CILi128EEES8_S8_EEELi128ENS_6half_tEfNS_4arch4Sm80ELb1ELb0ELb1ELb1ELb0ELb0ELb1ELb0EEENS1_21CollectiveEpilogueFwdIS9_NS6_IJNS7_ILi1EEESF_SF_EEESA_SC_Li256ELb1ELb1ELb0ELb0EEENS1_19SingleTileSchedulerILb1ELb0ELb1ELi128EEEEEEEEEvNT_6ParamsE:
[----:B------:R-:W-:Y:S02]  /*0000*/  MOV R1, c[0x0][0x28] ;  /* 0x00000a0000017a02 */ /* 0x000fe40000000f00 */
[----:B------:R-:W1:Y:S01]  /*0010*/  S2R R189, SR_TID.X ;  /* 0x0000000000bd7919 */ /* 0x000e620000002100 */
[----:B------:R-:W-:Y:S01]  /*0020*/  IMAD.MOV.U32 R23, RZ, RZ, 0x4 ;  /* 0x00000004ff177424 */ /* 0x000fe200078e00ff */
[----:B------:R-:W2:Y:S01]  /*0030*/  S2UR UR4, SR_CTAID.X ;  /* 0x00000000000479c3 */ /* 0x000ea20000002500 */
[----:B------:R-:W-:Y:S01]  /*0040*/  ULDC.64 UR18, c[0x0][0x118] ;  /* 0x0000460000127ab9 */ /* 0x000fe20000000a00 */
[----:B------:R-:W3:Y:S01]  /*0050*/  S2R R5, SR_CTAID.Z ;  /* 0x0000000000057919 */ /* 0x000ee20000002700 */
[----:B------:R-:W-:Y:S02]  /*0060*/  IADD3 R1, R1, -0x58, RZ ;  /* 0xffffffa801017810 */ /* 0x000fe40007ffe0ff */
        /* <DEDUP_REMOVED lines=10> */
.L_x_490:
        /* <DEDUP_REMOVED lines=8> */
.L_x_492:
[----:B------:R-:W-:-:S04]  /*0190*/  MOV R0, c[0x0][0x54c] ;  /* 0x0001530000007a02 */ /* 0x000fc80000000f00 */
.L_x_491:
[----:B------:R-:W-:Y:S01]  /*01a0*/  USHF.L.U32 UR4, UR4, 0x7, URZ ;  /* 0x0000000704047899 */ /* 0x000fe2000800063f */
[----:B-----5:R-:W-:-:S05]  /*01b0*/  IMAD R0, R0, c[0x0][0x548], RZ ;  /* 0x0001520000007a24 */ /* 0x020fca00078e02ff */
[----:B-1----:R-:W-:-:S04]  /*01c0*/  MOV R2, UR4 ;  /* 0x0000000400027c02 */ /* 0x002fc80008000f00 */
[----:B------:R-:W-:Y:S01]  /*01d0*/  ISETP.GE.AND P0, PT, R2, R0, PT ;  /* 0x000000000200720c */ /* 0x000fe20003f06270 */
[----:B------:R1:W-:Y:S03]  /*01e0*/  STL [R1], R2 ;  /* 0x0000000201007387 */ /* 0x0003e60000100800 */
[----:B------:R-:W-:-:S05]  /*01f0*/  SEL R0, R5, 0xffffffff, !P0 ;  /* 0xffffffff05007807 */ /* 0x000fca0004000000 */
[----:B------:R1:W-:Y:S01]  /*0200*/  STL [R1+0x50], R0 ;  /* 0x0000500001007387 */ /* 0x0003e20000100800 */
[----:B------:R-:W-:Y:S05]  /*0210*/  BRA `(.L_x_493) ;  /* 0x0000015000007947 */ /* 0x000fea0003800000 */
.L_x_489:
[----:B------:R-:W-:-:S04]  /*0220*/  ISETP.NE.U32.AND P0, PT, RZ, c[0x0][0x568], PT ;  /* 0x00015a00ff007a0c */ /* 0x000fc80003f05070 */
[----:B------:R-:W-:-:S13]  /*0230*/  ISETP.NE.AND.EX P0, PT, RZ, c[0x0][0x56c], PT, P0 ;  /* 0x00015b00ff007a0c */ /* 0x000fda0003f05300 */
[----:B------:R-:W-:Y:S05]  /*0240*/  @!P0 BRA `(.L_x_494) ;  /* 0x0000002000008947 */ /* 0x000fea0003800000 */
[----:B------:R1:W5:Y:S01]  /*0250*/  LDG.E R0, [R2.64] ;  /* 0x0000001202007981 */ /* 0x000362000c1e1900 */
[----:B------:R-:W-:Y:S05]  /*0260*/  BRA `(.L_x_495) ;  /* 0x0000009000007947 */ /* 0x000fea0003800000 */
.L_x_494:
        /* <DEDUP_REMOVED lines=8> */
.L_x_496:
[----:B------:R-:W-:-:S04]  /*02f0*/  MOV R0, c[0x0][0x54c] ;  /* 0x0001530000007a02 */ /* 0x000fc80000000f00 */
.L_x_495:
[----:B------:R-:W-:Y:S01]  /*0300*/  USHF.L.U32 UR4, UR4, 0x7, URZ ;  /* 0x0000000704047899 */ /* 0x000fe2000800063f */
[----:B-----5:R-:W-:-:S05]  /*0310*/  IMAD R0, R0, c[0x0][0x548], RZ ;  /* 0x0001520000007a24 */ /* 0x020fca00078e02ff */
[----:B-1----:R-:W-:-:S04]  /*0320*/  MOV R2, UR4 ;  /* 0x0000000400027c02 */ /* 0x002fc80008000f00 */
[----:B------:R-:W-:Y:S01]  /*0330*/  ISETP.GE.AND P0, PT, R2, R0, PT ;  /* 0x000000000200720c */ /* 0x000fe20003f06270 */
[----:B------:R1:W-:Y:S03]  /*0340*/  STL [R1], R2 ;  /* 0x0000000201007387 */ /* 0x0003e60000100800 */
[----:B------:R-:W-:-:S05]  /*0350*/  SEL R0, R5, 0xffffffff, !P0 ;  /* 0xffffffff05007807 */ /* 0x000fca0004000000 */
[----:B------:R1:W-:Y:S04]  /*0360*/  STL [R1+0x50], R0 ;  /* 0x0000500001007387 */ /* 0x0003e80000100800 */
.L_x_493:
[----:B------:R-:W2:Y:S02]  /*0370*/  LDL R28, [R1+0x50] ;  /* 0x00005000011c7983 */ /* 0x000ea40000100800 */
[----:B--2---:R-:W-:-:S13]  /*0380*/  ISETP.GE.AND P0, PT, R28, RZ, PT ;  /* 0x000000ff1c00720c */ /* 0x004fda0003f06270 */
        /* <DEDUP_REMOVED lines=9> */
[----:B------:R-:W-:-:S04]  /*0420*/  @P2 IMAD.WIDE R4, R28, R23, c[0x0][0x370] ;  /* 0x0000dc001c042625 */ /* 0x000fc800078e0217 */
[CC--:B-1----:R-:W-:Y:S01]  /*0430*/  @P1 IMAD.WIDE R2, R28.reuse, R23.reuse, c[0x0][0x360] ;  /* 0x0000d8001c021625 */ /* 0x0c2fe200078e0217 */
[----:B------:R1:W2:Y:S03]  /*0440*/  @P2 LDG.E R7, [R4.64] ;  /* 0x0000001204072981 */ /* 0x0002a6000c1e1900 */
[----:B------:R-:W-:Y:S01]  /*0450*/  IMAD.MOV.U32 R6, RZ, RZ, RZ ;  /* 0x000000ffff067224 */ /* 0x000fe200078e00ff */
[----:B------:R3:W4:Y:S01]  /*0460*/  @P1 LDG.E R0, [R2.64] ;  /* 0x0000001202001981 */ /* 0x000722000c1e1900 */
[----:B------:R-:W-:Y:S02]  /*0470*/  IMAD.MOV.U32 R8, RZ, RZ, RZ ;  /* 0x000000ffff087224 */ /* 0x000fe400078e00ff */
[----:B-1----:R-:W-:-:S04]  /*0480*/  IMAD.WIDE R4, R28, R23, c[0x0][0x348] ;  /* 0x0000d2001c047625 */ /* 0x002fc800078e0217 */
[----:B---3--:R-:W-:Y:S01]  /*0490*/  IMAD.WIDE R2, R28, R23, c[0x0][0x350] ;  /* 0x0000d4001c027625 */ /* 0x008fe200078e0217 */
[----:B------:R1:W5:Y:S04]  /*04a0*/  @P0 LDG.E R6, [R4.64] ;  /* 0x0000001204060981 */ /* 0x000368000c1e1900 */
[----:B------:R1:W5:Y:S01]  /*04b0*/  @P6 LDG.E R8, [R2.64] ;  /* 0x0000001202086981 */ /* 0x000362000c1e1900 */
[----:B------:R-:W-:Y:S02]  /*04c0*/  UMOV UR4, URZ ;  /* 0x0000003f00047c82 */ /* 0x000fe40008000000 */
[----:B------:R-:W-:Y:S02]  /*04d0*/  ULDC UR11, c[0x0][0x168] ;  /* 0x00005a00000b7ab9 */ /* 0x000fe40000000800 */
[----:B------:R-:W-:Y:S01]  /*04e0*/  ULDC UR8, c[0x0][0x1d0] ;  /* 0x0000740000087ab9 */ /* 0x000fe20000000800 */
[----:B--2---:R1:W2:Y:S08]  /*04f0*/  @P2 R2UR UR4, R7 ;  /* 0x00000000070423c2 */ /* 0x0042b000000e0000 */
[----:B----4-:R1:W3:Y:S02]  /*0500*/  @P1 R2UR UR11, R0 ;  /* 0x00000000000b13c2 */ /* 0x0102e400000e0000 */
[----:B-123--:R-:W-:Y:S05]  /*0510*/  @P1 BRA `(.L_x_497) ;  /* 0x0000006000001947 */ /* 0x00efea0003800000 */
[----:B------:R-:W-:Y:S05]  /*0520*/  @!P0 BRA `(.L_x_497) ;  /* 0x0000005000008947 */ /* 0x000fea0003800000 */
[----:B------:R1:W2:Y:S04]  /*0530*/  LDG.E R0, [R4.64] ;  /* 0x0000001204007981 */ /* 0x0002a8000c1e1900 */
[----:B-1----:R-:W3:Y:S01]  /*0540*/  LDG.E R4, [R4.64+0x4] ;  /* 0x0000041204047981 */ /* 0x002ee2000c1e1900 */
[----:B--2---:R-:W1:Y:S08]  /*0550*/  R2UR UR11, R0 ;  /* 0x00000000000b73c2 */ /* 0x004e7000000e0000 */
[----:B---3--:R-:W1:Y:S02]  /*0560*/  R2UR UR5, R4 ;  /* 0x00000000040573c2 */ /* 0x008e6400000e0000 */
[----:B-1----:R-:W-:-:S06]  /*0570*/  UIADD3 UR11, -UR11, UR5, URZ ;  /* 0x000000050b0b7290 */ /* 0x002fcc000fffe13f */
.L_x_497:
[----:B------:R-:W-:-:S04]  /*0580*/  ISETP.NE.U32.AND P1, PT, RZ, c[0x0][0x368], PT ;  /* 0x0000da00ff007a0c */ /* 0x000fc80003f25070 */
[----:B------:R-:W-:-:S13]  /*0590*/  ISETP.NE.AND.EX P1, PT, RZ, c[0x0][0x36c], PT, P1 ;  /* 0x0000db00ff007a0c */ /* 0x000fda0003f25310 */
[----:B------:R-:W-:Y:S05]  /*05a0*/  @!P1 BRA `(.L_x_498) ;  /* 0x0000004000009947 */ /* 0x000fea0003800000 */
[----:B------:R-:W-:-:S05]  /*05b0*/  IMAD.WIDE R2, R28, R23, c[0x0][0x368] ;  /* 0x0000da001c027625 */ /* 0x000fca00078e0217 */
[----:B------:R-:W2:Y:S02]  /*05c0*/  LDG.E R0, [R2.64] ;  /* 0x0000001202007981 */ /* 0x000ea4000c1e1900 */
[----:B--2---:R1:W2:Y:S02]  /*05d0*/  R2UR UR8, R0 ;  /* 0x00000000000873c2 */ /* 0x0042a400000e0000 */
[----:B-12---:R-:W-:Y:S05]  /*05e0*/  BRA `(.L_x_499) ;  /* 0x0000006000007947 */ /* 0x006fea0003800000 */
.L_x_498:
[----:B------:R-:W-:Y:S05]  /*05f0*/  @!P6 BRA `(.L_x_499) ;  /* 0x000000500000e947 */ /* 0x000fea0003800000 */
[----:B------:R1:W2:Y:S04]  /*0600*/  LDG.E R0, [R2.64] ;  /* 0x0000001202007981 */ /* 0x0002a8000c1e1900 */
[----:B-1----:R-:W3:Y:S01]  /*0610*/  LDG.E R2, [R2.64+0x4] ;  /* 0x0000041202027981 */ /* 0x002ee2000c1e1900 */
[----:B--2---:R-:W1:Y:S08]  /*0620*/  R2UR UR8, R0 ;  /* 0x00000000000873c2 */ /* 0x004e7000000e0000 */
[----:B---3--:R-:W1:Y:S02]  /*0630*/  R2UR UR5, R2 ;  /* 0x00000000020573c2 */ /* 0x008e6400000e0000 */
[----:B-1----:R-:W-:-:S06]  /*0640*/  UIADD3 UR8, -UR8, UR5, URZ ;  /* 0x0000000508087290 */ /* 0x002fcc000fffe13f */
.L_x_499:
[----:B------:R-:W2:Y:S01]  /*0650*/  LDL R197, [R1] ;  /* 0x0000000001c57983 */ /* 0x000ea20000100800 */
[----:B------:R-:W-:Y:S01]  /*0660*/  ULDC UR5, c[0x0][0x2c4] ;  /* 0x0000b10000057ab9 */ /* 0x000fe20000000800 */
[----:B-----5:R-:W-:Y:S01]  /*0670*/  IADD3 R10, R8, UR4, RZ ;  /* 0x00000004080a7c10 */ /* 0x020fe2000fffe0ff */
[----:B------:R-:W-:Y:S01]  /*0680*/  UISETP.NE.AND UP0, UPT, UR5, 0x1, UPT ;  /* 0x000000010500788c */ /* 0x000fe2000bf05270 */
[----:B------:R-:W-:Y:S01]  /*0690*/  PLOP3.LUT P2, PT, PT, PT, PT, 0x80, 0x0 ;  /* 0x000000000000781c */ /* 0x000fe20003f4f070 */
[----:B------:R-:W-:Y:S01]  /*06a0*/  ULDC UR12, c[0x0][0x2c8] ;  /* 0x0000b200000c7ab9 */ /* 0x000fe20000000800 */
[----:B------:R-:W-:Y:S01]  /*06b0*/  CS2R R134, SRZ ;  /* 0x0000000000867805 */ /* 0x000fe2000001ff00 */
[----:B------:R-:W-:Y:S01]  /*06c0*/  UIADD3 UR8, -UR4, UR8, URZ ;  /* 0x0000000804087290 */ /* 0x000fe2000fffe13f */
[----:B------:R-:W-:Y:S01]  /*06d0*/  CS2R R14, SRZ ;  /* 0x00000000000e7805 */ /* 0x000fe2000001ff00 */
[----:B------:R-:W-:Y:S01]  /*06e0*/  PLOP3.LUT P3, PT, PT, PT, UP0, 0x80, 0x0 ;  /* 0x000000000000781c */ /* 0x000fe20003f6f008 */
[----:B------:R-:W-:Y:S01]  /*06f0*/  ULDC UR4, c[0x0][0x2cc] ;  /* 0x0000b30000047ab9 */ /* 0x000fe20000000800 */
[----:B------:R-:W-:Y:S01]  /*0700*/  PLOP3.LUT P1, PT, PT, PT, UP0, 0x80, 0x0 ;  /* 0x000000000000781c */ /* 0x000fe20003f2f008 */
[----:B------:R-:W-:Y:S01]  /*0710*/  UIADD3 UR5, UR8, 0x80, -UR11 ;  /* 0x0000008008057890 */ /* 0x000fe2000fffe80b */
[----:B------:R-:W-:Y:S01]  /*0720*/  IMAD.MOV.U32 R132, RZ, RZ, RZ ;  /* 0x000000ffff847224 */ /* 0x000fe200078e00ff */
[----:B------:R-:W-:Y:S01]  /*0730*/  MOV R130, RZ ;  /* 0x000000ff00827202 */ /* 0x000fe20000000f00 */
[----:B------:R-:W-:Y:S01]  /*0740*/  CS2R R8, SRZ ;  /* 0x0000000000087805 */ /* 0x000fe2000001ff00 */
[----:B------:R-:W-:Y:S01]  /*0750*/  IMAD.MOV.U32 R128, RZ, RZ, RZ ;  /* 0x000000ffff807224 */ /* 0x000fe200078e00ff */
[----:B------:R-:W-:Y:S01]  /*0760*/  MOV R126, RZ ;  /* 0x000000ff007e7202 */ /* 0x000fe20000000f00 */
[----:B------:R-:W-:Y:S01]  /*0770*/  IMAD.MOV.U32 R11, RZ, RZ, RZ ;  /* 0x000000ffff0b7224 */ /* 0x000fe200078e00ff */
[----:B------:R-:W-:Y:S01]  /*0780*/  CS2R R12, SRZ ;  /* 0x00000000000c7805 */ /* 0x000fe2000001ff00 */
[----:B------:R-:W-:Y:S01]  /*0790*/  IMAD.MOV.U32 R124, RZ, RZ, RZ ;  /* 0x000000ffff7c7224 */ /* 0x000fe200078e00ff */
[----:B------:R-:W-:Y:S01]  /*07a0*/  CS2R R16, SRZ ;  /* 0x0000000000107805 */ /* 0x000fe2000001ff00 */
[----:B------:R-:W-:Y:S01]  /*07b0*/  IMAD.MOV.U32 R122, RZ, RZ, RZ ;  /* 0x000000ffff7a7224 */ /* 0x000fe200078e00ff */
[----:B------:R-:W-:Y:S01]  /*07c0*/  MOV R120, RZ ;  /* 0x000000ff00787202 */ /* 0x000fe20000000f00 */
[----:B------:R-:W-:Y:S01]  /*07d0*/  IMAD.MOV.U32 R118, RZ, RZ, RZ ;  /* 0x000000ffff767224 */ /* 0x000fe200078e00ff */
[----:B------:R-:W-:Y:S01]  /*07e0*/  CS2R R18, SRZ ;  /* 0x0000000000127805 */ /* 0x000fe2000001ff00 */
[----:B------:R-:W-:Y:S01]  /*07f0*/  MOV R116, RZ ;  /* 0x000000ff00747202 */ /* 0x000fe20000000f00 */
[----:B------:R-:W-:Y:S01]  /*0800*/  IMAD.MOV.U32 R114, RZ, RZ, RZ ;  /* 0x000000ffff727224 */ /* 0x000fe200078e00ff */
[----:B------:R-:W-:Y:S01]  /*0810*/  CS2R R20, SRZ ;  /* 0x0000000000147805 */ /* 0x000fe2000001ff00 */
[----:B------:R-:W-:Y:S01]  /*0820*/  MOV R112, RZ ;  /* 0x000000ff00707202 */ /* 0x000fe20000000f00 */
[----:B------:R-:W-:Y:S01]  /*0830*/  CS2R R110, SRZ ;  /* 0x00000000006e7805 */ /* 0x000fe2000001ff00 */
[----:B------:R-:W-:Y:S01]  /*0840*/  IMAD.MOV.U32 R108, RZ, RZ, RZ ;  /* 0x000000ffff6c7224 */ /* 0x000fe200078e00ff */
[----:B------:R-:W-:Y:S01]  /*0850*/  CS2R R106, SRZ ;  /* 0x00000000006a7805 */ /* 0x000fe2000001ff00 */
[----:B------:R-:W-:Y:S01]  /*0860*/  MOV R22, RZ ;  /* 0x000000ff00167202 */ /* 0x000fe20000000f00 */
[----:B------:R-:W-:Y:S01]  /*0870*/  IMAD.MOV.U32 R104, RZ, RZ, RZ ;  /* 0x000000ffff687224 */ /* 0x000fe200078e00ff */
[----:B------:R-:W-:Y:S01]  /*0880*/  CS2R R102, SRZ ;  /* 0x0000000000667805 */ /* 0x000fe2000001ff00 */
[----:B------:R-:W-:Y:S01]  /*0890*/  CS2R R24, SRZ ;  /* 0x0000000000187805 */ /* 0x000fe2000001ff00 */
[----:B------:R-:W-:Y:S01]  /*08a0*/  MOV R100, RZ ;  /* 0x000000ff00647202 */ /* 0x000fe20000000f00 */
[----:B------:R-:W-:Y:S01]  /*08b0*/  CS2R R98, SRZ ;  /* 0x0000000000627805 */ /* 0x000fe2000001ff00 */
[----:B------:R-:W-:Y:S01]  /*08c0*/  IMAD.MOV.U32 R96, RZ, RZ, RZ ;  /* 0x000000ffff607224 */ /* 0x000fe200078e00ff */
[----:B------:R-:W-:Y:S01]  /*08d0*/  CS2R R94, SRZ ;  /* 0x00000000005e7805 */ /* 0x000fe2000001ff00 */
[----:B------:R-:W-:Y:S01]  /*08e0*/  CS2R R26, SRZ ;  /* 0x00000000001a7805 */ /* 0x000fe2000001ff00 */
[----:B------:R-:W-:Y:S01]  /*08f0*/  MOV R92, RZ ;  /* 0x000000ff005c7202 */ /* 0x000fe20000000f00 */
[----:B------:R-:W-:Y:S01]  /*0900*/  CS2R R90, SRZ ;  /* 0x00000000005a7805 */ /* 0x000fe2000001ff00 */
[----:B------:R-:W-:Y:S01]  /*0910*/  IMAD.MOV.U32 R7, RZ, RZ, RZ ;  /* 0x000000ffff077224 */ /* 0x000fe200078e00ff */
[----:B------:R-:W-:Y:S01]  /*0920*/  MOV R88, RZ ;  /* 0x000000ff00587202 */ /* 0x000fe20000000f00 */
[----:B------:R-:W-:Y:S01]  /*0930*/  CS2R R86, SRZ ;  /* 0x0000000000567805 */ /* 0x000fe2000001ff00 */
[----:B------:R-:W-:Y:S01]  /*0940*/  CS2R R84, SRZ ;  /* 0x0000000000547805 */ /* 0x000fe2000001ff00 */
[----:B------:R-:W-:Y:S01]  /*0950*/  CS2R R82, SRZ ;  /* 0x0000000000527805 */ /* 0x000fe2000001ff00 */
[----:B------:R-:W-:Y:S01]  /*0960*/  CS2R R80, SRZ ;  /* 0x0000000000507805 */ /* 0x000fe2000001ff00 */
[----:B------:R-:W-:Y:S01]  /*0970*/  CS2R R78, SRZ ;  /* 0x00000000004e7805 */ /* 0x000fe2000001ff00 */
[----:B------:R-:W-:Y:S01]  /*0980*/  IMAD.MOV.U32 R76, RZ, RZ, RZ ;  /* 0x000000ffff4c7224 */ /* 0x000fe200078e00ff */
[----:B------:R-:W-:Y:S01]  /*0990*/  CS2R R74, SRZ ;  /* 0x00000000004a7805 */ /* 0x000fe2000001ff00 */
[----:B------:R-:W-:Y:S01]  /*09a0*/  MOV R72, RZ ;  /* 0x000000ff00487202 */ /* 0x000fe20000000f00 */
[----:B------:R-:W-:Y:S01]  /*09b0*/  CS2R R30, SRZ ;  /* 0x00000000001e7805 */ /* 0x000fe2000001ff00 */
[----:B--2---:R-:W1:Y:S08]  /*09c0*/  R2UR UR23, R197 ;  /* 0x00000000c51773c2 */ /* 0x004e7000000e0000 */
[----:B------:R-:W2:Y:S01]  /*09d0*/  R2UR UR6, R197 ;  /* 0x00000000c50673c2 */ /* 0x000ea200000e0000 */
[----:B-1----:R-:W-:-:S05]  /*09e0*/  IMAD.U32 R0, RZ, RZ, UR23 ;  /* 0x00000017ff007e24 */ /* 0x002fca000f8e00ff */
[----:B------:R-:W-:Y:S01]  /*09f0*/  @P3 IADD3 R0, R0, 0x7f, RZ ;  /* 0x0000007f00003810 */ /* 0x000fe20007ffe0ff */
[----:B--2---:R-:W-:-:S03]  /*0a00*/  UIADD3 UR6, UR6, 0x7f, URZ ;  /* 0x0000007f06067890 */ /* 0x004fc6000fffe03f */
[----:B------:R-:W1:Y:S02]  /*0a10*/  @P1 R2UR UR13, R0 ;  /* 0x00000000000d13c2 */ /* 0x000e6400000e0000 */
[----:B-1----:R-:W-:-:S04]  /*0a20*/  UIMAD.WIDE.U32 UR12, UR13, UR12, URZ ;  /* 0x0000000c0d0c72a5 */ /* 0x002fc8000f8e003f */
[----:B------:R-:W-:Y:S02]  /*0a30*/  @UP0 USHF.R.U32.HI UR6, URZ, UR4, UR13 ;  /* 0x000000043f060299 */ /* 0x000fe4000801160d */
[----:B------:R-:W-:Y:S02]  /*0a40*/  UIADD3 UR4, UR8, 0x7f, URZ ;  /* 0x0000007f08047890 */ /* 0x000fe4000fffe03f */
[----:B------:R-:W-:Y:S02]  /*0a50*/  UIADD3 UR6, UR5, UR6, URZ ;  /* 0x0000000605067290 */ /* 0x000fe4000fffe03f */
[----:B------:R-:W-:Y:S02]  /*0a60*/  USHF.R.S32.HI UR7, URZ, 0x1f, UR4 ;  /* 0x0000001f3f077899 */ /* 0x000fe40008011404 */
[----:B------:R-:W-:Y:S02]  /*0a70*/  USHF.R.S32.HI UR5, URZ, 0x1f, UR6 ;  /* 0x0000001f3f057899 */ /* 0x000fe40008011406 */
[----:B------:R-:W-:-:S02]  /*0a80*/  ULEA.HI UR7, UR7, UR4, URZ, 0x7 ;  /* 0x0000000407077291 */ /* 0x000fc4000f8f383f */
[----:B------:R-:W-:Y:S02]  /*0a90*/  ULEA.HI UR5, UR5, UR6, URZ, 0x7 ;  /* 0x0000000605057291 */ /* 0x000fe4000f8f383f */
[----:B------:R-:W-:Y:S02]  /*0aa0*/  USHF.R.S32.HI UR7, URZ, 0x7, UR7 ;  /* 0x000000073f077899 */ /* 0x000fe40008011407 */
[----:B------:R-:W-:-:S04]  /*0ab0*/  USHF.R.S32.HI UR5, URZ, 0x7, UR5 ;  /* 0x000000073f057899 */ /* 0x000fc80008011405 */
[----:B------:R-:W-:-:S04]  /*0ac0*/  UISETP.LT.AND UP0, UPT, UR7, UR5, UPT ;  /* 0x000000050700728c */ /* 0x000fc8000bf01270 */
[----:B------:R-:W-:-:S04]  /*0ad0*/  USEL UR25, UR7, UR5, UP0 ;  /* 0x0000000507197287 */ /* 0x000fc80008000000 */
[----:B------:R-:W-:-:S06]  /*0ae0*/  UISETP.GE.AND UP0, UPT, UR25, 0x1, UPT ;  /* 0x000000011900788c */ /* 0x000fcc000bf06270 */
[----:B------:R-:W-:-:S13]  /*0af0*/  PLOP3.LUT P1, PT, PT, PT, UP0, 0x80, 0x0 ;  /* 0x000000000000781c */ /* 0x000fda0003f2f008 */
[----:B------:R-:W-:Y:S05]  /*0b00*/  @!P1 BRA `(.L_x_500) ;  /* 0x0000e7b000009947 */ /* 0x000fea0003800000 */
[----:B------:R-:W-:Y:S01]  /*0b10*/  ISETP.NE.U32.AND P1, PT, RZ, c[0x0][0x340], PT ;  /* 0x0000d000ff007a0c */ /* 0x000fe20003f25070 */
[----:B------:R-:W1:Y:S01]  /*0b20*/  S2R R71, SR_CTAID.Y ;  /* 0x0000000000477919 */ /* 0x000e620000002600 */
[----:B------:R-:W-:Y:S02]  /*0b30*/  SHF.R.S32.HI R190, RZ, 0x1f, R189 ;  /* 0x0000001fffbe7819 */ /* 0x000fe400000114bd */
[----:B------:R-:W-:Y:S02]  /*0b40*/  SHF.R.S32.HI R0, RZ, 0x1f, R6 ;  /* 0x0000001fff007819 */ /* 0x000fe40000011406 */
[----:B------:R-:W-:Y:S01]  /*0b50*/  SHF.R.S32.HI R11, RZ, 0x1f, R28 ;  /* 0x0000001fff0b7819 */ /* 0x000fe2000001141c */
[----:B------:R-:W-:Y:S01]  /*0b60*/  UIADD3 UR20, UR25, -0x1, URZ ;  /* 0xffffffff19147890 */ /* 0x000fe2000fffe03f */
[----:B------:R-:W-:Y:S01]  /*0b70*/  ISETP.NE.AND.EX P1, PT, RZ, c[0x0][0x344], PT, P1 ;  /* 0x0000d100ff007a0c */ /* 0x000fe20003f25310 */
[----:B------:R-:W-:Y:S02]  /*0b80*/  ULDC UR4, c[0x0][0x2c4] ;  /* 0x0000b10000047ab9 */ /* 0x000fe40000000800 */
[----:B------:R-:W-:-:S02]  /*0b90*/  UMOV UR21, 0x7 ;  /* 0x0000000700157882 */ /* 0x000fc40000000000 */
[----:B------:R-:W-:-:S08]  /*0ba0*/  ULDC.64 UR6, c[0x0][0x1e0] ;  /* 0x0000780000067ab9 */ /* 0x000fd00000000a00 */
[----:B------:R-:W-:-:S05]  /*0bb0*/  @P1 IMAD.WIDE R2, R28, R23, c[0x0][0x340] ;  /* 0x0000d0001c021625 */ /* 0x000fca00078e0217 */
[----:B------:R2:W3:Y:S01]  /*0bc0*/  @P1 LDG.E R13, [R2.64] ;  /* 0x00000012020d1981 */ /* 0x0004e2000c1e1900 */
[-C--:B------:R-:W-:Y:S01]  /*0bd0*/  LEA.HI R5, R190, R189.reuse, RZ, 0x3 ;  /* 0x000000bdbe057211 */ /* 0x080fe200078f18ff */
[----:B------:R-:W-:Y:S01]  /*0be0*/  IMAD R0, R0, c[0x0][0x178], RZ ;  /* 0x00005e0000007a24 */ /* 0x000fe200078e02ff */
[----:B-1----:R-:W-:Y:S01]  /*0bf0*/  SHF.R.S32.HI R72, RZ, 0x1f, R71 ;  /* 0x0000001fff487819 */ /* 0x002fe20000011447 */
[----:B------:R-:W-:Y:S01]  /*0c00*/  UIMAD UR4, UR11, UR4, URZ ;  /* 0x000000040b0472a4 */ /* 0x000fe2000f8e023f */
[----:B------:R-:W-:Y:S01]  /*0c10*/  LOP3.LUT R4, R5, 0xfffffff8, RZ, 0xc0, !PT ;  /* 0xfffffff805047812 */ /* 0x000fe200078ec0ff */
[----:B------:R-:W-:Y:S01]  /*0c20*/  IMAD R0, R6, c[0x0][0x17c], R0 ;  /* 0x00005f0006007a24 */ /* 0x000fe200078e0200 */
[----:B------:R-:W-:Y:S01]  /*0c30*/  SHF.R.S32.HI R20, RZ, 0x3, R5 ;  /* 0x00000003ff147819 */ /* 0x000fe20000011405 */
[----:B------:R-:W-:Y:S01]  /*0c40*/  USHF.L.U64.HI UR21, UR6, UR21, UR7 ;  /* 0x0000001506157299 */ /* 0x000fe20008010207 */
[----:B------:R-:W-:Y:S01]  /*0c50*/  SEL R5, R11, RZ, !P0 ;  /* 0x000000ff0b057207 */ /* 0x000fe20004000000 */
[----:B------:R-:W-:Y:S01]  /*0c60*/  IMAD.IADD R22, R189, 0x1, -R4 ;  /* 0x00000001bd167824 */ /* 0x000fe200078e0a04 */
[----:B------:R-:W-:Y:S01]  /*0c70*/  SEL R4, R28, RZ, !P0 ;  /* 0x000000ff1c047207 */ /* 0x000fe20004000000 */
[----:B------:R-:W-:Y:S01]  /*0c80*/  USHF.L.U32 UR22, UR6, 0x7, URZ ;  /* 0x0000000706167899 */ /* 0x000fe2000800063f */
[----:B------:R-:W-:Y:S01]  /*0c90*/  IADD3 R9, R20, UR23, RZ ;  /* 0x0000001714097c10 */ /* 0x000fe2000fffe0ff */
[----:B------:R-:W-:Y:S01]  /*0ca0*/  IMAD R7, R22, 0x20, R20 ;  /* 0x0000002016077824 */ /* 0x000fe200078e0214 */
[----:B------:R-:W-:Y:S01]  /*0cb0*/  IADD3 R23, P0, R10, R20, RZ ;  /* 0x000000140a177210 */ /* 0x000fe20007f1e0ff */
[----:B------:R-:W-:Y:S01]  /*0cc0*/  IMAD R5, R5, c[0x0][0x1c0], RZ ;  /* 0x0000700005057a24 */ /* 0x000fe200078e02ff */
[----:B------:R-:W-:Y:S01]  /*0cd0*/  USHF.R.S32.HI UR10, URZ, 0x1f, UR20 ;  /* 0x0000001f3f0a7899 */ /* 0x000fe20008011414 */
[----:B------:R-:W-:Y:S01]  /*0ce0*/  IMAD.SHL.U32 R16, R22, 0x8, RZ ;  /* 0x0000000816107824 */ /* 0x000fe200078e00ff */
[----:B------:R-:W-:Y:S01]  /*0cf0*/  IADD3 R7, R7, UR23, RZ ;  /* 0x0000001707077c10 */ /* 0x000fe2000fffe0ff */
[----:B------:R-:W-:Y:S01]  /*0d00*/  IMAD R5, R4, c[0x0][0x1c4], R5 ;  /* 0x0000710004057a24 */ /* 0x000fe200078e0205 */
[----:B------:R-:W-:Y:S01]  /*0d10*/  UIMAD.WIDE.U32 UR12, UR6, 0x40, URZ ;  /* 0x00000040060c78a5 */ /* 0x000fe2000f8e003f */
[----:B------:R-:W-:Y:S01]  /*0d20*/  LEA.HI R188, R190, R189, RZ, 0x5 ;  /* 0x000000bdbebc7211 */ /* 0x000fe200078f28ff */
[----:B------:R-:W-:Y:S01]  /*0d30*/  USHF.L.U32 UR9, UR7, 0x6, URZ ;  /* 0x0000000607097899 */ /* 0x000fe2000800063f */
[----:B------:R-:W-:Y:S01]  /*0d40*/  SHF.R.S32.HI R17, RZ, 0x1f, R16 ;  /* 0x0000001fff117819 */ /* 0x000fe20000011410 */
[----:B--2---:R-:W-:Y:S01]  /*0d50*/  IMAD.WIDE.U32 R2, R6, c[0x0][0x178], RZ ;  /* 0x00005e0006027a25 */ /* 0x004fe200078e00ff */
[----:B------:R-:W-:Y:S01]  /*0d60*/  IADD3 R21, R16, 0x40, RZ ;  /* 0x0000004010157810 */ /* 0x000fe20007ffe0ff */
[----:B------:R-:W-:Y:S01]  /*0d70*/  UIADD3 UR9, UR13, UR9, URZ ;  /* 0x000000090d097290 */ /* 0x000fe2000fffe03f */
[----:B------:R-:W-:Y:S01]  /*0d80*/  SHF.R.S32.HI R171, RZ, 0x5, R188 ;  /* 0x00000005ffab7819 */ /* 0x000fe200000114bc */
[----:B------:R-:W-:Y:S01]  /*0d90*/  IMAD.IADD R3, R3, 0x1, R0 ;  /* 0x0000000103037824 */ /* 0x000fe200078e0200 */
[----:B------:R-:W-:Y:S01]  /*0da0*/  UIMAD UR17, UR20, -0x80, UR8 ;  /* 0xffffff80141178a4 */ /* 0x000fe2000f8e0208 */
[----:B------:R-:W-:-:S02]  /*0db0*/  IMAD R0, R72, c[0x0][0x1b8], RZ ;  /* 0x00006e0048007a24 */ /* 0x000fc400078e02ff */
[----:B------:R-:W-:-:S04]  /*0dc0*/  IMAD.WIDE.U32 R2, R71, c[0x0][0x1b8], R2 ;  /* 0x00006e0047027a25 */ /* 0x000fc800078e0002 */
[----:B------:R-:W-:Y:S02]  /*0dd0*/  IMAD R0, R71, c[0x0][0x1bc], R0 ;  /* 0x00006f0047007a24 */ /* 0x000fe400078e0200 */
[----:B------:R-:W-:-:S04]  /*0de0*/  @P3 IMAD.HI.U32 R6, R7, c[0x0][0x2c8], RZ ;  /* 0x0000b20007063a27 */ /* 0x000fc800078e00ff */
[----:B------:R-:W-:Y:S02]  /*0df0*/  IMAD.IADD R3, R3, 0x1, R0 ;  /* 0x0000000103037824 */ /* 0x000fe400078e0200 */
[----:B------:R-:W-:Y:S01]  /*0e00*/  IMAD.MOV.U32 R0, RZ, RZ, R7 ;  /* 0x000000ffff007224 */ /* 0x000fe200078e0007 */
[----:B------:R-:W-:Y:S01]  /*0e10*/  @P3 SHF.R.U32.HI R0, RZ, c[0x0][0x2cc], R6 ;  /* 0x0000b300ff003a19 */ /* 0x000fe20000011606 */
[----:B------:R-:W-:Y:S01]  /*0e20*/  IMAD.WIDE.U32 R2, R4, c[0x0][0x1c0], R2 ;  /* 0x0000700004027a25 */ /* 0x000fe200078e0002 */
[----:B------:R-:W-:Y:S02]  /*0e30*/  IADD3 R6, -R20, UR8, RZ ;  /* 0x0000000814067c10 */ /* 0x000fe4000fffe1ff */
[----:B------:R-:W-:Y:S01]  /*0e40*/  SHF.R.S32.HI R4, RZ, 0x1f, R0 ;  /* 0x0000001fff047819 */ /* 0x000fe20000011400 */
[----:B------:R-:W-:Y:S02]  /*0e50*/  IMAD.IADD R3, R3, 0x1, R5 ;  /* 0x0000000103037824 */ /* 0x000fe400078e0205 */
[----:B------:R-:W-:-:S02]  /*0e60*/  IMAD.U32 R5, RZ, RZ, UR20 ;  /* 0x00000014ff057e24 */ /* 0x000fc4000f8e00ff */
[----:B------:R-:W-:Y:S02]  /*0e70*/  IMAD R4, R4, c[0x0][0x1b0], RZ ;  /* 0x00006c0004047a24 */ /* 0x000fe400078e02ff */
[----:B------:R-:W-:-:S04]  /*0e80*/  IMAD.WIDE.U32 R2, R0, c[0x0][0x1b0], R2 ;  /* 0x00006c0000027a25 */ /* 0x000fc800078e0002 */
[----:B------:R-:W-:Y:S01]  /*0e90*/  IMAD R8, R0, c[0x0][0x1b4], R4 ;  /* 0x00006d0000087a24 */ /* 0x000fe200078e0204 */
[----:B------:R-:W-:Y:S01]  /*0ea0*/  IADD3 R4, R9, 0x20, RZ ;  /* 0x0000002009047810 */ /* 0x000fe20007ffe0ff */
[----:B------:R-:W-:Y:S02]  /*0eb0*/  IMAD.MOV R0, RZ, RZ, -R0 ;  /* 0x000000ffff007224 */ /* 0x000fe400078e0a00 */
[----:B------:R-:W-:Y:S01]  /*0ec0*/  IMAD R19, R5, -0x80, R6 ;  /* 0xffffff8005137824 */ /* 0x000fe200078e0206 */
[----:B------:R-:W-:Y:S01]  /*0ed0*/  BAR.SYNC.DEFER_BLOCKING 0x0 ;  /* 0x0000000000007b1d */ /* 0x000fe20000010000 */
[----:B------:R-:W-:Y:S01]  /*0ee0*/  IMAD R0, R0, c[0x0][0x2c4], R7 ;  /* 0x0000b10000007a24 */ /* 0x000fe200078e0207 */
[----:B------:R-:W-:Y:S01]  /*0ef0*/  ISETP.GE.AND P5, PT, R4, UR4, PT ;  /* 0x0000000404007c0c */ /* 0x000fe2000bfa6270 */
[----:B------:R-:W-:Y:S01]  /*0f00*/  IMAD.IADD R3, R3, 0x1, R8 ;  /* 0x0000000103037824 */ /* 0x000fe200078e0208 */
[----:B------:R-:W-:Y:S01]  /*0f10*/  SHF.R.S32.HI R8, RZ, 0x1f, R10 ;  /* 0x0000001fff087819 */ /* 0x000fe2000001140a */
[----:B------:R-:W-:Y:S01]  /*0f20*/  IMAD.SHL.U32 R4, R20, 0x40, RZ ;  /* 0x0000004014047824 */ /* 0x000fe200078e00ff */
[----:B------:R-:W-:Y:S01]  /*0f30*/  SHF.R.S32.HI R5, RZ, 0x1f, R0 ;  /* 0x0000001fff057819 */ /* 0x000fe20000011400 */
[----:B------:R-:W-:Y:S01]  /*0f40*/  IMAD.WIDE.U32 R2, R0, c[0x0][0x1a8], R2 ;  /* 0x00006a0000027a25 */ /* 0x000fe200078e0002 */
[----:B------:R-:W-:-:S02]  /*0f50*/  LEA.HI.X.SX32 R70, R20, R8, 0x1, P0 ;  /* 0x0000000814467211 */ /* 0x000fc400000f0eff */
[----:B------:R-:W-:Y:S01]  /*0f60*/  LOP3.LUT R4, R4, 0x1c0, RZ, 0xc0, !PT ;  /* 0x000001c004047812 */ /* 0x000fe200078ec0ff */
[----:B------:R-:W-:Y:S01]  /*0f70*/  IMAD R5, R5, c[0x0][0x1a8], RZ ;  /* 0x00006a0005057a24 */ /* 0x000fe200078e02ff */
[----:B------:R-:W-:Y:S02]  /*0f80*/  LEA R18, P0, R2, c[0x0][0x160], 0x1 ;  /* 0x0000580002127a11 */ /* 0x000fe400078008ff */
[----:B------:R-:W-:Y:S01]  /*0f90*/  IADD3 R7, R9, 0x40, RZ ;  /* 0x0000004009077810 */ /* 0x000fe20007ffe0ff */
[----:B------:R-:W-:Y:S01]  /*0fa0*/  IMAD R6, R0, c[0x0][0x1ac], R5 ;  /* 0x00006b0000067a24 */ /* 0x000fe200078e0205 */
[----:B------:R-:W-:Y:S01]  /*0fb0*/  LOP3.LUT R5, R4, 0x38, R16, 0xf8, !PT ;  /* 0x0000003804057812 */ /* 0x000fe200078ef810 */
[----:B------:R-:W1:Y:S01]  /*0fc0*/  SHFL.IDX PT, R8, R18, RZ, 0x181f ;  /* 0x00181fff12087589 */ /* 0x000e6200000e0000 */
[----:B------:R-:W-:Y:S01]  /*0fd0*/  SHF.R.U32.HI R4, RZ, 0x3, R4 ;  /* 0x00000003ff047819 */ /* 0x000fe20000011604 */
[----:B------:R-:W-:Y:S01]  /*0fe0*/  IMAD.IADD R0, R3, 0x1, R6 ;  /* 0x0000000103007824 */ /* 0x000fe200078e0206 */
[----:B------:R-:W-:Y:S01]  /*0ff0*/  ISETP.GE.AND P4, PT, R7, UR4, PT ;  /* 0x0000000407007c0c */ /* 0x000fe2000bf86270 */
[----:B------:R-:W-:Y:S01]  /*1000*/  IMAD R3, R70, c[0x0][0x1e0], RZ ;  /* 0x0000780046037a24 */ /* 0x000fe200078e02ff */
[----:B------:R-:W-:-:S02]  /*1010*/  LOP3.LUT R7, R5, R4, RZ, 0x3c, !PT ;  /* 0x0000000405077212 */ /* 0x000fc400078e3cff */
[----:B------:R-:W-:Y:S01]  /*1020*/  LEA.HI.X R12, R2, c[0x0][0x164], R0, 0x1, P0 ;  /* 0x00005900020c7a11 */ /* 0x000fe200000f0c00 */
[----:B------:R-:W-:Y:S01]  /*1030*/  IMAD R4, R23, c[0x0][0x1e4], R3 ;  /* 0x0000790017047a24 */ /* 0x000fe200078e0203 */
[----:B------:R-:W-:Y:S01]  /*1040*/  ISETP.GE.AND P0, PT, R9, UR4, PT ;  /* 0x0000000409007c0c */ /* 0x000fe2000bf06270 */
[----:B------:R-:W-:Y:S01]  /*1050*/  IMAD.WIDE.U32 R2, R23, c[0x0][0x1e0], R16 ;  /* 0x0000780017027a25 */ /* 0x000fe200078e0010 */
[----:B------:R-:W-:Y:S02]  /*1060*/  IADD3 R0, R9, 0x60, RZ ;  /* 0x0000006009007810 */ /* 0x000fe40007ffe0ff */
[----:B------:R-:W2:Y:S01]  /*1070*/  SHFL.IDX PT, R9, R12, RZ, 0x181f ;  /* 0x00181fff0c097589 */ /* 0x000ea200000e0000 */
[----:B------:R-:W-:Y:S01]  /*1080*/  LEA.HI R6, R190, R189, RZ, 0x6 ;  /* 0x000000bdbe067211 */ /* 0x000fe200078f30ff */
[----:B------:R-:W-:Y:S01]  /*1090*/  IMAD.IADD R5, R3, 0x1, R4 ;  /* 0x0000000103057824 */ /* 0x000fe200078e0204 */
[----:B------:R-:W-:Y:S01]  /*10a0*/  ISETP.GE.AND P2, PT, R0, UR4, PT ;  /* 0x0000000400007c0c */ /* 0x000fe2000bf46270 */
[----:B------:R-:W-:Y:S01]  /*10b0*/  IMAD.MOV.U32 R4, RZ, RZ, R2 ;  /* 0x000000ffff047224 */ /* 0x000fe200078e0002 */
[----:B------:R-:W-:Y:S01]  /*10c0*/  UIMAD UR4, UR21, UR20, URZ ;  /* 0x00000014150472a4 */ /* 0x000fe2000f8e023f */
[----:B------:R-:W-:-:S02]  /*10d0*/  IMAD R0, R72, c[0x0][0x1e8], RZ ;  /* 0x00007a0048007a24 */ /* 0x000fc400078e02ff */
[----:B------:R-:W-:Y:S01]  /*10e0*/  IMAD.SHL.U32 R6, R6, 0x8, RZ ;  /* 0x0000000806067824 */ /* 0x000fe200078e00ff */
[----:B------:R-:W-:Y:S01]  /*10f0*/  UIMAD UR4, UR10, UR22, UR4 ;  /* 0x000000160a0472a4 */ /* 0x000fe2000f8e0204 */
[----:B------:R-:W-:-:S03]  /*1100*/  IMAD R0, R71, c[0x0][0x1ec], R0 ;  /* 0x00007b0047007a24 */ /* 0x000fc600078e0200 */
[----:B------:R-:W-:Y:S02]  /*1110*/  LOP3.LUT R243, R7, 0xfffffe00, R6, 0xf8, !PT ;  /* 0xfffffe0007f37812 */ /* 0x000fe400078ef806 */
[----:B------:R-:W-:Y:S03]  /*1120*/  SHFL.IDX PT, R6, R18, 0x1, 0x181f ;  /* 0x00381f0012067f89 */ /* 0x000fe600000e0000 */
[----:B------:R-:W-:Y:S01]  /*1130*/  IMAD.SHL.U32 R243, R243, 0x2, RZ ;  /* 0x00000002f3f37824 */ /* 0x000fe200078e00ff */
[----:B------:R-:W4:Y:S01]  /*1140*/  SHFL.IDX PT, R7, R12, 0x1, 0x181f ;  /* 0x00381f000c077f89 */ /* 0x000f2200000e0000 */
[--C-:B---3--:R-:W-:Y:S01]  /*1150*/  @P1 SHF.R.S32.HI R3, RZ, 0x1f, R13.reuse ;  /* 0x0000001fff031819 */ /* 0x108fe2000001140d */
[----:B------:R-:W-:Y:S01]  /*1160*/  @P1 IMAD.MOV.U32 R2, RZ, RZ, R13 ;  /* 0x000000ffff021224 */ /* 0x000fe200078e000d */
[----:B------:R-:W-:Y:S01]  /*1170*/  @!P0 SHF.R.S32.HI R13, RZ, 0x1f, R21 ;  /* 0x0000001fff0d8819 */ /* 0x000fe20000011415 */
[----:B------:R-:W-:-:S02]  /*1180*/  @!P1 IMAD.MOV.U32 R2, RZ, RZ, R28 ;  /* 0x000000ffff029224 */ /* 0x000fc400078e001c */
[----:B------:R-:W-:Y:S01]  /*1190*/  @!P1 IMAD.MOV.U32 R3, RZ, RZ, R11 ;  /* 0x000000ffff039224 */ /* 0x000fe200078e000b */
[----:B------:R-:W-:Y:S01]  /*11a0*/  ISETP.GE.AND P1, PT, R16, c[0x0][0x198], PT ;  /* 0x0000660010007a0c */ /* 0x000fe20003f26270 */
[----:B------:R-:W-:Y:S01]  /*11b0*/  IMAD.WIDE.U32 R10, R71, c[0x0][0x1e8], R4 ;  /* 0x00007a00470a7a25 */ /* 0x000fe200078e0004 */
[----:B------:R-:W-:Y:S02]  /*11c0*/  SEL R68, R2, RZ, !P6 ;  /* 0x000000ff02447207 */ /* 0x000fe40007000000 */
[----:B------:R-:W-:Y:S01]  /*11d0*/  SEL R69, R3, RZ, !P6 ;  /* 0x000000ff03457207 */ /* 0x000fe20007000000 */
[----:B------:R-:W-:Y:S01]  /*11e0*/  IMAD.IADD R11, R11, 0x1, R0 ;  /* 0x000000010b0b7824 */ /* 0x000fe200078e0200 */
[----:B------:R-:W-:Y:S01]  /*11f0*/  @!P5 SHF.R.S32.HI R5, RZ, 0x1f, R21 ;  /* 0x0000001fff05d819 */ /* 0x000fe20000011415 */
[----:B------:R-:W3:Y:S01]  /*1200*/  SHFL.IDX PT, R2, R18, 0x2, 0x181f ;  /* 0x00581f0012027f89 */ /* 0x000ee200000e0000 */
[----:B-1----:R-:W-:Y:S01]  /*1210*/  @!P0 LEA R4, P6, R16, R8, 0x1 ;  /* 0x0000000810048211 */ /* 0x002fe200078c08ff */
[----:B------:R-:W-:Y:S01]  /*1220*/  IMAD.WIDE.U32 R24, R68, c[0x0][0x1f0], R10 ;  /* 0x00007c0044187a25 */ /* 0x000fe200078e000a */
[-C--:B------:R-:W-:Y:S01]  /*1230*/  @!P5 LEA.HI R0, R5, R21.reuse, RZ, 0x3 ;  /* 0x000000150500d211 */ /* 0x080fe200078f18ff */
[----:B------:R-:W1:Y:S01]  /*1240*/  SHFL.IDX PT, R3, R12, 0x2, 0x181f ;  /* 0x00581f000c037f89 */ /* 0x000e6200000e0000 */
[----:B------:R-:W-:Y:S01]  /*1250*/  @!P0 LEA.HI R13, R13, R21, RZ, 0x3 ;  /* 0x000000150d0d8211 */ /* 0x000fe200078f18ff */
[----:B------:R-:W-:Y:S01]  /*1260*/  IMAD.MOV.U32 R168, RZ, RZ, R24 ;  /* 0x000000ffffa87224 */ /* 0x000fe200078e0018 */
[----:B--2---:R-:W-:Y:S01]  /*1270*/  @!P0 LEA.HI.X R5, R16, R9, R17, 0x1, P6 ;  /* 0x0000000910058211 */ /* 0x004fe200030f0c11 */
[----:B------:R-:W-:Y:S01]  /*1280*/  STL.64 [R1+0x40], R24 ;  /* 0x0000401801007387 */ /* 0x000fe20000100a00 */
[----:B------:R-:W-:-:S02]  /*1290*/  ISETP.GE.AND P6, PT, R21, c[0x0][0x198], PT ;  /* 0x0000660015007a0c */ /* 0x000fc40003fc6270 */
[----:B------:R-:W-:Y:S01]  /*12a0*/  @!P0 LOP3.LUT R13, R13, 0xfffffff8, RZ, 0xc0, !PT ;  /* 0xfffffff80d0d8812 */ /* 0x000fe200078ec0ff */
[----:B------:R3:W-:Y:S01]  /*12b0*/  @!P0 LDGSTS.E.BYPASS.LTC128B.128 [R243+0x100], [R4.64], !P1 ;  /* 0x0010000004f38fae */ /* 0x0007e2000c901d52 */
[----:B------:R-:W-:Y:S02]  /*12c0*/  @!P5 LOP3.LUT R14, R0, 0xfffffff8, RZ, 0xc0, !PT ;  /* 0xfffffff8000ed812 */ /* 0x000fe400078ec0ff */
[----:B------:R-:W-:Y:S01]  /*12d0*/  @!P4 SHF.R.S32.HI R0, RZ, 0x1f, R21 ;  /* 0x0000001fff00c819 */ /* 0x000fe20000011415 */
[----:B------:R-:W-:-:S03]  /*12e0*/  @!P0 IMAD.WIDE R8, R13, 0x2, R8 ;  /* 0x000000020d088825 */ /* 0x000fc600078e0208 */
[----:B------:R-:W-:Y:S01]  /*12f0*/  @!P4 LEA.HI R0, R0, R21, RZ, 0x3 ;  /* 0x000000150000c211 */ /* 0x000fe200078f18ff */
[----:B----4-:R-:W-:Y:S02]  /*1300*/  @!P5 IMAD.WIDE R14, R14, 0x2, R6 ;  /* 0x000000020e0ed825 */ /* 0x010fe400078e0206 */
[----:B------:R2:W-:Y:S01]  /*1310*/  @!P0 LDGSTS.E.BYPASS.LTC128B.128 [R243+0x4100], [R8.64], !P6 ;  /* 0x0410000008f38fae */ /* 0x0005e2000f101d52 */
[----:B------:R-:W-:Y:S02]  /*1320*/  @!P5 LEA R6, P0, R16, R6, 0x1 ;  /* 0x000000061006d211 */ /* 0x000fe400078008ff */
[----:B------:R-:W-:Y:S01]  /*1330*/  @!P4 LOP3.LUT R13, R0, 0xfffffff8, RZ, 0xc0, !PT ;  /* 0xfffffff8000dc812 */ /* 0x000fe200078ec0ff */
[----:B------:R-:W-:Y:S01]  /*1340*/  IMAD R0, R69, c[0x0][0x1f0], RZ ;  /* 0x00007c0045007a24 */ /* 0x000fe200078e02ff */
[----:B------:R-:W-:-:S05]  /*1350*/  @!P5 LEA.HI.X R7, R16, R7, R17, 0x1, P0 ;  /* 0x000000071007d211 */ /* 0x000fca00000f0c11 */
[----:B------:R4:W-:Y:S04]  /*1360*/  @!P5 LDGSTS.E.BYPASS.LTC128B.128 [R243+0x1100], [R6.64], !P1 ;  /* 0x0110000006f3dfae */ /* 0x0009e8000c901d52 */
[----:B------:R5:W-:Y:S01]  /*1370*/  @!P5 LDGSTS.E.BYPASS.LTC128B.128 [R243+0x5100], [R14.64], !P6 ;  /* 0x051000000ef3dfae */ /* 0x000be2000f101d52 */
[C---:B------:R-:W-:Y:S02]  /*1380*/  ISETP.GE.AND P5, PT, R16.reuse, c[0x0][0x1d4], PT ;  /* 0x0000750010007a0c */ /* 0x040fe40003fa6270 */
[----:B---3--:R-:W-:-:S04]  /*1390*/  @!P4 LEA R4, P0, R16, R2, 0x1 ;  /* 0x000000021004c211 */ /* 0x008fc800078008ff */
[----:B-1----:R-:W-:Y:S02]  /*13a0*/  @!P4 LEA.HI.X R5, R16, R3, R17, 0x1, P0 ;  /* 0x000000031005c211 */ /* 0x002fe400000f0c11 */
[----:B------:R-:W-:-:S03]  /*13b0*/  ISETP.GE.AND P0, PT, R19, 0x1, PT ;  /* 0x000000011300780c */ /* 0x000fc60003f06270 */
[----:B------:R1:W-:Y:S04]  /*13c0*/  @!P4 LDGSTS.E.BYPASS.LTC128B.128 [R243+0x2100], [R4.64], !P1 ;  /* 0x0210000004f3cfae */ /* 0x0003e8000c901d52 */
[----:B--2---:R-:W1:Y:S04]  /*13d0*/  SHFL.IDX PT, R8, R18, 0x3, 0x181f ;  /* 0x00781f0012087f89 */ /* 0x004e6800000e0000 */
[----:B------:R2:W3:Y:S01]  /*13e0*/  SHFL.IDX PT, R9, R12, 0x3, 0x181f ;  /* 0x00781f000c097f89 */ /* 0x0004e200000e0000 */
[----:B----4-:R-:W-:Y:S01]  /*13f0*/  LEA.HI R6, R190, R189, RZ, 0x4 ;  /* 0x000000bdbe067211 */ /* 0x010fe200078f20ff */
[----:B------:R-:W-:-:S02]  /*1400*/  IMAD.U32 R7, RZ, RZ, UR6 ;  /* 0x00000006ff077e24 */ /* 0x000fc4000f8e00ff */
[----:B--2---:R-:W-:-:S04]  /*1410*/  @!P4 IMAD.WIDE R12, R13, 0x2, R2 ;  /* 0x000000020d0cc825 */ /* 0x004fc800078e0202 */
[----:B------:R-:W-:Y:S01]  /*1420*/  IMAD R2, R68, c[0x0][0x1f4], R0 ;  /* 0x00007d0044027a24 */ /* 0x000fe200078e0200 */
[----:B------:R2:W-:Y:S01]  /*1430*/  @!P4 LDGSTS.E.BYPASS.LTC128B.128 [R243+0x6100], [R12.64], !P6 ;  /* 0x061000000cf3cfae */ /* 0x0005e2000f101d52 */
[----:B------:R-:W-:Y:S01]  /*1440*/  @!P2 SHF.R.S32.HI R0, RZ, 0x1f, R21 ;  /* 0x0000001fff00a819 */ /* 0x000fe20000011415 */
[----:B------:R-:W-:Y:S01]  /*1450*/  IMAD.U32 R3, RZ, RZ, UR20 ;  /* 0x00000014ff037e24 */ /* 0x000fe2000f8e00ff */
[----:B-1----:R-:W-:Y:S01]  /*1460*/  @!P2 LEA R4, P4, R16, R8, 0x1 ;  /* 0x000000081004a211 */ /* 0x002fe200078808ff */
[----:B------:R-:W-:Y:S01]  /*1470*/  IMAD.IADD R169, R25, 0x1, R2 ;  /* 0x0000000119a97824 */ /* 0x000fe200078e0202 */
[----:B------:R-:W-:Y:S02]  /*1480*/  @!P2 LEA.HI R0, R0, R21, RZ, 0x3 ;  /* 0x000000150000a211 */ /* 0x000fe400078f18ff */
[----:B---3--:R-:W-:Y:S01]  /*1490*/  @!P2 LEA.HI.X R5, R16, R9, R17, 0x1, P4 ;  /* 0x000000091005a211 */ /* 0x008fe200020f0c11 */
[----:B------:R-:W-:Y:S01]  /*14a0*/  IMAD.WIDE.U32 R2, R3, UR22, R168 ;  /* 0x0000001603027c25 */ /* 0x000fe2000f8e00a8 */
[----:B------:R-:W-:Y:S01]  /*14b0*/  ISETP.GE.AND P4, PT, R21, c[0x0][0x1d4], PT ;  /* 0x0000750015007a0c */ /* 0x000fe20003f86270 */
[----:B------:R-:W-:Y:S01]  /*14c0*/  STL.64 [R1+0x30], R168 ;  /* 0x000030a801007387 */ /* 0x000fe20000100a00 */
[----:B------:R-:W-:-:S02]  /*14d0*/  @!P2 LOP3.LUT R0, R0, 0xfffffff8, RZ, 0xc0, !PT ;  /* 0xfffffff80000a812 */ /* 0x000fc400078ec0ff */
[----:B------:R-:W-:Y:S01]  /*14e0*/  IADD3 R3, R3, UR4, RZ ;  /* 0x0000000403037c10 */ /* 0x000fe2000fffe0ff */
[----:B------:R1:W-:Y:S02]  /*14f0*/  @!P2 LDGSTS.E.BYPASS.LTC128B.128 [R243+0x3100], [R4.64], !P1 ;  /* 0x0310000004f3afae */ /* 0x0003e4000c901d52 */
[----:B------:R-:W-:Y:S01]  /*1500*/  @!P2 IMAD.WIDE R8, R0, 0x2, R8 ;  /* 0x000000020008a825 */ /* 0x000fe200078e0208 */
[----:B------:R-:W-:-:S04]  /*1510*/  LOP3.LUT R0, R6, 0xfffffff0, RZ, 0xc0, !PT ;  /* 0xfffffff006007812 */ /* 0x000fc800078ec0ff */
[----:B------:R3:W-:Y:S01]  /*1520*/  @!P2 LDGSTS.E.BYPASS.LTC128B.128 [R243+0x7100], [R8.64], !P6 ;  /* 0x0710000008f3afae */ /* 0x0007e2000f101d52 */
[----:B------:R-:W-:Y:S01]  /*1530*/  ISETP.GE.AND P6, PT, R19, 0x21, PT ;  /* 0x000000211300780c */ /* 0x000fe20003fc6270 */
[----:B------:R-:W-:Y:S01]  /*1540*/  IMAD.IADD R0, R189, 0x1, -R0 ;  /* 0x00000001bd007824 */ /* 0x000fe200078e0a00 */
[----:B------:R-:W-:Y:S01]  /*1550*/  ISETP.GE.AND P2, PT, R19, 0x41, PT ;  /* 0x000000411300780c */ /* 0x000fe20003f46270 */
[----:B------:R-:W0:Y:S03]  /*1560*/  LDGDEPBAR ;  /* 0x00000000000079af */ /* 0x000e260000000000 */
[----:B------:R-:W-:-:S04]  /*1570*/  SHF.R.S32.HI R11, RZ, 0x1f, R0 ;  /* 0x0000001fff0b7819 */ /* 0x000fc80000011400 */
[----:B------:R-:W-:Y:S02]  /*1580*/  LEA.HI R11, R11, R0, RZ, 0x3 ;  /* 0x000000000b0b7211 */ /* 0x000fe400078f18ff */
[----:B-1----:R-:W-:-:S04]  /*1590*/  @P0 LEA R4, P1, R2, c[0x0][0x1c8], 0x1 ;  /* 0x0000720002040a11 */ /* 0x002fc800078208ff */
[----:B------:R-:W-:Y:S02]  /*15a0*/  @P0 LEA.HI.X R5, R2, c[0x0][0x1cc], R3, 0x1, P1 ;  /* 0x0000730002050a11 */ /* 0x000fe400008f0c03 */
[----:B------:R-:W-:Y:S01]  /*15b0*/  ISETP.GE.AND P1, PT, R19, 0x61, PT ;  /* 0x000000611300780c */ /* 0x000fe20003f26270 */
[----:B---3--:R-:W-:Y:S02]  /*15c0*/  IMAD.U32 R9, RZ, RZ, UR6 ;  /* 0x00000006ff097e24 */ /* 0x008fe4000f8e00ff */
[----:B------:R1:W-:Y:S01]  /*15d0*/  @P0 LDGSTS.E.BYPASS.LTC128B.128 [R243+0x8100], [R4.64], !P5 ;  /* 0x0810000004f30fae */ /* 0x0003e2000e901d52 */
[----:B------:R-:W-:-:S03]  /*15e0*/  IMAD.U32 R8, RZ, RZ, UR7 ;  /* 0x00000007ff087e24 */ /* 0x000fc6000f8e00ff */
[----:B------:R1:W-:Y:S06]  /*15f0*/  @P0 LDGSTS.E.BYPASS.LTC128B.128 [R243+0xc100], [R4.64+0x80], !P4 ;  /* 0x0c10008004f30fae */ /* 0x0003ec000e101d52 */
[----:B------:R-:W-:-:S05]  /*1600*/  VOTEU.ANY UP0, P1 ;  /* 0x00000000003f7886 */ /* 0x000fca0000800100 */
[----:B------:R-:W-:Y:S01]  /*1610*/  @UP0 UIMAD UR4, UR7, 0x60, URZ ;  /* 0x00000060070408a4 */ /* 0x000fe2000f8e023f */
[----:B-1----:R-:W-:-:S04]  /*1620*/  SHF.R.S32.HI R4, RZ, 0x4, R6 ;  /* 0x00000004ff047819 */ /* 0x002fc80000011406 */
[----:B------:R-:W-:-:S04]  /*1630*/  LEA.HI R5, R6, R4, RZ, 0x1 ;  /* 0x0000000406057211 */ /* 0x000fc800078f08ff */
[----:B------:R-:W-:Y:S02]  /*1640*/  LOP3.LUT R6, R5, 0xfffffffe, RZ, 0xc0, !PT ;  /* 0xfffffffe05067812 */ /* 0x000fe400078ec0ff */
[----:B------:R-:W-:-:S03]  /*1650*/  @P6 LEA R5, P0, R7, R2, 0x5 ;  /* 0x0000000207056211 */ /* 0x000fc600078028ff */
[----:B--2---:R-:W-:Y:S01]  /*1660*/  IMAD.IADD R13, R4, 0x1, -R6 ;  /* 0x00000001040d7824 */ /* 0x004fe200078e0a06 */
[----:B------:R-:W-:Y:S02]  /*1670*/  LOP3.LUT R6, R11, 0xfffffff8, RZ, 0xc0, !PT ;  /* 0xfffffff80b067812 */ /* 0x000fe400078ec0ff */
[----:B------:R-:W-:Y:S01]  /*1680*/  @P6 LEA.HI.X R4, R9, R3, R8, 0x5, P0 ;  /* 0x0000000309046211 */ /* 0x000fe200000f2c08 */
[----:B------:R-:W-:Y:S01]  /*1690*/  IMAD.SHL.U32 R10, R13, 0x8, RZ ;  /* 0x000000080d0a7824 */ /* 0x000fe200078e00ff */
[----:B------:R-:W-:Y:S01]  /*16a0*/  @P6 LEA R8, P0, R5, c[0x0][0x1c8], 0x1 ;  /* 0x0000720005086a11 */ /* 0x000fe200078008ff */
[----:B------:R-:W-:-:S03]  /*16b0*/  IMAD.IADD R12, R0, 0x1, -R6 ;  /* 0x00000001000c7824 */ /* 0x000fc600078e0a06 */
[----:B------:R-:W-:Y:S01]  /*16c0*/  @P6 LEA.HI.X R9, R5, c[0x0][0x1cc], R4, 0x1, P0 ;  /* 0x0000730005096a11 */ /* 0x000fe200000f0c04 */
[----:B------:R-:W-:Y:S01]  /*16d0*/  IMAD.SHL.U32 R0, R12, 0x40, RZ ;  /* 0x000000400c007824 */ /* 0x000fe200078e00ff */
[----:B------:R-:W-:Y:S01]  /*16e0*/  @P2 IADD3 R4, P0, R2, UR12, RZ ;  /* 0x0000000c02042c10 */ /* 0x000fe2000ff1e0ff */
[----:B------:R-:W-:Y:S02]  /*16f0*/  IMAD.U32 R5, RZ, RZ, UR6 ;  /* 0x00000006ff057e24 */ /* 0x000fe4000f8e00ff */
[----:B------:R1:W-:Y:S01]  /*1700*/  @P6 LDGSTS.E.BYPASS.LTC128B.128 [R243+0x9100], [R8.64], !P5 ;  /* 0x0910000008f36fae */ /* 0x0003e2000e901d52 */
[----:B------:R-:W-:Y:S01]  /*1710*/  @P2 IADD3.X R7, R3, UR9, RZ, P0, !PT ;  /* 0x0000000903072c10 */ /* 0x000fe200087fe4ff */
[----:B------:R-:W-:Y:S01]  /*1720*/  @P1 IMAD.WIDE.U32 R2, R5, 0x60, R2 ;  /* 0x0000006005021825 */ /* 0x000fe200078e0002 */
[----:B------:R-:W-:Y:S01]  /*1730*/  @P2 LEA R6, P0, R4, c[0x0][0x1c8], 0x1 ;  /* 0x0000720004062a11 */ /* 0x000fe200078008ff */
[----:B------:R1:W-:Y:S01]  /*1740*/  @P6 LDGSTS.E.BYPASS.LTC128B.128 [R243+0xd100], [R8.64+0x80], !P4 ;  /* 0x0d10008008f36fae */ /* 0x0003e2000e101d52 */
[----:B------:R-:W-:-:S02]  /*1750*/  LOP3.LUT R0, R0, 0x1c0, RZ, 0xc0, !PT ;  /* 0x000001c000007812 */ /* 0x000fc400078ec0ff */
[----:B------:R-:W-:Y:S02]  /*1760*/  @P2 LEA.HI.X R7, R4, c[0x0][0x1cc], R7, 0x1, P0 ;  /* 0x0000730004072a11 */ /* 0x000fe400000f0c07 */
[----:B------:R-:W-:Y:S02]  /*1770*/  LOP3.LUT R10, R0, 0x8, R10, 0xf8, !PT ;  /* 0x00000008000a7812 */ /* 0x000fe400078ef80a */
[----:B------:R-:W-:Y:S01]  /*1780*/  SHF.R.U32.HI R5, RZ, 0x3, R0 ;  /* 0x00000003ff057819 */ /* 0x000fe20000011600 */
[----:B------:R2:W-:Y:S01]  /*1790*/  @P2 LDGSTS.E.BYPASS.LTC128B.128 [R243+0xa100], [R6.64], !P5 ;  /* 0x0a10000006f32fae */ /* 0x0005e2000e901d52 */
[----:B------:R-:W-:Y:S01]  /*17a0*/  @P1 IADD3 R0, R3, UR4, RZ ;  /* 0x0000000403001c10 */ /* 0x000fe2000fffe0ff */
[----:B------:R-:W-:Y:S01]  /*17b0*/  IMAD.SHL.U32 R3, R11, 0x40, RZ ;  /* 0x000000400b037824 */ /* 0x000fe200078e00ff */
[----:B------:R-:W-:Y:S01]  /*17c0*/  @P1 LEA R4, P0, R2, c[0x0][0x1c8], 0x1 ;  /* 0x0000720002041a11 */ /* 0x000fe200078008ff */
[----:B------:R2:W-:Y:S01]  /*17d0*/  @P2 LDGSTS.E.BYPASS.LTC128B.128 [R243+0xe100], [R6.64+0x80], !P4 ;  /* 0x0e10008006f32fae */ /* 0x0005e2000e101d52 */
[----:B------:R-:W-:Y:S01]  /*17e0*/  LOP3.LUT R10, R10, R5, RZ, 0x3c, !PT ;  /* 0x000000050a0a7212 */ /* 0x000fe200078e3cff */
[----:B------:R-:W-:Y:S01]  /*17f0*/  ULDC.64 UR4, c[0x0][0x208] ;  /* 0x0000820000047ab9 */ /* 0x000fe20000000a00 */
[----:B------:R-:W-:Y:S01]  /*1800*/  @P1 LEA.HI.X R5, R2, c[0x0][0x1cc], R0, 0x1, P0 ;  /* 0x0000730002051a11 */ /* 0x000fe200000f0c00 */
[----:B------:R-:W-:Y:S01]  /*1810*/  IMAD.SHL.U32 R0, R22, 0x40, RZ ;  /* 0x0000004016007824 */ /* 0x000fe200078e00ff */
[----:B------:R-:W-:Y:S01]  /*1820*/  LOP3.LUT R3, R10, 0xfffffe00, R3, 0xf8, !PT ;  /* 0xfffffe000a037812 */ /* 0x000fe200078ef803 */
[----:B------:R-:W-:Y:S01]  /*1830*/  IMAD.SHL.U32 R2, R20, 0x8, RZ ;  /* 0x0000000814027824 */ /* 0x000fe200078e00ff */
[----:B------:R-:W-:Y:S01]  /*1840*/  UIMAD UR10, UR10, UR4, URZ ;  /* 0x000000040a0a72a4 */ /* 0x000fe2000f8e023f */
[----:B------:R3:W-:Y:S01]  /*1850*/  @P1 LDGSTS.E.BYPASS.LTC128B.128 [R243+0xb100], [R4.64], !P5 ;  /* 0x0b10000004f31fae */ /* 0x0007e2000e901d52 */
[----:B------:R-:W-:Y:S01]  /*1860*/  LOP3.LUT R0, R0, 0x1c0, RZ, 0xc0, !PT ;  /* 0x000001c000007812 */ /* 0x000fe200078ec0ff */
[----:B------:R-:W-:Y:S01]  /*1870*/  IMAD R180, R171, 0x400, R3 ;  /* 0x00000400abb47824 */ /* 0x000fe200078e0203 */
[----:B------:R-:W-:Y:S01]  /*1880*/  UIMAD.WIDE.U32 UR14, UR20, UR4, URZ ;  /* 0x00000004140e72a5 */ /* 0x000fe2000f8e003f */
[----:B------:R3:W-:Y:S01]  /*1890*/  @P1 LDGSTS.E.BYPASS.LTC128B.128 [R243+0xf100], [R4.64+0x80], !P4 ;  /* 0x0f10008004f31fae */ /* 0x0007e2000e101d52 */
[----:B------:R-:W-:Y:S01]  /*18a0*/  LOP3.LUT R2, R0, 0x8, R2, 0xf8, !PT ;  /* 0x0000000800027812 */ /* 0x000fe200078ef802 */
[----:B------:R-:W-:Y:S01]  /*18b0*/  UIMAD UR10, UR20, UR5, UR10 ;  /* 0x00000005140a72a4 */ /* 0x000fe2000f8e020a */
[----:B------:R-:W-:Y:S01]  /*18c0*/  SHF.R.U32.HI R0, RZ, 0x3, R0 ;  /* 0x00000003ff007819 */ /* 0x000fe20000011600 */
[----:B------:R-:W0:Y:S01]  /*18d0*/  LDGDEPBAR ;  /* 0x00000000000079af */ /* 0x000e220000000000 */
[----:B------:R-:W-:Y:S01]  /*18e0*/  R2P PR, R12, 0x6 ;  /* 0x000000060c007804 */ /* 0x000fe20000000000 */
[----:B------:R-:W-:Y:S01]  /*18f0*/  UIADD3 UR10, UR15, UR10, URZ ;  /* 0x0000000a0f0a7290 */ /* 0x000fe2000fffe03f */
[----:B------:R-:W-:Y:S01]  /*1900*/  LOP3.LUT R0, R2, R0, RZ, 0x3c, !PT ;  /* 0x0000000002007212 */ /* 0x000fe200078e3cff */
[----:B------:R-:W-:Y:S01]  /*1910*/  IMAD.MOV.U32 R2, RZ, RZ, 0x20 ;  /* 0x00000020ff027424 */ /* 0x000fe200078e00ff */
[C---:B------:R-:W-:Y:S01]  /*1920*/  LEA R192, R180.reuse, 0x100, 0x1 ;  /* 0x00000100b4c07811 */ /* 0x040fe200078e08ff */
[----:B------:R-:W-:Y:S01]  /*1930*/  IMAD.SHL.U32 R180, R180, 0x2, RZ ;  /* 0x00000002b4b47824 */ /* 0x000fe200078e00ff */
[----:B------:R-:W-:Y:S01]  /*1940*/  LOP3.LUT P0, RZ, R22, 0x2, RZ, 0xc0, !PT ;  /* 0x0000000216ff7812 */ /* 0x000fe2000780c0ff */
[----:B------:R-:W-:Y:S01]  /*1950*/  IMAD R0, R13, 0x200, R0 ;  /* 0x000002000d007824 */ /* 0x000fe200078e0200 */
[----:B------:R-:W-:Y:S01]  /*1960*/  SEL R2, R2, 0xffffffe0, !P2 ;  /* 0xffffffe002027807 */ /* 0x000fe20005000000 */
[----:B--2---:R-:W-:-:S04]  /*1970*/  IMAD.WIDE.U32 R6, R23, c[0x0][0x208], R16 ;  /* 0x0000820017067a25 */ /* 0x004fc800078e0010 */
[----:B------:R-:W-:-:S05]  /*1980*/  IMAD.SHL.U32 R220, R0, 0x2, RZ ;  /* 0x0000000200dc7824 */ /* 0x000fca00078e00ff */
[C---:B------:R-:W-:Y:S02]  /*1990*/  IADD3 R0, R220.reuse, 0x8100, RZ ;  /* 0x00008100dc007810 */ /* 0x040fe40007ffe0ff */
[----:B------:R-:W-:Y:S01]  /*19a0*/  IADD3 R227, R220, 0x8120, RZ ;  /* 0x00008120dce37810 */ /* 0x000fe20007ffe0ff */
[----:B---3--:R-:W-:Y:S01]  /*19b0*/  IMAD.MOV.U32 R4, RZ, RZ, 0x10 ;  /* 0x00000010ff047424 */ /* 0x008fe200078e00ff */
[----:B------:R-:W-:-:S04]  /*19c0*/  DEPBAR.LE SB0, 0x1 ;  /* 0x000080400000791a */ /* 0x000fc80000000000 */
[----:B------:R-:W-:Y:S01]  /*19d0*/  BAR.SYNC.DEFER_BLOCKING 0x0 ;  /* 0x0000000000007b1d */ /* 0x000fe20000010000 */
[----:B------:R-:W-:Y:S01]  /*19e0*/  SEL R4, R4, 0xfffffff0, !P1 ;  /* 0xfffffff004047807 */ /* 0x000fe20004800000 */
[----:B------:R-:W-:Y:S01]  /*19f0*/  IMAD.U32 R5, RZ, RZ, UR10 ;  /* 0x0000000aff057e24 */ /* 0x000fe2000f8e00ff */
[----:B------:R-:W-:Y:S01]  /*1a00*/  @P0 IADD3 R227, R0, -0x20, RZ ;  /* 0xffffffe000e30810 */ /* 0x000fe20007ffe0ff */
[----:B------:R-:W-:Y:S01]  /*1a10*/  IMAD R0, R70, c[0x0][0x208], RZ ;  /* 0x0000820046007a24 */ /* 0x000fe200078e02ff */
[----:B------:R-:W-:Y:S01]  /*1a20*/  USHF.L.U32 UR10, UR4, 0x6, URZ ;  /* 0x00000006040a7899 */ /* 0x000fe2000800063f */
[--C-:B------:R-:W-:Y:S01]  /*1a30*/  IMAD R184, R4, 0x2, R192.reuse ;  /* 0x0000000204b87824 */ /* 0x100fe200078e02c0 */
[C---:B------:R-:W-:Y:S01]  /*1a40*/  IADD3 R242, R227.reuse, 0x800, RZ ;  /* 0x00000800e3f27810 */ /* 0x040fe20007ffe0ff */
[C---:B------:R-:W-:Y:S01]  /*1a50*/  IMAD R192, R2.reuse, 0x2, R192 ;  /* 0x0000000202c07824 */ /* 0x040fe200078e02c0 */
[----:B------:R-:W-:Y:S01]  /*1a60*/  UIADD3 UR16, UP0, UR10, 0x80, URZ ;  /* 0x000000800a107890 */ /* 0x000fe2000ff1e03f */
[----:B------:R-:W-:Y:S01]  /*1a70*/  IMAD R208, R2, 0x2, R184 ;  /* 0x0000000202d07824 */ /* 0x000fe200078e02b8 */
[----:B------:R-:W-:Y:S01]  /*1a80*/  IADD3 R241, R227, 0x1000, RZ ;  /* 0x00001000e3f17810 */ /* 0x000fe20007ffe0ff */
[----:B------:R-:W-:Y:S01]  /*1a90*/  IMAD R0, R23, c[0x0][0x20c], R0 ;  /* 0x0000830017007a24 */ /* 0x000fe200078e0200 */
[----:B------:R-:W-:-:S02]  /*1aa0*/  IADD3 R240, R227, 0x1800, RZ ;  /* 0x00001800e3f07810 */ /* 0x000fc40007ffe0ff */
[----:B------:R-:W-:Y:S01]  /*1ab0*/  IADD3 R239, R227, 0x2000, RZ ;  /* 0x00002000e3ef7810 */ /* 0x000fe20007ffe0ff */
[----:B------:R-:W-:Y:S01]  /*1ac0*/  IMAD.IADD R7, R7, 0x1, R0 ;  /* 0x0000000107077824 */ /* 0x000fe200078e0200 */
[C---:B------:R-:W-:Y:S01]  /*1ad0*/  IADD3 R238, R227.reuse, 0x2800, RZ ;  /* 0x00002800e3ee7810 */ /* 0x040fe20007ffe0ff */
[----:B------:R-:W-:Y:S01]  /*1ae0*/  IMAD R0, R72, c[0x0][0x210], RZ ;  /* 0x0000840048007a24 */ /* 0x000fe200078e02ff */
[----:B------:R-:W-:Y:S01]  /*1af0*/  IADD3 R237, R227, 0x3000, RZ ;  /* 0x00003000e3ed7810 */ /* 0x000fe20007ffe0ff */
[----:B------:R-:W-:Y:S01]  /*1b00*/  IMAD.WIDE.U32 R6, R71, c[0x0][0x210], R6 ;  /* 0x0000840047067a25 */ /* 0x000fe200078e0006 */
[C---:B------:R-:W-:Y:S02]  /*1b10*/  IADD3 R236, R227.reuse, 0x3800, RZ ;  /* 0x00003800e3ec7810 */ /* 0x040fe40007ffe0ff */
[----:B------:R-:W-:Y:S01]  /*1b20*/  IADD3 R235, R227, 0x4000, RZ ;  /* 0x00004000e3eb7810 */ /* 0x000fe20007ffe0ff */
[----:B------:R-:W-:Y:S01]  /*1b30*/  LDSM.16.M88.4 R140, [R180+0x100] ;  /* 0x00010000b48c783b */ /* 0x000fe20000000200 */
[----:B------:R-:W-:Y:S01]  /*1b40*/  IMAD R0, R71, c[0x0][0x214], R0 ;  /* 0x0000850047007a24 */ /* 0x000fe200078e0200 */
[----:B------:R-:W-:-:S02]  /*1b50*/  IADD3 R234, R227, 0x4800, RZ ;  /* 0x00004800e3ea7810 */ /* 0x000fc40007ffe0ff */
[----:B------:R-:W-:Y:S01]  /*1b60*/  LDSM.16.M88.4 R144, [R184] ;  /* 0x00000000b890783b */ /* 0x000fe20000000200 */
[----:B------:R-:W-:Y:S01]  /*1b70*/  IMAD.IADD R7, R7, 0x1, R0 ;  /* 0x0000000107077824 */ /* 0x000fe200078e0200 */
[----:B------:R-:W-:Y:S01]  /*1b80*/  IADD3 R233, R227, 0x5000, RZ ;  /* 0x00005000e3e97810 */ /* 0x000fe20007ffe0ff */
[----:B------:R-:W-:Y:S01]  /*1b90*/  IMAD R0, R69, c[0x0][0x218], RZ ;  /* 0x0000860045007a24 */ /* 0x000fe200078e02ff */
[----:B------:R-:W-:Y:S01]  /*1ba0*/  LDSM.16.M88.4 R172, [R192] ;  /* 0x00000000c0ac783b */ /* 0x000fe20000000200 */
[C---:B------:R-:W-:Y:S01]  /*1bb0*/  IMAD.WIDE.U32 R88, R68.reuse, c[0x0][0x218], R6 ;  /* 0x0000860044587a25 */ /* 0x040fe200078e0006 */
[C---:B------:R-:W-:Y:S02]  /*1bc0*/  IADD3 R232, R227.reuse, 0x5800, RZ ;  /* 0x00005800e3e87810 */ /* 0x040fe40007ffe0ff */
[----:B------:R-:W-:Y:S01]  /*1bd0*/  LDSM.16.M88.4 R176, [R208] ;  /* 0x00000000d0b0783b */ /* 0x000fe20000000200 */
[----:B------:R-:W-:Y:S01]  /*1be0*/  IMAD R0, R68, c[0x0][0x21c], R0 ;  /* 0x0000870044007a24 */ /* 0x000fe200078e0200 */
[----:B------:R-:W-:Y:S01]  /*1bf0*/  IADD3 R231, R227, 0x6000, RZ ;  /* 0x00006000e3e77810 */ /* 0x000fe20007ffe0ff */
[----:B------:R-:W-:Y:S01]  /*1c00*/  IMAD.U32 R6, RZ, RZ, UR14 ;  /* 0x0000000eff067e24 */ /* 0x000fe2000f8e00ff */
[----:B------:R-:W-:Y:S01]  /*1c10*/  LDSM.16.M88.4 R180, [R180+0x4100] ;  /* 0x00410000b4b4783b */ /* 0x000fe20000000200 */
[----:B------:R-:W-:Y:S01]  /*1c20*/  IMAD.IADD R75, R89, 0x1, R0 ;  /* 0x00000001594b7824 */ /* 0x000fe200078e0200 */
[----:B------:R-:W-:Y:S01]  /*1c30*/  UMOV UR14, 0x6 ;  /* 0x00000006000e7882 */ /* 0x000fe20000000000 */
[----:B------:R-:W-:Y:S01]  /*1c40*/  IMAD.U32 R7, RZ, RZ, UR15 ;  /* 0x0000000fff077e24 */ /* 0x000fe2000f8e00ff */
[----:B------:R-:W-:Y:S01]  /*1c50*/  LDSM.16.M88.4 R184, [R184+0x4000] ;  /* 0x00400000b8b8783b */ /* 0x000fe20000000200 */
[C---:B------:R-:W-:Y:S01]  /*1c60*/  LEA R0, P0, R6.reuse, R88, 0x7 ;  /* 0x0000005806007211 */ /* 0x040fe200078038ff */
[----:B------:R-:W-:Y:S01]  /*1c70*/  USHF.L.U64.HI UR14, UR4, UR14, UR5 ;  /* 0x0000000e040e7299 */ /* 0x000fe20008010205 */
[C---:B------:R-:W-:Y:S01]  /*1c80*/  IADD3 R230, R227.reuse, 0x6800, RZ ;  /* 0x00006800e3e67810 */ /* 0x040fe20007ffe0ff */
[----:B------:R-:W-:Y:S01]  /*1c90*/  LDSM.16.M88.4 R192, [R192+0x4000] ;  /* 0x00400000c0c0783b */ /* 0x000fe20000000200 */
[----:B------:R-:W-:Y:S01]  /*1ca0*/  LEA.HI.X R5, R6, R75, R5, 0x7, P0 ;  /* 0x0000004b06057211 */ /* 0x000fe200000f3c05 */
[----:B------:R-:W-:Y:S01]  /*1cb0*/  UIADD3.X UR15, URZ, UR14, URZ, UP0, !UPT ;  /* 0x0000000e3f0f7290 */ /* 0x000fe200087fe43f */
[----:B------:R-:W-:Y:S01]  /*1cc0*/  LEA R6, P0, R0, c[0x0][0x1f8], 0x1 ;  /* 0x00007e0000067a11 */ /* 0x000fe200078008ff */
[----:B------:R-:W-:Y:S01]  /*1cd0*/  LDSM.16.M88.4 R208, [R208+0x4000] ;  /* 0x00400000d0d0783b */ /* 0x000fe20000000200 */
[----:B------:R-:W-:Y:S01]  /*1ce0*/  UISETP.GE.AND UP0, UPT, UR25, 0x2, UPT ;  /* 0x000000021900788c */ /* 0x000fe2000bf06270 */
[----:B------:R-:W-:-:S02]  /*1cf0*/  IADD3 R229, R227, 0x7000, RZ ;  /* 0x00007000e3e57810 */ /* 0x000fc40007ffe0ff */
[----:B------:R-:W-:Y:S01]  /*1d00*/  BAR.SYNC.DEFER_BLOCKING 0x0 ;  /* 0x0000000000007b1d */ /* 0x000fe20000010000 */
[----:B------:R-:W-:Y:S01]  /*1d10*/  LEA.HI.X R7, R0, c[0x0][0x1fc], R5, 0x1, P0 ;  /* 0x00007f0000077a11 */ /* 0x000fe200000f0c05 */
[----:B------:R-:W-:Y:S01]  /*1d20*/  IMAD.U32 R5, RZ, RZ, UR10 ;  /* 0x0000000aff057e24 */ /* 0x000fe2000f8e00ff */
[----:B------:R-:W-:Y:S02]  /*1d30*/  IADD3 R0, -R20, UR17, RZ ;  /* 0x0000001114007c10 */ /* 0x000fe4000fffe1ff */
[----:B------:R-:W-:Y:S01]  /*1d40*/  IADD3 R228, R227, 0x7800, RZ ;  /* 0x00007800e3e47810 */ /* 0x000fe20007ffe0ff */
[----:B------:R-:W-:Y:S01]  /*1d50*/  STL.64 [R1+0x48], R88 ;  /* 0x0000485801007387 */ /* 0x000fe20000100a00 */
[----:B------:R-:W-:-:S03]  /*1d60*/  ISETP.LT.OR P6, PT, R0, 0x1, P5 ;  /* 0x000000010000780c */ /* 0x000fc60002fc1670 */
[----:B------:R-:W-:Y:S01]  /*1d70*/  STL [R1+0x3c], R75 ;  /* 0x00003c4b01007387 */ /* 0x000fe20000100800 */
[----:B------:R-:W-:-:S04]  /*1d80*/  DEPBAR.LE SB0, 0x0 ;  /* 0x000080000000791a */ /* 0x000fc80000000000 */
[----:B------:R-:W-:Y:S06]  /*1d90*/  BAR.SYNC.DEFER_BLOCKING 0x0 ;  /* 0x0000000000007b1d */ /* 0x000fec0000010000 */
[----:B-1----:R-:W1:Y:S04]  /*1da0*/  LDSM.16.M88.4 R8, [R220+0x8900] ;  /* 0x00890000dc08783b */ /* 0x002e680000000200 */
[----:B------:R-:W2:Y:S04]  /*1db0*/  LDSM.16.M88.4 R28, [R220+0x9100] ;  /* 0x00910000dc1c783b */ /* 0x000ea80000000200 */
[----:B------:R-:W-:Y:S04]  /*1dc0*/  LDSM.16.M88.4 R40, [R227+0x1000] ;  /* 0x00100000e328783b */ /* 0x000fe80000000200 */
[----:B------:R-:W-:Y:S04]  /*1dd0*/  LDSM.16.M88.4 R56, [R220+0x9900] ;  /* 0x00990000dc38783b */ /* 0x000fe80000000200 */
[----:B-----5:R-:W3:Y:S04]  /*1de0*/  LDSM.16.M88.4 R12, [R220+0x8100] ;  /* 0x00810000dc0c783b */ /* 0x020ee80000000200 */
[----:B------:R-:W4:Y:S04]  /*1df0*/  LDSM.16.M88.4 R48, [R227+0x800] ;  /* 0x00080000e330783b */ /* 0x000f280000000200 */
[----:B------:R-:W5:Y:S04]  /*1e00*/  LDSM.16.M88.4 R60, [R227+0x1800] ;  /* 0x00180000e33c783b */ /* 0x000f680000000200 */
[----:B------:R-:W4:Y:S04]  /*1e10*/  LDSM.16.M88.4 R64, [R220+0xa100] ;  /* 0x00a10000dc40783b */ /* 0x000f280000000200 */
[----:B------:R-:W-:Y:S01]  /*1e20*/  LDSM.16.M88.4 R52, [R227] ;  /* 0x00000000e334783b */ /* 0x000fe20000000200 */
[C---:B-1----:R-:W-:Y:S08]  /*1e30*/  HMMA.16816.F32 R32, R140.reuse, R8, RZ ;  /* 0x000000088c20723c */ /* 0x042ff000000018ff */
[C---:B------:R-:W-:Y:S08]  /*1e40*/  HMMA.16816.F32 R24, R140.reuse, R10, RZ ;  /* 0x0000000a8c18723c */ /* 0x040ff000000018ff */
[C---:B--2---:R-:W-:Y:S08]  /*1e50*/  HMMA.16816.F32 R8, R140.reuse, R30, RZ ;  /* 0x0000001e8c08723c */ /* 0x044ff000000018ff */
[C---:B---3--:R-:W-:Y:S08]  /*1e60*/  HMMA.16816.F32 R44, R140.reuse, R12, RZ ;  /* 0x0000000c8c2c723c */ /* 0x048ff000000018ff */
[----:B------:R-:W-:Y:S08]  /*1e70*/  HMMA.16816.F32 R36, R140, R14, RZ ;  /* 0x0000000e8c24723c */ /* 0x000ff000000018ff */
[----:B------:R-:W-:Y:S08]  /*1e80*/  HMMA.16816.F32 R100, R144, R42, R8 ;  /* 0x0000002a9064723c */ /* 0x000ff00000001808 */
[C---:B------:R-:W-:Y:S08]  /*1e90*/  HMMA.16816.F32 R8, R140.reuse, R58, RZ ;  /* 0x0000003a8c08723c */ /* 0x040ff000000018ff */
[----:B------:R-:W-:Y:S08]  /*1ea0*/  HMMA.16816.F32 R12, R140, R28, RZ ;  /* 0x0000001c8c0c723c */ /* 0x000ff000000018ff */
[C---:B----4-:R-:W-:Y:S01]  /*1eb0*/  HMMA.16816.F32 R112, R144.reuse, R48, R32 ;  /* 0x000000309070723c */ /* 0x050fe20000001820 */
[----:B------:R-:W1:Y:S07]  /*1ec0*/  LDSM.16.M88.4 R32, [R227+0x2000] ;  /* 0x00200000e320783b */ /* 0x000e6e0000000200 */
[----:B-----5:R-:W-:Y:S08]  /*1ed0*/  HMMA.16816.F32 R80, R144, R62, R8 ;  /* 0x0000003e9050723c */ /* 0x020ff00000001808 */
[----:B------:R-:W-:Y:S08]  /*1ee0*/  HMMA.16816.F32 R8, R140, R66, RZ ;  /* 0x000000428c08723c */ /* 0x000ff000000018ff */
[----:B------:R-:W-:Y:S01]  /*1ef0*/  HMMA.16816.F32 R96, R144, R40, R12 ;  /* 0x000000289060723c */ /* 0x000fe2000000180c */
[----:B------:R-:W-:Y:S07]  /*1f00*/  LDSM.16.M88.4 R40, [R220+0xa900] ;  /* 0x00a90000dc28783b */ /* 0x000fee0000000200 */
[C---:B------:R-:W-:Y:S01]  /*1f10*/  HMMA.16816.F32 R28, R140.reuse, R56, RZ ;  /* 0x000000388c1c723c */ /* 0x040fe200000018ff */
[----:B------:R-:W-:Y:S07]  /*1f20*/  LDSM.16.M88.4 R56, [R227+0x3800] ;  /* 0x00380000e338783b */ /* 0x000fee0000000200 */
[----:B------:R-:W-:Y:S08]  /*1f30*/  HMMA.16816.F32 R12, R140, R64, RZ ;  /* 0x000000408c0c723c */ /* 0x000ff000000018ff */
[C---:B-1----:R-:W-:Y:S07]  /*1f40*/  HMMA.16816.F32 R92, R144.reuse, R34, R8 ;  /* 0x00000022905c723c */ /* 0x042fee0000001808 */
[----:B------:R-:W-:Y:S01]  /*1f50*/  IADD3 R10, P2, R6, UR10, RZ ;  /* 0x0000000a060a7c10 */ /* 0x000fe2000ff5e0ff */
[----:B------:R-:W-:Y:S01]  /*1f60*/  HMMA.16816.F32 R76, R144, R60, R28 ;  /* 0x0000003c904c723c */ /* 0x000fe2000000181c */
[----:B------:R-:W1:Y:S02]  /*1f70*/  LDSM.16.M88.4 R28, [R220+0xb100] ;  /* 0x00b10000dc1c783b */ /* 0x000e640000000200 */
[----:B------:R-:W-:-:S02]  /*1f80*/  IADD3.X R11, R7, UR14, RZ, P2, !PT ;  /* 0x0000000e070b7c10 */ /* 0x000fc400097fe4ff */
[----:B------:R-:W-:-:S03]  /*1f90*/  ISETP.LT.OR P2, PT, R0, 0x1, P4 ;  /* 0x000000010000780c */ /* 0x000fc60002741670 */
[C---:B------:R-:W-:Y:S01]  /*1fa0*/  HMMA.16816.F32 R84, R144.reuse, R32, R12 ;  /* 0x000000209054723c */ /* 0x040fe2000000180c */
[----:B------:R-:W2:Y:S06]  /*1fb0*/  LDSM.16.M88.4 R32, [R220+0xb900] ;  /* 0x00b90000dc20783b */ /* 0x000eac0000000200 */
[----:B------:R-:W-:Y:S01]  /*1fc0*/  IADD3 R12, P1, P0, R5, 0x80, R6 ;  /* 0x00000080050c7810 */ /* 0x000fe2000783e006 */
[----:B------:R-:W-:Y:S01]  /*1fd0*/  HMMA.16816.F32 R116, R144, R52, R44 ;  /* 0x000000349074723c */ /* 0x000fe2000000182c */
[----:B------:R-:W-:Y:S02]  /*1fe0*/  LDSM.16.M88.4 R44, [R227+0x3000] ;  /* 0x00300000e32c783b */ /* 0x000fe40000000200 */
[----:B------:R-:W-:-:S02]  /*1ff0*/  IADD3.X R13, RZ, UR14, R7, P1, P0 ;  /* 0x0000000eff0d7c10 */ /* 0x000fc40008fe0407 */
[----:B------:R-:W-:Y:S02]  /*2000*/  IADD3 R8, P0, R10, UR10, RZ ;  /* 0x0000000a0a087c10 */ /* 0x000fe4000ff1e0ff */
[----:B------:R-:W-:Y:S01]  /*2010*/  ISETP.LT.OR P1, PT, R0, 0x21, P5 ;  /* 0x000000210000780c */ /* 0x000fe20002f21670 */
[C---:B------:R-:W-:Y:S01]  /*2020*/  HMMA.16816.F32 R104, R144.reuse, R50, R24 ;  /* 0x000000329068723c */ /* 0x040fe20000001818 */
[----:B------:R-:W3:Y:S01]  /*2030*/  LDSM.16.M88.4 R48, [R227+0x2800] ;  /* 0x00280000e330783b */ /* 0x000ee20000000200 */
[C---:B------:R-:W-:Y:S02]  /*2040*/  IADD3.X R9, R11.reuse, UR14, RZ, P0, !PT ;  /* 0x0000000e0b097c10 */ /* 0x040fe400087fe4ff */
[----:B------:R-:W-:Y:S01]  /*2050*/  IADD3 R16, P0, R10, UR16, RZ ;  /* 0x000000100a107c10 */ /* 0x000fe2000ff1e0ff */
[----:B------:R-:W-:Y:S01]  /*2060*/  @!PT LDS RZ, [RZ] ;  /* 0x00000000fffff984 */ /* 0x000fe20000000800 */
[----:B------:R-:W-:Y:S01]  /*2070*/  @!PT LDS RZ, [RZ] ;  /* 0x00000000fffff984 */ /* 0x000fe20000000800 */
[----:B------:R-:W-:Y:S01]  /*2080*/  @!PT LDS RZ, [RZ] ;  /* 0x00000000fffff984 */ /* 0x000fe20000000800 */
[----:B------:R4:W-:Y:S01]  /*2090*/  LDGSTS.E.BYPASS.LTC128B.128 [R243+0x100], [R6.64], !P6 ;  /* 0x0010000006f37fae */ /* 0x0009e2000f101d52 */
[C---:B------:R-:W-:Y:S02]  /*20a0*/  ISETP.LT.OR P6, PT, R0.reuse, 0x21, P4 ;  /* 0x000000210000780c */ /* 0x040fe400027c1670 */
[----:B------:R-:W-:Y:S01]  /*20b0*/  IADD3.X R17, R11, UR15, RZ, P0, !PT ;  /* 0x0000000f0b117c10 */ /* 0x000fe200087fe4ff */
[----:B------:R4:W-:Y:S01]  /*20c0*/  LDGSTS.E.BYPASS.LTC128B.128 [R243+0x4100], [R6.64+0x80], !P2 ;  /* 0x0410008006f37fae */ /* 0x0009e2000d101d52 */
[----:B------:R-:W-:Y:S01]  /*20d0*/  ISETP.LT.OR P2, PT, R0, 0x41, P5 ;  /* 0x000000410000780c */ /* 0x000fe20002f41670 */
[----:B------:R-:W-:Y:S01]  /*20e0*/  HMMA.16816.F32 R108, R144, R54, R36 ;  /* 0x00000036906c723c */ /* 0x000fe20000001824 */
[----:B------:R-:W-:Y:S01]  /*20f0*/  IADD3 R14, P0, R8, UR10, RZ ;  /* 0x0000000a080e7c10 */ /* 0x000fe2000ff1e0ff */
[----:B------:R2:W-:Y:S01]  /*2100*/  LDGSTS.E.BYPASS.LTC128B.128 [R243+0x1100], [R10.64], !P1 ;  /* 0x011000000af37fae */ /* 0x0005e2000c901d52 */
[----:B------:R-:W-:-:S02]  /*2110*/  LOP3.LUT P1, RZ, R22, 0x4, RZ, 0xc0, !PT ;  /* 0x0000000416ff7812 */ /* 0x000fc4000782c0ff */
[----:B------:R-:W-:-:S03]  /*2120*/  IADD3.X R15, R9, UR14, RZ, P0, !PT ;  /* 0x0000000e090f7c10 */ /* 0x000fc600087fe4ff */
[----:B------:R5:W-:Y:S01]  /*2130*/  LDGSTS.E.BYPASS.LTC128B.128 [R243+0x5100], [R12.64], !P6 ;  /* 0x051000000cf37fae */ /* 0x000be2000f101d52 */
[C---:B------:R-:W-:Y:S01]  /*2140*/  ISETP.LT.OR P6, PT, R0.reuse, 0x41, P4 ;  /* 0x000000410000780c */ /* 0x040fe200027c1670 */
[----:B-1----:R-:W-:Y:S02]  /*2150*/  HMMA.16816.F32 R36, R140, R28, RZ ;  /* 0x0000001c8c24723c */ /* 0x002fe400000018ff */
[----:B------:R2:W-:Y:S01]  /*2160*/  LDGSTS.E.BYPASS.LTC128B.128 [R243+0x2100], [R8.64], !P2 ;  /* 0x0210000008f37fae */ /* 0x0005e2000d101d52 */
[----:B------:R-:W-:-:S05]  /*2170*/  ISETP.LT.OR P2, PT, R0, 0x61, P4 ;  /* 0x000000610000780c */ /* 0x000fca0002741670 */
[----:B------:R-:W-:Y:S04]  /*2180*/  HMMA.16816.F32 R20, R140, R30, RZ ;  /* 0x0000001e8c14723c */ /* 0x000fe800000018ff */
[----:B------:R1:W-:Y:S01]  /*2190*/  LDGSTS.E.BYPASS.LTC128B.128 [R243+0x6100], [R16.64], !P6 ;  /* 0x0610000010f37fae */ /* 0x0003e2000f101d52 */
[----:B----4-:R-:W-:-:S03]  /*21a0*/  IADD3 R6, P0, R8, UR16, RZ ;  /* 0x0000001008067c10 */ /* 0x010fc6000ff1e0ff */
[----:B------:R-:W-:Y:S01]  /*21b0*/  HMMA.16816.F32 R24, R140, R40, RZ ;  /* 0x000000288c18723c */ /* 0x000fe200000018ff */
[----:B------:R-:W-:Y:S02]  /*21c0*/  IADD3.X R7, R9, UR15, RZ, P0, !PT ;  /* 0x0000000f09077c10 */ /* 0x000fe400087fe4ff */
[----:B------:R-:W-:Y:S01]  /*21d0*/  ISETP.LT.OR P0, PT, R0, 0x61, P5 ;  /* 0x000000610000780c */ /* 0x000fe20002f01670 */
[----:B------:R-:W-:-:S04]  /*21e0*/  IMAD.MOV.U32 R0, RZ, RZ, 0x40 ;  /* 0x00000040ff007424 */ /* 0x000fc800078e00ff */
[----:B------:R-:W-:Y:S01]  /*21f0*/  HMMA.16816.F32 R40, R140, R42, RZ ;  /* 0x0000002a8c28723c */ /* 0x000fe200000018ff */
[----:B------:R-:W-:-:S05]  /*2200*/  SEL R0, R0, 0xffffffc0, !P1 ;  /* 0xffffffc000007807 */ /* 0x000fca0004800000 */
[----:B------:R-:W-:Y:S02]  /*2210*/  IMAD.IADD R226, R220, 0x1, R0 ;  /* 0x00000001dce27824 */ /* 0x000fe400078e0200 */
[----:B--2---:R-:W-:Y:S01]  /*2220*/  HMMA.16816.F32 R8, R140, R34, RZ ;  /* 0x000000228c08723c */ /* 0x004fe200000018ff */
[----:B------:R5:W-:Y:S01]  /*2230*/  LDGSTS.E.BYPASS.LTC128B.128 [R243+0x3100], [R14.64], !P0 ;  /* 0x031000000ef37fae */ /* 0x000be2000c101d52 */
[----:B------:R-:W-:Y:S01]  /*2240*/  IMAD.IADD R223, R0, 0x1, R227 ;  /* 0x0000000100df7824 */ /* 0x000fe200078e02e3 */
[----:B------:R-:W-:Y:S02]  /*2250*/  PLOP3.LUT P0, PT, PT, PT, UP0, 0x80, 0x0 ;  /* 0x000000000000781c */ /* 0x000fe40003f0f008 */
[----:B------:R2:W-:Y:S03]  /*2260*/  LDGSTS.E.BYPASS.LTC128B.128 [R243+0x7100], [R6.64], !P2 ;  /* 0x0710000006f37fae */ /* 0x0005e6000d101d52 */
[C---:B---3--:R-:W-:Y:S01]  /*2270*/  HMMA.16816.F32 R88, R144.reuse, R48, R24 ;  /* 0x000000309058723c */ /* 0x048fe20000001818 */
[----:B------:R-:W3:Y:S04]  /*2280*/  LDSM.16.M88.4 R28, [R226+0x8900] ;  /* 0x00890000e21c783b */ /* 0x000ee80000000200 */
[----:B------:R-:W4:Y:S03]  /*2290*/  LDSM.16.M88.4 R24, [R226+0x8100] ;  /* 0x00810000e218783b */ /* 0x000f260000000200 */
[C---:B------:R-:W-:Y:S01]  /*22a0*/  HMMA.16816.F32 R72, R144.reuse, R50, R40 ;  /* 0x000000329048723c */ /* 0x040fe20000001828 */
[----:B-1----:R-:W-:Y:S04]  /*22b0*/  LDSM.16.M88.4 R16, [R226+0x9900] ;  /* 0x00990000e210783b */ /* 0x002fe80000000200 */
[----:B------:R-:W-:Y:S03]  /*22c0*/  LDSM.16.M88.4 R164, [R226+0xc100] ;  /* 0x00c10000e2a4783b */ /* 0x000fe60000000200 */
[----:B------:R-:W-:Y:S01]  /*22d0*/  HMMA.16816.F32 R64, R144, R46, R20 ;  /* 0x0000002e9040723c */ /* 0x000fe20000001814 */
[----:B------:R-:W-:Y:S04]  /*22e0*/  LDSM.16.M88.4 R20, [R226+0xb100] ;  /* 0x00b10000e214783b */ /* 0x000fe80000000200 */
[----:B------:R-:W0:Y:S03]  /*22f0*/  LDGDEPBAR ;  /* 0x00000000000079af */ /* 0x000e260000000000 */
[----:B-----5:R-:W-:Y:S01]  /*2300*/  HMMA.16816.F32 R12, R140, R32, RZ ;  /* 0x000000208c0c723c */ /* 0x020fe200000018ff */
[----:B------:R-:W1:Y:S07]  /*2310*/  LDSM.16.M88.4 R32, [R226+0x9100] ;  /* 0x00910000e220783b */ /* 0x000e6e0000000200 */
[----:B------:R-:W-:Y:S08]  /*2320*/  HMMA.16816.F32 R68, R144, R44, R36 ;  /* 0x0000002c9044723c */ /* 0x000ff00000001824 */
[----:B---3--:R-:W-:Y:S08]  /*2330*/  HMMA.16816.F32 R48, R172, R28, R112 ;  /* 0x0000001cac30723c */ /* 0x008ff00000001870 */
[C---:B------:R-:W-:Y:S01]  /*2340*/  HMMA.16816.F32 R60, R144.reuse, R56, R12 ;  /* 0x00000038903c723c */ /* 0x040fe2000000180c */
[----:B------:R-:W-:Y:S07]  /*2350*/  LDSM.16.M88.4 R12, [R226+0xa900] ;  /* 0x00a90000e20c783b */ /* 0x000fee0000000200 */
[----:B------:R-:W-:Y:S01]  /*2360*/  HMMA.16816.F32 R56, R144, R58, R8 ;  /* 0x0000003a9038723c */ /* 0x000fe20000001808 */
[----:B------:R-:W3:Y:S07]  /*2370*/  LDSM.16.M88.4 R8, [R226+0xa100] ;  /* 0x00a10000e208783b */ /* 0x000eee0000000200 */
[C---:B------:R-:W-:Y:S01]  /*2380*/  HMMA.16816.F32 R40, R172.reuse, R30, R104 ;  /* 0x0000001eac28723c */ /* 0x040fe20000001868 */
[----:B------:R-:W5:Y:S07]  /*2390*/  LDSM.16.M88.4 R28, [R226+0xb900] ;  /* 0x00b90000e21c783b */ /* 0x000f6e0000000200 */
[C---:B----4-:R-:W-:Y:S08]  /*23a0*/  HMMA.16816.F32 R52, R172.reuse, R24, R116 ;  /* 0x00000018ac34723c */ /* 0x050ff00000001874 */
[C---:B------:R-:W-:Y:S01]  /*23b0*/  HMMA.16816.F32 R44, R172.reuse, R26, R108 ;  /* 0x0000001aac2c723c */ /* 0x040fe2000000186c */
[----:B------:R-:W4:Y:S07]  /*23c0*/  LDSM.16.M88.4 R24, [R223] ;  /* 0x00000000df18783b */ /* 0x000f2e0000000200 */
[C---:B-1----:R-:W-:Y:S08]  /*23d0*/  HMMA.16816.F32 R36, R172.reuse, R32, R96 ;  /* 0x00000020ac24723c */ /* 0x042ff00000001860 */
[C---:B------:R-:W-:Y:S08]  /*23e0*/  HMMA.16816.F32 R32, R172.reuse, R34, R100 ;  /* 0x00000022ac20723c */ /* 0x040ff00000001864 */
[C---:B---3--:R-:W-:Y:S08]  /*23f0*/  HMMA.16816.F32 R84, R172.reuse, R8, R84 ;  /* 0x00000008ac54723c */ /* 0x048ff00000001854 */
[C---:B------:R-:W-:Y:S01]  /*2400*/  HMMA.16816.F32 R92, R172.reuse, R10, R92 ;  /* 0x0000000aac5c723c */ /* 0x040fe2000000185c */
[----:B------:R-:W1:Y:S07]  /*2410*/  LDSM.16.M88.4 R8, [R223+0x800] ;  /* 0x00080000df08783b */ /* 0x000e6e0000000200 */
[C---:B------:R-:W-:Y:S08]  /*2420*/  HMMA.16816.F32 R76, R172.reuse, R16, R76 ;  /* 0x00000010ac4c723c */ /* 0x040ff0000000184c */
[C---:B------:R-:W-:Y:S01]  /*2430*/  HMMA.16816.F32 R80, R172.reuse, R18, R80 ;  /* 0x00000012ac50723c */ /* 0x040fe20000001850 */
[----:B------:R-:W3:Y:S07]  /*2440*/  LDSM.16.M88.4 R16, [R223+0x1000] ;  /* 0x00100000df10783b */ /* 0x000eee0000000200 */
[C---:B------:R-:W-:Y:S08]  /*2450*/  HMMA.16816.F32 R96, R172.reuse, R12, R88 ;  /* 0x0000000cac60723c */ /* 0x040ff00000001858 */
[C---:B------:R-:W-:Y:S01]  /*2460*/  HMMA.16816.F32 R108, R172.reuse, R14, R72 ;  /* 0x0000000eac6c723c */ /* 0x040fe20000001848 */
[----:B------:R-:W-:Y:S07]  /*2470*/  LDSM.16.M88.4 R12, [R223+0x3000] ;  /* 0x00300000df0c783b */ /* 0x000fee0000000200 */
[C---:B------:R-:W-:Y:S08]  /*2480*/  HMMA.16816.F32 R100, R172.reuse, R20, R68 ;  /* 0x00000014ac64723c */ /* 0x040ff00000001844 */
[C---:B------:R-:W-:Y:S01]  /*2490*/  HMMA.16816.F32 R88, R172.reuse, R22, R64 ;  /* 0x00000016ac58723c */ /* 0x040fe20000001840 */
[----:B------:R-:W2:Y:S07]  /*24a0*/  LDSM.16.M88.4 R20, [R223+0x1800] ;  /* 0x00180000df14783b */ /* 0x000eae0000000200 */
[C---:B-----5:R-:W-:Y:S08]  /*24b0*/  HMMA.16816.F32 R72, R172.reuse, R28, R60 ;  /* 0x0000001cac48723c */ /* 0x060ff0000000183c */
[----:B------:R-:W-:Y:S01]  /*24c0*/  HMMA.16816.F32 R68, R172, R30, R56 ;  /* 0x0000001eac44723c */ /* 0x000fe20000001838 */
[----:B------:R-:W5:Y:S07]  /*24d0*/  LDSM.16.M88.4 R28, [R223+0x2000] ;  /* 0x00200000df1c783b */ /* 0x000f6e0000000200 */
[C---:B----4-:R-:W-:Y:S08]  /*24e0*/  HMMA.16816.F32 R64, R176.reuse, R24, R52 ;  /* 0x00000018b040723c */ /* 0x050ff00000001834 */
[C---:B-1----:R-:W-:Y:S08]  /*24f0*/  HMMA.16816.F32 R56, R176.reuse, R8, R48 ;  /* 0x00000008b038723c */ /* 0x042ff00000001830 */
[C---:B------:R-:W-:Y:S01]  /*2500*/  HMMA.16816.F32 R60, R176.reuse, R26, R44 ;  /* 0x0000001ab03c723c */ /* 0x040fe2000000182c */
[----:B------:R-:W1:Y:S07]  /*2510*/  LDSM.16.M88.4 R24, [R223+0x2800] ;  /* 0x00280000df18783b */ /* 0x000e6e0000000200 */
[C---:B------:R-:W-:Y:S01]  /*2520*/  HMMA.16816.F32 R52, R176.reuse, R10, R40 ;  /* 0x0000000ab034723c */ /* 0x040fe20000001828 */
[----:B------:R-:W4:Y:S07]  /*2530*/  LDSM.16.M88.4 R8, [R223+0x3800] ;  /* 0x00380000df08783b */ /* 0x000f2e0000000200 */
[C---:B---3--:R-:W-:Y:S08]  /*2540*/  HMMA.16816.F32 R48, R176.reuse, R16, R36 ;  /* 0x00000010b030723c */ /* 0x048ff00000001824 */
[C---:B------:R-:W-:Y:S01]  /*2550*/  HMMA.16816.F32 R44, R176.reuse, R18, R32 ;  /* 0x00000012b02c723c */ /* 0x040fe20000001820 */
[----:B------:R-:W-:Y:S07]  /*2560*/  LDSM.16.M88.4 R16, [R220+0xd900] ;  /* 0x00d90000dc10783b */ /* 0x000fee0000000200 */
[C---:B--2---:R-:W-:Y:S01]  /*2570*/  HMMA.16816.F32 R40, R176.reuse, R20, R76 ;  /* 0x00000014b028723c */ /* 0x044fe2000000184c */
[----:B------:R-:W-:Y:S07]  /*2580*/  LDSM.16.M88.4 R76, [R227+0x4800] ;  /* 0x00480000e34c783b */ /* 0x000fee0000000200 */
[C---:B------:R-:W-:Y:S01]  /*2590*/  HMMA.16816.F32 R36, R176.reuse, R22, R80 ;  /* 0x00000016b024723c */ /* 0x040fe20000001850 */
[----:B------:R-:W2:Y:S07]  /*25a0*/  LDSM.16.M88.4 R20, [R220+0xc100] ;  /* 0x00c10000dc14783b */ /* 0x000eae0000000200 */
[C---:B-----5:R-:W-:Y:S08]  /*25b0*/  HMMA.16816.F32 R32, R176.reuse, R28, R84 ;  /* 0x0000001cb020723c */ /* 0x060ff00000001854 */
[C---:B------:R-:W-:Y:S01]  /*25c0*/  HMMA.16816.F32 R92, R176.reuse, R30, R92 ;  /* 0x0000001eb05c723c */ /* 0x040fe2000000185c */
[----:B------:R-:W3:Y:S07]  /*25d0*/  LDSM.16.M88.4 R28, [R220+0xc900] ;  /* 0x00c90000dc1c783b */ /* 0x000eee0000000200 */
[C---:B------:R-:W-:Y:S08]  /*25e0*/  HMMA.16816.F32 R136, R176.reuse, R12, R100 ;  /* 0x0000000cb088723c */ /* 0x040ff00000001864 */
[C---:B------:R-:W-:Y:S01]  /*25f0*/  HMMA.16816.F32 R132, R176.reuse, R14, R88 ;  /* 0x0000000eb084723c */ /* 0x040fe20000001858 */
[----:B------:R-:W5:Y:S07]  /*2600*/  LDSM.16.M88.4 R12, [R220+0xe100] ;  /* 0x00e10000dc0c783b */ /* 0x000f6e0000000200 */
[C---:B-1----:R-:W-:Y:S08]  /*2610*/  HMMA.16816.F32 R96, R176.reuse, R24, R96 ;  /* 0x00000018b060723c */ /* 0x042ff00000001860 */
[C---:B------:R-:W-:Y:S01]  /*2620*/  HMMA.16816.F32 R108, R176.reuse, R26, R108 ;  /* 0x0000001ab06c723c */ /* 0x040fe2000000186c */
[----:B------:R-:W1:Y:S07]  /*2630*/  LDSM.16.M88.4 R24, [R220+0xd100] ;  /* 0x00d10000dc18783b */ /* 0x000e6e0000000200 */
[C---:B----4-:R-:W-:Y:S01]  /*2640*/  HMMA.16816.F32 R128, R176.reuse, R8, R72 ;  /* 0x00000008b080723c */ /* 0x050fe20000001848 */
[----:B------:R-:W-:Y:S07]  /*2650*/  LDSM.16.M88.4 R72, [R227+0x5000] ;  /* 0x00500000e348783b */ /* 0x000fee0000000200 */
[----:B------:R-:W-:Y:S01]  /*2660*/  HMMA.16816.F32 R124, R176, R10, R68 ;  /* 0x0000000ab07c723c */ /* 0x000fe20000001844 */
[----:B------:R-:W4:Y:S04]  /*2670*/  LDSM.16.M88.4 R8, [R220+0xe900] ;  /* 0x00e90000dc08783b */ /* 0x000f280000000200 */
[----:B------:R-:W-:Y:S03]  /*2680*/  LDSM.16.M88.4 R68, [R227+0x5800] ;  /* 0x00580000e344783b */ /* 0x000fe60000000200 */
[C---:B--2---:R-:W-:Y:S01]  /*2690*/  HMMA.16816.F32 R116, R180.reuse, R22, R60 ;  /* 0x00000016b474723c */ /* 0x044fe2000000183c */
[----:B------:R-:W2:Y:S07]  /*26a0*/  LDSM.16.M88.4 R60, [R220+0xf100] ;  /* 0x00f10000dc3c783b */ /* 0x000eae0000000200 */
[C---:B---3--:R-:W-:Y:S01]  /*26b0*/  HMMA.16816.F32 R104, R180.reuse, R30, R52 ;  /* 0x0000001eb468723c */ /* 0x048fe20000001834 */
[----:B------:R-:W3:Y:S07]  /*26c0*/  LDSM.16.M88.4 R52, [R220+0xf900] ;  /* 0x00f90000dc34783b */ /* 0x000eee0000000200 */
[C---:B------:R-:W-:Y:S01]  /*26d0*/  HMMA.16816.F32 R112, R180.reuse, R28, R56 ;  /* 0x0000001cb470723c */ /* 0x040fe20000001838 */
[----:B------:R-:W2:Y:S04]  /*26e0*/  LDSM.16.M88.4 R56, [R227+0x4000] ;  /* 0x00400000e338783b */ /* 0x000ea80000000200 */
[----:B------:R-:W-:Y:S03]  /*26f0*/  LDSM.16.M88.4 R28, [R227+0x7800] ;  /* 0x00780000e31c783b */ /* 0x000fe60000000200 */
[C---:B------:R-:W-:Y:S08]  /*2700*/  HMMA.16816.F32 R120, R180.reuse, R20, R64 ;  /* 0x00000014b478723c */ /* 0x040ff00000001840 */
[C---:B-----5:R-:W-:Y:S01]  /*2710*/  HMMA.16816.F32 R64, R180.reuse, R12, R32 ;  /* 0x0000000cb440723c */ /* 0x060fe20000001820 */
[----:B------:R-:W5:Y:S07]  /*2720*/  LDSM.16.M88.4 R32, [R227+0x7000] ;  /* 0x00700000e320783b */ /* 0x000f6e0000000200 */
[C---:B------:R-:W-:Y:S01]  /*2730*/  HMMA.16816.F32 R80, R180.reuse, R18, R36 ;  /* 0x00000012b450723c */ /* 0x040fe20000001824 */
[----:B------:R-:W2:Y:S07]  /*2740*/  LDSM.16.M88.4 R36, [R227+0x6800] ;  /* 0x00680000e324783b */ /* 0x000eae0000000200 */
[C---:B-1----:R-:W-:Y:S08]  /*2750*/  HMMA.16816.F32 R100, R180.reuse, R24, R48 ;  /* 0x00000018b464723c */ /* 0x042ff00000001830 */
[C---:B------:R-:W-:Y:S01]  /*2760*/  HMMA.16816.F32 R88, R180.reuse, R26, R44 ;  /* 0x0000001ab458723c */ /* 0x040fe2000000182c */
[----:B------:R-:W1:Y:S07]  /*2770*/  LDSM.16.M88.4 R44, [R227+0x6000] ;  /* 0x00600000e32c783b */ /* 0x000e6e0000000200 */
[C---:B------:R-:W-:Y:S08]  /*2780*/  HMMA.16816.F32 R84, R180.reuse, R16, R40 ;  /* 0x00000010b454723c */ /* 0x040ff00000001828 */
[C---:B------:R-:W-:Y:S08]  /*2790*/  HMMA.16816.F32 R48, R180.reuse, R14, R92 ;  /* 0x0000000eb430723c */ /* 0x040ff0000000185c */
[C---:B----4-:R-:W-:Y:S01]  /*27a0*/  HMMA.16816.F32 R40, R180.reuse, R8, R96 ;  /* 0x00000008b428723c */ /* 0x050fe20000001860 */
[----:B------:R-:W-:Y:S07]  /*27b0*/  LDSM.16.M88.4 R96, [R223+0x4000] ;  /* 0x00400000df60783b */ /* 0x000fee0000000200 */
[C---:B------:R-:W-:Y:S08]  /*27c0*/  HMMA.16816.F32 R24, R180.reuse, R10, R108 ;  /* 0x0000000ab418723c */ /* 0x040ff0000000186c */
[C---:B--2---:R-:W-:Y:S08]  /*27d0*/  HMMA.16816.F32 R16, R180.reuse, R62, R132 ;  /* 0x0000003eb410723c */ /* 0x044ff00000001884 */
[C---:B---3--:R-:W-:Y:S08]  /*27e0*/  HMMA.16816.F32 R12, R180.reuse, R52, R128 ;  /* 0x00000034b40c723c */ /* 0x048ff00000001880 */
[C---:B------:R-:W-:Y:S08]  /*27f0*/  HMMA.16816.F32 R8, R180.reuse, R54, R124 ;  /* 0x00000036b408723c */ /* 0x040ff0000000187c */
[----:B------:R-:W-:Y:S01]  /*2800*/  HMMA.16816.F32 R20, R180, R60, R136 ;  /* 0x0000003cb414723c */ /* 0x000fe20000001888 */
[----:B------:R-:W2:Y:S07]  /*2810*/  LDSM.16.M88.4 R60, [R226+0xc900] ;  /* 0x00c90000e23c783b */ /* 0x000eae0000000200 */
[C---:B------:R-:W-:Y:S08]  /*2820*/  HMMA.16816.F32 R52, R184.reuse, R56, R120 ;  /* 0x00000038b834723c */ /* 0x040ff00000001878 */
[C---:B------:R-:W-:Y:S01]  /*2830*/  HMMA.16816.F32 R56, R184.reuse, R58, R116 ;  /* 0x0000003ab838723c */ /* 0x040fe20000001874 */
[----:B------:R-:W3:Y:S07]  /*2840*/  LDSM.16.M88.4 R116, [R226+0xd100] ;  /* 0x00d10000e274783b */ /* 0x000eee0000000200 */
[C---:B------:R-:W-:Y:S08]  /*2850*/  HMMA.16816.F32 R132, R184.reuse, R76, R112 ;  /* 0x0000004cb884723c */ /* 0x040ff00000001870 */
[C---:B------:R-:W-:Y:S08]  /*2860*/  HMMA.16816.F32 R128, R184.reuse, R72, R100 ;  /* 0x00000048b880723c */ /* 0x040ff00000001864 */
[C---:B-----5:R-:W-:Y:S01]  /*2870*/  HMMA.16816.F32 R112, R184.reuse, R34, R16 ;  /* 0x00000022b870723c */ /* 0x060fe20000001810 */
[----:B------:R-:W4:Y:S07]  /*2880*/  LDSM.16.M88.4 R16, [R226+0xd900] ;  /* 0x00d90000e210783b */ /* 0x000f2e0000000200 */
[C---:B------:R-:W-:Y:S01]  /*2890*/  HMMA.16816.F32 R108, R184.reuse, R28, R12 ;  /* 0x0000001cb86c723c */ /* 0x040fe2000000180c */
[----:B------:R-:W5:Y:S07]  /*28a0*/  LDSM.16.M88.4 R12, [R226+0xe100] ;  /* 0x00e10000e20c783b */ /* 0x000f6e0000000200 */
[C---:B------:R-:W-:Y:S01]  /*28b0*/  HMMA.16816.F32 R100, R184.reuse, R30, R8 ;  /* 0x0000001eb864723c */ /* 0x040fe20000001808 */
[----:B------:R-:W1:Y:S07]  /*28c0*/  LDSM.16.M88.4 R8, [R226+0xe900] ;  /* 0x00e90000e208783b */ /* 0x000e6e0000000200 */
[C---:B------:R-:W-:Y:S08]  /*28d0*/  HMMA.16816.F32 R104, R184.reuse, R78, R104 ;  /* 0x0000004eb868723c */ /* 0x040ff00000001868 */
[C---:B------:R-:W-:Y:S01]  /*28e0*/  HMMA.16816.F32 R160, R184.reuse, R74, R88 ;  /* 0x0000004ab8a0723c */ /* 0x040fe20000001858 */
[----:B------:R-:W-:Y:S04]  /*28f0*/  LDSM.16.M88.4 R88, [R223+0x4800] ;  /* 0x00480000df58783b */ /* 0x000fe80000000200 */
[----:B------:R-:W-:Y:S03]  /*2900*/  LDSM.16.M88.4 R72, [R223+0x5000] ;  /* 0x00500000df48783b */ /* 0x000fe60000000200 */
[C---:B------:R-:W-:Y:S01]  /*2910*/  HMMA.16816.F32 R152, R184.reuse, R70, R80 ;  /* 0x00000046b898723c */ /* 0x040fe20000001850 */
[----:B------:R-:W-:Y:S07]  /*2920*/  LDSM.16.M88.4 R80, [R226+0xf900] ;  /* 0x00f90000e250783b */ /* 0x000fee0000000200 */
[C---:B------:R-:W-:Y:S01]  /*2930*/  HMMA.16816.F32 R120, R184.reuse, R38, R24 ;  /* 0x00000026b878723c */ /* 0x040fe20000001818 */
[----:B------:R-:W2:Y:S07]  /*2940*/  LDSM.16.M88.4 R24, [R226+0xf100] ;  /* 0x00f10000e218783b */ /* 0x000eae0000000200 */
[C---:B------:R-:W-:Y:S01]  /*2950*/  HMMA.16816.F32 R156, R184.reuse, R68, R84 ;  /* 0x00000044b89c723c */ /* 0x040fe20000001854 */
[----:B------:R-:W2:Y:S07]  /*2960*/  LDSM.16.M88.4 R68, [R223+0x5800] ;  /* 0x00580000df44783b */ /* 0x000eae0000000200 */
[C---:B-1----:R-:W-:Y:S01]  /*2970*/  HMMA.16816.F32 R148, R184.reuse, R44, R64 ;  /* 0x0000002cb894723c */ /* 0x042fe20000001840 */
[----:B------:R-:W1:Y:S07]  /*2980*/  LDSM.16.M88.4 R64, [R223+0x6000] ;  /* 0x00600000df40783b */ /* 0x000e6e0000000200 */
[C---:B------:R-:W-:Y:S08]  /*2990*/  HMMA.16816.F32 R136, R184.reuse, R46, R48 ;  /* 0x0000002eb888723c */ /* 0x040ff00000001830 */
[C---:B------:R-:W-:Y:S08]  /*29a0*/  HMMA.16816.F32 R124, R184.reuse, R36, R40 ;  /* 0x00000024b87c723c */ /* 0x040ff00000001828 */
[----:B------:R-:W-:Y:S08]  /*29b0*/  HMMA.16816.F32 R20, R184, R32, R20 ;  /* 0x00000020b814723c */ /* 0x000ff00000001814 */
[C---:B------:R-:W-:Y:S08]  /*29c0*/  HMMA.16816.F32 R92, R192.reuse, R164, R52 ;  /* 0x000000a4c05c723c */ /* 0x040ff00000001834 */
[C---:B------:R-:W-:Y:S08]  /*29d0*/  HMMA.16816.F32 R84, R192.reuse, R166, R56 ;  /* 0x000000a6c054723c */ /* 0x040ff00000001838 */
[C---:B--2---:R-:W-:Y:S08]  /*29e0*/  HMMA.16816.F32 R76, R192.reuse, R60, R132 ;  /* 0x0000003cc04c723c */ /* 0x044ff00000001884 */
[C---:B------:R-:W-:Y:S01]  /*29f0*/  HMMA.16816.F32 R60, R192.reuse, R62, R104 ;  /* 0x0000003ec03c723c */ /* 0x040fe20000001868 */
[----:B------:R-:W2:Y:S07]  /*2a00*/  LDSM.16.M88.4 R104, [R223+0x6800] ;  /* 0x00680000df68783b */ /* 0x000eae0000000200 */
[C---:B---3--:R-:W-:Y:S01]  /*2a10*/  HMMA.16816.F32 R56, R192.reuse, R116, R128 ;  /* 0x00000074c038723c */ /* 0x048fe20000001880 */
[----:B------:R-:W3:Y:S07]  /*2a20*/  LDSM.16.M88.4 R128, [R223+0x7000] ;  /* 0x00700000df80783b */ /* 0x000eee0000000200 */
[----:B------:R-:W-:Y:S01]  /*2a30*/  HMMA.16816.F32 R52, R192, R118, R160 ;  /* 0x00000076c034723c */ /* 0x000fe200000018a0 */
[----:B------:R-:W1:Y:S01]  /*2a40*/  LDSM.16.M88.4 R116, [R223+0x7800] ;  /* 0x00780000df74783b */ /* 0x000e620000000200 */
[----:B------:R-:W-:-:S06]  /*2a50*/  DEPBAR.LE SB0, 0x0 ;  /* 0x000080000000791a */ /* 0x000fcc0000000000 */
[C---:B----4-:R-:W-:Y:S08]  /*2a60*/  HMMA.16816.F32 R48, R192.reuse, R16, R156 ;  /* 0x00000010c030723c */ /* 0x050ff0000000189c */
[C---:B------:R-:W-:Y:S08]  /*2a70*/  HMMA.16816.F32 R44, R192.reuse, R18, R152 ;  /* 0x00000012c02c723c */ /* 0x040ff00000001898 */
[C---:B-----5:R-:W-:Y:S08]  /*2a80*/  HMMA.16816.F32 R40, R192.reuse, R12, R148 ;  /* 0x0000000cc028723c */ /* 0x060ff00000001894 */
        /* <DEDUP_REMOVED lines=21> */
[C---:B------:R-:W-:Y:S08]  /*2be0*/  HMMA.16816.F32 R24, R208.reuse, R116, R12 ;  /* 0x00000074d018723c */ /* 0x040ff0000000180c */
[----:B------:R-:W-:Y:S01]  /*2bf0*/  HMMA.16816.F32 R44, R208, R118, R8 ;  /* 0x00000076d02c723c */ /* 0x000fe20000001808 */
[----:B------:R-:W-:Y:S06]  /*2c00*/  BAR.SYNC.DEFER_BLOCKING 0x0 ;  /* 0x0000000000007b1d */ /* 0x000fec0000010000 */
[----:B------:R-:W-:Y:S05]  /*2c10*/  @!P0 BRA `(.L_x_501) ;  /* 0x0000025000008947 */ /* 0x000fea0003800000 */
[----:B------:R-:W-:-:S04]  /*2c20*/  UIADD3 UR5, UR25, -0x2, URZ ;  /* 0xfffffffe19057890 */ /* 0x000fc8000fffe03f */
        /* <DEDUP_REMOVED lines=36> */
.L_x_501:
[----:B------:R-:W-:Y:S01]  /*2e70*/  FMUL.FTZ R0, R40, c[0x0][0x320] ;  /* 0x0000c80028007a20 */ /* 0x000fe20000410000 */
[----:B---3--:R-:W-:Y:S01]  /*2e80*/  LEA.HI R6, R190, R189, RZ, 0x2 ;  /* 0x000000bdbe067211 */ /* 0x008fe200078f10ff */
[----:B------:R-:W-:Y:S01]  /*2e90*/  FMUL.FTZ R5, R50, c[0x0][0x320] ;  /* 0x0000c80032057a20 */ /* 0x000fe20000410000 */
[----:B------:R-:W-:Y:S01]  /*2ea0*/  SHF.R.S32.HI R7, RZ, 0x1f, R171 ;  /* 0x0000001fff077819 */ /* 0x000fe200000114ab */
[----:B------:R1:W-:Y:S01]  /*2eb0*/  MUFU.TANH R160, R0 ;  /* 0x0000000000a07308 */ /* 0x0003e20000002400 */
[----:B------:R-:W-:Y:S01]  /*2ec0*/  FMUL.FTZ R8, R18, c[0x0][0x320] ;  /* 0x0000c80012087a20 */ /* 0x000fe20000410000 */
[----:B------:R-:W-:Y:S01]  /*2ed0*/  UMOV UR4, 0xffffff80 ;  /* 0xffffff8000047882 */ /* 0x000fe20000000000 */
[----:B------:R-:W-:Y:S01]  /*2ee0*/  LEA.HI R7, R7, R171, RZ, 0x3 ;  /* 0x000000ab07077211 */ /* 0x000fe200078f18ff */
[----:B------:R-:W-:Y:S01]  /*2ef0*/  UIMAD UR4, UR20, UR4, 0x1 ;  /* 0x00000001140474a4 */ /* 0x000fe2000f8e0204 */
[----:B------:R-:W-:Y:S01]  /*2f00*/  FMUL.FTZ R10, R19, c[0x0][0x320] ;  /* 0x0000c800130a7a20 */ /* 0x000fe20000410000 */
[----:B------:R-:W-:Y:S01]  /*2f10*/  UIADD3 UR25, UR25, -0x2, URZ ;  /* 0xfffffffe19197890 */ /* 0x000fe2000fffe03f */
[----:B------:R-:W-:Y:S01]  /*2f20*/  LOP3.LUT R7, R7, 0xffffff8, RZ, 0xc0, !PT ;  /* 0x0ffffff807077812 */ /* 0x000fe200078ec0ff */
[----:B------:R-:W-:Y:S01]  /*2f30*/  IMAD.SHL.U32 R221, R3, 0x2, RZ ;  /* 0x0000000203dd7824 */ /* 0x000fe200078e00ff */
[----:B------:R-:W0:Y:S03]  /*2f40*/  LDGDEPBAR ;  /* 0x00000000000079af */ /* 0x000e260000000000 */
[----:B------:R-:W-:-:S02]  /*2f50*/  IMAD.IADD R9, R171, 0x1, -R7 ;  /* 0x00000001ab097824 */ /* 0x000fc400078e0a07 */
[--C-:B------:R-:W-:Y:S02]  /*2f60*/  IMAD R222, R4, 0x2, R221.reuse ;  /* 0x0000000204de7824 */ /* 0x100fe400078e02dd */
[----:B-1----:R-:W-:Y:S02]  /*2f70*/  FMUL.FTZ R0, R92, c[0x0][0x320] ;  /* 0x0000c8005c007a20 */ /* 0x002fe40000410000 */
[C---:B------:R-:W-:Y:S02]  /*2f80*/  IMAD R225, R2.reuse, 0x2, R221 ;  /* 0x0000000202e17824 */ /* 0x040fe400078e02dd */
[----:B------:R1:W2:Y:S01]  /*2f90*/  MUFU.TANH R82, R0 ;  /* 0x0000000000527308 */ /* 0x0002a20000002400 */
[----:B------:R-:W-:Y:S02]  /*2fa0*/  IMAD R224, R2, 0x2, R222 ;  /* 0x0000000202e07824 */ /* 0x000fe400078e02de */
[----:B-1----:R-:W-:-:S05]  /*2fb0*/  FMUL.FTZ R0, R93, c[0x0][0x320] ;  /* 0x0000c8005d007a20 */ /* 0x002fca0000410000 */
[----:B------:R1:W3:Y:S02]  /*2fc0*/  MUFU.TANH R81, R0 ;  /* 0x0000000000517308 */ /* 0x0002e40000002400 */
[----:B-1----:R-:W-:-:S06]  /*2fd0*/  FMUL.FTZ R0, R84, c[0x0][0x320] ;  /* 0x0000c80054007a20 */ /* 0x002fcc0000410000 */
[----:B------:R1:W4:Y:S02]  /*2fe0*/  MUFU.TANH R80, R0 ;  /* 0x0000000000507308 */ /* 0x0003240000002400 */
[----:B-1----:R-:W-:-:S06]  /*2ff0*/  FMUL.FTZ R0, R85, c[0x0][0x320] ;  /* 0x0000c80055007a20 */ /* 0x002fcc0000410000 */
[----:B------:R1:W-:Y:S02]  /*3000*/  MUFU.TANH R11, R0 ;  /* 0x00000000000b7308 */ /* 0x0003e40000002400 */
[----:B-1----:R-:W-:-:S06]  /*3010*/  FMUL.FTZ R0, R76, c[0x0][0x320] ;  /* 0x0000c8004c007a20 */ /* 0x002fcc0000410000 */
[----:B------:R1:W5:Y:S02]  /*3020*/  MUFU.TANH R76, R0 ;  /* 0x00000000004c7308 */ /* 0x0003640000002400 */
[----:B-1----:R-:W-:-:S06]  /*3030*/  FMUL.FTZ R0, R77, c[0x0][0x320] ;  /* 0x0000c8004d007a20 */ /* 0x002fcc0000410000 */
[----:B------:R1:W1:Y:S02]  /*3040*/  MUFU.TANH R75, R0 ;  /* 0x00000000004b7308 */ /* 0x0002640000002400 */
[----:B-1----:R-:W-:-:S06]  /*3050*/  FMUL.FTZ R0, R60, c[0x0][0x320] ;  /* 0x0000c8003c007a20 */ /* 0x002fcc0000410000 */
[----:B------:R1:W1:Y:S02]  /*3060*/  MUFU.TANH R74, R0 ;  /* 0x00000000004a7308 */ /* 0x0002640000002400 */
[----:B-1----:R-:W-:-:S06]  /*3070*/  FMUL.FTZ R0, R61, c[0x0][0x320] ;  /* 0x0000c8003d007a20 */ /* 0x002fcc0000410000 */
[----:B------:R1:W-:Y:S02]  /*3080*/  MUFU.TANH R73, R0 ;  /* 0x0000000000497308 */ /* 0x0003e40000002400 */
[----:B-1----:R-:W-:-:S06]  /*3090*/  FMUL.FTZ R0, R56, c[0x0][0x320] ;  /* 0x0000c80038007a20 */ /* 0x002fcc0000410000 */
[----:B------:R1:W1:Y:S02]  /*30a0*/  MUFU.TANH R66, R0 ;  /* 0x0000000000427308 */ /* 0x0002640000002400 */
        /* <DEDUP_REMOVED lines=29> */
[----:B------:R1:W-:Y:S08]  /*3280*/  MUFU.TANH R20, R5 ;  /* 0x0000000500147308 */ /* 0x0003f00000002400 */
[----:B------:R2:W2:Y:S01]  /*3290*/  MUFU.TANH R49, R0 ;  /* 0x0000000000317308 */ /* 0x0004a20000002400 */
[----:B-1----:R-:W-:-:S05]  /*32a0*/  LOP3.LUT R5, R6, 0xfffffffc, RZ, 0xc0, !PT ;  /* 0xfffffffc06057812 */ /* 0x002fca00078ec0ff */
[----:B------:R-:W-:Y:S02]  /*32b0*/  IMAD.IADD R5, R189, 0x1, -R5 ;  /* 0x00000001bd057824 */ /* 0x000fe400078e0a05 */
[----:B--2---:R-:W-:-:S04]  /*32c0*/  FMUL.FTZ R0, R21, c[0x0][0x320] ;  /* 0x0000c80015007a20 */ /* 0x004fc80000410000 */
[----:B------:R1:W2:Y:S02]  /*32d0*/  MUFU.TANH R48, R0 ;  /* 0x0000000000307308 */ /* 0x0002a40000002400 */
        /* <DEDUP_REMOVED lines=15> */
[----:B------:R1:W-:Y:S02]  /*33d0*/  MUFU.TANH R156, R0 ;  /* 0x00000000009c7308 */ /* 0x0003e40000002400 */
        /* <DEDUP_REMOVED lines=15> */
[----:B------:R1:W-:Y:S08]  /*34d0*/  MUFU.TANH R34, R8 ;  /* 0x0000000800227308 */ /* 0x0003f00000002400 */
[----:B------:R2:W-:Y:S01]  /*34e0*/  MUFU.TANH R167, R0 ;  /* 0x0000000000a77308 */ /* 0x0005e20000002400 */
[----:B-1----:R-:W-:-:S04]  /*34f0*/  LEA.HI R8, R5, R5, RZ, 0x1 ;  /* 0x0000000505087211 */ /* 0x002fc800078f08ff */
[----:B------:R-:W-:Y:S01]  /*3500*/  LOP3.LUT R8, R8, 0x1ffffffe, RZ, 0xc0, !PT ;  /* 0x1ffffffe08087812 */ /* 0x000fe200078ec0ff */
[----:B--2---:R-:W-:-:S04]  /*3510*/  FMUL.FTZ R0, R35, c[0x0][0x320] ;  /* 0x0000c80023007a20 */ /* 0x004fc80000410000 */
        /* <DEDUP_REMOVED lines=12> */
[----:B------:R1:W2:Y:S02]  /*35e0*/  MUFU.TANH R13, R0 ;  /* 0x00000000000d7308 */ /* 0x0002a40000002400 */
[----:B-1----:R-:W-:-:S06]  /*35f0*/  FMUL.FTZ R0, R22, c[0x0][0x320] ;  /* 0x0000c80016007a20 */ /* 0x002fcc0000410000 */
[----:B------:R1:W-:Y:S02]  /*3600*/  MUFU.TANH R38, R0 ;  /* 0x0000000000267308 */ /* 0x0003e40000002400 */
[----:B-1----:R-:W-:-:S06]  /*3610*/  FMUL.FTZ R0, R23, c[0x0][0x320] ;  /* 0x0000c80017007a20 */ /* 0x002fcc0000410000 */
[----:B------:R-:W-:Y:S08]  /*3620*/  MUFU.TANH R23, R10 ;  /* 0x0000000a00177308 */ /* 0x000ff00000002400 */
[----:B------:R1:W-:Y:S02]  /*3630*/  MUFU.TANH R35, R0 ;  /* 0x0000000000237308 */ /* 0x0003e40000002400 */
[----:B-1----:R-:W-:-:S06]  /*3640*/  FMUL.FTZ R0, R87, c[0x0][0x320] ;  /* 0x0000c80057007a20 */ /* 0x002fcc0000410000 */
[----:B------:R1:W1:Y:S02]  /*3650*/  MUFU.TANH R14, R0 ;  /* 0x00000000000e7308 */ /* 0x0002640000002400 */
[----:B-1----:R-:W-:-:S05]  /*3660*/  LOP3.LUT R0, R188, 0xffffffe0, RZ, 0xc0, !PT ;  /* 0xffffffe0bc007812 */ /* 0x002fca00078ec0ff */
[----:B------:R-:W-:-:S05]  /*3670*/  IMAD.IADD R0, R189, 0x1, -R0 ;  /* 0x00000001bd007824 */ /* 0x000fca00078e0a00 */
[----:B------:R-:W-:-:S04]  /*3680*/  SHF.R.S32.HI R6, RZ, 0x1f, R0 ;  /* 0x0000001fff067819 */ /* 0x000fc80000011400 */
[----:B------:R-:W-:-:S04]  /*3690*/  LEA.HI R6, R6, R0, RZ, 0x2 ;  /* 0x0000000006067211 */ /* 0x000fc800078f10ff */
[----:B------:R-:W-:-:S05]  /*36a0*/  LEA.HI.SX32 R7, R6, UR23, 0x1e ;  /* 0x0000001706077c11 */ /* 0x000fca000f8ff2ff */
[----:B------:R-:W-:Y:S02]  /*36b0*/  IMAD R9, R9, 0x10, R7 ;  /* 0x0000001009097824 */ /* 0x000fe400078e0207 */
[----:B------:R-:W-:Y:S02]  /*36c0*/  IMAD.IADD R7, R5, 0x1, -R8 ;  /* 0x0000000105077824 */ /* 0x000fe400078e0a08 */
[----:B------:R-:W-:Y:S02]  /*36d0*/  FMUL.FTZ R5, R51, c[0x0][0x320] ;  /* 0x0000c80033057a20 */ /* 0x000fe40000410000 */
[----:B------:R-:W-:Y:S02]  /*36e0*/  IMAD R15, R7, 0x8, R9 ;  /* 0x00000008070f7824 */ /* 0x000fe400078e0209 */
[----:B------:R1:W-:Y:S01]  /*36f0*/  MUFU.TANH R17, R5 ;  /* 0x0000000500117308 */ /* 0x0003e20000002400 */
[----:B------:R-:W-:Y:S02]  /*3700*/  FMUL.FTZ R7, R62, c[0x0][0x320] ;  /* 0x0000c8003e077a20 */ /* 0x000fe40000410000 */
[----:B------:R-:W-:Y:S01]  /*3710*/  @P3 IMAD.HI.U32 R8, R15, c[0x0][0x2c8], RZ ;  /* 0x0000b2000f083a27 */ /* 0x000fe200078e00ff */
[----:B------:R2:W-:Y:S04]  /*3720*/  STL [R1+0x20], R15 ;  /* 0x0000200f01007387 */ /* 0x0005e80000100800 */
[----:B------:R3:W2:Y:S01]  /*3730*/  MUFU.TANH R64, R7 ;  /* 0x0000000700407308 */ /* 0x0006a20000002400 */
[----:B-1----:R-:W-:Y:S01]  /*3740*/  IMAD.MOV.U32 R5, RZ, RZ, R15 ;  /* 0x000000ffff057224 */ /* 0x002fe200078e000f */
[----:B------:R-:W-:-:S05]  /*3750*/  @P3 SHF.R.U32.HI R5, RZ, c[0x0][0x2cc], R8 ;  /* 0x0000b300ff053a19 */ /* 0x000fca0000011608 */
[----:B------:R-:W1:Y:S01]  /*3760*/  SHFL.IDX PT, R9, R5, RZ, 0x1c1f ;  /* 0x001c1fff05097589 */ /* 0x000e6200000e0000 */
[----:B---3--:R-:W-:-:S03]  /*3770*/  FMUL.FTZ R7, R26, c[0x0][0x320] ;  /* 0x0000c8001a077a20 */ /* 0x008fc60000410000 */
[----:B------:R3:W1:Y:S01]  /*3780*/  SHFL.IDX PT, R8, R5, 0x1, 0x1c1f ;  /* 0x003c1f0005087f89 */ /* 0x00066200000e0000 */
[----:B------:R4:W-:Y:S01]  /*3790*/  MUFU.TANH R22, R7 ;  /* 0x0000000700167308 */ /* 0x0009e20000002400 */
[----:B--2---:R-:W-:-:S07]  /*37a0*/  FMUL.FTZ R15, R47, c[0x0][0x320] ;  /* 0x0000c8002f0f7a20 */ /* 0x004fce0000410000 */
[----:B------:R-:W-:Y:S01]  /*37b0*/  MUFU.TANH R15, R15 ;  /* 0x0000000f000f7308 */ /* 0x000fe20000002400 */
[----:B----4-:R-:W-:-:S07]  /*37c0*/  FMUL.FTZ R7, R27, c[0x0][0x320] ;  /* 0x0000c8001b077a20 */ /* 0x010fce0000410000 */
[----:B------:R2:W-:Y:S01]  /*37d0*/  MUFU.TANH R19, R7 ;  /* 0x0000000700137308 */ /* 0x0005e20000002400 */
[----:B---3--:R-:W-:Y:S01]  /*37e0*/  LOP3.LUT R5, R6, 0x7ffffffc, RZ, 0xc0, !PT ;  /* 0x7ffffffc06057812 */ /* 0x008fe200078ec0ff */
[----:B------:R-:W-:-:S04]  /*37f0*/  IMAD.U32 R6, RZ, RZ, UR4 ;  /* 0x00000004ff067e24 */ /* 0x000fc8000f8e00ff */
[----:B------:R-:W-:Y:S02]  /*3800*/  IMAD.IADD R5, R0, 0x1, -R5 ;  /* 0x0000000100057824 */ /* 0x000fe400078e0a05 */
[----:B------:R-:W-:Y:S02]  /*3810*/  FMUL.FTZ R0, R63, c[0x0][0x320] ;  /* 0x0000c8003f007a20 */ /* 0x000fe40000410000 */
[----:B------:R-:W-:Y:S02]  /*3820*/  IMAD.SHL.U32 R10, R5, 0x2, RZ ;  /* 0x00000002050a7824 */ /* 0x000fe400078e00ff */
[----:B------:R3:W4:Y:S01]  /*3830*/  MUFU.TANH R65, R0 ;  /* 0x0000000000417308 */ /* 0x0007220000002400 */
[----:B------:R-:W-:Y:S02]  /*3840*/  FMUL.FTZ R5, R70, c[0x0][0x320] ;  /* 0x0000c80046057a20 */ /* 0x000fe40000410000 */
[----:B------:R4:W-:Y:S01]  /*3850*/  STL [R1+0x24], R10 ;  /* 0x0000240a01007387 */ /* 0x0009e20000100800 */
[----:B--2---:R-:W-:-:S04]  /*3860*/  FMUL.FTZ R7, R46, c[0x0][0x320] ;  /* 0x0000c8002e077a20 */ /* 0x004fc80000410000 */
[----:B------:R1:W2:Y:S01]  /*3870*/  MUFU.TANH R16, R5 ;  /* 0x0000000500107308 */ /* 0x0002a20000002400 */
[----:B---3--:R-:W-:-:S07]  /*3880*/  IADD3 R0, -R10, UR8, R6 ;  /* 0x000000080a007c10 */ /* 0x008fce000fffe106 */
[----:B------:R3:W-:Y:S01]  /*3890*/  MUFU.TANH R18, R7 ;  /* 0x0000000700127308 */ /* 0x0007e20000002400 */
[----:B------:R-:W-:Y:S02]  /*38a0*/  IADD3 R6, -R10, UR17, RZ ;  /* 0x000000110a067c10 */ /* 0x000fe4000fffe1ff */
[----:B------:R-:W-:-:S05]  /*38b0*/  IADD3 R0, R0, -UR11, RZ ;  /* 0x8000000b00007c10 */ /* 0x000fca000fffe0ff */
[C---:B-1----:R-:W-:Y:S02]  /*38c0*/  IMAD.IADD R5, R0.reuse, 0x1, R9 ;  /* 0x0000000100057824 */ /* 0x042fe400078e0209 */
[----:B------:R-:W-:Y:S02]  /*38d0*/  IMAD.IADD R0, R0, 0x1, R8 ;  /* 0x0000000100007824 */ /* 0x000fe400078e0208 */
[----:B------:R-:W-:Y:S01]  /*38e0*/  FMUL.FTZ R8, R71, c[0x0][0x320] ;  /* 0x0000c80047087a20 */ /* 0x000fe20000410000 */
[C---:B------:R-:W-:Y:S02]  /*38f0*/  IMNMX R5, R6.reuse, R5, PT ;  /* 0x0000000506057217 */ /* 0x040fe40003800200 */
[----:B------:R-:W-:Y:S02]  /*3900*/  IMNMX R0, R6, R0, PT ;  /* 0x0000000006007217 */ /* 0x000fe40003800200 */
[C---:B------:R-:W-:Y:S01]  /*3910*/  ISETP.GT.AND P2, PT, R5.reuse, RZ, PT ;  /* 0x000000ff0500720c */ /* 0x040fe20003f44270 */
[----:B------:R1:W1:Y:S01]  /*3920*/  MUFU.TANH R6, R8 ;  /* 0x0000000800067308 */ /* 0x0002620000002400 */
[----:B------:R-:W-:-:S02]  /*3930*/  ISETP.GT.AND P1, PT, R5, 0x1, PT ;  /* 0x000000010500780c */ /* 0x000fc40003f24270 */
[----:B------:R-:W-:Y:S02]  /*3940*/  ISETP.GT.AND P0, PT, R5, 0x8, PT ;  /* 0x000000080500780c */ /* 0x000fe40003f04270 */
[----:B---3--:R-:W-:Y:S02]  /*3950*/  FSEL R7, R82, -INF , P2 ;  /* 0xff80000052077808 */ /* 0x008fe40001000000 */
[----:B------:R-:W-:Y:S02]  /*3960*/  FSEL R9, R81, -INF , P1 ;  /* 0xff80000051097808 */ /* 0x000fe40000800000 */
[C---:B------:R-:W-:Y:S02]  /*3970*/  ISETP.GT.AND P2, PT, R5.reuse, 0x10, PT ;  /* 0x000000100500780c */ /* 0x040fe40003f44270 */
[----:B------:R-:W-:Y:S02]  /*3980*/  ISETP.GT.AND P1, PT, R5, 0x11, PT ;  /* 0x000000110500780c */ /* 0x000fe40003f24270 */
[----:B----4-:R-:W-:-:S02]  /*3990*/  FSEL R10, R80, -INF , P0 ;  /* 0xff800000500a7808 */ /* 0x010fc40000000000 */
[----:B------:R-:W-:Y:S02]  /*39a0*/  ISETP.GT.AND P0, PT, R5, 0x18, PT ;  /* 0x000000180500780c */ /* 0x000fe40003f04270 */
[----:B-----5:R-:W-:Y:S02]  /*39b0*/  FSEL R28, R76, -INF , P2 ;  /* 0xff8000004c1c7808 */ /* 0x020fe40001000000 */
[----:B------:R-:W-:Y:S02]  /*39c0*/  FSEL R29, R75, -INF , P1 ;  /* 0xff8000004b1d7808 */ /* 0x000fe40000800000 */
[C---:B------:R-:W-:Y:S02]  /*39d0*/  ISETP.GT.AND P2, PT, R5.reuse, 0x20, PT ;  /* 0x000000200500780c */ /* 0x040fe40003f44270 */
[C---:B------:R-:W-:Y:S02]  /*39e0*/  ISETP.GT.AND P1, PT, R5.reuse, 0x21, PT ;  /* 0x000000210500780c */ /* 0x040fe40003f24270 */
[----:B------:R-:W-:-:S02]  /*39f0*/  ISETP.GT.AND P6, PT, R5, 0x9, PT ;  /* 0x000000090500780c */ /* 0x000fc40003fc4270 */
[----:B------:R-:W-:Y:S02]  /*3a00*/  FSEL R30, R74, -INF , P0 ;  /* 0xff8000004a1e7808 */ /* 0x000fe40000000000 */
[C---:B------:R-:W-:Y:S02]  /*3a10*/  ISETP.GT.AND P0, PT, R5.reuse, 0x28, PT ;  /* 0x000000280500780c */ /* 0x040fe40003f04270 */
[----:B------:R-:W-:Y:S02]  /*3a20*/  FSEL R66, R66, -INF , P2 ;  /* 0xff80000042427808 */ /* 0x000fe40001000000 */
[----:B------:R-:W-:Y:S02]  /*3a30*/  FSEL R71, R72, -INF , P1 ;  /* 0xff80000048477808 */ /* 0x000fe40000800000 */
[C---:B------:R-:W-:Y:S02]  /*3a40*/  ISETP.GT.AND P2, PT, R5.reuse, 0x30, PT ;  /* 0x000000300500780c */ /* 0x040fe40003f44270 */
[----:B------:R-:W-:-:S02]  /*3a50*/  ISETP.GT.AND P1, PT, R5, 0x31, PT ;  /* 0x000000310500780c */ /* 0x000fc40003f24270 */
[----:B------:R-:W-:Y:S02]  /*3a60*/  FSEL R11, R11, -INF , P6 ;  /* 0xff8000000b0b7808 */ /* 0x000fe40003000000 */
[C---:B------:R-:W-:Y:S02]  /*3a70*/  ISETP.GT.AND P6, PT, R5.reuse, 0x19, PT ;  /* 0x000000190500780c */ /* 0x040fe40003fc4270 */
[----:B------:R-:W-:Y:S02]  /*3a80*/  FSEL R92, R92, -INF , P0 ;  /* 0xff8000005c5c7808 */ /* 0x000fe40000000000 */
[----:B------:R-:W-:Y:S02]  /*3a90*/  ISETP.GT.AND P0, PT, R5, 0x38, PT ;  /* 0x000000380500780c */ /* 0x000fe40003f04270 */
[----:B------:R-:W-:Y:S02]  /*3aa0*/  FSEL R150, R150, -INF , P2 ;  /* 0xff80000096967808 */ /* 0x000fe40001000000 */
[----:B------:R-:W-:-:S02]  /*3ab0*/  FSEL R152, R152, -INF , P1 ;  /* 0xff80000098987808 */ /* 0x000fc40000800000 */
[C---:B------:R-:W-:Y:S02]  /*3ac0*/  ISETP.GT.AND P2, PT, R5.reuse, 0x40, PT ;  /* 0x000000400500780c */ /* 0x040fe40003f44270 */
[----:B------:R-:W-:Y:S02]  /*3ad0*/  ISETP.GT.AND P1, PT, R5, 0x41, PT ;  /* 0x000000410500780c */ /* 0x000fe40003f24270 */
[----:B------:R-:W-:Y:S02]  /*3ae0*/  FSEL R33, R73, -INF , P6 ;  /* 0xff80000049217808 */ /* 0x000fe40003000000 */
[----:B------:R-:W-:Y:S02]  /*3af0*/  ISETP.GT.AND P6, PT, R5, 0x29, PT ;  /* 0x000000290500780c */ /* 0x000fe40003fc4270 */
[----:B------:R-:W-:Y:S02]  /*3b00*/  FSEL R153, R153, -INF , P0 ;  /* 0xff80000099997808 */ /* 0x000fe40000000000 */
[----:B------:R-:W-:-:S02]  /*3b10*/  ISETP.GT.AND P0, PT, R5, 0x48, PT ;  /* 0x000000480500780c */ /* 0x000fc40003f04270 */
[----:B------:R-:W-:Y:S02]  /*3b20*/  FSEL R160, R160, -INF , P2 ;  /* 0xff800000a0a07808 */ /* 0x000fe40001000000 */
[----:B------:R-:W-:Y:S02]  /*3b30*/  FSEL R161, R161, -INF , P1 ;  /* 0xff800000a1a17808 */ /* 0x000fe40000800000 */
[C---:B------:R-:W-:Y:S02]  /*3b40*/  ISETP.GT.AND P2, PT, R5.reuse, 0x50, PT ;  /* 0x000000500500780c */ /* 0x040fe40003f44270 */
[----:B------:R-:W-:Y:S02]  /*3b50*/  ISETP.GT.AND P1, PT, R5, 0x51, PT ;  /* 0x000000510500780c */ /* 0x000fe40003f24270 */
[----:B------:R-:W-:Y:S02]  /*3b60*/  FSEL R94, R61, -INF , P6 ;  /* 0xff8000003d5e7808 */ /* 0x000fe40003000000 */
[----:B------:R-:W-:-:S02]  /*3b70*/  ISETP.GT.AND P6, PT, R5, 0x39, PT ;  /* 0x000000390500780c */ /* 0x000fc40003fc4270 */
[----:B------:R-:W-:Y:S02]  /*3b80*/  FSEL R162, R162, -INF , P0 ;  /* 0xff800000a2a27808 */ /* 0x000fe40000000000 */
[----:B------:R-:W-:Y:S02]  /*3b90*/  ISETP.GT.AND P0, PT, R5, 0x58, PT ;  /* 0x000000580500780c */ /* 0x000fe40003f04270 */
[----:B------:R-:W-:Y:S02]  /*3ba0*/  FSEL R171, R57, -INF , P2 ;  /* 0xff80000039ab7808 */ /* 0x000fe40001000000 */
[----:B------:R-:W-:Y:S02]  /*3bb0*/  FSEL R188, R56, -INF , P1 ;  /* 0xff80000038bc7808 */ /* 0x000fe40000800000 */
[C---:B------:R-:W-:Y:S02]  /*3bc0*/  ISETP.GT.AND P2, PT, R5.reuse, 0x60, PT ;  /* 0x000000600500780c */ /* 0x040fe40003f44270 */
[----:B------:R-:W-:-:S02]  /*3bd0*/  ISETP.GT.AND P1, PT, R5, 0x61, PT ;  /* 0x000000610500780c */ /* 0x000fc40003f24270 */
[----:B------:R-:W-:Y:S02]  /*3be0*/  FSEL R155, R155, -INF , P6 ;  /* 0xff8000009b9b7808 */ /* 0x000fe40003000000 */
[----:B------:R-:W-:Y:S02]  /*3bf0*/  ISETP.GT.AND P6, PT, R5, 0x49, PT ;  /* 0x000000490500780c */ /* 0x000fe40003fc4270 */
[----:B------:R-:W-:Y:S02]  /*3c00*/  FSEL R189, R53, -INF , P0 ;  /* 0xff80000035bd7808 */ /* 0x000fe40000000000 */
[----:B------:R-:W-:Y:S02]  /*3c10*/  ISETP.GT.AND P0, PT, R5, 0x68, PT ;  /* 0x000000680500780c */ /* 0x000fe40003f04270 */
[----:B------:R-:W-:Y:S02]  /*3c20*/  FSEL R207, R49, -INF , P2 ;  /* 0xff80000031cf7808 */ /* 0x000fe40001000000 */
[----:B------:R-:W-:-:S02]  /*3c30*/  FSEL R212, R48, -INF , P1 ;  /* 0xff80000030d47808 */ /* 0x000fc40000800000 */
[----:B------:R-:W-:Y:S02]  /*3c40*/  FMNMX.FTZ R69, R7, R9, !PT ;  /* 0x0000000907457209 */ /* 0x000fe40007810000 */
[C---:B------:R-:W-:Y:S02]  /*3c50*/  ISETP.GT.AND P2, PT, R5.reuse, 0x70, PT ;  /* 0x000000700500780c */ /* 0x040fe40003f44270 */
[C---:B------:R-:W-:Y:S02]  /*3c60*/  ISETP.GT.AND P1, PT, R5.reuse, 0x71, PT ;  /* 0x000000710500780c */ /* 0x040fe40003f24270 */
[----:B------:R-:W-:Y:S02]  /*3c70*/  FSEL R163, R60, -INF , P6 ;  /* 0xff8000003ca37808 */ /* 0x000fe40003000000 */
[----:B------:R-:W-:Y:S02]  /*3c80*/  ISETP.GT.AND P6, PT, R5, 0x59, PT ;  /* 0x000000590500780c */ /* 0x000fe40003fc4270 */
[----:B------:R-:W-:-:S02]  /*3c90*/  FSEL R216, R41, -INF , P0 ;  /* 0xff80000029d87808 */ /* 0x000fc40000000000 */
[----:B------:R-:W-:Y:S02]  /*3ca0*/  FMNMX.FTZ R69, R10, R69, !PT ;  /* 0x000000450a457209 */ /* 0x000fe40007810000 */
[----:B------:R-:W-:Y:S02]  /*3cb0*/  ISETP.GT.AND P0, PT, R5, 0x78, PT ;  /* 0x000000780500780c */ /* 0x000fe40003f04270 */
[----:B------:R-:W-:Y:S02]  /*3cc0*/  FSEL R26, R37, -INF , P2 ;  /* 0xff800000251a7808 */ /* 0x000fe40001000000 */
[----:B------:R-:W-:Y:S02]  /*3cd0*/  FSEL R27, R36, -INF , P1 ;  /* 0xff800000241b7808 */ /* 0x000fe40000800000 */
[C---:B------:R-:W-:Y:S02]  /*3ce0*/  ISETP.GT.AND P2, PT, R0.reuse, RZ, PT ;  /* 0x000000ff0000720c */ /* 0x040fe40003f44270 */
[----:B------:R-:W-:Y:S01]  /*3cf0*/  ISETP.GT.AND P1, PT, R0, 0x1, PT ;  /* 0x000000010000780c */ /* 0x000fe20003f24270 */
[----:B------:R-:W-:Y:S01]  /*3d00*/  IMAD.MOV.U32 R4, RZ, RZ, R27 ;  /* 0x000000ffff047224 */ /* 0x000fe200078e001b */
[----:B------:R-:W-:-:S02]  /*3d10*/  FSEL R191, R52, -INF , P6 ;  /* 0xff80000034bf7808 */ /* 0x000fc40003000000 */
[----:B------:R-:W-:Y:S02]  /*3d20*/  ISETP.GT.AND P6, PT, R5, 0x69, PT ;  /* 0x000000690500780c */ /* 0x000fe40003fc4270 */
[----:B------:R-:W-:Y:S02]  /*3d30*/  FMNMX.FTZ R69, R11, R69, !PT ;  /* 0x000000450b457209 */ /* 0x000fe40007810000 */
[----:B------:R-:W-:Y:S02]  /*3d40*/  FSEL R25, R25, -INF , P0 ;  /* 0xff80000019197808 */ /* 0x000fe40000000000 */
[----:B------:R-:W-:Y:S02]  /*3d50*/  ISETP.GT.AND P0, PT, R0, 0x8, PT ;  /* 0x000000080000780c */ /* 0x000fe40003f04270 */
[----:B-1----:R-:W-:Y:S02]  /*3d60*/  FSEL R8, R24, -INF , P2 ;  /* 0xff80000018087808 */ /* 0x002fe40001000000 */
[----:B------:R-:W-:-:S02]  /*3d70*/  FSEL R12, R12, -INF , P1 ;  /* 0xff8000000c0c7808 */ /* 0x000fc40000800000 */
[----:B------:R-:W-:Y:S02]  /*3d80*/  FSEL R218, R40, -INF , P6 ;  /* 0xff80000028da7808 */ /* 0x000fe40003000000 */
[----:B------:R-:W-:Y:S02]  /*3d90*/  FMNMX.FTZ R69, R28, R69, !PT ;  /* 0x000000451c457209 */ /* 0x000fe40007810000 */
[----:B------:R-:W-:Y:S02]  /*3da0*/  ISETP.GT.AND P6, PT, R5, 0x79, PT ;  /* 0x000000790500780c */ /* 0x000fe40003fc4270 */
[----:B------:R-:W-:Y:S02]  /*3db0*/  ISETP.GT.AND P2, PT, R0, 0x9, PT ;  /* 0x000000090000780c */ /* 0x000fe40003f44270 */
[----:B------:R-:W-:Y:S02]  /*3dc0*/  FSEL R13, R13, -INF , P0 ;  /* 0xff8000000d0d7808 */ /* 0x000fe40000000000 */
[----:B------:R-:W-:-:S02]  /*3dd0*/  FMNMX.FTZ R5, R8, R12, !PT ;  /* 0x0000000c08057209 */ /* 0x000fc40007810000 */
[----:B------:R-:W-:Y:S02]  /*3de0*/  FMNMX.FTZ R69, R29, R69, !PT ;  /* 0x000000451d457209 */ /* 0x000fe40007810000 */
[----:B------:R-:W-:Y:S02]  /*3df0*/  ISETP.GT.AND P1, PT, R0, 0x10, PT ;  /* 0x000000100000780c */ /* 0x000fe40003f24270 */
[----:B------:R-:W-:Y:S02]  /*3e00*/  FSEL R14, R14, -INF , P2 ;  /* 0xff8000000e0e7808 */ /* 0x000fe40001000000 */
[----:B------:R-:W-:Y:S02]  /*3e10*/  FMNMX.FTZ R5, R13, R5, !PT ;  /* 0x000000050d057209 */ /* 0x000fe40007810000 */
[----:B------:R-:W-:Y:S02]  /*3e20*/  FMNMX.FTZ R69, R30, R69, !PT ;  /* 0x000000451e457209 */ /* 0x000fe40007810000 */
[----:B------:R-:W-:-:S02]  /*3e30*/  ISETP.GT.AND P0, PT, R0, 0x11, PT ;  /* 0x000000110000780c */ /* 0x000fc40003f04270 */
[----:B------:R-:W-:Y:S02]  /*3e40*/  FSEL R31, R21, -INF , P1 ;  /* 0xff800000151f7808 */ /* 0x000fe40000800000 */
[----:B------:R-:W-:Y:S02]  /*3e50*/  FMNMX.FTZ R5, R14, R5, !PT ;  /* 0x000000050e057209 */ /* 0x000fe40007810000 */
[----:B------:R-:W-:Y:S02]  /*3e60*/  FMNMX.FTZ R69, R33, R69, !PT ;  /* 0x0000004521457209 */ /* 0x000fe40007810000 */
        /* <DEDUP_REMOVED lines=14> */
[----:B------:R-:W-:Y:S01]  /*3f50*/  FMNMX.FTZ R5, R65, R5, !PT ;  /* 0x0000000541057209 */ /* 0x000fe20007810000 */
[----:B------:R-:W-:Y:S01]  /*3f60*/  LDSM.16.MT88.4 R40, [R222+0x4100] ;  /* 0x00410000de28783b */ /* 0x000fe20000004200 */
        /* <DEDUP_REMOVED lines=22> */
[----:B--2---:R-:W-:Y:S02]  /*40d0*/  FSEL R151, R16, -INF , P0 ;  /* 0xff80000010977808 */ /* 0x004fe40000000000 */
        /* <DEDUP_REMOVED lines=41> */
[----:B------:R-:W-:Y:S01]  /*4370*/  LDSM.16.MT88.4 R36, [R221+0x900] ;  /* 0x00090000dd24783b */ /* 0x000fe20000004200 */
        /* <DEDUP_REMOVED lines=12> */
[----:B------:R-:W-:Y:S02]  /*4440*/  FSEL R244, R44, -INF , P6 ;  /* 0xff8000002cf47808 */ /* 0x000fe40003000000 */
[----:B------:R-:W-:Y:S02]  /*4450*/  FMNMX.FTZ R69, R25, R69, !PT ;  /* 0x0000004519457209 */ /* 0x000fe40007810000 */
[----:B------:R-:W-:-:S02]  /*4460*/  ISETP.GT.AND P1, PT, R0, 0x71, PT ;  /* 0x000000710000780c */ /* 0x000fc40003f24270 */
[----:B------:R-:W-:Y:S02]  /*4470*/  FSEL R219, R22, -INF , P0 ;  /* 0xff80000016db7808 */ /* 0x000fe40000000000 */
[----:B------:R-:W-:Y:S01]  /*4480*/  FMNMX.FTZ R5, R202, R5, !PT ;  /* 0x00000005ca057209 */ /* 0x000fe20007810000 */
[----:B------:R-:W-:Y:S01]  /*4490*/  LDSM.16.MT88.4 R20, [R221+0x100] ;  /* 0x00010000dd14783b */ /* 0x000fe20000004200 */
[----:B------:R-:W-:Y:S02]  /*44a0*/  FMNMX.FTZ R69, R244, R69, !PT ;  /* 0x00000045f4457209 */ /* 0x000fe40007810000 */
[----:B------:R-:W-:Y:S02]  /*44b0*/  ISETP.GT.AND P0, PT, R0, 0x78, PT ;  /* 0x000000780000780c */ /* 0x000fe40003f04270 */
[----:B------:R-:W-:Y:S01]  /*44c0*/  FSEL R246, R19, -INF , P1 ;  /* 0xff80000013f67808 */ /* 0x000fe20000800000 */
[----:B------:R-:W1:Y:S01]  /*44d0*/  SHFL.BFLY PT, R6, R69, 0x2, 0x1f ;  /* 0x0c401f0045067f89 */ /* 0x000e6200000e0000 */
[----:B------:R-:W-:-:S02]  /*44e0*/  FMNMX.FTZ R5, R219, R5, !PT ;  /* 0x00000005db057209 */ /* 0x000fc40007810000 */
[----:B------:R-:W-:Y:S02]  /*44f0*/  ISETP.GT.AND P1, PT, R0, 0x79, PT ;  /* 0x000000790000780c */ /* 0x000fe40003f24270 */
[----:B------:R-:W-:Y:S02]  /*4500*/  FSEL R245, R18, -INF , P0 ;  /* 0xff80000012f57808 */ /* 0x000fe40000000000 */
[----:B------:R-:W-:Y:S01]  /*4510*/  FMNMX.FTZ R0, R246, R5, !PT ;  /* 0x00000005f6007209 */ /* 0x000fe20007810000 */
[----:B------:R-:W-:Y:S01]  /*4520*/  LDSM.16.MT88.4 R16, [R222+0x100] ;  /* 0x00010000de10783b */ /* 0x000fe20000004200 */
        /* <DEDUP_REMOVED lines=12> */
[--C-:B------:R-:W-:Y:S02]  /*45f0*/  FFMA.FTZ R6, R7, c[0x0][0x2d0], -R5.reuse ;  /* 0x0000b40007067a23 */ /* 0x100fe40000010805 */
[--C-:B------:R-:W-:Y:S02]  /*4600*/  FFMA.FTZ R2, R28, c[0x0][0x2d0], -R5.reuse ;  /* 0x0000b4001c027a23 */ /* 0x100fe40000010805 */
[----:B------:R1:W-:Y:S01]  /*4610*/  MUFU.EX2 R117, R6 ;  /* 0x0000000600757308 */ /* 0x0003e20000000800 */
[----:B--2---:R-:W-:Y:S01]  /*4620*/  FMNMX.FTZ R68, R0, R68, !PT ;  /* 0x0000004400447209 */ /* 0x004fe20007810000 */
[----:B------:R-:W-:-:S03]  /*4630*/  FFMA.FTZ R0, R10, c[0x0][0x2d0], -R5 ;  /* 0x0000b4000a007a23 */ /* 0x000fc60000010805 */
[----:B------:R-:W-:-:S03]  /*4640*/  FSETP.NEU.FTZ.AND P0, PT, R68, -INF , PT ;  /* 0xff8000004400780b */ /* 0x000fc60003f1d000 */
[----:B------:R2:W-:Y:S01]  /*4650*/  MUFU.EX2 R164, R0 ;  /* 0x0000000000a47308 */ /* 0x0005e20000000800 */
[----:B-1----:R-:W-:-:S07]  /*4660*/  FFMA.FTZ R6, R9, c[0x0][0x2d0], -R5 ;  /* 0x0000b40009067a23 */ /* 0x002fce0000010805 */
[----:B------:R1:W-:Y:S01]  /*4670*/  MUFU.EX2 R196, R2 ;  /* 0x0000000200c47308 */ /* 0x0003e20000000800 */
[----:B--2---:R-:W-:-:S07]  /*4680*/  FMUL.FTZ R0, R68, c[0x0][0x2d0] ;  /* 0x0000b40044007a20 */ /* 0x004fce0000410000 */
[----:B------:R2:W3:Y:S01]  /*4690*/  MUFU.EX2 R118, R6 ;  /* 0x0000000600767308 */ /* 0x0004e20000000800 */
[----:B------:R-:W-:Y:S01]  /*46a0*/  FSEL R0, R0, RZ, P0 ;  /* 0x000000ff00007208 */ /* 0x000fe20000000000 */
[----:B-1----:R-:W-:-:S04]  /*46b0*/  FFMA.FTZ R2, R29, c[0x0][0x2d0], -R5 ;  /* 0x0000b4001d027a23 */ /* 0x002fc80000010805 */
[----:B------:R-:W-:Y:S02]  /*46c0*/  FFMA.FTZ R3, R8, c[0x0][0x2d0], -R0 ;  /* 0x0000b40008037a23 */ /* 0x000fe40000010800 */
[----:B------:R1:W-:Y:S01]  /*46d0*/  MUFU.EX2 R198, R2 ;  /* 0x0000000200c67308 */ /* 0x0003e20000000800 */
[----:B--2---:R-:W-:Y:S01]  /*46e0*/  FFMA.FTZ R6, R11, c[0x0][0x2d0], -R5 ;  /* 0x0000b4000b067a23 */ /* 0x004fe20000010805 */
[----:B---3--:R-:W-:-:S06]  /*46f0*/  F2FP.PACK_AB R8, R118, R117 ;  /* 0x000000757608723e */ /* 0x008fcc00000000ff */
[----:B------:R2:W-:Y:S08]  /*4700*/  MUFU.EX2 R119, R3 ;  /* 0x0000000300777308 */ /* 0x0005f00000000800 */
[----:B------:R3:W4:Y:S01]  /*4710*/  MUFU.EX2 R166, R6 ;  /* 0x0000000600a67308 */ /* 0x0007220000000800 */
[----:B-1----:R-:W-:Y:S02]  /*4720*/  FFMA.FTZ R2, R30, c[0x0][0x2d0], -R5 ;  /* 0x0000b4001e027a23 */ /* 0x002fe40000010805 */
[----:B--2---:R-:W-:-:S05]  /*4730*/  FFMA.FTZ R3, R12, c[0x0][0x2d0], -R0 ;  /* 0x0000b4000c037a23 */ /* 0x004fca0000010800 */
[----:B------:R1:W-:Y:S01]  /*4740*/  MUFU.EX2 R252, R2 ;  /* 0x0000000200fc7308 */ /* 0x0003e20000000800 */
[----:B---3--:R-:W-:-:S07]  /*4750*/  IMAD.MOV.U32 R6, RZ, RZ, R25 ;  /* 0x000000ffff067224 */ /* 0x008fce00078e0019 */
[----:B------:R2:W3:Y:S01]  /*4760*/  MUFU.EX2 R116, R3 ;  /* 0x0000000300747308 */ /* 0x0004e20000000800 */
[----:B----4-:R-:W-:Y:S01]  /*4770*/  F2FP.PACK_AB R10, R166, R164 ;  /* 0x000000a4a60a723e */ /* 0x010fe200000000ff */
[----:B-1----:R-:W-:-:S06]  /*4780*/  FFMA.FTZ R2, R33, c[0x0][0x2d0], -R5 ;  /* 0x0000b40021027a23 */ /* 0x002fcc0000010805 */
[----:B------:R1:W-:Y:S01]  /*4790*/  MUFU.EX2 R7, R2 ;  /* 0x0000000200077308 */ /* 0x0003e20000000800 */
[----:B--2---:R-:W-:Y:S01]  /*47a0*/  FFMA.FTZ R3, R13, c[0x0][0x2d0], -R0 ;  /* 0x0000b4000d037a23 */ /* 0x004fe20000010800 */
[----:B---3--:R-:W-:-:S06]  /*47b0*/  F2FP.PACK_AB R9, R116, R119 ;  /* 0x000000777409723e */ /* 0x008fcc00000000ff */
[----:B------:R2:W-:Y:S01]  /*47c0*/  MUFU.EX2 R165, R3 ;  /* 0x0000000300a57308 */ /* 0x0005e20000000800 */
[--C-:B-1----:R-:W-:Y:S02]  /*47d0*/  FFMA.FTZ R2, R31, c[0x0][0x2d0], -R0.reuse ;  /* 0x0000b4001f027a23 */ /* 0x102fe40000010800 */
[----:B------:R-:W-:Y:S05]  /*47e0*/  LDSM.16.MT88.4 R28, [R225+0x900] ;  /* 0x00090000e11c783b */ /* 0x000fea0000004200 */
[----:B------:R1:W-:Y:S01]  /*47f0*/  MUFU.EX2 R249, R2 ;  /* 0x0000000200f97308 */ /* 0x0003e20000000800 */
[--C-:B--2---:R-:W-:Y:S02]  /*4800*/  FFMA.FTZ R3, R14, c[0x0][0x2d0], -R0.reuse ;  /* 0x0000b4000e037a23 */ /* 0x104fe40000010800 */
[----:B------:R-:W2:Y:S05]  /*4810*/  LDSM.16.MT88.4 R12, [R225+0x100] ;  /* 0x00010000e10c783b */ /* 0x000eaa0000004200 */
[----:B------:R3:W4:Y:S01]  /*4820*/  MUFU.EX2 R190, R3 ;  /* 0x0000000300be7308 */ /* 0x0007220000000800 */
[----:B-1----:R-:W-:-:S02]  /*4830*/  FFMA.FTZ R2, R32, c[0x0][0x2d0], -R0 ;  /* 0x0000b40020027a23 */ /* 0x002fc40000010800 */
[----:B------:R-:W-:Y:S05]  /*4840*/  LDSM.16.MT88.4 R32, [R222+0x900] ;  /* 0x00090000de20783b */ /* 0x000fea0000004200 */
[----:B------:R1:W5:Y:S01]  /*4850*/  MUFU.EX2 R247, R2 ;  /* 0x0000000200f77308 */ /* 0x0003620000000800 */
[----:B---3--:R-:W-:Y:S01]  /*4860*/  IMAD.MOV.U32 R3, RZ, RZ, R26 ;  /* 0x000000ffff037224 */ /* 0x008fe200078e001a */
[----:B----4-:R-:W-:Y:S01]  /*4870*/  F2FP.PACK_AB R11, R190, R165 ;  /* 0x000000a5be0b723e */ /* 0x010fe200000000ff */
[----:B------:R-:W3:Y:S06]  /*4880*/  LDSM.16.MT88.4 R24, [R224+0x100] ;  /* 0x00010000e018783b */ /* 0x000eec0000004200 */
[----:B------:R-:W-:Y:S01]  /*4890*/  HMMA.16816.F32 R80, R8, R20, RZ ;  /* 0x000000140850723c */ /* 0x000fe200000018ff */
[----:B-1----:R-:W-:-:S07]  /*48a0*/  FFMA.FTZ R2, R64, c[0x0][0x2d0], -R0 ;  /* 0x0000b40040027a23 */ /* 0x002fce0000010800 */
[C---:B------:R-:W-:Y:S01]  /*48b0*/  HMMA.16816.F32 R76, R8.reuse, R22, RZ ;  /* 0x00000016084c723c */ /* 0x040fe200000018ff */
[----:B------:R-:W1:Y:S01]  /*48c0*/  LDSM.16.MT88.4 R20, [R221+0x4100] ;  /* 0x00410000dd14783b */ /* 0x000e620000004200 */
[----:B------:R4:W-:Y:S06]  /*48d0*/  MUFU.EX2 R248, R2 ;  /* 0x0000000200f87308 */ /* 0x0009ec0000000800 */
[C---:B------:R-:W-:Y:S08]  /*48e0*/  HMMA.16816.F32 R72, R8.reuse, R16, RZ ;  /* 0x000000100848723c */ /* 0x040ff000000018ff */
[----:B------:R-:W-:Y:S01]  /*48f0*/  HMMA.16816.F32 R60, R8, R18, RZ ;  /* 0x00000012083c723c */ /* 0x000fe200000018ff */
[----:B------:R-:W5:Y:S01]  /*4900*/  LDSM.16.MT88.4 R16, [R225+0x4100] ;  /* 0x00410000e110783b */ /* 0x000f620000004200 */
[----:B----4-:R-:W-:-:S04]  /*4910*/  FFMA.FTZ R2, R65, c[0x0][0x2d0], -R0 ;  /* 0x0000b40041027a23 */ /* 0x010fc80000010800 */
[----:B------:R4:W1:Y:S02]  /*4920*/  MUFU.EX2 R251, R2 ;  /* 0x0000000200fb7308 */ /* 0x0008640000000800 */
[C---:B--2---:R-:W-:Y:S08]  /*4930*/  HMMA.16816.F32 R56, R8.reuse, R12, RZ ;  /* 0x0000000c0838723c */ /* 0x044ff000000018ff */
[----:B------:R-:W-:Y:S01]  /*4940*/  HMMA.16816.F32 R44, R8, R14, RZ ;  /* 0x0000000e082c723c */ /* 0x000fe200000018ff */
[----:B------:R-:W2:Y:S01]  /*4950*/  LDSM.16.MT88.4 R12, [R224+0x4100] ;  /* 0x00410000e00c783b */ /* 0x000ea20000004200 */
[----:B----4-:R-:W-:-:S06]  /*4960*/  FFMA.FTZ R2, R66, c[0x0][0x2d0], -R5 ;  /* 0x0000b40042027a23 */ /* 0x010fcc0000010805 */
[C---:B---3--:R-:W-:Y:S01]  /*4970*/  HMMA.16816.F32 R52, R8.reuse, R24, RZ ;  /* 0x000000180834723c */ /* 0x048fe200000018ff */
[----:B------:R3:W-:Y:S07]  /*4980*/  MUFU.EX2 R217, R2 ;  /* 0x0000000200d97308 */ /* 0x0007ee0000000800 */
[C---:B------:R-:W-:Y:S01]  /*4990*/  HMMA.16816.F32 R48, R8.reuse, R26, RZ ;  /* 0x0000001a0830723c */ /* 0x040fe200000018ff */
[----:B------:R-:W4:Y:S07]  /*49a0*/  LDSM.16.MT88.4 R24, [R224+0x900] ;  /* 0x00090000e018783b */ /* 0x000f2e0000004200 */
[----:B-1----:R-:W-:Y:S01]  /*49b0*/  HMMA.16816.F32 R84, R8, R20, RZ ;  /* 0x000000140854723c */ /* 0x002fe200000018ff */
[----:B---3--:R-:W-:-:S02]  /*49c0*/  FFMA.FTZ R2, R71, c[0x0][0x2d0], -R5 ;  /* 0x0000b40047027a23 */ /* 0x008fc40000010805 */
[----:B------:R-:W-:Y:S02]  /*49d0*/  IMAD.MOV.U32 R71, RZ, RZ, R119 ;  /* 0x000000ffff477224 */ /* 0x000fe400078e0077 */
[----:B------:R1:W3:Y:S03]  /*49e0*/  MUFU.EX2 R215, R2 ;  /* 0x0000000200d77308 */ /* 0x0002e60000000800 */
[C---:B------:R-:W-:Y:S01]  /*49f0*/  HMMA.16816.F32 R88, R8.reuse, R22, RZ ;  /* 0x000000160858723c */ /* 0x040fe200000018ff */
[----:B------:R-:W3:Y:S07]  /*4a00*/  LDSM.16.MT88.4 R20, [R221+0x4900] ;  /* 0x00490000dd14783b */ /* 0x000eee0000004200 */
[----:B------:R-:W-:Y:S01]  /*4a10*/  HMMA.16816.F32 R100, R8, R40, RZ ;  /* 0x000000280864723c */ /* 0x000fe200000018ff */
[----:B-1----:R-:W-:-:S07]  /*4a20*/  FFMA.FTZ R2, R92, c[0x0][0x2d0], -R5 ;  /* 0x0000b4005c027a23 */ /* 0x002fce0000010805 */
[C---:B------:R-:W-:Y:S01]  /*4a30*/  HMMA.16816.F32 R112, R8.reuse, R42, RZ ;  /* 0x0000002a0870723c */ /* 0x040fe200000018ff */
[----:B------:R-:W1:Y:S01]  /*4a40*/  LDSM.16.MT88.4 R40, [R222+0x4900] ;  /* 0x00490000de28783b */ /* 0x000e620000004200 */
[----:B------:R2:W-:Y:S06]  /*4a50*/  MUFU.EX2 R213, R2 ;  /* 0x0000000200d57308 */ /* 0x0005ec0000000800 */
[C---:B-----5:R-:W-:Y:S08]  /*4a60*/  HMMA.16816.F32 R96, R8.reuse, R16, RZ ;  /* 0x000000100860723c */ /* 0x060ff000000018ff */
[----:B------:R-:W-:Y:S01]  /*4a70*/  HMMA.16816.F32 R108, R8, R18, RZ ;  /* 0x00000012086c723c */ /* 0x000fe200000018ff */
[----:B------:R-:W5:Y:S01]  /*4a80*/  LDSM.16.MT88.4 R16, [R225+0x4900] ;  /* 0x00490000e110783b */ /* 0x000f620000004200 */
[----:B--2---:R-:W-:-:S04]  /*4a90*/  FFMA.FTZ R2, R94, c[0x0][0x2d0], -R5 ;  /* 0x0000b4005e027a23 */ /* 0x004fc80000010805 */
[----:B------:R2:W-:Y:S02]  /*4aa0*/  MUFU.EX2 R214, R2 ;  /* 0x0000000200d67308 */ /* 0x0005e40000000800 */
[C---:B------:R-:W-:Y:S08]  /*4ab0*/  HMMA.16816.F32 R124, R8.reuse, R12, RZ ;  /* 0x0000000c087c723c */ /* 0x040ff000000018ff */
[----:B------:R-:W-:Y:S01]  /*4ac0*/  HMMA.16816.F32 R104, R8, R14, RZ ;  /* 0x0000000e0868723c */ /* 0x000fe200000018ff */
[----:B------:R-:W1:Y:S01]  /*4ad0*/  LDSM.16.MT88.4 R12, [R224+0x4900] ;  /* 0x00490000e00c783b */ /* 0x000e620000004200 */
[----:B--2---:R-:W-:-:S05]  /*4ae0*/  FFMA.FTZ R2, R70, c[0x0][0x2d0], -R0 ;  /* 0x0000b40046027a23 */ /* 0x004fca0000010800 */
[----:B------:R-:W-:Y:S01]  /*4af0*/  F2FP.PACK_AB R8, R198, R196 ;  /* 0x000000c4c608723e */ /* 0x000fe200000000ff */
[----:B------:R-:W-:Y:S01]  /*4b00*/  IMAD.MOV.U32 R70, RZ, RZ, R4 ;  /* 0x000000ffff467224 */ /* 0x000fe200078e0004 */
[----:B------:R-:W-:Y:S01]  /*4b10*/  F2FP.PACK_AB R9, R247, R249 ;  /* 0x000000f9f709723e */ /* 0x000fe200000000ff */
[----:B------:R2:W-:Y:S01]  /*4b20*/  MUFU.EX2 R206, R2 ;  /* 0x0000000200ce7308 */ /* 0x0005e20000000800 */
[----:B------:R-:W-:Y:S02]  /*4b30*/  F2FP.PACK_AB R10, R7, R252 ;  /* 0x000000fc070a723e */ /* 0x000fe400000000ff */
[----:B------:R-:W-:-:S07]  /*4b40*/  F2FP.PACK_AB R11, R251, R248 ;  /* 0x000000f8fb0b723e */ /* 0x000fce00000000ff */
[----:B------:R-:W-:Y:S01]  /*4b50*/  HMMA.16816.F32 R136, R8, R36, R80 ;  /* 0x000000240888723c */ /* 0x000fe20000001850 */
[----:B--2---:R-:W-:-:S07]  /*4b60*/  FFMA.FTZ R2, R67, c[0x0][0x2d0], -R0 ;  /* 0x0000b40043027a23 */ /* 0x004fce0000010800 */
[C---:B------:R-:W-:Y:S01]  /*4b70*/  HMMA.16816.F32 R132, R8.reuse, R38, R76 ;  /* 0x000000260884723c */ /* 0x040fe2000000184c */
[----:B------:R-:W2:Y:S01]  /*4b80*/  LDSM.16.MT88.4 R36, [R221+0x1100] ;  /* 0x00110000dd24783b */ /* 0x000ea20000004200 */
[----:B------:R1:W1:Y:S06]  /*4b90*/  MUFU.EX2 R205, R2 ;  /* 0x0000000200cd7308 */ /* 0x00026c0000000800 */
[C---:B------:R-:W-:Y:S08]  /*4ba0*/  HMMA.16816.F32 R76, R8.reuse, R28, R56 ;  /* 0x0000001c084c723c */ /* 0x040ff00000001838 */
[----:B------:R-:W-:Y:S01]  /*4bb0*/  HMMA.16816.F32 R56, R8, R30, R44 ;  /* 0x0000001e0838723c */ /* 0x000fe2000000182c */
[----:B------:R-:W-:Y:S01]  /*4bc0*/  LDSM.16.MT88.4 R28, [R224+0x1100] ;  /* 0x00110000e01c783b */ /* 0x000fe20000004200 */
[----:B-1----:R-:W-:-:S04]  /*4bd0*/  FFMA.FTZ R2, R93, c[0x0][0x2d0], -R0 ;  /* 0x0000b4005d027a23 */ /* 0x002fc80000010800 */
[----:B------:R1:W-:Y:S02]  /*4be0*/  MUFU.EX2 R204, R2 ;  /* 0x0000000200cc7308 */ /* 0x0003e40000000800 */
[C---:B------:R-:W-:Y:S08]  /*4bf0*/  HMMA.16816.F32 R120, R8.reuse, R32, R72 ;  /* 0x000000200878723c */ /* 0x040ff00000001848 */
[----:B------:R-:W-:Y:S01]  /*4c00*/  HMMA.16816.F32 R80, R8, R34, R60 ;  /* 0x000000220850723c */ /* 0x000fe2000000183c */
[----:B------:R-:W2:Y:S01]  /*4c10*/  LDSM.16.MT88.4 R32, [R222+0x1100] ;  /* 0x00110000de20783b */ /* 0x000ea20000004200 */
[----:B-1----:R-:W-:-:S06]  /*4c20*/  FFMA.FTZ R2, R95, c[0x0][0x2d0], -R0 ;  /* 0x0000b4005f027a23 */ /* 0x002fcc0000010800 */
[C---:B----4-:R-:W-:Y:S01]  /*4c30*/  HMMA.16816.F32 R52, R8.reuse, R24, R52 ;  /* 0x000000180834723c */ /* 0x050fe20000001834 */
[----:B------:R1:W4:Y:S07]  /*4c40*/  MUFU.EX2 R203, R2 ;  /* 0x0000000200cb7308 */ /* 0x00032e0000000800 */
[C---:B------:R-:W-:Y:S01]  /*4c50*/  HMMA.16816.F32 R44, R8.reuse, R26, R48 ;  /* 0x0000001a082c723c */ /* 0x040fe20000001830 */
[----:B------:R-:W2:Y:S07]  /*4c60*/  LDSM.16.MT88.4 R24, [R225+0x1100] ;  /* 0x00110000e118783b */ /* 0x000eae0000004200 */
[----:B---3--:R-:W-:Y:S01]  /*4c70*/  HMMA.16816.F32 R48, R8, R20, R84 ;  /* 0x000000140830723c */ /* 0x008fe20000001854 */
[----:B-1----:R-:W-:-:S02]  /*4c80*/  FFMA.FTZ R2, R150, c[0x0][0x2d0], -R5 ;  /* 0x0000b40096027a23 */ /* 0x002fc40000010805 */
[----:B------:R-:W-:-:S04]  /*4c90*/  IMAD.MOV.U32 R150, RZ, RZ, R196 ;  /* 0x000000ffff967224 */ /* 0x000fc800078e00c4 */
[----:B------:R-:W-:Y:S01]  /*4ca0*/  IMAD.MOV.U32 R85, RZ, RZ, R118 ;  /* 0x000000ffff557224 */ /* 0x000fe200078e0076 */
[----:B------:R-:W-:Y:S01]  /*4cb0*/  HMMA.16816.F32 R128, R8, R40, R100 ;  /* 0x000000280880723c */ /* 0x000fe20000001864 */
[----:B------:R-:W-:Y:S02]  /*4cc0*/  IMAD.MOV.U32 R86, RZ, RZ, R117 ;  /* 0x000000ffff567224 */ /* 0x000fe400078e0075 */
[----:B------:R-:W-:-:S05]  /*4cd0*/  IMAD.MOV.U32 R87, RZ, RZ, R116 ;  /* 0x000000ffff577224 */ /* 0x000fca00078e0074 */
[C---:B------:R-:W-:Y:S08]  /*4ce0*/  HMMA.16816.F32 R116, R8.reuse, R42, R112 ;  /* 0x0000002a0874723c */ /* 0x040ff00000001870 */
[C---:B------:R-:W-:Y:S01]  /*4cf0*/  HMMA.16816.F32 R60, R8.reuse, R22, R88 ;  /* 0x00000016083c723c */ /* 0x040fe20000001858 */
[----:B------:R-:W1:Y:S07]  /*4d00*/  LDSM.16.MT88.4 R20, [R221+0x5100] ;  /* 0x00510000dd14783b */ /* 0x000e6e0000004200 */
[C---:B-----5:R-:W-:Y:S08]  /*4d10*/  HMMA.16816.F32 R92, R8.reuse, R16, R96 ;  /* 0x00000010085c723c */ /* 0x060ff00000001860 */
[C---:B------:R-:W-:Y:S01]  /*4d20*/  HMMA.16816.F32 R72, R8.reuse, R18, R108 ;  /* 0x000000120848723c */ /* 0x040fe2000000186c */
[----:B------:R-:W-:Y:S07]  /*4d30*/  LDSM.16.MT88.4 R16, [R225+0x5100] ;  /* 0x00510000e110783b */ /* 0x000fee0000004200 */
[C---:B------:R-:W-:Y:S08]  /*4d40*/  HMMA.16816.F32 R64, R8.reuse, R12, R124 ;  /* 0x0000000c0840723c */ /* 0x040ff0000000187c */
[----:B------:R-:W-:Y:S01]  /*4d50*/  HMMA.16816.F32 R40, R8, R14, R104 ;  /* 0x0000000e0828723c */ /* 0x000fe20000001868 */
[----:B------:R-:W-:Y:S06]  /*4d60*/  LDSM.16.MT88.4 R12, [R224+0x5100] ;  /* 0x00510000e00c783b */ /* 0x000fec0000004200 */
[----:B------:R-:W-:-:S02]  /*4d70*/  F2FP.PACK_AB R8, R215, R217 ;  /* 0x000000d9d708723e */ /* 0x000fc400000000ff */
[----:B------:R-:W-:Y:S02]  /*4d80*/  F2FP.PACK_AB R9, R205, R206 ;  /* 0x000000cecd09723e */ /* 0x000fe400000000ff */
[----:B------:R-:W-:Y:S02]  /*4d90*/  F2FP.PACK_AB R10, R214, R213 ;  /* 0x000000d5d60a723e */ /* 0x000fe400000000ff */
[----:B----4-:R-:W-:-:S07]  /*4da0*/  F2FP.PACK_AB R11, R203, R204 ;  /* 0x000000cccb0b723e */ /* 0x010fce00000000ff */
[C---:B--2---:R-:W-:Y:S07]  /*4db0*/  HMMA.16816.F32 R88, R8.reuse, R36, R136 ;  /* 0x000000240858723c */ /* 0x044fee0000001888 */
[----:B------:R-:W-:Y:S01]  /*4dc0*/  IMAD.MOV.U32 R137, RZ, RZ, R198 ;  /* 0x000000ffff897224 */ /* 0x000fe200078e00c6 */
[----:B------:R-:W-:Y:S01]  /*4dd0*/  HMMA.16816.F32 R104, R8, R38, R132 ;  /* 0x000000260868723c */ /* 0x000fe20000001884 */
[----:B------:R2:W-:Y:S01]  /*4de0*/  MUFU.EX2 R198, R2 ;  /* 0x0000000200c67308 */ /* 0x0005e20000000800 */
[----:B------:R-:W-:Y:S01]  /*4df0*/  IMAD.MOV.U32 R136, RZ, RZ, R197 ;  /* 0x000000ffff887224 */ /* 0x000fe200078e00c5 */
[----:B------:R-:W3:Y:S01]  /*4e00*/  LDSM.16.MT88.4 R36, [R222+0x5100] ;  /* 0x00510000de24783b */ /* 0x000ee20000004200 */
[----:B------:R-:W-:-:S02]  /*4e10*/  IMAD.MOV.U32 R138, RZ, RZ, R7 ;  /* 0x000000ffff8a7224 */ /* 0x000fc400078e0007 */
[----:B------:R-:W-:Y:S02]  /*4e20*/  IMAD.MOV.U32 R139, RZ, RZ, R6 ;  /* 0x000000ffff8b7224 */ /* 0x000fe400078e0006 */
[----:B------:R-:W-:Y:S01]  /*4e30*/  IMAD.MOV.U32 R135, RZ, RZ, R85 ;  /* 0x000000ffff877224 */ /* 0x000fe200078e0055 */
[C---:B------:R-:W-:Y:S01]  /*4e40*/  HMMA.16816.F32 R100, R8.reuse, R34, R80 ;  /* 0x000000220864723c */ /* 0x040fe20000001850 */
[----:B------:R-:W-:Y:S02]  /*4e50*/  IMAD.MOV.U32 R134, RZ, RZ, R86 ;  /* 0x000000ffff867224 */ /* 0x000fe400078e0056 */
[----:B------:R-:W-:Y:S02]  /*4e60*/  IMAD.MOV.U32 R133, RZ, RZ, R87 ;  /* 0x000000ffff857224 */ /* 0x000fe400078e0057 */
[----:B------:R-:W-:Y:S02]  /*4e70*/  IMAD.MOV.U32 R132, RZ, RZ, R71 ;  /* 0x000000ffff847224 */ /* 0x000fe400078e0047 */
[----:B------:R-:W-:Y:S01]  /*4e80*/  IMAD.MOV.U32 R71, RZ, RZ, R3 ;  /* 0x000000ffff477224 */ /* 0x000fe200078e0003 */
[----:B------:R-:W-:Y:S01]  /*4e90*/  HMMA.16816.F32 R84, R8, R24, R76 ;  /* 0x000000180854723c */ /* 0x000fe2000000184c */
[----:B--2---:R-:W-:-:S02]  /*4ea0*/  FFMA.FTZ R2, R152, c[0x0][0x2d0], -R5 ;  /* 0x0000b40098027a23 */ /* 0x004fc40000010805 */
[----:B------:R-:W-:Y:S02]  /*4eb0*/  IMAD.MOV.U32 R152, RZ, RZ, R164 ;  /* 0x000000ffff987224 */ /* 0x000fe400078e00a4 */
[----:B------:R2:W4:Y:S03]  /*4ec0*/  MUFU.EX2 R197, R2 ;  /* 0x0000000200c57308 */ /* 0x0005260000000800 */
[C---:B------:R-:W-:Y:S08]  /*4ed0*/  HMMA.16816.F32 R80, R8.reuse, R28, R52 ;  /* 0x0000001c0850723c */ /* 0x040ff00000001834 */
[----:B------:R-:W-:Y:S01]  /*4ee0*/  HMMA.16816.F32 R76, R8, R30, R44 ;  /* 0x0000001e084c723c */ /* 0x000fe2000000182c */
[----:B------:R-:W5:Y:S01]  /*4ef0*/  LDSM.16.MT88.4 R28, [R221+0x1900] ;  /* 0x00190000dd1c783b */ /* 0x000f620000004200 */
[----:B--2---:R-:W-:-:S06]  /*4f00*/  FFMA.FTZ R2, R153, c[0x0][0x2d0], -R5 ;  /* 0x0000b40099027a23 */ /* 0x004fcc0000010805 */
[C---:B------:R-:W-:Y:S01]  /*4f10*/  HMMA.16816.F32 R56, R8.reuse, R26, R56 ;  /* 0x0000001a0838723c */ /* 0x040fe20000001838 */
[----:B------:R2:W-:Y:S01]  /*4f20*/  MUFU.EX2 R7, R2 ;  /* 0x0000000200077308 */ /* 0x0005e20000000800 */
[----:B------:R-:W4:Y:S06]  /*4f30*/  LDSM.16.MT88.4 R24, [R222+0x1900] ;  /* 0x00190000de18783b */ /* 0x000f2c0000004200 */
[C---:B------:R-:W-:Y:S01]  /*4f40*/  HMMA.16816.F32 R112, R8.reuse, R32, R120 ;  /* 0x000000200870723c */ /* 0x040fe20000001878 */
[----:B------:R-:W-:Y:S07]  /*4f50*/  LDSM.16.MT88.4 R32, [R224+0x1900] ;  /* 0x00190000e020783b */ /* 0x000fee0000004200 */
[----:B-1----:R-:W-:Y:S01]  /*4f60*/  HMMA.16816.F32 R108, R8, R20, R48 ;  /* 0x00000014086c723c */ /* 0x002fe20000001830 */
[----:B--2---:R-:W-:-:S04]  /*4f70*/  FFMA.FTZ R2, R155, c[0x0][0x2d0], -R5 ;  /* 0x0000b4009b027a23 */ /* 0x004fc80000010805 */
[----:B------:R1:W-:Y:S03]  /*4f80*/  MUFU.EX2 R196, R2 ;  /* 0x0000000200c47308 */ /* 0x0003e60000000800 */
[C---:B------:R-:W-:Y:S01]  /*4f90*/  HMMA.16816.F32 R96, R8.reuse, R22, R60 ;  /* 0x000000160860723c */ /* 0x040fe2000000183c */
[----:B------:R-:W2:Y:S07]  /*4fa0*/  LDSM.16.MT88.4 R20, [R225+0x1900] ;  /* 0x00190000e114783b */ /* 0x000eae0000004200 */
[----:B---3--:R-:W-:Y:S01]  /*4fb0*/  HMMA.16816.F32 R120, R8, R38, R116 ;  /* 0x000000260878723c */ /* 0x008fe20000001874 */
[----:B-1----:R-:W-:-:S02]  /*4fc0*/  FFMA.FTZ R2, R149, c[0x0][0x2d0], -R0 ;  /* 0x0000b40095027a23 */ /* 0x002fc40000010800 */
[----:B------:R-:W-:-:S05]  /*4fd0*/  IMAD.MOV.U32 R149, RZ, RZ, R190 ;  /* 0x000000ffff957224 */ /* 0x000fca00078e00be */
[C---:B------:R-:W-:Y:S01]  /*4fe0*/  HMMA.16816.F32 R124, R8.reuse, R16, R92 ;  /* 0x00000010087c723c */ /* 0x040fe2000000185c */
[----:B------:R1:W-:Y:S07]  /*4ff0*/  MUFU.EX2 R6, R2 ;  /* 0x0000000200067308 */ /* 0x0003ee0000000800 */
[C---:B------:R-:W-:Y:S08]  /*5000*/  HMMA.16816.F32 R128, R8.reuse, R36, R128 ;  /* 0x000000240880723c */ /* 0x040ff00000001880 */
[----:B------:R-:W-:Y:S01]  /*5010*/  HMMA.16816.F32 R116, R8, R18, R72 ;  /* 0x000000120874723c */ /* 0x000fe20000001848 */
[----:B-1----:R-:W-:Y:S01]  /*5020*/  FFMA.FTZ R2, R148, c[0x0][0x2d0], -R0 ;  /* 0x0000b40094027a23 */ /* 0x002fe20000010800 */
[----:B------:R-:W-:Y:S01]  /*5030*/  LDSM.16.MT88.4 R16, [R221+0x2100] ;  /* 0x00210000dd10783b */ /* 0x000fe20000004200 */
[----:B------:R-:W-:-:S02]  /*5040*/  IMAD.MOV.U32 R148, RZ, RZ, R166 ;  /* 0x000000ffff947224 */ /* 0x000fc400078e00a6 */
[----:B------:R1:W3:Y:S03]  /*5050*/  MUFU.EX2 R4, R2 ;  /* 0x0000000200047308 */ /* 0x0002e60000000800 */
[C---:B------:R-:W-:Y:S08]  /*5060*/  HMMA.16816.F32 R92, R8.reuse, R12, R64 ;  /* 0x0000000c085c723c */ /* 0x040ff00000001840 */
[----:B------:R-:W-:Y:S01]  /*5070*/  HMMA.16816.F32 R52, R8, R14, R40 ;  /* 0x0000000e0834723c */ /* 0x000fe20000001828 */
[----:B------:R-:W2:Y:S01]  /*5080*/  LDSM.16.MT88.4 R12, [R221+0x5900] ;  /* 0x00590000dd0c783b */ /* 0x000ea20000004200 */
[----:B-1----:R-:W-:-:S05]  /*5090*/  FFMA.FTZ R2, R151, c[0x0][0x2d0], -R0 ;  /* 0x0000b40097027a23 */ /* 0x002fca0000010800 */
[----:B----4-:R-:W-:Y:S01]  /*50a0*/  F2FP.PACK_AB R8, R197, R198 ;  /* 0x000000c6c508723e */ /* 0x010fe200000000ff */
[----:B------:R-:W-:Y:S01]  /*50b0*/  IMAD.MOV.U32 R151, RZ, RZ, R165 ;  /* 0x000000ffff977224 */ /* 0x000fe200078e00a5 */
[----:B------:R1:W-:Y:S01]  /*50c0*/  MUFU.EX2 R3, R2 ;  /* 0x0000000200037308 */ /* 0x0003e20000000800 */
[----:B---3--:R-:W-:Y:S02]  /*50d0*/  F2FP.PACK_AB R9, R4, R6 ;  /* 0x000000060409723e */ /* 0x008fe400000000ff */
[----:B------:R-:W-:Y:S01]  /*50e0*/  F2FP.PACK_AB R10, R196, R7 ;  /* 0x00000007c40a723e */ /* 0x000fe200000000ff */
[----:B-1----:R-:W-:-:S04]  /*50f0*/  FFMA.FTZ R2, R154, c[0x0][0x2d0], -R0 ;  /* 0x0000b4009a027a23 */ /* 0x002fc80000010800 */
[----:B------:R-:W1:Y:S02]  /*5100*/  MUFU.EX2 R190, R2 ;  /* 0x0000000200be7308 */ /* 0x000e640000000800 */
[----:B-1----:R-:W-:Y:S01]  /*5110*/  F2FP.PACK_AB R11, R190, R3 ;  /* 0x00000003be0b723e */ /* 0x002fe200000000ff */
[----:B------:R-:W-:-:S05]  /*5120*/  FFMA.FTZ R2, R160, c[0x0][0x2d0], -R5 ;  /* 0x0000b400a0027a23 */ /* 0x000fca0000010805 */
[----:B------:R1:W-:Y:S01]  /*5130*/  MUFU.EX2 R166, R2 ;  /* 0x0000000200a67308 */ /* 0x0003e20000000800 */
[C---:B-----5:R-:W-:Y:S08]  /*5140*/  HMMA.16816.F32 R72, R8.reuse, R28, R88 ;  /* 0x0000001c0848723c */ /* 0x060ff00000001858 */
[----:B------:R-:W-:Y:S01]  /*5150*/  HMMA.16816.F32 R64, R8, R30, R104 ;  /* 0x0000001e0840723c */ /* 0x000fe20000001868 */
[----:B------:R-:W3:Y:S01]  /*5160*/  LDSM.16.MT88.4 R28, [R222+0x5900] ;  /* 0x00590000de1c783b */ /* 0x000ee20000004200 */
[----:B-1----:R-:W-:-:S06]  /*5170*/  FFMA.FTZ R2, R161, c[0x0][0x2d0], -R5 ;  /* 0x0000b400a1027a23 */ /* 0x002fcc0000010805 */
[C---:B------:R-:W-:Y:S01]  /*5180*/  HMMA.16816.F32 R60, R8.reuse, R24, R112 ;  /* 0x00000018083c723c */ /* 0x040fe20000001870 */
[----:B------:R1:W4:Y:S07]  /*5190*/  MUFU.EX2 R165, R2 ;  /* 0x0000000200a57308 */ /* 0x00032e0000000800 */
[C---:B------:R-:W-:Y:S01]  /*51a0*/  HMMA.16816.F32 R48, R8.reuse, R26, R100 ;  /* 0x0000001a0830723c */ /* 0x040fe20000001864 */
[----:B------:R-:W5:Y:S07]  /*51b0*/  LDSM.16.MT88.4 R24, [R225+0x5900] ;  /* 0x00590000e118783b */ /* 0x000f6e0000004200 */
[----:B--2---:R-:W-:Y:S01]  /*51c0*/  HMMA.16816.F32 R40, R8, R20, R84 ;  /* 0x000000140828723c */ /* 0x004fe20000001854 */
[----:B-1----:R-:W-:-:S04]  /*51d0*/  FFMA.FTZ R2, R162, c[0x0][0x2d0], -R5 ;  /* 0x0000b400a2027a23 */ /* 0x002fc80000010805 */
[----:B------:R1:W-:Y:S03]  /*51e0*/  MUFU.EX2 R164, R2 ;  /* 0x0000000200a47308 */ /* 0x0003e60000000800 */
[C---:B------:R-:W-:Y:S01]  /*51f0*/  HMMA.16816.F32 R56, R8.reuse, R22, R56 ;  /* 0x000000160838723c */ /* 0x040fe20000001838 */
[----:B------:R-:W2:Y:S07]  /*5200*/  LDSM.16.MT88.4 R20, [R224+0x5900] ;  /* 0x00590000e014783b */ /* 0x000eae0000004200 */
[----:B------:R-:W-:Y:S01]  /*5210*/  HMMA.16816.F32 R44, R8, R32, R80 ;  /* 0x00000020082c723c */ /* 0x000fe20000001850 */
[----:B-1----:R-:W-:-:S07]  /*5220*/  FFMA.FTZ R2, R163, c[0x0][0x2d0], -R5 ;  /* 0x0000b400a3027a23 */ /* 0x002fce0000010805 */
[C---:B------:R-:W-:Y:S01]  /*5230*/  HMMA.16816.F32 R36, R8.reuse, R34, R76 ;  /* 0x000000220824723c */ /* 0x040fe2000000184c */
[----:B------:R-:W-:Y:S01]  /*5240*/  LDSM.16.MT88.4 R32, [R225+0x2100] ;  /* 0x00210000e120783b */ /* 0x000fe20000004200 */
[----:B------:R1:W-:Y:S06]  /*5250*/  MUFU.EX2 R163, R2 ;  /* 0x0000000200a37308 */ /* 0x0003ec0000000800 */
[C---:B------:R-:W-:Y:S08]  /*5260*/  HMMA.16816.F32 R76, R8.reuse, R12, R108 ;  /* 0x0000000c084c723c */ /* 0x040ff0000000186c */
[----:B------:R-:W-:Y:S01]  /*5270*/  HMMA.16816.F32 R80, R8, R14, R96 ;  /* 0x0000000e0850723c */ /* 0x000fe20000001860 */
[----:B------:R-:W4:Y:S01]  /*5280*/  LDSM.16.MT88.4 R12, [R222+0x2100] ;  /* 0x00210000de0c783b */ /* 0x000f220000004200 */
[----:B-1----:R-:W-:-:S04]  /*5290*/  FFMA.FTZ R2, R156, c[0x0][0x2d0], -R0 ;  /* 0x0000b4009c027a23 */ /* 0x002fc80000010800 */
[----:B------:R1:W-:Y:S02]  /*52a0*/  MUFU.EX2 R162, R2 ;  /* 0x0000000200a27308 */ /* 0x0003e40000000800 */
[C---:B---3--:R-:W-:Y:S07]  /*52b0*/  HMMA.16816.F32 R88, R8.reuse, R28, R128 ;  /* 0x0000001c0858723c */ /* 0x048fee0000001880 */
[----:B------:R-:W-:Y:S01]  /*52c0*/  IMAD.MOV.U32 R131, RZ, RZ, R152 ;  /* 0x000000ffff837224 */ /* 0x000fe200078e0098 */
[----:B------:R-:W-:Y:S01]  /*52d0*/  HMMA.16816.F32 R108, R8, R30, R120 ;  /* 0x0000001e086c723c */ /* 0x000fe20000001878 */
[----:B------:R-:W3:Y:S01]  /*52e0*/  LDSM.16.MT88.4 R28, [R224+0x2100] ;  /* 0x00210000e01c783b */ /* 0x000ee20000004200 */
[----:B-1----:R-:W-:-:S06]  /*52f0*/  FFMA.FTZ R2, R157, c[0x0][0x2d0], -R0 ;  /* 0x0000b4009d027a23 */ /* 0x002fcc0000010800 */
[C---:B-----5:R-:W-:Y:S01]  /*5300*/  HMMA.16816.F32 R124, R8.reuse, R24, R124 ;  /* 0x00000018087c723c */ /* 0x060fe2000000187c */
[----:B------:R1:W5:Y:S07]  /*5310*/  MUFU.EX2 R161, R2 ;  /* 0x0000000200a17308 */ /* 0x00036e0000000800 */
[C---:B------:R-:W-:Y:S01]  /*5320*/  HMMA.16816.F32 R116, R8.reuse, R26, R116 ;  /* 0x0000001a0874723c */ /* 0x040fe20000001874 */
[----:B------:R-:W3:Y:S07]  /*5330*/  LDSM.16.MT88.4 R24, [R221+0x6100] ;  /* 0x00610000dd18783b */ /* 0x000eee0000004200 */
[----:B--2---:R-:W-:Y:S01]  /*5340*/  HMMA.16816.F32 R112, R8, R20, R92 ;  /* 0x000000140870723c */ /* 0x004fe2000000185c */
[----:B-1----:R-:W-:-:S04]  /*5350*/  FFMA.FTZ R2, R159, c[0x0][0x2d0], -R0 ;  /* 0x0000b4009f027a23 */ /* 0x002fc80000010800 */
[----:B------:R1:W-:Y:S03]  /*5360*/  MUFU.EX2 R160, R2 ;  /* 0x0000000200a07308 */ /* 0x0003e60000000800 */
[----:B------:R-:W-:Y:S01]  /*5370*/  HMMA.16816.F32 R100, R8, R22, R52 ;  /* 0x000000160864723c */ /* 0x000fe20000001834 */
[----:B------:R-:W2:Y:S06]  /*5380*/  LDSM.16.MT88.4 R20, [R222+0x6100] ;  /* 0x00610000de14783b */ /* 0x000eac0000004200 */
[----:B----4-:R-:W-:-:S02]  /*5390*/  F2FP.PACK_AB R8, R165, R166 ;  /* 0x000000a6a508723e */ /* 0x010fc400000000ff */
[----:B-----5:R-:W-:Y:S02]  /*53a0*/  F2FP.PACK_AB R9, R161, R162 ;  /* 0x000000a2a109723e */ /* 0x020fe400000000ff */
[----:B------:R-:W-:Y:S01]  /*53b0*/  F2FP.PACK_AB R10, R163, R164 ;  /* 0x000000a4a30a723e */ /* 0x000fe200000000ff */
[----:B-1----:R-:W-:-:S04]  /*53c0*/  FFMA.FTZ R2, R158, c[0x0][0x2d0], -R0 ;  /* 0x0000b4009e027a23 */ /* 0x002fc80000010800 */
[----:B------:R-:W1:Y:S02]  /*53d0*/  MUFU.EX2 R159, R2 ;  /* 0x00000002009f7308 */ /* 0x000e640000000800 */
[----:B-1----:R-:W-:Y:S01]  /*53e0*/  F2FP.PACK_AB R11, R159, R160 ;  /* 0x000000a09f0b723e */ /* 0x002fe200000000ff */
[----:B------:R-:W-:Y:S02]  /*53f0*/  FFMA.FTZ R2, R171, c[0x0][0x2d0], -R5 ;  /* 0x0000b400ab027a23 */ /* 0x000fe40000010805 */
[----:B------:R-:W-:-:S03]  /*5400*/  IMAD.MOV.U32 R171, RZ, RZ, R136 ;  /* 0x000000ffffab7224 */ /* 0x000fc600078e0088 */
[----:B------:R1:W-:Y:S01]  /*5410*/  MUFU.EX2 R158, R2 ;  /* 0x00000002009e7308 */ /* 0x0003e20000000800 */
[C---:B------:R-:W-:Y:S08]  /*5420*/  HMMA.16816.F32 R104, R8.reuse, R16, R72 ;  /* 0x000000100868723c */ /* 0x040ff00000001848 */
[----:B------:R-:W-:Y:S01]  /*5430*/  HMMA.16816.F32 R96, R8, R18, R64 ;  /* 0x000000120860723c */ /* 0x000fe20000001840 */
[----:B------:R-:W4:Y:S01]  /*5440*/  LDSM.16.MT88.4 R16, [R225+0x6100] ;  /* 0x00610000e110783b */ /* 0x000f220000004200 */
[----:B-1----:R-:W-:-:S06]  /*5450*/  FFMA.FTZ R2, R188, c[0x0][0x2d0], -R5 ;  /* 0x0000b400bc027a23 */ /* 0x002fcc0000010805 */
[C---:B------:R-:W-:Y:S01]  /*5460*/  HMMA.16816.F32 R92, R8.reuse, R12, R60 ;  /* 0x0000000c085c723c */ /* 0x040fe2000000183c */
[----:B------:R-:W-:Y:S01]  /*5470*/  IMAD.MOV.U32 R188, RZ, RZ, R138 ;  /* 0x000000ffffbc7224 */ /* 0x000fe200078e008a */
[----:B------:R1:W5:Y:S06]  /*5480*/  MUFU.EX2 R157, R2 ;  /* 0x00000002009d7308 */ /* 0x00036c0000000800 */
[C---:B------:R-:W-:Y:S01]  /*5490*/  HMMA.16816.F32 R84, R8.reuse, R14, R48 ;  /* 0x0000000e0854723c */ /* 0x040fe20000001830 */
[----:B------:R-:W2:Y:S07]  /*54a0*/  LDSM.16.MT88.4 R12, [R224+0x6100] ;  /* 0x00610000e00c783b */ /* 0x000eae0000004200 */
[----:B------:R-:W-:Y:S01]  /*54b0*/  HMMA.16816.F32 R72, R8, R32, R40 ;  /* 0x000000200848723c */ /* 0x000fe20000001828 */
[----:B-1----:R-:W-:-:S02]  /*54c0*/  FFMA.FTZ R2, R189, c[0x0][0x2d0], -R5 ;  /* 0x0000b400bd027a23 */ /* 0x002fc40000010805 */
[----:B------:R-:W-:Y:S02]  /*54d0*/  IMAD.MOV.U32 R189, RZ, RZ, R137 ;  /* 0x000000ffffbd7224 */ /* 0x000fe400078e0089 */
[----:B------:R1:W-:Y:S03]  /*54e0*/  MUFU.EX2 R156, R2 ;  /* 0x00000002009c7308 */ /* 0x0003e60000000800 */
[C---:B------:R-:W-:Y:S01]  /*54f0*/  HMMA.16816.F32 R64, R8.reuse, R34, R56 ;  /* 0x000000220840723c */ /* 0x040fe20000001838 */
[----:B------:R-:W4:Y:S07]  /*5500*/  LDSM.16.MT88.4 R32, [R221+0x2900] ;  /* 0x00290000dd20783b */ /* 0x000f2e0000004200 */
[----:B---3--:R-:W-:Y:S01]  /*5510*/  HMMA.16816.F32 R60, R8, R28, R44 ;  /* 0x0000001c083c723c */ /* 0x008fe2000000182c */
[----:B-1----:R-:W-:-:S07]  /*5520*/  FFMA.FTZ R2, R191, c[0x0][0x2d0], -R5 ;  /* 0x0000b400bf027a23 */ /* 0x002fce0000010805 */
[C---:B------:R-:W-:Y:S01]  /*5530*/  HMMA.16816.F32 R44, R8.reuse, R24, R76 ;  /* 0x00000018082c723c */ /* 0x040fe2000000184c */
[----:B------:R-:W-:Y:S01]  /*5540*/  IMAD.MOV.U32 R191, RZ, RZ, R150 ;  /* 0x000000ffffbf7224 */ /* 0x000fe200078e0096 */
[----:B------:R1:W-:Y:S06]  /*5550*/  MUFU.EX2 R155, R2 ;  /* 0x00000002009b7308 */ /* 0x0003ec0000000800 */
[C---:B------:R-:W-:Y:S01]  /*5560*/  HMMA.16816.F32 R48, R8.reuse, R26, R80 ;  /* 0x0000001a0830723c */ /* 0x040fe20000001850 */
[----:B------:R-:W3:Y:S07]  /*5570*/  LDSM.16.MT88.4 R24, [R225+0x2900] ;  /* 0x00290000e118783b */ /* 0x000eee0000004200 */
[----:B------:R-:W-:Y:S01]  /*5580*/  HMMA.16816.F32 R52, R8, R30, R36 ;  /* 0x0000001e0834723c */ /* 0x000fe20000001824 */
[----:B------:R-:W3:Y:S01]  /*5590*/  LDSM.16.MT88.4 R28, [R222+0x2900] ;  /* 0x00290000de1c783b */ /* 0x000ee20000004200 */
[----:B-1----:R-:W-:-:S02]  /*55a0*/  FFMA.FTZ R2, R167, c[0x0][0x2d0], -R0 ;  /* 0x0000b400a7027a23 */ /* 0x002fc40000010800 */
[----:B------:R-:W-:Y:S02]  /*55b0*/  IMAD.MOV.U32 R167, RZ, RZ, R149 ;  /* 0x000000ffffa77224 */ /* 0x000fe400078e0095 */
[----:B------:R1:W-:Y:S02]  /*55c0*/  MUFU.EX2 R154, R2 ;  /* 0x00000002009a7308 */ /* 0x0003e40000000800 */
[C---:B--2---:R-:W-:Y:S08]  /*55d0*/  HMMA.16816.F32 R40, R8.reuse, R20, R88 ;  /* 0x000000140828723c */ /* 0x044ff00000001858 */
[----:B------:R-:W-:Y:S01]  /*55e0*/  HMMA.16816.F32 R36, R8, R22, R108 ;  /* 0x000000160824723c */ /* 0x000fe2000000186c */
[----:B------:R-:W2:Y:S01]  /*55f0*/  LDSM.16.MT88.4 R20, [R224+0x2900] ;  /* 0x00290000e014783b */ /* 0x000ea20000004200 */
[----:B-1----:R-:W-:-:S06]  /*5600*/  FFMA.FTZ R2, R169, c[0x0][0x2d0], -R0 ;  /* 0x0000b400a9027a23 */ /* 0x002fcc0000010800 */
[C---:B----4-:R-:W-:Y:S01]  /*5610*/  HMMA.16816.F32 R56, R8.reuse, R16, R124 ;  /* 0x000000100838723c */ /* 0x050fe2000000187c */
[----:B------:R-:W-:Y:S01]  /*5620*/  IMAD.MOV.U32 R169, RZ, RZ, R148 ;  /* 0x000000ffffa97224 */ /* 0x000fe200078e0094 */
[----:B------:R1:W4:Y:S05]  /*5630*/  MUFU.EX2 R153, R2 ;  /* 0x0000000200997308 */ /* 0x00032a0000000800 */
[----:B------:R-:W-:Y:S01]  /*5640*/  IMAD.MOV.U32 R127, RZ, RZ, R139 ;  /* 0x000000ffff7f7224 */ /* 0x000fe200078e008b */
[----:B------:R-:W-:Y:S01]  /*5650*/  HMMA.16816.F32 R76, R8, R18, R116 ;  /* 0x00000012084c723c */ /* 0x000fe20000001874 */
[----:B------:R-:W2:Y:S01]  /*5660*/  LDSM.16.MT88.4 R16, [R222+0x6900] ;  /* 0x00690000de10783b */ /* 0x000ea20000004200 */
[----:B------:R-:W-:-:S02]  /*5670*/  IMAD.MOV.U32 R126, RZ, RZ, R70 ;  /* 0x000000ffff7e7224 */ /* 0x000fc400078e0046 */
[----:B------:R-:W-:Y:S02]  /*5680*/  IMAD.MOV.U32 R70, RZ, RZ, R71 ;  /* 0x000000ffff467224 */ /* 0x000fe400078e0047 */
[----:B------:R-:W-:Y:S02]  /*5690*/  IMAD.MOV.U32 R125, RZ, RZ, R134 ;  /* 0x000000ffff7d7224 */ /* 0x000fe400078e0086 */
[C---:B------:R-:W-:Y:S01]  /*56a0*/  HMMA.16816.F32 R116, R8.reuse, R12, R112 ;  /* 0x0000000c0874723c */ /* 0x040fe20000001870 */
[----:B------:R-:W-:Y:S02]  /*56b0*/  IMAD.MOV.U32 R124, RZ, RZ, R135 ;  /* 0x000000ffff7c7224 */ /* 0x000fe400078e0087 */
[----:B-1----:R-:W-:Y:S02]  /*56c0*/  FFMA.FTZ R2, R168, c[0x0][0x2d0], -R0 ;  /* 0x0000b400a8027a23 */ /* 0x002fe40000010800 */
[----:B------:R-:W-:Y:S02]  /*56d0*/  IMAD.MOV.U32 R168, RZ, RZ, R151 ;  /* 0x000000ffffa87224 */ /* 0x000fe400078e0097 */
[----:B------:R1:W-:Y:S01]  /*56e0*/  MUFU.EX2 R152, R2 ;  /* 0x0000000200987308 */ /* 0x0003e20000000800 */
[----:B------:R-:W-:Y:S01]  /*56f0*/  HMMA.16816.F32 R80, R8, R14, R100 ;  /* 0x0000000e0850723c */ /* 0x000fe20000001864 */
[----:B------:R-:W2:Y:S06]  /*5700*/  LDSM.16.MT88.4 R12, [R221+0x6900] ;  /* 0x00690000dd0c783b */ /* 0x000eac0000004200 */
[----:B-----5:R-:W-:-:S02]  /*5710*/  F2FP.PACK_AB R8, R157, R158 ;  /* 0x0000009e9d08723e */ /* 0x020fc400000000ff */
[----:B----4-:R-:W-:Y:S02]  /*5720*/  F2FP.PACK_AB R9, R153, R154 ;  /* 0x0000009a9909723e */ /* 0x010fe400000000ff */
[----:B------:R-:W-:Y:S01]  /*5730*/  F2FP.PACK_AB R10, R155, R156 ;  /* 0x0000009c9b0a723e */ /* 0x000fe200000000ff */
[----:B-1----:R-:W-:Y:S02]  /*5740*/  FFMA.FTZ R2, R170, c[0x0][0x2d0], -R0 ;  /* 0x0000b400aa027a23 */ /* 0x002fe40000010800 */
[----:B------:R-:W-:Y:S02]  /*5750*/  IMAD.MOV.U32 R170, RZ, RZ, R131 ;  /* 0x000000ffffaa7224 */ /* 0x000fe400078e0083 */
[----:B------:R-:W1:Y:S02]  /*5760*/  MUFU.EX2 R151, R2 ;  /* 0x0000000200977308 */ /* 0x000e640000000800 */
[----:B-1----:R-:W-:Y:S01]  /*5770*/  F2FP.PACK_AB R11, R151, R152 ;  /* 0x00000098970b723e */ /* 0x002fe200000000ff */
[----:B------:R-:W-:-:S05]  /*5780*/  FFMA.FTZ R2, R207, c[0x0][0x2d0], -R5 ;  /* 0x0000b400cf027a23 */ /* 0x000fca0000010805 */
[----:B------:R1:W-:Y:S01]  /*5790*/  MUFU.EX2 R150, R2 ;  /* 0x0000000200967308 */ /* 0x0003e20000000800 */
[C---:B------:R-:W-:Y:S08]  /*57a0*/  HMMA.16816.F32 R120, R8.reuse, R34, R96 ;  /* 0x000000220878723c */ /* 0x040ff00000001860 */
[----:B---3--:R-:W-:Y:S01]  /*57b0*/  HMMA.16816.F32 R96, R8, R24, R72 ;  /* 0x000000180860723c */ /* 0x008fe20000001848 */
[----:B-1----:R-:W-:-:S07]  /*57c0*/  FFMA.FTZ R2, R212, c[0x0][0x2d0], -R5 ;  /* 0x0000b400d4027a23 */ /* 0x002fce0000010805 */
[C---:B------:R-:W-:Y:S01]  /*57d0*/  HMMA.16816.F32 R100, R8.reuse, R26, R64 ;  /* 0x0000001a0864723c */ /* 0x040fe20000001840 */
[----:B------:R-:W1:Y:S01]  /*57e0*/  LDSM.16.MT88.4 R24, [R225+0x6900] ;  /* 0x00690000e118783b */ /* 0x000e620000004200 */
[----:B------:R3:W4:Y:S06]  /*57f0*/  MUFU.EX2 R149, R2 ;  /* 0x0000000200957308 */ /* 0x00072c0000000800 */
[C---:B------:R-:W-:Y:S01]  /*5800*/  HMMA.16816.F32 R112, R8.reuse, R32, R104 ;  /* 0x000000200870723c */ /* 0x040fe20000001868 */
[----:B------:R-:W5:Y:S07]  /*5810*/  LDSM.16.MT88.4 R32, [R224+0x6900] ;  /* 0x00690000e020783b */ /* 0x000f6e0000004200 */
[----:B------:R-:W-:Y:S01]  /*5820*/  HMMA.16816.F32 R108, R8, R28, R92 ;  /* 0x0000001c086c723c */ /* 0x000fe2000000185c */
[----:B---3--:R-:W-:-:S04]  /*5830*/  FFMA.FTZ R2, R216, c[0x0][0x2d0], -R5 ;  /* 0x0000b400d8027a23 */ /* 0x008fc80000010805 */
[----:B------:R3:W-:Y:S03]  /*5840*/  MUFU.EX2 R148, R2 ;  /* 0x0000000200947308 */ /* 0x0007e60000000800 */
[C---:B--2---:R-:W-:Y:S08]  /*5850*/  HMMA.16816.F32 R92, R8.reuse, R20, R60 ;  /* 0x00000014085c723c */ /* 0x044ff0000000183c */
[----:B------:R-:W-:Y:S01]  /*5860*/  HMMA.16816.F32 R88, R8, R22, R52 ;  /* 0x000000160858723c */ /* 0x000fe20000001834 */
[----:B------:R-:W2:Y:S01]  /*5870*/  LDSM.16.MT88.4 R20, [R222+0x3100] ;  /* 0x00310000de14783b */ /* 0x000ea20000004200 */
[----:B---3--:R-:W-:-:S06]  /*5880*/  FFMA.FTZ R2, R218, c[0x0][0x2d0], -R5 ;  /* 0x0000b400da027a23 */ /* 0x008fcc0000010805 */
[C---:B------:R-:W-:Y:S01]  /*5890*/  HMMA.16816.F32 R60, R8.reuse, R16, R40 ;  /* 0x00000010083c723c */ /* 0x040fe20000001828 */
[----:B------:R3:W-:Y:S07]  /*58a0*/  MUFU.EX2 R139, R2 ;  /* 0x00000002008b7308 */ /* 0x0007ee0000000800 */
[C---:B------:R-:W-:Y:S01]  /*58b0*/  HMMA.16816.F32 R40, R8.reuse, R18, R36 ;  /* 0x000000120828723c */ /* 0x040fe20000001824 */
[----:B------:R-:W2:Y:S07]  /*58c0*/  LDSM.16.MT88.4 R16, [R225+0x3100] ;  /* 0x00310000e110783b */ /* 0x000eae0000004200 */
[----:B------:R-:W-:Y:S01]  /*58d0*/  HMMA.16816.F32 R64, R8, R14, R48 ;  /* 0x0000000e0840723c */ /* 0x000fe20000001830 */
[----:B---3--:R-:W-:-:S04]  /*58e0*/  FFMA.FTZ R2, R199, c[0x0][0x2d0], -R0 ;  /* 0x0000b400c7027a23 */ /* 0x008fc80000010800 */
[----:B------:R3:W-:Y:S03]  /*58f0*/  MUFU.EX2 R138, R2 ;  /* 0x00000002008a7308 */ /* 0x0007e60000000800 */
[C---:B-1----:R-:W-:Y:S08]  /*5900*/  HMMA.16816.F32 R48, R8.reuse, R24, R56 ;  /* 0x000000180830723c */ /* 0x042ff00000001838 */
[----:B------:R-:W-:Y:S01]  /*5910*/  HMMA.16816.F32 R52, R8, R26, R76 ;  /* 0x0000001a0834723c */ /* 0x000fe2000000184c */
[----:B------:R-:W1:Y:S04]  /*5920*/  LDSM.16.MT88.4 R24, [R221+0x7100] ;  /* 0x00710000dd18783b */ /* 0x000e680000004200 */
[----:B------:R-:W-:Y:S01]  /*5930*/  LDSM.16.MT88.4 R76, [R221+0x3900] ;  /* 0x00390000dd4c783b */ /* 0x000fe20000004200 */
[----:B---3--:R-:W-:-:S02]  /*5940*/  FFMA.FTZ R2, R200, c[0x0][0x2d0], -R0 ;  /* 0x0000b400c8027a23 */ /* 0x008fc40000010800 */
[C---:B------:R-:W-:Y:S01]  /*5950*/  HMMA.16816.F32 R104, R8.reuse, R30, R84 ;  /* 0x0000001e0868723c */ /* 0x040fe20000001854 */
[----:B------:R-:W3:Y:S01]  /*5960*/  LDSM.16.MT88.4 R28, [R221+0x3100] ;  /* 0x00310000dd1c783b */ /* 0x000ee20000004200 */
[----:B------:R2:W1:Y:S06]  /*5970*/  MUFU.EX2 R137, R2 ;  /* 0x0000000200897308 */ /* 0x00046c0000000800 */
[C---:B------:R-:W-:Y:S01]  /*5980*/  HMMA.16816.F32 R84, R8.reuse, R12, R44 ;  /* 0x0000000c0854723c */ /* 0x040fe2000000182c */
[----:B------:R-:W3:Y:S07]  /*5990*/  LDSM.16.MT88.4 R12, [R224+0x3100] ;  /* 0x00310000e00c783b */ /* 0x000eee0000004200 */
[----:B-----5:R-:W-:Y:S01]  /*59a0*/  HMMA.16816.F32 R44, R8, R32, R116 ;  /* 0x00000020082c723c */ /* 0x020fe20000001874 */
[----:B------:R-:W-:Y:S01]  /*59b0*/  LDSM.16.MT88.4 R116, [R222+0x7900] ;  /* 0x00790000de74783b */ /* 0x000fe20000004200 */
[----:B--2---:R-:W-:-:S04]  /*59c0*/  FFMA.FTZ R2, R201, c[0x0][0x2d0], -R0 ;  /* 0x0000b400c9027a23 */ /* 0x004fc80000010800 */
[----:B------:R2:W-:Y:S02]  /*59d0*/  MUFU.EX2 R136, R2 ;  /* 0x0000000200887308 */ /* 0x0005e40000000800 */
[----:B------:R-:W-:Y:S01]  /*59e0*/  HMMA.16816.F32 R36, R8, R34, R80 ;  /* 0x000000220824723c */ /* 0x000fe20000001850 */
[----:B------:R-:W-:Y:S06]  /*59f0*/  LDSM.16.MT88.4 R32, [R222+0x7100] ;  /* 0x00710000de20783b */ /* 0x000fec0000004200 */
[----:B----4-:R-:W-:Y:S02]  /*5a00*/  F2FP.PACK_AB R8, R149, R150 ;  /* 0x000000969508723e */ /* 0x010fe400000000ff */
[----:B-1----:R-:W-:-:S02]  /*5a10*/  F2FP.PACK_AB R9, R137, R138 ;  /* 0x0000008a8909723e */ /* 0x002fc400000000ff */
[----:B------:R-:W-:Y:S01]  /*5a20*/  F2FP.PACK_AB R10, R139, R148 ;  /* 0x000000948b0a723e */ /* 0x000fe200000000ff */
[----:B--2---:R-:W-:-:S04]  /*5a30*/  FFMA.FTZ R2, R202, c[0x0][0x2d0], -R0 ;  /* 0x0000b400ca027a23 */ /* 0x004fc80000010800 */
[----:B------:R-:W1:Y:S02]  /*5a40*/  MUFU.EX2 R71, R2 ;  /* 0x0000000200477308 */ /* 0x000e640000000800 */
[----:B-1----:R-:W-:Y:S01]  /*5a50*/  F2FP.PACK_AB R11, R71, R136 ;  /* 0x00000088470b723e */ /* 0x002fe200000000ff */
[----:B------:R-:W-:-:S05]  /*5a60*/  FFMA.FTZ R2, R70, c[0x0][0x2d0], -R5 ;  /* 0x0000b40046027a23 */ /* 0x000fca0000010805 */
[----:B------:R1:W-:Y:S01]  /*5a70*/  MUFU.EX2 R70, R2 ;  /* 0x0000000200467308 */ /* 0x0003e20000000800 */
[C---:B------:R-:W-:Y:S08]  /*5a80*/  HMMA.16816.F32 R56, R8.reuse, R22, R104 ;  /* 0x000000160838723c */ /* 0x040ff00000001868 */
[----:B------:R-:W-:Y:S01]  /*5a90*/  HMMA.16816.F32 R96, R8, R16, R96 ;  /* 0x000000100860723c */ /* 0x000fe20000001860 */
[----:B-1----:R-:W-:-:S07]  /*5aa0*/  FFMA.FTZ R2, R126, c[0x0][0x2d0], -R5 ;  /* 0x0000b4007e027a23 */ /* 0x002fce0000010805 */
[----:B------:R-:W-:Y:S01]  /*5ab0*/  HMMA.16816.F32 R104, R8, R18, R100 ;  /* 0x000000120868723c */ /* 0x000fe20000001864 */
[----:B------:R-:W1:Y:S01]  /*5ac0*/  LDSM.16.MT88.4 R16, [R225+0x7100] ;  /* 0x00710000e110783b */ /* 0x000e620000004200 */
[----:B------:R-:W-:-:S03]  /*5ad0*/  IMAD.MOV.U32 R126, RZ, RZ, R133 ;  /* 0x000000ffff7e7224 */ /* 0x000fc600078e0085 */
[----:B------:R-:W-:Y:S03]  /*5ae0*/  LDSM.16.MT88.4 R100, [R224+0x3900] ;  /* 0x00390000e064783b */ /* 0x000fe60000004200 */
[C---:B------:R-:W-:Y:S01]  /*5af0*/  HMMA.16816.F32 R128, R8.reuse, R24, R84 ;  /* 0x000000180880723c */ /* 0x040fe20000001854 */
[----:B------:R2:W4:Y:S01]  /*5b00*/  MUFU.EX2 R24, R2 ;  /* 0x0000000200187308 */ /* 0x0005220000000800 */
[----:B------:R-:W-:Y:S06]  /*5b10*/  LDSM.16.MT88.4 R84, [R222+0x3900] ;  /* 0x00390000de54783b */ /* 0x000fec0000004200 */
[C---:B------:R-:W-:Y:S01]  /*5b20*/  HMMA.16816.F32 R80, R8.reuse, R20, R108 ;  /* 0x000000140850723c */ /* 0x040fe2000000186c */
[----:B------:R-:W-:Y:S07]  /*5b30*/  LDSM.16.MT88.4 R108, [R221+0x7900] ;  /* 0x00790000dd6c783b */ /* 0x000fee0000004200 */
[----:B---3--:R-:W-:Y:S01]  /*5b40*/  HMMA.16816.F32 R72, R8, R28, R112 ;  /* 0x0000001c0848723c */ /* 0x008fe20000001870 */
[----:B--2---:R-:W-:-:S02]  /*5b50*/  FFMA.FTZ R2, R127, c[0x0][0x2d0], -R5 ;  /* 0x0000b4007f027a23 */ /* 0x004fc40000010805 */
[----:B------:R-:W-:Y:S01]  /*5b60*/  IMAD.MOV.U32 R127, RZ, RZ, R132 ;  /* 0x000000ffff7f7224 */ /* 0x000fe200078e0084 */
[----:B----4-:R-:W-:Y:S01]  /*5b70*/  F2FP.PACK_AB R132, R24, R70 ;  /* 0x000000461884723e */ /* 0x010fe200000000ff */
[----:B------:R2:W-:Y:S03]  /*5b80*/  MUFU.EX2 R23, R2 ;  /* 0x0000000200177308 */ /* 0x0005e60000000800 */
[C---:B------:R-:W-:Y:S08]  /*5b90*/  HMMA.16816.F32 R28, R8.reuse, R30, R120 ;  /* 0x0000001e081c723c */ /* 0x040ff00000001878 */
[----:B------:R-:W-:Y:S01]  /*5ba0*/  HMMA.16816.F32 R112, R8, R12, R92 ;  /* 0x0000000c0870723c */ /* 0x000fe2000000185c */
[----:B------:R-:W-:Y:S01]  /*5bb0*/  LDSM.16.MT88.4 R92, [R225+0x3900] ;  /* 0x00390000e15c783b */ /* 0x000fe20000004200 */
[----:B--2---:R-:W-:-:S06]  /*5bc0*/  FFMA.FTZ R2, R244, c[0x0][0x2d0], -R5 ;  /* 0x0000b400f4027a23 */ /* 0x004fcc0000010805 */
[C---:B-1----:R-:W-:Y:S01]  /*5bd0*/  HMMA.16816.F32 R48, R8.reuse, R16, R48 ;  /* 0x000000100830723c */ /* 0x042fe20000001830 */
[----:B------:R1:W2:Y:S07]  /*5be0*/  MUFU.EX2 R22, R2 ;  /* 0x0000000200167308 */ /* 0x0002ae0000000800 */
[C---:B------:R-:W-:Y:S01]  /*5bf0*/  HMMA.16816.F32 R120, R8.reuse, R14, R88 ;  /* 0x0000000e0878723c */ /* 0x040fe20000001858 */
[----:B------:R-:W3:Y:S07]  /*5c00*/  LDSM.16.MT88.4 R12, [R224+0x7100] ;  /* 0x00710000e00c783b */ /* 0x000eee0000004200 */
[----:B------:R-:W-:Y:S01]  /*5c10*/  HMMA.16816.F32 R64, R8, R26, R64 ;  /* 0x0000001a0840723c */ /* 0x000fe20000001840 */
[----:B-1----:R-:W-:Y:S01]  /*5c20*/  FFMA.FTZ R2, R219, c[0x0][0x2d0], -R0 ;  /* 0x0000b400db027a23 */ /* 0x002fe20000010800 */
[----:B--2---:R-:W-:-:S03]  /*5c30*/  F2FP.PACK_AB R134, R22, R23 ;  /* 0x000000171686723e */ /* 0x004fc600000000ff */
[----:B------:R1:W-:Y:S03]  /*5c40*/  MUFU.EX2 R21, R2 ;  /* 0x0000000200157308 */ /* 0x0003e60000000800 */
[C---:B------:R-:W-:Y:S08]  /*5c50*/  HMMA.16816.F32 R60, R8.reuse, R32, R60 ;  /* 0x00000020083c723c */ /* 0x040ff0000000183c */
[----:B------:R-:W-:Y:S01]  /*5c60*/  HMMA.16816.F32 R40, R8, R34, R40 ;  /* 0x000000220828723c */ /* 0x000fe20000001828 */
[----:B-1----:R-:W-:-:S07]  /*5c70*/  FFMA.FTZ R2, R246, c[0x0][0x2d0], -R0 ;  /* 0x0000b400f6027a23 */ /* 0x002fce0000010800 */
[C---:B------:R-:W-:Y:S01]  /*5c80*/  HMMA.16816.F32 R52, R8.reuse, R18, R52 ;  /* 0x000000120834723c */ /* 0x040fe20000001834 */
[----:B------:R1:W2:Y:S07]  /*5c90*/  MUFU.EX2 R20, R2 ;  /* 0x0000000200147308 */ /* 0x0002ae0000000800 */
[----:B---3--:R-:W-:Y:S01]  /*5ca0*/  HMMA.16816.F32 R44, R8, R12, R44 ;  /* 0x0000000c082c723c */ /* 0x008fe2000000182c */
[----:B-1----:R-:W-:-:S07]  /*5cb0*/  FFMA.FTZ R2, R245, c[0x0][0x2d0], -R0 ;  /* 0x0000b400f5027a23 */ /* 0x002fce0000010800 */
[----:B------:R-:W-:Y:S01]  /*5cc0*/  HMMA.16816.F32 R36, R8, R14, R36 ;  /* 0x0000000e0824723c */ /* 0x000fe20000001824 */
[----:B------:R-:W-:Y:S01]  /*5cd0*/  FFMA.FTZ R0, R250, c[0x0][0x2d0], -R0 ;  /* 0x0000b400fa007a23 */ /* 0x000fe20000010800 */
[----:B--2---:R-:W-:Y:S01]  /*5ce0*/  F2FP.PACK_AB R133, R20, R21 ;  /* 0x000000151485723e */ /* 0x004fe200000000ff */
[----:B------:R1:W-:Y:S08]  /*5cf0*/  MUFU.EX2 R17, R2 ;  /* 0x0000000200117308 */ /* 0x0003f00000000800 */
[----:B------:R2:W3:Y:S01]  /*5d00*/  MUFU.EX2 R16, R0 ;  /* 0x0000000000107308 */ /* 0x0004e20000000800 */
[----:B-1----:R-:W-:-:S04]  /*5d10*/  FADD.FTZ R2, R127, R126 ;  /* 0x0000007e7f027221 */ /* 0x002fc80000010000 */
[----:B------:R-:W-:Y:S02]  /*5d20*/  FADD.FTZ R2, R168, R2 ;  /* 0x00000002a8027221 */ /* 0x000fe40000010000 */
[----:B--2---:R-:W-:Y:S01]  /*5d30*/  FADD.FTZ R0, R125, R124 ;  /* 0x0000007c7d007221 */ /* 0x004fe20000010000 */
[----:B---3--:R-:W-:Y:S01]  /*5d40*/  F2FP.PACK_AB R135, R16, R17 ;  /* 0x000000111087723e */ /* 0x008fe200000000ff */
        /* <DEDUP_REMOVED lines=33> */
[----:B------:R-:W2:Y:S02]  /*5f60*/  LDSM.16.MT88.4 R4, [R224+0x7900] ;  /* 0x00790000e004783b */ /* 0x000ea40000004200 */
[----:B------:R-:W-:Y:S01]  /*5f70*/  FADD.FTZ R3, R196, R0 ;  /* 0x00000000c4037221 */ /* 0x000fe20000010000 */
[----:B------:R-:W-:Y:S01]  /*5f80*/  HMMA.16816.F32 R104, R132, R108, R128 ;  /* 0x0000006c8468723c */ /* 0x000fe20000001880 */
[----:B------:R-:W-:-:S04]  /*5f90*/  @P3 IMAD.HI.U32 R0, R171, c[0x0][0x2c8], RZ ;  /* 0x0000b200ab003a27 */ /* 0x000fc800078e00ff */
[----:B------:R-:W-:Y:S01]  /*5fa0*/  FADD.FTZ R3, R166, R3 ;  /* 0x00000003a6037221 */ /* 0x000fe20000010000 */
[----:B------:R-:W-:Y:S01]  /*5fb0*/  @P3 SHF.R.U32.HI R8, RZ, c[0x0][0x2cc], R0 ;  /* 0x0000b300ff083a19 */ /* 0x000fe20000011600 */
[----:B------:R-:W-:Y:S01]  /*5fc0*/  FADD.FTZ R0, R162, R2 ;  /* 0x00000002a2007221 */ /* 0x000fe20000010000 */
[C---:B------:R-:W-:Y:S01]  /*5fd0*/  HMMA.16816.F32 R112, R132.reuse, R116, R60 ;  /* 0x000000748470723c */ /* 0x040fe2000000183c */
[----:B------:R-:W-:Y:S01]  /*5fe0*/  FADD.FTZ R2, R165, R3 ;  /* 0x00000003a5027221 */ /* 0x000fe20000010000 */
[----:B------:R-:W3:Y:S01]  /*5ff0*/  @P3 R2UR UR23, R8 ;  /* 0x00000000081733c2 */ /* 0x000ee200000e0000 */
[----:B------:R-:W-:Y:S02]  /*6000*/  FADD.FTZ R0, R161, R0 ;  /* 0x00000000a1007221 */ /* 0x000fe40000010000 */
[----:B------:R-:W-:Y:S02]  /*6010*/  FADD.FTZ R2, R164, R2 ;  /* 0x00000002a4027221 */ /* 0x000fe40000010000 */
[----:B------:R-:W-:Y:S01]  /*6020*/  FADD.FTZ R0, R160, R0 ;  /* 0x00000000a0007221 */ /* 0x000fe20000010000 */
[----:B-1----:R-:W-:Y:S01]  /*6030*/  HMMA.16816.F32 R120, R132, R124, R48 ;  /* 0x0000007c8478723c */ /* 0x002fe20000001830 */
        /* <DEDUP_REMOVED lines=11> */
[----:B---3--:R-:W-:Y:S01]  /*60f0*/  UIADD3 UR23, UR23, UR8, -UR11 ;  /* 0x0000000817177290 */ /* 0x008fe2000fffe80b */
[----:B------:R-:W-:Y:S02]  /*6100*/  FADD.FTZ R0, R151, R0 ;  /* 0x0000000097007221 */ /* 0x000fe40000010000 */
[----:B------:R-:W-:Y:S01]  /*6110*/  FADD.FTZ R2, R150, R2 ;  /* 0x0000000296027221 */ /* 0x000fe20000010000 */
[----:B------:R-:W-:Y:S01]  /*6120*/  USHF.R.S32.HI UR4, URZ, 0x1f, UR23 ;  /* 0x0000001f3f047899 */ /* 0x000fe20008011417 */
[----:B------:R-:W-:Y:S01]  /*6130*/  FADD.FTZ R0, R138, R0 ;  /* 0x000000008a007221 */ /* 0x000fe20000010000 */
[----:B------:R-:W-:Y:S01]  /*6140*/  HMMA.16816.F32 R108, R132, R110, R64 ;  /* 0x0000006e846c723c */ /* 0x000fe20000001840 */
[----:B------:R-:W-:Y:S01]  /*6150*/  FADD.FTZ R2, R149, R2 ;  /* 0x0000000295027221 */ /* 0x000fe20000010000 */
[----:B------:R-:W-:Y:S01]  /*6160*/  ULEA.HI UR4, UR4, UR23, URZ, 0x7 ;  /* 0x0000001704047291 */ /* 0x000fe2000f8f383f */
[----:B------:R-:W-:-:S02]  /*6170*/  FADD.FTZ R0, R137, R0 ;  /* 0x0000000089007221 */ /* 0x000fc40000010000 */
[----:B------:R-:W-:Y:S01]  /*6180*/  FADD.FTZ R3, R148, R2 ;  /* 0x0000000294037221 */ /* 0x000fe20000010000 */
[----:B------:R-:W-:Y:S01]  /*6190*/  USHF.R.S32.HI UR24, URZ, 0x7, UR4 ;  /* 0x000000073f187899 */ /* 0x000fe20008011404 */
[----:B------:R-:W-:Y:S01]  /*61a0*/  FADD.FTZ R2, R136, R0 ;  /* 0x0000000088027221 */ /* 0x000fe20000010000 */
[C---:B------:R-:W-:Y:S01]  /*61b0*/  HMMA.16816.F32 R116, R132.reuse, R118, R40 ;  /* 0x000000768474723c */ /* 0x040fe20000001828 */
[----:B------:R-:W-:Y:S01]  /*61c0*/  FADD.FTZ R0, R139, R3 ;  /* 0x000000038b007221 */ /* 0x000fe20000010000 */
[----:B------:R-:W-:Y:S01]  /*61d0*/  UISETP.LT.AND UP0, UPT, URZ, UR24, UPT ;  /* 0x000000183f00728c */ /* 0x000fe2000bf01270 */
[----:B------:R-:W-:Y:S02]  /*61e0*/  FADD.FTZ R2, R71, R2 ;  /* 0x0000000247027221 */ /* 0x000fe40000010000 */
[----:B------:R-:W-:Y:S01]  /*61f0*/  FADD.FTZ R0, R70, R0 ;  /* 0x0000000046007221 */ /* 0x000fe20000010000 */
[----:B------:R-:W-:Y:S01]  /*6200*/  USEL UR24, URZ, UR24, !UP0 ;  /* 0x000000183f187287 */ /* 0x000fe2000c000000 */
[----:B------:R-:W-:Y:S01]  /*6210*/  FADD.FTZ R2, R21, R2 ;  /* 0x0000000215027221 */ /* 0x000fe20000010000 */
[----:B------:R-:W-:Y:S01]  /*6220*/  HMMA.16816.F32 R124, R132, R126, R52 ;  /* 0x0000007e847c723c */ /* 0x000fe20000001834 */
[----:B------:R-:W-:Y:S01]  /*6230*/  FADD.FTZ R0, R24, R0 ;  /* 0x0000000018007221 */ /* 0x000fe20000010000 */
[----:B------:R-:W-:Y:S01]  /*6240*/  UISETP.GE.AND UP0, UPT, UR25, UR24, UPT ;  /* 0x000000181900728c */ /* 0x000fe2000bf06270 */
[----:B------:R-:W-:-:S02]  /*6250*/  FADD.FTZ R2, R20, R2 ;  /* 0x0000000214027221 */ /* 0x000fc40000010000 */
[----:B------:R-:W-:Y:S02]  /*6260*/  FADD.FTZ R0, R23, R0 ;  /* 0x0000000017007221 */ /* 0x000fe40000010000 */
[----:B------:R-:W-:Y:S01]  /*6270*/  FADD.FTZ R2, R17, R2 ;  /* 0x0000000211027221 */ /* 0x000fe20000010000 */
[----:B------:R-:W-:Y:S01]  /*6280*/  PLOP3.LUT P0, PT, PT, PT, UP0, 0x80, 0x0 ;  /* 0x000000000000781c */ /* 0x000fe20003f0f008 */
[----:B------:R-:W-:Y:S01]  /*6290*/  FADD.FTZ R3, R22, R0 ;  /* 0x0000000016037221 */ /* 0x000fe20000010000 */
[----:B--2---:R-:W-:Y:S01]  /*62a0*/  HMMA.16816.F32 R128, R132, R4, R44 ;  /* 0x000000048480723c */ /* 0x004fe2000000182c */
        /* <DEDUP_REMOVED lines=8> */
[----:B------:R-:W5:Y:S04]  /*6330*/  LDL.64 R168, [R1+0x38] ;  /* 0x0000380001a87983 */ /* 0x000f680000100a00 */
[----:B------:R-:W5:Y:S01]  /*6340*/  LDL.64 R188, [R1+0x30] ;  /* 0x0000300001bc7983 */ /* 0x000f620000100a00 */
[----:B------:R-:W-:Y:S01]  /*6350*/  IMAD.MOV.U32 R70, RZ, RZ, R68 ;  /* 0x000000ffff467224 */ /* 0x000fe200078e0044 */
[----:B------:R-:W-:-:S02]  /*6360*/  UMOV UR26, UR25 ;  /* 0x00000019001a7c82 */ /* 0x000fc40008000000 */
[----:B------:R-:W-:Y:S02]  /*6370*/  UMOV UR17, 0xffffff80 ;  /* 0xffffff8000117882 */ /* 0x000fe40000000000 */
[----:B------:R-:W-:Y:S02]  /*6380*/  ULDC.64 UR6, c[0x0][0x208] ;  /* 0x0000820000067ab9 */ /* 0x000fe40000000a00 */
[----:B------:R-:W-:Y:S01]  /*6390*/  ULDC.64 UR4, c[0x0][0x1e0] ;  /* 0x0000780000047ab9 */ /* 0x000fe20000000a00 */
[----:B-12---:R-:W-:Y:S02]  /*63a0*/  IADD3 R3, P1, R200, 0x40, RZ ;  /* 0x00000040c8037810 */ /* 0x006fe40007f3e0ff */
[----:B---3--:R-:W-:Y:S01]  /*63b0*/  IADD3 R2, P0, R170, 0x40, RZ ;  /* 0x00000040aa027810 */ /* 0x008fe20007f1e0ff */
[----:B----4-:R-:W-:Y:S02]  /*63c0*/  @P3 IMAD.HI.U32 R0, R191, c[0x0][0x2c8], RZ ;  /* 0x0000b200bf003a27 */ /* 0x010fe400078e00ff */
[----:B------:R-:W-:Y:S04]  /*63d0*/  STL [R1+0x14], R3 ;  /* 0x0000140301007387 */ /* 0x000fe80000100800 */
[----:B------:R1:W-:Y:S01]  /*63e0*/  STL [R1+0x10], R2 ;  /* 0x0000100201007387 */ /* 0x0003e20000100800 */
[----:B------:R-:W-:Y:S01]  /*63f0*/  @P3 SHF.R.U32.HI R4, RZ, c[0x0][0x2cc], R0 ;  /* 0x0000b300ff043a19 */ /* 0x000fe20000011600 */
[----:B-----5:R-:W-:-:S04]  /*6400*/  IMAD.X R0, RZ, RZ, R189, P0 ;  /* 0x000000ffff007224 */ /* 0x020fc800000e06bd */
[----:B------:R2:W-:Y:S01]  /*6410*/  @P3 STL [R1+0x4], R4 ;  /* 0x0000040401003387 */ /* 0x0005e20000100800 */
[----:B-1----:R-:W-:-:S05]  /*6420*/  IADD3.X R2, RZ, R169, RZ, P1, !PT ;  /* 0x000000a9ff027210 */ /* 0x002fca0000ffe4ff */
[----:B------:R2:W-:Y:S04]  /*6430*/  STL [R1+0xc], R2 ;  /* 0x00000c0201007387 */ /* 0x0005e80000100800 */
[----:B------:R2:W-:Y:S01]  /*6440*/  STL [R1+0x8], R0 ;  /* 0x0000080001007387 */ /* 0x0005e20000100800 */
[----:B------:R-:W-:-:S03]  /*6450*/  IMAD.MOV.U32 R3, RZ, RZ, R69 ;  /* 0x000000ffff037224 */ /* 0x000fc600078e0045 */
.L_x_503:
[----:B------:R-:W3:Y:S01]  /*6460*/  LDL.64 R158, [R1+0x48] ;  /* 0x00004800019e7983 */ /* 0x000ee20000100a00 */
[----:B------:R-:W-:Y:S04]  /*6470*/  DEPBAR.LE SB0, 0x0 ;  /* 0x000080000000791a */ /* 0x000fe80000000000 */
[----:B------:R-:W-:Y:S01]  /*6480*/  UISETP.GE.AND UP0, UPT, UR26, URZ, UPT ;  /* 0x0000003f1a00728c */ /* 0x000fe2000bf06270 */
[----:B------:R-:W4:Y:S01]  /*6490*/  LDL.64 R156, [R1+0x38] ;  /* 0x00003800019c7983 */ /* 0x000f220000100a00 */
[----:B------:R-:W-:Y:S02]  /*64a0*/  UISETP.GE.AND UP1, UPT, UR26, 0x1, UPT ;  /* 0x000000011a00788c */ /* 0x000fe4000bf26270 */
[----:B------:R-:W-:Y:S03]  /*64b0*/  UIADD3 UR25, UR26, -0x1, URZ ;  /* 0xffffffff1a197890 */ /* 0x000fe6000fffe03f */
[----:B------:R-:W-:Y:S01]  /*64c0*/  BAR.SYNC.DEFER_BLOCKING 0x0 ;  /* 0x0000000000007b1d */ /* 0x000fe20000010000 */
[----:B------:R-:W-:Y:S03]  /*64d0*/  PLOP3.LUT P0, PT, PT, PT, UP0, 0x80, 0x0 ;  /* 0x000000000000781c */ /* 0x000fe60003f0f008 */
[----:B------:R-:W-:Y:S02]  /*64e0*/  @UP0 USHF.R.S32.HI UR20, URZ, 0x1f, UR26 ;  /* 0x0000001f3f140899 */ /* 0x000fe4000801141a */
[----:B------:R-:W-:Y:S02]  /*64f0*/  @UP0 UIMAD.WIDE.U32 UR22, UR26, UR6, URZ ;  /* 0x000000061a1602a5 */ /* 0x000fe4000f8e003f */
[----:B------:R-:W-:Y:S02]  /*6500*/  @UP0 UIMAD UR20, UR20, UR6, URZ ;  /* 0x00000006141402a4 */ /* 0x000fe4000f8e023f */
[----:B------:R-:W-:Y:S02]  /*6510*/  @UP0 USHF.L.U32 UR21, UR22, 0x7, URZ ;  /* 0x0000000716150899 */ /* 0x000fe4000800063f */
[----:B------:R-:W-:Y:S04]  /*6520*/  @UP0 UIMAD UR20, UR26, UR7, UR20 ;  /* 0x000000071a1402a4 */ /* 0x000fe8000f8e0214 */
[----:B------:R-:W-:Y:S04]  /*6530*/  @UP0 UIADD3 UR20, UR23, UR20, URZ ;  /* 0x0000001417140290 */ /* 0x000fe8000fffe03f */
[----:B------:R-:W-:Y:S02]  /*6540*/  @UP0 USHF.L.U64.HI UR20, UR22, 0x7, UR20 ;  /* 0x0000000716140899 */ /* 0x000fe40008010214 */
[----:B------:R-:W-:Y:S01]  /*6550*/  @UP1 UIMAD.WIDE.U32 UR22, UR25, UR4, URZ ;  /* 0x00000004191612a5 */ /* 0x000fe2000f8e003f */
[----:B-1----:R-:W1:Y:S08]  /*6560*/  LDSM.16.M88.4 R8, [R220+0x8100] ;  /* 0x00810000dc08783b */ /* 0x002e700000000200 */
[----:B--2---:R-:W2:Y:S04]  /*6570*/  LDL R2, [R1+0x14] ;  /* 0x0000140001027983 */ /* 0x004ea80000100800 */
[----:B------:R-:W2:Y:S04]  /*6580*/  LDL R69, [R1+0xc] ;  /* 0x00000c0001457983 */ /* 0x000ea80000100800 */
        /* <DEDUP_REMOVED lines=19> */
[C---:B-1----:R-:W-:Y:S06]  /*66c0*/  HMMA.16816.F32 R36, R140.reuse, R40, RZ ;  /* 0x000000288c24723c */ /* 0x042fec00000018ff */
[----:B------:R-:W-:Y:S02]  /*66d0*/  LDSM.16.M88.4 R164, [R237] ;  /* 0x00000000eda4783b */ /* 0x000fe40000000200 */
[C---:B------:R-:W-:Y:S06]  /*66e0*/  HMMA.16816.F32 R40, R140.reuse, R42, RZ ;  /* 0x0000002a8c28723c */ /* 0x040fec00000018ff */
[----:B------:R-:W-:Y:S02]  /*66f0*/  LDSM.16.M88.4 R168, [R236] ;  /* 0x00000000eca8783b */ /* 0x000fe40000000200 */
[C---:B------:R-:W-:Y:S06]  /*6700*/  HMMA.16816.F32 R44, R140.reuse, R48, RZ ;  /* 0x000000308c2c723c */ /* 0x040fec00000018ff */
[----:B------:R-:W5:Y:S04]  /*6710*/  LDL R217, [R1+0x4] ;  /* 0x0000040001d97983 */ /* 0x000f680000100800 */
[----:B------:R-:W5:Y:S01]  /*6720*/  LDL R216, [R1+0x24] ;  /* 0x0000240001d87983 */ /* 0x000f620000100800 */
        /* <DEDUP_REMOVED lines=14> */
[----:B---3--:R-:W-:Y:S04]  /*6810*/  @P0 IADD3 R0, P1, R158, UR21, RZ ;  /* 0x000000159e000c10 */ /* 0x008fe8000ff3e0ff */
[C---:B------:R-:W-:Y:S04]  /*6820*/  @P0 LEA R188, P6, R0.reuse, c[0x0][0x1f8], 0x1 ;  /* 0x00007e0000bc0a11 */ /* 0x040fe800078c08ff */
[----:B----4-:R-:W-:Y:S02]  /*6830*/  @P0 IADD3.X R68, R157, UR20, RZ, P1, !PT ;  /* 0x000000149d440c10 */ /* 0x010fe40008ffe4ff */
[----:B------:R-:W1:Y:S02]  /*6840*/  LDSM.16.M88.4 R156, [R239] ;  /* 0x00000000ef9c783b */ /* 0x000e640000000200 */
[----:B------:R-:W-:Y:S06]  /*6850*/  @P0 LEA.HI.X R189, R0, c[0x0][0x1fc], R68, 0x1, P6 ;  /* 0x00007f0000bd0a11 */ /* 0x000fec00030f0c44 */
[----:B------:R-:W-:Y:S01]  /*6860*/  @!PT LDS RZ, [RZ] ;  /* 0x00000000fffff984 */ /* 0x000fe20000000800 */
[----:B------:R-:W-:Y:S01]  /*6870*/  @!PT LDS RZ, [RZ] ;  /* 0x00000000fffff984 */ /* 0x000fe20000000800 */
[----:B------:R-:W-:Y:S01]  /*6880*/  @!PT LDS RZ, [RZ] ;  /* 0x00000000fffff984 */ /* 0x000fe20000000800 */
[----:B------:R3:W-:Y:S08]  /*6890*/  @P0 LDGSTS.E.BYPASS.LTC128B.128 [R243+0x100], [R188.64], !P5 ;  /* 0x00100000bcf30fae */ /* 0x0007f0000e901d52 */
[----:B------:R4:W5:Y:S01]  /*68a0*/  LDL R0, [R1+0x20] ;  /* 0x0000200001007983 */ /* 0x0009620000100800 */
[----:B--2---:R-:W-:Y:S01]  /*68b0*/  @P0 IADD3 R2, P2, R2, UR21, RZ ;  /* 0x0000001502020c10 */ /* 0x004fe2000ff5e0ff */
[----:B------:R-:W-:Y:S01]  /*68c0*/  @UP1 USHF.L.U32 UR21, UR22, 0x7, URZ ;  /* 0x0000000716151899 */ /* 0x000fe2000800063f */
[C---:B-1----:R-:W-:Y:S03]  /*68d0*/  HMMA.16816.F32 R36, R144.reuse, R156, R36 ;  /* 0x0000009c9024723c */ /* 0x042fe60000001824 */
[C---:B------:R-:W-:Y:S02]  /*68e0*/  @P0 LEA R190, P1, R2.reuse, c[0x0][0x1f8], 0x1 ;  /* 0x00007e0002be0a11 */ /* 0x040fe400078208ff */
[----:B------:R-:W-:Y:S01]  /*68f0*/  @P0 IADD3.X R69, R69, UR20, RZ, P2, !PT ;  /* 0x0000001445450c10 */ /* 0x000fe200097fe4ff */
[----:B------:R-:W-:Y:S02]  /*6900*/  UIMAD UR20, UR26, UR17, 0x1 ;  /* 0x000000011a1474a4 */ /* 0x000fe4000f8e0211 */
[C---:B------:R-:W-:Y:S04]  /*6910*/  HMMA.16816.F32 R40, R144.reuse, R158, R40 ;  /* 0x0000009e9028723c */ /* 0x040fe80000001828 */
[----:B------:R-:W-:Y:S02]  /*6920*/  @P0 LEA.HI.X R191, R2, c[0x0][0x1fc], R69, 0x1, P1 ;  /* 0x00007f0002bf0a11 */ /* 0x000fe400008f0c45 */
[----:B------:R-:W-:Y:S02]  /*6930*/  @P0 IADD3 R68, P1, R188, UR10, RZ ;  /* 0x0000000abc440c10 */ /* 0x000fe4000ff3e0ff */
[C---:B------:R-:W-:Y:S01]  /*6940*/  HMMA.16816.F32 R44, R144.reuse, R160, R44 ;  /* 0x000000a0902c723c */ /* 0x040fe2000000182c */
[----:B------:R1:W-:Y:S03]  /*6950*/  @P0 LDGSTS.E.BYPASS.LTC128B.128 [R243+0x4100], [R190.64], !P4 ;  /* 0x04100000bef30fae */ /* 0x0003e6000e101d52 */
[----:B------:R-:W-:Y:S02]  /*6960*/  @P0 IADD3.X R69, R189, UR14, RZ, P1, !PT ;  /* 0x0000000ebd450c10 */ /* 0x000fe40008ffe4ff */
[C---:B------:R-:W-:Y:S02]  /*6970*/  @P0 IADD3 R148, P1, R68.reuse, UR10, RZ ;  /* 0x0000000a44940c10 */ /* 0x040fe4000ff3e0ff */
[C---:B------:R-:W-:Y:S01]  /*6980*/  HMMA.16816.F32 R48, R144.reuse, R162, R48 ;  /* 0x000000a29030723c */ /* 0x040fe20000001830 */
[----:B------:R2:W-:Y:S03]  /*6990*/  @P0 LDGSTS.E.BYPASS.LTC128B.128 [R243+0x1100], [R68.64], !P5 ;  /* 0x0110000044f30fae */ /* 0x0005e6000e901d52 */
[C---:B------:R-:W-:Y:S02]  /*69a0*/  @P0 IADD3.X R149, R69.reuse, UR14, RZ, P1, !PT ;  /* 0x0000000e45950c10 */ /* 0x040fe40008ffe4ff */
[----:B---3--:R-:W-:Y:S02]  /*69b0*/  @P0 IADD3 R188, P6, R68, UR16, RZ ;  /* 0x0000001044bc0c10 */ /* 0x008fe4000ffde0ff */
[C---:B------:R-:W-:Y:S01]  /*69c0*/  HMMA.16816.F32 R52, R144.reuse, R164, R52 ;  /* 0x000000a49034723c */ /* 0x040fe20000001834 */
[----:B------:R2:W-:Y:S03]  /*69d0*/  @P0 LDGSTS.E.BYPASS.LTC128B.128 [R243+0x5100], [R68.64+0x80], !P4 ;  /* 0x0510008044f30fae */ /* 0x0005e6000e101d52 */
[----:B------:R-:W-:Y:S02]  /*69e0*/  @P0 IADD3.X R189, R69, UR15, RZ, P6, !PT ;  /* 0x0000000f45bd0c10 */ /* 0x000fe4000b7fe4ff */
[C---:B------:R-:W-:Y:S02]  /*69f0*/  @P0 IADD3 R150, P2, R148.reuse, UR10, RZ ;  /* 0x0000000a94960c10 */ /* 0x040fe4000ff5e0ff */
[C---:B------:R-:W-:Y:S01]  /*6a00*/  HMMA.16816.F32 R56, R144.reuse, R166, R56 ;  /* 0x000000a69038723c */ /* 0x040fe20000001838 */
[----:B------:R3:W-:Y:S03]  /*6a10*/  @P0 LDGSTS.E.BYPASS.LTC128B.128 [R243+0x2100], [R148.64], !P5 ;  /* 0x0210000094f30fae */ /* 0x0007e6000e901d52 */
[C---:B------:R-:W-:Y:S04]  /*6a20*/  @P0 IADD3.X R151, R149.reuse, UR14, RZ, P2, !PT ;  /* 0x0000000e95970c10 */ /* 0x040fe800097fe4ff */
[C---:B------:R-:W-:Y:S01]  /*6a30*/  HMMA.16816.F32 R60, R144.reuse, R168, R60 ;  /* 0x000000a8903c723c */ /* 0x040fe2000000183c */
[----:B------:R1:W-:Y:S07]  /*6a40*/  @P0 LDGSTS.E.BYPASS.LTC128B.128 [R243+0x6100], [R188.64], !P4 ;  /* 0x06100000bcf30fae */ /* 0x0003ee000e101d52 */
[----:B------:R-:W-:Y:S01]  /*6a50*/  HMMA.16816.F32 R64, R144, R170, R64 ;  /* 0x000000aa9040723c */ /* 0x000fe20000001840 */
[----:B------:R3:W-:Y:S03]  /*6a60*/  @P0 LDGSTS.E.BYPASS.LTC128B.128 [R243+0x3100], [R150.64], !P5 ;  /* 0x0310000096f30fae */ /* 0x0007e6000e901d52 */
[----:B--2---:R-:W-:Y:S04]  /*6a70*/  @P0 IADD3 R68, P1, R148, UR16, RZ ;  /* 0x0000001094440c10 */ /* 0x004fe8000ff3e0ff */
[----:B------:R-:W-:Y:S05]  /*6a80*/  @P0 IADD3.X R69, R149, UR15, RZ, P1, !PT ;  /* 0x0000000f95450c10 */ /* 0x000fea0008ffe4ff */
[----:B------:R2:W-:Y:S08]  /*6a90*/  @P0 LDGSTS.E.BYPASS.LTC128B.128 [R243+0x7100], [R68.64], !P4 ;  /* 0x0710000044f30fae */ /* 0x0005f0000e101d52 */
[----:B------:R-:W-:Y:S08]  /*6aa0*/  LDSM.16.M88.4 R136, [R226+0x8900] ;  /* 0x00890000e288783b */ /* 0x000ff00000000200 */
[----:B---3--:R-:W3:Y:S08]  /*6ab0*/  LDSM.16.M88.4 R148, [R226+0x8100] ;  /* 0x00810000e294783b */ /* 0x008ef00000000200 */
[----:B------:R-:W1:Y:S08]  /*6ac0*/  LDSM.16.M88.4 R152, [R226+0x9100] ;  /* 0x00910000e298783b */ /* 0x000e700000000200 */
[----:B------:R-:W0:Y:S08]  /*6ad0*/  LDGDEPBAR ;  /* 0x00000000000079af */ /* 0x000e300000000000 */
[----:B------:R-:W1:Y:S08]  /*6ae0*/  LDSM.16.M88.4 R156, [R226+0x9900] ;  /* 0x00990000e29c783b */ /* 0x000e700000000200 */
[----:B------:R-:W1:Y:S01]  /*6af0*/  LDSM.16.M88.4 R160, [R226+0xa100] ;  /* 0x00a10000e2a0783b */ /* 0x000e620000000200 */
[C---:B---3--:R-:W-:Y:S07]  /*6b00*/  HMMA.16816.F32 R4, R172.reuse, R148, R4 ;  /* 0x00000094ac04723c */ /* 0x048fee0000001804 */
[----:B------:R-:W-:Y:S01]  /*6b10*/  LDSM.16.M88.4 R164, [R220+0xc100] ;  /* 0x00c10000dca4783b */ /* 0x000fe20000000200 */
[C---:B------:R-:W-:Y:S07]  /*6b20*/  HMMA.16816.F32 R8, R172.reuse, R150, R8 ;  /* 0x00000096ac08723c */ /* 0x040fee0000001808 */
[----:B------:R-:W3:Y:S01]  /*6b30*/  LDSM.16.M88.4 R148, [R226+0xa900] ;  /* 0x00a90000e294783b */ /* 0x000ee20000000200 */
[C---:B------:R-:W-:Y:S07]  /*6b40*/  HMMA.16816.F32 R12, R172.reuse, R136, R12 ;  /* 0x00000088ac0c723c */ /* 0x040fee000000180c */
[----:B------:R-:W-:Y:S01]  /*6b50*/  LDSM.16.M88.4 R168, [R233] ;  /* 0x00000000e9a8783b */ /* 0x000fe20000000200 */
[C---:B------:R-:W-:Y:S07]  /*6b60*/  HMMA.16816.F32 R16, R172.reuse, R138, R16 ;  /* 0x0000008aac10723c */ /* 0x040fee0000001810 */
[----:B------:R-:W2:Y:S01]  /*6b70*/  LDSM.16.M88.4 R136, [R226+0xb100] ;  /* 0x00b10000e288783b */ /* 0x000ea20000000200 */
[C---:B-1----:R-:W-:Y:S07]  /*6b80*/  HMMA.16816.F32 R20, R172.reuse, R152, R20 ;  /* 0x00000098ac14723c */ /* 0x042fee0000001814 */
[----:B------:R-:W-:Y:S01]  /*6b90*/  LDSM.16.M88.4 R188, [R232] ;  /* 0x00000000e8bc783b */ /* 0x000fe20000000200 */
[C---:B------:R-:W-:Y:S07]  /*6ba0*/  HMMA.16816.F32 R24, R172.reuse, R154, R24 ;  /* 0x0000009aac18723c */ /* 0x040fee0000001818 */
[----:B------:R-:W1:Y:S01]  /*6bb0*/  LDSM.16.M88.4 R152, [R226+0xb900] ;  /* 0x00b90000e298783b */ /* 0x000e620000000200 */
[C---:B------:R-:W-:Y:S07]  /*6bc0*/  HMMA.16816.F32 R28, R172.reuse, R156, R28 ;  /* 0x0000009cac1c723c */ /* 0x040fee000000181c */
[----:B------:R-:W-:Y:S01]  /*6bd0*/  LDSM.16.M88.4 R196, [R226+0xe900] ;  /* 0x00e90000e2c4783b */ /* 0x000fe20000000200 */
[C---:B------:R-:W-:Y:S07]  /*6be0*/  HMMA.16816.F32 R32, R172.reuse, R158, R32 ;  /* 0x0000009eac20723c */ /* 0x040fee0000001820 */
[----:B------:R-:W1:Y:S01]  /*6bf0*/  LDSM.16.M88.4 R156, [R223] ;  /* 0x00000000df9c783b */ /* 0x000e620000000200 */
[C---:B------:R-:W-:Y:S07]  /*6c00*/  HMMA.16816.F32 R36, R172.reuse, R160, R36 ;  /* 0x000000a0ac24723c */ /* 0x040fee0000001824 */
[----:B------:R-:W-:Y:S01]  /*6c10*/  LDSM.16.M88.4 R200, [R226+0xf100] ;  /* 0x00f10000e2c8783b */ /* 0x000fe20000000200 */
[C---:B------:R-:W-:Y:S07]  /*6c20*/  HMMA.16816.F32 R40, R172.reuse, R162, R40 ;  /* 0x000000a2ac28723c */ /* 0x040fee0000001828 */
[----:B------:R-:W4:Y:S01]  /*6c30*/  LDSM.16.M88.4 R160, [R223+0x800] ;  /* 0x00080000dfa0783b */ /* 0x000f220000000200 */
[C---:B---3--:R-:W-:Y:S07]  /*6c40*/  HMMA.16816.F32 R44, R172.reuse, R148, R44 ;  /* 0x00000094ac2c723c */ /* 0x048fee000000182c */
[----:B------:R-:W-:Y:S01]  /*6c50*/  LDSM.16.M88.4 R204, [R226+0xf900] ;  /* 0x00f90000e2cc783b */ /* 0x000fe20000000200 */
[C---:B------:R-:W-:Y:S07]  /*6c60*/  HMMA.16816.F32 R48, R172.reuse, R150, R48 ;  /* 0x00000096ac30723c */ /* 0x040fee0000001830 */
[----:B------:R-:W3:Y:S01]  /*6c70*/  LDSM.16.M88.4 R148, [R223+0x1000] ;  /* 0x00100000df94783b */ /* 0x000ee20000000200 */
[C---:B--2---:R-:W-:Y:S07]  /*6c80*/  HMMA.16816.F32 R52, R172.reuse, R136, R52 ;  /* 0x00000088ac34723c */ /* 0x044fee0000001834 */
[----:B------:R-:W-:Y:S01]  /*6c90*/  LDSM.16.M88.4 R212, [R223+0x4000] ;  /* 0x00400000dfd4783b */ /* 0x000fe20000000200 */
[C---:B------:R-:W-:Y:S07]  /*6ca0*/  HMMA.16816.F32 R56, R172.reuse, R138, R56 ;  /* 0x0000008aac38723c */ /* 0x040fee0000001838 */
[----:B------:R-:W2:Y:S01]  /*6cb0*/  LDSM.16.M88.4 R136, [R223+0x1800] ;  /* 0x00180000df88783b */ /* 0x000ea20000000200 */
[C---:B-1----:R-:W-:Y:S08]  /*6cc0*/  HMMA.16816.F32 R60, R172.reuse, R152, R60 ;  /* 0x00000098ac3c723c */ /* 0x042ff0000000183c */
[----:B------:R-:W-:Y:S01]  /*6cd0*/  HMMA.16816.F32 R64, R172, R154, R64 ;  /* 0x0000009aac40723c */ /* 0x000fe20000001840 */
[----:B------:R-:W1:Y:S07]  /*6ce0*/  LDSM.16.M88.4 R152, [R223+0x2000] ;  /* 0x00200000df98783b */ /* 0x000e6e0000000200 */
[C---:B------:R-:W-:Y:S08]  /*6cf0*/  HMMA.16816.F32 R4, R176.reuse, R156, R4 ;  /* 0x0000009cb004723c */ /* 0x040ff00000001804 */
[C---:B------:R-:W-:Y:S01]  /*6d00*/  HMMA.16816.F32 R8, R176.reuse, R158, R8 ;  /* 0x0000009eb008723c */ /* 0x040fe20000001808 */
[----:B------:R-:W1:Y:S07]  /*6d10*/  LDSM.16.M88.4 R156, [R223+0x2800] ;  /* 0x00280000df9c783b */ /* 0x000e6e0000000200 */
[C---:B----4-:R-:W-:Y:S04]  /*6d20*/  HMMA.16816.F32 R12, R176.reuse, R160, R12 ;  /* 0x000000a0b00c723c */ /* 0x050fe8000000180c */
[----:B-----5:R-:W-:Y:S04]  /*6d30*/  @P3 IMAD.MOV.U32 R0, RZ, RZ, R217 ;  /* 0x000000ffff003224 */ /* 0x020fe800078e00d9 */
[C---:B------:R-:W-:Y:S01]  /*6d40*/  HMMA.16816.F32 R16, R176.reuse, R162, R16 ;  /* 0x000000a2b010723c */ /* 0x040fe20000001810 */
[----:B------:R-:W4:Y:S07]  /*6d50*/  LDSM.16.M88.4 R160, [R223+0x3000] ;  /* 0x00300000dfa0783b */ /* 0x000f2e0000000200 */
[C---:B---3--:R-:W-:Y:S01]  /*6d60*/  HMMA.16816.F32 R20, R176.reuse, R148, R20 ;  /* 0x00000094b014723c */ /* 0x048fe20000001814 */
[----:B------:R-:W-:Y:S07]  /*6d70*/  SHFL.IDX PT, R2, R0, RZ, 0x1c1f ;  /* 0x001c1fff00027589 */ /* 0x000fee00000e0000 */
        /* <DEDUP_REMOVED lines=10> */
[----:B------:R-:W-:Y:S07]  /*6e20*/  LDSM.16.M88.4 R156, [R220+0xe100] ;  /* 0x00e10000dc9c783b */ /* 0x000fee0000000200 */
[C---:B----4-:R-:W-:Y:S08]  /*6e30*/  HMMA.16816.F32 R52, R176.reuse, R160, R52 ;  /* 0x000000a0b034723c */ /* 0x050ff00000001834 */
[C---:B------:R-:W-:Y:S01]  /*6e40*/  HMMA.16816.F32 R56, R176.reuse, R162, R56 ;  /* 0x000000a2b038723c */ /* 0x040fe20000001838 */
[----:B------:R-:W-:Y:S07]  /*6e50*/  LDSM.16.M88.4 R160, [R220+0xe900] ;  /* 0x00e90000dca0783b */ /* 0x000fee0000000200 */
[C---:B---3--:R-:W-:Y:S08]  /*6e60*/  HMMA.16816.F32 R60, R176.reuse, R148, R60 ;  /* 0x00000094b03c723c */ /* 0x048ff0000000183c */
[----:B------:R-:W-:Y:S01]  /*6e70*/  HMMA.16816.F32 R64, R176, R150, R64 ;  /* 0x00000096b040723c */ /* 0x000fe20000001840 */
[----:B------:R-:W3:Y:S07]  /*6e80*/  LDSM.16.M88.4 R148, [R220+0xd900] ;  /* 0x00d90000dc94783b */ /* 0x000eee0000000200 */
[C---:B------:R-:W-:Y:S08]  /*6e90*/  HMMA.16816.F32 R4, R180.reuse, R164, R4 ;  /* 0x000000a4b404723c */ /* 0x040ff00000001804 */
[C---:B------:R-:W-:Y:S01]  /*6ea0*/  HMMA.16816.F32 R8, R180.reuse, R166, R8 ;  /* 0x000000a6b408723c */ /* 0x040fe20000001808 */
[----:B------:R-:W-:Y:S07]  /*6eb0*/  LDSM.16.M88.4 R164, [R220+0xf900] ;  /* 0x00f90000dca4783b */ /* 0x000fee0000000200 */
[C---:B--2---:R-:W-:Y:S08]  /*6ec0*/  HMMA.16816.F32 R12, R180.reuse, R136, R12 ;  /* 0x00000088b40c723c */ /* 0x044ff0000000180c */
[C---:B------:R-:W-:Y:S01]  /*6ed0*/  HMMA.16816.F32 R16, R180.reuse, R138, R16 ;  /* 0x0000008ab410723c */ /* 0x040fe20000001810 */
[----:B------:R-:W2:Y:S07]  /*6ee0*/  LDSM.16.M88.4 R136, [R220+0xf100] ;  /* 0x00f10000dc88783b */ /* 0x000eae0000000200 */
[C---:B-1----:R-:W-:Y:S08]  /*6ef0*/  HMMA.16816.F32 R20, R180.reuse, R152, R20 ;  /* 0x00000098b414723c */ /* 0x042ff00000001814 */
[C---:B------:R-:W-:Y:S01]  /*6f00*/  HMMA.16816.F32 R24, R180.reuse, R154, R24 ;  /* 0x0000009ab418723c */ /* 0x040fe20000001818 */
[----:B------:R-:W1:Y:S07]  /*6f10*/  LDSM.16.M88.4 R152, [R235] ;  /* 0x00000000eb98783b */ /* 0x000e6e0000000200 */
[C---:B---3--:R-:W-:Y:S08]  /*6f20*/  HMMA.16816.F32 R28, R180.reuse, R148, R28 ;  /* 0x00000094b41c723c */ /* 0x048ff0000000181c */
[C---:B------:R-:W-:Y:S01]  /*6f30*/  HMMA.16816.F32 R32, R180.reuse, R150, R32 ;  /* 0x00000096b420723c */ /* 0x040fe20000001820 */
[----:B------:R-:W3:Y:S07]  /*6f40*/  LDSM.16.M88.4 R148, [R234] ;  /* 0x00000000ea94783b */ /* 0x000eee0000000200 */
[C---:B------:R-:W-:Y:S08]  /*6f50*/  HMMA.16816.F32 R36, R180.reuse, R156, R36 ;  /* 0x0000009cb424723c */ /* 0x040ff00000001824 */
[C---:B------:R-:W-:Y:S01]  /*6f60*/  HMMA.16816.F32 R40, R180.reuse, R158, R40 ;  /* 0x0000009eb428723c */ /* 0x040fe20000001828 */
[----:B------:R-:W4:Y:S07]  /*6f70*/  LDSM.16.M88.4 R156, [R231] ;  /* 0x00000000e79c783b */ /* 0x000f2e0000000200 */
[C---:B------:R-:W-:Y:S08]  /*6f80*/  HMMA.16816.F32 R44, R180.reuse, R160, R44 ;  /* 0x000000a0b42c723c */ /* 0x040ff0000000182c */
[C---:B------:R-:W-:Y:S01]  /*6f90*/  HMMA.16816.F32 R48, R180.reuse, R162, R48 ;  /* 0x000000a2b430723c */ /* 0x040fe20000001830 */
[----:B------:R-:W-:Y:S07]  /*6fa0*/  LDSM.16.M88.4 R160, [R226+0xc100] ;  /* 0x00c10000e2a0783b */ /* 0x000fee0000000200 */
[C---:B--2---:R-:W-:Y:S08]  /*6fb0*/  HMMA.16816.F32 R52, R180.reuse, R136, R52 ;  /* 0x00000088b434723c */ /* 0x044ff00000001834 */
[C---:B------:R-:W-:Y:S01]  /*6fc0*/  HMMA.16816.F32 R56, R180.reuse, R138, R56 ;  /* 0x0000008ab438723c */ /* 0x040fe20000001838 */
[----:B------:R-:W2:Y:S07]  /*6fd0*/  LDSM.16.M88.4 R136, [R230] ;  /* 0x00000000e688783b */ /* 0x000eae0000000200 */
[C---:B------:R-:W-:Y:S08]  /*6fe0*/  HMMA.16816.F32 R60, R180.reuse, R164, R60 ;  /* 0x000000a4b43c723c */ /* 0x040ff0000000183c */
[----:B------:R-:W-:Y:S01]  /*6ff0*/  HMMA.16816.F32 R64, R180, R166, R64 ;  /* 0x000000a6b440723c */ /* 0x000fe20000001840 */
[----:B------:R-:W-:Y:S07]  /*7000*/  LDSM.16.M88.4 R164, [R226+0xc900] ;  /* 0x00c90000e2a4783b */ /* 0x000fee0000000200 */
[C---:B-1----:R-:W-:Y:S08]  /*7010*/  HMMA.16816.F32 R4, R184.reuse, R152, R4 ;  /* 0x00000098b804723c */ /* 0x042ff00000001804 */
[C---:B------:R-:W-:Y:S01]  /*7020*/  HMMA.16816.F32 R8, R184.reuse, R154, R8 ;  /* 0x0000009ab808723c */ /* 0x040fe20000001808 */
[----:B------:R-:W-:Y:S07]  /*7030*/  LDSM.16.M88.4 R152, [R228] ;  /* 0x00000000e498783b */ /* 0x000fee0000000200 */
[C---:B---3--:R-:W-:Y:S08]  /*7040*/  HMMA.16816.F32 R12, R184.reuse, R148, R12 ;  /* 0x00000094b80c723c */ /* 0x048ff0000000180c */
[C---:B------:R-:W-:Y:S01]  /*7050*/  HMMA.16816.F32 R16, R184.reuse, R150, R16 ;  /* 0x00000096b810723c */ /* 0x040fe20000001810 */
[----:B------:R-:W1:Y:S07]  /*7060*/  LDSM.16.M88.4 R148, [R229] ;  /* 0x00000000e594783b */ /* 0x000e6e0000000200 */
[C---:B------:R-:W-:Y:S08]  /*7070*/  HMMA.16816.F32 R20, R184.reuse, R168, R20 ;  /* 0x000000a8b814723c */ /* 0x040ff00000001814 */
[C---:B------:R-:W-:Y:S01]  /*7080*/  HMMA.16816.F32 R24, R184.reuse, R170, R24 ;  /* 0x000000aab818723c */ /* 0x040fe20000001818 */
[----:B------:R-:W3:Y:S07]  /*7090*/  LDSM.16.M88.4 R168, [R226+0xd100] ;  /* 0x00d10000e2a8783b */ /* 0x000eee0000000200 */
[C---:B------:R-:W-:Y:S08]  /*70a0*/  HMMA.16816.F32 R28, R184.reuse, R188, R28 ;  /* 0x000000bcb81c723c */ /* 0x040ff0000000181c */
[C---:B------:R-:W-:Y:S01]  /*70b0*/  HMMA.16816.F32 R32, R184.reuse, R190, R32 ;  /* 0x000000beb820723c */ /* 0x040fe20000001820 */
[----:B------:R-:W5:Y:S07]  /*70c0*/  LDSM.16.M88.4 R188, [R226+0xd900] ;  /* 0x00d90000e2bc783b */ /* 0x000f6e0000000200 */
[C---:B----4-:R-:W-:Y:S08]  /*70d0*/  HMMA.16816.F32 R36, R184.reuse, R156, R36 ;  /* 0x0000009cb824723c */ /* 0x050ff00000001824 */
[C---:B------:R-:W-:Y:S01]  /*70e0*/  HMMA.16816.F32 R40, R184.reuse, R158, R40 ;  /* 0x0000009eb828723c */ /* 0x040fe20000001828 */
[----:B------:R-:W4:Y:S07]  /*70f0*/  LDSM.16.M88.4 R156, [R226+0xe100] ;  /* 0x00e10000e29c783b */ /* 0x000f2e0000000200 */
[C---:B--2---:R-:W-:Y:S08]  /*7100*/  HMMA.16816.F32 R44, R184.reuse, R136, R44 ;  /* 0x00000088b82c723c */ /* 0x044ff0000000182c */
[C---:B------:R-:W-:Y:S01]  /*7110*/  HMMA.16816.F32 R48, R184.reuse, R138, R48 ;  /* 0x0000008ab830723c */ /* 0x040fe20000001830 */
[----:B------:R-:W2:Y:S07]  /*7120*/  LDSM.16.M88.4 R136, [R223+0x4800] ;  /* 0x00480000df88783b */ /* 0x000eae0000000200 */
[C---:B-1----:R-:W-:Y:S08]  /*7130*/  HMMA.16816.F32 R52, R184.reuse, R148, R52 ;  /* 0x00000094b834723c */ /* 0x042ff00000001834 */
[C---:B------:R-:W-:Y:S08]  /*7140*/  HMMA.16816.F32 R56, R184.reuse, R150, R56 ;  /* 0x00000096b838723c */ /* 0x040ff00000001838 */
[C---:B------:R-:W-:Y:S08]  /*7150*/  HMMA.16816.F32 R60, R184.reuse, R152, R60 ;  /* 0x00000098b83c723c */ /* 0x040ff0000000183c */
[----:B------:R-:W-:Y:S08]  /*7160*/  HMMA.16816.F32 R64, R184, R154, R64 ;  /* 0x0000009ab840723c */ /* 0x000ff00000001840 */
[C---:B------:R-:W-:Y:S08]  /*7170*/  HMMA.16816.F32 R4, R192.reuse, R160, R4 ;  /* 0x000000a0c004723c */ /* 0x040ff00000001804 */
[C---:B------:R-:W-:Y:S08]  /*7180*/  HMMA.16816.F32 R8, R192.reuse, R162, R8 ;  /* 0x000000a2c008723c */ /* 0x040ff00000001808 */
[C---:B------:R-:W-:Y:S08]  /*7190*/  HMMA.16816.F32 R12, R192.reuse, R164, R12 ;  /* 0x000000a4c00c723c */ /* 0x040ff0000000180c */
[C---:B------:R-:W-:Y:S08]  /*71a0*/  HMMA.16816.F32 R16, R192.reuse, R166, R16 ;  /* 0x000000a6c010723c */ /* 0x040ff00000001810 */
[C---:B---3--:R-:W-:Y:S08]  /*71b0*/  HMMA.16816.F32 R20, R192.reuse, R168, R20 ;  /* 0x000000a8c014723c */ /* 0x048ff00000001814 */
[C---:B------:R-:W-:Y:S08]  /*71c0*/  HMMA.16816.F32 R24, R192.reuse, R170, R24 ;  /* 0x000000aac018723c */ /* 0x040ff00000001818 */
[C---:B-----5:R-:W-:Y:S08]  /*71d0*/  HMMA.16816.F32 R28, R192.reuse, R188, R28 ;  /* 0x000000bcc01c723c */ /* 0x060ff0000000181c */
        /* <DEDUP_REMOVED lines=10> */
[C---:B------:R-:W-:Y:S01]  /*7280*/  HMMA.16816.F32 R8, R208.reuse, R214, R8 ;  /* 0x000000d6d008723c */ /* 0x040fe20000001808 */
[----:B------:R-:W3:Y:S07]  /*7290*/  LDL R214, [R1+0x10] ;  /* 0x0000100001d67983 */ /* 0x000eee0000100800 */
[C---:B--2---:R-:W-:Y:S08]  /*72a0*/  HMMA.16816.F32 R12, R208.reuse, R136, R12 ;  /* 0x00000088d00c723c */ /* 0x044ff0000000180c */
[----:B------:R-:W-:Y:S01]  /*72b0*/  FMUL.FTZ R4, R4, c[0x0][0x320] ;  /* 0x0000c80004047a20 */ /* 0x000fe20000410000 */
[C---:B------:R-:W-:Y:S01]  /*72c0*/  HMMA.16816.F32 R16, R208.reuse, R138, R16 ;  /* 0x0000008ad010723c */ /* 0x040fe20000001810 */
[----:B------:R-:W2:Y:S02]  /*72d0*/  LDL R139, [R1+0x8] ;  /* 0x00000800018b7983 */ /* 0x000ea40000100800 */
[----:B------:R-:W1:Y:S01]  /*72e0*/  MUFU.TANH R156, R4 ;  /* 0x00000004009c7308 */ /* 0x000e620000002400 */
[----:B------:R-:W-:Y:S02]  /*72f0*/  FMUL.FTZ R5, R5, c[0x0][0x320] ;  /* 0x0000c80005057a20 */ /* 0x000fe40000410000 */
[----:B------:R-:W-:Y:S02]  /*7300*/  FMUL.FTZ R6, R6, c[0x0][0x320] ;  /* 0x0000c80006067a20 */ /* 0x000fe40000410000 */
[----:B------:R-:W-:Y:S04]  /*7310*/  FMUL.FTZ R7, R7, c[0x0][0x320] ;  /* 0x0000c80007077a20 */ /* 0x000fe80000410000 */
[----:B------:R-:W-:Y:S01]  /*7320*/  FMUL.FTZ R8, R8, c[0x0][0x320] ;  /* 0x0000c80008087a20 */ /* 0x000fe20000410000 */
[----:B------:R-:W4:Y:S01]  /*7330*/  MUFU.TANH R155, R5 ;  /* 0x00000005009b7308 */ /* 0x000f220000002400 */
        /* <DEDUP_REMOVED lines=14> */
[----:B------:R-:W1:Y:S01]  /*7420*/  MUFU.TANH R152, R8 ;  /* 0x0000000800987308 */ /* 0x000e620000002400 */
[----:B-----5:R-:W5:Y:S09]  /*7430*/  LDSM.16.M88.4 R4, [R223+0x5000] ;  /* 0x00500000df04783b */ /* 0x020f720000000200 */
[----:B------:R-:W1:Y:S10]  /*7440*/  MUFU.TANH R151, R9 ;  /* 0x0000000900977308 */ /* 0x000e740000002400 */
[----:B------:R-:W-:Y:S10]  /*7450*/  MUFU.TANH R149, R10 ;  /* 0x0000000a00957308 */ /* 0x000ff40000002400 */
[----:B------:R1:W-:Y:S10]  /*7460*/  MUFU.TANH R148, R11 ;  /* 0x0000000b00947308 */ /* 0x0003f40000002400 */
[----:B------:R-:W-:Y:S01]  /*7470*/  MUFU.TANH R138, R12 ;  /* 0x0000000c008a7308 */ /* 0x000fe20000002400 */
[C---:B-----5:R-:W-:Y:S09]  /*7480*/  HMMA.16816.F32 R20, R208.reuse, R4, R20 ;  /* 0x00000004d014723c */ /* 0x060ff20000001814 */
[----:B------:R-:W5:Y:S01]  /*7490*/  MUFU.TANH R137, R13 ;  /* 0x0000000d00897308 */ /* 0x000f620000002400 */
[C---:B------:R-:W-:Y:S01]  /*74a0*/  HMMA.16816.F32 R24, R208.reuse, R6, R24 ;  /* 0x00000006d018723c */ /* 0x040fe20000001818 */
[----:B------:R-:W-:Y:S08]  /*74b0*/  LDSM.16.M88.4 R4, [R223+0x6000] ;  /* 0x00600000df04783b */ /* 0x000ff00000000200 */
[----:B------:R-:W-:Y:S01]  /*74c0*/  MUFU.TANH R136, R14 ;  /* 0x0000000e00887308 */ /* 0x000fe20000002400 */
[----:B-1----:R-:W1:Y:S04]  /*74d0*/  LDSM.16.M88.4 R8, [R223+0x5800] ;  /* 0x00580000df08783b */ /* 0x002e680000000200 */
[----:B------:R-:W-:Y:S05]  /*74e0*/  FMUL.FTZ R20, R20, c[0x0][0x320] ;  /* 0x0000c80014147a20 */ /* 0x000fea0000410000 */
[----:B------:R4:W-:Y:S01]  /*74f0*/  MUFU.TANH R71, R15 ;  /* 0x0000000f00477308 */ /* 0x0009e20000002400 */
[----:B------:R-:W-:Y:S02]  /*7500*/  FMUL.FTZ R21, R21, c[0x0][0x320] ;  /* 0x0000c80015157a20 */ /* 0x000fe40000410000 */
[----:B------:R-:W-:Y:S02]  /*7510*/  FMUL.FTZ R22, R22, c[0x0][0x320] ;  /* 0x0000c80016167a20 */ /* 0x000fe40000410000 */
[----:B------:R-:W-:Y:S02]  /*7520*/  FMUL.FTZ R23, R23, c[0x0][0x320] ;  /* 0x0000c80017177a20 */ /* 0x000fe40000410000 */
[----:B------:R-:W-:Y:S02]  /*7530*/  FMUL.FTZ R24, R24, c[0x0][0x320] ;  /* 0x0000c80018187a20 */ /* 0x000fe40000410000 */
[----:B------:R-:W-:Y:S01]  /*7540*/  FMUL.FTZ R25, R25, c[0x0][0x320] ;  /* 0x0000c80019197a20 */ /* 0x000fe20000410000 */
[----:B------:R-:W-:Y:S01]  /*7550*/  MUFU.TANH R17, R18 ;  /* 0x0000001200117308 */ /* 0x000fe20000002400 */
[----:B------:R-:W-:Y:S02]  /*7560*/  FMUL.FTZ R26, R26, c[0x0][0x320] ;  /* 0x0000c8001a1a7a20 */ /* 0x000fe40000410000 */
[----:B------:R-:W-:Y:S07]  /*7570*/  FMUL.FTZ R27, R27, c[0x0][0x320] ;  /* 0x0000c8001b1b7a20 */ /* 0x000fee0000410000 */
[----:B------:R5:W3:Y:S01]  /*7580*/  MUFU.TANH R69, R16 ;  /* 0x0000001000457308 */ /* 0x000ae20000002400 */
[----:B----4-:R-:W-:Y:S09]  /*7590*/  LDSM.16.M88.4 R12, [R223+0x7800] ;  /* 0x00780000df0c783b */ /* 0x010ff20000000200 */
[----:B------:R-:W4:Y:S01]  /*75a0*/  MUFU.TANH R20, R20 ;  /* 0x0000001400147308 */ /* 0x000f220000002400 */
[C---:B-1----:R-:W-:Y:S08]  /*75b0*/  HMMA.16816.F32 R28, R208.reuse, R8, R28 ;  /* 0x00000008d01c723c */ /* 0x042ff0000000181c */
[C---:B------:R-:W-:Y:S01]  /*75c0*/  HMMA.16816.F32 R32, R208.reuse, R10, R32 ;  /* 0x0000000ad020723c */ /* 0x040fe20000001820 */
[----:B------:R-:W1:Y:S01]  /*75d0*/  MUFU.TANH R21, R21 ;  /* 0x0000001500157308 */ /* 0x000e620000002400 */
[----:B------:R-:W1:Y:S06]  /*75e0*/  LDSM.16.M88.4 R8, [R223+0x6800] ;  /* 0x00680000df08783b */ /* 0x000e6c0000000200 */
[C---:B------:R-:W-:Y:S03]  /*75f0*/  HMMA.16816.F32 R36, R208.reuse, R4, R36 ;  /* 0x00000004d024723c */ /* 0x040fe60000001824 */
[----:B------:R-:W-:Y:S05]  /*7600*/  MUFU.TANH R150, R19 ;  /* 0x0000001300967308 */ /* 0x000fea0000002400 */
[C---:B------:R-:W-:Y:S01]  /*7610*/  HMMA.16816.F32 R40, R208.reuse, R6, R40 ;  /* 0x00000006d028723c */ /* 0x040fe20000001828 */
[----:B------:R-:W4:Y:S01]  /*7620*/  LDSM.16.M88.4 R4, [R223+0x7000] ;  /* 0x00700000df04783b */ /* 0x000f220000000200 */
[----:B------:R-:W-:Y:S04]  /*7630*/  DEPBAR.LE SB0, 0x0 ;  /* 0x000080000000791a */ /* 0x000fe80000000000 */
[----:B------:R-:W2:Y:S01]  /*7640*/  MUFU.TANH R24, R24 ;  /* 0x0000001800187308 */ /* 0x000ea20000002400 */
[----:B------:R-:W-:Y:S02]  /*7650*/  FMUL.FTZ R28, R28, c[0x0][0x320] ;  /* 0x0000c8001c1c7a20 */ /* 0x000fe40000410000 */
[----:B------:R-:W-:Y:S03]  /*7660*/  FMUL.FTZ R32, R32, c[0x0][0x320] ;  /* 0x0000c80020207a20 */ /* 0x000fe60000410000 */
[----:B------:R-:W-:Y:S02]  /*7670*/  FMUL.FTZ R29, R29, c[0x0][0x320] ;  /* 0x0000c8001d1d7a20 */ /* 0x000fe40000410000 */
[----:B------:R-:W-:Y:S02]  /*7680*/  FMUL.FTZ R30, R30, c[0x0][0x320] ;  /* 0x0000c8001e1e7a20 */ /* 0x000fe40000410000 */
[----:B------:R-:W-:Y:S01]  /*7690*/  MUFU.TANH R163, R32 ;  /* 0x0000002000a37308 */ /* 0x000fe20000002400 */
[----:B------:R-:W-:Y:S01]  /*76a0*/  BAR.SYNC.DEFER_BLOCKING 0x0 ;  /* 0x0000000000007b1d */ /* 0x000fe20000010000 */
[----:B------:R-:W-:Y:S02]  /*76b0*/  FMUL.FTZ R36, R36, c[0x0][0x320] ;  /* 0x0000c80024247a20 */ /* 0x000fe40000410000 */
[----:B------:R-:W-:Y:S02]  /*76c0*/  FMUL.FTZ R37, R37, c[0x0][0x320] ;  /* 0x0000c80025257a20 */ /* 0x000fe40000410000 */
[----:B------:R-:W-:Y:S02]  /*76d0*/  FMUL.FTZ R31, R31, c[0x0][0x320] ;  /* 0x0000c8001f1f7a20 */ /* 0x000fe40000410000 */
[----:B------:R-:W-:Y:S02]  /*76e0*/  FMUL.FTZ R40, R40, c[0x0][0x320] ;  /* 0x0000c80028287a20 */ /* 0x000fe40000410000 */
[----:B------:R-:W2:Y:S01]  /*76f0*/  MUFU.TANH R25, R25 ;  /* 0x0000001900197308 */ /* 0x000ea20000002400 */
[C---:B-1----:R-:W-:Y:S01]  /*7700*/  HMMA.16816.F32 R44, R208.reuse, R8, R44 ;  /* 0x00000008d02c723c */ /* 0x042fe2000000182c */
[----:B------:R1:W1:Y:S04]  /*7710*/  SHFL.IDX PT, R8, R0, 0x1, 0x1c1f ;  /* 0x003c1f0000087f89 */ /* 0x00026800000e0000 */
[----:B------:R-:W-:Y:S02]  /*7720*/  FMUL.FTZ R41, R41, c[0x0][0x320] ;  /* 0x0000c80029297a20 */ /* 0x000fe40000410000 */
[----:B------:R-:W-:Y:S01]  /*7730*/  FMUL.FTZ R38, R38, c[0x0][0x320] ;  /* 0x0000c80026267a20 */ /* 0x000fe20000410000 */
[C---:B------:R-:W-:Y:S01]  /*7740*/  HMMA.16816.F32 R48, R208.reuse, R10, R48 ;  /* 0x0000000ad030723c */ /* 0x040fe20000001830 */
[----:B------:R5:W-:Y:S03]  /*7750*/  MUFU.TANH R18, R40 ;  /* 0x0000002800127308 */ /* 0x000be60000002400 */
[----:B------:R-:W-:Y:S02]  /*7760*/  FMUL.FTZ R39, R39, c[0x0][0x320] ;  /* 0x0000c80027277a20 */ /* 0x000fe40000410000 */
[----:B------:R-:W-:Y:S02]  /*7770*/  FMUL.FTZ R33, R33, c[0x0][0x320] ;  /* 0x0000c80021217a20 */ /* 0x000fe40000410000 */
[C---:B----4-:R-:W-:Y:S03]  /*7780*/  HMMA.16816.F32 R52, R208.reuse, R4, R52 ;  /* 0x00000004d034723c */ /* 0x050fe60000001834 */
[----:B------:R-:W-:Y:S01]  /*7790*/  MUFU.TANH R19, R41 ;  /* 0x0000002900137308 */ /* 0x000fe20000002400 */
[----:B------:R-:W-:Y:S02]  /*77a0*/  FMUL.FTZ R34, R34, c[0x0][0x320] ;  /* 0x0000c80022227a20 */ /* 0x000fe40000410000 */
[----:B------:R-:W-:Y:S02]  /*77b0*/  FMUL.FTZ R35, R35, c[0x0][0x320] ;  /* 0x0000c80023237a20 */ /* 0x000fe40000410000 */
[C---:B------:R-:W-:Y:S01]  /*77c0*/  HMMA.16816.F32 R56, R208.reuse, R6, R56 ;  /* 0x00000006d038723c */ /* 0x040fe20000001838 */
[----:B-1----:R-:W-:Y:S03]  /*77d0*/  IMAD.U32 R0, RZ, RZ, UR8 ;  /* 0x00000008ff007e24 */ /* 0x002fe6000f8e00ff */
[----:B------:R-:W-:Y:S01]  /*77e0*/  FMUL.FTZ R44, R44, c[0x0][0x320] ;  /* 0x0000c8002c2c7a20 */ /* 0x000fe20000410000 */
[----:B------:R-:W1:Y:S01]  /*77f0*/  MUFU.TANH R28, R28 ;  /* 0x0000001c001c7308 */ /* 0x000e620000002400 */
[----:B------:R-:W-:Y:S01]  /*7800*/  IADD3 R0, R0, UR20, -R216 ;  /* 0x0000001400007c10 */ /* 0x000fe2000fffe8d8 */
[----:B------:R-:W-:Y:S01]  /*7810*/  FMUL.FTZ R45, R45, c[0x0][0x320] ;  /* 0x0000c8002d2d7a20 */ /* 0x000fe20000410000 */
[C---:B------:R-:W-:Y:S01]  /*7820*/  HMMA.16816.F32 R60, R208.reuse, R12, R60 ;  /* 0x0000000cd03c723c */ /* 0x040fe2000000183c */
[----:B------:R-:W-:Y:S03]  /*7830*/  @UP1 USHF.R.S32.HI UR20, URZ, 0x1f, UR25 ;  /* 0x0000001f3f141899 */ /* 0x000fe60008011419 */
[----:B------:R-:W-:Y:S01]  /*7840*/  FMUL.FTZ R49, R49, c[0x0][0x320] ;  /* 0x0000c80031317a20 */ /* 0x000fe20000410000 */
[----:B------:R-:W-:Y:S01]  /*7850*/  IADD3 R0, R0, -UR11, RZ ;  /* 0x8000000b00007c10 */ /* 0x000fe2000fffe0ff */
[----:B------:R-:W-:Y:S01]  /*7860*/  FMUL.FTZ R48, R48, c[0x0][0x320] ;  /* 0x0000c80030307a20 */ /* 0x000fe20000410000 */
[----:B------:R-:W4:Y:S01]  /*7870*/  MUFU.TANH R29, R29 ;  /* 0x0000001d001d7308 */ /* 0x000f220000002400 */
[----:B------:R-:W-:Y:S01]  /*7880*/  HMMA.16816.F32 R64, R208, R14, R64 ;  /* 0x0000000ed040723c */ /* 0x000fe20000001840 */
[----:B------:R-:W-:Y:S03]  /*7890*/  @UP1 UIMAD UR20, UR20, UR4, URZ ;  /* 0x00000004141412a4 */ /* 0x000fe6000f8e023f */
[----:B------:R-:W-:Y:S01]  /*78a0*/  FMUL.FTZ R46, R46, c[0x0][0x320] ;  /* 0x0000c8002e2e7a20 */ /* 0x000fe20000410000 */
[----:B------:R-:W-:Y:S01]  /*78b0*/  IADD3 R2, R0, R2, RZ ;  /* 0x0000000200027210 */ /* 0x000fe20007ffe0ff */
[----:B------:R-:W-:Y:S01]  /*78c0*/  FMUL.FTZ R47, R47, c[0x0][0x320] ;  /* 0x0000c8002f2f7a20 */ /* 0x000fe20000410000 */
[----:B------:R-:W-:Y:S01]  /*78d0*/  @UP1 UIMAD UR20, UR25, UR5, UR20 ;  /* 0x00000005191412a4 */ /* 0x000fe2000f8e0214 */
[----:B------:R-:W-:Y:S01]  /*78e0*/  FMUL.FTZ R52, R52, c[0x0][0x320] ;  /* 0x0000c80034347a20 */ /* 0x000fe20000410000 */
[----:B------:R3:W-:Y:S01]  /*78f0*/  MUFU.TANH R15, R49 ;  /* 0x00000031000f7308 */ /* 0x0007e20000002400 */
[C---:B------:R-:W-:Y:S01]  /*7900*/  ISETP.GT.AND P0, PT, R2.reuse, RZ, PT ;  /* 0x000000ff0200720c */ /* 0x040fe20003f04270 */
[----:B------:R-:W-:Y:S01]  /*7910*/  @UP1 UIADD3 UR20, UR23, UR20, URZ ;  /* 0x0000001417141290 */ /* 0x000fe2000fffe03f */
[----:B------:R-:W-:Y:S01]  /*7920*/  ISETP.GT.AND P6, PT, R2, 0x1, PT ;  /* 0x000000010200780c */ /* 0x000fe20003fc4270 */
[----:B------:R-:W-:Y:S01]  /*7930*/  IMAD.IADD R0, R0, 0x1, R8 ;  /* 0x0000000100007824 */ /* 0x000fe200078e0208 */
[----:B------:R-:W-:Y:S01]  /*7940*/  FSEL R6, R156, -INF , P0 ;  /* 0xff8000009c067808 */ /* 0x000fe20000000000 */
[----:B------:R-:W-:Y:S01]  /*7950*/  FMUL.FTZ R5, R56, c[0x0][0x320] ;  /* 0x0000c80038057a20 */ /* 0x000fe20000410000 */
[----:B------:R-:W-:Y:S01]  /*7960*/  FSEL R7, R155, -INF , P6 ;  /* 0xff8000009b077808 */ /* 0x000fe20003000000 */
[----:B-----5:R-:W-:Y:S01]  /*7970*/  FMUL.FTZ R16, R57, c[0x0][0x320] ;  /* 0x0000c80039107a20 */ /* 0x020fe20000410000 */
[C---:B------:R-:W-:Y:S01]  /*7980*/  ISETP.GT.AND P0, PT, R2.reuse, 0x8, PT ;  /* 0x000000080200780c */ /* 0x040fe20003f04270 */
[----:B------:R-:W-:Y:S01]  /*7990*/  MUFU.TANH R14, R48 ;  /* 0x00000030000e7308 */ /* 0x000fe20000002400 */
[----:B------:R-:W-:Y:S01]  /*79a0*/  ISETP.GT.AND P6, PT, R2, 0x9, PT ;  /* 0x000000090200780c */ /* 0x000fe20003fc4270 */
[----:B------:R-:W-:Y:S01]  /*79b0*/  FMUL.FTZ R53, R53, c[0x0][0x320] ;  /* 0x0000c80035357a20 */ /* 0x000fe20000410000 */
[----:B------:R-:W-:Y:S01]  /*79c0*/  FSEL R8, R152, -INF , P0 ;  /* 0xff80000098087808 */ /* 0x000fe20000000000 */
[----:B------:R-:W-:Y:S01]  /*79d0*/  FMUL.FTZ R61, R61, c[0x0][0x320] ;  /* 0x0000c8003d3d7a20 */ /* 0x000fe20000410000 */
[----:B------:R-:W-:Y:S01]  /*79e0*/  FSEL R9, R151, -INF , P6 ;  /* 0xff80000097097808 */ /* 0x000fe20003000000 */
[----:B------:R-:W-:Y:S01]  /*79f0*/  FMUL.FTZ R54, R54, c[0x0][0x320] ;  /* 0x0000c80036367a20 */ /* 0x000fe20000410000 */
[C---:B------:R-:W-:Y:S01]  /*7a00*/  ISETP.GT.AND P6, PT, R2.reuse, 0x11, PT ;  /* 0x000000110200780c */ /* 0x040fe20003fc4270 */
[----:B------:R-:W-:Y:S01]  /*7a10*/  FMUL.FTZ R55, R55, c[0x0][0x320] ;  /* 0x0000c80037377a20 */ /* 0x000fe20000410000 */
[----:B------:R-:W-:Y:S01]  /*7a20*/  ISETP.GT.AND P0, PT, R2, 0x10, PT ;  /* 0x000000100200780c */ /* 0x000fe20003f04270 */
[----:B------:R-:W5:Y:S01]  /*7a30*/  MUFU.TANH R33, R33 ;  /* 0x0000002100217308 */ /* 0x000f620000002400 */
[----:B------:R-:W-:Y:S01]  /*7a40*/  FSEL R40, R137, -INF , P6 ;  /* 0xff80000089287808 */ /* 0x000fe20003000000 */
[----:B------:R-:W-:Y:S01]  /*7a50*/  FMUL.FTZ R43, R43, c[0x0][0x320] ;  /* 0x0000c8002b2b7a20 */ /* 0x000fe20000410000 */
[----:B------:R-:W-:Y:S01]  /*7a60*/  ISETP.GT.AND P2, PT, R0, RZ, PT ;  /* 0x000000ff0000720c */ /* 0x000fe20003f44270 */
[----:B------:R-:W-:Y:S01]  /*7a70*/  FMUL.FTZ R42, R42, c[0x0][0x320] ;  /* 0x0000c8002a2a7a20 */ /* 0x000fe20000410000 */
[----:B------:R-:W-:Y:S01]  /*7a80*/  FSEL R32, R138, -INF , P0 ;  /* 0xff8000008a207808 */ /* 0x000fe20000000000 */
[----:B------:R-:W-:Y:S01]  /*7a90*/  FMUL.FTZ R50, R50, c[0x0][0x320] ;  /* 0x0000c80032327a20 */ /* 0x000fe20000410000 */
[----:B------:R-:W-:Y:S01]  /*7aa0*/  ISETP.GT.AND P0, PT, R2, 0x18, PT ;  /* 0x000000180200780c */ /* 0x000fe20003f04270 */
[----:B------:R-:W-:Y:S01]  /*7ab0*/  FMUL.FTZ R60, R60, c[0x0][0x320] ;  /* 0x0000c8003c3c7a20 */ /* 0x000fe20000410000 */
[----:B------:R-:W-:Y:S01]  /*7ac0*/  ISETP.GT.AND P6, PT, R2, 0x19, PT ;  /* 0x000000190200780c */ /* 0x000fe20003fc4270 */
[----:B------:R-:W1:Y:S01]  /*7ad0*/  MUFU.TANH R22, R22 ;  /* 0x0000001600167308 */ /* 0x000e620000002400 */
[----:B------:R-:W-:Y:S01]  /*7ae0*/  FSEL R10, R154, -INF , P2 ;  /* 0xff8000009a0a7808 */ /* 0x000fe20001000000 */
[----:B------:R-:W-:Y:S01]  /*7af0*/  FMUL.FTZ R64, R64, c[0x0][0x320] ;  /* 0x0000c80040407a20 */ /* 0x000fe20000410000 */
[----:B------:R-:W-:Y:S01]  /*7b00*/  ISETP.GT.AND P2, PT, R0, 0x8, PT ;  /* 0x000000080000780c */ /* 0x000fe20003f44270 */
[----:B------:R-:W-:Y:S01]  /*7b10*/  FMUL.FTZ R51, R51, c[0x0][0x320] ;  /* 0x0000c80033337a20 */ /* 0x000fe20000410000 */
[----:B---3--:R-:W-:Y:S01]  /*7b20*/  FSEL R49, R69, -INF , P0 ;  /* 0xff80000045317808 */ /* 0x008fe20000000000 */
[----:B------:R-:W-:Y:S01]  /*7b30*/  FMUL.FTZ R65, R65, c[0x0][0x320] ;  /* 0x0000c80041417a20 */ /* 0x000fe20000410000 */
[----:B------:R-:W-:Y:S01]  /*7b40*/  ISETP.GT.AND P0, PT, R2, 0x20, PT ;  /* 0x000000200200780c */ /* 0x000fe20003f04270 */
[----:B------:R-:W-:Y:S01]  /*7b50*/  FMUL.FTZ R58, R58, c[0x0][0x320] ;  /* 0x0000c8003a3a7a20 */ /* 0x000fe20000410000 */
[----:B------:R-:W-:Y:S01]  /*7b60*/  FSEL R56, R68, -INF , P6 ;  /* 0xff80000044387808 */ /* 0x000fe20003000000 */
[----:B------:R-:W2:Y:S01]  /*7b70*/  MUFU.TANH R36, R36 ;  /* 0x0000002400247308 */ /* 0x000ea20000002400 */
[----:B------:R-:W-:Y:S01]  /*7b80*/  ISETP.GT.AND P6, PT, R2, 0x21, PT ;  /* 0x000000210200780c */ /* 0x000fe20003fc4270 */
[----:B------:R-:W-:Y:S01]  /*7b90*/  FMUL.FTZ R59, R59, c[0x0][0x320] ;  /* 0x0000c8003b3b7a20 */ /* 0x000fe20000410000 */
[----:B------:R-:W-:Y:S01]  /*7ba0*/  FSEL R12, R149, -INF , P2 ;  /* 0xff800000950c7808 */ /* 0x000fe20001000000 */
[----:B------:R-:W-:Y:S01]  /*7bb0*/  FMUL.FTZ R62, R62, c[0x0][0x320] ;  /* 0x0000c8003e3e7a20 */ /* 0x000fe20000410000 */
[----:B------:R-:W-:Y:S01]  /*7bc0*/  FSEL R151, R20, -INF , P0 ;  /* 0xff80000014977808 */ /* 0x000fe20000000000 */
[----:B------:R-:W-:Y:S01]  /*7bd0*/  FMUL.FTZ R63, R63, c[0x0][0x320] ;  /* 0x0000c8003f3f7a20 */ /* 0x000fe20000410000 */
[----:B------:R-:W-:Y:S01]  /*7be0*/  FSEL R152, R21, -INF , P6 ;  /* 0xff80000015987808 */ /* 0x000fe20003000000 */
[----:B------:R-:W-:Y:S01]  /*7bf0*/  FMUL.FTZ R66, R66, c[0x0][0x320] ;  /* 0x0000c80042427a20 */ /* 0x000fe20000410000 */
[----:B------:R-:W-:Y:S01]  /*7c00*/  ISETP.GT.AND P2, PT, R0, 0x10, PT ;  /* 0x000000100000780c */ /* 0x000fe20003f44270 */
[----:B------:R-:W3:Y:S01]  /*7c10*/  LDL.64 R20, [R1+0x40] ;  /* 0x0000400001147983 */ /* 0x000ee20000100a00 */
[----:B------:R-:W-:Y:S01]  /*7c20*/  FMNMX.FTZ R4, R6, R3, !PT ;  /* 0x0000000306047209 */ /* 0x000fe20007810000 */
[----:B------:R-:W1:Y:S01]  /*7c30*/  MUFU.TANH R23, R23 ;  /* 0x0000001700177308 */ /* 0x000e620000002400 */
[----:B------:R-:W-:Y:S01]  /*7c40*/  FSEL R41, R136, -INF , P2 ;  /* 0xff80000088297808 */ /* 0x000fe20001000000 */
[----:B------:R-:W-:Y:S01]  /*7c50*/  FMUL.FTZ R67, R67, c[0x0][0x320] ;  /* 0x0000c80043437a20 */ /* 0x000fe20000410000 */
[----:B------:R-:W-:Y:S01]  /*7c60*/  ISETP.GT.AND P2, PT, R0, 0x18, PT ;  /* 0x000000180000780c */ /* 0x000fe20003f44270 */
[----:B------:R-:W3:Y:S01]  /*7c70*/  LDL.64 R136, [R1+0x30] ;  /* 0x0000300001887983 */ /* 0x000ee20000100a00 */
[----:B------:R-:W-:Y:S01]  /*7c80*/  FMNMX.FTZ R4, R7, R4, !PT ;  /* 0x0000000407047209 */ /* 0x000fe20007810000 */
[----:B------:R-:W-:Y:S01]  /*7c90*/  @UP1 USHF.L.U64.HI UR20, UR22, 0x7, UR20 ;  /* 0x0000000716141899 */ /* 0x000fe20008010214 */
[----:B------:R-:W-:Y:S01]  /*7ca0*/  FSEL R57, R17, -INF , P2 ;  /* 0xff80000011397808 */ /* 0x000fe20001000000 */
[----:B------:R-:W-:Y:S01]  /*7cb0*/  @UP1 USHF.L.U32 UR22, UR4, 0x6, URZ ;  /* 0x0000000604161899 */ /* 0x000fe2000800063f */
[----:B------:R-:W-:Y:S01]  /*7cc0*/  FMNMX.FTZ R4, R8, R4, !PT ;  /* 0x0000000408047209 */ /* 0x000fe20007810000 */
[----:B------:R1:W-:Y:S01]  /*7cd0*/  MUFU.TANH R17, R5 ;  /* 0x0000000500117308 */ /* 0x0003e20000002400 */
[----:B------:R-:W-:Y:S01]  /*7ce0*/  ISETP.GT.AND P1, PT, R0, 0x1, PT ;  /* 0x000000010000780c */ /* 0x000fe20003f24270 */
[----:B------:R-:W-:Y:S01]  /*7cf0*/  @UP1 USHF.L.U64.HI UR23, UR4, 0x6, UR5 ;  /* 0x0000000604171899 */ /* 0x000fe20008010205 */
[----:B------:R-:W-:Y:S02]  /*7d00*/  FMNMX.FTZ R4, R9, R4, !PT ;  /* 0x0000000409047209 */ /* 0x000fe40007810000 */
[----:B------:R-:W-:Y:S02]  /*7d10*/  FSEL R11, R153, -INF , P1 ;  /* 0xff800000990b7808 */ /* 0x000fe40000800000 */
[----:B------:R-:W-:Y:S02]  /*7d20*/  FMNMX.FTZ R4, R32, R4, !PT ;  /* 0x0000000420047209 */ /* 0x000fe40007810000 */
[----:B------:R-:W-:Y:S01]  /*7d30*/  ISETP.GT.AND P0, PT, R2, 0x28, PT ;  /* 0x000000280200780c */ /* 0x000fe20003f04270 */
[----:B------:R-:W4:Y:S01]  /*7d40*/  MUFU.TANH R37, R37 ;  /* 0x0000002500257308 */ /* 0x000f220000002400 */
[----:B------:R-:W-:Y:S02]  /*7d50*/  FMNMX.FTZ R4, R40, R4, !PT ;  /* 0x0000000428047209 */ /* 0x000fe40007810000 */
[----:B------:R-:W-:Y:S02]  /*7d60*/  ISETP.GT.AND P1, PT, R0, 0x9, PT ;  /* 0x000000090000780c */ /* 0x000fe40003f24270 */
[----:B------:R-:W-:Y:S02]  /*7d70*/  FMNMX.FTZ R4, R49, R4, !PT ;  /* 0x0000000431047209 */ /* 0x000fe40007810000 */
[----:B--2---:R-:W-:Y:S02]  /*7d80*/  FSEL R155, R24, -INF , P0 ;  /* 0xff800000189b7808 */ /* 0x004fe40000000000 */
[----:B------:R-:W-:Y:S01]  /*7d90*/  FMNMX.FTZ R4, R56, R4, !PT ;  /* 0x0000000438047209 */ /* 0x000fe20007810000 */
[----:B------:R-:W2:Y:S01]  /*7da0*/  MUFU.TANH R26, R26 ;  /* 0x0000001a001a7308 */ /* 0x000ea20000002400 */
[----:B------:R-:W-:Y:S02]  /*7db0*/  ISETP.GT.AND P6, PT, R2, 0x29, PT ;  /* 0x000000290200780c */ /* 0x000fe40003fc4270 */
[----:B------:R-:W-:Y:S02]  /*7dc0*/  FMNMX.FTZ R4, R151, R4, !PT ;  /* 0x0000000497047209 */ /* 0x000fe40007810000 */
[----:B-1----:R-:W-:Y:S02]  /*7dd0*/  FMNMX.FTZ R5, R10, R70, !PT ;  /* 0x000000460a057209 */ /* 0x002fe40007810000 */
[----:B------:R-:W-:Y:S02]  /*7de0*/  FMNMX.FTZ R4, R152, R4, !PT ;  /* 0x0000000498047209 */ /* 0x000fe40007810000 */
[----:B------:R-:W-:Y:S01]  /*7df0*/  FMNMX.FTZ R5, R11, R5, !PT ;  /* 0x000000050b057209 */ /* 0x000fe20007810000 */
[----:B------:R-:W1:Y:S01]  /*7e00*/  MUFU.TANH R27, R27 ;  /* 0x0000001b001b7308 */ /* 0x000e620000002400 */
[----:B------:R-:W-:Y:S02]  /*7e10*/  FSEL R13, R148, -INF , P1 ;  /* 0xff800000940d7808 */ /* 0x000fe40000800000 */
[----:B------:R-:W-:Y:S02]  /*7e20*/  FMNMX.FTZ R5, R12, R5, !PT ;  /* 0x000000050c057209 */ /* 0x000fe40007810000 */
[----:B------:R-:W-:Y:S02]  /*7e30*/  ISETP.GT.AND P0, PT, R2, 0x30, PT ;  /* 0x000000300200780c */ /* 0x000fe40003f04270 */
[----:B------:R-:W-:Y:S02]  /*7e40*/  FSEL R156, R25, -INF , P6 ;  /* 0xff800000199c7808 */ /* 0x000fe40003000000 */
[----:B------:R-:W-:Y:S01]  /*7e50*/  FMNMX.FTZ R4, R155, R4, !PT ;  /* 0x000000049b047209 */ /* 0x000fe20007810000 */
[----:B------:R-:W1:Y:S01]  /*7e60*/  MUFU.TANH R30, R30 ;  /* 0x0000001e001e7308 */ /* 0x000e620000002400 */
[----:B------:R-:W-:Y:S02]  /*7e70*/  FSEL R159, R28, -INF , P0 ;  /* 0xff8000001c9f7808 */ /* 0x000fe40000000000 */
[----:B------:R-:W-:Y:S02]  /*7e80*/  FMNMX.FTZ R5, R13, R5, !PT ;  /* 0x000000050d057209 */ /* 0x000fe40007810000 */
[----:B------:R-:W-:Y:S02]  /*7e90*/  ISETP.GT.AND P6, PT, R2, 0x31, PT ;  /* 0x000000310200780c */ /* 0x000fe40003fc4270 */
[----:B------:R-:W-:Y:S02]  /*7ea0*/  ISETP.GT.AND P1, PT, R0, 0x11, PT ;  /* 0x000000110000780c */ /* 0x000fe40003f24270 */
[----:B------:R-:W-:Y:S01]  /*7eb0*/  FMNMX.FTZ R4, R156, R4, !PT ;  /* 0x000000049c047209 */ /* 0x000fe20007810000 */
[----:B------:R-:W1:Y:S01]  /*7ec0*/  MUFU.TANH R31, R31 ;  /* 0x0000001f001f7308 */ /* 0x000e620000002400 */
[----:B----4-:R-:W-:Y:S02]  /*7ed0*/  FSEL R160, R29, -INF , P6 ;  /* 0xff8000001da07808 */ /* 0x010fe40003000000 */
[----:B------:R-:W-:Y:S02]  /*7ee0*/  FSEL R48, R71, -INF , P1 ;  /* 0xff80000047307808 */ /* 0x000fe40000800000 */
[----:B------:R-:W-:Y:S02]  /*7ef0*/  ISETP.GT.AND P0, PT, R2, 0x38, PT ;  /* 0x000000380200780c */ /* 0x000fe40003f04270 */
[----:B------:R-:W-:Y:S02]  /*7f00*/  FMNMX.FTZ R5, R41, R5, !PT ;  /* 0x0000000529057209 */ /* 0x000fe40007810000 */
[----:B------:R-:W-:Y:S01]  /*7f10*/  FMNMX.FTZ R4, R159, R4, !PT ;  /* 0x000000049f047209 */ /* 0x000fe20007810000 */
[----:B------:R-:W4:Y:S01]  /*7f20*/  MUFU.TANH R44, R44 ;  /* 0x0000002c002c7308 */ /* 0x000f220000002400 */
[----:B------:R-:W-:Y:S02]  /*7f30*/  ISETP.GT.AND P1, PT, R0, 0x19, PT ;  /* 0x000000190000780c */ /* 0x000fe40003f24270 */
[----:B------:R-:W-:Y:S02]  /*7f40*/  ISETP.GT.AND P6, PT, R2, 0x39, PT ;  /* 0x000000390200780c */ /* 0x000fe40003fc4270 */
[----:B------:R-:W-:Y:S02]  /*7f50*/  FSEL R163, R163, -INF , P0 ;  /* 0xff800000a3a37808 */ /* 0x000fe40000000000 */
[----:B------:R-:W-:Y:S02]  /*7f60*/  FMNMX.FTZ R5, R48, R5, !PT ;  /* 0x0000000530057209 */ /* 0x000fe40007810000 */
[----:B------:R-:W-:Y:S01]  /*7f70*/  FMNMX.FTZ R4, R160, R4, !PT ;  /* 0x00000004a0047209 */ /* 0x000fe20007810000 */
[----:B------:R-:W1:Y:S01]  /*7f80*/  MUFU.TANH R34, R34 ;  /* 0x0000002200227308 */ /* 0x000e620000002400 */
[----:B------:R-:W-:Y:S02]  /*7f90*/  ISETP.GT.AND P2, PT, R0, 0x20, PT ;  /* 0x000000200000780c */ /* 0x000fe40003f44270 */
[----:B------:R-:W-:Y:S02]  /*7fa0*/  ISETP.GT.AND P0, PT, R2, 0x40, PT ;  /* 0x000000400200780c */ /* 0x000fe40003f04270 */
[----:B------:R-:W-:Y:S02]  /*7fb0*/  FSEL R150, R150, -INF , P1 ;  /* 0xff80000096967808 */ /* 0x000fe40000800000 */
[----:B-----5:R-:W-:Y:S02]  /*7fc0*/  FSEL R164, R33, -INF , P6 ;  /* 0xff80000021a47808 */ /* 0x020fe40003000000 */
[----:B------:R-:W-:Y:S01]  /*7fd0*/  FMNMX.FTZ R5, R57, R5, !PT ;  /* 0x0000000539057209 */ /* 0x000fe20007810000 */
[----:B------:R-:W5:Y:S01]  /*7fe0*/  MUFU.TANH R35, R35 ;  /* 0x0000002300237308 */ /* 0x000f620000002400 */
[----:B------:R-:W-:Y:S02]  /*7ff0*/  FMNMX.FTZ R4, R163, R4, !PT ;  /* 0x00000004a3047209 */ /* 0x000fe40007810000 */
[----:B------:R-:W-:Y:S02]  /*8000*/  FSEL R153, R22, -INF , P2 ;  /* 0xff80000016997808 */ /* 0x000fe40001000000 */
[----:B------:R-:W-:Y:S02]  /*8010*/  FSEL R167, R36, -INF , P0 ;  /* 0xff80000024a77808 */ /* 0x000fe40000000000 */
[----:B------:R-:W-:Y:S02]  /*8020*/  ISETP.GT.AND P1, PT, R0, 0x21, PT ;  /* 0x000000210000780c */ /* 0x000fe40003f24270 */
[----:B------:R-:W-:Y:S01]  /*8030*/  ISETP.GT.AND P6, PT, R2, 0x41, PT ;  /* 0x000000410200780c */ /* 0x000fe20003fc4270 */
[----:B------:R-:W1:Y:S01]  /*8040*/  MUFU.TANH R38, R38 ;  /* 0x0000002600267308 */ /* 0x000e620000002400 */
[----:B------:R-:W-:Y:S02]  /*8050*/  FMNMX.FTZ R4, R164, R4, !PT ;  /* 0x00000004a4047209 */ /* 0x000fe40007810000 */
[----:B------:R-:W-:Y:S02]  /*8060*/  FMNMX.FTZ R5, R150, R5, !PT ;  /* 0x0000000596057209 */ /* 0x000fe40007810000 */
[----:B------:R-:W-:Y:S02]  /*8070*/  FSEL R154, R23, -INF , P1 ;  /* 0xff800000179a7808 */ /* 0x000fe40000800000 */
[----:B------:R-:W-:Y:S02]  /*8080*/  FSEL R168, R37, -INF , P6 ;  /* 0xff80000025a87808 */ /* 0x000fe40003000000 */
[----:B------:R-:W-:Y:S01]  /*8090*/  FMNMX.FTZ R4, R167, R4, !PT ;  /* 0x00000004a7047209 */ /* 0x000fe20007810000 */
[----:B------:R-:W4:Y:S01]  /*80a0*/  MUFU.TANH R39, R39 ;  /* 0x0000002700277308 */ /* 0x000f220000002400 */
[C---:B------:R-:W-:Y:S02]  /*80b0*/  ISETP.GT.AND P2, PT, R0.reuse, 0x28, PT ;  /* 0x000000280000780c */ /* 0x040fe40003f44270 */
[----:B------:R-:W-:Y:S02]  /*80c0*/  ISETP.GT.AND P1, PT, R0, 0x29, PT ;  /* 0x000000290000780c */ /* 0x000fe40003f24270 */
[----:B------:R-:W-:Y:S02]  /*80d0*/  ISETP.GT.AND P0, PT, R2, 0x48, PT ;  /* 0x000000480200780c */ /* 0x000fe40003f04270 */
[----:B------:R-:W-:Y:S02]  /*80e0*/  FMNMX.FTZ R5, R153, R5, !PT ;  /* 0x0000000599057209 */ /* 0x000fe40007810000 */
[----:B------:R-:W-:Y:S01]  /*80f0*/  FMNMX.FTZ R4, R168, R4, !PT ;  /* 0x00000004a8047209 */ /* 0x000fe20007810000 */
[----:B------:R-:W4:Y:S01]  /*8100*/  MUFU.TANH R45, R45 ;  /* 0x0000002d002d7308 */ /* 0x000f220000002400 */
[----:B--2---:R-:W-:Y:S02]  /*8110*/  FSEL R157, R26, -INF , P2 ;  /* 0xff8000001a9d7808 */ /* 0x004fe40001000000 */
[C---:B------:R-:W-:Y:S02]  /*8120*/  ISETP.GT.AND P2, PT, R0.reuse, 0x30, PT ;  /* 0x000000300000780c */ /* 0x040fe40003f44270 */
[----:B-1----:R-:W-:Y:S02]  /*8130*/  FSEL R158, R27, -INF , P1 ;  /* 0xff8000001b9e7808 */ /* 0x002fe40000800000 */
[----:B------:R-:W-:Y:S02]  /*8140*/  ISETP.GT.AND P1, PT, R0, 0x31, PT ;  /* 0x000000310000780c */ /* 0x000fe40003f24270 */
[----:B------:R-:W-:Y:S01]  /*8150*/  FSEL R171, R18, -INF , P0 ;  /* 0xff80000012ab7808 */ /* 0x000fe20000000000 */
[----:B------:R-:W-:Y:S01]  /*8160*/  MUFU.TANH R43, R43 ;  /* 0x0000002b002b7308 */ /* 0x000fe20000002400 */
[----:B------:R-:W-:Y:S02]  /*8170*/  ISETP.GT.AND P6, PT, R2, 0x49, PT ;  /* 0x000000490200780c */ /* 0x000fe40003fc4270 */
[----:B------:R-:W-:Y:S02]  /*8180*/  FMNMX.FTZ R5, R154, R5, !PT ;  /* 0x000000059a057209 */ /* 0x000fe40007810000 */
[----:B------:R-:W-:Y:S02]  /*8190*/  FSEL R161, R30, -INF , P2 ;  /* 0xff8000001ea17808 */ /* 0x000fe40001000000 */
[----:B------:R-:W-:Y:S02]  /*81a0*/  FSEL R162, R31, -INF , P1 ;  /* 0xff8000001fa27808 */ /* 0x000fe40000800000 */
[----:B------:R-:W-:Y:S01]  /*81b0*/  ISETP.GT.AND P0, PT, R2, 0x50, PT ;  /* 0x000000500200780c */ /* 0x000fe20003f04270 */
[----:B------:R-:W1:Y:S01]  /*81c0*/  MUFU.TANH R42, R42 ;  /* 0x0000002a002a7308 */ /* 0x000e620000002400 */
[----:B------:R-:W-:Y:S02]  /*81d0*/  FSEL R190, R19, -INF , P6 ;  /* 0xff80000013be7808 */ /* 0x000fe40003000000 */
[C---:B------:R-:W-:Y:S02]  /*81e0*/  ISETP.GT.AND P2, PT, R0.reuse, 0x38, PT ;  /* 0x000000380000780c */ /* 0x040fe40003f44270 */
[----:B------:R-:W-:Y:S02]  /*81f0*/  ISETP.GT.AND P1, PT, R0, 0x39, PT ;  /* 0x000000390000780c */ /* 0x000fe40003f24270 */
[----:B------:R-:W-:Y:S02]  /*8200*/  FMNMX.FTZ R4, R171, R4, !PT ;  /* 0x00000004ab047209 */ /* 0x000fe40007810000 */
[----:B------:R-:W-:Y:S01]  /*8210*/  FMNMX.FTZ R5, R157, R5, !PT ;  /* 0x000000059d057209 */ /* 0x000fe20007810000 */
[----:B------:R-:W2:Y:S01]  /*8220*/  MUFU.TANH R46, R46 ;  /* 0x0000002e002e7308 */ /* 0x000ea20000002400 */
[----:B----4-:R-:W-:Y:S02]  /*8230*/  FSEL R199, R44, -INF , P0 ;  /* 0xff8000002cc77808 */ /* 0x010fe40000000000 */
[----:B------:R-:W-:Y:S02]  /*8240*/  FSEL R165, R34, -INF , P2 ;  /* 0xff80000022a57808 */ /* 0x000fe40001000000 */
[C---:B------:R-:W-:Y:S02]  /*8250*/  ISETP.GT.AND P2, PT, R0.reuse, 0x40, PT ;  /* 0x000000400000780c */ /* 0x040fe40003f44270 */
[----:B-----5:R-:W-:Y:S02]  /*8260*/  FSEL R166, R35, -INF , P1 ;  /* 0xff80000023a67808 */ /* 0x020fe40000800000 */
[----:B------:R-:W-:Y:S01]  /*8270*/  ISETP.GT.AND P1, PT, R0, 0x41, PT ;  /* 0x000000410000780c */ /* 0x000fe20003f24270 */
[----:B------:R-:W4:Y:S01]  /*8280*/  MUFU.TANH R47, R47 ;  /* 0x0000002f002f7308 */ /* 0x000f220000002400 */
[----:B------:R-:W-:Y:S02]  /*8290*/  ISETP.GT.AND P6, PT, R2, 0x51, PT ;  /* 0x000000510200780c */ /* 0x000fe40003fc4270 */
[----:B------:R-:W-:Y:S02]  /*82a0*/  FMNMX.FTZ R5, R158, R5, !PT ;  /* 0x000000059e057209 */ /* 0x000fe40007810000 */
[----:B------:R-:W-:Y:S02]  /*82b0*/  FMNMX.FTZ R4, R190, R4, !PT ;  /* 0x00000004be047209 */ /* 0x000fe40007810000 */
[----:B------:R-:W-:Y:S02]  /*82c0*/  FSEL R169, R38, -INF , P2 ;  /* 0xff80000026a97808 */ /* 0x000fe40001000000 */
[----:B------:R-:W-:Y:S01]  /*82d0*/  FSEL R170, R39, -INF , P1 ;  /* 0xff80000027aa7808 */ /* 0x000fe20000800000 */
[----:B------:R-:W5:Y:S01]  /*82e0*/  MUFU.TANH R52, R52 ;  /* 0x0000003400347308 */ /* 0x000f620000002400 */
[----:B------:R-:W-:Y:S02]  /*82f0*/  FSEL R201, R45, -INF , P6 ;  /* 0xff8000002dc97808 */ /* 0x000fe40003000000 */
[C---:B------:R-:W-:Y:S02]  /*8300*/  ISETP.GT.AND P2, PT, R0.reuse, 0x48, PT ;  /* 0x000000480000780c */ /* 0x040fe40003f44270 */
[----:B------:R-:W-:Y:S02]  /*8310*/  ISETP.GT.AND P1, PT, R0, 0x49, PT ;  /* 0x000000490000780c */ /* 0x000fe40003f24270 */
[C---:B------:R-:W-:Y:S02]  /*8320*/  ISETP.GT.AND P0, PT, R2.reuse, 0x58, PT ;  /* 0x000000580200780c */ /* 0x040fe40003f04270 */
[----:B------:R-:W-:Y:S01]  /*8330*/  FMNMX.FTZ R5, R161, R5, !PT ;  /* 0x00000005a1057209 */ /* 0x000fe20007810000 */
[----:B------:R-:W5:Y:S01]  /*8340*/  MUFU.TANH R50, R50 ;  /* 0x0000003200327308 */ /* 0x000f620000002400 */
[----:B------:R-:W-:Y:S02]  /*8350*/  FMNMX.FTZ R4, R199, R4, !PT ;  /* 0x00000004c7047209 */ /* 0x000fe40007810000 */
[----:B------:R-:W-:Y:S02]  /*8360*/  ISETP.GT.AND P6, PT, R2, 0x59, PT ;  /* 0x000000590200780c */ /* 0x000fe40003fc4270 */
[----:B------:R-:W-:Y:S02]  /*8370*/  FSEL R204, R14, -INF , P0 ;  /* 0xff8000000ecc7808 */ /* 0x000fe40000000000 */
[----:B-1----:R-:W-:Y:S02]  /*8380*/  FSEL R191, R42, -INF , P2 ;  /* 0xff8000002abf7808 */ /* 0x002fe40001000000 */
[C---:B------:R-:W-:Y:S01]  /*8390*/  ISETP.GT.AND P2, PT, R0.reuse, 0x50, PT ;  /* 0x000000500000780c */ /* 0x040fe20003f44270 */
[----:B------:R-:W1:Y:S01]  /*83a0*/  MUFU.TANH R53, R53 ;  /* 0x0000003500357308 */ /* 0x000e620000002400 */
[----:B------:R-:W-:Y:S02]  /*83b0*/  FSEL R197, R43, -INF , P1 ;  /* 0xff8000002bc57808 */ /* 0x000fe40000800000 */
[----:B------:R-:W-:Y:S02]  /*83c0*/  ISETP.GT.AND P1, PT, R0, 0x51, PT ;  /* 0x000000510000780c */ /* 0x000fe40003f24270 */
[----:B------:R-:W-:Y:S02]  /*83d0*/  FMNMX.FTZ R5, R162, R5, !PT ;  /* 0x00000005a2057209 */ /* 0x000fe40007810000 */
[----:B------:R-:W-:Y:S02]  /*83e0*/  FMNMX.FTZ R4, R201, R4, !PT ;  /* 0x00000004c9047209 */ /* 0x000fe40007810000 */
[----:B--2---:R-:W-:Y:S01]  /*83f0*/  FSEL R202, R46, -INF , P2 ;  /* 0xff8000002eca7808 */ /* 0x004fe20001000000 */
[----:B------:R-:W2:Y:S01]  /*8400*/  MUFU.TANH R16, R16 ;  /* 0x0000001000107308 */ /* 0x000ea20000002400 */
[----:B----4-:R-:W-:Y:S02]  /*8410*/  FSEL R203, R47, -INF , P1 ;  /* 0xff8000002fcb7808 */ /* 0x010fe40000800000 */
[----:B------:R-:W-:Y:S02]  /*8420*/  FSEL R206, R15, -INF , P6 ;  /* 0xff8000000fce7808 */ /* 0x000fe40003000000 */
[----:B------:R-:W-:Y:S02]  /*8430*/  ISETP.GT.AND P1, PT, R2, 0x60, PT ;  /* 0x000000600200780c */ /* 0x000fe40003f24270 */
[----:B------:R-:W-:Y:S02]  /*8440*/  FMNMX.FTZ R5, R165, R5, !PT ;  /* 0x00000005a5057209 */ /* 0x000fe40007810000 */
[----:B------:R-:W-:Y:S01]  /*8450*/  FMNMX.FTZ R4, R204, R4, !PT ;  /* 0x00000004cc047209 */ /* 0x000fe20007810000 */
[----:B------:R-:W4:Y:S01]  /*8460*/  MUFU.TANH R60, R60 ;  /* 0x0000003c003c7308 */ /* 0x000f220000002400 */
[----:B------:R-:W-:Y:S02]  /*8470*/  ISETP.GT.AND P2, PT, R0, 0x58, PT ;  /* 0x000000580000780c */ /* 0x000fe40003f44270 */
[----:B-----5:R-:W-:Y:S02]  /*8480*/  FSEL R219, R52, -INF , P1 ;  /* 0xff80000034db7808 */ /* 0x020fe40000800000 */
[----:B------:R-:W-:Y:S02]  /*8490*/  FMNMX.FTZ R4, R206, R4, !PT ;  /* 0x00000004ce047209 */ /* 0x000fe40007810000 */
[----:B------:R-:W-:Y:S02]  /*84a0*/  ISETP.GT.AND P0, PT, R2, 0x61, PT ;  /* 0x000000610200780c */ /* 0x000fe40003f04270 */
[----:B------:R-:W-:Y:S01]  /*84b0*/  FMNMX.FTZ R5, R166, R5, !PT ;  /* 0x00000005a6057209 */ /* 0x000fe20007810000 */
[----:B------:R-:W5:Y:S01]  /*84c0*/  MUFU.TANH R61, R61 ;  /* 0x0000003d003d7308 */ /* 0x000f620000002400 */
[----:B------:R-:W-:Y:S02]  /*84d0*/  ISETP.GT.AND P6, PT, R2, 0x68, PT ;  /* 0x000000680200780c */ /* 0x000fe40003fc4270 */
[----:B------:R-:W-:Y:S02]  /*84e0*/  FSEL R212, R50, -INF , P2 ;  /* 0xff80000032d47808 */ /* 0x000fe40001000000 */
[C---:B------:R-:W-:Y:S02]  /*84f0*/  ISETP.GT.AND P2, PT, R2.reuse, 0x69, PT ;  /* 0x000000690200780c */ /* 0x040fe40003f44270 */
[----:B-1----:R-:W-:Y:S02]  /*8500*/  FSEL R246, R53, -INF , P0 ;  /* 0xff80000035f67808 */ /* 0x002fe40000000000 */
[C---:B------:R-:W-:Y:S01]  /*8510*/  ISETP.GT.AND P0, PT, R2.reuse, 0x71, PT ;  /* 0x000000710200780c */ /* 0x040fe20003f04270 */
[----:B------:R-:W1:Y:S01]  /*8520*/  MUFU.TANH R64, R64 ;  /* 0x0000004000407308 */ /* 0x000e620000002400 */
[----:B------:R-:W-:Y:S02]  /*8530*/  FSEL R249, R17, -INF , P6 ;  /* 0xff80000011f97808 */ /* 0x000fe40003000000 */
[----:B------:R-:W-:Y:S02]  /*8540*/  ISETP.GT.AND P6, PT, R2, 0x78, PT ;  /* 0x000000780200780c */ /* 0x000fe40003fc4270 */
[----:B--2---:R-:W-:Y:S02]  /*8550*/  FSEL R250, R16, -INF , P2 ;  /* 0xff80000010fa7808 */ /* 0x004fe40001000000 */
[C---:B------:R-:W-:Y:S02]  /*8560*/  ISETP.GT.AND P2, PT, R2.reuse, 0x79, PT ;  /* 0x000000790200780c */ /* 0x040fe40003f44270 */
[----:B------:R-:W-:Y:S01]  /*8570*/  FMNMX.FTZ R5, R169, R5, !PT ;  /* 0x00000005a9057209 */ /* 0x000fe20007810000 */
[----:B------:R-:W-:Y:S01]  /*8580*/  MUFU.TANH R51, R51 ;  /* 0x0000003300337308 */ /* 0x000fe20000002400 */
[----:B------:R-:W-:Y:S02]  /*8590*/  ISETP.GT.AND P1, PT, R2, 0x70, PT ;  /* 0x000000700200780c */ /* 0x000fe40003f24270 */
[----:B------:R-:W-:Y:S02]  /*85a0*/  FMNMX.FTZ R2, R219, R4, !PT ;  /* 0x00000004db027209 */ /* 0x000fe40007810000 */
[----:B------:R-:W-:Y:S02]  /*85b0*/  FMNMX.FTZ R4, R170, R5, !PT ;  /* 0x00000005aa047209 */ /* 0x000fe40007810000 */
[----:B------:R-:W-:Y:S02]  /*85c0*/  FMNMX.FTZ R2, R246, R2, !PT ;  /* 0x00000002f6027209 */ /* 0x000fe40007810000 */
[----:B------:R-:W-:Y:S01]  /*85d0*/  FMNMX.FTZ R4, R191, R4, !PT ;  /* 0x00000004bf047209 */ /* 0x000fe20007810000 */
[----:B------:R-:W2:Y:S01]  /*85e0*/  MUFU.TANH R65, R65 ;  /* 0x0000004100417308 */ /* 0x000ea20000002400 */
[----:B------:R-:W-:Y:S02]  /*85f0*/  FMNMX.FTZ R2, R249, R2, !PT ;  /* 0x00000002f9027209 */ /* 0x000fe40007810000 */
[----:B----4-:R-:W-:Y:S02]  /*8600*/  FSEL R188, R60, -INF , P1 ;  /* 0xff8000003cbc7808 */ /* 0x010fe40000800000 */
[----:B------:R-:W-:Y:S02]  /*8610*/  FMNMX.FTZ R2, R250, R2, !PT ;  /* 0x00000002fa027209 */ /* 0x000fe40007810000 */
[----:B------:R-:W-:Y:S02]  /*8620*/  FMNMX.FTZ R4, R197, R4, !PT ;  /* 0x00000004c5047209 */ /* 0x000fe40007810000 */
[----:B-----5:R-:W-:Y:S01]  /*8630*/  FSEL R196, R61, -INF , P0 ;  /* 0xff8000003dc47808 */ /* 0x020fe20000000000 */
[----:B------:R-:W4:Y:S01]  /*8640*/  MUFU.TANH R54, R54 ;  /* 0x0000003600367308 */ /* 0x000f220000002400 */
[----:B------:R-:W-:Y:S02]  /*8650*/  FMNMX.FTZ R2, R188, R2, !PT ;  /* 0x00000002bc027209 */ /* 0x000fe40007810000 */
[----:B------:R-:W-:Y:S02]  /*8660*/  FMNMX.FTZ R4, R202, R4, !PT ;  /* 0x00000004ca047209 */ /* 0x000fe40007810000 */
[----:B-1----:R-:W-:Y:S02]  /*8670*/  FSEL R213, R64, -INF , P6 ;  /* 0xff80000040d57808 */ /* 0x002fe40003000000 */
[----:B------:R-:W-:Y:S02]  /*8680*/  ISETP.GT.AND P1, PT, R0, 0x59, PT ;  /* 0x000000590000780c */ /* 0x000fe40003f24270 */
[----:B------:R-:W-:Y:S01]  /*8690*/  FMNMX.FTZ R2, R196, R2, !PT ;  /* 0x00000002c4027209 */ /* 0x000fe20007810000 */
[----:B------:R-:W1:Y:S01]  /*86a0*/  MUFU.TANH R55, R55 ;  /* 0x0000003700377308 */ /* 0x000e620000002400 */
[----:B------:R-:W-:Y:S02]  /*86b0*/  FMNMX.FTZ R4, R203, R4, !PT ;  /* 0x00000004cb047209 */ /* 0x000fe40007810000 */
[----:B------:R-:W-:Y:S02]  /*86c0*/  ISETP.GT.AND P0, PT, R0, 0x60, PT ;  /* 0x000000600000780c */ /* 0x000fe40003f04270 */
[----:B--2---:R-:W-:Y:S02]  /*86d0*/  FSEL R189, R65, -INF , P2 ;  /* 0xff80000041bd7808 */ /* 0x004fe40001000000 */
[----:B------:R-:W-:Y:S02]  /*86e0*/  FMNMX.FTZ R2, R213, R2, !PT ;  /* 0x00000002d5027209 */ /* 0x000fe40007810000 */
[----:B------:R-:W-:Y:S01]  /*86f0*/  FSEL R200, R51, -INF , P1 ;  /* 0xff80000033c87808 */ /* 0x000fe20000800000 */
[----:B------:R-:W2:Y:S01]  /*8700*/  MUFU.TANH R58, R58 ;  /* 0x0000003a003a7308 */ /* 0x000ea20000002400 */
[----:B------:R-:W-:Y:S02]  /*8710*/  FMNMX.FTZ R4, R212, R4, !PT ;  /* 0x00000004d4047209 */ /* 0x000fe40007810000 */
[----:B------:R-:W-:Y:S02]  /*8720*/  ISETP.GT.AND P1, PT, R0, 0x61, PT ;  /* 0x000000610000780c */ /* 0x000fe40003f24270 */
[----:B----4-:R-:W-:Y:S02]  /*8730*/  FSEL R215, R54, -INF , P0 ;  /* 0xff80000036d77808 */ /* 0x010fe40000000000 */
[----:B------:R-:W-:Y:S02]  /*8740*/  FMNMX.FTZ R2, R189, R2, !PT ;  /* 0x00000002bd027209 */ /* 0x000fe40007810000 */
[----:B------:R-:W-:Y:S01]  /*8750*/  FMNMX.FTZ R4, R200, R4, !PT ;  /* 0x00000004c8047209 */ /* 0x000fe20007810000 */
[----:B------:R-:W4:Y:S01]  /*8760*/  MUFU.TANH R59, R59 ;  /* 0x0000003b003b7308 */ /* 0x000f220000002400 */
[C---:B------:R-:W-:Y:S01]  /*8770*/  ISETP.GT.AND P0, PT, R0.reuse, 0x68, PT ;  /* 0x000000680000780c */ /* 0x040fe20003f04270 */
[----:B------:R-:W5:Y:S01]  /*8780*/  SHFL.BFLY PT, R69, R2, 0x2, 0x1f ;  /* 0x0c401f0002457f89 */ /* 0x000f6200000e0000 */
[----:B------:R-:W-:Y:S02]  /*8790*/  FMNMX.FTZ R4, R215, R4, !PT ;  /* 0x00000004d7047209 */ /* 0x000fe40007810000 */
[----:B-1----:R-:W-:Y:S02]  /*87a0*/  FSEL R216, R55, -INF , P1 ;  /* 0xff80000037d87808 */ /* 0x002fe40000800000 */
[----:B------:R-:W-:Y:S02]  /*87b0*/  ISETP.GT.AND P1, PT, R0, 0x69, PT ;  /* 0x000000690000780c */ /* 0x000fe40003f24270 */
[----:B------:R-:W-:Y:S01]  /*87c0*/  FMNMX.FTZ R4, R216, R4, !PT ;  /* 0x00000004d8047209 */ /* 0x000fe20007810000 */
[----:B------:R-:W1:Y:S01]  /*87d0*/  MUFU.TANH R62, R62 ;  /* 0x0000003e003e7308 */ /* 0x000e620000002400 */
[----:B------:R-:W-:Y:S02]  /*87e0*/  PLOP3.LUT P2, PT, PT, PT, UP1, 0x80, 0x0 ;  /* 0x000000000000781c */ /* 0x000fe40003f4f018 */
[----:B--2---:R-:W-:Y:S02]  /*87f0*/  FSEL R217, R58, -INF , P0 ;  /* 0xff8000003ad97808 */ /* 0x004fe40000000000 */
[C---:B------:R-:W-:Y:S02]  /*8800*/  ISETP.GT.AND P0, PT, R0.reuse, 0x70, PT ;  /* 0x000000700000780c */ /* 0x040fe40003f04270 */
[----:B------:R-:W-:Y:S03]  /*8810*/  FMNMX.FTZ R4, R217, R4, !PT ;  /* 0x00000004d9047209 */ /* 0x000fe60007810000 */
[----:B------:R-:W2:Y:S01]  /*8820*/  MUFU.TANH R63, R63 ;  /* 0x0000003f003f7308 */ /* 0x000ea20000002400 */
[----:B----4-:R-:W-:Y:S02]  /*8830*/  FSEL R245, R59, -INF , P1 ;  /* 0xff8000003bf57808 */ /* 0x010fe40000800000 */
[----:B------:R-:W-:Y:S02]  /*8840*/  ISETP.GT.AND P1, PT, R0, 0x71, PT ;  /* 0x000000710000780c */ /* 0x000fe40003f24270 */
[----:B------:R-:W-:Y:S05]  /*8850*/  FMNMX.FTZ R4, R245, R4, !PT ;  /* 0x00000004f5047209 */ /* 0x000fea0007810000 */
[----:B------:R-:W4:Y:S01]  /*8860*/  MUFU.TANH R5, R66 ;  /* 0x0000004200057308 */ /* 0x000f220000002400 */
[----:B-----5:R-:W-:Y:S02]  /*8870*/  FMNMX.FTZ R69, R2, R69, !PT ;  /* 0x0000004502457209 */ /* 0x020fe40007810000 */
[----:B-1----:R-:W-:Y:S02]  /*8880*/  FSEL R251, R62, -INF , P0 ;  /* 0xff8000003efb7808 */ /* 0x002fe40000000000 */
[C---:B------:R-:W-:Y:S02]  /*8890*/  ISETP.GT.AND P0, PT, R0.reuse, 0x78, PT ;  /* 0x000000780000780c */ /* 0x040fe40003f04270 */
[----:B------:R-:W-:Y:S03]  /*88a0*/  FMNMX.FTZ R4, R251, R4, !PT ;  /* 0x00000004fb047209 */ /* 0x000fe60007810000 */
[----:B------:R-:W1:Y:S01]  /*88b0*/  MUFU.TANH R71, R67 ;  /* 0x0000004300477308 */ /* 0x000e620000002400 */
[----:B--2---:R-:W-:Y:S02]  /*88c0*/  FSEL R207, R63, -INF , P1 ;  /* 0xff8000003fcf7808 */ /* 0x004fe40000800000 */
[----:B------:R-:W-:Y:S02]  /*88d0*/  ISETP.GT.AND P1, PT, R0, 0x79, PT ;  /* 0x000000790000780c */ /* 0x000fe40003f24270 */
[----:B------:R-:W-:Y:S02]  /*88e0*/  FMNMX.FTZ R0, R207, R4, !PT ;  /* 0x00000004cf007209 */ /* 0x000fe40007810000 */
[----:B------:R-:W2:Y:S01]  /*88f0*/  SHFL.BFLY PT, R4, R69, 0x1, 0x1f ;  /* 0x0c201f0045047f89 */ /* 0x000ea200000e0000 */
[----:B----4-:R-:W-:Y:S04]  /*8900*/  FSEL R198, R5, -INF , P0 ;  /* 0xff80000005c67808 */ /* 0x010fe80000000000 */
[----:B------:R-:W-:Y:S02]  /*8910*/  FMNMX.FTZ R0, R198, R0, !PT ;  /* 0x00000000c6007209 */ /* 0x000fe40007810000 */
[----:B-1----:R-:W-:Y:S04]  /*8920*/  FSEL R71, R71, -INF , P1 ;  /* 0xff80000047477808 */ /* 0x002fe80000800000 */
[----:B------:R-:W-:Y:S05]  /*8930*/  FMNMX.FTZ R0, R71, R0, !PT ;  /* 0x0000000047007209 */ /* 0x000fea0007810000 */
[----:B------:R-:W1:Y:S01]  /*8940*/  SHFL.BFLY PT, R2, R0, 0x2, 0x1f ;  /* 0x0c401f0000027f89 */ /* 0x000e6200000e0000 */
[----:B--2---:R-:W-:Y:S04]  /*8950*/  FMNMX.FTZ R69, R69, R4, !PT ;  /* 0x0000000445457209 */ /* 0x004fe80007810000 */
[C---:B------:R-:W-:Y:S01]  /*8960*/  FSETP.NEU.FTZ.AND P1, PT, R69.reuse, -INF , PT ;  /* 0xff8000004500780b */ /* 0x040fe20003f3d000 */
[----:B------:R-:W-:Y:S05]  /*8970*/  FMUL.FTZ R148, R69, c[0x0][0x2d0] ;  /* 0x0000b40045947a20 */ /* 0x000fea0000410000 */
[----:B------:R-:W-:Y:S05]  /*8980*/  FSEL R148, R148, RZ, P1 ;  /* 0x000000ff94947208 */ /* 0x000fea0000800000 */
[--C-:B------:R-:W-:Y:S02]  /*8990*/  FFMA.FTZ R4, R6, c[0x0][0x2d0], -R148.reuse ;  /* 0x0000b40006047a23 */ /* 0x100fe40000010894 */
[--C-:B------:R-:W-:Y:S02]  /*89a0*/  FFMA.FTZ R5, R7, c[0x0][0x2d0], -R148.reuse ;  /* 0x0000b40007057a23 */ /* 0x100fe40000010894 */
[----:B------:R3:W-:Y:S01]  /*89b0*/  MUFU.EX2 R205, R4 ;  /* 0x0000000400cd7308 */ /* 0x0007e20000000800 */
[----:B-1----:R-:W-:Y:S05]  /*89c0*/  FMNMX.FTZ R0, R0, R2, !PT ;  /* 0x0000000200007209 */ /* 0x002fea0007810000 */
[----:B------:R-:W1:Y:S04]  /*89d0*/  SHFL.BFLY PT, R2, R0, 0x1, 0x1f ;  /* 0x0c201f0000027f89 */ /* 0x000e6800000e0000 */
[----:B------:R-:W2:Y:S01]  /*89e0*/  MUFU.EX2 R51, R5 ;  /* 0x0000000500337308 */ /* 0x000ea20000000800 */
[----:B---3--:R-:W-:Y:S04]  /*89f0*/  @P2 IADD3 R4, P6, R20, UR21, RZ ;  /* 0x0000001514042c10 */ /* 0x008fe8000ffde0ff */
[----:B------:R-:W-:Y:S02]  /*8a00*/  @P2 LEA R6, P0, R4, c[0x0][0x1c8], 0x1 ;  /* 0x0000720004062a11 */ /* 0x000fe400078008ff */
[----:B-1----:R-:W-:Y:S01]  /*8a10*/  FMNMX.FTZ R68, R0, R2, !PT ;  /* 0x0000000200447209 */ /* 0x002fe20007810000 */
[----:B------:R-:W-:Y:S01]  /*8a20*/  FFMA.FTZ R2, R8, c[0x0][0x2d0], -R148 ;  /* 0x0000b40008027a23 */ /* 0x000fe20000010894 */
[----:B------:R-:W-:Y:S02]  /*8a30*/  @P2 IADD3.X R0, R137, UR20, RZ, P6, !PT ;  /* 0x0000001489002c10 */ /* 0x000fe4000b7fe4ff */
[----:B--2---:R-:W-:Y:S01]  /*8a40*/  F2FP.PACK_AB R136, R51, R205 ;  /* 0x000000cd3388723e */ /* 0x004fe200000000ff */
[----:B------:R1:W-:Y:S01]  /*8a50*/  MUFU.EX2 R43, R2 ;  /* 0x00000002002b7308 */ /* 0x0003e20000000800 */
[----:B------:R-:W-:Y:S01]  /*8a60*/  FMUL.FTZ R149, R68, c[0x0][0x2d0] ;  /* 0x0000b40044957a20 */ /* 0x000fe20000410000 */
[----:B------:R-:W-:Y:S02]  /*8a70*/  @P2 LEA.HI.X R7, R4, c[0x0][0x1cc], R0, 0x1, P0 ;  /* 0x0000730004072a11 */ /* 0x000fe400000f0c00 */
[----:B------:R-:W-:Y:S02]  /*8a80*/  FSETP.NEU.FTZ.AND P0, PT, R68, -INF , PT ;  /* 0xff8000004400780b */ /* 0x000fe40003f1d000 */
[----:B------:R-:W-:Y:S01]  /*8a90*/  @P2 IADD3 R0, P6, R214, UR21, RZ ;  /* 0x00000015d6002c10 */ /* 0x000fe2000ffde0ff */
[----:B------:R2:W-:Y:S01]  /*8aa0*/  @P2 LDGSTS.E.BYPASS.LTC128B.128 [R243+0x8100], [R6.64], !P5 ;  /* 0x0810000006f32fae */ /* 0x0005e2000e901d52 */
[----:B------:R-:W-:Y:S01]  /*8ab0*/  FSEL R149, R149, RZ, P0 ;  /* 0x000000ff95957208 */ /* 0x000fe20000000000 */
[----:B------:R-:W-:Y:S01]  /*8ac0*/  @UP1 UIADD3 UR21, UP0, UR12, 0x80, URZ ;  /* 0x000000800c151890 */ /* 0x000fe2000ff1e03f */
[----:B------:R-:W-:Y:S02]  /*8ad0*/  @P2 IADD3.X R4, R139, UR20, RZ, P6, !PT ;  /* 0x000000148b042c10 */ /* 0x000fe4000b7fe4ff */
[C---:B------:R-:W-:Y:S01]  /*8ae0*/  @P2 LEA R8, P6, R0.reuse, c[0x0][0x1c8], 0x1 ;  /* 0x0000720000082a11 */ /* 0x040fe200078c08ff */
[----:B------:R-:W-:Y:S02]  /*8af0*/  @UP1 UIADD3.X UR20, URZ, UR9, URZ, UP0, !UPT ;  /* 0x000000093f141290 */ /* 0x000fe400087fe43f */
[----:B------:R-:W-:Y:S03]  /*8b00*/  UISETP.GT.AND UP0, UPT, UR26, UR24, UPT ;  /* 0x000000181a00728c */ /* 0x000fe6000bf04270 */
[----:B------:R-:W-:Y:S01]  /*8b10*/  UMOV UR26, UR25 ;  /* 0x00000019001a7c82 */ /* 0x000fe20008000000 */
[----:B-1----:R-:W-:Y:S01]  /*8b20*/  FFMA.FTZ R2, R9, c[0x0][0x2d0], -R148 ;  /* 0x0000b40009027a23 */ /* 0x002fe20000010894 */
[----:B------:R-:W-:Y:S01]  /*8b30*/  @P2 LEA.HI.X R9, R0, c[0x0][0x1cc], R4, 0x1, P6 ;  /* 0x0000730000092a11 */ /* 0x000fe200030f0c04 */
[--C-:B------:R-:W-:Y:S01]  /*8b40*/  FFMA.FTZ R0, R10, c[0x0][0x2d0], -R149.reuse ;  /* 0x0000b4000a007a23 */ /* 0x100fe20000010895 */
[----:B------:R-:W-:Y:S01]  /*8b50*/  @P2 IADD3 R4, P6, R6, UR22, RZ ;  /* 0x0000001606042c10 */ /* 0x000fe2000ffde0ff */
[----:B------:R1:W3:Y:S02]  /*8b60*/  MUFU.EX2 R59, R2 ;  /* 0x00000002003b7308 */ /* 0x0002e40000000800 */
[----:B------:R4:W-:Y:S01]  /*8b70*/  @P2 LDGSTS.E.BYPASS.LTC128B.128 [R243+0xc100], [R8.64], !P4 ;  /* 0x0c10000008f32fae */ /* 0x0009e2000e101d52 */
[----:B------:R-:W-:Y:S02]  /*8b80*/  @P2 IADD3.X R5, R7, UR23, RZ, P6, !PT ;  /* 0x0000001707052c10 */ /* 0x000fe4000b7fe4ff */
[C---:B--2---:R-:W-:Y:S05]  /*8b90*/  @P2 IADD3 R6, P6, R4.reuse, UR22, RZ ;  /* 0x0000001604062c10 */ /* 0x044fea000ffde0ff */
[----:B------:R2:W-:Y:S01]  /*8ba0*/  MUFU.EX2 R42, R0 ;  /* 0x00000000002a7308 */ /* 0x0005e20000000800 */
[----:B------:R5:W-:Y:S01]  /*8bb0*/  @P2 LDGSTS.E.BYPASS.LTC128B.128 [R243+0x9100], [R4.64], !P5 ;  /* 0x0910000004f32fae */ /* 0x000be2000e901d52 */
[----:B------:R-:W-:Y:S07]  /*8bc0*/  @P2 IADD3.X R7, R5, UR23, RZ, P6, !PT ;  /* 0x0000001705072c10 */ /* 0x000fee000b7fe4ff */
[----:B------:R5:W-:Y:S01]  /*8bd0*/  @P2 LDGSTS.E.BYPASS.LTC128B.128 [R243+0xd100], [R4.64+0x80], !P4 ;  /* 0x0d10008004f32fae */ /* 0x000be2000e101d52 */
[--C-:B-1----:R-:W-:Y:S01]  /*8be0*/  FFMA.FTZ R2, R13, c[0x0][0x2d0], -R149.reuse ;  /* 0x0000b4000d027a23 */ /* 0x102fe20000010895 */
[----:B---3--:R-:W-:Y:S06]  /*8bf0*/  F2FP.PACK_AB R138, R59, R43 ;  /* 0x0000002b3b8a723e */ /* 0x008fec00000000ff */
[----:B------:R1:W-:Y:S01]  /*8c00*/  @P2 LDGSTS.E.BYPASS.LTC128B.128 [R243+0xa100], [R6.64], !P5 ;  /* 0x0a10000006f32fae */ /* 0x0003e2000e901d52 */
[----:B------:R3:W-:Y:S01]  /*8c10*/  MUFU.EX2 R58, R2 ;  /* 0x00000002003a7308 */ /* 0x0007e20000000800 */
[--C-:B--2---:R-:W-:Y:S09]  /*8c20*/  FFMA.FTZ R0, R11, c[0x0][0x2d0], -R149.reuse ;  /* 0x0000b4000b007a23 */ /* 0x104ff20000010895 */
[----:B------:R2:W1:Y:S01]  /*8c30*/  MUFU.EX2 R50, R0 ;  /* 0x0000000000327308 */ /* 0x0004620000000800 */
[----:B-----5:R-:W-:Y:S04]  /*8c40*/  @P2 IADD3 R4, P6, R4, UR21, RZ ;  /* 0x0000001504042c10 */ /* 0x020fe8000ffde0ff */
[----:B------:R-:W-:Y:S02]  /*8c50*/  @P2 IADD3.X R5, R5, UR20, RZ, P6, !PT ;  /* 0x0000001405052c10 */ /* 0x000fe4000b7fe4ff */
[----:B---3--:R-:W-:Y:S02]  /*8c60*/  FSEL R2, R68, RZ, P0 ;  /* 0x000000ff44027208 */ /* 0x008fe40000000000 */
[----:B----4-:R-:W-:Y:S01]  /*8c70*/  @P2 IADD3 R8, P6, R6, UR22, RZ ;  /* 0x0000001606082c10 */ /* 0x010fe2000ffde0ff */
[----:B------:R3:W-:Y:S01]  /*8c80*/  @P2 LDGSTS.E.BYPASS.LTC128B.128 [R243+0xe100], [R4.64], !P4 ;  /* 0x0e10000004f32fae */ /* 0x0007e2000e101d52 */
[----:B------:R-:W-:Y:S02]  /*8c90*/  PLOP3.LUT P0, PT, PT, PT, UP0, 0x80, 0x0 ;  /* 0x000000000000781c */ /* 0x000fe40003f0f008 */
[----:B------:R-:W-:Y:S01]  /*8ca0*/  @P2 IADD3.X R9, R7, UR23, RZ, P6, !PT ;  /* 0x0000001707092c10 */ /* 0x000fe2000b7fe4ff */
[----:B--2---:R-:W-:Y:S04]  /*8cb0*/  FFMA.FTZ R0, R12, c[0x0][0x2d0], -R149 ;  /* 0x0000b4000c007a23 */ /* 0x004fe80000010895 */
[----:B------:R2:W-:Y:S01]  /*8cc0*/  @P2 LDGSTS.E.BYPASS.LTC128B.128 [R243+0xb100], [R8.64], !P5 ;  /* 0x0b10000008f32fae */ /* 0x0005e2000e901d52 */
[----:B-1----:R-:W-:Y:S01]  /*8cd0*/  F2FP.PACK_AB R137, R50, R42 ;  /* 0x0000002a3289723e */ /* 0x002fe200000000ff */
[----:B------:R1:W4:Y:S02]  /*8ce0*/  MUFU.EX2 R14, R0 ;  /* 0x00000000000e7308 */ /* 0x0003240000000800 */
[----:B-1----:R-:W-:Y:S02]  /*8cf0*/  FSEL R0, R69, RZ, P1 ;  /* 0x000000ff45007208 */ /* 0x002fe40000800000 */
[----:B------:R-:W-:Y:S03]  /*8d00*/  @P2 IADD3 R6, P1, R6, UR21, RZ ;  /* 0x0000001506062c10 */ /* 0x000fe6000ff3e0ff */
[----:B------:R-:W-:Y:S01]  /*8d10*/  FADD.FTZ R0, -R0, R3 ;  /* 0x0000000300007221 */ /* 0x000fe20000010100 */
[----:B------:R-:W-:Y:S03]  /*8d20*/  @P2 IADD3.X R7, R7, UR20, RZ, P1, !PT ;  /* 0x0000001407072c10 */ /* 0x000fe60008ffe4ff */
[----:B------:R-:W-:Y:S02]  /*8d30*/  FMUL.FTZ R0, R0, c[0x0][0x2d0] ;  /* 0x0000b40000007a20 */ /* 0x000fe40000410000 */
[----:B------:R1:W-:Y:S02]  /*8d40*/  @P2 LDGSTS.E.BYPASS.LTC128B.128 [R243+0xf100], [R6.64], !P4 ;  /* 0x0f10000006f32fae */ /* 0x0003e4000e101d52 */
[----:B------:R5:W3:Y:S06]  /*8d50*/  MUFU.EX2 R3, R0 ;  /* 0x0000000000037308 */ /* 0x000aec0000000800 */
[----:B------:R-:W-:Y:S08]  /*8d60*/  LDSM.16.MT88.4 R20, [R222+0x100] ;  /* 0x00010000de14783b */ /* 0x000ff00000004200 */
[----:B------:R-:W-:Y:S08]  /*8d70*/  LDSM.16.MT88.4 R28, [R225+0x100] ;  /* 0x00010000e11c783b */ /* 0x000ff00000004200 */
[----:B------:R-:W-:Y:S01]  /*8d80*/  LDSM.16.MT88.4 R36, [R224+0x100] ;  /* 0x00010000e024783b */ /* 0x000fe20000004200 */
[----:B-----5:R-:W-:Y:S02]  /*8d90*/  FADD.FTZ R0, -R2, R70 ;  /* 0x0000004602007221 */ /* 0x020fe40000010100 */
[----:B------:R-:W-:Y:S02]  /*8da0*/  FFMA.FTZ R2, R32, c[0x0][0x2d0], -R148 ;  /* 0x0000b40020027a23 */ /* 0x000fe40000010894 */
[----:B----4-:R-:W-:Y:S02]  /*8db0*/  IMAD.MOV.U32 R70, RZ, RZ, R14 ;  /* 0x000000ffff467224 */ /* 0x010fe400078e000e */
[----:B------:R4:W-:Y:S01]  /*8dc0*/  MUFU.EX2 R60, R2 ;  /* 0x00000002003c7308 */ /* 0x0009e20000000800 */
[----:B------:R-:W5:Y:S01]  /*8dd0*/  LDSM.16.MT88.4 R12, [R221+0x100] ;  /* 0x00010000dd0c783b */ /* 0x000f620000004200 */
[----:B------:R-:W-:Y:S01]  /*8de0*/  FMUL.FTZ R0, R0, c[0x0][0x2d0] ;  /* 0x0000b40000007a20 */ /* 0x000fe20000410000 */
[----:B------:R-:W-:Y:S01]  /*8df0*/  F2FP.PACK_AB R139, R58, R70 ;  /* 0x000000463a8b723e */ /* 0x000fe200000000ff */
[C---:B---3--:R-:W-:Y:S02]  /*8e00*/  FMUL.FTZ R4, R3.reuse, R72 ;  /* 0x0000004803047220 */ /* 0x048fe40000410000 */
[C---:B------:R-:W-:Y:S02]  /*8e10*/  FMUL.FTZ R5, R3.reuse, R73 ;  /* 0x0000004903057220 */ /* 0x040fe40000410000 */
[C---:B--2---:R-:W-:Y:S01]  /*8e20*/  FMUL.FTZ R8, R3.reuse, R76 ;  /* 0x0000004c03087220 */ /* 0x044fe20000410000 */
[----:B------:R-:W2:Y:S01]  /*8e30*/  LDSM.16.MT88.4 R44, [R221+0x4100] ;  /* 0x00410000dd2c783b */ /* 0x000ea20000004200 */
[----:B------:R-:W1:Y:S01]  /*8e40*/  MUFU.EX2 R0, R0 ;  /* 0x0000000000007308 */ /* 0x000e620000000800 */
[C---:B------:R-:W-:Y:S02]  /*8e50*/  FMUL.FTZ R9, R3.reuse, R77 ;  /* 0x0000004d03097220 */ /* 0x040fe40000410000 */
[C---:B------:R-:W-:Y:S02]  /*8e60*/  FMUL.FTZ R16, R3.reuse, R84 ;  /* 0x0000005403107220 */ /* 0x040fe40000410000 */
[C---:B------:R-:W-:Y:S02]  /*8e70*/  FMUL.FTZ R17, R3.reuse, R85 ;  /* 0x0000005503117220 */ /* 0x040fe40000410000 */
[C---:B------:R-:W-:Y:S01]  /*8e80*/  FMUL.FTZ R24, R3.reuse, R92 ;  /* 0x0000005c03187220 */ /* 0x040fe20000410000 */
[----:B------:R-:W3:Y:S01]  /*8e90*/  LDSM.16.MT88.4 R52, [R222+0x4100] ;  /* 0x00410000de34783b */ /* 0x000ee20000004200 */
[C---:B------:R-:W-:Y:S02]  /*8ea0*/  FMUL.FTZ R25, R3.reuse, R93 ;  /* 0x0000005d03197220 */ /* 0x040fe40000410000 */
[C---:B------:R-:W-:Y:S02]  /*8eb0*/  FMUL.FTZ R32, R3.reuse, R100 ;  /* 0x0000006403207220 */ /* 0x040fe40000410000 */
[C---:B------:R-:W-:Y:S02]  /*8ec0*/  FMUL.FTZ R33, R3.reuse, R101 ;  /* 0x0000006503217220 */ /* 0x040fe40000410000 */
[----:B----4-:R-:W-:Y:S01]  /*8ed0*/  FFMA.FTZ R2, R40, c[0x0][0x2d0], -R148 ;  /* 0x0000b40028027a23 */ /* 0x010fe20000010894 */
[----:B------:R-:W0:Y:S01]  /*8ee0*/  LDGDEPBAR ;  /* 0x00000000000079af */ /* 0x000e220000000000 */
[----:B------:R-:W-:Y:S02]  /*8ef0*/  IMAD.MOV.U32 R100, RZ, RZ, R213 ;  /* 0x000000ffff647224 */ /* 0x000fe400078e00d5 */
[----:B------:R4:W2:Y:S01]  /*8f00*/  MUFU.EX2 R252, R2 ;  /* 0x0000000200fc7308 */ /* 0x0008a20000000800 */
[----:B------:R-:W-:Y:S02]  /*8f10*/  IMAD.MOV.U32 R101, RZ, RZ, R207 ;  /* 0x000000ffff657224 */ /* 0x000fe400078e00cf */
[C---:B------:R-:W-:Y:S02]  /*8f20*/  FMUL.FTZ R64, R3.reuse, R132 ;  /* 0x0000008403407220 */ /* 0x040fe40000410000 */
[C---:B-1----:R-:W-:Y:S02]  /*8f30*/  FMUL.FTZ R6, R0.reuse, R74 ;  /* 0x0000004a00067220 */ /* 0x042fe40000410000 */
[C---:B------:R-:W-:Y:S02]  /*8f40*/  FMUL.FTZ R7, R0.reuse, R75 ;  /* 0x0000004b00077220 */ /* 0x040fe40000410000 */
[----:B------:R-:W-:Y:S01]  /*8f50*/  LDSM.16.MT88.4 R72, [R224+0x4100] ;  /* 0x00410000e048783b */ /* 0x000fe20000004200 */
[C---:B------:R-:W-:Y:S02]  /*8f60*/  FMUL.FTZ R10, R0.reuse, R78 ;  /* 0x0000004e000a7220 */ /* 0x040fe40000410000 */
[C---:B------:R-:W-:Y:S02]  /*8f70*/  FMUL.FTZ R11, R0.reuse, R79 ;  /* 0x0000004f000b7220 */ /* 0x040fe40000410000 */
[C---:B-----5:R-:W-:Y:S03]  /*8f80*/  HMMA.16816.F32 R4, R136.reuse, R12, R4 ;  /* 0x0000000c8804723c */ /* 0x060fe60000001804 */
[----:B------:R-:W-:Y:S02]  /*8f90*/  LDSM.16.MT88.4 R76, [R221+0x900] ;  /* 0x00090000dd4c783b */ /* 0x000fe40000004200 */
[C---:B------:R-:W-:Y:S02]  /*8fa0*/  FMUL.FTZ R18, R0.reuse, R86 ;  /* 0x0000005600127220 */ /* 0x040fe40000410000 */
[----:B------:R-:W-:Y:S01]  /*8fb0*/  FMUL.FTZ R12, R3, R80 ;  /* 0x00000050030c7220 */ /* 0x000fe20000410000 */
[C---:B------:R-:W-:Y:S04]  /*8fc0*/  HMMA.16816.F32 R8, R136.reuse, R14, R8 ;  /* 0x0000000e8808723c */ /* 0x040fe80000001808 */
[--C-:B----4-:R-:W-:Y:S02]  /*8fd0*/  FFMA.FTZ R2, R41, c[0x0][0x2d0], -R149.reuse ;  /* 0x0000b40029027a23 */ /* 0x110fe40000010895 */
[C---:B------:R-:W-:Y:S02]  /*8fe0*/  FMUL.FTZ R13, R3.reuse, R81 ;  /* 0x00000051030d7220 */ /* 0x040fe40000410000 */
[----:B------:R1:W-:Y:S01]  /*8ff0*/  MUFU.EX2 R248, R2 ;  /* 0x0000000200f87308 */ /* 0x0003e20000000800 */
[C---:B------:R-:W-:Y:S03]  /*9000*/  FMUL.FTZ R14, R0.reuse, R82 ;  /* 0x00000052000e7220 */ /* 0x040fe60000410000 */
[C---:B------:R-:W-:Y:S02]  /*9010*/  FMUL.FTZ R15, R0.reuse, R83 ;  /* 0x00000053000f7220 */ /* 0x040fe40000410000 */
[----:B------:R-:W-:Y:S01]  /*9020*/  LDSM.16.MT88.4 R80, [R222+0x900] ;  /* 0x00090000de50783b */ /* 0x000fe20000004200 */
[C---:B------:R-:W-:Y:S02]  /*9030*/  FMUL.FTZ R19, R0.reuse, R87 ;  /* 0x0000005700137220 */ /* 0x040fe40000410000 */
[C---:B------:R-:W-:Y:S02]  /*9040*/  FMUL.FTZ R26, R0.reuse, R94 ;  /* 0x0000005e001a7220 */ /* 0x040fe40000410000 */
[C---:B------:R-:W-:Y:S03]  /*9050*/  HMMA.16816.F32 R12, R136.reuse, R20, R12 ;  /* 0x00000014880c723c */ /* 0x040fe6000000180c */
[----:B------:R-:W-:Y:S01]  /*9060*/  LDSM.16.MT88.4 R84, [R225+0x900] ;  /* 0x00090000e154783b */ /* 0x000fe20000004200 */
[C---:B------:R-:W-:Y:S02]  /*9070*/  FMUL.FTZ R27, R0.reuse, R95 ;  /* 0x0000005f001b7220 */ /* 0x040fe40000410000 */
[----:B------:R-:W-:Y:S01]  /*9080*/  FMUL.FTZ R34, R0, R102 ;  /* 0x0000006600227220 */ /* 0x000fe20000410000 */
[----:B------:R-:W-:Y:S01]  /*9090*/  MOV R102, R59 ;  /* 0x0000003b00667202 */ /* 0x000fe20000000f00 */
[C---:B------:R-:W-:Y:S03]  /*90a0*/  HMMA.16816.F32 R16, R136.reuse, R22, R16 ;  /* 0x000000168810723c */ /* 0x040fe60000001810 */
[----:B------:R-:W-:Y:S01]  /*90b0*/  LDSM.16.MT88.4 R92, [R224+0x4900] ;  /* 0x00490000e05c783b */ /* 0x000fe20000004200 */
[C---:B------:R-:W-:Y:S02]  /*90c0*/  FMUL.FTZ R20, R3.reuse, R88 ;  /* 0x0000005803147220 */ /* 0x040fe40000410000 */
[----:B-1----:R-:W-:Y:S02]  /*90d0*/  FFMA.FTZ R2, R48, c[0x0][0x2d0], -R149 ;  /* 0x0000b40030027a23 */ /* 0x002fe40000010895 */
[C---:B------:R-:W-:Y:S02]  /*90e0*/  FMUL.FTZ R21, R3.reuse, R89 ;  /* 0x0000005903157220 */ /* 0x040fe40000410000 */
[----:B------:R1:W4:Y:S02]  /*90f0*/  MUFU.EX2 R247, R2 ;  /* 0x0000000200f77308 */ /* 0x0003240000000800 */
[C---:B------:R-:W-:Y:S02]  /*9100*/  FMUL.FTZ R22, R0.reuse, R90 ;  /* 0x0000005a00167220 */ /* 0x040fe40000410000 */
[C---:B------:R-:W-:Y:S02]  /*9110*/  FMUL.FTZ R23, R0.reuse, R91 ;  /* 0x0000005b00177220 */ /* 0x040fe40000410000 */
[----:B------:R-:W-:Y:S01]  /*9120*/  LDSM.16.MT88.4 R88, [R224+0x900] ;  /* 0x00090000e058783b */ /* 0x000fe20000004200 */
[C---:B------:R-:W-:Y:S02]  /*9130*/  FMUL.FTZ R35, R0.reuse, R103 ;  /* 0x0000006700237220 */ /* 0x040fe40000410000 */
[----:B------:R-:W-:Y:S02]  /*9140*/  IMAD.MOV.U32 R103, RZ, RZ, R58 ;  /* 0x000000ffff677224 */ /* 0x000fe400078e003a */
[C---:B------:R-:W-:Y:S03]  /*9150*/  HMMA.16816.F32 R20, R136.reuse, R28, R20 ;  /* 0x0000001c8814723c */ /* 0x040fe60000001814 */
[C---:B------:R-:W-:Y:S02]  /*9160*/  FMUL.FTZ R48, R3.reuse, R116 ;  /* 0x0000007403307220 */ /* 0x040fe40000410000 */
[C---:B------:R-:W-:Y:S02]  /*9170*/  FMUL.FTZ R59, R0.reuse, R127 ;  /* 0x0000007f003b7220 */ /* 0x040fe40000410000 */
[C---:B------:R-:W-:Y:S01]  /*9180*/  FMUL.FTZ R28, R3.reuse, R96 ;  /* 0x00000060031c7220 */ /* 0x040fe20000410000 */
[C---:B------:R-:W-:Y:S04]  /*9190*/  HMMA.16816.F32 R24, R136.reuse, R30, R24 ;  /* 0x0000001e8818723c */ /* 0x040fe80000001818 */
[----:B------:R-:W-:Y:S02]  /*91a0*/  FMUL.FTZ R29, R3, R97 ;  /* 0x00000061031d7220 */ /* 0x000fe40000410000 */
[--C-:B-1----:R-:W-:Y:S02]  /*91b0*/  FFMA.FTZ R2, R49, c[0x0][0x2d0], -R148.reuse ;  /* 0x0000b40031027a23 */ /* 0x102fe40000010894 */
[C---:B------:R-:W-:Y:S02]  /*91c0*/  FMUL.FTZ R30, R0.reuse, R98 ;  /* 0x00000062001e7220 */ /* 0x040fe40000410000 */
[----:B------:R1:W-:Y:S02]  /*91d0*/  MUFU.EX2 R244, R2 ;  /* 0x0000000200f47308 */ /* 0x0003e40000000800 */
[C---:B------:R-:W-:Y:S02]  /*91e0*/  FMUL.FTZ R31, R0.reuse, R99 ;  /* 0x00000063001f7220 */ /* 0x040fe40000410000 */
[----:B------:R-:W-:Y:S01]  /*91f0*/  LDSM.16.MT88.4 R96, [R224+0x5100] ;  /* 0x00510000e060783b */ /* 0x000fe20000004200 */
[C---:B------:R-:W-:Y:S02]  /*9200*/  FMUL.FTZ R49, R3.reuse, R117 ;  /* 0x0000007503317220 */ /* 0x040fe40000410000 */
[C---:B------:R-:W-:Y:S02]  /*9210*/  FMUL.FTZ R58, R0.reuse, R126 ;  /* 0x0000007e003a7220 */ /* 0x040fe40000410000 */
[C---:B------:R-:W-:Y:S03]  /*9220*/  HMMA.16816.F32 R28, R136.reuse, R36, R28 ;  /* 0x00000024881c723c */ /* 0x040fe6000000181c */
[C---:B------:R-:W-:Y:S01]  /*9230*/  FMUL.FTZ R40, R3.reuse, R108 ;  /* 0x0000006c03287220 */ /* 0x040fe20000410000 */
[----:B------:R-:W-:Y:S01]  /*9240*/  MOV R108, R60 ;  /* 0x0000003c006c7202 */ /* 0x000fe20000000f00 */
[C---:B------:R-:W-:Y:S01]  /*9250*/  FMUL.FTZ R41, R3.reuse, R109 ;  /* 0x0000006d03297220 */ /* 0x040fe20000410000 */
[----:B------:R-:W5:Y:S01]  /*9260*/  LDSM.16.MT88.4 R60, [R225+0x4100] ;  /* 0x00410000e13c783b */ /* 0x000f620000004200 */
[C---:B------:R-:W-:Y:S01]  /*9270*/  FMUL.FTZ R37, R3.reuse, R105 ;  /* 0x0000006903257220 */ /* 0x040fe20000410000 */
[C---:B------:R-:W-:Y:S04]  /*9280*/  HMMA.16816.F32 R32, R136.reuse, R38, R32 ;  /* 0x000000268820723c */ /* 0x040fe80000001820 */
[----:B------:R-:W-:Y:S01]  /*9290*/  MOV R105, R50 ;  /* 0x0000003200697202 */ /* 0x000fe20000000f00 */
[----:B------:R-:W-:Y:S02]  /*92a0*/  FMUL.FTZ R50, R0, R118 ;  /* 0x0000007600327220 */ /* 0x000fe40000410000 */
[----:B-1----:R-:W-:Y:S02]  /*92b0*/  FFMA.FTZ R2, R56, c[0x0][0x2d0], -R148 ;  /* 0x0000b40038027a23 */ /* 0x002fe40000010894 */
[C---:B------:R-:W-:Y:S02]  /*92c0*/  FMUL.FTZ R38, R0.reuse, R106 ;  /* 0x0000006a00267220 */ /* 0x040fe40000410000 */
[----:B------:R1:W-:Y:S01]  /*92d0*/  MUFU.EX2 R218, R2 ;  /* 0x0000000200da7308 */ /* 0x0003e20000000800 */
[----:B------:R-:W-:Y:S02]  /*92e0*/  IMAD.MOV.U32 R106, RZ, RZ, R51 ;  /* 0x000000ffff6a7224 */ /* 0x000fe400078e0033 */
[C---:B------:R-:W-:Y:S02]  /*92f0*/  FMUL.FTZ R51, R0.reuse, R119 ;  /* 0x0000007700337220 */ /* 0x040fe40000410000 */
[C---:B------:R-:W-:Y:S02]  /*9300*/  FMUL.FTZ R39, R0.reuse, R107 ;  /* 0x0000006b00277220 */ /* 0x040fe40000410000 */
[----:B------:R-:W-:Y:S02]  /*9310*/  IMAD.MOV.U32 R107, RZ, RZ, R205 ;  /* 0x000000ffff6b7224 */ /* 0x000fe400078e00cd */
[----:B------:R-:W-:Y:S02]  /*9320*/  IMAD.MOV.U32 R109, RZ, RZ, R42 ;  /* 0x000000ffff6d7224 */ /* 0x000fe400078e002a */
[C---:B------:R-:W-:Y:S01]  /*9330*/  FMUL.FTZ R42, R0.reuse, R110 ;  /* 0x0000006e002a7220 */ /* 0x040fe20000410000 */
[----:B------:R-:W-:Y:S01]  /*9340*/  MOV R110, R198 ;  /* 0x000000c6006e7202 */ /* 0x000fe20000000f00 */
[C---:B------:R-:W-:Y:S02]  /*9350*/  FMUL.FTZ R56, R3.reuse, R124 ;  /* 0x0000007c03387220 */ /* 0x040fe40000410000 */
[----:B------:R-:W-:Y:S02]  /*9360*/  FMUL.FTZ R36, R3, R104 ;  /* 0x0000006803247220 */ /* 0x000fe40000410000 */
[----:B------:R-:W-:Y:S02]  /*9370*/  IMAD.MOV.U32 R104, RZ, RZ, R43 ;  /* 0x000000ffff687224 */ /* 0x000fe400078e002b */
[C---:B------:R-:W-:Y:S02]  /*9380*/  FMUL.FTZ R43, R0.reuse, R111 ;  /* 0x0000006f002b7220 */ /* 0x040fe40000410000 */
[----:B------:R-:W-:Y:S01]  /*9390*/  IMAD.MOV.U32 R111, RZ, RZ, R196 ;  /* 0x000000ffff6f7224 */ /* 0x000fe200078e00c4 */
[C---:B--2---:R-:W-:Y:S03]  /*93a0*/  HMMA.16816.F32 R36, R136.reuse, R44, R36 ;  /* 0x0000002c8824723c */ /* 0x044fe60000001824 */
[--C-:B-1----:R-:W-:Y:S02]  /*93b0*/  FFMA.FTZ R2, R57, c[0x0][0x2d0], -R149.reuse ;  /* 0x0000b40039027a23 */ /* 0x102fe40000010895 */
[C---:B------:R-:W-:Y:S02]  /*93c0*/  FMUL.FTZ R57, R3.reuse, R125 ;  /* 0x0000007d03397220 */ /* 0x040fe40000410000 */
[----:B------:R1:W-:Y:S01]  /*93d0*/  MUFU.EX2 R119, R2 ;  /* 0x0000000200777308 */ /* 0x0003e20000000800 */
[C---:B------:R-:W-:Y:S04]  /*93e0*/  HMMA.16816.F32 R40, R136.reuse, R46, R40 ;  /* 0x0000002e8828723c */ /* 0x040fe80000001828 */
[----:B------:R-:W-:Y:S02]  /*93f0*/  IMAD.MOV.U32 R132, RZ, RZ, R188 ;  /* 0x000000ffff847224 */ /* 0x000fe400078e00bc */
[C---:B------:R-:W-:Y:S02]  /*9400*/  FMUL.FTZ R44, R3.reuse, R112 ;  /* 0x00000070032c7220 */ /* 0x040fe40000410000 */
[C---:B------:R-:W-:Y:S04]  /*9410*/  FMUL.FTZ R45, R3.reuse, R113 ;  /* 0x00000071032d7220 */ /* 0x040fe80000410000 */
[C---:B------:R-:W-:Y:S02]  /*9420*/  FMUL.FTZ R46, R0.reuse, R114 ;  /* 0x00000072002e7220 */ /* 0x040fe40000410000 */
[C---:B------:R-:W-:Y:S02]  /*9430*/  FMUL.FTZ R47, R0.reuse, R115 ;  /* 0x00000073002f7220 */ /* 0x040fe40000410000 */
[C---:B------:R-:W-:Y:S02]  /*9440*/  FMUL.FTZ R65, R3.reuse, R133 ;  /* 0x0000008503417220 */ /* 0x040fe40000410000 */
[C---:B------:R-:W-:Y:S02]  /*9450*/  FMUL.FTZ R66, R0.reuse, R134 ;  /* 0x0000008600427220 */ /* 0x040fe40000410000 */
[----:B------:R-:W-:Y:S01]  /*9460*/  FMUL.FTZ R67, R0, R135 ;  /* 0x0000008700437220 */ /* 0x000fe20000410000 */
[C---:B---3--:R-:W-:Y:S03]  /*9470*/  HMMA.16816.F32 R44, R136.reuse, R52, R44 ;  /* 0x00000034882c723c */ /* 0x048fe6000000182c */
[--C-:B-1----:R-:W-:Y:S01]  /*9480*/  FFMA.FTZ R2, R150, c[0x0][0x2d0], -R149.reuse ;  /* 0x0000b40096027a23 */ /* 0x102fe20000010895 */
[----:B------:R-:W-:Y:S03]  /*9490*/  MOV R150, R189 ;  /* 0x000000bd00967202 */ /* 0x000fe60000000f00 */
[----:B------:R1:W2:Y:S01]  /*94a0*/  MUFU.EX2 R118, R2 ;  /* 0x0000000200767308 */ /* 0x0002a20000000800 */
[C---:B------:R-:W-:Y:S04]  /*94b0*/  HMMA.16816.F32 R48, R136.reuse, R54, R48 ;  /* 0x000000368830723c */ /* 0x040fe80000001830 */
[C---:B------:R-:W-:Y:S02]  /*94c0*/  FMUL.FTZ R52, R3.reuse, R120 ;  /* 0x0000007803347220 */ /* 0x040fe40000410000 */
[----:B------:R-:W-:Y:S02]  /*94d0*/  FMUL.FTZ R53, R3, R121 ;  /* 0x0000007903357220 */ /* 0x000fe40000410000 */
[C---:B------:R-:W-:Y:S04]  /*94e0*/  FMUL.FTZ R54, R0.reuse, R122 ;  /* 0x0000007a00367220 */ /* 0x040fe80000410000 */
[C---:B------:R-:W-:Y:S02]  /*94f0*/  FMUL.FTZ R55, R0.reuse, R123 ;  /* 0x0000007b00377220 */ /* 0x040fe40000410000 */
[----:B------:R-:W-:Y:S05]  /*9500*/  IMAD.MOV.U32 R133, RZ, RZ, R150 ;  /* 0x000000ffff857224 */ /* 0x000fea00078e0096 */
[C---:B-----5:R-:W-:Y:S03]  /*9510*/  HMMA.16816.F32 R52, R136.reuse, R60, R52 ;  /* 0x0000003c8834723c */ /* 0x060fe60000001834 */
[--C-:B-1----:R-:W-:Y:S04]  /*9520*/  FFMA.FTZ R2, R151, c[0x0][0x2d0], -R148.reuse ;  /* 0x0000b40097027a23 */ /* 0x102fe80000010894 */
[C---:B------:R-:W-:Y:S01]  /*9530*/  FMUL.FTZ R60, R3.reuse, R128 ;  /* 0x00000080033c7220 */ /* 0x040fe20000410000 */
[C---:B------:R-:W-:Y:S01]  /*9540*/  HMMA.16816.F32 R56, R136.reuse, R62, R56 ;  /* 0x0000003e8838723c */ /* 0x040fe20000001838 */
[----:B------:R1:W-:Y:S03]  /*9550*/  MUFU.EX2 R117, R2 ;  /* 0x0000000200757308 */ /* 0x0003e60000000800 */
[----:B------:R-:W-:Y:S03]  /*9560*/  FMUL.FTZ R61, R3, R129 ;  /* 0x00000081033d7220 */ /* 0x000fe60000410000 */
[C---:B------:R-:W-:Y:S02]  /*9570*/  FMUL.FTZ R62, R0.reuse, R130 ;  /* 0x00000082003e7220 */ /* 0x040fe40000410000 */
[----:B------:R-:W-:Y:S07]  /*9580*/  FMUL.FTZ R63, R0, R131 ;  /* 0x00000083003f7220 */ /* 0x000fee0000410000 */
[C---:B------:R-:W-:Y:S07]  /*9590*/  HMMA.16816.F32 R60, R136.reuse, R72, R60 ;  /* 0x00000048883c723c */ /* 0x040fee000000183c */
[----:B------:R-:W-:Y:S01]  /*95a0*/  F2FP.PACK_AB R72, R252, R108 ;  /* 0x0000006cfc48723e */ /* 0x000fe200000000ff */
[----:B------:R-:W-:Y:S04]  /*95b0*/  HMMA.16816.F32 R64, R136, R74, R64 ;  /* 0x0000004a8840723c */ /* 0x000fe80000001840 */
[--C-:B-1----:R-:W-:Y:S01]  /*95c0*/  FFMA.FTZ R2, R152, c[0x0][0x2d0], -R148.reuse ;  /* 0x0000b40098027a23 */ /* 0x102fe20000010894 */
[----:B----4-:R-:W-:Y:S02]  /*95d0*/  F2FP.PACK_AB R73, R247, R248 ;  /* 0x000000f8f749723e */ /* 0x010fe400000000ff */
[----:B--2---:R-:W-:Y:S01]  /*95e0*/  F2FP.PACK_AB R75, R118, R119 ;  /* 0x00000077764b723e */ /* 0x004fe200000000ff */
[----:B------:R1:W2:Y:S01]  /*95f0*/  MUFU.EX2 R214, R2 ;  /* 0x0000000200d67308 */ /* 0x0002a20000000800 */
[----:B------:R-:W-:Y:S07]  /*9600*/  F2FP.PACK_AB R74, R218, R244 ;  /* 0x000000f4da4a723e */ /* 0x000fee00000000ff */
[C---:B------:R-:W-:Y:S08]  /*9610*/  HMMA.16816.F32 R4, R72.reuse, R76, R4 ;  /* 0x0000004c4804723c */ /* 0x040ff00000001804 */
[C---:B------:R-:W-:Y:S01]  /*9620*/  HMMA.16816.F32 R8, R72.reuse, R78, R8 ;  /* 0x0000004e4808723c */ /* 0x040fe20000001808 */
[----:B------:R-:W3:Y:S07]  /*9630*/  LDSM.16.MT88.4 R76, [R221+0x4900] ;  /* 0x00490000dd4c783b */ /* 0x000eee0000004200 */
[C---:B------:R-:W-:Y:S04]  /*9640*/  HMMA.16816.F32 R12, R72.reuse, R80, R12 ;  /* 0x00000050480c723c */ /* 0x040fe8000000180c */
[--C-:B-1----:R-:W-:Y:S04]  /*9650*/  FFMA.FTZ R2, R153, c[0x0][0x2d0], -R149.reuse ;  /* 0x0000b40099027a23 */ /* 0x102fe80000010895 */
[C---:B------:R-:W-:Y:S01]  /*9660*/  HMMA.16816.F32 R16, R72.reuse, R82, R16 ;  /* 0x000000524810723c */ /* 0x040fe20000001810 */
[----:B------:R1:W-:Y:S01]  /*9670*/  MUFU.EX2 R116, R2 ;  /* 0x0000000200747308 */ /* 0x0003e20000000800 */
[----:B------:R-:W4:Y:S06]  /*9680*/  LDSM.16.MT88.4 R80, [R222+0x4900] ;  /* 0x00490000de50783b */ /* 0x000f2c0000004200 */
[C---:B------:R-:W-:Y:S08]  /*9690*/  HMMA.16816.F32 R20, R72.reuse, R84, R20 ;  /* 0x000000544814723c */ /* 0x040ff00000001814 */
[C---:B------:R-:W-:Y:S01]  /*96a0*/  HMMA.16816.F32 R24, R72.reuse, R86, R24 ;  /* 0x000000564818723c */ /* 0x040fe20000001818 */
[----:B------:R-:W5:Y:S07]  /*96b0*/  LDSM.16.MT88.4 R84, [R225+0x4900] ;  /* 0x00490000e154783b */ /* 0x000f6e0000004200 */
[C---:B------:R-:W-:Y:S04]  /*96c0*/  HMMA.16816.F32 R28, R72.reuse, R88, R28 ;  /* 0x00000058481c723c */ /* 0x040fe8000000181c */
[--C-:B-1----:R-:W-:Y:S04]  /*96d0*/  FFMA.FTZ R2, R154, c[0x0][0x2d0], -R149.reuse ;  /* 0x0000b4009a027a23 */ /* 0x102fe80000010895 */
[C---:B------:R-:W-:Y:S01]  /*96e0*/  HMMA.16816.F32 R32, R72.reuse, R90, R32 ;  /* 0x0000005a4820723c */ /* 0x040fe20000001820 */
[----:B------:R1:W1:Y:S01]  /*96f0*/  MUFU.EX2 R213, R2 ;  /* 0x0000000200d57308 */ /* 0x0002620000000800 */
[----:B------:R-:W2:Y:S06]  /*9700*/  LDSM.16.MT88.4 R88, [R221+0x1100] ;  /* 0x00110000dd58783b */ /* 0x000eac0000004200 */
[C---:B---3--:R-:W-:Y:S08]  /*9710*/  HMMA.16816.F32 R36, R72.reuse, R76, R36 ;  /* 0x0000004c4824723c */ /* 0x048ff00000001824 */
[C---:B------:R-:W-:Y:S01]  /*9720*/  HMMA.16816.F32 R40, R72.reuse, R78, R40 ;  /* 0x0000004e4828723c */ /* 0x040fe20000001828 */
[----:B------:R-:W3:Y:S07]  /*9730*/  LDSM.16.MT88.4 R76, [R222+0x1100] ;  /* 0x00110000de4c783b */ /* 0x000eee0000004200 */
[C---:B----4-:R-:W-:Y:S04]  /*9740*/  HMMA.16816.F32 R44, R72.reuse, R80, R44 ;  /* 0x00000050482c723c */ /* 0x050fe8000000182c */
[--C-:B-1----:R-:W-:Y:S04]  /*9750*/  FFMA.FTZ R2, R155, c[0x0][0x2d0], -R148.reuse ;  /* 0x0000b4009b027a23 */ /* 0x102fe80000010894 */
[C---:B------:R-:W-:Y:S01]  /*9760*/  HMMA.16816.F32 R48, R72.reuse, R82, R48 ;  /* 0x000000524830723c */ /* 0x040fe20000001830 */
[----:B------:R1:W-:Y:S01]  /*9770*/  MUFU.EX2 R207, R2 ;  /* 0x0000000200cf7308 */ /* 0x0003e20000000800 */
[----:B------:R-:W4:Y:S06]  /*9780*/  LDSM.16.MT88.4 R80, [R225+0x1100] ;  /* 0x00110000e150783b */ /* 0x000f2c0000004200 */
[C---:B-----5:R-:W-:Y:S08]  /*9790*/  HMMA.16816.F32 R52, R72.reuse, R84, R52 ;  /* 0x000000544834723c */ /* 0x060ff00000001834 */
[C---:B------:R-:W-:Y:S01]  /*97a0*/  HMMA.16816.F32 R56, R72.reuse, R86, R56 ;  /* 0x000000564838723c */ /* 0x040fe20000001838 */
[----:B------:R-:W5:Y:S07]  /*97b0*/  LDSM.16.MT88.4 R84, [R224+0x1100] ;  /* 0x00110000e054783b */ /* 0x000f6e0000004200 */
[C---:B------:R-:W-:Y:S04]  /*97c0*/  HMMA.16816.F32 R60, R72.reuse, R92, R60 ;  /* 0x0000005c483c723c */ /* 0x040fe8000000183c */
[--C-:B-1----:R-:W-:Y:S04]  /*97d0*/  FFMA.FTZ R2, R156, c[0x0][0x2d0], -R148.reuse ;  /* 0x0000b4009c027a23 */ /* 0x102fe80000010894 */
[----:B------:R-:W-:Y:S01]  /*97e0*/  HMMA.16816.F32 R64, R72, R94, R64 ;  /* 0x0000005e4840723c */ /* 0x000fe20000001840 */
[----:B------:R1:W1:Y:S01]  /*97f0*/  MUFU.EX2 R205, R2 ;  /* 0x0000000200cd7308 */ /* 0x0002620000000800 */
[----:B------:R-:W-:Y:S05]  /*9800*/  LDSM.16.MT88.4 R92, [R225+0x5100] ;  /* 0x00510000e15c783b */ /* 0x000fea0000004200 */
[----:B--2---:R-:W-:Y:S02]  /*9810*/  F2FP.PACK_AB R72, R214, R117 ;  /* 0x00000075d648723e */ /* 0x004fe400000000ff */
[----:B------:R-:W-:Y:S03]  /*9820*/  F2FP.PACK_AB R73, R213, R116 ;  /* 0x00000074d549723e */ /* 0x000fe600000000ff */
[--C-:B-1----:R-:W-:Y:S01]  /*9830*/  FFMA.FTZ R2, R157, c[0x0][0x2d0], -R149.reuse ;  /* 0x0000b4009d027a23 */ /* 0x102fe20000010895 */
[----:B------:R-:W-:Y:S03]  /*9840*/  F2FP.PACK_AB R74, R205, R207 ;  /* 0x000000cfcd4a723e */ /* 0x000fe600000000ff */
[----:B------:R1:W-:Y:S02]  /*9850*/  MUFU.EX2 R127, R2 ;  /* 0x00000002007f7308 */ /* 0x0003e40000000800 */
        /* <DEDUP_REMOVED lines=8> */
[C---:B---3--:R-:W-:Y:S04]  /*98e0*/  HMMA.16816.F32 R12, R72.reuse, R76, R12 ;  /* 0x0000004c480c723c */ /* 0x048fe8000000180c */
        /* <DEDUP_REMOVED lines=11> */
[----:B------:R-:W5:Y:S06]  /*99a0*/  LDSM.16.MT88.4 R84, [R222+0x1900] ;  /* 0x00190000de54783b */ /* 0x000f6c0000004200 */
[C---:B--2---:R-:W-:Y:S08]  /*99b0*/  HMMA.16816.F32 R36, R72.reuse, R88, R36 ;  /* 0x000000584824723c */ /* 0x044ff00000001824 */
[C---:B------:R-:W-:Y:S01]  /*99c0*/  HMMA.16816.F32 R40, R72.reuse, R90, R40 ;  /* 0x0000005a4828723c */ /* 0x040fe20000001828 */
[----:B------:R-:W-:Y:S07]  /*99d0*/  LDSM.16.MT88.4 R88, [R224+0x1900] ;  /* 0x00190000e058783b */ /* 0x000fee0000004200 */
[C---:B---3--:R-:W-:Y:S04]  /*99e0*/  HMMA.16816.F32 R44, R72.reuse, R76, R44 ;  /* 0x0000004c482c723c */ /* 0x048fe8000000182c */
[--C-:B-1----:R-:W-:Y:S04]  /*99f0*/  FFMA.FTZ R2, R162, c[0x0][0x2d0], -R149.reuse ;  /* 0x0000b400a2027a23 */ /* 0x102fe80000010895 */
[C---:B------:R-:W-:Y:S01]  /*9a00*/  HMMA.16816.F32 R48, R72.reuse, R78, R48 ;  /* 0x0000004e4830723c */ /* 0x040fe20000001830 */
[----:B------:R1:W2:Y:S01]  /*9a10*/  MUFU.EX2 R196, R2 ;  /* 0x0000000200c47308 */ /* 0x0002a20000000800 */
[----:B------:R-:W3:Y:S06]  /*9a20*/  LDSM.16.MT88.4 R76, [R225+0x1900] ;  /* 0x00190000e14c783b */ /* 0x000eec0000004200 */
        /* <DEDUP_REMOVED lines=8> */
[----:B------:R-:W-:Y:S02]  /*9ab0*/  F2FP.PACK_AB R72, R198, R125 ;  /* 0x0000007dc648723e */ /* 0x000fe400000000ff */
[----:B--2---:R-:W-:Y:S03]  /*9ac0*/  F2FP.PACK_AB R73, R196, R124 ;  /* 0x0000007cc449723e */ /* 0x004fe600000000ff */
[----:B-1----:R-:W-:Y:S04]  /*9ad0*/  FFMA.FTZ R2, R164, c[0x0][0x2d0], -R148 ;  /* 0x0000b400a4027a23 */ /* 0x002fe80000010894 */
[----:B------:R1:W2:Y:S02]  /*9ae0*/  MUFU.EX2 R188, R2 ;  /* 0x0000000200bc7308 */ /* 0x0002a40000000800 */
[--C-:B-1----:R-:W-:Y:S01]  /*9af0*/  FFMA.FTZ R2, R165, c[0x0][0x2d0], -R149.reuse ;  /* 0x0000b400a5027a23 */ /* 0x102fe20000010895 */
[----:B--2---:R-:W-:Y:S01]  /*9b00*/  F2FP.PACK_AB R74, R188, R189 ;  /* 0x000000bdbc4a723e */ /* 0x004fe200000000ff */
[----:B------:R-:W-:Y:S06]  /*9b10*/  IMAD.MOV.U32 R165, RZ, RZ, R104 ;  /* 0x000000ffffa57224 */ /* 0x000fec00078e0068 */
[----:B------:R1:W-:Y:S02]  /*9b20*/  MUFU.EX2 R164, R2 ;  /* 0x0000000200a47308 */ /* 0x0003e40000000800 */
[--C-:B-1----:R-:W-:Y:S01]  /*9b30*/  FFMA.FTZ R2, R166, c[0x0][0x2d0], -R149.reuse ;  /* 0x0000b400a6027a23 */ /* 0x102fe20000010895 */
[----:B------:R-:W-:Y:S07]  /*9b40*/  MOV R166, R105 ;  /* 0x0000006900a67202 */ /* 0x000fee0000000f00 */
[----:B------:R1:W2:Y:S02]  /*9b50*/  MUFU.EX2 R163, R2 ;  /* 0x0000000200a37308 */ /* 0x0002a40000000800 */
[----:B-1----:R-:W-:Y:S01]  /*9b60*/  FFMA.FTZ R2, R167, c[0x0][0x2d0], -R148 ;  /* 0x0000b400a7027a23 */ /* 0x002fe20000010894 */
[----:B--2---:R-:W-:Y:S01]  /*9b70*/  F2FP.PACK_AB R75, R163, R164 ;  /* 0x000000a4a34b723e */ /* 0x004fe200000000ff */
[----:B------:R-:W-:Y:S06]  /*9b80*/  IMAD.MOV.U32 R167, RZ, RZ, R106 ;  /* 0x000000ffffa77224 */ /* 0x000fec00078e006a */
[----:B------:R1:W-:Y:S01]  /*9b90*/  MUFU.EX2 R161, R2 ;  /* 0x0000000200a17308 */ /* 0x0003e20000000800 */
[C---:B----4-:R-:W-:Y:S08]  /*9ba0*/  HMMA.16816.F32 R4, R72.reuse, R80, R4 ;  /* 0x000000504804723c */ /* 0x050ff00000001804 */
[C---:B------:R-:W-:Y:S01]  /*9bb0*/  HMMA.16816.F32 R8, R72.reuse, R82, R8 ;  /* 0x000000524808723c */ /* 0x040fe20000001808 */
[----:B------:R-:W2:Y:S07]  /*9bc0*/  LDSM.16.MT88.4 R80, [R221+0x5900] ;  /* 0x00590000dd50783b */ /* 0x000eae0000004200 */
[C---:B-----5:R-:W-:Y:S04]  /*9bd0*/  HMMA.16816.F32 R12, R72.reuse, R84, R12 ;  /* 0x00000054480c723c */ /* 0x060fe8000000180c */
[--C-:B-1----:R-:W-:Y:S04]  /*9be0*/  FFMA.FTZ R2, R168, c[0x0][0x2d0], -R148.reuse ;  /* 0x0000b400a8027a23 */ /* 0x102fe80000010894 */
[C---:B------:R-:W-:Y:S01]  /*9bf0*/  HMMA.16816.F32 R16, R72.reuse, R86, R16 ;  /* 0x000000564810723c */ /* 0x040fe20000001810 */
[----:B------:R1:W4:Y:S01]  /*9c00*/  MUFU.EX2 R162, R2 ;  /* 0x0000000200a27308 */ /* 0x0003220000000800 */
[----:B------:R-:W5:Y:S06]  /*9c10*/  LDSM.16.MT88.4 R84, [R222+0x5900] ;  /* 0x00590000de54783b */ /* 0x000f6c0000004200 */
[C---:B---3--:R-:W-:Y:S08]  /*9c20*/  HMMA.16816.F32 R20, R72.reuse, R76, R20 ;  /* 0x0000004c4814723c */ /* 0x048ff00000001814 */
[C---:B------:R-:W-:Y:S01]  /*9c30*/  HMMA.16816.F32 R24, R72.reuse, R78, R24 ;  /* 0x0000004e4818723c */ /* 0x040fe20000001818 */
[----:B------:R-:W3:Y:S07]  /*9c40*/  LDSM.16.MT88.4 R76, [R224+0x5900] ;  /* 0x00590000e04c783b */ /* 0x000eee0000004200 */
[C---:B------:R-:W-:Y:S04]  /*9c50*/  HMMA.16816.F32 R28, R72.reuse, R88, R28 ;  /* 0x00000058481c723c */ /* 0x040fe8000000181c */
[--C-:B-1----:R-:W-:Y:S04]  /*9c60*/  FFMA.FTZ R2, R169, c[0x0][0x2d0], -R149.reuse ;  /* 0x0000b400a9027a23 */ /* 0x102fe80000010895 */
[C---:B------:R-:W-:Y:S01]  /*9c70*/  HMMA.16816.F32 R32, R72.reuse, R90, R32 ;  /* 0x0000005a4820723c */ /* 0x040fe20000001820 */
[----:B------:R1:W-:Y:S01]  /*9c80*/  MUFU.EX2 R114, R2 ;  /* 0x0000000200727308 */ /* 0x0003e20000000800 */
[----:B------:R-:W3:Y:S06]  /*9c90*/  LDSM.16.MT88.4 R88, [R221+0x2100] ;  /* 0x00210000dd58783b */ /* 0x000eec0000004200 */
[C---:B--2---:R-:W-:Y:S08]  /*9ca0*/  HMMA.16816.F32 R36, R72.reuse, R80, R36 ;  /* 0x000000504824723c */ /* 0x044ff00000001824 */
[C---:B------:R-:W-:Y:S01]  /*9cb0*/  HMMA.16816.F32 R40, R72.reuse, R82, R40 ;  /* 0x000000524828723c */ /* 0x040fe20000001828 */
[----:B------:R-:W2:Y:S07]  /*9cc0*/  LDSM.16.MT88.4 R80, [R222+0x2100] ;  /* 0x00210000de50783b */ /* 0x000eae0000004200 */
[C---:B-----5:R-:W-:Y:S04]  /*9cd0*/  HMMA.16816.F32 R44, R72.reuse, R84, R44 ;  /* 0x00000054482c723c */ /* 0x060fe8000000182c */
[--C-:B-1----:R-:W-:Y:S02]  /*9ce0*/  FFMA.FTZ R2, R170, c[0x0][0x2d0], -R149.reuse ;  /* 0x0000b400aa027a23 */ /* 0x102fe40000010895 */
[----:B------:R-:W5:Y:S02]  /*9cf0*/  LDL.LU R170, [R1+0x18] ;  /* 0x0000180001aa7983 */ /* 0x000f640000300800 */
[C---:B------:R-:W-:Y:S01]  /*9d00*/  HMMA.16816.F32 R48, R72.reuse, R86, R48 ;  /* 0x000000564830723c */ /* 0x040fe20000001830 */
[----:B------:R1:W1:Y:S01]  /*9d10*/  MUFU.EX2 R115, R2 ;  /* 0x0000000200737308 */ /* 0x0002620000000800 */
[----:B------:R-:W-:Y:S06]  /*9d20*/  LDSM.16.MT88.4 R84, [R224+0x2100] ;  /* 0x00210000e054783b */ /* 0x000fec0000004200 */
[C---:B------:R-:W-:Y:S02]  /*9d30*/  HMMA.16816.F32 R52, R72.reuse, R92, R52 ;  /* 0x0000005c4834723c */ /* 0x040fe40000001834 */
[----:B------:R-:W5:Y:S06]  /*9d40*/  LDL.LU R168, [R1+0x1c] ;  /* 0x00001c0001a87983 */ /* 0x000f6c0000300800 */
[C---:B------:R-:W-:Y:S01]  /*9d50*/  HMMA.16816.F32 R56, R72.reuse, R94, R56 ;  /* 0x0000005e4838723c */ /* 0x040fe20000001838 */
[----:B------:R-:W-:Y:S07]  /*9d60*/  LDSM.16.MT88.4 R92, [R225+0x6100] ;  /* 0x00610000e15c783b */ /* 0x000fee0000004200 */
[C---:B---3--:R-:W-:Y:S04]  /*9d70*/  HMMA.16816.F32 R60, R72.reuse, R76, R60 ;  /* 0x0000004c483c723c */ /* 0x048fe8000000183c */
[--C-:B-1----:R-:W-:Y:S04]  /*9d80*/  FFMA.FTZ R2, R171, c[0x0][0x2d0], -R148.reuse ;  /* 0x0000b400ab027a23 */ /* 0x102fe80000010894 */
[----:B------:R-:W-:Y:S01]  /*9d90*/  HMMA.16816.F32 R64, R72, R78, R64 ;  /* 0x0000004e4840723c */ /* 0x000fe20000001840 */
[----:B------:R1:W-:Y:S01]  /*9da0*/  MUFU.EX2 R113, R2 ;  /* 0x0000000200717308 */ /* 0x0003e20000000800 */
[----:B------:R-:W3:Y:S05]  /*9db0*/  LDSM.16.MT88.4 R76, [R225+0x2100] ;  /* 0x00210000e14c783b */ /* 0x000eea0000004200 */
[----:B----4-:R-:W-:Y:S02]  /*9dc0*/  F2FP.PACK_AB R72, R162, R161 ;  /* 0x000000a1a248723e */ /* 0x010fe400000000ff */
[----:B------:R-:W-:Y:S03]  /*9dd0*/  F2FP.PACK_AB R73, R115, R114 ;  /* 0x000000727349723e */ /* 0x000fe600000000ff */
        /* <DEDUP_REMOVED lines=26> */
[C---:B----4-:R-:W-:Y:S08]  /*9f80*/  HMMA.16816.F32 R36, R72.reuse, R88, R36 ;  /* 0x000000584824723c */ /* 0x050ff00000001824 */
[C---:B------:R-:W-:Y:S01]  /*9f90*/  HMMA.16816.F32 R40, R72.reuse, R90, R40 ;  /* 0x0000005a4828723c */ /* 0x040fe20000001828 */
[----:B------:R-:W4:Y:S07]  /*9fa0*/  LDSM.16.MT88.4 R88, [R225+0x2900] ;  /* 0x00290000e158783b */ /* 0x000f2e0000004200 */
[C---:B--2---:R-:W-:Y:S04]  /*9fb0*/  HMMA.16816.F32 R44, R72.reuse, R80, R44 ;  /* 0x00000050482c723c */ /* 0x044fe8000000182c */
[--C-:B-1----:R-:W-:Y:S04]  /*9fc0*/  FFMA.FTZ R2, R203, c[0x0][0x2d0], -R149.reuse ;  /* 0x0000b400cb027a23 */ /* 0x102fe80000010895 */
[C---:B------:R-:W-:Y:S01]  /*9fd0*/  HMMA.16816.F32 R48, R72.reuse, R82, R48 ;  /* 0x000000524830723c */ /* 0x040fe20000001830 */
[----:B------:R1:W2:Y:S01]  /*9fe0*/  MUFU.EX2 R122, R2 ;  /* 0x00000002007a7308 */ /* 0x0002a20000000800 */
[----:B------:R-:W3:Y:S06]  /*9ff0*/  LDSM.16.MT88.4 R80, [R224+0x2900] ;  /* 0x00290000e050783b */ /* 0x000eec0000004200 */
[C---:B------:R-:W-:Y:S08]  /*a000*/  HMMA.16816.F32 R52, R72.reuse, R92, R52 ;  /* 0x0000005c4834723c */ /* 0x040ff00000001834 */
        /* <DEDUP_REMOVED lines=8> */
[----:B--2---:R-:W-:Y:S03]  /*a090*/  F2FP.PACK_AB R73, R122, R123 ;  /* 0x0000007b7a49723e */ /* 0x004fe600000000ff */
[--C-:B-1----:R-:W-:Y:S04]  /*a0a0*/  FFMA.FTZ R2, R206, c[0x0][0x2d0], -R148.reuse ;  /* 0x0000b400ce027a23 */ /* 0x102fe80000010894 */
[----:B------:R1:W2:Y:S02]  /*a0b0*/  MUFU.EX2 R156, R2 ;  /* 0x00000002009c7308 */ /* 0x0002a40000000800 */
[--C-:B-1----:R-:W-:Y:S01]  /*a0c0*/  FFMA.FTZ R2, R212, c[0x0][0x2d0], -R149.reuse ;  /* 0x0000b400d4027a23 */ /* 0x102fe20000010895 */
[----:B--2---:R-:W-:Y:S07]  /*a0d0*/  F2FP.PACK_AB R74, R156, R121 ;  /* 0x000000799c4a723e */ /* 0x004fee00000000ff */
        /* <DEDUP_REMOVED lines=13> */
[----:B------:R-:W2:Y:S06]  /*a1b0*/  LDSM.16.MT88.4 R84, [R225+0x6900] ;  /* 0x00690000e154783b */ /* 0x000eac0000004200 */
[C---:B----4-:R-:W-:Y:S08]  /*a1c0*/  HMMA.16816.F32 R20, R72.reuse, R88, R20 ;  /* 0x000000584814723c */ /* 0x050ff00000001814 */
[C---:B------:R-:W-:Y:S01]  /*a1d0*/  HMMA.16816.F32 R24, R72.reuse, R90, R24 ;  /* 0x0000005a4818723c */ /* 0x040fe20000001818 */
[----:B------:R-:W-:Y:S07]  /*a1e0*/  LDSM.16.MT88.4 R88, [R224+0x3100] ;  /* 0x00310000e058783b */ /* 0x000fee0000004200 */
[C---:B------:R-:W-:Y:S04]  /*a1f0*/  HMMA.16816.F32 R28, R72.reuse, R80, R28 ;  /* 0x00000050481c723c */ /* 0x040fe8000000181c */
[--C-:B-1----:R-:W-:Y:S04]  /*a200*/  FFMA.FTZ R2, R215, c[0x0][0x2d0], -R149.reuse ;  /* 0x0000b400d7027a23 */ /* 0x102fe80000010895 */
[C---:B------:R-:W-:Y:S01]  /*a210*/  HMMA.16816.F32 R32, R72.reuse, R82, R32 ;  /* 0x000000524820723c */ /* 0x040fe20000001820 */
[----:B------:R1:W-:Y:S01]  /*a220*/  MUFU.EX2 R131, R2 ;  /* 0x0000000200837308 */ /* 0x0003e20000000800 */
[----:B------:R-:W4:Y:S06]  /*a230*/  LDSM.16.MT88.4 R80, [R224+0x6900] ;  /* 0x00690000e050783b */ /* 0x000f2c0000004200 */
[C---:B------:R-:W-:Y:S08]  /*a240*/  HMMA.16816.F32 R36, R72.reuse, R92, R36 ;  /* 0x0000005c4824723c */ /* 0x040ff00000001824 */
[C---:B------:R-:W-:Y:S01]  /*a250*/  HMMA.16816.F32 R40, R72.reuse, R94, R40 ;  /* 0x0000005e4828723c */ /* 0x040fe20000001828 */
[----:B------:R-:W-:Y:S07]  /*a260*/  LDSM.16.MT88.4 R92, [R222+0x7100] ;  /* 0x00710000de5c783b */ /* 0x000fee0000004200 */
[C---:B--2---:R-:W-:Y:S04]  /*a270*/  HMMA.16816.F32 R44, R72.reuse, R76, R44 ;  /* 0x0000004c482c723c */ /* 0x044fe8000000182c */
[--C-:B-1----:R-:W-:Y:S04]  /*a280*/  FFMA.FTZ R2, R216, c[0x0][0x2d0], -R149.reuse ;  /* 0x0000b400d8027a23 */ /* 0x102fe80000010895 */
[C---:B------:R-:W-:Y:S01]  /*a290*/  HMMA.16816.F32 R48, R72.reuse, R78, R48 ;  /* 0x0000004e4830723c */ /* 0x040fe20000001830 */
[----:B------:R1:W2:Y:S01]  /*a2a0*/  MUFU.EX2 R130, R2 ;  /* 0x0000000200827308 */ /* 0x0002a20000000800 */
[----:B------:R-:W5:Y:S06]  /*a2b0*/  LDSM.16.MT88.4 R76, [R221+0x3100] ;  /* 0x00310000dd4c783b */ /* 0x000f6c0000004200 */
[C---:B------:R-:W-:Y:S08]  /*a2c0*/  HMMA.16816.F32 R52, R72.reuse, R84, R52 ;  /* 0x000000544834723c */ /* 0x040ff00000001834 */
        /* <DEDUP_REMOVED lines=8> */
[----:B--2---:R-:W-:Y:S03]  /*a350*/  F2FP.PACK_AB R73, R130, R131 ;  /* 0x000000838249723e */ /* 0x004fe600000000ff */
[--C-:B-1----:R-:W-:Y:S04]  /*a360*/  FFMA.FTZ R2, R250, c[0x0][0x2d0], -R148.reuse ;  /* 0x0000b400fa027a23 */ /* 0x102fe80000010894 */
[----:B------:R1:W2:Y:S02]  /*a370*/  MUFU.EX2 R152, R2 ;  /* 0x0000000200987308 */ /* 0x0002a40000000800 */
[--C-:B-1----:R-:W-:Y:S01]  /*a380*/  FFMA.FTZ R2, R217, c[0x0][0x2d0], -R149.reuse ;  /* 0x0000b400d9027a23 */ /* 0x102fe20000010895 */
[----:B--2---:R-:W-:Y:S07]  /*a390*/  F2FP.PACK_AB R74, R152, R129 ;  /* 0x00000081984a723e */ /* 0x004fee00000000ff */
[----:B------:R1:W-:Y:S02]  /*a3a0*/  MUFU.EX2 R128, R2 ;  /* 0x0000000200807308 */ /* 0x0003e40000000800 */
[----:B-1----:R-:W-:Y:S08]  /*a3b0*/  FFMA.FTZ R2, R245, c[0x0][0x2d0], -R149 ;  /* 0x0000b400f5027a23 */ /* 0x002ff00000010895 */
[----:B------:R1:W2:Y:S02]  /*a3c0*/  MUFU.EX2 R151, R2 ;  /* 0x0000000200977308 */ /* 0x0002a40000000800 */
[----:B-1----:R-:W-:Y:S01]  /*a3d0*/  FFMA.FTZ R2, R132, c[0x0][0x2d0], -R148 ;  /* 0x0000b40084027a23 */ /* 0x002fe20000010894 */
[----:B--2---:R-:W-:Y:S02]  /*a3e0*/  F2FP.PACK_AB R75, R151, R128 ;  /* 0x00000080974b723e */ /* 0x004fe400000000ff */
[----:B------:R-:W-:Y:S05]  /*a3f0*/  MOV R132, R110 ;  /* 0x0000006e00847202 */ /* 0x000fea0000000f00 */
[----:B------:R1:W-:Y:S01]  /*a400*/  MUFU.EX2 R150, R2 ;  /* 0x0000000200967308 */ /* 0x0003e20000000800 */
[----:B------:R-:W-:Y:S02]  /*a410*/  IMAD.MOV.U32 R110, RZ, RZ, R107 ;  /* 0x000000ffff6e7224 */ /* 0x000fe400078e006b */
[----:B------:R-:W-:Y:S01]  /*a420*/  IMAD.MOV.U32 R107, RZ, RZ, R102 ;  /* 0x000000ffff6b7224 */ /* 0x000fe200078e0066 */
[C---:B-----5:R-:W-:Y:S03]  /*a430*/  HMMA.16816.F32 R4, R72.reuse, R76, R4 ;  /* 0x0000004c4804723c */ /* 0x060fe60000001804 */
[----:B------:R-:W-:Y:S01]  /*a440*/  MOV R171, R110 ;  /* 0x0000006e00ab7202 */ /* 0x000fe20000000f00 */
[----:B------:R-:W-:Y:S02]  /*a450*/  IMAD.MOV.U32 R110, RZ, RZ, R107 ;  /* 0x000000ffff6e7224 */ /* 0x000fe400078e006b */
[----:B------:R-:W-:Y:S02]  /*a460*/  LDSM.16.MT88.4 R104, [R222+0x3900] ;  /* 0x00390000de68783b */ /* 0x000fe40000004200 */
[C---:B------:R-:W-:Y:S06]  /*a470*/  HMMA.16816.F32 R8, R72.reuse, R78, R8 ;  /* 0x0000004e4808723c */ /* 0x040fec0000001808 */
[----:B------:R-:W2:Y:S02]  /*a480*/  LDSM.16.MT88.4 R76, [R221+0x7100] ;  /* 0x00710000dd4c783b */ /* 0x000ea40000004200 */
[C---:B------:R-:W-:Y:S04]  /*a490*/  HMMA.16816.F32 R12, R72.reuse, R84, R12 ;  /* 0x00000054480c723c */ /* 0x040fe8000000180c */
[----:B-1----:R-:W-:Y:S02]  /*a4a0*/  FFMA.FTZ R2, R111, c[0x0][0x2d0], -R148 ;  /* 0x0000b4006f027a23 */ /* 0x002fe40000010894 */
[----:B------:R-:W-:Y:S01]  /*a4b0*/  IMAD.MOV.U32 R111, RZ, RZ, R109 ;  /* 0x000000ffff6f7224 */ /* 0x000fe200078e006d */
[----:B------:R-:W-:Y:S01]  /*a4c0*/  MOV R109, R103 ;  /* 0x00000067006d7202 */ /* 0x000fe20000000f00 */
[C---:B------:R-:W-:Y:S01]  /*a4d0*/  HMMA.16816.F32 R16, R72.reuse, R86, R16 ;  /* 0x000000564810723c */ /* 0x040fe20000001810 */
[----:B------:R1:W-:Y:S01]  /*a4e0*/  MUFU.EX2 R139, R2 ;  /* 0x00000002008b7308 */ /* 0x0003e20000000800 */
[----:B------:R-:W-:Y:S02]  /*a4f0*/  LDSM.16.MT88.4 R84, [R221+0x3900] ;  /* 0x00390000dd54783b */ /* 0x000fe40000004200 */
[----:B------:R-:W-:Y:S01]  /*a500*/  IMAD.MOV.U32 R169, RZ, RZ, R111 ;  /* 0x000000ffffa97224 */ /* 0x000fe200078e006f */
[----:B------:R-:W-:Y:S03]  /*a510*/  MOV R111, R70 ;  /* 0x00000046006f7202 */ /* 0x000fe60000000f00 */
[C---:B----4-:R-:W-:Y:S04]  /*a520*/  HMMA.16816.F32 R20, R72.reuse, R80, R20 ;  /* 0x000000504814723c */ /* 0x050fe80000001814 */
[----:B------:R-:W-:Y:S04]  /*a530*/  FFMA.FTZ R0, R0, R168, R169 ;  /* 0x000000a800007223 */ /* 0x000fe800000100a9 */
[C---:B------:R-:W-:Y:S04]  /*a540*/  HMMA.16816.F32 R24, R72.reuse, R82, R24 ;  /* 0x000000524818723c */ /* 0x040fe80000001818 */
[----:B------:R-:W-:Y:S04]  /*a550*/  FADD.FTZ R0, R166, R0 ;  /* 0x00000000a6007221 */ /* 0x000fe80000010000 */
[C---:B------:R-:W-:Y:S04]  /*a560*/  HMMA.16816.F32 R28, R72.reuse, R88, R28 ;  /* 0x00000058481c723c */ /* 0x040fe8000000181c */
[--C-:B-1----:R-:W-:Y:S02]  /*a570*/  FFMA.FTZ R2, R251, c[0x0][0x2d0], -R149.reuse ;  /* 0x0000b400fb027a23 */ /* 0x102fe40000010895 */
[----:B------:R-:W-:Y:S02]  /*a580*/  FADD.FTZ R0, R111, R0 ;  /* 0x000000006f007221 */ /* 0x000fe40000010000 */
[C---:B------:R-:W-:Y:S01]  /*a590*/  HMMA.16816.F32 R32, R72.reuse, R90, R32 ;  /* 0x0000005a4820723c */ /* 0x040fe20000001820 */
[----:B------:R1:W-:Y:S03]  /*a5a0*/  MUFU.EX2 R138, R2 ;  /* 0x00000002008a7308 */ /* 0x0003e60000000800 */
[----:B------:R-:W-:Y:S04]  /*a5b0*/  FADD.FTZ R0, R109, R0 ;  /* 0x000000006d007221 */ /* 0x000fe80000010000 */
[C---:B--2---:R-:W-:Y:S04]  /*a5c0*/  HMMA.16816.F32 R36, R72.reuse, R76, R36 ;  /* 0x0000004c4824723c */ /* 0x044fe80000001824 */
[----:B------:R-:W-:Y:S04]  /*a5d0*/  FADD.FTZ R0, R248, R0 ;  /* 0x00000000f8007221 */ /* 0x000fe80000010000 */
[C---:B------:R-:W-:Y:S04]  /*a5e0*/  HMMA.16816.F32 R40, R72.reuse, R78, R40 ;  /* 0x0000004e4828723c */ /* 0x040fe80000001828 */
[----:B------:R-:W-:Y:S04]  /*a5f0*/  FADD.FTZ R0, R247, R0 ;  /* 0x00000000f7007221 */ /* 0x000fe80000010000 */
[C---:B------:R-:W-:Y:S04]  /*a600*/  HMMA.16816.F32 R44, R72.reuse, R92, R44 ;  /* 0x0000005c482c723c */ /* 0x040fe8000000182c */
[--C-:B-1----:R-:W-:Y:S02]  /*a610*/  FFMA.FTZ R2, R101, c[0x0][0x2d0], -R149.reuse ;  /* 0x0000b40065027a23 */ /* 0x102fe40000010895 */
[----:B------:R-:W-:Y:S02]  /*a620*/  FADD.FTZ R0, R119, R0 ;  /* 0x0000000077007221 */ /* 0x000fe40000010000 */
[C---:B------:R-:W-:Y:S01]  /*a630*/  HMMA.16816.F32 R48, R72.reuse, R94, R48 ;  /* 0x0000005e4830723c */ /* 0x040fe20000001830 */
[----:B------:R1:W2:Y:S01]  /*a640*/  MUFU.EX2 R137, R2 ;  /* 0x0000000200897308 */ /* 0x0002a20000000800 */
[----:B------:R-:W-:Y:S02]  /*a650*/  LDSM.16.MT88.4 R92, [R225+0x3900] ;  /* 0x00390000e15c783b */ /* 0x000fe40000004200 */
[----:B------:R-:W-:Y:S04]  /*a660*/  FADD.FTZ R0, R118, R0 ;  /* 0x0000000076007221 */ /* 0x000fe80000010000 */
[C---:B------:R-:W-:Y:S04]  /*a670*/  HMMA.16816.F32 R52, R72.reuse, R96, R52 ;  /* 0x000000604834723c */ /* 0x040fe80000001834 */
[----:B------:R-:W-:Y:S04]  /*a680*/  FADD.FTZ R0, R116, R0 ;  /* 0x0000000074007221 */ /* 0x000fe80000010000 */
[C---:B------:R-:W-:Y:S04]  /*a690*/  HMMA.16816.F32 R56, R72.reuse, R98, R56 ;  /* 0x000000624838723c */ /* 0x040fe80000001838 */
[----:B------:R-:W-:Y:S04]  /*a6a0*/  FADD.FTZ R0, R213, R0 ;  /* 0x00000000d5007221 */ /* 0x000fe80000010000 */
[----:B------:R-:W-:Y:S04]  /*a6b0*/  FADD.FTZ R0, R127, R0 ;  /* 0x000000007f007221 */ /* 0x000fe80000010000 */
[--C-:B-1----:R-:W-:Y:S02]  /*a6c0*/  FFMA.FTZ R2, R100, c[0x0][0x2d0], -R148.reuse ;  /* 0x0000b40064027a23 */ /* 0x102fe40000010894 */
[----:B------:R-:W1:Y:S01]  /*a6d0*/  LDSM.16.MT88.4 R100, [R224+0x7100] ;  /* 0x00710000e064783b */ /* 0x000e620000004200 */
[----:B------:R-:W-:Y:S01]  /*a6e0*/  FFMA.FTZ R148, R133, c[0x0][0x2d0], -R148 ;  /* 0x0000b40085947a23 */ /* 0x000fe20000010894 */
[----:B------:R3:W-:Y:S01]  /*a6f0*/  MUFU.EX2 R136, R2 ;  /* 0x0000000200887308 */ /* 0x0007e20000000800 */
[----:B------:R-:W-:Y:S01]  /*a700*/  FADD.FTZ R0, R126, R0 ;  /* 0x000000007e007221 */ /* 0x000fe20000010000 */
[----:B--2---:R-:W-:Y:S03]  /*a710*/  F2FP.PACK_AB R133, R137, R138 ;  /* 0x0000008a8985723e */ /* 0x004fe600000000ff */
[----:B------:R-:W-:Y:S04]  /*a720*/  FADD.FTZ R0, R124, R0 ;  /* 0x000000007c007221 */ /* 0x000fe80000010000 */
[----:B------:R-:W-:Y:S01]  /*a730*/  FADD.FTZ R0, R196, R0 ;  /* 0x00000000c4007221 */ /* 0x000fe20000010000 */
[----:B------:R-:W2:Y:S03]  /*a740*/  MUFU.EX2 R148, R148 ;  /* 0x0000009400947308 */ /* 0x000ea60000000800 */
[----:B------:R-:W-:Y:S04]  /*a750*/  FADD.FTZ R0, R164, R0 ;  /* 0x00000000a4007221 */ /* 0x000fe80000010000 */
[----:B------:R-:W-:Y:S04]  /*a760*/  FADD.FTZ R0, R163, R0 ;  /* 0x00000000a3007221 */ /* 0x000fe80000010000 */
[----:B------:R-:W-:Y:S02]  /*a770*/  FADD.FTZ R0, R114, R0 ;  /* 0x0000000072007221 */ /* 0x000fe40000010000 */
[--C-:B---3--:R-:W-:Y:S01]  /*a780*/  FFMA.FTZ R2, R132, c[0x0][0x2d0], -R149.reuse ;  /* 0x0000b40084027a23 */ /* 0x108fe20000010895 */
[----:B------:R-:W-:Y:S01]  /*a790*/  F2FP.PACK_AB R132, R139, R150 ;  /* 0x000000968b84723e */ /* 0x000fe200000000ff */
[----:B------:R-:W-:Y:S02]  /*a7a0*/  FFMA.FTZ R149, R71, c[0x0][0x2d0], -R149 ;  /* 0x0000b40047957a23 */ /* 0x000fe40000010895 */
[----:B------:R3:W-:Y:S01]  /*a7b0*/  MUFU.EX2 R70, R2 ;  /* 0x0000000200467308 */ /* 0x0007e20000000800 */
[----:B------:R-:W-:Y:S04]  /*a7c0*/  FADD.FTZ R0, R115, R0 ;  /* 0x0000000073007221 */ /* 0x000fe80000010000 */
[----:B------:R-:W-:Y:S01]  /*a7d0*/  FADD.FTZ R0, R112, R0 ;  /* 0x0000000070007221 */ /* 0x000fe20000010000 */
[----:B--2---:R-:W-:Y:S03]  /*a7e0*/  F2FP.PACK_AB R134, R148, R136 ;  /* 0x000000889486723e */ /* 0x004fe600000000ff */
[----:B------:R-:W-:Y:S01]  /*a7f0*/  FADD.FTZ R0, R159, R0 ;  /* 0x000000009f007221 */ /* 0x000fe20000010000 */
[C---:B-1----:R-:W-:Y:S01]  /*a800*/  HMMA.16816.F32 R60, R72.reuse, R100, R60 ;  /* 0x00000064483c723c */ /* 0x042fe2000000183c */
[----:B------:R-:W1:Y:S02]  /*a810*/  MUFU.EX2 R149, R149 ;  /* 0x0000009500957308 */ /* 0x000e640000000800 */
[----:B------:R-:W-:Y:S04]  /*a820*/  FADD.FTZ R0, R123, R0 ;  /* 0x000000007b007221 */ /* 0x000fe80000010000 */
[----:B------:R-:W-:Y:S01]  /*a830*/  FADD.FTZ R0, R122, R0 ;  /* 0x000000007a007221 */ /* 0x000fe20000010000 */
[----:B------:R-:W-:Y:S01]  /*a840*/  HMMA.16816.F32 R64, R72, R102, R64 ;  /* 0x000000664840723c */ /* 0x000fe20000001840 */
[----:B------:R-:W2:Y:S03]  /*a850*/  LDSM.16.MT88.4 R100, [R224+0x3900] ;  /* 0x00390000e064783b */ /* 0x000ea60000004200 */
[----:B------:R-:W-:Y:S02]  /*a860*/  FADD.FTZ R0, R120, R0 ;  /* 0x0000000078007221 */ /* 0x000fe40000010000 */
[----:B---3--:R-:W-:Y:S02]  /*a870*/  FFMA.FTZ R2, R3, R170, R171 ;  /* 0x000000aa03027223 */ /* 0x008fe400000100ab */
[----:B------:R-:W-:Y:S04]  /*a880*/  FADD.FTZ R0, R155, R0 ;  /* 0x000000009b007221 */ /* 0x000fe80000010000 */
[----:B------:R-:W-:Y:S02]  /*a890*/  FADD.FTZ R2, R167, R2 ;  /* 0x00000002a7027221 */ /* 0x000fe40000010000 */
[----:B------:R-:W-:Y:S02]  /*a8a0*/  FADD.FTZ R0, R131, R0 ;  /* 0x0000000083007221 */ /* 0x000fe40000010000 */
[----:B------:R-:W-:Y:S01]  /*a8b0*/  FADD.FTZ R2, R165, R2 ;  /* 0x00000002a5027221 */ /* 0x000fe20000010000 */
[----:B-1----:R-:W-:Y:S01]  /*a8c0*/  F2FP.PACK_AB R135, R149, R70 ;  /* 0x000000469587723e */ /* 0x002fe200000000ff */
[----:B------:R-:W-:Y:S02]  /*a8d0*/  FADD.FTZ R0, R130, R0 ;  /* 0x0000000082007221 */ /* 0x000fe40000010000 */
[----:B------:R-:W-:Y:S02]  /*a8e0*/  FADD.FTZ R2, R110, R2 ;  /* 0x000000026e027221 */ /* 0x000fe40000010000 */
[----:B------:R-:W-:Y:S02]  /*a8f0*/  FADD.FTZ R0, R128, R0 ;  /* 0x0000000080007221 */ /* 0x000fe40000010000 */
[C---:B------:R-:W-:Y:S01]  /*a900*/  HMMA.16816.F32 R72, R132.reuse, R84, R4 ;  /* 0x000000548448723c */ /* 0x040fe20000001804 */
[----:B------:R-:W-:Y:S04]  /*a910*/  LDSM.16.MT88.4 R4, [R224+0x7900] ;  /* 0x00790000e004783b */ /* 0x000fe80000004200 */
[----:B------:R-:W-:Y:S02]  /*a920*/  FADD.FTZ R2, R108, R2 ;  /* 0x000000026c027221 */ /* 0x000fe40000010000 */
[----:B------:R-:W-:Y:S01]  /*a930*/  FADD.FTZ R0, R151, R0 ;  /* 0x0000000097007221 */ /* 0x000fe20000010000 */
        /* <DEDUP_REMOVED lines=8> */
[----:B------:R-:W-:Y:S04]  /*a9c0*/  FADD.FTZ R2, R218, R2 ;  /* 0x00000002da027221 */ /* 0x000fe80000010000 */
[C---:B------:R-:W-:Y:S04]  /*a9d0*/  HMMA.16816.F32 R88, R132.reuse, R92, R20 ;  /* 0x0000005c8458723c */ /* 0x040fe80000001814 */
[----:B------:R-:W-:Y:S02]  /*a9e0*/  FADD.FTZ R2, R117, R2 ;  /* 0x0000000275027221 */ /* 0x000fe40000010000 */
[----:B------:R-:W3:Y:S02]  /*a9f0*/  LDSM.16.MT88.4 R116, [R222+0x7900] ;  /* 0x00790000de74783b */ /* 0x000ee40000004200 */
[C---:B------:R-:W-:Y:S04]  /*aa00*/  HMMA.16816.F32 R92, R132.reuse, R94, R24 ;  /* 0x0000005e845c723c */ /* 0x040fe80000001818 */
[----:B------:R-:W-:Y:S04]  /*aa10*/  FADD.FTZ R2, R214, R2 ;  /* 0x00000002d6027221 */ /* 0x000fe80000010000 */
[C---:B--2---:R-:W-:Y:S04]  /*aa20*/  HMMA.16816.F32 R96, R132.reuse, R100, R28 ;  /* 0x000000648460723c */ /* 0x044fe8000000181c */
[----:B------:R-:W-:Y:S04]  /*aa30*/  FADD.FTZ R2, R207, R2 ;  /* 0x00000002cf027221 */ /* 0x000fe80000010000 */
[C---:B------:R-:W-:Y:S04]  /*aa40*/  HMMA.16816.F32 R100, R132.reuse, R102, R32 ;  /* 0x000000668464723c */ /* 0x040fe80000001820 */
[----:B------:R-:W-:Y:S04]  /*aa50*/  FADD.FTZ R2, R205, R2 ;  /* 0x00000002cd027221 */ /* 0x000fe80000010000 */
[C---:B-1----:R-:W-:Y:S04]  /*aa60*/  HMMA.16816.F32 R104, R132.reuse, R108, R36 ;  /* 0x0000006c8468723c */ /* 0x042fe80000001824 */
[----:B------:R-:W-:Y:S02]  /*aa70*/  FADD.FTZ R2, R125, R2 ;  /* 0x000000027d027221 */ /* 0x000fe40000010000 */
[----:B------:R-:W1:Y:S02]  /*aa80*/  LDSM.16.MT88.4 R124, [R225+0x7900] ;  /* 0x00790000e17c783b */ /* 0x000e640000004200 */
[C---:B------:R-:W-:Y:S04]  /*aa90*/  HMMA.16816.F32 R108, R132.reuse, R110, R40 ;  /* 0x0000006e846c723c */ /* 0x040fe80000001828 */
[----:B------:R-:W-:Y:S04]  /*aaa0*/  FADD.FTZ R2, R198, R2 ;  /* 0x00000002c6027221 */ /* 0x000fe80000010000 */
[----:B------:R-:W-:Y:S04]  /*aab0*/  FADD.FTZ R2, R189, R2 ;  /* 0x00000002bd027221 */ /* 0x000fe80000010000 */
[----:B------:R-:W-:Y:S04]  /*aac0*/  FADD.FTZ R2, R188, R2 ;  /* 0x00000002bc027221 */ /* 0x000fe80000010000 */
[----:B------:R-:W-:Y:S04]  /*aad0*/  FADD.FTZ R2, R161, R2 ;  /* 0x00000002a1027221 */ /* 0x000fe80000010000 */
[----:B------:R-:W-:Y:S04]  /*aae0*/  FADD.FTZ R2, R162, R2 ;  /* 0x00000002a2027221 */ /* 0x000fe80000010000 */
[----:B------:R-:W-:Y:S02]  /*aaf0*/  FADD.FTZ R2, R113, R2 ;  /* 0x0000000271027221 */ /* 0x000fe40000010000 */
[C---:B---3--:R-:W-:Y:S03]  /*ab00*/  HMMA.16816.F32 R112, R132.reuse, R116, R44 ;  /* 0x000000748470723c */ /* 0x048fe6000000182c */
        /* <DEDUP_REMOVED lines=15> */
[----:B------:R-:W-:Y:S04]  /*ac00*/  FADD.FTZ R0, R139, R2 ;  /* 0x000000028b007221 */ /* 0x000fe80000010000 */
[----:B------:R-:W-:Y:S04]  /*ac10*/  FADD.FTZ R2, R136, R0 ;  /* 0x0000000088027221 */ /* 0x000fe80000010000 */
[----:B------:R-:W-:Y:S02]  /*ac20*/  FADD.FTZ R2, R148, R2 ;  /* 0x0000000294027221 */ /* 0x000fe40000010000 */
[----:B------:R-:W-:Y:S01]  /*ac30*/  FADD.FTZ R0, R70, R3 ;  /* 0x0000000346007221 */ /* 0x000fe20000010000 */
[----:B------:R-:W-:Y:S01]  /*ac40*/  MOV R3, R69 ;  /* 0x0000004500037202 */ /* 0x000fe20000000f00 */
[----:B------:R-:W-:Y:S01]  /*ac50*/  IMAD.MOV.U32 R70, RZ, RZ, R68 ;  /* 0x000000ffff467224 */ /* 0x000fe200078e0044 */
[----:B------:R1:W-:Y:S01]  /*ac60*/  STL [R1+0x18], R2 ;  /* 0x0000180201007387 */ /* 0x0003e20000100800 */
[----:B------:R-:W-:Y:S05]  /*ac70*/  FADD.FTZ R0, R149, R0 ;  /* 0x0000000095007221 */ /* 0x000fea0000010000 */
[----:B------:R1:W-:Y:S01]  /*ac80*/  STL [R1+0x1c], R0 ;  /* 0x00001c0001007387 */ /* 0x0003e20000100800 */
[----:B------:R-:W-:-:S05]  /*ac90*/  @P0 BRA `(.L_x_503) ;  /* 0xffffb7c000000947 */ /* 0x000fca000383ffff */
.L_x_502:
[----:B------:R-:W-:-:S13]  /*aca0*/  ISETP.LE.AND P0, PT, RZ, UR25, PT ;  /* 0x00000019ff007c0c */ /* 0x000fda000bf03270 */
[----:B------:R-:W-:Y:S05]  /*acb0*/  @!P0 BRA `(.L_x_504) ;  /* 0x0000403000008947 */ /* 0x000fea0003800000 */
[----:B------:R-:W2:Y:S01]  /*acc0*/  LDL.64 R10, [R1+0x40] ;  /* 0x00004000010a7983 */ /* 0x000ea20000100a00 */
[----:B------:R-:W-:-:S03]  /*acd0*/  ULDC.64 UR4, c[0x0][0x1e0] ;  /* 0x0000780000047ab9 */ /* 0x000fc60000000a00 */
[----:B------:R-:W3:Y:S04]  /*ace0*/  LDL.64 R6, [R1+0x48] ;  /* 0x0000480001067983 */ /* 0x000ee80000100a00 */
[----:B------:R-:W4:Y:S04]  /*acf0*/  LDL.64 R8, [R1+0x30] ;  /* 0x0000300001087983 */ /* 0x000f280000100a00 */
[----:B------:R-:W5:Y:S01]  /*ad00*/  LDL.64 R4, [R1+0x38] ;  /* 0x0000380001047983 */ /* 0x000f620000100a00 */
[----:B------:R-:W-:Y:S01]  /*ad10*/  UIADD3 UR12, UP0, UR12, 0x80, URZ ;  /* 0x000000800c0c7890 */ /* 0x000fe2000ff1e03f */
[----:B------:R-:W-:Y:S01]  /*ad20*/  IMAD.MOV.U32 R71, RZ, RZ, R68 ;  /* 0x000000ffff477224 */ /* 0x000fe200078e0044 */
[----:B------:R-:W-:Y:S01]  /*ad30*/  USHF.L.U64.HI UR6, UR4, 0x6, UR5 ;  /* 0x0000000604067899 */ /* 0x000fe20008010205 */
[----:B------:R-:W-:Y:S01]  /*ad40*/  MOV R70, R69 ;  /* 0x0000004500467202 */ /* 0x000fe20000000f00 */
[----:B------:R-:W-:-:S02]  /*ad50*/  USHF.L.U32 UR7, UR4, 0x6, URZ ;  /* 0x0000000604077899 */ /* 0x000fc4000800063f */
[----:B------:R-:W-:Y:S02]  /*ad60*/  UMOV UR8, 0x7 ;  /* 0x0000000700087882 */ /* 0x000fe40000000000 */
[----:B------:R-:W-:Y:S02]  /*ad70*/  ULDC.64 UR4, c[0x0][0x208] ;  /* 0x0000820000047ab9 */ /* 0x000fe40000000a00 */
[----:B------:R-:W-:Y:S02]  /*ad80*/  USHF.L.U64.HI UR8, UR4, UR8, UR5 ;  /* 0x0000000804087299 */ /* 0x000fe40008010205 */
[----:B------:R-:W-:Y:S02]  /*ad90*/  USHF.L.U32 UR11, UR4, 0x7, URZ ;  /* 0x00000007040b7899 */ /* 0x000fe4000800063f */
[----:B------:R-:W-:Y:S01]  /*ada0*/  UIADD3.X UR9, URZ, UR9, URZ, UP0, !UPT ;  /* 0x000000093f097290 */ /* 0x000fe200087fe43f */
[----:B-12---:R-:W-:Y:S02]  /*adb0*/  IADD3 R0, P0, R10, 0x40, RZ ;  /* 0x000000400a007810 */ /* 0x006fe40007f1e0ff */
[----:B---3--:R-:W-:-:S03]  /*adc0*/  IADD3 R2, P1, R6, 0x40, RZ ;  /* 0x0000004006027810 */ /* 0x008fc60007f3e0ff */
[----:B------:R4:W-:Y:S02]  /*add0*/  STL [R1+0x2c], R0 ;  /* 0x00002c0001007387 */ /* 0x0009e40000100800 */
[----:B-----5:R-:W-:Y:S02]  /*ade0*/  IMAD.X R3, RZ, RZ, R5, P1 ;  /* 0x000000ffff037224 */ /* 0x020fe400008e0605 */
[----:B------:R-:W-:Y:S01]  /*adf0*/  IMAD.MOV.U32 R4, RZ, RZ, R6 ;  /* 0x000000ffff047224 */ /* 0x000fe200078e0006 */
[----:B----4-:R-:W-:-:S05]  /*ae00*/  IADD3.X R0, RZ, R9, RZ, P0, !PT ;  /* 0x00000009ff007210 */ /* 0x010fca00007fe4ff */
[----:B------:R1:W-:Y:S04]  /*ae10*/  STL [R1+0x28], R0 ;  /* 0x0000280001007387 */ /* 0x0003e80000100800 */
[----:B------:R1:W-:Y:S04]  /*ae20*/  STL.64 [R1+0x20], R2 ;  /* 0x0000200201007387 */ /* 0x0003e80000100a00 */
[----:B------:R1:W-:Y:S02]  /*ae30*/  STL.64 [R1+0x38], R4 ;  /* 0x0000380401007387 */ /* 0x0003e40000100a00 */
.L_x_505:
[----:B------:R-:W2:Y:S01]  /*ae40*/  LDL.64 R156, [R1+0x38] ;  /* 0x00003800019c7983 */ /* 0x000ea20000100a00 */
[----:B------:R-:W-:Y:S04]  /*ae50*/  DEPBAR.LE SB0, 0x0 ;  /* 0x000080000000791a */ /* 0x000fe80000000000 */
[----:B------:R-:W-:Y:S01]  /*ae60*/  USHF.R.S32.HI UR5, URZ, 0x1f, UR25 ;  /* 0x0000001f3f057899 */ /* 0x000fe20008011419 */
[----:B------:R-:W3:Y:S01]  /*ae70*/  LDL.64 R68, [R1+0x20] ;  /* 0x0000200001447983 */ /* 0x000ee20000100a00 */
[----:B------:R-:W-:Y:S01]  /*ae80*/  UIMAD UR4, UR8, UR25, URZ ;  /* 0x00000019080472a4 */ /* 0x000fe2000f8e023f */
[----:B-1----:R-:W-:Y:S01]  /*ae90*/  MOV R2, UR11 ;  /* 0x0000000b00027c02 */ /* 0x002fe20008000f00 */
[----:B------:R-:W-:Y:S02]  /*aea0*/  UISETP.GT.AND UP0, UPT, UR25, URZ, UPT ;  /* 0x0000003f1900728c */ /* 0x000fe4000bf04270 */
[----:B------:R-:W-:Y:S01]  /*aeb0*/  UIMAD UR4, UR5, UR11, UR4 ;  /* 0x0000000b050472a4 */ /* 0x000fe2000f8e0204 */
[----:B------:R-:W-:Y:S08]  /*aec0*/  BAR.SYNC.DEFER_BLOCKING 0x0 ;  /* 0x0000000000007b1d */ /* 0x000ff00000010000 */
        /* <DEDUP_REMOVED lines=17> */
[C---:B------:R-:W-:Y:S07]  /*afe0*/  HMMA.16816.F32 R28, R140.reuse, R32, RZ ;  /* 0x000000208c1c723c */ /* 0x040fee00000018ff */
[----:B------:R-:W-:Y:S01]  /*aff0*/  LDSM.16.M88.4 R160, [R238] ;  /* 0x00000000eea0783b */ /* 0x000fe20000000200 */
[C---:B------:R-:W-:Y:S07]  /*b000*/  HMMA.16816.F32 R32, R140.reuse, R34, RZ ;  /* 0x000000228c20723c */ /* 0x040fee00000018ff */
[----:B------:R-:W-:Y:S01]  /*b010*/  LDSM.16.M88.4 R164, [R237] ;  /* 0x00000000eda4783b */ /* 0x000fe20000000200 */
[C---:B------:R-:W-:Y:S07]  /*b020*/  HMMA.16816.F32 R36, R140.reuse, R40, RZ ;  /* 0x000000288c24723c */ /* 0x040fee00000018ff */
[----:B------:R-:W-:Y:S01]  /*b030*/  LDSM.16.M88.4 R168, [R236] ;  /* 0x00000000eca8783b */ /* 0x000fe20000000200 */
[C---:B------:R-:W-:Y:S08]  /*b040*/  HMMA.16816.F32 R40, R140.reuse, R42, RZ ;  /* 0x0000002a8c28723c */ /* 0x040ff000000018ff */
[C---:B-1----:R-:W-:Y:S08]  /*b050*/  HMMA.16816.F32 R44, R140.reuse, R48, RZ ;  /* 0x000000308c2c723c */ /* 0x042ff000000018ff */
[C---:B------:R-:W-:Y:S08]  /*b060*/  HMMA.16816.F32 R48, R140.reuse, R50, RZ ;  /* 0x000000328c30723c */ /* 0x040ff000000018ff */
[C---:B------:R-:W-:Y:S08]  /*b070*/  HMMA.16816.F32 R52, R140.reuse, R56, RZ ;  /* 0x000000388c34723c */ /* 0x040ff000000018ff */
[C---:B------:R-:W-:Y:S08]  /*b080*/  HMMA.16816.F32 R56, R140.reuse, R58, RZ ;  /* 0x0000003a8c38723c */ /* 0x040ff000000018ff */
[C---:B----4-:R-:W-:Y:S08]  /*b090*/  HMMA.16816.F32 R60, R140.reuse, R64, RZ ;  /* 0x000000408c3c723c */ /* 0x050ff000000018ff */
[----:B------:R-:W-:Y:S08]  /*b0a0*/  HMMA.16816.F32 R64, R140, R66, RZ ;  /* 0x000000428c40723c */ /* 0x000ff000000018ff */
[C---:B------:R-:W-:Y:S08]  /*b0b0*/  HMMA.16816.F32 R4, R144.reuse, R136, R4 ;  /* 0x000000889004723c */ /* 0x040ff00000001804 */
[C---:B------:R-:W-:Y:S08]  /*b0c0*/  HMMA.16816.F32 R8, R144.reuse, R138, R8 ;  /* 0x0000008a9008723c */ /* 0x040ff00000001808 */
[C---:B-----5:R-:W-:Y:S08]  /*b0d0*/  HMMA.16816.F32 R12, R144.reuse, R148, R12 ;  /* 0x00000094900c723c */ /* 0x060ff0000000180c */
[C---:B------:R-:W-:Y:S08]  /*b0e0*/  HMMA.16816.F32 R16, R144.reuse, R150, R16 ;  /* 0x000000969010723c */ /* 0x040ff00000001810 */
[C---:B------:R-:W-:Y:S08]  /*b0f0*/  HMMA.16816.F32 R20, R144.reuse, R152, R20 ;  /* 0x000000989014723c */ /* 0x040ff00000001814 */
[C---:B------:R-:W-:Y:S04]  /*b100*/  HMMA.16816.F32 R24, R144.reuse, R154, R24 ;  /* 0x0000009a9018723c */ /* 0x040fe80000001818 */
[C---:B--2---:R-:W-:Y:S02]  /*b110*/  IMAD.WIDE.U32 R136, R2.reuse, UR25, R156 ;  /* 0x0000001902887c25 */ /* 0x044fe4000f8e009c */
[----:B------:R-:W-:Y:S03]  /*b120*/  LDSM.16.M88.4 R156, [R239] ;  /* 0x00000000ef9c783b */ /* 0x000fe60000000200 */
[----:B------:R-:W-:Y:S03]  /*b130*/  IADD3 R0, R137, UR4, RZ ;  /* 0x0000000489007c10 */ /* 0x000fe6000fffe0ff */
[----:B---3--:R-:W-:Y:S01]  /*b140*/  IMAD.WIDE.U32 R2, R2, UR25, R68 ;  /* 0x0000001902027c25 */ /* 0x008fe2000f8e0044 */
[C---:B------:R-:W-:Y:S01]  /*b150*/  LEA R68, P1, R136.reuse, c[0x0][0x1f8], 0x1 ;  /* 0x00007e0088447a11 */ /* 0x040fe200078208ff */
[----:B------:R-:W-:Y:S03]  /*b160*/  UIADD3 UR25, UR25, -0x1, URZ ;  /* 0xffffffff19197890 */ /* 0x000fe6000fffe03f */
[----:B------:R-:W-:Y:S01]  /*b170*/  LEA.HI.X R69, R136, c[0x0][0x1fc], R0, 0x1, P1 ;  /* 0x00007f0088457a11 */ /* 0x000fe200008f0c00 */
[----:B------:R-:W-:Y:S01]  /*b180*/  @UP0 USHF.R.S32.HI UR13, URZ, 0x1f, UR25 ;  /* 0x0000001f3f0d0899 */ /* 0x000fe20008011419 */
[----:B------:R-:W1:Y:S01]  /*b190*/  LDSM.16.M88.4 R136, [R240] ;  /* 0x00000000f088783b */ /* 0x000e620000000200 */
[----:B------:R-:W-:Y:S01]  /*b1a0*/  IADD3 R3, R3, UR4, RZ ;  /* 0x0000000403037c10 */ /* 0x000fe2000fffe0ff */
[----:B------:R-:W-:Y:S01]  /*b1b0*/  ULDC.64 UR4, c[0x0][0x1e0] ;  /* 0x0000780000047ab9 */ /* 0x000fe20000000a00 */
[C---:B------:R-:W-:Y:S04]  /*b1c0*/  LEA R188, P0, R2.reuse, c[0x0][0x1f8], 0x1 ;  /* 0x00007e0002bc7a11 */ /* 0x040fe800078008ff */
[----:B------:R-:W-:Y:S01]  /*b1d0*/  LEA.HI.X R189, R2, c[0x0][0x1fc], R3, 0x1, P0 ;  /* 0x00007f0002bd7a11 */ /* 0x000fe200000f0c03 */
[----:B------:R-:W-:Y:S01]  /*b1e0*/  @!PT LDS RZ, [RZ] ;  /* 0x00000000fffff984 */ /* 0x000fe20000000800 */
[----:B------:R-:W-:Y:S01]  /*b1f0*/  @!PT LDS RZ, [RZ] ;  /* 0x00000000fffff984 */ /* 0x000fe20000000800 */
[----:B------:R-:W-:Y:S01]  /*b200*/  @!PT LDS RZ, [RZ] ;  /* 0x00000000fffff984 */ /* 0x000fe20000000800 */
[----:B------:R2:W-:Y:S01]  /*b210*/  LDGSTS.E.BYPASS.LTC128B.128 [R243+0x100], [R68.64], !P5 ;  /* 0x0010000044f37fae */ /* 0x0005e2000e901d52 */
[----:B------:R-:W-:Y:S01]  /*b220*/  IADD3 R2, P0, R68, UR10, RZ ;  /* 0x0000000a44027c10 */ /* 0x000fe2000ff1e0ff */
[----:B------:R-:W-:Y:S02]  /*b230*/  @UP0 UIMAD.WIDE.U32 UR20, UR25, UR4, URZ ;  /* 0x00000004191402a5 */ /* 0x000fe4000f8e003f */
[----:B------:R-:W-:Y:S01]  /*b240*/  @UP0 UIMAD UR13, UR13, UR4, URZ ;  /* 0x000000040d0d02a4 */ /* 0x000fe2000f8e023f */
[----:B------:R-:W-:Y:S01]  /*b250*/  IADD3.X R3, R69, UR14, RZ, P0, !PT ;  /* 0x0000000e45037c10 */ /* 0x000fe200087fe4ff */
[----:B------:R-:W-:Y:S01]  /*b260*/  @UP0 USHF.L.U32 UR4, UR20, 0x7, URZ ;  /* 0x0000000714040899 */ /* 0x000fe2000800063f */
[C---:B------:R-:W-:Y:S01]  /*b270*/  IADD3 R150, P2, R2.reuse, UR16, RZ ;  /* 0x0000001002967c10 */ /* 0x040fe2000ff5e0ff */
[----:B------:R3:W-:Y:S01]  /*b280*/  LDGSTS.E.BYPASS.LTC128B.128 [R243+0x4100], [R188.64], !P4 ;  /* 0x04100000bcf37fae */ /* 0x0007e2000e101d52 */
[----:B------:R-:W-:Y:S02]  /*b290*/  @UP0 UIMAD UR13, UR25, UR5, UR13 ;  /* 0x00000005190d02a4 */ /* 0x000fe4000f8e020d */
[C---:B------:R-:W-:Y:S02]  /*b2a0*/  IADD3.X R151, R3.reuse, UR15, RZ, P2, !PT ;  /* 0x0000000f03977c10 */ /* 0x040fe400097fe4ff */
[----:B------:R-:W-:Y:S03]  /*b2b0*/  @UP0 UIADD3 UR13, UR21, UR13, URZ ;  /* 0x0000000d150d0290 */ /* 0x000fe6000fffe03f */
[----:B------:R4:W-:Y:S01]  /*b2c0*/  LDGSTS.E.BYPASS.LTC128B.128 [R243+0x1100], [R2.64], !P5 ;  /* 0x0110000002f37fae */ /* 0x0009e2000e901d52 */
[----:B------:R-:W-:Y:S07]  /*b2d0*/  @UP0 USHF.L.U64.HI UR13, UR20, 0x7, UR13 ;  /* 0x00000007140d0899 */ /* 0x000fee000801020d */
[----:B------:R4:W-:Y:S01]  /*b2e0*/  LDGSTS.E.BYPASS.LTC128B.128 [R243+0x5100], [R2.64+0x80], !P4 ;  /* 0x0510008002f37fae */ /* 0x0009e2000e101d52 */
[----:B--2---:R-:W-:Y:S04]  /*b2f0*/  IADD3 R68, P0, R2, UR10, RZ ;  /* 0x0000000a02447c10 */ /* 0x004fe8000ff1e0ff */
[----:B------:R-:W-:Y:S01]  /*b300*/  IADD3.X R69, R3, UR14, RZ, P0, !PT ;  /* 0x0000000e03457c10 */ /* 0x000fe200087fe4ff */
[C---:B-1----:R-:W-:Y:S03]  /*b310*/  HMMA.16816.F32 R28, R144.reuse, R136, R28 ;  /* 0x00000088901c723c */ /* 0x042fe6000000181c */
[C---:B------:R-:W-:Y:S01]  /*b320*/  IADD3 R148, P1, R68.reuse, UR10, RZ ;  /* 0x0000000a44947c10 */ /* 0x040fe2000ff3e0ff */
[----:B------:R1:W-:Y:S03]  /*b330*/  LDGSTS.E.BYPASS.LTC128B.128 [R243+0x2100], [R68.64], !P5 ;  /* 0x0210000044f37fae */ /* 0x0003e6000e901d52 */
[C---:B------:R-:W-:Y:S01]  /*b340*/  IADD3.X R149, R69.reuse, UR14, RZ, P1, !PT ;  /* 0x0000000e45957c10 */ /* 0x040fe20008ffe4ff */
[C---:B------:R-:W-:Y:S04]  /*b350*/  HMMA.16816.F32 R32, R144.reuse, R138, R32 ;  /* 0x0000008a9020723c */ /* 0x040fe80000001820 */
[----:B------:R2:W-:Y:S04]  /*b360*/  LDGSTS.E.BYPASS.LTC128B.128 [R243+0x6100], [R150.64], !P4 ;  /* 0x0610000096f37fae */ /* 0x0005e8000e101d52 */
[C---:B------:R-:W-:Y:S04]  /*b370*/  HMMA.16816.F32 R36, R144.reuse, R156, R36 ;  /* 0x0000009c9024723c */ /* 0x040fe80000001824 */
[----:B------:R2:W-:Y:S01]  /*b380*/  LDGSTS.E.BYPASS.LTC128B.128 [R243+0x3100], [R148.64], !P5 ;  /* 0x0310000094f37fae */ /* 0x0005e2000e901d52 */
[----:B----4-:R-:W-:Y:S03]  /*b390*/  IADD3 R2, P0, R68, UR16, RZ ;  /* 0x0000001044027c10 */ /* 0x010fe6000ff1e0ff */
[C---:B------:R-:W-:Y:S04]  /*b3a0*/  HMMA.16816.F32 R40, R144.reuse, R158, R40 ;  /* 0x0000009e9028723c */ /* 0x040fe80000001828 */
[----:B------:R-:W-:Y:S02]  /*b3b0*/  IADD3.X R3, R69, UR15, RZ, P0, !PT ;  /* 0x0000000f45037c10 */ /* 0x000fe400087fe4ff */
[----:B------:R-:W-:Y:S02]  /*b3c0*/  PLOP3.LUT P0, PT, PT, PT, UP0, 0x80, 0x0 ;  /* 0x000000000000781c */ /* 0x000fe40003f0f008 */
[C---:B------:R-:W-:Y:S01]  /*b3d0*/  HMMA.16816.F32 R44, R144.reuse, R160, R44 ;  /* 0x000000a0902c723c */ /* 0x040fe2000000182c */
[----:B------:R4:W-:Y:S07]  /*b3e0*/  LDGSTS.E.BYPASS.LTC128B.128 [R243+0x7100], [R2.64], !P4 ;  /* 0x0710000002f37fae */ /* 0x0009ee000e101d52 */
[C---:B------:R-:W-:Y:S01]  /*b3f0*/  HMMA.16816.F32 R48, R144.reuse, R162, R48 ;  /* 0x000000a29030723c */ /* 0x040fe20000001830 */
[----:B------:R-:W-:Y:S07]  /*b400*/  LDSM.16.M88.4 R136, [R226+0x8900] ;  /* 0x00890000e288783b */ /* 0x000fee0000000200 */
[C---:B------:R-:W-:Y:S01]  /*b410*/  HMMA.16816.F32 R52, R144.reuse, R164, R52 ;  /* 0x000000a49034723c */ /* 0x040fe20000001834 */
[----:B--2---:R-:W2:Y:S07]  /*b420*/  LDSM.16.M88.4 R148, [R226+0x8100] ;  /* 0x00810000e294783b */ /* 0x004eae0000000200 */
[C---:B------:R-:W-:Y:S01]  /*b430*/  HMMA.16816.F32 R56, R144.reuse, R166, R56 ;  /* 0x000000a69038723c */ /* 0x040fe20000001838 */
[----:B------:R-:W0:Y:S07]  /*b440*/  LDGDEPBAR ;  /* 0x00000000000079af */ /* 0x000e2e0000000000 */
[C---:B------:R-:W-:Y:S01]  /*b450*/  HMMA.16816.F32 R60, R144.reuse, R168, R60 ;  /* 0x000000a8903c723c */ /* 0x040fe2000000183c */
[----:B------:R-:W5:Y:S07]  /*b460*/  LDSM.16.M88.4 R152, [R226+0x9100] ;  /* 0x00910000e298783b */ /* 0x000f6e0000000200 */
[----:B------:R-:W-:Y:S01]  /*b470*/  HMMA.16816.F32 R64, R144, R170, R64 ;  /* 0x000000aa9040723c */ /* 0x000fe20000001840 */
[----:B------:R-:W1:Y:S08]  /*b480*/  LDSM.16.M88.4 R156, [R226+0x9900] ;  /* 0x00990000e29c783b */ /* 0x000e700000000200 */
[----:B------:R-:W1:Y:S01]  /*b490*/  LDSM.16.M88.4 R160, [R226+0xa100] ;  /* 0x00a10000e2a0783b */ /* 0x000e620000000200 */
[C---:B--2---:R-:W-:Y:S07]  /*b4a0*/  HMMA.16816.F32 R4, R172.reuse, R148, R4 ;  /* 0x00000094ac04723c */ /* 0x044fee0000001804 */
[----:B------:R-:W-:Y:S01]  /*b4b0*/  LDSM.16.M88.4 R164, [R220+0xc100] ;  /* 0x00c10000dca4783b */ /* 0x000fe20000000200 */
[C---:B------:R-:W-:Y:S07]  /*b4c0*/  HMMA.16816.F32 R8, R172.reuse, R150, R8 ;  /* 0x00000096ac08723c */ /* 0x040fee0000001808 */
[----:B------:R-:W2:Y:S01]  /*b4d0*/  LDSM.16.M88.4 R148, [R226+0xa900] ;  /* 0x00a90000e294783b */ /* 0x000ea20000000200 */
[C---:B------:R-:W-:Y:S07]  /*b4e0*/  HMMA.16816.F32 R12, R172.reuse, R136, R12 ;  /* 0x00000088ac0c723c */ /* 0x040fee000000180c */
[----:B------:R-:W-:Y:S01]  /*b4f0*/  LDSM.16.M88.4 R168, [R233] ;  /* 0x00000000e9a8783b */ /* 0x000fe20000000200 */
[C---:B------:R-:W-:Y:S07]  /*b500*/  HMMA.16816.F32 R16, R172.reuse, R138, R16 ;  /* 0x0000008aac10723c */ /* 0x040fee0000001810 */
[----:B------:R-:W2:Y:S01]  /*b510*/  LDSM.16.M88.4 R136, [R226+0xb100] ;  /* 0x00b10000e288783b */ /* 0x000ea20000000200 */
[C---:B-----5:R-:W-:Y:S07]  /*b520*/  HMMA.16816.F32 R20, R172.reuse, R152, R20 ;  /* 0x00000098ac14723c */ /* 0x060fee0000001814 */
[----:B---3--:R-:W-:Y:S01]  /*b530*/  LDSM.16.M88.4 R188, [R226+0xd100] ;  /* 0x00d10000e2bc783b */ /* 0x008fe20000000200 */
[C---:B------:R-:W-:Y:S07]  /*b540*/  HMMA.16816.F32 R24, R172.reuse, R154, R24 ;  /* 0x0000009aac18723c */ /* 0x040fee0000001818 */
[----:B------:R-:W3:Y:S01]  /*b550*/  LDSM.16.M88.4 R152, [R226+0xb900] ;  /* 0x00b90000e298783b */ /* 0x000ee20000000200 */
[C---:B-1----:R-:W-:Y:S07]  /*b560*/  HMMA.16816.F32 R28, R172.reuse, R156, R28 ;  /* 0x0000009cac1c723c */ /* 0x042fee000000181c */
[----:B------:R-:W-:Y:S01]  /*b570*/  LDSM.16.M88.4 R196, [R226+0xd900] ;  /* 0x00d90000e2c4783b */ /* 0x000fe20000000200 */
[C---:B------:R-:W-:Y:S07]  /*b580*/  HMMA.16816.F32 R32, R172.reuse, R158, R32 ;  /* 0x0000009eac20723c */ /* 0x040fee0000001820 */
[----:B------:R-:W1:Y:S01]  /*b590*/  LDSM.16.M88.4 R156, [R223] ;  /* 0x00000000df9c783b */ /* 0x000e620000000200 */
[C---:B------:R-:W-:Y:S07]  /*b5a0*/  HMMA.16816.F32 R36, R172.reuse, R160, R36 ;  /* 0x000000a0ac24723c */ /* 0x040fee0000001824 */
[----:B------:R-:W-:Y:S01]  /*b5b0*/  LDSM.16.M88.4 R200, [R226+0xe900] ;  /* 0x00e90000e2c8783b */ /* 0x000fe20000000200 */
[C---:B------:R-:W-:Y:S07]  /*b5c0*/  HMMA.16816.F32 R40, R172.reuse, R162, R40 ;  /* 0x000000a2ac28723c */ /* 0x040fee0000001828 */
[----:B------:R-:W5:Y:S01]  /*b5d0*/  LDSM.16.M88.4 R160, [R223+0x800] ;  /* 0x00080000dfa0783b */ /* 0x000f620000000200 */
[C---:B--2---:R-:W-:Y:S07]  /*b5e0*/  HMMA.16816.F32 R44, R172.reuse, R148, R44 ;  /* 0x00000094ac2c723c */ /* 0x044fee000000182c */
[----:B------:R-:W-:Y:S01]  /*b5f0*/  LDSM.16.M88.4 R204, [R226+0xf100] ;  /* 0x00f10000e2cc783b */ /* 0x000fe20000000200 */
[C---:B------:R-:W-:Y:S07]  /*b600*/  HMMA.16816.F32 R48, R172.reuse, R150, R48 ;  /* 0x00000096ac30723c */ /* 0x040fee0000001830 */
[----:B------:R-:W2:Y:S01]  /*b610*/  LDSM.16.M88.4 R148, [R223+0x1000] ;  /* 0x00100000df94783b */ /* 0x000ea20000000200 */
[C---:B------:R-:W-:Y:S07]  /*b620*/  HMMA.16816.F32 R52, R172.reuse, R136, R52 ;  /* 0x00000088ac34723c */ /* 0x040fee0000001834 */
[----:B------:R-:W-:Y:S01]  /*b630*/  LDSM.16.M88.4 R212, [R226+0xf900] ;  /* 0x00f90000e2d4783b */ /* 0x000fe20000000200 */
[C---:B------:R-:W-:Y:S07]  /*b640*/  HMMA.16816.F32 R56, R172.reuse, R138, R56 ;  /* 0x0000008aac38723c */ /* 0x040fee0000001838 */
[----:B------:R-:W2:Y:S01]  /*b650*/  LDSM.16.M88.4 R136, [R223+0x1800] ;  /* 0x00180000df88783b */ /* 0x000ea20000000200 */
[C---:B---3--:R-:W-:Y:S07]  /*b660*/  HMMA.16816.F32 R60, R172.reuse, R152, R60 ;  /* 0x00000098ac3c723c */ /* 0x048fee000000183c */
[----:B------:R-:W-:Y:S01]  /*b670*/  LDSM.16.M88.4 R216, [R223+0x4000] ;  /* 0x00400000dfd8783b */ /* 0x000fe20000000200 */
[----:B------:R-:W-:Y:S07]  /*b680*/  HMMA.16816.F32 R64, R172, R154, R64 ;  /* 0x0000009aac40723c */ /* 0x000fee0000001840 */
[----:B------:R-:W3:Y:S01]  /*b690*/  LDSM.16.M88.4 R152, [R223+0x2000] ;  /* 0x00200000df98783b */ /* 0x000ee20000000200 */
        /* <DEDUP_REMOVED lines=17> */
[----:B------:R-:W-:Y:S07]  /*b7b0*/  LDSM.16.M88.4 R156, [R220+0xe100] ;  /* 0x00e10000dc9c783b */ /* 0x000fee0000000200 */
[C---:B-----5:R-:W-:Y:S08]  /*b7c0*/  HMMA.16816.F32 R52, R176.reuse, R160, R52 ;  /* 0x000000a0b034723c */ /* 0x060ff00000001834 */
[C---:B------:R-:W-:Y:S01]  /*b7d0*/  HMMA.16816.F32 R56, R176.reuse, R162, R56 ;  /* 0x000000a2b038723c */ /* 0x040fe20000001838 */
[----:B------:R-:W-:Y:S07]  /*b7e0*/  LDSM.16.M88.4 R160, [R220+0xe900] ;  /* 0x00e90000dca0783b */ /* 0x000fee0000000200 */
[C---:B--2---:R-:W-:Y:S08]  /*b7f0*/  HMMA.16816.F32 R60, R176.reuse, R148, R60 ;  /* 0x00000094b03c723c */ /* 0x044ff0000000183c */
[----:B------:R-:W-:Y:S01]  /*b800*/  HMMA.16816.F32 R64, R176, R150, R64 ;  /* 0x00000096b040723c */ /* 0x000fe20000001840 */
[----:B------:R-:W1:Y:S07]  /*b810*/  LDSM.16.M88.4 R148, [R220+0xd900] ;  /* 0x00d90000dc94783b */ /* 0x000e6e0000000200 */
[C---:B------:R-:W-:Y:S08]  /*b820*/  HMMA.16816.F32 R4, R180.reuse, R164, R4 ;  /* 0x000000a4b404723c */ /* 0x040ff00000001804 */
[C---:B------:R-:W-:Y:S01]  /*b830*/  HMMA.16816.F32 R8, R180.reuse, R166, R8 ;  /* 0x000000a6b408723c */ /* 0x040fe20000001808 */
[----:B------:R-:W-:Y:S07]  /*b840*/  LDSM.16.M88.4 R164, [R220+0xf900] ;  /* 0x00f90000dca4783b */ /* 0x000fee0000000200 */
[C---:B------:R-:W-:Y:S08]  /*b850*/  HMMA.16816.F32 R12, R180.reuse, R136, R12 ;  /* 0x00000088b40c723c */ /* 0x040ff0000000180c */
[C---:B------:R-:W-:Y:S01]  /*b860*/  HMMA.16816.F32 R16, R180.reuse, R138, R16 ;  /* 0x0000008ab410723c */ /* 0x040fe20000001810 */
[----:B------:R-:W2:Y:S07]  /*b870*/  LDSM.16.M88.4 R136, [R220+0xf100] ;  /* 0x00f10000dc88783b */ /* 0x000eae0000000200 */
[C---:B---3--:R-:W-:Y:S08]  /*b880*/  HMMA.16816.F32 R20, R180.reuse, R152, R20 ;  /* 0x00000098b414723c */ /* 0x048ff00000001814 */
[C---:B------:R-:W-:Y:S01]  /*b890*/  HMMA.16816.F32 R24, R180.reuse, R154, R24 ;  /* 0x0000009ab418723c */ /* 0x040fe20000001818 */
[----:B------:R-:W3:Y:S07]  /*b8a0*/  LDSM.16.M88.4 R152, [R235] ;  /* 0x00000000eb98783b */ /* 0x000eee0000000200 */
[C---:B-1----:R-:W-:Y:S08]  /*b8b0*/  HMMA.16816.F32 R28, R180.reuse, R148, R28 ;  /* 0x00000094b41c723c */ /* 0x042ff0000000181c */
[C---:B------:R-:W-:Y:S01]  /*b8c0*/  HMMA.16816.F32 R32, R180.reuse, R150, R32 ;  /* 0x00000096b420723c */ /* 0x040fe20000001820 */
[----:B------:R-:W1:Y:S07]  /*b8d0*/  LDSM.16.M88.4 R148, [R234] ;  /* 0x00000000ea94783b */ /* 0x000e6e0000000200 */
[C---:B------:R-:W-:Y:S08]  /*b8e0*/  HMMA.16816.F32 R36, R180.reuse, R156, R36 ;  /* 0x0000009cb424723c */ /* 0x040ff00000001824 */
[C---:B------:R-:W-:Y:S01]  /*b8f0*/  HMMA.16816.F32 R40, R180.reuse, R158, R40 ;  /* 0x0000009eb428723c */ /* 0x040fe20000001828 */
[----:B------:R-:W5:Y:S07]  /*b900*/  LDSM.16.M88.4 R156, [R232] ;  /* 0x00000000e89c783b */ /* 0x000f6e0000000200 */
[C---:B------:R-:W-:Y:S08]  /*b910*/  HMMA.16816.F32 R44, R180.reuse, R160, R44 ;  /* 0x000000a0b42c723c */ /* 0x040ff0000000182c */
[C---:B------:R-:W-:Y:S01]  /*b920*/  HMMA.16816.F32 R48, R180.reuse, R162, R48 ;  /* 0x000000a2b430723c */ /* 0x040fe20000001830 */
[----:B------:R-:W-:Y:S07]  /*b930*/  LDSM.16.M88.4 R160, [R228] ;  /* 0x00000000e4a0783b */ /* 0x000fee0000000200 */
[C---:B--2---:R-:W-:Y:S08]  /*b940*/  HMMA.16816.F32 R52, R180.reuse, R136, R52 ;  /* 0x00000088b434723c */ /* 0x044ff00000001834 */
[C---:B------:R-:W-:Y:S01]  /*b950*/  HMMA.16816.F32 R56, R180.reuse, R138, R56 ;  /* 0x0000008ab438723c */ /* 0x040fe20000001838 */
[----:B------:R-:W2:Y:S07]  /*b960*/  LDSM.16.M88.4 R136, [R231] ;  /* 0x00000000e788783b */ /* 0x000eae0000000200 */
[C---:B------:R-:W-:Y:S08]  /*b970*/  HMMA.16816.F32 R60, R180.reuse, R164, R60 ;  /* 0x000000a4b43c723c */ /* 0x040ff0000000183c */
[----:B------:R-:W-:Y:S01]  /*b980*/  HMMA.16816.F32 R64, R180, R166, R64 ;  /* 0x000000a6b440723c */ /* 0x000fe20000001840 */
[----:B------:R-:W-:Y:S07]  /*b990*/  LDSM.16.M88.4 R164, [R226+0xc100] ;  /* 0x00c10000e2a4783b */ /* 0x000fee0000000200 */
[C---:B---3--:R-:W-:Y:S08]  /*b9a0*/  HMMA.16816.F32 R4, R184.reuse, R152, R4 ;  /* 0x00000098b804723c */ /* 0x048ff00000001804 */
[C---:B------:R-:W-:Y:S01]  /*b9b0*/  HMMA.16816.F32 R8, R184.reuse, R154, R8 ;  /* 0x0000009ab808723c */ /* 0x040fe20000001808 */
[----:B------:R-:W-:Y:S07]  /*b9c0*/  LDSM.16.M88.4 R152, [R229] ;  /* 0x00000000e598783b */ /* 0x000fee0000000200 */
[C---:B-1----:R-:W-:Y:S08]  /*b9d0*/  HMMA.16816.F32 R12, R184.reuse, R148, R12 ;  /* 0x00000094b80c723c */ /* 0x042ff0000000180c */
[C---:B------:R-:W-:Y:S01]  /*b9e0*/  HMMA.16816.F32 R16, R184.reuse, R150, R16 ;  /* 0x00000096b810723c */ /* 0x040fe20000001810 */
[----:B------:R-:W1:Y:S07]  /*b9f0*/  LDSM.16.M88.4 R148, [R230] ;  /* 0x00000000e694783b */ /* 0x000e6e0000000200 */
        /* <DEDUP_REMOVED lines=33> */
[C---:B--2---:R-:W-:Y:S08]  /*bc10*/  HMMA.16816.F32 R12, R208.reuse, R136, R12 ;  /* 0x00000088d00c723c */ /* 0x044ff0000000180c */
        /* <DEDUP_REMOVED lines=13> */
[----:B------:R-:W4:Y:S01]  /*bcf0*/  MUFU.TANH R154, R6 ;  /* 0x00000006009a7308 */ /* 0x000f220000002400 */
[----:B------:R-:W-:Y:S02]  /*bd00*/  FMUL.FTZ R15, R15, c[0x0][0x320] ;  /* 0x0000c8000f0f7a20 */ /* 0x000fe40000410000 */
[----:B------:R-:W-:Y:S01]  /*bd10*/  FMUL.FTZ R16, R16, c[0x0][0x320] ;  /* 0x0000c80010107a20 */ /* 0x000fe20000410000 */
[----:B-1----:R-:W-:Y:S01]  /*bd20*/  FMNMX.FTZ R0, R150, R70, !PT ;  /* 0x0000004696007209 */ /* 0x002fe20007810000 */
[----:B------:R-:W-:Y:S02]  /*bd30*/  FMUL.FTZ R17, R17, c[0x0][0x320] ;  /* 0x0000c80011117a20 */ /* 0x000fe40000410000 */
[----:B------:R-:W-:Y:S02]  /*bd40*/  FMUL.FTZ R18, R18, c[0x0][0x320] ;  /* 0x0000c80012127a20 */ /* 0x000fe40000410000 */
[----:B------:R-:W-:Y:S01]  /*bd50*/  FMUL.FTZ R19, R19, c[0x0][0x320] ;  /* 0x0000c80013137a20 */ /* 0x000fe20000410000 */
[----:B------:R1:W3:Y:S01]  /*bd60*/  MUFU.TANH R155, R7 ;  /* 0x00000007009b7308 */ /* 0x0002e20000002400 */
[----:B------:R-:W-:Y:S01]  /*bd70*/  FMUL.FTZ R12, R12, c[0x0][0x320] ;  /* 0x0000c8000c0c7a20 */ /* 0x000fe20000410000 */
[----:B--2---:R-:W-:Y:S08]  /*bd80*/  FMNMX.FTZ R0, R149, R0, !PT ;  /* 0x0000000095007209 */ /* 0x004ff00007810000 */
[----:B------:R-:W2:Y:S01]  /*bd90*/  MUFU.TANH R151, R8 ;  /* 0x0000000800977308 */ /* 0x000ea20000002400 */
[----:B----4-:R-:W-:Y:S09]  /*bda0*/  FMNMX.FTZ R3, R154, R71, !PT ;  /* 0x000000479a037209 */ /* 0x010ff20007810000 */
[----:B------:R-:W4:Y:S01]  /*bdb0*/  MUFU.TANH R148, R9 ;  /* 0x0000000900947308 */ /* 0x000f220000002400 */
[----:B-1----:R-:W1:Y:S01]  /*bdc0*/  LDSM.16.M88.4 R4, [R223+0x5000] ;  /* 0x00500000df04783b */ /* 0x002e620000000200 */
[----:B---3--:R-:W-:Y:S08]  /*bdd0*/  FMNMX.FTZ R3, R155, R3, !PT ;  /* 0x000000039b037209 */ /* 0x008ff00007810000 */
[----:B------:R-:W3:Y:S01]  /*bde0*/  MUFU.TANH R152, R10 ;  /* 0x0000000a00987308 */ /* 0x000ee20000002400 */
[----:B--2---:R-:W-:Y:S09]  /*bdf0*/  FMNMX.FTZ R0, R151, R0, !PT ;  /* 0x0000000097007209 */ /* 0x004ff20007810000 */
[----:B------:R2:W5:Y:S01]  /*be00*/  MUFU.TANH R153, R11 ;  /* 0x0000000b00997308 */ /* 0x0005620000002400 */
[----:B----4-:R-:W-:Y:S09]  /*be10*/  FMNMX.FTZ R0, R148, R0, !PT ;  /* 0x0000000094007209 */ /* 0x010ff20007810000 */
[----:B------:R-:W4:Y:S01]  /*be20*/  MUFU.TANH R138, R12 ;  /* 0x0000000c008a7308 */ /* 0x000f220000002400 */
[----:B---3--:R-:W-:Y:S09]  /*be30*/  FMNMX.FTZ R3, R152, R3, !PT ;  /* 0x0000000398037209 */ /* 0x008ff20007810000 */
[----:B------:R3:W3:Y:S01]  /*be40*/  MUFU.TANH R139, R13 ;  /* 0x0000000d008b7308 */ /* 0x0006e20000002400 */
[----:B--2---:R-:W2:Y:S01]  /*be50*/  LDSM.16.M88.4 R8, [R223+0x5800] ;  /* 0x00580000df08783b */ /* 0x004ea20000000200 */
[C---:B-1----:R-:W-:Y:S03]  /*be60*/  HMMA.16816.F32 R20, R208.reuse, R4, R20 ;  /* 0x00000004d014723c */ /* 0x042fe60000001814 */
[----:B-----5:R-:W-:Y:S05]  /*be70*/  FMNMX.FTZ R3, R153, R3, !PT ;  /* 0x0000000399037209 */ /* 0x020fea0007810000 */
[----:B------:R-:W1:Y:S01]  /*be80*/  MUFU.TANH R156, R16 ;  /* 0x00000010009c7308 */ /* 0x000e620000002400 */
[C---:B------:R-:W-:Y:S01]  /*be90*/  HMMA.16816.F32 R24, R208.reuse, R6, R24 ;  /* 0x00000006d018723c */ /* 0x040fe20000001818 */
[----:B------:R-:W5:Y:S02]  /*bea0*/  LDSM.16.M88.4 R4, [R223+0x6000] ;  /* 0x00600000df04783b */ /* 0x000f640000000200 */
[----:B----4-:R-:W-:Y:S06]  /*beb0*/  FMNMX.FTZ R0, R138, R0, !PT ;  /* 0x000000008a007209 */ /* 0x010fec0007810000 */
[----:B------:R-:W4:Y:S01]  /*bec0*/  MUFU.TANH R158, R14 ;  /* 0x0000000e009e7308 */ /* 0x000f220000002400 */
[----:B---3--:R-:W3:Y:S02]  /*bed0*/  LDL R13, [R1+0x28] ;  /* 0x00002800010d7983 */ /* 0x008ee40000100800 */
[----:B------:R-:W-:Y:S03]  /*bee0*/  FMNMX.FTZ R0, R139, R0, !PT ;  /* 0x000000008b007209 */ /* 0x000fe60007810000 */
[----:B------:R-:W-:Y:S04]  /*bef0*/  FMUL.FTZ R20, R20, c[0x0][0x320] ;  /* 0x0000c80014147a20 */ /* 0x000fe80000410000 */
[----:B------:R-:W5:Y:S01]  /*bf00*/  MUFU.TANH R157, R17 ;  /* 0x00000011009d7308 */ /* 0x000f620000002400 */
[----:B------:R-:W-:Y:S02]  /*bf10*/  FMUL.FTZ R21, R21, c[0x0][0x320] ;  /* 0x0000c80015157a20 */ /* 0x000fe40000410000 */
        /* <DEDUP_REMOVED lines=9> */
[----:B----4-:R-:W-:Y:S03]  /*bfb0*/  FMNMX.FTZ R3, R158, R3, !PT ;  /* 0x000000039e037209 */ /* 0x010fe60007810000 */
[----:B------:R-:W2:Y:S02]  /*bfc0*/  MUFU.TANH R163, R20 ;  /* 0x0000001400a37308 */ /* 0x000ea40000002400 */
[C---:B------:R-:W-:Y:S01]  /*bfd0*/  HMMA.16816.F32 R32, R208.reuse, R10, R32 ;  /* 0x0000000ad020723c */ /* 0x040fe20000001820 */
[----:B------:R-:W4:Y:S03]  /*bfe0*/  LDSM.16.M88.4 R8, [R223+0x6800] ;  /* 0x00680000df08783b */ /* 0x000f260000000200 */
[----:B-----5:R-:W-:Y:S04]  /*bff0*/  FMNMX.FTZ R0, R157, R0, !PT ;  /* 0x000000009d007209 */ /* 0x020fe80007810000 */
[----:B------:R-:W5:Y:S01]  /*c000*/  MUFU.TANH R160, R18 ;  /* 0x0000001200a07308 */ /* 0x000f620000002400 */
[C---:B------:R-:W-:Y:S03]  /*c010*/  HMMA.16816.F32 R36, R208.reuse, R4, R36 ;  /* 0x00000004d024723c */ /* 0x040fe60000001824 */
[----:B-1----:R-:W-:Y:S04]  /*c020*/  FMNMX.FTZ R3, R161, R3, !PT ;  /* 0x00000003a1037209 */ /* 0x002fe80007810000 */
[----:B------:R-:W-:Y:S01]  /*c030*/  FMUL.FTZ R28, R28, c[0x0][0x320] ;  /* 0x0000c8001c1c7a20 */ /* 0x000fe20000410000 */
[C---:B------:R-:W-:Y:S01]  /*c040*/  HMMA.16816.F32 R40, R208.reuse, R6, R40 ;  /* 0x00000006d028723c */ /* 0x040fe20000001828 */
[----:B------:R-:W1:Y:S01]  /*c050*/  MUFU.TANH R168, R21 ;  /* 0x0000001500a87308 */ /* 0x000e620000002400 */
[----:B------:R-:W1:Y:S02]  /*c060*/  LDSM.16.M88.4 R4, [R223+0x7000] ;  /* 0x00700000df04783b */ /* 0x000e640000000200 */
[----:B------:R-:W-:Y:S01]  /*c070*/  FMUL.FTZ R29, R29, c[0x0][0x320] ;  /* 0x0000c8001d1d7a20 */ /* 0x000fe20000410000 */
[----:B--2---:R-:W-:Y:S01]  /*c080*/  FMNMX.FTZ R0, R163, R0, !PT ;  /* 0x00000000a3007209 */ /* 0x004fe20007810000 */
[----:B------:R-:W-:Y:S02]  /*c090*/  FMUL.FTZ R30, R30, c[0x0][0x320] ;  /* 0x0000c8001e1e7a20 */ /* 0x000fe40000410000 */
[----:B------:R-:W-:Y:S03]  /*c0a0*/  FMUL.FTZ R31, R31, c[0x0][0x320] ;  /* 0x0000c8001f1f7a20 */ /* 0x000fe60000410000 */
[----:B------:R-:W2:Y:S01]  /*c0b0*/  MUFU.TANH R162, R19 ;  /* 0x0000001300a27308 */ /* 0x000ea20000002400 */
[----:B------:R-:W-:Y:S02]  /*c0c0*/  FMUL.FTZ R33, R33, c[0x0][0x320] ;  /* 0x0000c80021217a20 */ /* 0x000fe40000410000 */
[----:B------:R-:W-:Y:S01]  /*c0d0*/  FMUL.FTZ R34, R34, c[0x0][0x320] ;  /* 0x0000c80022227a20 */ /* 0x000fe20000410000 */
[----:B-----5:R-:W-:Y:S01]  /*c0e0*/  FMNMX.FTZ R3, R160, R3, !PT ;  /* 0x00000003a0037209 */ /* 0x020fe20007810000 */
[----:B------:R-:W-:Y:S02]  /*c0f0*/  FMUL.FTZ R36, R36, c[0x0][0x320] ;  /* 0x0000c80024247a20 */ /* 0x000fe40000410000 */
[----:B------:R-:W-:Y:S02]  /*c100*/  FMUL.FTZ R37, R37, c[0x0][0x320] ;  /* 0x0000c80025257a20 */ /* 0x000fe40000410000 */
[----:B------:R-:W-:Y:S01]  /*c110*/  FMUL.FTZ R38, R38, c[0x0][0x320] ;  /* 0x0000c80026267a20 */ /* 0x000fe20000410000 */
[----:B------:R-:W5:Y:S01]  /*c120*/  MUFU.TANH R170, R24 ;  /* 0x0000001800aa7308 */ /* 0x000f620000002400 */
[----:B------:R-:W-:Y:S01]  /*c130*/  FMUL.FTZ R39, R39, c[0x0][0x320] ;  /* 0x0000c80027277a20 */ /* 0x000fe20000410000 */
[C---:B----4-:R-:W-:Y:S03]  /*c140*/  HMMA.16816.F32 R44, R208.reuse, R8, R44 ;  /* 0x00000008d02c723c */ /* 0x050fe6000000182c */
[----:B------:R-:W-:Y:S01]  /*c150*/  FMUL.FTZ R35, R35, c[0x0][0x320] ;  /* 0x0000c80023237a20 */ /* 0x000fe20000410000 */
[----:B-1----:R-:W-:Y:S01]  /*c160*/  FMNMX.FTZ R0, R168, R0, !PT ;  /* 0x00000000a8007209 */ /* 0x002fe20007810000 */
[----:B------:R-:W-:Y:S03]  /*c170*/  FMUL.FTZ R32, R32, c[0x0][0x320] ;  /* 0x0000c80020207a20 */ /* 0x000fe60000410000 */
[----:B------:R-:W1:Y:S01]  /*c180*/  MUFU.TANH R188, R22 ;  /* 0x0000001600bc7308 */ /* 0x000e620000002400 */
[C---:B------:R-:W-:Y:S03]  /*c190*/  HMMA.16816.F32 R48, R208.reuse, R10, R48 ;  /* 0x0000000ad030723c */ /* 0x040fe60000001830 */
[----:B------:R-:W-:Y:S01]  /*c1a0*/  FMUL.FTZ R41, R41, c[0x0][0x320] ;  /* 0x0000c80029297a20 */ /* 0x000fe20000410000 */
[----:B--2---:R-:W-:Y:S01]  /*c1b0*/  FMNMX.FTZ R3, R162, R3, !PT ;  /* 0x00000003a2037209 */ /* 0x004fe20007810000 */
[----:B------:R-:W-:Y:S02]  /*c1c0*/  FMUL.FTZ R42, R42, c[0x0][0x320] ;  /* 0x0000c8002a2a7a20 */ /* 0x000fe40000410000 */
[----:B------:R-:W-:Y:S02]  /*c1d0*/  FMUL.FTZ R43, R43, c[0x0][0x320] ;  /* 0x0000c8002b2b7a20 */ /* 0x000fe40000410000 */
[----:B------:R-:W2:Y:S01]  /*c1e0*/  MUFU.TANH R169, R25 ;  /* 0x0000001900a97308 */ /* 0x000ea20000002400 */
[C---:B------:R-:W-:Y:S03]  /*c1f0*/  HMMA.16816.F32 R52, R208.reuse, R4, R52 ;  /* 0x00000004d034723c */ /* 0x040fe60000001834 */
[----:B-----5:R-:W-:Y:S01]  /*c200*/  FMNMX.FTZ R0, R170, R0, !PT ;  /* 0x00000000aa007209 */ /* 0x020fe20007810000 */
[----:B------:R-:W-:Y:S02]  /*c210*/  FMUL.FTZ R40, R40, c[0x0][0x320] ;  /* 0x0000c80028287a20 */ /* 0x000fe40000410000 */
[----:B------:R-:W-:Y:S02]  /*c220*/  FMUL.FTZ R44, R44, c[0x0][0x320] ;  /* 0x0000c8002c2c7a20 */ /* 0x000fe40000410000 */
[C---:B------:R-:W-:Y:S01]  /*c230*/  HMMA.16816.F32 R56, R208.reuse, R6, R56 ;  /* 0x00000006d038723c */ /* 0x040fe20000001838 */
[----:B------:R-:W4:Y:S01]  /*c240*/  MUFU.TANH R189, R23 ;  /* 0x0000001700bd7308 */ /* 0x000f220000002400 */
[----:B------:R-:W5:Y:S01]  /*c250*/  LDSM.16.M88.4 R4, [R223+0x7800] ;  /* 0x00780000df04783b */ /* 0x000f620000000200 */
[----:B------:R-:W-:Y:S04]  /*c260*/  DEPBAR.LE SB0, 0x0 ;  /* 0x000080000000791a */ /* 0x000fe80000000000 */
[----:B------:R-:W-:Y:S01]  /*c270*/  FMUL.FTZ R45, R45, c[0x0][0x320] ;  /* 0x0000c8002d2d7a20 */ /* 0x000fe20000410000 */
[----:B-1----:R-:W-:Y:S01]  /*c280*/  FMNMX.FTZ R3, R188, R3, !PT ;  /* 0x00000003bc037209 */ /* 0x002fe20007810000 */
[----:B------:R-:W-:Y:S02]  /*c290*/  FMUL.FTZ R46, R46, c[0x0][0x320] ;  /* 0x0000c8002e2e7a20 */ /* 0x000fe40000410000 */
[----:B------:R-:W1:Y:S01]  /*c2a0*/  MUFU.TANH R191, R28 ;  /* 0x0000001c00bf7308 */ /* 0x000e620000002400 */
[----:B------:R-:W-:Y:S01]  /*c2b0*/  BAR.SYNC.DEFER_BLOCKING 0x0 ;  /* 0x0000000000007b1d */ /* 0x000fe20000010000 */
[----:B------:R-:W-:Y:S02]  /*c2c0*/  FMUL.FTZ R47, R47, c[0x0][0x320] ;  /* 0x0000c8002f2f7a20 */ /* 0x000fe40000410000 */
[----:B------:R-:W-:Y:S01]  /*c2d0*/  FMUL.FTZ R49, R49, c[0x0][0x320] ;  /* 0x0000c80031317a20 */ /* 0x000fe20000410000 */
[----:B--2---:R-:W-:Y:S01]  /*c2e0*/  FMNMX.FTZ R2, R169, R0, !PT ;  /* 0x00000000a9027209 */ /* 0x004fe20007810000 */
        /* <DEDUP_REMOVED lines=14> */
[----:B------:R-:W-:Y:S03]  /*c3d0*/  FMUL.FTZ R58, R58, c[0x0][0x320] ;  /* 0x0000c8003a3a7a20 */ /* 0x000fe60000410000 */
[----:B------:R-:W1:Y:S01]  /*c3e0*/  MUFU.TANH R201, R32 ;  /* 0x0000002000c97308 */ /* 0x000e620000002400 */
[C---:B-----5:R-:W-:Y:S01]  /*c3f0*/  HMMA.16816.F32 R60, R208.reuse, R4, R60 ;  /* 0x00000004d03c723c */ /* 0x060fe2000000183c */
[----:B------:R-:W5:Y:S04]  /*c400*/  LDL R5, [R1+0x2c] ;  /* 0x00002c0001057983 */ /* 0x000f680000100800 */
[----:B--2---:R-:W-:Y:S03]  /*c410*/  FMNMX.FTZ R3, R171, R0, !PT ;  /* 0x00000000ab037209 */ /* 0x004fe60007810000 */
[----:B------:R-:W-:Y:S01]  /*c420*/  HMMA.16816.F32 R64, R208, R6, R64 ;  /* 0x00000006d040723c */ /* 0x000fe20000001840 */
[----:B------:R-:W2:Y:S01]  /*c430*/  MUFU.TANH R202, R33 ;  /* 0x0000002100ca7308 */ /* 0x000ea20000002400 */
[----:B------:R-:W3:Y:S02]  /*c440*/  LDL.64 R6, [R1+0x40] ;  /* 0x0000400001067983 */ /* 0x000ee40000100a00 */
[----:B----4-:R-:W-:Y:S07]  /*c450*/  FMNMX.FTZ R0, R200, R2, !PT ;  /* 0x00000002c8007209 */ /* 0x010fee0007810000 */
[----:B------:R-:W4:Y:S01]  /*c460*/  MUFU.TANH R219, R36 ;  /* 0x0000002400db7308 */ /* 0x000f220000002400 */
[----:B-1----:R-:W-:Y:S04]  /*c470*/  FMNMX.FTZ R0, R201, R0, !PT ;  /* 0x00000000c9007209 */ /* 0x002fe80007810000 */
[----:B------:R-:W-:Y:S02]  /*c480*/  FMUL.FTZ R63, R63, c[0x0][0x320] ;  /* 0x0000c8003f3f7a20 */ /* 0x000fe40000410000 */
[----:B------:R-:W-:Y:S02]  /*c490*/  FMUL.FTZ R60, R60, c[0x0][0x320] ;  /* 0x0000c8003c3c7a20 */ /* 0x000fe40000410000 */
[----:B------:R-:W-:Y:S01]  /*c4a0*/  FMUL.FTZ R62, R62, c[0x0][0x320] ;  /* 0x0000c8003e3e7a20 */ /* 0x000fe20000410000 */
[----:B------:R-:W1:Y:S01]  /*c4b0*/  MUFU.TANH R245, R37 ;  /* 0x0000002500f57308 */ /* 0x000e620000002400 */
[----:B------:R-:W-:Y:S02]  /*c4c0*/  FMUL.FTZ R61, R61, c[0x0][0x320] ;  /* 0x0000c8003d3d7a20 */ /* 0x000fe40000410000 */
[----:B------:R-:W-:Y:S01]  /*c4d0*/  FMUL.FTZ R64, R64, c[0x0][0x320] ;  /* 0x0000c80040407a20 */ /* 0x000fe20000410000 */
[----:B--2---:R-:W-:Y:S01]  /*c4e0*/  FMNMX.FTZ R0, R202, R0, !PT ;  /* 0x00000000ca007209 */ /* 0x004fe20007810000 */
[----:B------:R-:W-:Y:S02]  /*c4f0*/  FMUL.FTZ R66, R66, c[0x0][0x320] ;  /* 0x0000c80042427a20 */ /* 0x000fe40000410000 */
[----:B------:R-:W-:Y:S03]  /*c500*/  FMUL.FTZ R65, R65, c[0x0][0x320] ;  /* 0x0000c80041417a20 */ /* 0x000fe60000410000 */
        /* <DEDUP_REMOVED lines=18> */
[----:B------:R-:W-:Y:S01]  /*c630*/  MUFU.TANH R8, R63 ;  /* 0x0000003f00087308 */ /* 0x000fe20000002400 */
[----:B----4-:R-:W-:Y:S09]  /*c640*/  FMNMX.FTZ R0, R167, R0, !PT ;  /* 0x00000000a7007209 */ /* 0x010ff20007810000 */
[----:B------:R1:W-:Y:S10]  /*c650*/  MUFU.TANH R11, R64 ;  /* 0x00000040000b7308 */ /* 0x0003f40000002400 */
[----:B------:R-:W2:Y:S10]  /*c660*/  MUFU.TANH R166, R56 ;  /* 0x0000003800a67308 */ /* 0x000eb40000002400 */
[----:B------:R-:W4:Y:S01]  /*c670*/  MUFU.TANH R190, R27 ;  /* 0x0000001b00be7308 */ /* 0x000f220000002400 */
[----:B-1----:R-:W-:Y:S09]  /*c680*/  MOV R64, R69 ;  /* 0x0000004500407202 */ /* 0x002ff20000000f00 */
[----:B------:R-:W1:Y:S01]  /*c690*/  MUFU.TANH R205, R30 ;  /* 0x0000001e00cd7308 */ /* 0x000e620000002400 */
[----:B--2---:R-:W-:Y:S01]  /*c6a0*/  FMNMX.FTZ R69, R166, R0, !PT ;  /* 0x00000000a6457209 */ /* 0x004fe20007810000 */
[----:B------:R-:W-:Y:S01]  /*c6b0*/  FMUL.FTZ R0, R67, c[0x0][0x320] ;  /* 0x0000c80043007a20 */ /* 0x000fe20000410000 */
[----:B------:R-:W-:Y:S02]  /*c6c0*/  MOV R67, R8 ;  /* 0x0000000800437202 */ /* 0x000fe40000000f00 */
[----:B------:R-:W2:Y:S05]  /*c6d0*/  LDL.64 R8, [R1+0x30] ;  /* 0x0000300001087983 */ /* 0x000eaa0000100a00 */
[----:B------:R-:W1:Y:S01]  /*c6e0*/  MUFU.TANH R213, R31 ;  /* 0x0000001f00d57308 */ /* 0x000e620000002400 */
[----:B----4-:R-:W-:Y:S09]  /*c6f0*/  FMNMX.FTZ R2, R190, R3, !PT ;  /* 0x00000003be027209 */ /* 0x010ff20007810000 */
[----:B------:R-:W4:Y:S01]  /*c700*/  MUFU.TANH R207, R34 ;  /* 0x0000002200cf7308 */ /* 0x000f220000002400 */
[----:B-1----:R-:W-:Y:S09]  /*c710*/  FMNMX.FTZ R2, R205, R2, !PT ;  /* 0x00000002cd027209 */ /* 0x002ff20007810000 */
[----:B------:R-:W1:Y:S01]  /*c720*/  MUFU.TANH R214, R35 ;  /* 0x0000002300d67308 */ /* 0x000e620000002400 */
[----:B------:R-:W-:Y:S09]  /*c730*/  FMNMX.FTZ R2, R213, R2, !PT ;  /* 0x00000002d5027209 */ /* 0x000ff20007810000 */
        /* <DEDUP_REMOVED lines=12> */
[----:B------:R-:W5:Y:S01]  /*c800*/  MUFU.TANH R196, R50 ;  /* 0x0000003200c47308 */ /* 0x000f620000002400 */
[----:B----4-:R-:W-:Y:S09]  /*c810*/  FMNMX.FTZ R2, R164, R2, !PT ;  /* 0x00000002a4027209 */ /* 0x010ff20007810000 */
[----:B------:R-:W4:Y:S01]  /*c820*/  MUFU.TANH R68, R51 ;  /* 0x0000003300447308 */ /* 0x000f220000002400 */
[----:B-1----:R-:W-:Y:S09]  /*c830*/  FMNMX.FTZ R2, R165, R2, !PT ;  /* 0x00000002a5027209 */ /* 0x002ff20007810000 */
[----:B------:R4:W1:Y:S01]  /*c840*/  MUFU.TANH R159, R57 ;  /* 0x00000039009f7308 */ /* 0x0008620000002400 */
[----:B-----5:R-:W-:Y:S09]  /*c850*/  FMNMX.FTZ R2, R196, R2, !PT ;  /* 0x00000002c4027209 */ /* 0x020ff20007810000 */
[----:B------:R-:W5:Y:S10]  /*c860*/  MUFU.TANH R203, R54 ;  /* 0x0000003600cb7308 */ /* 0x000f740000002400 */
[----:B------:R3:W-:Y:S01]  /*c870*/  MUFU.TANH R137, R0 ;  /* 0x0000000000897308 */ /* 0x0007e20000002400 */
[----:B----4-:R-:W-:Y:S02]  /*c880*/  MOV R57, R68 ;  /* 0x0000004400397202 */ /* 0x010fe40000000f00 */
[----:B-1----:R-:W-:Y:S02]  /*c890*/  FMNMX.FTZ R69, R159, R69, !PT ;  /* 0x000000459f457209 */ /* 0x002fe40007810000 */
[----:B------:R-:W-:Y:S05]  /*c8a0*/  FMNMX.FTZ R2, R57, R2, !PT ;  /* 0x0000000239027209 */ /* 0x000fea0007810000 */
[----:B------:R-:W1:Y:S01]  /*c8b0*/  MUFU.TANH R58, R58 ;  /* 0x0000003a003a7308 */ /* 0x000e620000002400 */
[----:B-----5:R-:W-:Y:S09]  /*c8c0*/  FMNMX.FTZ R2, R203, R2, !PT ;  /* 0x00000002cb027209 */ /* 0x020ff20007810000 */
[----:B------:R-:W4:Y:S01]  /*c8d0*/  MUFU.TANH R12, R59 ;  /* 0x0000003b000c7308 */ /* 0x000f220000002400 */
[----:B---3--:R-:W-:Y:S09]  /*c8e0*/  FMNMX.FTZ R0, R64, R2, !PT ;  /* 0x0000000240007209 */ /* 0x008ff20007810000 */
[----:B------:R-:W3:Y:S01]  /*c8f0*/  MUFU.TANH R198, R60 ;  /* 0x0000003c00c67308 */ /* 0x000ee20000002400 */
[----:B-1----:R-:W-:Y:S09]  /*c900*/  FMNMX.FTZ R0, R58, R0, !PT ;  /* 0x000000003a007209 */ /* 0x002ff20007810000 */
[----:B------:R-:W1:Y:S01]  /*c910*/  MUFU.TANH R59, R62 ;  /* 0x0000003e003b7308 */ /* 0x000e620000002400 */
[----:B----4-:R-:W-:Y:S09]  /*c920*/  FMNMX.FTZ R0, R12, R0, !PT ;  /* 0x000000000c007209 */ /* 0x010ff20007810000 */
[----:B------:R-:W4:Y:S01]  /*c930*/  MUFU.TANH R56, R61 ;  /* 0x0000003d00387308 */ /* 0x000f220000002400 */
[----:B---3--:R-:W-:Y:S09]  /*c940*/  FMNMX.FTZ R69, R198, R69, !PT ;  /* 0x00000045c6457209 */ /* 0x008ff20007810000 */
[----:B------:R-:W3:Y:S01]  /*c950*/  MUFU.TANH R136, R66 ;  /* 0x0000004200887308 */ /* 0x000ee20000002400 */
[----:B-1----:R-:W-:Y:S04]  /*c960*/  FMNMX.FTZ R0, R59, R0, !PT ;  /* 0x000000003b007209 */ /* 0x002fe80007810000 */
[----:B------:R-:W-:Y:S05]  /*c970*/  FMNMX.FTZ R0, R67, R0, !PT ;  /* 0x0000000043007209 */ /* 0x000fea0007810000 */
[----:B------:R-:W1:Y:S01]  /*c980*/  MUFU.TANH R65, R65 ;  /* 0x0000004100417308 */ /* 0x000e620000002400 */
[----:B----4-:R-:W-:Y:S04]  /*c990*/  FMNMX.FTZ R69, R56, R69, !PT ;  /* 0x0000004538457209 */ /* 0x010fe80007810000 */
[----:B------:R-:W-:Y:S02]  /*c9a0*/  FMNMX.FTZ R69, R11, R69, !PT ;  /* 0x000000450b457209 */ /* 0x000fe40007810000 */
[----:B---3--:R-:W-:Y:S02]  /*c9b0*/  FMNMX.FTZ R0, R136, R0, !PT ;  /* 0x0000000088007209 */ /* 0x008fe40007810000 */
[----:B------:R-:W-:Y:S02]  /*c9c0*/  MOV R66, R204 ;  /* 0x000000cc00427202 */ /* 0x000fe40000000f00 */
[----:B------:R-:W-:Y:S05]  /*c9d0*/  FMNMX.FTZ R0, R137, R0, !PT ;  /* 0x0000000089007209 */ /* 0x000fea0007810000 */
[----:B------:R-:W3:Y:S01]  /*c9e0*/  SHFL.BFLY PT, R2, R0, 0x2, 0x1f ;  /* 0x0c401f0000027f89 */ /* 0x000ee200000e0000 */
[----:B-1----:R-:W-:Y:S07]  /*c9f0*/  FMNMX.FTZ R69, R65, R69, !PT ;  /* 0x0000004541457209 */ /* 0x002fee0007810000 */
[----:B------:R-:W1:Y:S01]  /*ca00*/  SHFL.BFLY PT, R3, R69, 0x2, 0x1f ;  /* 0x0c401f0045037f89 */ /* 0x000e6200000e0000 */
[----:B---3--:R-:W-:Y:S02]  /*ca10*/  FMNMX.FTZ R0, R0, R2, !PT ;  /* 0x0000000200007209 */ /* 0x008fe40007810000 */
[----:B-1----:R-:W-:Y:S05]  /*ca20*/  FMNMX.FTZ R69, R69, R3, !PT ;  /* 0x0000000345457209 */ /* 0x002fea0007810000 */
[----:B------:R-:W1:Y:S08]  /*ca30*/  SHFL.BFLY PT, R3, R0, 0x1, 0x1f ;  /* 0x0c201f0000037f89 */ /* 0x000e7000000e0000 */
[----:B------:R-:W3:Y:S01]  /*ca40*/  SHFL.BFLY PT, R4, R69, 0x1, 0x1f ;  /* 0x0c201f0045047f89 */ /* 0x000ee200000e0000 */
[----:B-1----:R-:W-:Y:S05]  /*ca50*/  FMNMX.FTZ R68, R0, R3, !PT ;  /* 0x0000000300447209 */ /* 0x002fea0007810000 */
[----:B------:R-:W-:Y:S01]  /*ca60*/  FADD.FTZ R0, -R68, R71 ;  /* 0x0000004744007221 */ /* 0x000fe20000010100 */
[----:B---3--:R-:W-:Y:S03]  /*ca70*/  FMNMX.FTZ R69, R69, R4, !PT ;  /* 0x0000000445457209 */ /* 0x008fe60007810000 */
[----:B------:R-:W-:Y:S02]  /*ca80*/  FMUL.FTZ R0, R0, c[0x0][0x2d0] ;  /* 0x0000b40000007a20 */ /* 0x000fe40000410000 */
[C---:B------:R-:W-:Y:S02]  /*ca90*/  FMUL.FTZ R71, R69.reuse, c[0x0][0x2d0] ;  /* 0x0000b40045477a20 */ /* 0x040fe40000410000 */
[----:B------:R-:W-:Y:S01]  /*caa0*/  FADD.FTZ R2, -R69, R70 ;  /* 0x0000004645027221 */ /* 0x000fe20000010100 */
[----:B------:R-:W-:Y:S01]  /*cab0*/  MOV R70, R12 ;  /* 0x0000000c00467202 */ /* 0x000fe20000000f00 */
[--C-:B------:R-:W-:Y:S01]  /*cac0*/  FFMA.FTZ R3, R150, c[0x0][0x2d0], -R71.reuse ;  /* 0x0000b40096037a23 */ /* 0x100fe20000010847 */
[----:B------:R-:W-:Y:S01]  /*cad0*/  MOV R150, R11 ;  /* 0x0000000b00967202 */ /* 0x000fe20000000f00 */
[--C-:B------:R-:W-:Y:S01]  /*cae0*/  FFMA.FTZ R4, R149, c[0x0][0x2d0], -R71.reuse ;  /* 0x0000b40095047a23 */ /* 0x100fe20000010847 */
[----:B------:R-:W1:Y:S01]  /*caf0*/  MUFU.EX2 R0, R0 ;  /* 0x0000000000007308 */ /* 0x000e620000000800 */
[--C-:B------:R-:W-:Y:S01]  /*cb00*/  FFMA.FTZ R10, R151, c[0x0][0x2d0], -R71.reuse ;  /* 0x0000b400970a7a23 */ /* 0x100fe20000010847 */
[----:B------:R-:W-:Y:S01]  /*cb10*/  MOV R149, R203 ;  /* 0x000000cb00957202 */ /* 0x000fe20000000f00 */
[----:B------:R-:W-:Y:S01]  /*cb20*/  FMUL.FTZ R2, R2, c[0x0][0x2d0] ;  /* 0x0000b40002027a20 */ /* 0x000fe20000410000 */
[----:B------:R-:W-:Y:S01]  /*cb30*/  MOV R151, R159 ;  /* 0x0000009f00977202 */ /* 0x000fe20000000f00 */
[--C-:B------:R-:W-:Y:S01]  /*cb40*/  FFMA.FTZ R32, R138, c[0x0][0x2d0], -R71.reuse ;  /* 0x0000b4008a207a23 */ /* 0x100fe20000010847 */
[----:B------:R-:W-:Y:S01]  /*cb50*/  MOV R138, R59 ;  /* 0x0000003b008a7202 */ /* 0x000fe20000000f00 */
[--C-:B------:R-:W-:Y:S01]  /*cb60*/  FFMA.FTZ R40, R156, c[0x0][0x2d0], -R71.reuse ;  /* 0x0000b4009c287a23 */ /* 0x100fe20000010847 */
[----:B------:R-:W-:Y:S01]  /*cb70*/  MOV R156, R70 ;  /* 0x00000046009c7202 */ /* 0x000fe20000000f00 */
[----:B------:R-:W-:Y:S01]  /*cb80*/  FFMA.FTZ R70, R163, c[0x0][0x2d0], -R71 ;  /* 0x0000b400a3467a23 */ /* 0x000fe20000010847 */
[----:B------:R3:W-:Y:S10]  /*cb90*/  MUFU.EX2 R218, R3 ;  /* 0x0000000300da7308 */ /* 0x0007f40000000800 */
[----:B------:R4:W-:Y:S01]  /*cba0*/  MUFU.EX2 R217, R4 ;  /* 0x0000000400d97308 */ /* 0x0009e20000000800 */
[C---:B-1----:R-:W-:Y:S02]  /*cbb0*/  FMUL.FTZ R18, R0.reuse, R86 ;  /* 0x0000005600127220 */ /* 0x042fe40000410000 */
[C---:B------:R-:W-:Y:S02]  /*cbc0*/  FMUL.FTZ R19, R0.reuse, R87 ;  /* 0x0000005700137220 */ /* 0x040fe40000410000 */
[C---:B------:R-:W-:Y:S05]  /*cbd0*/  FMUL.FTZ R26, R0.reuse, R94 ;  /* 0x0000005e001a7220 */ /* 0x040fea0000410000 */
[----:B------:R1:W-:Y:S01]  /*cbe0*/  MUFU.EX2 R216, R10 ;  /* 0x0000000a00d87308 */ /* 0x0003e20000000800 */
[C---:B------:R-:W-:Y:S02]  /*cbf0*/  FMUL.FTZ R27, R0.reuse, R95 ;  /* 0x0000005f001b7220 */ /* 0x040fe40000410000 */
[----:B------:R-:W-:Y:S01]  /*cc00*/  FMUL.FTZ R34, R0, R102 ;  /* 0x0000006600227220 */ /* 0x000fe20000410000 */
[----:B---3--:R-:W-:Y:S01]  /*cc10*/  @P0 IADD3 R3, P1, R6, UR4, RZ ;  /* 0x0000000406030c10 */ /* 0x008fe2000ff3e0ff */
[C---:B------:R-:W-:Y:S02]  /*cc20*/  FMUL.FTZ R35, R0.reuse, R103 ;  /* 0x0000006700237220 */ /* 0x040fe40000410000 */
[C---:B------:R-:W-:Y:S01]  /*cc30*/  FMUL.FTZ R42, R0.reuse, R110 ;  /* 0x0000006e002a7220 */ /* 0x040fe20000410000 */
[----:B------:R-:W-:Y:S01]  /*cc40*/  @P0 LEA R6, P3, R3, c[0x0][0x1c8], 0x1 ;  /* 0x0000720003060a11 */ /* 0x000fe200078608ff */
[C---:B------:R-:W-:Y:S01]  /*cc50*/  FMUL.FTZ R43, R0.reuse, R111 ;  /* 0x0000006f002b7220 */ /* 0x040fe20000410000 */
[----:B------:R-:W3:Y:S01]  /*cc60*/  MUFU.EX2 R2, R2 ;  /* 0x0000000200027308 */ /* 0x000ee20000000800 */
[C---:B------:R-:W-:Y:S01]  /*cc70*/  FMUL.FTZ R51, R0.reuse, R119 ;  /* 0x0000007700337220 */ /* 0x040fe20000410000 */
[----:B------:R-:W-:Y:S01]  /*cc80*/  MOV R119, R196 ;  /* 0x000000c400777202 */ /* 0x000fe20000000f00 */
[C---:B------:R-:W-:Y:S01]  /*cc90*/  FMUL.FTZ R59, R0.reuse, R127 ;  /* 0x0000007f003b7220 */ /* 0x040fe20000410000 */
[----:B----4-:R-:W-:Y:S01]  /*cca0*/  @P0 IADD3 R4, P2, R5, UR4, RZ ;  /* 0x0000000405040c10 */ /* 0x010fe2000ff5e0ff */
[----:B------:R-:W-:Y:S01]  /*ccb0*/  FMUL.FTZ R50, R0, R118 ;  /* 0x0000007600327220 */ /* 0x000fe20000410000 */
[----:B--2---:R-:W-:Y:S02]  /*ccc0*/  @P0 IADD3.X R5, R9, UR13, RZ, P1, !PT ;  /* 0x0000000d09050c10 */ /* 0x004fe40008ffe4ff */
[----:B------:R-:W-:Y:S02]  /*ccd0*/  @P0 IADD3.X R9, R13, UR13, RZ, P2, !PT ;  /* 0x0000000d0d090c10 */ /* 0x000fe400097fe4ff */
[----:B------:R-:W-:Y:S01]  /*cce0*/  @P0 LEA.HI.X R7, R3, c[0x0][0x1cc], R5, 0x1, P3 ;  /* 0x0000730003070a11 */ /* 0x000fe200018f0c05 */
[----:B------:R-:W-:Y:S01]  /*ccf0*/  FFMA.FTZ R3, R148, c[0x0][0x2d0], -R71 ;  /* 0x0000b40094037a23 */ /* 0x000fe20000010847 */
[C---:B------:R-:W-:Y:S01]  /*cd00*/  @P0 LEA R8, P1, R4.reuse, c[0x0][0x1c8], 0x1 ;  /* 0x0000720004080a11 */ /* 0x040fe200078208ff */
[----:B------:R2:W-:Y:S01]  /*cd10*/  MUFU.EX2 R212, R32 ;  /* 0x0000002000d47308 */ /* 0x0005e20000000800 */
[----:B------:R-:W-:Y:S01]  /*cd20*/  MOV R148, R166 ;  /* 0x000000a600947202 */ /* 0x000fe20000000f00 */
[----:B------:R4:W-:Y:S01]  /*cd30*/  @P0 LDGSTS.E.BYPASS.LTC128B.128 [R243+0x8100], [R6.64], !P5 ;  /* 0x0810000006f30fae */ /* 0x0009e2000e901d52 */
[----:B------:R-:W-:Y:S02]  /*cd40*/  @P0 LEA.HI.X R9, R4, c[0x0][0x1cc], R9, 0x1, P1 ;  /* 0x0000730004090a11 */ /* 0x000fe400008f0c09 */
[----:B------:R-:W-:Y:S02]  /*cd50*/  @P0 IADD3 R4, P1, R6, UR7, RZ ;  /* 0x0000000706040c10 */ /* 0x000fe4000ff3e0ff */
[----:B------:R-:W-:Y:S02]  /*cd60*/  MOV R111, R57 ;  /* 0x00000039006f7202 */ /* 0x000fe40000000f00 */
[----:B------:R-:W-:Y:S01]  /*cd70*/  @P0 IADD3.X R5, R7, UR6, RZ, P1, !PT ;  /* 0x0000000607050c10 */ /* 0x000fe20008ffe4ff */
[----:B------:R5:W-:Y:S01]  /*cd80*/  MUFU.EX2 R215, R3 ;  /* 0x0000000300d77308 */ /* 0x000be20000000800 */
[----:B------:R5:W-:Y:S01]  /*cd90*/  @P0 LDGSTS.E.BYPASS.LTC128B.128 [R243+0xc100], [R8.64], !P4 ;  /* 0x0c10000008f30fae */ /* 0x000be2000e101d52 */
[----:B-1----:R-:W-:Y:S01]  /*cda0*/  @P0 IADD3 R10, P3, R4, UR12, RZ ;  /* 0x0000000c040a0c10 */ /* 0x002fe2000ff7e0ff */
[C---:B---3--:R-:W-:Y:S01]  /*cdb0*/  FMUL.FTZ R16, R2.reuse, R84 ;  /* 0x0000005402107220 */ /* 0x048fe20000410000 */
[----:B------:R-:W-:Y:S01]  /*cdc0*/  MOV R110, R149 ;  /* 0x00000095006e7202 */ /* 0x000fe20000000f00 */
[C---:B------:R-:W-:Y:S01]  /*cdd0*/  FMUL.FTZ R17, R2.reuse, R85 ;  /* 0x0000005502117220 */ /* 0x040fe20000410000 */
[----:B------:R-:W-:Y:S01]  /*cde0*/  @P0 IADD3.X R11, R5, UR9, RZ, P3, !PT ;  /* 0x00000009050b0c10 */ /* 0x000fe20009ffe4ff */
[C---:B------:R-:W-:Y:S01]  /*cdf0*/  FMUL.FTZ R24, R2.reuse, R92 ;  /* 0x0000005c02187220 */ /* 0x040fe20000410000 */
[----:B------:R-:W-:Y:S01]  /*ce00*/  MOV R149, R65 ;  /* 0x0000004100957202 */ /* 0x000fe20000000f00 */
[----:B------:R1:W-:Y:S01]  /*ce10*/  @P0 LDGSTS.E.BYPASS.LTC128B.128 [R243+0x9100], [R4.64], !P5 ;  /* 0x0910000004f30fae */ /* 0x0003e2000e901d52 */
[C---:B------:R-:W-:Y:S01]  /*ce20*/  FMUL.FTZ R25, R2.reuse, R93 ;  /* 0x0000005d02197220 */ /* 0x040fe20000410000 */
[----:B------:R3:W-:Y:S01]  /*ce30*/  MUFU.EX2 R204, R40 ;  /* 0x0000002800cc7308 */ /* 0x0007e20000000800 */
[C---:B------:R-:W-:Y:S02]  /*ce40*/  FMUL.FTZ R33, R2.reuse, R101 ;  /* 0x0000006502217220 */ /* 0x040fe40000410000 */
[C---:B--2---:R-:W-:Y:S02]  /*ce50*/  FMUL.FTZ R32, R2.reuse, R100 ;  /* 0x0000006402207220 */ /* 0x044fe40000410000 */
[C---:B------:R-:W-:Y:S01]  /*ce60*/  FMUL.FTZ R41, R2.reuse, R109 ;  /* 0x0000006d02297220 */ /* 0x040fe20000410000 */
[----:B------:R1:W-:Y:S01]  /*ce70*/  @P0 LDGSTS.E.BYPASS.LTC128B.128 [R243+0xd100], [R4.64+0x80], !P4 ;  /* 0x0d10008004f30fae */ /* 0x0003e2000e101d52 */
[----:B------:R-:W-:Y:S01]  /*ce80*/  FMUL.FTZ R57, R2, R125 ;  /* 0x0000007d02397220 */ /* 0x000fe20000410000 */
[----:B----4-:R-:W-:Y:S01]  /*ce90*/  @P0 IADD3 R6, P1, R4, UR7, RZ ;  /* 0x0000000704060c10 */ /* 0x010fe2000ff3e0ff */
[C---:B------:R-:W-:Y:S01]  /*cea0*/  FMUL.FTZ R49, R2.reuse, R117 ;  /* 0x0000007502317220 */ /* 0x040fe20000410000 */
[----:B------:R-:W-:Y:S01]  /*ceb0*/  MOV R109, R64 ;  /* 0x00000040006d7202 */ /* 0x000fe20000000f00 */
[----:B------:R-:W-:Y:S02]  /*cec0*/  FMUL.FTZ R64, R2, R132 ;  /* 0x0000008402407220 */ /* 0x000fe40000410000 */
[----:B-----5:R-:W-:Y:S02]  /*ced0*/  FMUL.FTZ R3, R68, c[0x0][0x2d0] ;  /* 0x0000b40044037a20 */ /* 0x020fe40000410000 */
[----:B------:R-:W-:Y:S02]  /*cee0*/  FMUL.FTZ R65, R2, R133 ;  /* 0x0000008502417220 */ /* 0x000fe40000410000 */
[--C-:B------:R-:W-:Y:S01]  /*cef0*/  FFMA.FTZ R7, R154, c[0x0][0x2d0], -R3.reuse ;  /* 0x0000b4009a077a23 */ /* 0x100fe20000010803 */
[----:B------:R-:W-:Y:S01]  /*cf00*/  MOV R154, R167 ;  /* 0x000000a7009a7202 */ /* 0x000fe20000000f00 */
[--C-:B------:R-:W-:Y:S01]  /*cf10*/  FFMA.FTZ R12, R155, c[0x0][0x2d0], -R3.reuse ;  /* 0x0000b4009b0c7a23 */ /* 0x100fe20000010803 */
[----:B------:R-:W-:Y:S01]  /*cf20*/  @P0 IADD3 R8, P2, R6, UR7, RZ ;  /* 0x0000000706080c10 */ /* 0x000fe2000ff5e0ff */
[----:B------:R2:W-:Y:S01]  /*cf30*/  MUFU.EX2 R167, R7 ;  /* 0x0000000700a77308 */ /* 0x0005e20000000800 */
[----:B------:R-:W-:Y:S01]  /*cf40*/  MOV R155, R164 ;  /* 0x000000a4009b7202 */ /* 0x000fe20000000f00 */
[--C-:B------:R-:W-:Y:S02]  /*cf50*/  FFMA.FTZ R48, R158, c[0x0][0x2d0], -R3.reuse ;  /* 0x0000b4009e307a23 */ /* 0x100fe40000010803 */
[----:B---3--:R-:W-:Y:S01]  /*cf60*/  FMUL.FTZ R40, R2, R108 ;  /* 0x0000006c02287220 */ /* 0x008fe20000410000 */
[----:B------:R-:W-:Y:S01]  /*cf70*/  MOV R108, R66 ;  /* 0x00000042006c7202 */ /* 0x000fe20000000f00 */
[----:B------:R-:W-:Y:S02]  /*cf80*/  FMUL.FTZ R66, R0, R134 ;  /* 0x0000008600427220 */ /* 0x000fe40000410000 */
[--C-:B------:R-:W-:Y:S02]  /*cf90*/  FFMA.FTZ R136, R136, c[0x0][0x2d0], -R3.reuse ;  /* 0x0000b40088887a23 */ /* 0x100fe40000010803 */
[----:B------:R-:W3:Y:S10]  /*cfa0*/  MUFU.EX2 R166, R12 ;  /* 0x0000000c00a67308 */ /* 0x000ef40000000800 */
[----:B------:R4:W-:Y:S01]  /*cfb0*/  MUFU.EX2 R159, R48 ;  /* 0x00000030009f7308 */ /* 0x0009e20000000800 */
[----:B--2---:R-:W-:Y:S02]  /*cfc0*/  @P0 IADD3.X R7, R5, UR6, RZ, P1, !PT ;  /* 0x0000000605070c10 */ /* 0x004fe40008ffe4ff */
[----:B-1----:R-:W-:Y:S02]  /*cfd0*/  @P0 IADD3 R4, P1, R6, UR12, RZ ;  /* 0x0000000c06040c10 */ /* 0x002fe4000ff3e0ff */
[C---:B------:R-:W-:Y:S01]  /*cfe0*/  @P0 IADD3.X R9, R7.reuse, UR6, RZ, P2, !PT ;  /* 0x0000000607090c10 */ /* 0x040fe200097fe4ff */
[----:B------:R1:W-:Y:S01]  /*cff0*/  @P0 LDGSTS.E.BYPASS.LTC128B.128 [R243+0xa100], [R6.64], !P5 ;  /* 0x0a10000006f30fae */ /* 0x0003e2000e901d52 */
[----:B------:R-:W-:Y:S03]  /*d000*/  @P0 IADD3.X R5, R7, UR9, RZ, P1, !PT ;  /* 0x0000000907050c10 */ /* 0x000fe60008ffe4ff */
[----:B------:R-:W-:Y:S04]  /*d010*/  MUFU.EX2 R136, R136 ;  /* 0x0000008800887308 */ /* 0x000fe80000000800 */
[----:B------:R2:W-:Y:S01]  /*d020*/  @P0 LDGSTS.E.BYPASS.LTC128B.128 [R243+0xe100], [R10.64], !P4 ;  /* 0x0e1000000af30fae */ /* 0x0005e2000e101d52 */
[----:B----4-:R-:W-:Y:S07]  /*d030*/  FMUL.FTZ R48, R2, R116 ;  /* 0x0000007402307220 */ /* 0x010fee0000410000 */
[----:B------:R4:W-:Y:S08]  /*d040*/  @P0 LDGSTS.E.BYPASS.LTC128B.128 [R243+0xb100], [R8.64], !P5 ;  /* 0x0b10000008f30fae */ /* 0x0009f0000e901d52 */
[----:B------:R5:W-:Y:S01]  /*d050*/  @P0 LDGSTS.E.BYPASS.LTC128B.128 [R243+0xf100], [R4.64], !P4 ;  /* 0x0f10000004f30fae */ /* 0x000be2000e101d52 */
[--C-:B-1----:R-:W-:Y:S01]  /*d060*/  FFMA.FTZ R6, R152, c[0x0][0x2d0], -R3.reuse ;  /* 0x0000b40098067a23 */ /* 0x102fe20000010803 */
[----:B------:R-:W-:Y:S01]  /*d070*/  MOV R152, R165 ;  /* 0x000000a500987202 */ /* 0x000fe20000000f00 */
[C---:B------:R-:W-:Y:S02]  /*d080*/  FMUL.FTZ R7, R0.reuse, R75 ;  /* 0x0000004b00077220 */ /* 0x040fe40000410000 */
[----:B------:R1:W-:Y:S03]  /*d090*/  MUFU.EX2 R165, R6 ;  /* 0x0000000600a57308 */ /* 0x0003e60000000800 */
[----:B------:R-:W1:Y:S01]  /*d0a0*/  LDSM.16.MT88.4 R12, [R221+0x100] ;  /* 0x00010000dd0c783b */ /* 0x000e620000004200 */
[C---:B--2---:R-:W-:Y:S02]  /*d0b0*/  FMUL.FTZ R10, R0.reuse, R78 ;  /* 0x0000004e000a7220 */ /* 0x044fe40000410000 */
[----:B------:R-:W-:Y:S05]  /*d0c0*/  FMUL.FTZ R11, R0, R79 ;  /* 0x0000004f000b7220 */ /* 0x000fea0000410000 */
[----:B------:R-:W2:Y:S01]  /*d0d0*/  LDSM.16.MT88.4 R20, [R222+0x100] ;  /* 0x00010000de14783b */ /* 0x000ea20000004200 */
[C---:B----4-:R-:W-:Y:S02]  /*d0e0*/  FMUL.FTZ R8, R2.reuse, R76 ;  /* 0x0000004c02087220 */ /* 0x050fe40000410000 */
[C---:B------:R-:W-:Y:S05]  /*d0f0*/  FMUL.FTZ R9, R2.reuse, R77 ;  /* 0x0000004d02097220 */ /* 0x040fea0000410000 */
[----:B------:R-:W4:Y:S01]  /*d100*/  LDSM.16.MT88.4 R28, [R225+0x100] ;  /* 0x00010000e11c783b */ /* 0x000f220000004200 */
[--C-:B-----5:R-:W-:Y:S01]  /*d110*/  FFMA.FTZ R4, R153, c[0x0][0x2d0], -R3.reuse ;  /* 0x0000b40099047a23 */ /* 0x120fe20000010803 */
[----:B------:R-:W-:Y:S01]  /*d120*/  MOV R153, R151 ;  /* 0x0000009700997202 */ /* 0x000fe20000000f00 */
[----:B------:R-:W-:Y:S01]  /*d130*/  FMUL.FTZ R5, R2, R73 ;  /* 0x0000004902057220 */ /* 0x000fe20000410000 */
[----:B---3--:R-:W-:Y:S01]  /*d140*/  F2FP.PACK_AB R73, R166, R167 ;  /* 0x000000a7a649723e */ /* 0x008fe200000000ff */
[----:B------:R3:W5:Y:S01]  /*d150*/  MUFU.EX2 R164, R4 ;  /* 0x0000000400a47308 */ /* 0x0007620000000800 */
[----:B-1----:R-:W-:Y:S01]  /*d160*/  FMUL.FTZ R6, R0, R74 ;  /* 0x0000004a00067220 */ /* 0x002fe20000410000 */
[----:B------:R-:W-:Y:S01]  /*d170*/  F2FP.PACK_AB R74, R215, R216 ;  /* 0x000000d8d74a723e */ /* 0x000fe200000000ff */
[----:B------:R-:W1:Y:S01]  /*d180*/  LDSM.16.MT88.4 R36, [R224+0x100] ;  /* 0x00010000e024783b */ /* 0x000e620000004200 */
[----:B------:R-:W-:Y:S01]  /*d190*/  MOV R151, R56 ;  /* 0x0000003800977202 */ /* 0x000fe20000000f00 */
[----:B------:R-:W-:Y:S01]  /*d1a0*/  FFMA.FTZ R56, R160, c[0x0][0x2d0], -R3 ;  /* 0x0000b400a0387a23 */ /* 0x000fe20000010803 */
[----:B------:R-:W-:Y:S04]  /*d1b0*/  MOV R160, R199 ;  /* 0x000000c700a07202 */ /* 0x000fe80000000f00 */
[----:B------:R2:W-:Y:S01]  /*d1c0*/  MUFU.EX2 R199, R70 ;  /* 0x0000004600c77308 */ /* 0x0005e20000000800 */
[----:B------:R-:W1:Y:S08]  /*d1d0*/  LDSM.16.MT88.4 R44, [R221+0x4100] ;  /* 0x00410000dd2c783b */ /* 0x000e700000004200 */
[----:B------:R-:W1:Y:S01]  /*d1e0*/  LDSM.16.MT88.4 R52, [R222+0x4100] ;  /* 0x00410000de34783b */ /* 0x000e620000004200 */
[----:B------:R4:W-:Y:S01]  /*d1f0*/  MUFU.EX2 R117, R56 ;  /* 0x0000003800757308 */ /* 0x0009e20000000800 */
[----:B---3--:R-:W-:Y:S01]  /*d200*/  FMUL.FTZ R4, R2, R72 ;  /* 0x0000004802047220 */ /* 0x008fe20000410000 */
[----:B------:R-:W-:Y:S02]  /*d210*/  F2FP.PACK_AB R72, R217, R218 ;  /* 0x000000dad948723e */ /* 0x000fe400000000ff */
[----:B-----5:R-:W-:Y:S03]  /*d220*/  F2FP.PACK_AB R75, R164, R165 ;  /* 0x000000a5a44b723e */ /* 0x020fe600000000ff */
[----:B------:R-:W3:Y:S04]  /*d230*/  LDSM.16.MT88.4 R60, [R225+0x4100] ;  /* 0x00410000e13c783b */ /* 0x000ee80000004200 */
[C---:B------:R-:W-:Y:S04]  /*d240*/  HMMA.16816.F32 R4, R72.reuse, R12, R4 ;  /* 0x0000000c4804723c */ /* 0x040fe80000001804 */
[----:B------:R-:W5:Y:S01]  /*d250*/  LDSM.16.MT88.4 R76, [R224+0x4100] ;  /* 0x00410000e04c783b */ /* 0x000f620000004200 */
[--C-:B--2---:R-:W-:Y:S02]  /*d260*/  FFMA.FTZ R70, R168, c[0x0][0x2d0], -R71.reuse ;  /* 0x0000b400a8467a23 */ /* 0x104fe40000010847 */
[C---:B------:R-:W-:Y:S01]  /*d270*/  FMUL.FTZ R12, R2.reuse, R80 ;  /* 0x00000050020c7220 */ /* 0x040fe20000410000 */
[C---:B------:R-:W-:Y:S04]  /*d280*/  HMMA.16816.F32 R8, R72.reuse, R14, R8 ;  /* 0x0000000e4808723c */ /* 0x040fe80000001808 */
[----:B------:R-:W-:Y:S01]  /*d290*/  LDSM.16.MT88.4 R84, [R222+0x900] ;  /* 0x00090000de54783b */ /* 0x000fe20000004200 */
[C---:B------:R-:W-:Y:S02]  /*d2a0*/  FMUL.FTZ R13, R2.reuse, R81 ;  /* 0x00000051020d7220 */ /* 0x040fe40000410000 */
[----:B----4-:R-:W-:Y:S02]  /*d2b0*/  FMUL.FTZ R56, R2, R124 ;  /* 0x0000007c02387220 */ /* 0x010fe40000410000 */
[C---:B------:R-:W-:Y:S03]  /*d2c0*/  FMUL.FTZ R14, R0.reuse, R82 ;  /* 0x00000052000e7220 */ /* 0x040fe60000410000 */
[----:B------:R-:W-:Y:S01]  /*d2d0*/  LDSM.16.MT88.4 R92, [R224+0x900] ;  /* 0x00090000e05c783b */ /* 0x000fe20000004200 */
[----:B------:R-:W-:Y:S07]  /*d2e0*/  FMUL.FTZ R15, R0, R83 ;  /* 0x00000053000f7220 */ /* 0x000fee0000410000 */
[----:B------:R-:W2:Y:S01]  /*d2f0*/  LDSM.16.MT88.4 R80, [R221+0x900] ;  /* 0x00090000dd50783b */ /* 0x000ea20000004200 */
[C---:B------:R-:W-:Y:S07]  /*d300*/  HMMA.16816.F32 R12, R72.reuse, R20, R12 ;  /* 0x00000014480c723c */ /* 0x040fee000000180c */
[----:B------:R-:W-:Y:S01]  /*d310*/  LDSM.16.MT88.4 R100, [R224+0x5100] ;  /* 0x00510000e064783b */ /* 0x000fe20000004200 */
[C---:B------:R-:W-:Y:S04]  /*d320*/  HMMA.16816.F32 R16, R72.reuse, R22, R16 ;  /* 0x000000164810723c */ /* 0x040fe80000001810 */
[C---:B------:R-:W-:Y:S02]  /*d330*/  FMUL.FTZ R20, R2.reuse, R88 ;  /* 0x0000005802147220 */ /* 0x040fe40000410000 */
[----:B------:R-:W-:Y:S01]  /*d340*/  FMUL.FTZ R21, R2, R89 ;  /* 0x0000005902157220 */ /* 0x000fe20000410000 */
[----:B------:R-:W0:Y:S01]  /*d350*/  LDGDEPBAR ;  /* 0x00000000000079af */ /* 0x000e220000000000 */
[C---:B------:R-:W-:Y:S04]  /*d360*/  FMUL.FTZ R22, R0.reuse, R90 ;  /* 0x0000005a00167220 */ /* 0x040fe80000410000 */
[----:B------:R-:W-:Y:S03]  /*d370*/  FMUL.FTZ R23, R0, R91 ;  /* 0x0000005b00177220 */ /* 0x000fe60000410000 */
[----:B------:R-:W4:Y:S04]  /*d380*/  LDSM.16.MT88.4 R88, [R225+0x900] ;  /* 0x00090000e158783b */ /* 0x000f280000004200 */
[C---:B------:R-:W-:Y:S07]  /*d390*/  HMMA.16816.F32 R20, R72.reuse, R28, R20 ;  /* 0x0000001c4814723c */ /* 0x040fee0000001814 */
[C---:B------:R-:W-:Y:S01]  /*d3a0*/  FMUL.FTZ R28, R2.reuse, R96 ;  /* 0x00000060021c7220 */ /* 0x040fe20000410000 */
[C---:B------:R-:W-:Y:S04]  /*d3b0*/  HMMA.16816.F32 R24, R72.reuse, R30, R24 ;  /* 0x0000001e4818723c */ /* 0x040fe80000001818 */
[----:B------:R-:W-:Y:S03]  /*d3c0*/  FMUL.FTZ R29, R2, R97 ;  /* 0x00000061021d7220 */ /* 0x000fe60000410000 */
[C---:B------:R-:W-:Y:S02]  /*d3d0*/  FMUL.FTZ R30, R0.reuse, R98 ;  /* 0x00000062001e7220 */ /* 0x040fe40000410000 */
[----:B------:R-:W-:Y:S02]  /*d3e0*/  FMUL.FTZ R31, R0, R99 ;  /* 0x00000063001f7220 */ /* 0x000fe40000410000 */
[----:B------:R-:W-:Y:S05]  /*d3f0*/  LDSM.16.MT88.4 R96, [R225+0x5100] ;  /* 0x00510000e160783b */ /* 0x000fea0000004200 */
[C---:B-1----:R-:W-:Y:S07]  /*d400*/  HMMA.16816.F32 R28, R72.reuse, R36, R28 ;  /* 0x00000024481c723c */ /* 0x042fee000000181c */
        /* <DEDUP_REMOVED lines=17> */
[C---:B-1----:R-:W-:Y:S07]  /*d520*/  FMUL.FTZ R44, R2.reuse, R112 ;  /* 0x00000070022c7220 */ /* 0x042fee0000410000 */
[C---:B------:R-:W-:Y:S07]  /*d530*/  HMMA.16816.F32 R44, R72.reuse, R52, R44 ;  /* 0x00000034482c723c */ /* 0x040fee000000182c */
[----:B------:R-:W-:Y:S01]  /*d540*/  FMUL.FTZ R53, R2, R121 ;  /* 0x0000007902357220 */ /* 0x000fe20000410000 */
[C---:B------:R-:W-:Y:S04]  /*d550*/  HMMA.16816.F32 R48, R72.reuse, R54, R48 ;  /* 0x000000364830723c */ /* 0x040fe80000001830 */
[----:B------:R-:W-:Y:S01]  /*d560*/  MOV R121, R155 ;  /* 0x0000009b00797202 */ /* 0x000fe20000000f00 */
[----:B------:R-:W-:Y:S01]  /*d570*/  FFMA.FTZ R52, R161, c[0x0][0x2d0], -R3 ;  /* 0x0000b400a1347a23 */ /* 0x000fe20000010803 */
[----:B------:R-:W-:Y:S01]  /*d580*/  MOV R155, R198 ;  /* 0x000000c6009b7202 */ /* 0x000fe20000000f00 */
[C---:B------:R-:W-:Y:S01]  /*d590*/  FMUL.FTZ R54, R0.reuse, R122 ;  /* 0x0000007a00367220 */ /* 0x040fe20000410000 */
[----:B------:R1:W-:Y:S01]  /*d5a0*/  MUFU.EX2 R198, R70 ;  /* 0x0000004600c67308 */ /* 0x0003e20000000800 */
[----:B------:R-:W-:Y:S03]  /*d5b0*/  MOV R161, R197 ;  /* 0x000000c500a17202 */ /* 0x000fe60000000f00 */
[----:B------:R-:W-:Y:S06]  /*d5c0*/  FMUL.FTZ R55, R0, R123 ;  /* 0x0000007b00377220 */ /* 0x000fec0000410000 */
[----:B------:R2:W2:Y:S01]  /*d5d0*/  MUFU.EX2 R118, R52 ;  /* 0x0000003400767308 */ /* 0x0004a20000000800 */
[----:B-1----:R-:W-:Y:S09]  /*d5e0*/  FFMA.FTZ R70, R170, c[0x0][0x2d0], -R71 ;  /* 0x0000b400aa467a23 */ /* 0x002ff20000010847 */
[----:B------:R1:W-:Y:S01]  /*d5f0*/  MUFU.EX2 R197, R70 ;  /* 0x0000004600c57308 */ /* 0x0003e20000000800 */
[----:B--2---:R-:W-:Y:S01]  /*d600*/  FMUL.FTZ R52, R2, R120 ;  /* 0x0000007802347220 */ /* 0x004fe20000410000 */
[----:B------:R-:W-:Y:S02]  /*d610*/  MOV R120, R152 ;  /* 0x0000009800787202 */ /* 0x000fe40000000f00 */
[----:B------:R-:W-:Y:S02]  /*d620*/  MOV R152, R154 ;  /* 0x0000009a00987202 */ /* 0x000fe40000000f00 */
[----:B------:R-:W-:Y:S02]  /*d630*/  MOV R154, R148 ;  /* 0x00000094009a7202 */ /* 0x000fe40000000f00 */
[C---:B---3--:R-:W-:Y:S03]  /*d640*/  HMMA.16816.F32 R52, R72.reuse, R60, R52 ;  /* 0x0000003c4834723c */ /* 0x048fe60000001834 */
[----:B------:R-:W-:Y:S01]  /*d650*/  MOV R148, R58 ;  /* 0x0000003a00947202 */ /* 0x000fe20000000f00 */
[----:B------:R-:W-:Y:S03]  /*d660*/  FMUL.FTZ R58, R0, R126 ;  /* 0x0000007e003a7220 */ /* 0x000fe60000410000 */
[----:B------:R-:W-:Y:S02]  /*d670*/  FFMA.FTZ R60, R162, c[0x0][0x2d0], -R3 ;  /* 0x0000b400a23c7a23 */ /* 0x000fe40000010803 */
[----:B------:R-:W-:Y:S02]  /*d680*/  FMUL.FTZ R61, R2, R129 ;  /* 0x00000081023d7220 */ /* 0x000fe40000410000 */
[C---:B------:R-:W-:Y:S01]  /*d690*/  HMMA.16816.F32 R56, R72.reuse, R62, R56 ;  /* 0x0000003e4838723c */ /* 0x040fe20000001838 */
[----:B------:R2:W3:Y:S02]  /*d6a0*/  MUFU.EX2 R116, R60 ;  /* 0x0000003c00747308 */ /* 0x0004e40000000800 */
[----:B-1----:R-:W-:Y:S04]  /*d6b0*/  FFMA.FTZ R70, R169, c[0x0][0x2d0], -R71 ;  /* 0x0000b400a9467a23 */ /* 0x002fe80000010847 */
[C---:B------:R-:W-:Y:S02]  /*d6c0*/  FMUL.FTZ R62, R0.reuse, R130 ;  /* 0x00000082003e7220 */ /* 0x040fe40000410000 */
[----:B------:R-:W-:Y:S02]  /*d6d0*/  FMUL.FTZ R63, R0, R131 ;  /* 0x00000083003f7220 */ /* 0x000fe40000410000 */
[----:B------:R1:W-:Y:S01]  /*d6e0*/  MUFU.EX2 R196, R70 ;  /* 0x0000004600c47308 */ /* 0x0003e20000000800 */
[----:B--2---:R-:W-:Y:S07]  /*d6f0*/  FMUL.FTZ R60, R2, R128 ;  /* 0x00000080023c7220 */ /* 0x004fee0000410000 */
[C---:B-----5:R-:W-:Y:S03]  /*d700*/  HMMA.16816.F32 R60, R72.reuse, R76, R60 ;  /* 0x0000004c483c723c */ /* 0x060fe6000000183c */
[--C-:B-1----:R-:W-:Y:S04]  /*d710*/  FFMA.FTZ R70, R188, c[0x0][0x2d0], -R3.reuse ;  /* 0x0000b400bc467a23 */ /* 0x102fe80000010803 */
[----:B------:R1:W-:Y:S01]  /*d720*/  MUFU.EX2 R127, R70 ;  /* 0x00000046007f7308 */ /* 0x0003e20000000800 */
[----:B------:R-:W-:Y:S01]  /*d730*/  HMMA.16816.F32 R64, R72, R78, R64 ;  /* 0x0000004e4840723c */ /* 0x000fe20000001840 */
[----:B------:R-:W2:Y:S06]  /*d740*/  LDSM.16.MT88.4 R76, [R221+0x4900] ;  /* 0x00490000dd4c783b */ /* 0x000eac0000004200 */
[----:B------:R-:W-:Y:S02]  /*d750*/  F2FP.PACK_AB R73, R118, R159 ;  /* 0x0000009f7649723e */ /* 0x000fe400000000ff */
[----:B---3--:R-:W-:Y:S03]  /*d760*/  F2FP.PACK_AB R75, R116, R117 ;  /* 0x00000075744b723e */ /* 0x008fe600000000ff */
[----:B------:R-:W-:Y:S02]  /*d770*/  F2FP.PACK_AB R72, R206, R212 ;  /* 0x000000d4ce48723e */ /* 0x000fe400000000ff */
[----:B------:R-:W-:Y:S07]  /*d780*/  F2FP.PACK_AB R74, R203, R204 ;  /* 0x000000cccb4a723e */ /* 0x000fee00000000ff */
[C---:B------:R-:W-:Y:S03]  /*d790*/  HMMA.16816.F32 R4, R72.reuse, R80, R4 ;  /* 0x000000504804723c */ /* 0x040fe60000001804 */
[--C-:B-1----:R-:W-:Y:S04]  /*d7a0*/  FFMA.FTZ R70, R189, c[0x0][0x2d0], -R3.reuse ;  /* 0x0000b400bd467a23 */ /* 0x102fe80000010803 */
[----:B------:R1:W3:Y:S01]  /*d7b0*/  MUFU.EX2 R126, R70 ;  /* 0x00000046007e7308 */ /* 0x0002e20000000800 */
[C---:B------:R-:W-:Y:S01]  /*d7c0*/  HMMA.16816.F32 R8, R72.reuse, R82, R8 ;  /* 0x000000524808723c */ /* 0x040fe20000001808 */
[----:B------:R-:W5:Y:S07]  /*d7d0*/  LDSM.16.MT88.4 R80, [R222+0x4900] ;  /* 0x00490000de50783b */ /* 0x000f6e0000004200 */
[C---:B------:R-:W-:Y:S08]  /*d7e0*/  HMMA.16816.F32 R12, R72.reuse, R84, R12 ;  /* 0x00000054480c723c */ /* 0x040ff0000000180c */
[C---:B------:R-:W-:Y:S01]  /*d7f0*/  HMMA.16816.F32 R16, R72.reuse, R86, R16 ;  /* 0x000000564810723c */ /* 0x040fe20000001810 */
[----:B------:R-:W3:Y:S03]  /*d800*/  LDSM.16.MT88.4 R84, [R225+0x4900] ;  /* 0x00490000e154783b */ /* 0x000ee60000004200 */
[--C-:B-1----:R-:W-:Y:S04]  /*d810*/  FFMA.FTZ R70, R171, c[0x0][0x2d0], -R3.reuse ;  /* 0x0000b400ab467a23 */ /* 0x102fe80000010803 */
[C---:B----4-:R-:W-:Y:S01]  /*d820*/  HMMA.16816.F32 R20, R72.reuse, R88, R20 ;  /* 0x000000584814723c */ /* 0x050fe20000001814 */
[----:B------:R1:W-:Y:S07]  /*d830*/  MUFU.EX2 R125, R70 ;  /* 0x00000046007d7308 */ /* 0x0003ee0000000800 */
[C---:B------:R-:W-:Y:S01]  /*d840*/  HMMA.16816.F32 R24, R72.reuse, R90, R24 ;  /* 0x0000005a4818723c */ /* 0x040fe20000001818 */
[----:B------:R-:W4:Y:S07]  /*d850*/  LDSM.16.MT88.4 R88, [R224+0x4900] ;  /* 0x00490000e058783b */ /* 0x000f2e0000004200 */
[C---:B------:R-:W-:Y:S08]  /*d860*/  HMMA.16816.F32 R28, R72.reuse, R92, R28 ;  /* 0x0000005c481c723c */ /* 0x040ff0000000181c */
[C---:B------:R-:W-:Y:S01]  /*d870*/  HMMA.16816.F32 R32, R72.reuse, R94, R32 ;  /* 0x0000005e4820723c */ /* 0x040fe20000001820 */
[----:B------:R-:W-:Y:S03]  /*d880*/  LDSM.16.MT88.4 R92, [R222+0x5100] ;  /* 0x00510000de5c783b */ /* 0x000fe60000004200 */
[----:B-1----:R-:W-:Y:S04]  /*d890*/  FFMA.FTZ R70, R190, c[0x0][0x2d0], -R3 ;  /* 0x0000b400be467a23 */ /* 0x002fe80000010803 */
[C---:B--2---:R-:W-:Y:S01]  /*d8a0*/  HMMA.16816.F32 R36, R72.reuse, R76, R36 ;  /* 0x0000004c4824723c */ /* 0x044fe20000001824 */
[----:B------:R1:W2:Y:S07]  /*d8b0*/  MUFU.EX2 R124, R70 ;  /* 0x00000046007c7308 */ /* 0x0002ae0000000800 */
[C---:B------:R-:W-:Y:S01]  /*d8c0*/  HMMA.16816.F32 R40, R72.reuse, R78, R40 ;  /* 0x0000004e4828723c */ /* 0x040fe20000001828 */
[----:B------:R-:W2:Y:S07]  /*d8d0*/  LDSM.16.MT88.4 R76, [R221+0x1100] ;  /* 0x00110000dd4c783b */ /* 0x000eae0000004200 */
[C---:B-----5:R-:W-:Y:S08]  /*d8e0*/  HMMA.16816.F32 R44, R72.reuse, R80, R44 ;  /* 0x00000050482c723c */ /* 0x060ff0000000182c */
[C---:B------:R-:W-:Y:S01]  /*d8f0*/  HMMA.16816.F32 R48, R72.reuse, R82, R48 ;  /* 0x000000524830723c */ /* 0x040fe20000001830 */
[----:B------:R-:W5:Y:S03]  /*d900*/  LDSM.16.MT88.4 R80, [R222+0x1100] ;  /* 0x00110000de50783b */ /* 0x000f660000004200 */
[--C-:B-1----:R-:W-:Y:S04]  /*d910*/  FFMA.FTZ R70, R191, c[0x0][0x2d0], -R71.reuse ;  /* 0x0000b400bf467a23 */ /* 0x102fe80000010847 */
[C---:B---3--:R-:W-:Y:S01]  /*d920*/  HMMA.16816.F32 R52, R72.reuse, R84, R52 ;  /* 0x000000544834723c */ /* 0x048fe20000001834 */
[----:B------:R1:W-:Y:S07]  /*d930*/  MUFU.EX2 R191, R70 ;  /* 0x0000004600bf7308 */ /* 0x0003ee0000000800 */
[C---:B------:R-:W-:Y:S01]  /*d940*/  HMMA.16816.F32 R56, R72.reuse, R86, R56 ;  /* 0x000000564838723c */ /* 0x040fe20000001838 */
[----:B------:R-:W3:Y:S07]  /*d950*/  LDSM.16.MT88.4 R84, [R225+0x1100] ;  /* 0x00110000e154783b */ /* 0x000eee0000004200 */
[C---:B----4-:R-:W-:Y:S08]  /*d960*/  HMMA.16816.F32 R60, R72.reuse, R88, R60 ;  /* 0x00000058483c723c */ /* 0x050ff0000000183c */
[----:B------:R-:W-:Y:S01]  /*d970*/  HMMA.16816.F32 R64, R72, R90, R64 ;  /* 0x0000005a4840723c */ /* 0x000fe20000001840 */
[----:B------:R-:W4:Y:S03]  /*d980*/  LDSM.16.MT88.4 R88, [R224+0x1100] ;  /* 0x00110000e058783b */ /* 0x000f260000004200 */
[--C-:B-1----:R-:W-:Y:S03]  /*d990*/  FFMA.FTZ R70, R200, c[0x0][0x2d0], -R71.reuse ;  /* 0x0000b400c8467a23 */ /* 0x102fe60000010847 */
[----:B------:R-:W-:Y:S01]  /*d9a0*/  F2FP.PACK_AB R73, R126, R127 ;  /* 0x0000007f7e49723e */ /* 0x000fe200000000ff */
[----:B------:R1:W1:Y:S01]  /*d9b0*/  MUFU.EX2 R189, R70 ;  /* 0x0000004600bd7308 */ /* 0x0002620000000800 */
[----:B--2---:R-:W-:Y:S03]  /*d9c0*/  F2FP.PACK_AB R75, R124, R125 ;  /* 0x0000007d7c4b723e */ /* 0x004fe600000000ff */
[----:B------:R-:W-:Y:S02]  /*d9d0*/  F2FP.PACK_AB R72, R198, R199 ;  /* 0x000000c7c648723e */ /* 0x000fe400000000ff */
[----:B------:R-:W-:Y:S07]  /*d9e0*/  F2FP.PACK_AB R74, R196, R197 ;  /* 0x000000c5c44a723e */ /* 0x000fee00000000ff */
        /* <DEDUP_REMOVED lines=8> */
[C---:B---3--:R-:W-:Y:S08]  /*da70*/  HMMA.16816.F32 R20, R72.reuse, R84, R20 ;  /* 0x000000544814723c */ /* 0x048ff00000001814 */
[C---:B------:R-:W-:Y:S01]  /*da80*/  HMMA.16816.F32 R24, R72.reuse, R86, R24 ;  /* 0x000000564818723c */ /* 0x040fe20000001818 */
[----:B------:R-:W3:Y:S03]  /*da90*/  LDSM.16.MT88.4 R84, [R225+0x1900] ;  /* 0x00190000e154783b */ /* 0x000ee60000004200 */
[----:B-1----:R-:W-:Y:S04]  /*daa0*/  FFMA.FTZ R70, R202, c[0x0][0x2d0], -R71 ;  /* 0x0000b400ca467a23 */ /* 0x002fe80000010847 */
[C---:B----4-:R-:W-:Y:S01]  /*dab0*/  HMMA.16816.F32 R28, R72.reuse, R88, R28 ;  /* 0x00000058481c723c */ /* 0x050fe2000000181c */
[----:B------:R1:W4:Y:S07]  /*dac0*/  MUFU.EX2 R188, R70 ;  /* 0x0000004600bc7308 */ /* 0x00032e0000000800 */
[C---:B------:R-:W-:Y:S01]  /*dad0*/  HMMA.16816.F32 R32, R72.reuse, R90, R32 ;  /* 0x0000005a4820723c */ /* 0x040fe20000001820 */
[----:B------:R-:W-:Y:S07]  /*dae0*/  LDSM.16.MT88.4 R88, [R222+0x5900] ;  /* 0x00590000de58783b */ /* 0x000fee0000004200 */
[C---:B--2---:R-:W-:Y:S08]  /*daf0*/  HMMA.16816.F32 R36, R72.reuse, R76, R36 ;  /* 0x0000004c4824723c */ /* 0x044ff00000001824 */
[C---:B------:R-:W-:Y:S01]  /*db00*/  HMMA.16816.F32 R40, R72.reuse, R78, R40 ;  /* 0x0000004e4828723c */ /* 0x040fe20000001828 */
[----:B------:R-:W2:Y:S03]  /*db10*/  LDSM.16.MT88.4 R76, [R224+0x1900] ;  /* 0x00190000e04c783b */ /* 0x000ea60000004200 */
[--C-:B-1----:R-:W-:Y:S04]  /*db20*/  FFMA.FTZ R70, R205, c[0x0][0x2d0], -R3.reuse ;  /* 0x0000b400cd467a23 */ /* 0x102fe80000010803 */
[C---:B------:R-:W-:Y:S01]  /*db30*/  HMMA.16816.F32 R44, R72.reuse, R92, R44 ;  /* 0x0000005c482c723c */ /* 0x040fe2000000182c */
[----:B------:R1:W-:Y:S07]  /*db40*/  MUFU.EX2 R158, R70 ;  /* 0x00000046009e7308 */ /* 0x0003ee0000000800 */
[C---:B------:R-:W-:Y:S01]  /*db50*/  HMMA.16816.F32 R48, R72.reuse, R94, R48 ;  /* 0x0000005e4830723c */ /* 0x040fe20000001830 */
[----:B------:R-:W-:Y:S07]  /*db60*/  LDSM.16.MT88.4 R92, [R222+0x6100] ;  /* 0x00610000de5c783b */ /* 0x000fee0000004200 */
[C---:B------:R-:W-:Y:S08]  /*db70*/  HMMA.16816.F32 R52, R72.reuse, R96, R52 ;  /* 0x000000604834723c */ /* 0x040ff00000001834 */
[C---:B------:R-:W-:Y:S01]  /*db80*/  HMMA.16816.F32 R56, R72.reuse, R98, R56 ;  /* 0x000000624838723c */ /* 0x040fe20000001838 */
[----:B------:R-:W-:Y:S03]  /*db90*/  LDSM.16.MT88.4 R96, [R225+0x6100] ;  /* 0x00610000e160783b */ /* 0x000fe60000004200 */
[--C-:B-1----:R-:W-:Y:S04]  /*dba0*/  FFMA.FTZ R70, R213, c[0x0][0x2d0], -R3.reuse ;  /* 0x0000b400d5467a23 */ /* 0x102fe80000010803 */
[C---:B------:R-:W-:Y:S01]  /*dbb0*/  HMMA.16816.F32 R60, R72.reuse, R100, R60 ;  /* 0x00000064483c723c */ /* 0x040fe2000000183c */
[----:B------:R1:W1:Y:S07]  /*dbc0*/  MUFU.EX2 R157, R70 ;  /* 0x00000046009d7308 */ /* 0x00026e0000000800 */
[----:B------:R-:W-:Y:S01]  /*dbd0*/  HMMA.16816.F32 R64, R72, R102, R64 ;  /* 0x000000664840723c */ /* 0x000fe20000001840 */
[----:B------:R-:W-:Y:S06]  /*dbe0*/  LDSM.16.MT88.4 R100, [R222+0x2900] ;  /* 0x00290000de64783b */ /* 0x000fec0000004200 */
[----:B------:R-:W-:Y:S02]  /*dbf0*/  F2FP.PACK_AB R72, R189, R191 ;  /* 0x000000bfbd48723e */ /* 0x000fe400000000ff */
[----:B----4-:R-:W-:Y:S03]  /*dc00*/  F2FP.PACK_AB R74, R188, R190 ;  /* 0x000000bebc4a723e */ /* 0x010fe600000000ff */
[--C-:B-1----:R-:W-:Y:S01]  /*dc10*/  FFMA.FTZ R70, R207, c[0x0][0x2d0], -R3.reuse ;  /* 0x0000b400cf467a23 */ /* 0x102fe20000010803 */
[----:B------:R-:W-:Y:S03]  /*dc20*/  F2FP.PACK_AB R73, R157, R158 ;  /* 0x0000009e9d49723e */ /* 0x000fe600000000ff */
[----:B------:R1:W-:Y:S02]  /*dc30*/  MUFU.EX2 R115, R70 ;  /* 0x0000004600737308 */ /* 0x0003e40000000800 */
[----:B-1----:R-:W-:Y:S08]  /*dc40*/  FFMA.FTZ R70, R214, c[0x0][0x2d0], -R3 ;  /* 0x0000b400d6467a23 */ /* 0x002ff00000010803 */
        /* <DEDUP_REMOVED lines=12> */
[C---:B---3--:R-:W-:Y:S08]  /*dd10*/  HMMA.16816.F32 R20, R72.reuse, R84, R20 ;  /* 0x000000544814723c */ /* 0x048ff00000001814 */
[C---:B------:R-:W-:Y:S01]  /*dd20*/  HMMA.16816.F32 R24, R72.reuse, R86, R24 ;  /* 0x000000564818723c */ /* 0x040fe20000001818 */
[----:B------:R-:W3:Y:S07]  /*dd30*/  LDSM.16.MT88.4 R84, [R225+0x5900] ;  /* 0x00590000e154783b */ /* 0x000eee0000004200 */
[C---:B--2---:R-:W-:Y:S04]  /*dd40*/  HMMA.16816.F32 R28, R72.reuse, R76, R28 ;  /* 0x0000004c481c723c */ /* 0x044fe8000000181c */
[--C-:B-1----:R-:W-:Y:S04]  /*dd50*/  FFMA.FTZ R70, R244, c[0x0][0x2d0], -R71.reuse ;  /* 0x0000b400f4467a23 */ /* 0x102fe80000010847 */
[C---:B------:R-:W-:Y:S01]  /*dd60*/  HMMA.16816.F32 R32, R72.reuse, R78, R32 ;  /* 0x0000004e4820723c */ /* 0x040fe20000001820 */
[----:B------:R1:W-:Y:S01]  /*dd70*/  MUFU.EX2 R169, R70 ;  /* 0x0000004600a97308 */ /* 0x0003e20000000800 */
[----:B------:R-:W2:Y:S06]  /*dd80*/  LDSM.16.MT88.4 R76, [R224+0x5900] ;  /* 0x00590000e04c783b */ /* 0x000eac0000004200 */
[C---:B----4-:R-:W-:Y:S08]  /*dd90*/  HMMA.16816.F32 R36, R72.reuse, R80, R36 ;  /* 0x000000504824723c */ /* 0x050ff00000001824 */
[C---:B------:R-:W-:Y:S01]  /*dda0*/  HMMA.16816.F32 R40, R72.reuse, R82, R40 ;  /* 0x000000524828723c */ /* 0x040fe20000001828 */
[----:B------:R-:W4:Y:S07]  /*ddb0*/  LDSM.16.MT88.4 R80, [R221+0x2100] ;  /* 0x00210000dd50783b */ /* 0x000f2e0000004200 */
[C---:B------:R-:W-:Y:S04]  /*ddc0*/  HMMA.16816.F32 R44, R72.reuse, R88, R44 ;  /* 0x00000058482c723c */ /* 0x040fe8000000182c */
[----:B-1----:R-:W-:Y:S04]  /*ddd0*/  FFMA.FTZ R70, R246, c[0x0][0x2d0], -R71 ;  /* 0x0000b400f6467a23 */ /* 0x002fe80000010847 */
[C---:B------:R-:W-:Y:S01]  /*dde0*/  HMMA.16816.F32 R48, R72.reuse, R90, R48 ;  /* 0x0000005a4830723c */ /* 0x040fe20000001830 */
[----:B------:R1:W1:Y:S01]  /*ddf0*/  MUFU.EX2 R168, R70 ;  /* 0x0000004600a87308 */ /* 0x0002620000000800 */
[----:B------:R-:W4:Y:S06]  /*de00*/  LDSM.16.MT88.4 R88, [R222+0x2100] ;  /* 0x00210000de58783b */ /* 0x000f2c0000004200 */
[C---:B---3--:R-:W-:Y:S08]  /*de10*/  HMMA.16816.F32 R52, R72.reuse, R84, R52 ;  /* 0x000000544834723c */ /* 0x048ff00000001834 */
[C---:B------:R-:W-:Y:S01]  /*de20*/  HMMA.16816.F32 R56, R72.reuse, R86, R56 ;  /* 0x000000564838723c */ /* 0x040fe20000001838 */
[----:B------:R-:W3:Y:S07]  /*de30*/  LDSM.16.MT88.4 R84, [R225+0x2100] ;  /* 0x00210000e154783b */ /* 0x000eee0000004200 */
        /* <DEDUP_REMOVED lines=17> */
[C---:B----4-:R-:W-:Y:S08]  /*df50*/  HMMA.16816.F32 R4, R72.reuse, R80, R4 ;  /* 0x000000504804723c */ /* 0x050ff00000001804 */
[C---:B------:R-:W-:Y:S01]  /*df60*/  HMMA.16816.F32 R8, R72.reuse, R82, R8 ;  /* 0x000000524808723c */ /* 0x040fe20000001808 */
[----:B------:R-:W4:Y:S07]  /*df70*/  LDSM.16.MT88.4 R80, [R221+0x6100] ;  /* 0x00610000dd50783b */ /* 0x000f2e0000004200 */
[C---:B------:R-:W-:Y:S04]  /*df80*/  HMMA.16816.F32 R12, R72.reuse, R88, R12 ;  /* 0x00000058480c723c */ /* 0x040fe8000000180c */
[--C-:B-1----:R-:W-:Y:S04]  /*df90*/  FFMA.FTZ R70, R252, c[0x0][0x2d0], -R71.reuse ;  /* 0x0000b400fc467a23 */ /* 0x102fe80000010847 */
[C---:B------:R-:W-:Y:S01]  /*dfa0*/  HMMA.16816.F32 R16, R72.reuse, R90, R16 ;  /* 0x0000005a4810723c */ /* 0x040fe20000001810 */
[----:B------:R1:W5:Y:S01]  /*dfb0*/  MUFU.EX2 R162, R70 ;  /* 0x0000004600a27308 */ /* 0x0003620000000800 */
[----:B------:R-:W5:Y:S06]  /*dfc0*/  LDSM.16.MT88.4 R88, [R224+0x6100] ;  /* 0x00610000e058783b */ /* 0x000f6c0000004200 */
        /* <DEDUP_REMOVED lines=37> */
[C---:B---3--:R-:W-:Y:S08]  /*e220*/  HMMA.16816.F32 R4, R72.reuse, R84, R4 ;  /* 0x000000544804723c */ /* 0x048ff00000001804 */
[C---:B------:R-:W-:Y:S01]  /*e230*/  HMMA.16816.F32 R8, R72.reuse, R86, R8 ;  /* 0x000000564808723c */ /* 0x040fe20000001808 */
[----:B------:R-:W3:Y:S07]  /*e240*/  LDSM.16.MT88.4 R84, [R221+0x6900] ;  /* 0x00690000dd54783b */ /* 0x000eee0000004200 */
[C---:B------:R-:W-:Y:S04]  /*e250*/  HMMA.16816.F32 R12, R72.reuse, R100, R12 ;  /* 0x00000064480c723c */ /* 0x040fe8000000180c */
[--C-:B-1----:R-:W-:Y:S01]  /*e260*/  FFMA.FTZ R70, R152, c[0x0][0x2d0], -R71.reuse ;  /* 0x0000b40098467a23 */ /* 0x102fe20000010847 */
[----:B------:R-:W-:Y:S03]  /*e270*/  MOV R152, R155 ;  /* 0x0000009b00987202 */ /* 0x000fe60000000f00 */
[C---:B------:R-:W-:Y:S01]  /*e280*/  HMMA.16816.F32 R16, R72.reuse, R102, R16 ;  /* 0x000000664810723c */ /* 0x040fe20000001810 */
[----:B------:R1:W5:Y:S01]  /*e290*/  MUFU.EX2 R155, R70 ;  /* 0x00000046009b7308 */ /* 0x0003620000000800 */
[----:B------:R-:W-:Y:S06]  /*e2a0*/  LDSM.16.MT88.4 R100, [R224+0x7100] ;  /* 0x00710000e064783b */ /* 0x000fec0000004200 */
[C---:B--2---:R-:W-:Y:S08]  /*e2b0*/  HMMA.16816.F32 R20, R72.reuse, R76, R20 ;  /* 0x0000004c4814723c */ /* 0x044ff00000001814 */
[C---:B------:R-:W-:Y:S01]  /*e2c0*/  HMMA.16816.F32 R24, R72.reuse, R78, R24 ;  /* 0x0000004e4818723c */ /* 0x040fe20000001818 */
[----:B------:R-:W2:Y:S07]  /*e2d0*/  LDSM.16.MT88.4 R76, [R225+0x6900] ;  /* 0x00690000e14c783b */ /* 0x000eae0000004200 */
[C---:B----4-:R-:W-:Y:S04]  /*e2e0*/  HMMA.16816.F32 R28, R72.reuse, R80, R28 ;  /* 0x00000050481c723c */ /* 0x050fe8000000181c */
[--C-:B-1----:R-:W-:Y:S04]  /*e2f0*/  FFMA.FTZ R70, R154, c[0x0][0x2d0], -R71.reuse ;  /* 0x0000b4009a467a23 */ /* 0x102fe80000010847 */
[C---:B------:R-:W-:Y:S01]  /*e300*/  HMMA.16816.F32 R32, R72.reuse, R82, R32 ;  /* 0x000000524820723c */ /* 0x040fe20000001820 */
[----:B------:R1:W-:Y:S01]  /*e310*/  MUFU.EX2 R154, R70 ;  /* 0x00000046009a7308 */ /* 0x0003e20000000800 */
[----:B------:R-:W4:Y:S06]  /*e320*/  LDSM.16.MT88.4 R80, [R224+0x6900] ;  /* 0x00690000e050783b */ /* 0x000f2c0000004200 */
        /* <DEDUP_REMOVED lines=11> */
[C---:B----4-:R-:W-:Y:S04]  /*e3e0*/  HMMA.16816.F32 R60, R72.reuse, R80, R60 ;  /* 0x00000050483c723c */ /* 0x050fe8000000183c */
[--C-:B-1----:R-:W-:Y:S01]  /*e3f0*/  FFMA.FTZ R70, R110, c[0x0][0x2d0], -R3.reuse ;  /* 0x0000b4006e467a23 */ /* 0x102fe20000010803 */
[----:B------:R-:W-:Y:S03]  /*e400*/  MOV R110, R139 ;  /* 0x0000008b006e7202 */ /* 0x000fe60000000f00 */
[----:B------:R-:W-:Y:S01]  /*e410*/  HMMA.16816.F32 R64, R72, R82, R64 ;  /* 0x000000524840723c */ /* 0x000fe20000001840 */
[----:B------:R1:W-:Y:S01]  /*e420*/  MUFU.EX2 R129, R70 ;  /* 0x0000004600817308 */ /* 0x0003e20000000800 */
[----:B------:R-:W4:Y:S05]  /*e430*/  LDSM.16.MT88.4 R80, [R225+0x3100] ;  /* 0x00310000e150783b */ /* 0x000f2a0000004200 */
[----:B-----5:R-:W-:Y:S02]  /*e440*/  F2FP.PACK_AB R72, R155, R156 ;  /* 0x0000009c9b48723e */ /* 0x020fe400000000ff */
[----:B------:R-:W-:Y:S03]  /*e450*/  F2FP.PACK_AB R74, R153, R154 ;  /* 0x0000009a994a723e */ /* 0x000fe600000000ff */
[--C-:B-1----:R-:W-:Y:S02]  /*e460*/  FFMA.FTZ R70, R109, c[0x0][0x2d0], -R3.reuse ;  /* 0x0000b4006d467a23 */ /* 0x102fe40000010803 */
[----:B------:R-:W5:Y:S02]  /*e470*/  LDL.LU R109, [R1+0x18] ;  /* 0x00001800016d7983 */ /* 0x000f640000300800 */
[----:B------:R1:W1:Y:S02]  /*e480*/  MUFU.EX2 R128, R70 ;  /* 0x0000004600807308 */ /* 0x0002640000000800 */
[--C-:B-1----:R-:W-:Y:S01]  /*e490*/  FFMA.FTZ R70, R148, c[0x0][0x2d0], -R3.reuse ;  /* 0x0000b40094467a23 */ /* 0x102fe20000010803 */
[----:B------:R-:W-:Y:S07]  /*e4a0*/  F2FP.PACK_AB R73, R128, R129 ;  /* 0x000000818049723e */ /* 0x000fee00000000ff */
[----:B------:R1:W-:Y:S02]  /*e4b0*/  MUFU.EX2 R148, R70 ;  /* 0x0000004600947308 */ /* 0x0003e40000000800 */
[----:B-1----:R-:W-:Y:S02]  /*e4c0*/  FFMA.FTZ R70, R108, c[0x0][0x2d0], -R3 ;  /* 0x0000b4006c467a23 */ /* 0x002fe40000010803 */
        /* <DEDUP_REMOVED lines=8> */
[C---:B--2---:R-:W-:Y:S04]  /*e550*/  HMMA.16816.F32 R12, R72.reuse, R76, R12 ;  /* 0x0000004c480c723c */ /* 0x044fe8000000180c */
[--C-:B-1----:R-:W-:Y:S04]  /*e560*/  FFMA.FTZ R70, R151, c[0x0][0x2d0], -R71.reuse ;  /* 0x0000b40097467a23 */ /* 0x102fe80000010847 */
[C---:B------:R-:W-:Y:S01]  /*e570*/  HMMA.16816.F32 R16, R72.reuse, R78, R16 ;  /* 0x0000004e4810723c */ /* 0x040fe20000001810 */
[----:B------:R1:W2:Y:S01]  /*e580*/  MUFU.EX2 R151, R70 ;  /* 0x0000004600977308 */ /* 0x0002a20000000800 */
[----:B------:R-:W3:Y:S06]  /*e590*/  LDSM.16.MT88.4 R76, [R221+0x3900] ;  /* 0x00390000dd4c783b */ /* 0x000eec0000004200 */
[C---:B----4-:R-:W-:Y:S08]  /*e5a0*/  HMMA.16816.F32 R20, R72.reuse, R80, R20 ;  /* 0x000000504814723c */ /* 0x050ff00000001814 */
[C---:B------:R-:W-:Y:S08]  /*e5b0*/  HMMA.16816.F32 R24, R72.reuse, R82, R24 ;  /* 0x000000524818723c */ /* 0x040ff00000001818 */
[C---:B------:R-:W-:Y:S04]  /*e5c0*/  HMMA.16816.F32 R28, R72.reuse, R88, R28 ;  /* 0x00000058481c723c */ /* 0x040fe8000000181c */
[--C-:B-1----:R-:W-:Y:S01]  /*e5d0*/  FFMA.FTZ R70, R150, c[0x0][0x2d0], -R71.reuse ;  /* 0x0000b40096467a23 */ /* 0x102fe20000010847 */
[----:B--2---:R-:W-:Y:S03]  /*e5e0*/  F2FP.PACK_AB R132, R151, R152 ;  /* 0x000000989784723e */ /* 0x004fe600000000ff */
        /* <DEDUP_REMOVED lines=13> */
[----:B--2---:R-:W-:Y:S03]  /*e6c0*/  F2FP.PACK_AB R134, R149, R150 ;  /* 0x000000969586723e */ /* 0x004fe600000000ff */
[----:B------:R-:W-:Y:S01]  /*e6d0*/  HMMA.16816.F32 R64, R72, R102, R64 ;  /* 0x000000664840723c */ /* 0x000fe20000001840 */
[----:B------:R1:W-:Y:S01]  /*e6e0*/  MUFU.EX2 R138, R70 ;  /* 0x00000046008a7308 */ /* 0x0003e20000000800 */
[----:B------:R-:W2:Y:S02]  /*e6f0*/  LDSM.16.MT88.4 R100, [R224+0x3900] ;  /* 0x00390000e064783b */ /* 0x000ea40000004200 */
[--C-:B-1----:R-:W-:Y:S02]  /*e700*/  FFMA.FTZ R70, R110, c[0x0][0x2d0], -R3.reuse ;  /* 0x0000b4006e467a23 */ /* 0x102fe40000010803 */
[----:B------:R-:W-:Y:S05]  /*e710*/  FFMA.FTZ R3, R137, c[0x0][0x2d0], -R3 ;  /* 0x0000b40089037a23 */ /* 0x000fea0000010803 */
[----:B------:R-:W1:Y:S10]  /*e720*/  MUFU.EX2 R71, R70 ;  /* 0x0000004600477308 */ /* 0x000e740000000800 */
[----:B------:R-:W4:Y:S01]  /*e730*/  MUFU.EX2 R70, R3 ;  /* 0x0000000300467308 */ /* 0x000f220000000800 */
[----:B-1----:R-:W-:Y:S02]  /*e740*/  F2FP.PACK_AB R133, R71, R138 ;  /* 0x0000008a4785723e */ /* 0x002fe400000000ff */
[----:B----4-:R-:W-:Y:S07]  /*e750*/  F2FP.PACK_AB R135, R70, R136 ;  /* 0x000000884687723e */ /* 0x010fee00000000ff */
[C---:B------:R-:W-:Y:S01]  /*e760*/  HMMA.16816.F32 R72, R132.reuse, R76, R4 ;  /* 0x0000004c8448723c */ /* 0x040fe20000001804 */
[----:B------:R-:W-:Y:S07]  /*e770*/  LDSM.16.MT88.4 R4, [R224+0x7900] ;  /* 0x00790000e004783b */ /* 0x000fee0000004200 */
[C---:B------:R-:W-:Y:S08]  /*e780*/  HMMA.16816.F32 R76, R132.reuse, R78, R8 ;  /* 0x0000004e844c723c */ /* 0x040ff00000001808 */
[C---:B------:R-:W-:Y:S04]  /*e790*/  HMMA.16816.F32 R80, R132.reuse, R104, R12 ;  /* 0x000000688450723c */ /* 0x040fe8000000180c */
[----:B-----5:R-:W-:Y:S04]  /*e7a0*/  FFMA.FTZ R2, R2, R109, R218 ;  /* 0x0000006d02027223 */ /* 0x020fe800000100da */
[----:B------:R-:W-:Y:S01]  /*e7b0*/  FADD.FTZ R2, R217, R2 ;  /* 0x00000002d9027221 */ /* 0x000fe20000010000 */
[C---:B------:R-:W-:Y:S03]  /*e7c0*/  HMMA.16816.F32 R84, R132.reuse, R106, R16 ;  /* 0x0000006a8454723c */ /* 0x040fe60000001810 */
[----:B------:R-:W-:Y:S04]  /*e7d0*/  FADD.FTZ R2, R216, R2 ;  /* 0x00000002d8027221 */ /* 0x000fe80000010000 */
[----:B------:R-:W-:Y:S01]  /*e7e0*/  FADD.FTZ R2, R215, R2 ;  /* 0x00000002d7027221 */ /* 0x000fe20000010000 */
[C---:B---3--:R-:W-:Y:S04]  /*e7f0*/  HMMA.16816.F32 R88, R132.reuse, R92, R20 ;  /* 0x0000005c8458723c */ /* 0x048fe80000001814 */
[----:B------:R-:W-:Y:S04]  /*e800*/  FADD.FTZ R2, R212, R2 ;  /* 0x00000002d4027221 */ /* 0x000fe80000010000 */
[----:B------:R-:W-:Y:S01]  /*e810*/  FADD.FTZ R2, R206, R2 ;  /* 0x00000002ce027221 */ /* 0x000fe20000010000 */
[C---:B------:R-:W-:Y:S03]  /*e820*/  HMMA.16816.F32 R92, R132.reuse, R94, R24 ;  /* 0x0000005e845c723c */ /* 0x040fe60000001818 */
[----:B------:R-:W-:Y:S04]  /*e830*/  FADD.FTZ R2, R204, R2 ;  /* 0x00000002cc027221 */ /* 0x000fe80000010000 */
[----:B------:R-:W-:Y:S01]  /*e840*/  FADD.FTZ R2, R203, R2 ;  /* 0x00000002cb027221 */ /* 0x000fe20000010000 */
[C---:B--2---:R-:W-:Y:S04]  /*e850*/  HMMA.16816.F32 R96, R132.reuse, R100, R28 ;  /* 0x000000648460723c */ /* 0x044fe8000000181c */
[----:B------:R-:W-:Y:S04]  /*e860*/  FADD.FTZ R2, R199, R2 ;  /* 0x00000002c7027221 */ /* 0x000fe80000010000 */
[----:B------:R-:W-:Y:S01]  /*e870*/  FADD.FTZ R2, R198, R2 ;  /* 0x00000002c6027221 */ /* 0x000fe20000010000 */
[C---:B------:R-:W-:Y:S03]  /*e880*/  HMMA.16816.F32 R100, R132.reuse, R102, R32 ;  /* 0x000000668464723c */ /* 0x040fe60000001820 */
[----:B------:R-:W-:Y:S04]  /*e890*/  FADD.FTZ R2, R197, R2 ;  /* 0x00000002c5027221 */ /* 0x000fe80000010000 */
[----:B------:R-:W-:Y:S05]  /*e8a0*/  FADD.FTZ R2, R196, R2 ;  /* 0x00000002c4027221 */ /* 0x000fea0000010000 */
[----:B------:R-:W-:Y:S04]  /*e8b0*/  FADD.FTZ R2, R191, R2 ;  /* 0x00000002bf027221 */ /* 0x000fe80000010000 */
[----:B------:R-:W-:Y:S02]  /*e8c0*/  FADD.FTZ R2, R189, R2 ;  /* 0x00000002bd027221 */ /* 0x000fe40000010000 */
[----:B------:R-:W-:Y:S02]  /*e8d0*/  FFMA.FTZ R0, R0, R108, R167 ;  /* 0x0000006c00007223 */ /* 0x000fe400000100a7 */
[----:B------:R-:W-:Y:S01]  /*e8e0*/  FADD.FTZ R2, R190, R2 ;  /* 0x00000002be027221 */ /* 0x000fe20000010000 */
[----:B------:R-:W1:Y:S01]  /*e8f0*/  LDSM.16.MT88.4 R108, [R221+0x7900] ;  /* 0x00790000dd6c783b */ /* 0x000e620000004200 */
        /* <DEDUP_REMOVED lines=13> */
[----:B------:R-:W-:Y:S01]  /*e9d0*/  FADD.FTZ R2, R162, R2 ;  /* 0x00000002a2027221 */ /* 0x000fe20000010000 */
[----:B------:R-:W2:Y:S01]  /*e9e0*/  LDSM.16.MT88.4 R116, [R222+0x7900] ;  /* 0x00790000de74783b */ /* 0x000ea20000004200 */
[----:B------:R-:W-:Y:S02]  /*e9f0*/  FADD.FTZ R0, R127, R0 ;  /* 0x000000007f007221 */ /* 0x000fe40000010000 */
[----:B------:R-:W-:Y:S02]  /*ea00*/  FADD.FTZ R2, R161, R2 ;  /* 0x00000002a1027221 */ /* 0x000fe40000010000 */
[----:B------:R-:W-:Y:S02]  /*ea10*/  FADD.FTZ R0, R126, R0 ;  /* 0x000000007e007221 */ /* 0x000fe40000010000 */
[----:B------:R-:W-:Y:S02]  /*ea20*/  FADD.FTZ R2, R160, R2 ;  /* 0x00000002a0027221 */ /* 0x000fe40000010000 */
[----:B------:R-:W-:Y:S02]  /*ea30*/  FADD.FTZ R0, R125, R0 ;  /* 0x000000007d007221 */ /* 0x000fe40000010000 */
[----:B------:R-:W-:Y:S01]  /*ea40*/  FADD.FTZ R2, R156, R2 ;  /* 0x000000029c027221 */ /* 0x000fe20000010000 */
[C---:B-1----:R-:W-:Y:S03]  /*ea50*/  HMMA.16816.F32 R104, R132.reuse, R108, R36 ;  /* 0x0000006c8468723c */ /* 0x042fe60000001824 */
[----:B------:R-:W-:Y:S02]  /*ea60*/  FADD.FTZ R0, R124, R0 ;  /* 0x000000007c007221 */ /* 0x000fe40000010000 */
[----:B------:R-:W1:Y:S01]  /*ea70*/  LDSM.16.MT88.4 R124, [R225+0x7900] ;  /* 0x00790000e17c783b */ /* 0x000e620000004200 */
[----:B------:R-:W-:Y:S02]  /*ea80*/  FADD.FTZ R2, R155, R2 ;  /* 0x000000029b027221 */ /* 0x000fe40000010000 */
[C---:B------:R-:W-:Y:S04]  /*ea90*/  HMMA.16816.F32 R108, R132.reuse, R110, R40 ;  /* 0x0000006e846c723c */ /* 0x040fe80000001828 */
[----:B------:R-:W-:Y:S02]  /*eaa0*/  FADD.FTZ R0, R158, R0 ;  /* 0x000000009e007221 */ /* 0x000fe40000010000 */
[----:B------:R-:W-:Y:S02]  /*eab0*/  FADD.FTZ R2, R154, R2 ;  /* 0x000000029a027221 */ /* 0x000fe40000010000 */
[----:B------:R-:W-:Y:S04]  /*eac0*/  FADD.FTZ R0, R157, R0 ;  /* 0x000000009d007221 */ /* 0x000fe80000010000 */
[----:B------:R-:W-:Y:S02]  /*ead0*/  FADD.FTZ R0, R115, R0 ;  /* 0x0000000073007221 */ /* 0x000fe40000010000 */
[----:B------:R-:W-:Y:S02]  /*eae0*/  FADD.FTZ R2, R153, R2 ;  /* 0x0000000299027221 */ /* 0x000fe40000010000 */
        /* <DEDUP_REMOVED lines=32> */
.L_x_504:
        /* <DEDUP_REMOVED lines=93> */
.L_x_500:
[----:B------:R-:W-:Y:S05]  /*f2c0*/  @P2 BRA `(.L_x_506) ;  /* 0x000012b000002947 */ /* 0x000fea0003800000 */
[----:B------:R-:W2:Y:S01]  /*f2d0*/  LDL R34, [R1+0x50] ;  /* 0x0000500001227983 */ /* 0x000ea20000100800 */
[----:B------:R-:W-:Y:S02]  /*f2e0*/  F2FP.PACK_AB R27, R27, R72 ;  /* 0x000000481b1b723e */ /* 0x000fe400000000ff */
[----:B------:R-:W-:Y:S01]  /*f2f0*/  F2FP.PACK_AB R75, R75, R74 ;  /* 0x0000004a4b4b723e */ /* 0x000fe200000000ff */
[----:B------:R-:W1:Y:S01]  /*f300*/  S2R R32, SR_TID.X ;  /* 0x0000000000207919 */ /* 0x000e620000002100 */
        /* <DEDUP_REMOVED lines=12> */
[----:B-1----:R-:W-:Y:S02]  /*f3d0*/  SHF.R.S32.HI R33, RZ, 0x1f, R32 ;  /* 0x0000001fff217819 */ /* 0x002fe40000011420 */
[----:B------:R-:W-:-:S02]  /*f3e0*/  F2FP.PACK_AB R24, R24, R100 ;  /* 0x000000641818723e */ /* 0x000fc400000000ff */
[CC--:B------:R-:W-:Y:S02]  /*f3f0*/  LEA.HI R2, R33.reuse, R32.reuse, RZ, 0x2 ;  /* 0x0000002021027211 */ /* 0x0c0fe400078f10ff */
[----:B------:R-:W-:Y:S02]  /*f400*/  LEA.HI R29, R33, R32, RZ, 0x5 ;  /* 0x00000020211d7211 */ /* 0x000fe400078f28ff */
[--C-:B------:R-:W-:Y:S02]  /*f410*/  SHF.R.S32.HI R4, RZ, 0x2, R2.reuse ;  /* 0x00000002ff047819 */ /* 0x100fe40000011402 */
[----:B------:R-:W-:Y:S02]  /*f420*/  SHF.R.S32.HI R0, RZ, 0x1f, R2 ;  /* 0x0000001fff007819 */ /* 0x000fe40000011402 */
[----:B------:R-:W-:Y:S02]  /*f430*/  SHF.R.S32.HI R28, RZ, 0x5, R29 ;  /* 0x00000005ff1c7819 */ /* 0x000fe4000001141d */
[----:B------:R-:W-:-:S02]  /*f440*/  LEA.HI R0, R0, R4, RZ, 0x3 ;  /* 0x0000000400007211 */ /* 0x000fc400078f18ff */
[----:B------:R-:W-:Y:S02]  /*f450*/  F2FP.PACK_AB R102, R103, R102 ;  /* 0x000000666766723e */ /* 0x000fe400000000ff */
[----:B------:R-:W-:Y:S02]  /*f460*/  LOP3.LUT R0, R0, 0xfffffff8, RZ, 0xc0, !PT ;  /* 0xfffffff800007812 */ /* 0x000fe400078ec0ff */
[----:B------:R-:W-:Y:S02]  /*f470*/  F2FP.PACK_AB R22, R22, R104 ;  /* 0x000000681616723e */ /* 0x000fe400000000ff */
[----:B------:R-:W-:Y:S01]  /*f480*/  F2FP.PACK_AB R107, R107, R106 ;  /* 0x0000006a6b6b723e */ /* 0x000fe200000000ff */
[----:B------:R-:W-:Y:S01]  /*f490*/  IMAD.IADD R4, R4, 0x1, -R0 ;  /* 0x0000000104047824 */ /* 0x000fe200078e0a00 */
[----:B------:R-:W-:Y:S02]  /*f4a0*/  LOP3.LUT R0, R2, 0xfffffffc, RZ, 0xc0, !PT ;  /* 0xfffffffc02007812 */ /* 0x000fe400078ec0ff */
[----:B------:R-:W-:Y:S01]  /*f4b0*/  F2FP.PACK_AB R21, R21, R108 ;  /* 0x0000006c1515723e */ /* 0x000fe200000000ff */
[C---:B------:R-:W-:Y:S01]  /*f4c0*/  IMAD.SHL.U32 R2, R4.reuse, 0x40, RZ ;  /* 0x0000004004027824 */ /* 0x040fe200078e00ff */
[----:B------:R-:W-:Y:S01]  /*f4d0*/  LOP3.LUT R3, R4, 0x1, RZ, 0xc0, !PT ;  /* 0x0000000104037812 */ /* 0x000fe200078ec0ff */
[----:B------:R-:W-:Y:S01]  /*f4e0*/  IMAD.IADD R23, R32, 0x1, -R0 ;  /* 0x0000000120177824 */ /* 0x000fe200078e0a00 */
[----:B------:R-:W-:-:S02]  /*f4f0*/  F2FP.PACK_AB R111, R111, R110 ;  /* 0x0000006e6f6f723e */ /* 0x000fc400000000ff */
[----:B------:R-:W-:Y:S01]  /*f500*/  LOP3.LUT R0, R2, 0x1c0, RZ, 0xc0, !PT ;  /* 0x000001c002007812 */ /* 0x000fe200078ec0ff */
[----:B------:R-:W-:Y:S01]  /*f510*/  IMAD R2, R28, 0x200, R23 ;  /* 0x000002001c027824 */ /* 0x000fe200078e0217 */
[----:B------:R-:W-:Y:S02]  /*f520*/  ISETP.NE.U32.AND P0, PT, R3, 0x1, PT ;  /* 0x000000010300780c */ /* 0x000fe40003f05070 */
[----:B------:R-:W-:Y:S02]  /*f530*/  LEA.HI R0, R0, R0, RZ, 0x1d ;  /* 0x0000000000007211 */ /* 0x000fe400078fe8ff */
[----:B------:R-:W-:Y:S01]  /*f540*/  R2P PR, R4, 0x6 ;  /* 0x0000000604007804 */ /* 0x000fe20000000000 */
[----:B------:R-:W-:Y:S01]  /*f550*/  IMAD.MOV.U32 R4, RZ, RZ, 0x20 ;  /* 0x00000020ff047424 */ /* 0x000fe200078e00ff */
[----:B------:R-:W-:Y:S01]  /*f560*/  F2FP.PACK_AB R20, R20, R112 ;  /* 0x000000701414723e */ /* 0x000fe200000000ff */
[----:B------:R-:W-:Y:S01]  /*f570*/  IMAD.U32 R0, R2, 0x2, R0 ;  /* 0x0000000202007824 */ /* 0x000fe200078e0000 */
[----:B------:R-:W-:-:S02]  /*f580*/  F2FP.PACK_AB R19, R19, R114 ;  /* 0x000000721313723e */ /* 0x000fc400000000ff */
[----:B------:R-:W-:Y:S01]  /*f590*/  SEL R4, R4, 0xffffffe0, !P1 ;  /* 0xffffffe004047807 */ /* 0x000fe20004800000 */
[----:B------:R-:W-:Y:S01]  /*f5a0*/  IMAD.SHL.U32 R0, R0, 0x2, RZ ;  /* 0x0000000200007824 */ /* 0x000fe200078e00ff */
[----:B------:R-:W-:Y:S01]  /*f5b0*/  BAR.SYNC.DEFER_BLOCKING 0x1, 0x100 ;  /* 0x0044000000007b1d */ /* 0x000fe20000010000 */
[----:B------:R-:W-:Y:S02]  /*f5c0*/  F2FP.PACK_AB R18, R18, R116 ;  /* 0x000000741212723e */ /* 0x000fe400000000ff */
[----:B------:R-:W-:Y:S02]  /*f5d0*/  F2FP.PACK_AB R17, R17, R118 ;  /* 0x000000761111723e */ /* 0x000fe400000000ff */
[C---:B------:R-:W-:Y:S02]  /*f5e0*/  IADD3 R3, R0.reuse, 0x80, RZ ;  /* 0x0000008000037810 */ /* 0x040fe40007ffe0ff */
[C---:B------:R-:W-:Y:S02]  /*f5f0*/  IADD3 R2, R0.reuse, 0x70, RZ ;  /* 0x0000007000027810 */ /* 0x040fe40007ffe0ff */
[----:B------:R-:W-:Y:S01]  /*f600*/  @P0 IADD3 R2, R3, 0x10, RZ ;  /* 0x0000001003020810 */ /* 0x000fe20007ffe0ff */
[----:B------:R-:W-:Y:S01]  /*f610*/  IMAD.IADD R3, R0, 0x1, R4 ;  /* 0x0000000100037824 */ /* 0x000fe200078e0204 */
[----:B------:R-:W-:-:S02]  /*f620*/  F2FP.PACK_AB R16, R16, R120 ;  /* 0x000000781010723e */ /* 0x000fc400000000ff */
[----:B------:R-:W-:Y:S01]  /*f630*/  F2FP.PACK_AB R13, R13, R122 ;  /* 0x0000007a0d0d723e */ /* 0x000fe200000000ff */
[----:B------:R-:W-:Y:S01]  /*f640*/  IMAD.IADD R4, R4, 0x1, R2 ;  /* 0x0000000104047824 */ /* 0x000fe200078e0202 */
[----:B------:R-:W-:Y:S02]  /*f650*/  F2FP.PACK_AB R12, R12, R124 ;  /* 0x0000007c0c0c723e */ /* 0x000fe400000000ff */
[----:B------:R-:W-:Y:S02]  /*f660*/  F2FP.PACK_AB R11, R11, R126 ;  /* 0x0000007e0b0b723e */ /* 0x000fe400000000ff */
[----:B------:R-:W-:Y:S02]  /*f670*/  F2FP.PACK_AB R9, R9, R128 ;  /* 0x000000800909723e */ /* 0x000fe400000000ff */
[----:B------:R-:W-:Y:S02]  /*f680*/  F2FP.PACK_AB R15, R15, R130 ;  /* 0x000000820f0f723e */ /* 0x000fe400000000ff */
[----:B------:R-:W-:Y:S01]  /*f690*/  F2FP.PACK_AB R14, R14, R132 ;  /* 0x000000840e0e723e */ /* 0x000fe200000000ff */
[----:B------:R1:W-:Y:S01]  /*f6a0*/  STS [R0+0x80], R27 ;  /* 0x0000801b00007388 */ /* 0x0003e20000000800 */
[----:B------:R-:W-:-:S02]  /*f6b0*/  F2FP.PACK_AB R10, R135, R134 ;  /* 0x00000086870a723e */ /* 0x000fc400000000ff */
[----:B------:R-:W-:Y:S01]  /*f6c0*/  ISETP.NE.U32.AND P0, PT, RZ, c[0x0][0x500], PT ;  /* 0x00014000ff007a0c */ /* 0x000fe20003f05070 */
[----:B------:R-:W-:Y:S01]  /*f6d0*/  STS [R0+0x480], R75 ;  /* 0x0004804b00007388 */ /* 0x000fe20000000800 */
[----:B------:R-:W-:Y:S02]  /*f6e0*/  ISETP.NE.U32.AND P1, PT, RZ, c[0x0][0x508], PT ;  /* 0x00014200ff007a0c */ /* 0x000fe40003f25070 */
        /* <DEDUP_REMOVED lines=53> */
.L_x_507:
[----:B---3--:R-:W-:Y:S01]  /*fa40*/  LOP3.LUT R0, R29, 0xffffffe0, RZ, 0xc0, !PT ;  /* 0xffffffe01d007812 */ /* 0x008fe200078ec0ff */
[----:B------:R-:W1:Y:S01]  /*fa50*/  S2R R13, SR_CTAID.Y ;  /* 0x00000000000d7919 */ /* 0x000e620000002600 */
[----:B------:R-:W-:Y:S01]  /*fa60*/  SHF.R.S32.HI R4, RZ, 0x1f, R28 ;  /* 0x0000001fff047819 */ /* 0x000fe2000001141c */
[----:B------:R-:W-:Y:S01]  /*fa70*/  IMAD.MOV.U32 R7, RZ, RZ, c[0x0][0x4e8] ;  /* 0x00013a00ff077624 */ /* 0x000fe200078e00ff */
[----:B------:R-:W-:Y:S01]  /*fa80*/  LEA.HI R16, R33, R32, RZ, 0x3 ;  /* 0x0000002021107211 */ /* 0x000fe200078f18ff */
[----:B------:R-:W-:Y:S01]  /*fa90*/  IMAD.IADD R0, R32, 0x1, -R0 ;  /* 0x0000000120007824 */ /* 0x000fe200078e0a00 */
[----:B------:R-:W2:Y:S01]  /*faa0*/  S2R R19, SR_CTAID.X ;  /* 0x0000000000137919 */ /* 0x000ea20000002500 */
[----:B------:R-:W-:Y:S01]  /*fab0*/  LEA.HI R4, R4, R28, RZ, 0x3 ;  /* 0x0000001c04047211 */ /* 0x000fe200078f18ff */
[----:B-----5:R-:W-:Y:S01]  /*fac0*/  IMAD R15, R15, c[0x0][0x4e8], RZ ;  /* 0x00013a000f0f7a24 */ /* 0x020fe200078e02ff */
[----:B------:R-:W-:Y:S01]  /*fad0*/  ISETP.NE.AND P1, PT, R7, 0x1, PT ;  /* 0x000000010700780c */ /* 0x000fe20003f25270 */
[----:B------:R-:W-:Y:S01]  /*fae0*/  BSSY B0, `(.L_x_508) ;  /* 0x0000079000007945 */ /* 0x000fe20003800000 */
[----:B------:R-:W-:-:S02]  /*faf0*/  SHF.R.S32.HI R6, RZ, 0x1f, R0 ;  /* 0x0000001fff067819 */ /* 0x000fc40000011400 */
[----:B------:R-:W-:Y:S02]  /*fb00*/  LOP3.LUT R5, R4, 0xffffff8, RZ, 0xc0, !PT ;  /* 0x0ffffff804057812 */ /* 0x000fe400078ec0ff */
[----:B------:R-:W-:Y:S02]  /*fb10*/  LEA.HI R4, R23, R23, RZ, 0x1 ;  /* 0x0000001717047211 */ /* 0x000fe400078f08ff */
[----:B------:R-:W-:Y:S02]  /*fb20*/  LEA.HI R6, R6, R0, RZ, 0x2 ;  /* 0x0000000006067211 */ /* 0x000fe400078f10ff */
[----:B------:R-:W-:Y:S02]  /*fb30*/  IADD3 R7, R28, -R5, RZ ;  /* 0x800000051c077210 */ /* 0x000fe40007ffe0ff */
[----:B------:R-:W-:Y:S02]  /*fb40*/  LOP3.LUT R4, R4, 0x1ffffffe, RZ, 0xc0, !PT ;  /* 0x1ffffffe04047812 */ /* 0x000fe400078ec0ff */
[----:B------:R-:W-:-:S02]  /*fb50*/  SHF.R.S32.HI R5, RZ, 0x2, R6 ;  /* 0x00000002ff057819 */ /* 0x000fc40000011406 */
[----:B------:R-:W-:Y:S01]  /*fb60*/  LOP3.LUT P2, RZ, R0, 0x3, RZ, 0xc0, !PT ;  /* 0x0000000300ff7812 */ /* 0x000fe2000784c0ff */
[----:B------:R-:W-:Y:S01]  /*fb70*/  IMAD R0, R3, c[0x0][0x3a0], RZ ;  /* 0x0000e80003007a24 */ /* 0x000fe200078e02ff */
[----:B------:R-:W-:Y:S01]  /*fb80*/  SEL R14, R34, RZ, !P0 ;  /* 0x000000ff220e7207 */ /* 0x000fe20004000000 */
[----:B------:R-:W-:Y:S01]  /*fb90*/  IMAD.IADD R8, R23, 0x1, -R4 ;  /* 0x0000000117087824 */ /* 0x000fe200078e0a04 */
[----:B------:R-:W-:Y:S01]  /*fba0*/  MOV R4, R2 ;  /* 0x0000000200047202 */ /* 0x000fe20000000f00 */
[----:B------:R-:W-:Y:S01]  /*fbb0*/  IMAD R17, R7, 0x10, R5 ;  /* 0x0000001007117824 */ /* 0x000fe200078e0205 */
[----:B-1----:R-:W-:Y:S01]  /*fbc0*/  SHF.R.S32.HI R7, RZ, 0x1f, R13 ;  /* 0x0000001fff077819 */ /* 0x002fe2000001140d */
[----:B------:R-:W-:Y:S01]  /*fbd0*/  IMAD R6, R2, c[0x0][0x3a4], R0 ;  /* 0x0000e90002067a24 */ /* 0x000fe200078e0200 */
[----:B------:R-:W-:Y:S01]  /*fbe0*/  LOP3.LUT R12, R16, 0xfffffff8, RZ, 0xc0, !PT ;  /* 0xfffffff8100c7812 */ /* 0x000fe200078ec0ff */
[----:B------:R-:W-:Y:S01]  /*fbf0*/  IMAD R0, R8, 0x8, R17 ;  /* 0x0000000808007824 */ /* 0x000fe200078e0211 */
[----:B------:R-:W-:Y:S01]  /*fc00*/  SHF.R.S32.HI R16, RZ, 0x3, R16 ;  /* 0x00000003ff107819 */ /* 0x000fe20000011410 */
[----:B------:R-:W-:Y:S01]  /*fc10*/  IMAD.MOV.U32 R5, RZ, RZ, R3 ;  /* 0x000000ffff057224 */ /* 0x000fe200078e0003 */
[----:B------:R-:W-:Y:S01]  /*fc20*/  LEA.HI R18, R33, R32, RZ, 0x6 ;  /* 0x0000002021127211 */ /* 0x000fe200078f30ff */
[----:B--2---:R-:W-:-:S02]  /*fc30*/  IMAD R8, R19, 0x80, R0 ;  /* 0x0000008013087824 */ /* 0x004fc400078e0200 */
[----:B------:R-:W-:-:S04]  /*fc40*/  IMAD.WIDE.U32 R2, R2, c[0x0][0x3a0], RZ ;  /* 0x0000e80002027a25 */ /* 0x000fc800078e00ff */
[----:B------:R-:W-:Y:S01]  /*fc50*/  IMAD.WIDE.U32 R10, R13, c[0x0][0x490], R4 ;  /* 0x000124000d0a7a25 */ /* 0x000fe200078e0004 */
[----:B------:R-:W-:Y:S02]  /*fc60*/  IADD3 R3, R3, R6, RZ ;  /* 0x0000000603037210 */ /* 0x000fe40007ffe0ff */
[----:B------:R-:W-:Y:S01]  /*fc70*/  SHF.R.S32.HI R6, RZ, 0x1f, R34 ;  /* 0x0000001fff067819 */ /* 0x000fe20000011422 */
[----:B------:R-:W-:Y:S02]  /*fc80*/  IMAD R4, R7, c[0x0][0x490], RZ ;  /* 0x0001240007047a24 */ /* 0x000fe400078e02ff */
[----:B------:R-:W-:-:S04]  /*fc90*/  @P1 IMAD.HI.U32 R9, R8, c[0x0][0x4ec], RZ ;  /* 0x00013b0008091a27 */ /* 0x000fc800078e00ff */
[----:B------:R-:W-:Y:S02]  /*fca0*/  IMAD R4, R13, c[0x0][0x494], R4 ;  /* 0x000125000d047a24 */ /* 0x000fe400078e0204 */
[----:B------:R-:W-:Y:S02]  /*fcb0*/  IMAD R7, R7, c[0x0][0x3e8], RZ ;  /* 0x0000fa0007077a24 */ /* 0x000fe400078e02ff */
[----:B------:R-:W-:Y:S01]  /*fcc0*/  IMAD.MOV.U32 R0, RZ, RZ, R8 ;  /* 0x000000ffff007224 */ /* 0x000fe200078e0008 */
[----:B------:R-:W-:Y:S01]  /*fcd0*/  @P1 SHF.R.U32.HI R0, RZ, c[0x0][0x4f0], R9 ;  /* 0x00013c00ff001a19 */ /* 0x000fe20000011609 */
[----:B------:R-:W-:Y:S01]  /*fce0*/  IMAD R7, R13, c[0x0][0x3ec], R7 ;  /* 0x0000fb000d077a24 */ /* 0x000fe200078e0207 */
[----:B------:R-:W-:Y:S01]  /*fcf0*/  IADD3 R5, R11, R4, RZ ;  /* 0x000000040b057210 */ /* 0x000fe20007ffe0ff */
        /* <DEDUP_REMOVED lines=37> */
[----:B------:R-:W-:Y:S01]  /*ff50*/  IADD3 R6, -R0, RZ, RZ ;  /* 0x000000ff00067210 */ /* 0x000fe20007ffe1ff */
[----:B------:R-:W-:Y:S01]  /*ff60*/  IMAD R5, R19, 0x80, R17 ;  /* 0x0000008013057824 */ /* 0x000fe200078e0211 */
[----:B------:R-:W-:Y:S01]  /*ff70*/  SHF.R.S32.HI R7, RZ, 0x1f, R0 ;  /* 0x0000001fff077819 */ /* 0x000fe20000011400 */
[----:B------:R-:W1:Y:S02]  /*ff80*/  SHFL.IDX PT, R11, R2, RZ, 0x1c1f ;  /* 0x001c1fff020b7589 */ /* 0x000e6400000e0000 */
[----:B------:R-:W-:Y:S01]  /*ff90*/  IMAD R6, R6, c[0x0][0x4e8], R13 ;  /* 0x00013a0006067a24 */ /* 0x000fe200078e020d */
[----:B------:R-:W-:Y:S01]  /*ffa0*/  ISETP.GE.OR P0, PT, R5, R15, P2 ;  /* 0x0000000f0500720c */ /* 0x000fe20001706670 */
[----:B------:R-:W-:Y:S01]  /*ffb0*/  SHFL.IDX PT, R8, R8, 0x1, 0x1c1f ;  /* 0x003c1f0008087f89 */ /* 0x000fe200000e0000 */
[----:B------:R-:W-:-:S03]  /*ffc0*/  IMAD R7, R7, c[0x0][0x3e0], RZ ;  /* 0x0000f80007077a24 */ /* 0x000fc600078e02ff */
[----:B------:R2:W3:Y:S01]  /*ffd0*/  SHFL.IDX PT, R9, R2, 0x1, 0x1c1f ;  /* 0x003c1f0002097f89 */ /* 0x0004e200000e0000 */
[----:B------:R-:W-:-:S07]  /*ffe0*/  IMAD R7, R0, c[0x0][0x3e4], R7 ;  /* 0x0000f90000077a24 */ /* 0x000fce00078e0207 */
[----:B-1----:R1:W-:Y:S01]  /*fff0*/  @!P0 ST.E [R10.64], R30 ;  /* 0x0000001e0a008985 */ /* 0x0023e2000c101912 */
[----:B--2---:R-:W-:Y:S02]  /*10000*/  MOV R2, R4 ;  /* 0x0000000400027202 */ /* 0x004fe40000000f00 */
[----:B------:R-:W-:-:S03]  /*10010*/  IADD3 R4, R5, 0x8, RZ ;  /* 0x0000000805047810 */ /* 0x000fc60007ffe0ff */
[----:B------:R-:W-:Y:S01]  /*10020*/  IMAD.WIDE.U32 R2, R0, c[0x0][0x3e0], R2 ;  /* 0x0000f80000027a25 */ /* 0x000fe200078e0002 */
[----:B------:R-:W-:Y:S02]  /*10030*/  SHF.R.S32.HI R0, RZ, 0x1f, R6 ;  /* 0x0000001fff007819 */ /* 0x000fe40000011406 */
[----:B------:R-:W-:Y:S01]  /*10040*/  ISETP.GE.OR P2, PT, R4, R15, P2 ;  /* 0x0000000f0400720c */ /* 0x000fe20001746670 */
[----:B------:R-:W-:Y:S02]  /*10050*/  IMAD.SHL.U32 R4, R18, 0x8, RZ ;  /* 0x0000000812047824 */ /* 0x000fe400078e00ff */
[----:B------:R-:W-:Y:S02]  /*10060*/  IMAD R0, R0, c[0x0][0x3d8], RZ ;  /* 0x0000f60000007a24 */ /* 0x000fe400078e02ff */
[----:B------:R-:W-:Y:S01]  /*10070*/  IMAD.IADD R3, R3, 0x1, R7 ;  /* 0x0000000103037824 */ /* 0x000fe200078e0207 */
[----:B------:R-:W-:Y:S01]  /*10080*/  LOP3.LUT R5, R14, 0x7ffffe00, R4, 0xf8, !PT ;  /* 0x7ffffe000e057812 */ /* 0x000fe200078ef804 */
[C---:B------:R-:W-:Y:S01]  /*10090*/  IMAD R4, R6.reuse, c[0x0][0x3dc], R0 ;  /* 0x0000f70006047a24 */ /* 0x040fe200078e0200 */
[----:B------:R-:W-:Y:S01]  /*100a0*/  LEA R7, R19, R16, 0x7 ;  /* 0x0000001013077211 */ /* 0x000fe200078e38ff */
[----:B------:R-:W-:Y:S01]  /*100b0*/  IMAD.WIDE.U32 R2, R6, c[0x0][0x3d8], R2 ;  /* 0x0000f60006027a25 */ /* 0x000fe200078e0002 */
[----:B------:R-:W-:-:S02]  /*100c0*/  SHF.L.U32 R0, R5, 0x1, RZ ;  /* 0x0000000105007819 */ /* 0x000fc400000006ff */
[----:B------:R-:W-:Y:S01]  /*100d0*/  IADD3 R6, R12, 0x40, RZ ;  /* 0x000000400c067810 */ /* 0x000fe20007ffe0ff */
[----:B---3--:R1:W-:Y:S01]  /*100e0*/  @!P2 ST.E [R8.64], R31 ;  /* 0x0000001f0800a985 */ /* 0x0083e2000c101912 */
[----:B------:R-:W-:Y:S01]  /*100f0*/  IMAD.IADD R3, R3, 0x1, R4 ;  /* 0x0000000103037824 */ /* 0x000fe200078e0204 */
[C---:B------:R-:W-:Y:S02]  /*10100*/  LEA R14, P0, R2.reuse, c[0x0][0x380], 0x1 ;  /* 0x0000e000020e7a11 */ /* 0x040fe400078008ff */
[----:B------:R1:W2:Y:S02]  /*10110*/  LDS.128 R24, [R0+0x1080] ;  /* 0x0010800000187984 */ /* 0x0002a40000000c00 */
[----:B------:R-:W-:Y:S02]  /*10120*/  LEA.HI.X R13, R2, c[0x0][0x384], R3, 0x1, P0 ;  /* 0x0000e100020d7a11 */ /* 0x000fe400000f0c03 */
        /* <DEDUP_REMOVED lines=20> */
.L_x_509:
[----:B------:R-:W-:Y:S05]  /*10270*/  BSYNC B0 ;  /* 0x0000000000007941 */ /* 0x000fea0003800000 */
.L_x_508:
        /* <DEDUP_REMOVED lines=15> */
.L_x_511:
[----:B------:R-:W-:Y:S05]  /*10370*/  BSYNC B0 ;  /* 0x0000000000007941 */ /* 0x000fea0003800000 */
.L_x_510:
        /* <DEDUP_REMOVED lines=15> */
.L_x_513:
[----:B------:R-:W-:Y:S05]  /*10470*/  BSYNC B0 ;  /* 0x0000000000007941 */ /* 0x000fea0003800000 */
.L_x_512:
        /* <DEDUP_REMOVED lines=16> */
.L_x_506:
        /* <DEDUP_REMOVED lines=19> */
.L_x_514:
        /* <DEDUP_REMOVED lines=15> */
[----:B------:R-:W-:Y:S02]  /*107a0*/  MOV R2, R4 ;  /* 0x0000000400027202 */ /* 0x000fe40000000f00 */
[----:B------:R-:W-:-:S13]  /*107b0*/  ISETP.NE.AND P0, PT, R0, 0x1, PT ;  /* 0x000000010000780c */ /* 0x000fda0003f05270 */
[----:B------:R-:W-:Y:S01]  /*107c0*/  @P0 IMAD.HI.U32 R7, R9, c[0x0][0x4ec], RZ ;  /* 0x00013b0009070a27 */ /* 0x000fe200078e00ff */
[----:B-1----:R-:W-:-:S03]  /*107d0*/  SHF.R.S32.HI R0, RZ, 0x1f, R8 ;  /* 0x0000001fff007819 */ /* 0x002fc60000011408 */
[----:B------:R-:W-:-:S04]  /*107e0*/  IMAD.WIDE.U32 R2, R8, c[0x0][0x490], R2 ;  /* 0x0001240008027a25 */ /* 0x000fc800078e0002 */
[----:B------:R-:W-:Y:S02]  /*107f0*/  IMAD R6, R0, c[0x0][0x490], RZ ;  /* 0x0001240000067a24 */ /* 0x000fe400078e02ff */
[----:B------:R-:W-:Y:S01]  /*10800*/  IMAD.MOV.U32 R0, RZ, RZ, R9 ;  /* 0x000000ffff007224 */ /* 0x000fe200078e0009 */
[----:B------:R-:W-:Y:S01]  /*10810*/  @P0 SHF.R.U32.HI R0, RZ, c[0x0][0x4f0], R7 ;  /* 0x00013c00ff000a19 */ /* 0x000fe20000011607 */
[----:B------:R-:W-:Y:S02]  /*10820*/  IMAD R6, R8, c[0x0][0x494], R6 ;  /* 0x0001250008067a24 */ /* 0x000fe400078e0206 */
[----:B------:R-:W-:Y:S01]  /*10830*/  IMAD R8, R11, c[0x0][0x498], RZ ;  /* 0x000126000b087a24 */ /* 0x000fe200078e02ff */
[----:B------:R-:W-:Y:S01]  /*10840*/  IADD3 R7, -R0, RZ, RZ ;  /* 0x000000ff00077210 */ /* 0x000fe20007ffe1ff */
[----:B------:R-:W-:Y:S02]  /*10850*/  IMAD.IADD R3, R6, 0x1, R3 ;  /* 0x0000000106037824 */ /* 0x000fe400078e0203 */
[----:B------:R-:W-:-:S02]  /*10860*/  IMAD R8, R10, c[0x0][0x49c], R8 ;  /* 0x000127000a087a24 */ /* 0x000fc400078e0208 */
[----:B------:R-:W-:Y:S01]  /*10870*/  IMAD R6, R7, c[0x0][0x4e8], R9 ;  /* 0x00013a0007067a24 */ /* 0x000fe200078e0209 */
[----:B------:R-:W-:Y:S01]  /*10880*/  SHF.R.S32.HI R9, RZ, 0x1f, R0 ;  /* 0x0000001fff097819 */ /* 0x000fe20000011400 */
[----:B------:R-:W-:-:S03]  /*10890*/  IMAD.WIDE.U32 R2, R10, c[0x0][0x498], R2 ;  /* 0x000126000a027a25 */ /* 0x000fc600078e0002 */
[----:B------:R-:W-:Y:S02]  /*108a0*/  SHF.R.S32.HI R7, RZ, 0x1f, R6 ;  /* 0x0000001fff077819 */ /* 0x000fe40000011406 */
[----:B------:R-:W-:-:S03]  /*108b0*/  IADD3 R2, P0, R0, R2, RZ ;  /* 0x0000000200027210 */ /* 0x000fc60007f1e0ff */
[----:B------:R-:W-:Y:S01]  /*108c0*/  IMAD R0, R7, c[0x0][0x488], RZ ;  /* 0x0001220007007a24 */ /* 0x000fe200078e02ff */
[----:B------:R-:W-:-:S03]  /*108d0*/  IADD3.X R3, R9, R3, R8, P0, !PT ;  /* 0x0000000309037210 */ /* 0x000fc600007fe408 */
[C---:B------:R-:W-:Y:S02]  /*108e0*/  IMAD R0, R6.reuse, c[0x0][0x48c], R0 ;  /* 0x0001230006007a24 */ /* 0x040fe400078e0200 */
[----:B------:R-:W-:-:S05]  /*108f0*/  IMAD.WIDE.U32 R2, R6, c[0x0][0x488], R2 ;  /* 0x0001220006027a25 */ /* 0x000fca00078e0002 */
[----:B------:R-:W-:Y:S02]  /*10900*/  IADD3 R0, R3, R0, RZ ;  /* 0x0000000003007210 */ /* 0x000fe40007ffe0ff */
[----:B------:R-:W-:-:S04]  /*10910*/  LEA R6, P0, R2, c[0x0][0x450], 0x2 ;  /* 0x0001140002067a11 */ /* 0x000fc800078010ff */
[----:B------:R-:W-:Y:S02]  /*10920*/  LEA.HI.X R7, R2, c[0x0][0x454], R0, 0x2, P0 ;  /* 0x0001150002077a11 */ /* 0x000fe400000f1400 */
[----:B------:R-:W-:-:S05]  /*10930*/  MOV R0, 0xff800000 ;  /* 0xff80000000007802 */ /* 0x000fca0000000f00 */
[----:B------:R1:W-:Y:S02]  /*10940*/  STG.E [R6.64], R0 ;  /* 0x0000000006007986 */ /* 0x0003e4000c101912 */
.L_x_516:
[----:B------:R-:W-:Y:S05]  /*10950*/  BSYNC B0 ;  /* 0x0000000000007941 */ /* 0x000fea0003800000 */
.L_x_515:
[----:B-1----:R-:W1:Y:S01]  /*10960*/  S2R R6, SR_CTAID.Y ;  /* 0x0000000000067919 */ /* 0x002e620000002600 */
[----:B------:R-:W-:Y:S01]  /*10970*/  IMAD R0, R5, c[0x0][0x3a0], RZ ;  /* 0x0000e80005007a24 */ /* 0x000fe200078e02ff */
[----:B------:R-:W-:Y:S01]  /*10980*/  SHF.R.S32.HI R5, RZ, 0x1f, R12 ;  /* 0x0000001fff057819 */ /* 0x000fe2000001140c */
[C---:B------:R-:W-:Y:S01]  /*10990*/  IMAD.WIDE.U32 R2, R4.reuse, c[0x0][0x3a0], RZ ;  /* 0x0000e80004027a25 */ /* 0x040fe200078e00ff */
[----:B------:R-:W2:Y:S01]  /*109a0*/  S2R R14, SR_CTAID.X ;  /* 0x00000000000e7919 */ /* 0x000ea20000002500 */
[----:B------:R-:W-:Y:S01]  /*109b0*/  MOV R8, c[0x0][0x4e8] ;  /* 0x00013a0000087a02 */ /* 0x000fe20000000f00 */
[----:B------:R-:W-:Y:S01]  /*109c0*/  BSSY B0, `(.L_x_517) ;  /* 0x0000035000007945 */ /* 0x000fe20003800000 */
[----:B------:R-:W-:Y:S01]  /*109d0*/  LEA.HI R5, R5, R12, RZ, 0x3 ;  /* 0x0000000c05057211 */ /* 0x000fe200078f18ff */
[----:B------:R-:W-:Y:S01]  /*109e0*/  IMAD R0, R4, c[0x0][0x3a4], R0 ;  /* 0x0000e90004007a24 */ /* 0x000fe200078e0200 */
[----:B------:R-:W-:Y:S02]  /*109f0*/  ISETP.NE.AND P0, PT, R8, 0x1, PT ;  /* 0x000000010800780c */ /* 0x000fe40003f05270 */
[----:B------:R-:W-:-:S02]  /*10a00*/  LOP3.LUT R4, R5, 0xfffffff8, RZ, 0xc0, !PT ;  /* 0xfffffff805047812 */ /* 0x000fc400078ec0ff */
[----:B------:R-:W-:Y:S02]  /*10a10*/  SHF.R.S32.HI R8, RZ, 0x3, R5 ;  /* 0x00000003ff087819 */ /* 0x000fe40000011405 */
[----:B------:R-:W-:Y:S01]  /*10a20*/  IADD3 R3, R3, R0, RZ ;  /* 0x0000000003037210 */ /* 0x000fe20007ffe0ff */
[----:B------:R-:W-:-:S05]  /*10a30*/  IMAD.IADD R12, R12, 0x1, -R4 ;  /* 0x000000010c0c7824 */ /* 0x000fca00078e0a04 */
[-C--:B------:R-:W-:Y:S02]  /*10a40*/  LEA R4, R12, R8.reuse, 0x5 ;  /* 0x000000080c047211 */ /* 0x080fe400078e28ff */
[----:B-1----:R-:W-:Y:S01]  /*10a50*/  SHF.R.S32.HI R7, RZ, 0x1f, R6 ;  /* 0x0000001fff077819 */ /* 0x002fe20000011406 */
[----:B------:R-:W-:Y:S01]  /*10a60*/  IMAD.WIDE.U32 R2, R6, c[0x0][0x3e8], R2 ;  /* 0x0000fa0006027a25 */ /* 0x000fe200078e0002 */
[----:B--2---:R-:W-:-:S03]  /*10a70*/  LEA R8, R14, R8, 0x7 ;  /* 0x000000080e087211 */ /* 0x004fc600078e38ff */
[----:B------:R-:W-:Y:S02]  /*10a80*/  IMAD R0, R7, c[0x0][0x3e8], RZ ;  /* 0x0000fa0007007a24 */ /* 0x000fe400078e02ff */
[----:B------:R-:W-:Y:S02]  /*10a90*/  IMAD R4, R14, 0x80, R4 ;  /* 0x000000800e047824 */ /* 0x000fe400078e0204 */
[----:B------:R-:W-:Y:S02]  /*10aa0*/  IMAD R0, R6, c[0x0][0x3ec], R0 ;  /* 0x0000fb0006007a24 */ /* 0x000fe400078e0200 */
[----:B------:R-:W-:-:S03]  /*10ab0*/  @P0 IMAD.HI.U32 R5, R4, c[0x0][0x4ec], RZ ;  /* 0x00013b0004050a27 */ /* 0x000fc600078e00ff */
[----:B------:R-:W-:Y:S01]  /*10ac0*/  IADD3 R3, R0, R3, RZ ;  /* 0x0000000300037210 */ /* 0x000fe20007ffe0ff */
[----:B------:R-:W-:Y:S01]  /*10ad0*/  IMAD R6, R11, c[0x0][0x3f0], RZ ;  /* 0x0000fc000b067a24 */ /* 0x000fe200078e02ff */
[----:B------:R-:W-:Y:S02]  /*10ae0*/  MOV R0, R4 ;  /* 0x0000000400007202 */ /* 0x000fe40000000f00 */
[----:B------:R-:W-:Y:S01]  /*10af0*/  @P0 SHF.R.U32.HI R0, RZ, c[0x0][0x4f0], R5 ;  /* 0x00013c00ff000a19 */ /* 0x000fe20000011605 */
[C---:B------:R-:W-:Y:S02]  /*10b00*/  IMAD R7, R10.reuse, c[0x0][0x3f4], R6 ;  /* 0x0000fd000a077a24 */ /* 0x040fe400078e0206 */
[----:B------:R-:W-:Y:S01]  /*10b10*/  IMAD.WIDE.U32 R2, R10, c[0x0][0x3f0], R2 ;  /* 0x0000fc000a027a25 */ /* 0x000fe200078e0002 */
[----:B------:R-:W-:-:S03]  /*10b20*/  SHF.R.S32.HI R6, RZ, 0x1f, R0 ;  /* 0x0000001fff067819 */ /* 0x000fc60000011400 */
[----:B------:R-:W-:Y:S01]  /*10b30*/  IMAD.MOV R5, RZ, RZ, -R0 ;  /* 0x000000ffff057224 */ /* 0x000fe200078e0a00 */
[----:B------:R-:W-:Y:S01]  /*10b40*/  IADD3 R3, R3, R7, RZ ;  /* 0x0000000703037210 */ /* 0x000fe20007ffe0ff */
[----:B------:R-:W-:Y:S02]  /*10b50*/  IMAD R6, R6, c[0x0][0x3e0], RZ ;  /* 0x0000f80006067a24 */ /* 0x000fe400078e02ff */
[----:B------:R-:W-:Y:S02]  /*10b60*/  IMAD R5, R5, c[0x0][0x4e8], R4 ;  /* 0x00013a0005057a24 */ /* 0x000fe400078e0204 */
[----:B------:R-:W-:-:S03]  /*10b70*/  IMAD.WIDE.U32 R2, R0, c[0x0][0x3e0], R2 ;  /* 0x0000f80000027a25 */ /* 0x000fc600078e0002 */
[----:B------:R-:W-:Y:S01]  /*10b80*/  SHF.R.S32.HI R4, RZ, 0x1f, R5 ;  /* 0x0000001fff047819 */ /* 0x000fe20000011405 */
[----:B------:R-:W-:Y:S02]  /*10b90*/  IMAD R0, R0, c[0x0][0x3e4], R6 ;  /* 0x0000f90000007a24 */ /* 0x000fe400078e0206 */
[----:B-----5:R-:W-:-:S03]  /*10ba0*/  IMAD R10, R13, c[0x0][0x4e8], RZ ;  /* 0x00013a000d0a7a24 */ /* 0x020fc600078e02ff */
[----:B------:R-:W-:Y:S01]  /*10bb0*/  IADD3 R3, R3, R0, RZ ;  /* 0x0000000003037210 */ /* 0x000fe20007ffe0ff */
[----:B------:R-:W-:-:S04]  /*10bc0*/  IMAD R0, R4, c[0x0][0x3d8], RZ ;  /* 0x0000f60004007a24 */ /* 0x000fc800078e02ff */
[C---:B------:R-:W-:Y:S02]  /*10bd0*/  IMAD R0, R5.reuse, c[0x0][0x3dc], R0 ;  /* 0x0000f70005007a24 */ /* 0x040fe400078e0200 */
[----:B------:R-:W-:-:S04]  /*10be0*/  IMAD.WIDE.U32 R2, R5, c[0x0][0x3d8], R2 ;  /* 0x0000f60005027a25 */ /* 0x000fc800078e0002 */
[----:B------:R-:W-:Y:S01]  /*10bf0*/  IMAD.IADD R0, R3, 0x1, R0 ;  /* 0x0000000103007824 */ /* 0x000fe200078e0200 */
[----:B------:R-:W-:-:S04]  /*10c00*/  LEA R11, P0, R2, c[0x0][0x380], 0x1 ;  /* 0x0000e000020b7a11 */ /* 0x000fc800078008ff */
        /* <DEDUP_REMOVED lines=16> */
.L_x_518:
[----:B------:R-:W-:Y:S05]  /*10d10*/  BSYNC B0 ;  /* 0x0000000000007941 */ /* 0x000fea0003800000 */
.L_x_517:
        /* <DEDUP_REMOVED lines=15> */
.L_x_520:
[----:B------:R-:W-:Y:S05]  /*10e10*/  BSYNC B0 ;  /* 0x0000000000007941 */ /* 0x000fea0003800000 */
.L_x_519:
        /* <DEDUP_REMOVED lines=15> */
.L_x_522:
[----:B------:R-:W-:Y:S05]  /*10f10*/  BSYNC B0 ;  /* 0x0000000000007941 */ /* 0x000fea0003800000 */
.L_x_521:
        /* <DEDUP_REMOVED lines=16> */
.L_x_523:
        /* <DEDUP_REMOVED lines=14> */
.L_x_3545:


//--------------------- .text._ZN7cutlass13device_kernelIN5flash19enable_sm80_to_sm89INS1_16FlashAttnFwdSm80INS1_25CollectiveMainloopFwdSm80ILi8ELi1ELb1EN4cute5tupleIJNS5_1CILi128EEES8_S8_EEELi128ENS_6half_tEfNS_4arch4Sm80ELb1ELb0ELb1ELb1ELb0ELb1ELb1ELb0EEENS1_21CollectiveEpilogueFwdIS9_NS6_IJNS7_ILi1EEESF_SF_EEESA_SC_Li256ELb1ELb1ELb0ELb0EEENS1_19SingleTileSchedulerILb1ELb0ELb1ELi128EEEEEEEEEvNT_6ParamsE --------------------------
	.section	.text._ZN7cutlass13device_kernelIN5flash19enable_sm80_to_sm89INS1_16FlashAttnFwdSm80INS1_25CollectiveMainloopFwdSm80ILi8ELi1ELb1EN4cute5tupleIJNS5_1CILi128EEES8_S8_EEELi128ENS_6half_tEfNS_4arch4Sm80ELb1ELb0ELb1ELb1ELb0ELb1ELb1ELb0EEENS1_21CollectiveEpilogueFwdIS9_NS6_IJNS7_ILi1EEESF_SF_EEESA_SC_Li256ELb1ELb1ELb0ELb0EEENS1_19SingleTileSchedulerILb1ELb0ELb1ELi128EEEEEEEEEvNT_6ParamsE,"ax",@progbits
	.sectioninfo	@"SHI_REGISTERS=255"
	.align	128
.text._ZN7cutlass13device_kernelIN5flash19enable_sm80_to_sm89INS1_16FlashAttnFwdSm80INS1_25CollectiveMainloopFwdSm80ILi8ELi1ELb1EN4cute5tupleIJNS5_1CILi128EEES8_S8_EEELi128ENS_6half_tEfNS_4arch4Sm80ELb1ELb0ELb1ELb1ELb0ELb1ELb1ELb0EEENS1_21CollectiveEpilogueFwdIS9_NS6_IJNS7_ILi1EEESF_SF_EEESA_SC_Li256ELb1ELb1ELb0ELb0EEENS1_19SingleTileSchedulerILb1ELb0ELb1ELi128EEEEEEEEEvNT_6ParamsE:
        .type           _ZN7cutlass13device_kernelIN5flash19enable_sm80_to_sm89INS1_16FlashAttnFwdSm80INS1_25CollectiveMainloopFwdSm80ILi8ELi1ELb1EN4cute5tupleIJNS5_1CILi128EEES8_S8_EEELi128ENS_6half_tEfNS_4arch4Sm80ELb1ELb0ELb1ELb1ELb0ELb1ELb1ELb0EEENS1_21CollectiveEpilogueFwdIS9_NS6_IJNS7_ILi1EEESF_SF_EEESA_SC_Li256ELb1ELb1ELb0ELb0EEENS1_19SingleTileSchedulerILb1ELb0ELb1ELi128EEEEEEEEEvNT_6ParamsE,@function
        .size           _ZN7cutlass13device_kernelIN5flash19enable_sm80_to_sm89INS1_16FlashAttnFwdSm80INS1_25CollectiveMainloopFwdSm80ILi8ELi1ELb1EN4cute5tupleIJNS5_1CILi128EEES8_S8_EEELi128ENS_6half_tEfNS_4arch4Sm80ELb1ELb0ELb1ELb1ELb0ELb1ELb1ELb0EEENS1_21CollectiveEpilogueFwdIS9_NS6_IJNS7_ILi1EEESF_SF_EEESA_SC_Li256ELb1ELb1ELb0ELb0EEENS1_19SingleTileSchedulerILb1ELb0ELb1ELi128EEEEEEEEEvNT_6ParamsE,(.L_x_3546 - _ZN7cutlass13device_kernelIN5flash19enable_sm80_to_sm89INS1_16FlashAttnFwdSm80INS1_25CollectiveMainloopFwdSm80ILi8ELi1ELb1EN4cute5tupleIJNS5_1CILi128EEES8_S8_EEELi128ENS_6half_tEfNS_4arch4Sm80ELb1ELb0ELb1ELb1ELb0ELb1ELb1ELb0EEENS1_21CollectiveEpilogueFwdIS9_NS6_IJNS7_ILi1EEESF_SF_EEESA_SC_Li256ELb1ELb1ELb0ELb0EEENS1_19SingleTileSchedulerILb1ELb0ELb1ELi128EEEEEEEEEvNT_6ParamsE)
        .other          _ZN7cutlass13device_kernelIN5flash19enable_sm80_to_sm89INS1_16FlashAttnFwdSm80INS1_25CollectiveMainloopFwdSm80ILi8ELi1ELb1EN4cute5tupleIJNS5_1CILi128EEES8_S8_EEELi128ENS_6half_tEfNS_4arch4Sm80ELb1ELb0ELb1ELb1ELb0ELb1ELb1ELb0EEENS1_21CollectiveEpilogueFwdIS9_NS6_IJNS7_ILi1EEESF_SF_EEESA_SC_Li256ELb1ELb1ELb0ELb0EEENS1_19SingleTileSchedulerILb1ELb0ELb1ELi128EEEEEEEEEvNT_6ParamsE,@"STO_CUDA_ENTRY STV_DEFAULT"
_ZN7cutlass13device_kernelIN5flash19enable_sm80_to_sm89INS1_16FlashAttnFwdSm80INS1_25CollectiveMainloopFwdSm80ILi8ELi1ELb1EN4cute5tupleIJNS5_1CILi128EEES8_S8_EEELi128ENS_6half_tEfNS_4arch4Sm80ELb1ELb0ELb1ELb1ELb0ELb1ELb1ELb0EEENS1_21CollectiveEpilogueFwdIS9_NS6_IJNS7_ILi1EEESF_SF_EEESA_SC_Li256ELb1ELb1ELb0ELb0EEENS1_19SingleTileSchedulerILb1ELb0ELb1ELi128EEEEEEEEEvNT_6ParamsE:
        /* <DEDUP_REMOVED lines=17> */
.L_x_525:
        /* <DEDUP_REMOVED lines=8> */
.L_x_527:
[----:B------:R-:W-:-:S04]  /*0190*/  MOV R0, c[0x0][0x54c] ;  /* 0x0001530000007a02 */ /* 0x000fc80000000f00 */
.L_x_526:
[----:B------:R-:W-:Y:S01]  /*01a0*/  USHF.L.U32 UR4, UR4, 0x7, URZ ;  /* 0x0000000704047899 */ /* 0x000fe2000800063f */
[----:B-----5:R-:W-:-:S05]  /*01b0*/  IMAD R0, R0, c[0x0][0x548], RZ ;  /* 0x0001520000007a24 */ /* 0x020fca00078e02ff */
[----:B------:R-:W-:-:S04]  /*01c0*/  MOV R12, UR4 ;  /* 0x00000004000c7c02 */ /* 0x000fc80008000f00 */
[----:B------:R-:W-:-:S04]  /*01d0*/  ISETP.GE.AND P0, PT, R12, R0, PT ;  /* 0x000000000c00720c */ /* 0x000fc80003f06270 */
[----:B------:R-:W-:-:S05]  /*01e0*/  SEL R0, R5, 0xffffffff, !P0 ;  /* 0xffffffff05007807 */ /* 0x000fca0004000000 */
[----:B------:R2:W-:Y:S01]  /*01f0*/  STL [R1+0x44], R0 ;  /* 0x0000440001007387 */ /* 0x0005e20000100800 */
[----:B------:R-:W-:Y:S05]  /*0200*/  BRA `(.L_x_528) ;  /* 0x0000014000007947 */ /* 0x000fea0003800000 */
.L_x_524:
[----:B------:R-:W-:-:S04]  /*0210*/  ISETP.NE.U32.AND P0, PT, RZ, c[0x0][0x568], PT ;  /* 0x00015a00ff007a0c */ /* 0x000fc80003f05070 */
[----:B------:R-:W-:-:S13]  /*0220*/  ISETP.NE.AND.EX P0, PT, RZ, c[0x0][0x56c], PT, P0 ;  /* 0x00015b00ff007a0c */ /* 0x000fda0003f05300 */
[----:B------:R-:W-:Y:S05]  /*0230*/  @!P0 BRA `(.L_x_529) ;  /* 0x0000002000008947 */ /* 0x000fea0003800000 */
[----:B------:R1:W5:Y:S01]  /*0240*/  LDG.E R0, [R2.64] ;  /* 0x0000000802007981 */ /* 0x000362000c1e1900 */
[----:B------:R-:W-:Y:S05]  /*0250*/  BRA `(.L_x_530) ;  /* 0x0000009000007947 */ /* 0x000fea0003800000 */
.L_x_529:
        /* <DEDUP_REMOVED lines=8> */
.L_x_531:
[----:B------:R-:W-:-:S04]  /*02e0*/  MOV R0, c[0x0][0x54c] ;  /* 0x0001530000007a02 */ /* 0x000fc80000000f00 */
.L_x_530:
[----:B------:R-:W-:Y:S01]  /*02f0*/  USHF.L.U32 UR4, UR4, 0x7, URZ ;  /* 0x0000000704047899 */ /* 0x000fe2000800063f */
[----:B-----5:R-:W-:-:S05]  /*0300*/  IMAD R0, R0, c[0x0][0x548], RZ ;  /* 0x0001520000007a24 */ /* 0x020fca00078e02ff */
[----:B------:R-:W-:-:S04]  /*0310*/  MOV R12, UR4 ;  /* 0x00000004000c7c02 */ /* 0x000fc80008000f00 */
[----:B------:R-:W-:-:S04]  /*0320*/  ISETP.GE.AND P0, PT, R12, R0, PT ;  /* 0x000000000c00720c */ /* 0x000fc80003f06270 */
[----:B------:R-:W-:-:S05]  /*0330*/  SEL R0, R5, 0xffffffff, !P0 ;  /* 0xffffffff05007807 */ /* 0x000fca0004000000 */
[----:B------:R2:W-:Y:S04]  /*0340*/  STL [R1+0x44], R0 ;  /* 0x0000440001007387 */ /* 0x0005e80000100800 */
.L_x_528:
[----:B------:R-:W3:Y:S02]  /*0350*/  LDL R18, [R1+0x44] ;  /* 0x0000440001127983 */ /* 0x000ee40000100800 */
[----:B---3--:R-:W-:-:S13]  /*0360*/  ISETP.GE.AND P0, PT, R18, RZ, PT ;  /* 0x000000ff1200720c */ /* 0x008fda0003f06270 */
[----:B------:R-:W-:Y:S05]  /*0370*/  @!P0 EXIT ;  /* 0x000000000000894d */ /* 0x000fea0003800000 */
[----:B------:R-:W-:Y:S01]  /*0380*/  ISETP.NE.U32.AND P0, PT, RZ, c[0x0][0x370], PT ;  /* 0x0000dc00ff007a0c */ /* 0x000fe20003f05070 */
[----:B--2---:R-:W-:Y:S01]  /*0390*/  IMAD.MOV.U32 R0, RZ, RZ, c[0x0][0x168] ;  /* 0x00005a00ff007624 */ /* 0x004fe200078e00ff */
[----:B------:R-:W-:Y:S01]  /*03a0*/  ISETP.NE.U32.AND P1, PT, RZ, c[0x0][0x360], PT ;  /* 0x0000d800ff007a0c */ /* 0x000fe20003f25070 */
[----:B------:R-:W-:Y:S01]  /*03b0*/  IMAD.MOV.U32 R179, RZ, RZ, RZ ;  /* 0x000000ffffb37224 */ /* 0x000fe200078e00ff */
[----:B------:R-:W-:Y:S01]  /*03c0*/  ISETP.NE.AND.EX P2, PT, RZ, c[0x0][0x374], PT, P0 ;  /* 0x0000dd00ff007a0c */ /* 0x000fe20003f45300 */
[----:B------:R-:W-:Y:S01]  /*03d0*/  IMAD.MOV.U32 R174, RZ, RZ, RZ ;  /* 0x000000ffffae7224 */ /* 0x000fe200078e00ff */
[----:B------:R-:W-:Y:S01]  /*03e0*/  ISETP.NE.AND.EX P0, PT, RZ, c[0x0][0x364], PT, P1 ;  /* 0x0000d900ff007a0c */ /* 0x000fe20003f05310 */
[----:B------:R-:W-:Y:S01]  /*03f0*/  IMAD.MOV.U32 R182, RZ, RZ, RZ ;  /* 0x000000ffffb67224 */ /* 0x000fe200078e00ff */
[----:B------:R-:W-:Y:S01]  /*0400*/  ISETP.NE.U32.AND P1, PT, RZ, c[0x0][0x348], PT ;  /* 0x0000d200ff007a0c */ /* 0x000fe20003f25070 */
[----:B------:R-:W-:Y:S01]  /*0410*/  IMAD.WIDE R6, R18, R14, c[0x0][0x348] ;  /* 0x0000d20012067625 */ /* 0x000fe200078e020e */
[----:B------:R-:W-:-:S02]  /*0420*/  ISETP.NE.U32.AND P5, PT, RZ, c[0x0][0x350], PT ;  /* 0x0000d400ff007a0c */ /* 0x000fc40003fa5070 */
[----:B------:R-:W-:Y:S01]  /*0430*/  ISETP.NE.U32.AND P3, PT, RZ, c[0x0][0x358], PT ;  /* 0x0000d600ff007a0c */ /* 0x000fe20003f65070 */
[CC--:B------:R-:W-:Y:S01]  /*0440*/  IMAD.WIDE R4, R18.reuse, R14.reuse, c[0x0][0x350] ;  /* 0x0000d40012047625 */ /* 0x0c0fe200078e020e */
[----:B------:R-:W-:Y:S02]  /*0450*/  ISETP.NE.AND.EX P1, PT, RZ, c[0x0][0x34c], PT, P1 ;  /* 0x0000d300ff007a0c */ /* 0x000fe40003f25310 */
[----:B------:R-:W-:Y:S01]  /*0460*/  ISETP.NE.AND.EX P5, PT, RZ, c[0x0][0x354], PT, P5 ;  /* 0x0000d500ff007a0c */ /* 0x000fe20003fa5350 */
[CC--:B------:R-:W-:Y:S01]  /*0470*/  @P2 IMAD.WIDE R10, R18.reuse, R14.reuse, c[0x0][0x370] ;  /* 0x0000dc00120a2625 */ /* 0x0c0fe200078e020e */
[----:B------:R-:W-:Y:S02]  /*0480*/  ISETP.NE.AND.EX P3, PT, RZ, c[0x0][0x35c], PT, P3 ;  /* 0x0000d700ff007a0c */ /* 0x000fe40003f65330 */
[----:B------:R-:W-:Y:S01]  /*0490*/  MOV R13, RZ ;  /* 0x000000ff000d7202 */ /* 0x000fe20000000f00 */
[CC--:B------:R-:W-:Y:S01]  /*04a0*/  @P0 IMAD.WIDE R8, R18.reuse, R14.reuse, c[0x0][0x360] ;  /* 0x0000d80012080625 */ /* 0x0c0fe200078e020e */
[----:B------:R2:W5:Y:S03]  /*04b0*/  @P2 LDG.E R179, [R10.64] ;  /* 0x000000080ab32981 */ /* 0x000566000c1e1900 */
[----:B-1----:R-:W-:Y:S01]  /*04c0*/  IMAD.WIDE R2, R18, R14, c[0x0][0x358] ;  /* 0x0000d60012027625 */ /* 0x002fe200078e020e */
[----:B------:R1:W3:Y:S04]  /*04d0*/  @P0 LDG.E R0, [R8.64] ;  /* 0x0000000808000981 */ /* 0x0002e8000c1e1900 */
[----:B------:R2:W5:Y:S04]  /*04e0*/  @P1 LDG.E R174, [R6.64] ;  /* 0x0000000806ae1981 */ /* 0x000568000c1e1900 */
[----:B------:R2:W5:Y:S04]  /*04f0*/  @P5 LDG.E R182, [R4.64] ;  /* 0x0000000804b65981 */ /* 0x000568000c1e1900 */
[----:B------:R2:W5:Y:S04]  /*0500*/  @P3 LDG.E R13, [R2.64] ;  /* 0x00000008020d3981 */ /* 0x000568000c1e1900 */
[----:B------:R-:W4:Y:S01]  /*0510*/  S2R R26, SR_CTAID.Y ;  /* 0x00000000001a7919 */ /* 0x000f220000002600 */
[----:B------:R-:W-:Y:S01]  /*0520*/  MOV R127, c[0x0][0x228] ;  /* 0x00008a00007f7a02 */ /* 0x000fe20000000f00 */
[----:B-1----:R-:W-:Y:S01]  /*0530*/  IMAD.MOV.U32 R8, RZ, RZ, c[0x0][0x1d0] ;  /* 0x00007400ff087624 */ /* 0x002fe200078e00ff */
[----:B----4-:R-:W-:Y:S01]  /*0540*/  SHF.R.S32.HI R214, RZ, 0x1f, R26 ;  /* 0x0000001fffd67819 */ /* 0x010fe2000001141a */
[----:B---3--:R2:W-:Y:S01]  /*0550*/  STL [R1+0x34], R0 ;  /* 0x0000340001007387 */ /* 0x0085e20000100800 */
[----:B------:R-:W-:Y:S01]  /*0560*/  IMAD.MOV.U32 R9, RZ, RZ, R0 ;  /* 0x000000ffff097224 */ /* 0x000fe200078e0000 */
[----:B------:R-:W-:Y:S05]  /*0570*/  @P0 BRA `(.L_x_532) ;  /* 0x0000005000000947 */ /* 0x000fea0003800000 */
[----:B------:R-:W-:Y:S05]  /*0580*/  @!P1 BRA `(.L_x_532) ;  /* 0x0000004000009947 */ /* 0x000fea0003800000 */
[----:B--2---:R1:W2:Y:S04]  /*0590*/  LDG.E R0, [R6.64] ;  /* 0x0000000806007981 */ /* 0x0042a8000c1e1900 */
[----:B-1----:R-:W2:Y:S02]  /*05a0*/  LDG.E R6, [R6.64+0x4] ;  /* 0x0000040806067981 */ /* 0x002ea4000c1e1900 */
[----:B--2---:R-:W-:-:S05]  /*05b0*/  IADD3 R9, -R0, R6, RZ ;  /* 0x0000000600097210 */ /* 0x004fca0007ffe1ff */
[----:B------:R1:W-:Y:S02]  /*05c0*/  STL [R1+0x34], R9 ;  /* 0x0000340901007387 */ /* 0x0003e40000100800 */
.L_x_532:
[----:B------:R-:W-:-:S04]  /*05d0*/  ISETP.NE.U32.AND P0, PT, RZ, c[0x0][0x368], PT ;  /* 0x0000da00ff007a0c */ /* 0x000fc80003f05070 */
[----:B------:R-:W-:-:S13]  /*05e0*/  ISETP.NE.AND.EX P0, PT, RZ, c[0x0][0x36c], PT, P0 ;  /* 0x0000db00ff007a0c */ /* 0x000fda0003f05300 */
[----:B------:R-:W-:Y:S05]  /*05f0*/  @!P0 BRA `(.L_x_533) ;  /* 0x0000003000008947 */ /* 0x000fea0003800000 */
[----:B--2---:R-:W-:-:S05]  /*0600*/  IMAD.WIDE R4, R18, R14, c[0x0][0x368] ;  /* 0x0000da0012047625 */ /* 0x004fca00078e020e */
[----:B------:R2:W5:Y:S01]  /*0610*/  LDG.E R8, [R4.64] ;  /* 0x0000000804087981 */ /* 0x000562000c1e1900 */
[----:B------:R-:W-:Y:S05]  /*0620*/  BRA `(.L_x_534) ;  /* 0x0000004000007947 */ /* 0x000fea0003800000 */
.L_x_533:
[----:B------:R-:W-:Y:S05]  /*0630*/  @!P5 BRA `(.L_x_534) ;  /* 0x000000300000d947 */ /* 0x000fea0003800000 */
[----:B--2---:R2:W3:Y:S04]  /*0640*/  LDG.E R0, [R4.64] ;  /* 0x0000000804007981 */ /* 0x0044e8000c1e1900 */
[----:B--2---:R-:W3:Y:S02]  /*0650*/  LDG.E R4, [R4.64+0x4] ;  /* 0x0000040804047981 */ /* 0x004ee4000c1e1900 */
[----:B---3--:R-:W-:Y:S02]  /*0660*/  IADD3 R8, -R0, R4, RZ ;  /* 0x0000000400087210 */ /* 0x008fe40007ffe1ff */
.L_x_534:
[----:B--2---:R2:W3:Y:S04]  /*0670*/  @P3 LDG.E R4, [R2.64] ;  /* 0x0000000802043981 */ /* 0x0044e8000c1e1900 */
[----:B------:R2:W3:Y:S01]  /*0680*/  @P3 LDG.E R0, [R2.64+0x4] ;  /* 0x0000040802003981 */ /* 0x0004e2000c1e1900 */
[----:B------:R-:W-:Y:S01]  /*0690*/  ISETP.NE.U32.AND P0, PT, RZ, c[0x0][0x378], PT ;  /* 0x0000de00ff007a0c */ /* 0x000fe20003f05070 */
[----:B-----5:R-:W-:-:S03]  /*06a0*/  IMAD.MOV.U32 R166, RZ, RZ, R8 ;  /* 0x000000ffffa67224 */ /* 0x020fc600078e0008 */
[----:B------:R-:W-:Y:S01]  /*06b0*/  ISETP.NE.AND.EX P0, PT, RZ, c[0x0][0x37c], PT, P0 ;  /* 0x0000df00ff007a0c */ /* 0x000fe20003f05300 */
[----:B------:R-:W-:-:S12]  /*06c0*/  IMAD.MOV.U32 R5, RZ, RZ, c[0x0][0x2c4] ;  /* 0x0000b100ff057624 */ /* 0x000fd800078e00ff */
[----:B--2---:R-:W-:-:S05]  /*06d0*/  @P0 IMAD.WIDE R2, R18, R14, c[0x0][0x378] ;  /* 0x0000de0012020625 */ /* 0x004fca00078e020e */
[----:B------:R2:W5:Y:S01]  /*06e0*/  @P0 LDG.E R166, [R2.64] ;  /* 0x0000000802a60981 */ /* 0x000562000c1e1900 */
[----:B------:R-:W-:Y:S01]  /*06f0*/  ISETP.NE.AND P0, PT, R5, 0x1, PT ;  /* 0x000000010500780c */ /* 0x000fe20003f05270 */
[----:B------:R-:W-:Y:S02]  /*0700*/  IMAD.IADD R5, R8, 0x1, -R179 ;  /* 0x0000000108057824 */ /* 0x000fe400078e0ab3 */
[----:B--2---:R-:W-:-:S05]  /*0710*/  IMAD.MOV.U32 R2, RZ, RZ, R12 ;  /* 0x000000ffff027224 */ /* 0x004fca00078e000c */
[----:B------:R2:W-:Y:S01]  /*0720*/  STL [R1+0xc], R2 ;  /* 0x00000c0201007387 */ /* 0x0005e20000100800 */
[----:B---3--:R-:W-:-:S04]  /*0730*/  @P3 IMAD.IADD R127, R0, 0x1, -R4 ;  /* 0x00000001007f3824 */ /* 0x008fc800078e0a04 */
[----:B------:R-:W-:Y:S01]  /*0740*/  @P0 IADD3 R0, R2, 0x7f, RZ ;  /* 0x0000007f02000810 */ /* 0x000fe20007ffe0ff */
[----:B------:R-:W-:-:S04]  /*0750*/  IMAD.IADD R3, R5, 0x1, R127 ;  /* 0x0000000105037824 */ /* 0x000fc800078e027f */
[----:B--2---:R-:W-:Y:S01]  /*0760*/  @P0 IMAD.HI.U32 R2, R0, c[0x0][0x2c8], RZ ;  /* 0x0000b20000020a27 */ /* 0x004fe200078e00ff */
[----:B------:R-:W-:Y:S02]  /*0770*/  IADD3 R0, R12, 0x7f, RZ ;  /* 0x0000007f0c007810 */ /* 0x000fe40007ffe0ff */
[C---:B------:R-:W-:Y:S01]  /*0780*/  IADD3 R191, R3.reuse, 0x80, -R9 ;  /* 0x0000008003bf7810 */ /* 0x040fe20007ffe809 */
[----:B------:R2:W-:Y:S01]  /*0790*/  STL [R1+0x28], R3 ;  /* 0x0000280301007387 */ /* 0x0005e20000100800 */
[----:B------:R-:W-:Y:S02]  /*07a0*/  @P0 SHF.R.U32.HI R0, RZ, c[0x0][0x2cc], R2 ;  /* 0x0000b300ff000a19 */ /* 0x000fe40000011602 */
[----:B------:R-:W-:-:S03]  /*07b0*/  IADD3 R2, R3, 0x7f, RZ ;  /* 0x0000007f03027810 */ /* 0x000fc60007ffe0ff */
[----:B------:R-:W-:-:S05]  /*07c0*/  IMAD.IADD R0, R191, 0x1, R0 ;  /* 0x00000001bf007824 */ /* 0x000fca00078e0200 */
[----:B------:R-:W-:-:S04]  /*07d0*/  SHF.R.S32.HI R4, RZ, 0x1f, R0 ;  /* 0x0000001fff047819 */ /* 0x000fc80000011400 */
[----:B------:R-:W-:-:S04]  /*07e0*/  LEA.HI R0, R4, R0, RZ, 0x7 ;  /* 0x0000000004007211 */ /* 0x000fc800078f38ff */
[----:B------:R-:W-:Y:S02]  /*07f0*/  SHF.R.S32.HI R0, RZ, 0x7, R0 ;  /* 0x00000007ff007819 */ /* 0x000fe40000011400 */
[----:B--2---:R-:W-:-:S04]  /*0800*/  SHF.R.S32.HI R3, RZ, 0x1f, R2 ;  /* 0x0000001fff037819 */ /* 0x004fc80000011402 */
[----:B------:R-:W-:-:S04]  /*0810*/  LEA.HI R2, R3, R2, RZ, 0x7 ;  /* 0x0000000203027211 */ /* 0x000fc800078f38ff */
[----:B------:R-:W-:-:S04]  /*0820*/  SHF.R.S32.HI R190, RZ, 0x7, R2 ;  /* 0x00000007ffbe7819 */ /* 0x000fc80000011402 */
[----:B------:R-:W-:Y:S01]  /*0830*/  IMNMX R2, R190, R0, PT ;  /* 0x00000000be027217 */ /* 0x000fe20003800200 */
[----:B------:R-:W-:-:S04]  /*0840*/  IMAD.MOV R0, RZ, RZ, -R5 ;  /* 0x000000ffff007224 */ /* 0x000fc800078e0a05 */
[----:B------:R-:W-:Y:S01]  /*0850*/  IMAD R3, R2, 0x80, -R5 ;  /* 0x0000008002037824 */ /* 0x000fe200078e0a05 */
        /* <DEDUP_REMOVED lines=11> */
[----:B------:R-:W-:-:S04]  /*0910*/  ISETP.NE.U32.AND P4, PT, RZ, c[0x0][0x340], PT ;  /* 0x0000d000ff007a0c */ /* 0x000fc80003f85070 */
[----:B------:R-:W-:-:S13]  /*0920*/  ISETP.NE.AND.EX P4, PT, RZ, c[0x0][0x344], PT, P4 ;  /* 0x0000d100ff007a0c */ /* 0x000fda0003f85340 */
[----:B------:R-:W-:-:S05]  /*0930*/  @P4 IMAD.WIDE R2, R18, R14, c[0x0][0x340] ;  /* 0x0000d00012024625 */ /* 0x000fca00078e020e */
[----:B------:R2:W3:Y:S01]  /*0940*/  @P4 LDG.E R16, [R2.64] ;  /* 0x0000000802104981 */ /* 0x0004e2000c1e1900 */
[----:B------:R-:W-:Y:S01]  /*0950*/  SHF.R.S32.HI R6, RZ, 0x1f, R213 ;  /* 0x0000001fff067819 */ /* 0x000fe200000114d5 */
[----:B------:R-:W-:Y:S01]  /*0960*/  IMAD.MOV.U32 R170, RZ, RZ, c[0x0][0x238] ;  /* 0x00008e00ffaa7624 */ /* 0x000fe200078e00ff */
[----:B-1----:R-:W-:Y:S01]  /*0970*/  SHF.R.S32.HI R9, RZ, 0x1f, R18 ;  /* 0x0000001fff097819 */ /* 0x002fe20000011412 */
        /* <DEDUP_REMOVED lines=26> */
[----:B--2---:R-:W-:Y:S01]  /*0b20*/  IMAD.WIDE.U32 R2, R154, c[0x0][0x238], R32 ;  /* 0x00008e009a027a25 */ /* 0x004fe200078e0020 */
        /* <DEDUP_REMOVED lines=47> */
[----:B------:R-:W-:Y:S01]  /*0e20*/  @P2 LEA R0, P3, R170, R20, 0x5 ;  /* 0x00000014aa002211 */ /* 0x000fe200078628ff */
        /* <DEDUP_REMOVED lines=35> */
[----:B---3--:R-:W-:Y:S01]  /*1060*/  @P4 SHF.R.S32.HI R17, RZ, 0x1f, R16 ;  /* 0x0000001fff114819 */ /* 0x008fe20000011410 */
        /* <DEDUP_REMOVED lines=179> */
[C---:B------:R-:W-:Y:S01]  /*1ba0*/  IADD3 R144, P1, R210.reuse, R134, RZ ;  /* 0x00000086d2907210 */ /* 0x040fe20007f3e0ff */
        /* <DEDUP_REMOVED lines=30> */
.L_x_582:
        /* <DEDUP_REMOVED lines=50> */
.L_x_540:
[----:B------:R-:W-:Y:S05]  /*20b0*/  BSYNC B0 ;  /* 0x0000000000007941 */ /* 0x000fea0003800000 */
.L_x_539:
        /* <DEDUP_REMOVED lines=40> */
.L_x_542:
[----:B------:R-:W-:Y:S05]  /*2340*/  BSYNC B0 ;  /* 0x0000000000007941 */ /* 0x000fea0003800000 */
.L_x_541:
        /* <DEDUP_REMOVED lines=40> */
.L_x_544:
[----:B------:R-:W-:Y:S05]  /*25d0*/  BSYNC B0 ;  /* 0x0000000000007941 */ /* 0x000fea0003800000 */
.L_x_543:
        /* <DEDUP_REMOVED lines=38> */
.L_x_546:
[----:B------:R-:W-:Y:S05]  /*2840*/  BSYNC B0 ;  /* 0x0000000000007941 */ /* 0x000fea0003800000 */
.L_x_545:
        /* <DEDUP_REMOVED lines=74> */
.L_x_550:
[----:B------:R-:W-:Y:S05]  /*2cf0*/  BSYNC B0 ;  /* 0x0000000000007941 */ /* 0x000fea0003800000 */
.L_x_549:
        /* <DEDUP_REMOVED lines=59> */
.L_x_548:
[----:B------:R-:W-:Y:S05]  /*30b0*/  BSYNC B1 ;  /* 0x0000000000017941 */ /* 0x000fea0003800000 */
.L_x_547:
        /* <DEDUP_REMOVED lines=62> */
.L_x_554:
[----:B------:R-:W-:Y:S05]  /*34a0*/  BSYNC B0 ;  /* 0x0000000000007941 */ /* 0x000fea0003800000 */
.L_x_553:
        /* <DEDUP_REMOVED lines=59> */
.L_x_552:
[----:B------:R-:W-:Y:S05]  /*3860*/  BSYNC B1 ;  /* 0x0000000000017941 */ /* 0x000fea0003800000 */
.L_x_551:
        /* <DEDUP_REMOVED lines=62> */
.L_x_558:
[----:B------:R-:W-:Y:S05]  /*3c50*/  BSYNC B0 ;  /* 0x0000000000007941 */ /* 0x000fea0003800000 */
.L_x_557:
        /* <DEDUP_REMOVED lines=59> */
.L_x_556:
[----:B------:R-:W-:Y:S05]  /*4010*/  BSYNC B1 ;  /* 0x0000000000017941 */ /* 0x000fea0003800000 */
.L_x_555:
        /* <DEDUP_REMOVED lines=60> */
.L_x_561:
[----:B------:R-:W-:Y:S05]  /*43e0*/  BSYNC B0 ;  /* 0x0000000000007941 */ /* 0x000fea0003800000 */
.L_x_560:
        /* <DEDUP_REMOVED lines=59> */
.L_x_538:
        /* <DEDUP_REMOVED lines=224> */
.L_x_563:
[----:B-1----:R-:W-:Y:S05]  /*55a0*/  BSYNC B0 ;  /* 0x0000000000007941 */ /* 0x002fea0003800000 */
.L_x_562:
        /* <DEDUP_REMOVED lines=115> */
.L_x_565:
[----:B------:R-:W-:Y:S05]  /*5ce0*/  BSYNC B0 ;  /* 0x0000000000007941 */ /* 0x000fea0003800000 */
.L_x_564:
        /* <DEDUP_REMOVED lines=115> */
.L_x_567:
[----:B------:R-:W-:Y:S05]  /*6420*/  BSYNC B0 ;  /* 0x0000000000007941 */ /* 0x000fea0003800000 */
.L_x_566:
        /* <DEDUP_REMOVED lines=116> */
.L_x_537:
        /* <DEDUP_REMOVED lines=19> */
.L_x_569:
[----:B------:R-:W-:Y:S05]  /*6ca0*/  BSYNC B0 ;  /* 0x0000000000007941 */ /* 0x000fea0003800000 */
.L_x_568:
        /* <DEDUP_REMOVED lines=19> */
.L_x_571:
[----:B------:R-:W-:Y:S05]  /*6de0*/  BSYNC B0 ;  /* 0x0000000000007941 */ /* 0x000fea0003800000 */
.L_x_570:
        /* <DEDUP_REMOVED lines=19> */
.L_x_573:
[----:B------:R-:W-:Y:S05]  /*6f20*/  BSYNC B0 ;  /* 0x0000000000007941 */ /* 0x000fea0003800000 */
.L_x_572:
        /* <DEDUP_REMOVED lines=18> */
.L_x_559:
[----:B------:R-:W-:Y:S05]  /*7050*/  BSYNC B2 ;  /* 0x0000000000027941 */ /* 0x000fea0003800000 */
.L_x_536:
        /* <DEDUP_REMOVED lines=28> */
[C---:B------:R-:W-:Y:S04]  /*7220*/  @P2 LEA R6, P0, R2.reuse, c[0x0][0x250], 0x1 ;  /* 0x0000940002062a11 */ /* 0x040fe800078008ff */
[----:B------:R-:W-:Y:S01]  /*7230*/  @P2 LEA.HI.X R7, R2, c[0x0][0x254], R3, 0x1, P0 ;  /* 0x0000950002072a11 */ /* 0x000fe200000f0c03 */
[----:B------:R-:W-:Y:S01]  /*7240*/  @P1 IMAD.MOV.U32 R3, RZ, RZ, R113 ;  /* 0x000000ffff031224 */ /* 0x000fe200078e0071 */
[----:B------:R-:W-:Y:S02]  /*7250*/  ISETP.GE.AND P0, PT, R5, 0x61, PT ;  /* 0x000000610500780c */ /* 0x000fe40003f06270 */
[-C--:B------:R-:W-:Y:S05]  /*7260*/  @P1 MOV R2, R102.reuse ;  /* 0x0000006600021202 */ /* 0x080fea0000000f00 */
[C---:B------:R-:W-:Y:S06]  /*7270*/  @P1 IMAD.WIDE.U32 R2, R9.reuse, c[0x0][0x258], R2 ;  /* 0x0000960009021a25 */ /* 0x040fec00078e0002 */
        /* <DEDUP_REMOVED lines=16> */
[C---:B------:R-:W-:Y:S11]  /*7380*/  IADD3 R0, -R13.reuse, R127, RZ ;  /* 0x0000007f0d007210 */ /* 0x040ff60007ffe1ff */
        /* <DEDUP_REMOVED lines=32> */
.L_x_575:
[----:B-1----:R-:W-:Y:S05]  /*7590*/  BSYNC B0 ;  /* 0x0000000000007941 */ /* 0x002fea0003800000 */
.L_x_574:
        /* <DEDUP_REMOVED lines=19> */
.L_x_577:
[----:B------:R-:W-:Y:S05]  /*76d0*/  BSYNC B0 ;  /* 0x0000000000007941 */ /* 0x000fea0003800000 */
.L_x_576:
        /* <DEDUP_REMOVED lines=19> */
.L_x_579:
[----:B------:R-:W-:Y:S05]  /*7810*/  BSYNC B0 ;  /* 0x0000000000007941 */ /* 0x000fea0003800000 */
.L_x_578:
        /* <DEDUP_REMOVED lines=19> */
.L_x_581:
[----:B------:R-:W-:Y:S05]  /*7950*/  BSYNC B0 ;  /* 0x0000000000007941 */ /* 0x000fea0003800000 */
.L_x_580:
        /* <DEDUP_REMOVED lines=20> */
[C---:B------:R-:W-:Y:S04]  /*7aa0*/  @P0 IADD3 R4, P1, R6.reuse, R171, RZ ;  /* 0x000000ab06040210 */ /* 0x040fe80007f3e0ff */
[----:B------:R2:W-:Y:S01]  /*7ab0*/  @P0 LDGSTS.E.BYPASS.LTC128B.128 [R75+0x9100], [R6.64], !P4 ;  /* 0x09100000064b0fae */ /* 0x0005e2000e101d48 */
[C---:B------:R-:W-:Y:S01]  /*7ac0*/  @P0 IMAD.X R5, R7.reuse, 0x1, R170, P1 ;  /* 0x0000000107050824 */ /* 0x040fe200008e06aa */
[----:B------:R-:W-:Y:S02]  /*7ad0*/  @P0 IADD3 R10, P1, R6, R131, RZ ;  /* 0x00000083060a0210 */ /* 0x000fe40007f3e0ff */
        /* <DEDUP_REMOVED lines=13> */
.L_x_535:
[----:B------:R-:W3:Y:S01]  /*7bb0*/  LDL.LU R28, [R1+0x40] ;  /* 0x00004000011c7983 */ /* 0x000ee20000300800 */
[----:B------:R-:W-:-:S03]  /*7bc0*/  IMAD.MOV.U32 R177, RZ, RZ, c[0x0][0x2c4] ;  /* 0x0000b100ffb17624 */ /* 0x000fc600078e00ff */
[----:B------:R-:W4:Y:S01]  /*7bd0*/  LDL R203, [R1+0xc] ;  /* 0x00000c0001cb7983 */ /* 0x000f220000100800 */
[----:B--2---:R-:W-:Y:S01]  /*7be0*/  IADD3 R5, R182, R179, RZ ;  /* 0x000000b3b6057210 */ /* 0x004fe20007ffe0ff */
[----:B------:R-:W-:Y:S01]  /*7bf0*/  CS2R R10, SRZ ;  /* 0x00000000000a7805 */ /* 0x000fe2000001ff00 */
[----:B------:R-:W-:Y:S01]  /*7c00*/  ISETP.NE.AND P3, PT, R177, 0x1, PT ;  /* 0x00000001b100780c */ /* 0x000fe20003f65270 */
[----:B------:R-:W-:Y:S01]  /*7c10*/  IMAD.MOV.U32 R134, RZ, RZ, RZ ;  /* 0x000000ffff867224 */ /* 0x000fe200078e00ff */
[----:B------:R-:W-:Y:S01]  /*7c20*/  PLOP3.LUT P2, PT, PT, PT, PT, 0x80, 0x0 ;  /* 0x000000000000781c */ /* 0x000fe20003f4f070 */
[----:B------:R-:W-:Y:S01]  /*7c30*/  CS2R R14, SRZ ;  /* 0x00000000000e7805 */ /* 0x000fe2000001ff00 */
[----:B------:R-:W-:Y:S01]  /*7c40*/  IMAD.MOV.U32 R132, RZ, RZ, RZ ;  /* 0x000000ffff847224 */ /* 0x000fe200078e00ff */
[----:B------:R-:W-:Y:S01]  /*7c50*/  MOV R130, RZ ;  /* 0x000000ff00827202 */ /* 0x000fe20000000f00 */
[----:B-1----:R-:W-:Y:S01]  /*7c60*/  CS2R R8, SRZ ;  /* 0x0000000000087805 */ /* 0x002fe2000001ff00 */
        /* <DEDUP_REMOVED lines=19> */
[----:B------:R-:W-:Y:S01]  /*7da0*/  CS2R R24, SRZ ;  /* 0x0000000000187805 */ /* 0x000fe2000001ff00 */
[----:B------:R-:W-:Y:S01]  /*7db0*/  IMAD.MOV.U32 R100, RZ, RZ, RZ ;  /* 0x000000ffff647224 */ /* 0x000fe200078e00ff */
        /* <DEDUP_REMOVED lines=17> */
[----:B---3--:R-:W-:-:S02]  /*7ed0*/  LOP3.LUT R28, R28, 0xffffffdf, RZ, 0xc0, !PT ;  /* 0xffffffdf1c1c7812 */ /* 0x008fc400078ec0ff */
[----:B----4-:R-:W-:Y:S02]  /*7ee0*/  IADD3 R0, R203, 0x7f, RZ ;  /* 0x0000007fcb007810 */ /* 0x010fe40007ffe0ff */
[----:B------:R-:W-:-:S03]  /*7ef0*/  @P3 LOP3.LUT R28, R28, 0x20, RZ, 0xfc, !PT ;  /* 0x000000201c1c3812 */ /* 0x000fc600078efcff */
[----:B------:R-:W-:Y:S02]  /*7f00*/  @P3 IMAD.HI.U32 R2, R0, c[0x0][0x2c8], RZ ;  /* 0x0000b20000023a27 */ /* 0x000fe400078e00ff */
[----:B------:R1:W-:Y:S03]  /*7f10*/  STL [R1+0x40], R28 ;  /* 0x0000401c01007387 */ /* 0x0003e60000100800 */
[----:B------:R-:W-:-:S05]  /*7f20*/  @P3 SHF.R.U32.HI R0, RZ, c[0x0][0x2cc], R2 ;  /* 0x0000b300ff003a19 */ /* 0x000fca0000011602 */
[----:B------:R-:W-:-:S05]  /*7f30*/  IMAD.IADD R0, R191, 0x1, R0 ;  /* 0x00000001bf007824 */ /* 0x000fca00078e0200 */
[----:B------:R-:W-:-:S04]  /*7f40*/  SHF.R.S32.HI R2, RZ, 0x1f, R0 ;  /* 0x0000001fff027819 */ /* 0x000fc80000011400 */
[----:B------:R-:W-:-:S04]  /*7f50*/  LEA.HI R0, R2, R0, RZ, 0x7 ;  /* 0x0000000002007211 */ /* 0x000fc800078f38ff */
[----:B------:R-:W-:-:S04]  /*7f60*/  SHF.R.S32.HI R0, RZ, 0x7, R0 ;  /* 0x00000007ff007819 */ /* 0x000fc80000011400 */
[----:B------:R-:W-:-:S04]  /*7f70*/  IMNMX R236, R190, R0, PT ;  /* 0x00000000beec7217 */ /* 0x000fc80003800200 */
[----:B------:R-:W-:-:S13]  /*7f80*/  ISETP.GE.AND P0, PT, R236, 0x1, PT ;  /* 0x00000001ec00780c */ /* 0x000fda0003f06270 */
[----:B------:R-:W-:Y:S05]  /*7f90*/  @!P0 BRA `(.L_x_583) ;  /* 0x000136c000008947 */ /* 0x000fea0003800000 */
[----:B-1----:R-:W2:Y:S01]  /*7fa0*/  LDL R22, [R1+0x44] ;  /* 0x0000440001167983 */ /* 0x002ea20000100800 */
[----:B------:R-:W-:-:S03]  /*7fb0*/  ISETP.NE.U32.AND P0, PT, RZ, c[0x0][0x340], PT ;  /* 0x0000d000ff007a0c */ /* 0x000fc60003f05070 */
[----:B------:R-:W3:Y:S01]  /*7fc0*/  LDL R201, [R1+0x28] ;  /* 0x0000280001c97983 */ /* 0x000ee20000100800 */
[----:B------:R-:W-:-:S03]  /*7fd0*/  ISETP.NE.AND.EX P2, PT, RZ, c[0x0][0x344], PT, P0 ;  /* 0x0000d100ff007a0c */ /* 0x000fc60003f45300 */
[----:B------:R-:W4:Y:S10]  /*7fe0*/  LDL R211, [R1+0x34] ;  /* 0x0000340001d37983 */ /* 0x000f340000100800 */
[----:B------:R-:W-:Y:S01]  /*7ff0*/  @P2 IMAD.MOV.U32 R2, RZ, RZ, 0x4 ;  /* 0x00000004ff022424 */ /* 0x000fe200078e00ff */
[----:B------:R-:W-:Y:S01]  /*8000*/  SHF.R.S32.HI R0, RZ, 0x1f, R174 ;  /* 0x0000001fff007819 */ /* 0x000fe200000114ae */
[----:B------:R-:W1:Y:S01]  /*8010*/  S2R R38, SR_CTAID.Y ;  /* 0x0000000000267919 */ /* 0x000e620000002600 */
[----:B------:R-:W-:-:S03]  /*8020*/  SHF.R.S32.HI R176, RZ, 0x1f, R213 ;  /* 0x0000001fffb07819 */ /* 0x000fc600000114d5 */
[----:B------:R-:W-:Y:S01]  /*8030*/  IMAD R0, R0, c[0x0][0x178], RZ ;  /* 0x00005e0000007a24 */ /* 0x000fe200078e02ff */
[----:B------:R-:W-:-:S03]  /*8040*/  LEA.HI R6, R176, R213, RZ, 0x3 ;  /* 0x000000d5b0067211 */ /* 0x000fc600078f18ff */
[----:B------:R-:W-:Y:S01]  /*8050*/  IMAD R0, R174, c[0x0][0x17c], R0 ;  /* 0x00005f00ae007a24 */ /* 0x000fe200078e0200 */
[----:B------:R-:W-:Y:S01]  /*8060*/  SHF.R.S32.HI R70, RZ, 0x3, R6 ;  /* 0x00000003ff467819 */ /* 0x000fe20000011406 */
[----:B------:R-:W-:Y:S01]  /*8070*/  IMAD R4, R214, c[0x0][0x1b8], RZ ;  /* 0x00006e00d6047a24 */ /* 0x000fe200078e02ff */
[----:B------:R-:W-:Y:S01]  /*8080*/  ISETP.NE.U32.AND P1, PT, RZ, c[0x0][0x348], PT ;  /* 0x0000d200ff007a0c */ /* 0x000fe20003f25070 */
[----:B--2---:R-:W-:-:S05]  /*8090*/  @P2 IMAD.WIDE R2, R22, R2, c[0x0][0x340] ;  /* 0x0000d00016022625 */ /* 0x004fca00078e0202 */
[----:B------:R2:W3:Y:S01]  /*80a0*/  @P2 LDG.E R12, [R2.64] ;  /* 0x00000008020c2981 */ /* 0x0004e2000c1e1900 */
[----:B-1----:R-:W-:Y:S01]  /*80b0*/  IMAD R4, R38, c[0x0][0x1bc], R4 ;  /* 0x00006f0026047a24 */ /* 0x002fe200078e0204 */
[----:B------:R-:W-:Y:S02]  /*80c0*/  SHF.R.S32.HI R11, RZ, 0x1f, R22 ;  /* 0x0000001fff0b7819 */ /* 0x000fe40000011416 */
[----:B------:R-:W-:Y:S01]  /*80d0*/  ISETP.NE.AND.EX P1, PT, RZ, c[0x0][0x34c], PT, P1 ;  /* 0x0000d300ff007a0c */ /* 0x000fe20003f25310 */
[----:B--2---:R-:W-:-:S04]  /*80e0*/  IMAD.WIDE.U32 R2, R174, c[0x0][0x178], RZ ;  /* 0x00005e00ae027a25 */ /* 0x004fc800078e00ff */
[----:B------:R-:W-:Y:S01]  /*80f0*/  IMAD.IADD R3, R3, 0x1, R0 ;  /* 0x0000000103037824 */ /* 0x000fe200078e0200 */
[----:B------:R-:W-:-:S05]  /*8100*/  LOP3.LUT R0, R6, 0xfffffff8, RZ, 0xc0, !PT ;  /* 0xfffffff806007812 */ /* 0x000fca00078ec0ff */
[----:B------:R-:W-:-:S04]  /*8110*/  IMAD.IADD R68, R213, 0x1, -R0 ;  /* 0x00000001d5447824 */ /* 0x000fc800078e0a00 */
[----:B------:R-:W-:Y:S02]  /*8120*/  IMAD R7, R68, 0x20, R70 ;  /* 0x0000002044077824 */ /* 0x000fe400078e0246 */
[----:B------:R-:W-:-:S04]  /*8130*/  IMAD.WIDE.U32 R2, R38, c[0x0][0x1b8], R2 ;  /* 0x00006e0026027a25 */ /* 0x000fc800078e0002 */
[----:B------:R-:W-:Y:S01]  /*8140*/  IMAD.IADD R7, R203, 0x1, R7 ;  /* 0x00000001cb077824 */ /* 0x000fe200078e0207 */
[----:B------:R-:W-:Y:S01]  /*8150*/  IADD3 R34, P0, R70, R5, RZ ;  /* 0x0000000546227210 */ /* 0x000fe20007f1e0ff */
[----:B------:R-:W-:Y:S01]  /*8160*/  IMAD.IADD R3, R3, 0x1, R4 ;  /* 0x0000000103037824 */ /* 0x000fe200078e0204 */
[----:B------:R-:W-:Y:S01]  /*8170*/  SHF.R.S32.HI R4, RZ, 0x1f, R5 ;  /* 0x0000001fff047819 */ /* 0x000fe20000011405 */
[----:B------:R-:W-:Y:S01]  /*8180*/  @P3 IMAD.HI.U32 R8, R7, c[0x0][0x2c8], RZ ;  /* 0x0000b20007083a27 */ /* 0x000fe200078e00ff */
[----:B------:R-:W-:Y:S02]  /*8190*/  SEL R5, R11, RZ, !P1 ;  /* 0x000000ff0b057207 */ /* 0x000fe40004800000 */
[----:B------:R-:W-:Y:S01]  /*81a0*/  SEL R0, R22, RZ, !P1 ;  /* 0x000000ff16007207 */ /* 0x000fe20004800000 */
[----:B------:R-:W-:Y:S01]  /*81b0*/  IMAD.MOV.U32 R6, RZ, RZ, R7 ;  /* 0x000000ffff067224 */ /* 0x000fe200078e0007 */
[----:B------:R-:W-:Y:S01]  /*81c0*/  LEA.HI.X.SX32 R37, R70, R4, 0x1, P0 ;  /* 0x0000000446257211 */ /* 0x000fe200000f0eff */
[----:B------:R-:W-:Y:S01]  /*81d0*/  IMAD R4, R5, c[0x0][0x1c0], RZ ;  /* 0x0000700005047a24 */ /* 0x000fe200078e02ff */
[----:B------:R-:W-:Y:S01]  /*81e0*/  @P3 SHF.R.U32.HI R6, RZ, c[0x0][0x2cc], R8 ;  /* 0x0000b300ff063a19 */ /* 0x000fe20000011608 */
[----:B------:R-:W-:-:S02]  /*81f0*/  IMAD.SHL.U32 R30, R68, 0x8, RZ ;  /* 0x00000008441e7824 */ /* 0x000fc400078e00ff */
[C---:B------:R-:W-:Y:S01]  /*8200*/  IMAD R4, R0.reuse, c[0x0][0x1c4], R4 ;  /* 0x0000710000047a24 */ /* 0x040fe200078e0204 */
[----:B------:R-:W-:Y:S01]  /*8210*/  SHF.R.S32.HI R8, RZ, 0x1f, R6 ;  /* 0x0000001fff087819 */ /* 0x000fe20000011406 */
[----:B------:R-:W-:-:S04]  /*8220*/  IMAD.WIDE.U32 R2, R0, c[0x0][0x1c0], R2 ;  /* 0x0000700000027a25 */ /* 0x000fc800078e0002 */
[----:B------:R-:W-:Y:S01]  /*8230*/  IMAD.MOV R0, RZ, RZ, -R6 ;  /* 0x000000ffff007224 */ /* 0x000fe200078e0a06 */
[----:B------:R-:W-:Y:S01]  /*8240*/  SHF.R.S32.HI R31, RZ, 0x1f, R30 ;  /* 0x0000001fff1f7819 */ /* 0x000fe2000001141e */
[----:B------:R-:W-:Y:S02]  /*8250*/  IMAD R9, R8, c[0x0][0x1b0], RZ ;  /* 0x00006c0008097a24 */ /* 0x000fe400078e02ff */
[----:B------:R-:W-:Y:S02]  /*8260*/  IMAD R5, R37, c[0x0][0x1e0], RZ ;  /* 0x0000780025057a24 */ /* 0x000fe400078e02ff */
[----:B------:R-:W-:Y:S02]  /*8270*/  IMAD R8, R0, c[0x0][0x2c4], R7 ;  /* 0x0000b10000087a24 */ /* 0x000fe400078e0207 */
[----:B------:R-:W-:Y:S02]  /*8280*/  IMAD.IADD R3, R3, 0x1, R4 ;  /* 0x0000000103037824 */ /* 0x000fe400078e0204 */
[C---:B------:R-:W-:Y:S01]  /*8290*/  IMAD R10, R34.reuse, c[0x0][0x1e4], R5 ;  /* 0x00007900220a7a24 */ /* 0x040fe200078e0205 */
[----:B------:R-:W-:Y:S01]  /*82a0*/  SHF.R.S32.HI R0, RZ, 0x1f, R8 ;  /* 0x0000001fff007819 */ /* 0x000fe20000011408 */
[----:B------:R-:W-:-:S04]  /*82b0*/  IMAD.WIDE.U32 R4, R34, c[0x0][0x1e0], R30 ;  /* 0x0000780022047a25 */ /* 0x000fc800078e001e */
[C---:B------:R-:W-:Y:S02]  /*82c0*/  IMAD R7, R6.reuse, c[0x0][0x1b4], R9 ;  /* 0x00006d0006077a24 */ /* 0x040fe400078e0209 */
[----:B------:R-:W-:-:S04]  /*82d0*/  IMAD.WIDE.U32 R2, R6, c[0x0][0x1b0], R2 ;  /* 0x00006c0006027a25 */ /* 0x000fc800078e0002 */
[----:B------:R-:W-:Y:S02]  /*82e0*/  IMAD.IADD R5, R5, 0x1, R10 ;  /* 0x0000000105057824 */ /* 0x000fe400078e020a */
[----:B------:R-:W-:Y:S02]  /*82f0*/  IMAD.IADD R3, R3, 0x1, R7 ;  /* 0x0000000103037824 */ /* 0x000fe400078e0207 */
[----:B------:R-:W-:Y:S02]  /*8300*/  IMAD R0, R0, c[0x0][0x1a8], RZ ;  /* 0x00006a0000007a24 */ /* 0x000fe400078e02ff */
[----:B------:R-:W-:Y:S01]  /*8310*/  IMAD.WIDE.U32 R6, R38, c[0x0][0x1e8], R4 ;  /* 0x00007a0026067a25 */ /* 0x000fe200078e0004 */
[----:B------:R-:W-:-:S03]  /*8320*/  ISETP.NE.U32.AND P1, PT, RZ, c[0x0][0x350], PT ;  /* 0x0000d400ff007a0c */ /* 0x000fc60003f25070 */
[C---:B------:R-:W-:Y:S02]  /*8330*/  IMAD R0, R8.reuse, c[0x0][0x1ac], R0 ;  /* 0x00006b0008007a24 */ /* 0x040fe400078e0200 */
[----:B------:R-:W-:Y:S01]  /*8340*/  IMAD.WIDE.U32 R4, R8, c[0x0][0x1a8], R2 ;  /* 0x00006a0008047a25 */ /* 0x000fe200078e0002 */
[----:B------:R-:W-:-:S03]  /*8350*/  ISETP.NE.AND.EX P1, PT, RZ, c[0x0][0x354], PT, P1 ;  /* 0x0000d500ff007a0c */ /* 0x000fc60003f25310 */
[----:B------:R-:W-:Y:S01]  /*8360*/  IMAD.IADD R0, R5, 0x1, R0 ;  /* 0x0000000105007824 */ /* 0x000fe200078e0200 */
[----:B------:R-:W-:Y:S01]  /*8370*/  LEA R24, P0, R4, c[0x0][0x160], 0x1 ;  /* 0x0000580004187a11 */ /* 0x000fe200078008ff */
[----:B------:R-:W-:Y:S01]  /*8380*/  IMAD R9, R214, c[0x0][0x1e8], RZ ;  /* 0x00007a00d6097a24 */ /* 0x000fe200078e02ff */
[----:B------:R-:W-:Y:S01]  /*8390*/  IADD3 R168, R236, -0x1, RZ ;  /* 0xffffffffeca87810 */ /* 0x000fe20007ffe0ff */
[----:B------:R-:W-:Y:S01]  /*83a0*/  IMAD.MOV.U32 R173, RZ, RZ, c[0x0][0x1e0] ;  /* 0x00007800ffad7624 */ /* 0x000fe200078e00ff */
[----:B------:R-:W-:Y:S01]  /*83b0*/  LEA.HI.X R23, R4, c[0x0][0x164], R0, 0x1, P0 ;  /* 0x0000590004177a11 */ /* 0x000fe200000f0c00 */
[----:B------:R-:W-:Y:S02]  /*83c0*/  IMAD.MOV.U32 R0, RZ, RZ, 0x7 ;  /* 0x00000007ff007424 */ /* 0x000fe400078e00ff */
[----:B------:R-:W-:-:S03]  /*83d0*/  IMAD R9, R38, c[0x0][0x1ec], R9 ;  /* 0x00007b0026097a24 */ /* 0x000fc600078e0209 */
[----:B------:R-:W-:Y:S01]  /*83e0*/  SHF.L.U64.HI R172, R173, R0, c[0x0][0x1e4] ;  /* 0x00007900adac7619 */ /* 0x000fe20000010200 */
[----:B------:R-:W-:Y:S01]  /*83f0*/  IMAD.IADD R7, R9, 0x1, R7 ;  /* 0x0000000109077824 */ /* 0x000fe200078e0207 */
[----:B------:R-:W-:Y:S01]  /*8400*/  SHF.R.S32.HI R86, RZ, 0x1f, R168 ;  /* 0x0000001fff567819 */ /* 0x000fe200000114a8 */
[C---:B------:R-:W-:Y:S02]  /*8410*/  IMAD.SHL.U32 R174, R173.reuse, 0x80, RZ ;  /* 0x00000080adae7824 */ /* 0x040fe400078e00ff */
[----:B------:R-:W-:Y:S02]  /*8420*/  IMAD.MOV.U32 R5, RZ, RZ, c[0x0][0x1e4] ;  /* 0x00007900ff057624 */ /* 0x000fe400078e00ff */
[----:B------:R-:W-:Y:S01]  /*8430*/  IMAD.WIDE.U32 R178, R173, 0x40, RZ ;  /* 0x00000040adb27825 */ /* 0x000fe200078e00ff */
[----:B------:R-:W1:Y:S03]  /*8440*/  SHFL.IDX PT, R8, R24, 0x1, 0x181f ;  /* 0x00381f0018087f89 */ /* 0x000e6600000e0000 */
[----:B------:R-:W-:-:S02]  /*8450*/  IMAD.MOV.U32 R117, RZ, RZ, R28 ;  /* 0x000000ffff757224 */ /* 0x000fc400078e001c */
[----:B----4-:R-:W-:Y:S02]  /*8460*/  IMAD R46, R211, c[0x0][0x2c4], RZ ;  /* 0x0000b100d32e7a24 */ /* 0x010fe400078e02ff */
[----:B------:R-:W-:Y:S01]  /*8470*/  IMAD.IADD R32, R203, 0x1, R70 ;  /* 0x00000001cb207824 */ /* 0x000fe200078e0246 */
[----:B------:R-:W2:Y:S04]  /*8480*/  SHFL.IDX PT, R14, R24, RZ, 0x181f ;  /* 0x00181fff180e7589 */ /* 0x000ea800000e0000 */
[----:B------:R-:W4:Y:S04]  /*8490*/  SHFL.IDX PT, R9, R23, 0x1, 0x181f ;  /* 0x00381f0017097f89 */ /* 0x000f2800000e0000 */
[----:B------:R-:W-:Y:S01]  /*84a0*/  BAR.SYNC.DEFER_BLOCKING 0x0 ;  /* 0x0000000000007b1d */ /* 0x000fe20000010000 */
[----:B------:R-:W-:-:S05]  /*84b0*/  ISETP.GE.AND P5, PT, R32, R46, PT ;  /* 0x0000002e2000720c */ /* 0x000fca0003fa6270 */
[----:B------:R-:W-:Y:S01]  /*84c0*/  SHFL.IDX PT, R15, R23, RZ, 0x181f ;  /* 0x00181fff170f7589 */ /* 0x000fe200000e0000 */
[----:B------:R-:W-:Y:S01]  /*84d0*/  IADD3 R33, R30, 0x40, RZ ;  /* 0x000000401e217810 */ /* 0x000fe20007ffe0ff */
[----:B------:R-:W-:-:S05]  /*84e0*/  IMAD.SHL.U32 R25, R70, 0x40, RZ ;  /* 0x0000004046197824 */ /* 0x000fca00078e00ff */
[----:B------:R-:W-:-:S04]  /*84f0*/  LOP3.LUT R25, R25, 0x1c0, RZ, 0xc0, !PT ;  /* 0x000001c019197812 */ /* 0x000fc800078ec0ff */
[----:B------:R-:W-:Y:S01]  /*8500*/  SHF.R.U32.HI R43, RZ, 0x3, R25 ;  /* 0x00000003ff2b7819 */ /* 0x000fe20000011619 */
[--C-:B---3--:R-:W-:Y:S01]  /*8510*/  @P2 IMAD.MOV.U32 R2, RZ, RZ, R12.reuse ;  /* 0x000000ffff022224 */ /* 0x108fe200078e000c */
[----:B------:R-:W-:Y:S01]  /*8520*/  @P2 SHF.R.S32.HI R3, RZ, 0x1f, R12 ;  /* 0x0000001fff032819 */ /* 0x000fe2000001140c */
[----:B------:R-:W-:Y:S02]  /*8530*/  @!P2 IMAD.MOV.U32 R2, RZ, RZ, R22 ;  /* 0x000000ffff02a224 */ /* 0x000fe400078e0016 */
[----:B------:R-:W-:-:S03]  /*8540*/  @!P2 IMAD.MOV.U32 R3, RZ, RZ, R11 ;  /* 0x000000ffff03a224 */ /* 0x000fc600078e000b */
[----:B------:R-:W-:Y:S01]  /*8550*/  SEL R36, R2, RZ, !P1 ;  /* 0x000000ff02247207 */ /* 0x000fe20004800000 */
[----:B------:R-:W-:Y:S01]  /*8560*/  IMAD.IADD R2, R201, 0x1, -R70 ;  /* 0x00000001c9027824 */ /* 0x000fe200078e0a46 */
[----:B------:R-:W-:-:S03]  /*8570*/  SEL R35, R3, RZ, !P1 ;  /* 0x000000ff03237207 */ /* 0x000fc60004800000 */
[----:B------:R-:W-:Y:S02]  /*8580*/  IMAD R22, R168, -0x80, R2 ;  /* 0xffffff80a8167824 */ /* 0x000fe400078e0202 */
[----:B------:R-:W-:Y:S02]  /*8590*/  IMAD R0, R35, c[0x0][0x1f0], RZ ;  /* 0x00007c0023007a24 */ /* 0x000fe400078e02ff */
[----:B------:R-:W-:Y:S01]  /*85a0*/  IMAD.WIDE.U32 R6, R36, c[0x0][0x1f0], R6 ;  /* 0x00007c0024067a25 */ /* 0x000fe200078e0006 */
[----:B------:R-:W-:-:S03]  /*85b0*/  ISETP.GE.AND P6, PT, R22, 0x1, PT ;  /* 0x000000011600780c */ /* 0x000fc60003fc6270 */
[----:B------:R-:W-:Y:S01]  /*85c0*/  IMAD R2, R36, c[0x0][0x1f4], R0 ;  /* 0x00007d0024027a24 */ /* 0x000fe200078e0200 */
[----:B------:R-:W-:Y:S01]  /*85d0*/  ISETP.GE.AND P2, PT, R22, 0x21, PT ;  /* 0x000000211600780c */ /* 0x000fe20003f46270 */
[----:B------:R-:W-:Y:S02]  /*85e0*/  IMAD R0, R172, R168, RZ ;  /* 0x000000a8ac007224 */ /* 0x000fe400078e02ff */
[----:B------:R-:W-:Y:S02]  /*85f0*/  IMAD.IADD R205, R7, 0x1, R2 ;  /* 0x0000000107cd7824 */ /* 0x000fe400078e0202 */
[----:B------:R-:W-:Y:S02]  /*8600*/  IMAD.MOV.U32 R204, RZ, RZ, R6 ;  /* 0x000000ffffcc7224 */ /* 0x000fe400078e0006 */
[-C--:B------:R-:W-:Y:S02]  /*8610*/  IMAD R0, R86, R174.reuse, R0 ;  /* 0x000000ae56007224 */ /* 0x080fe400078e0200 */
[----:B------:R-:W-:Y:S01]  /*8620*/  IMAD.WIDE.U32 R2, R168, R174, R204 ;  /* 0x000000aea8027225 */ /* 0x000fe200078e00cc */
[----:B------:R-:W-:-:S03]  /*8630*/  ISETP.GE.AND P4, PT, R22, 0x41, PT ;  /* 0x000000411600780c */ /* 0x000fc60003f86270 */
[----:B------:R-:W-:Y:S01]  /*8640*/  IMAD.IADD R3, R3, 0x1, R0 ;  /* 0x0000000103037824 */ /* 0x000fe200078e0200 */
[----:B------:R-:W-:-:S04]  /*8650*/  @P6 LEA R18, P0, R2, c[0x0][0x1c8], 0x1 ;  /* 0x0000720002126a11 */ /* 0x000fc800078008ff */
[----:B------:R-:W-:Y:S02]  /*8660*/  @P6 LEA.HI.X R19, R2, c[0x0][0x1cc], R3, 0x1, P0 ;  /* 0x0000730002136a11 */ /* 0x000fe400000f0c03 */
[C---:B------:R-:W-:Y:S02]  /*8670*/  @P2 LEA R0, P0, R173.reuse, R2, 0x5 ;  /* 0x00000002ad002211 */ /* 0x040fe400078028ff */
[----:B------:R-:W-:Y:S02]  /*8680*/  ISETP.GE.AND P3, PT, R22, 0x61, PT ;  /* 0x000000611600780c */ /* 0x000fe40003f66270 */
[----:B------:R-:W-:Y:S01]  /*8690*/  @P2 LEA.HI.X R4, R173, R3, R5, 0x5, P0 ;  /* 0x00000003ad042211 */ /* 0x000fe200000f2c05 */
[----:B------:R3:W-:Y:S01]  /*86a0*/  STL.64 [R1+0x58], R6 ;  /* 0x0000580601007387 */ /* 0x0007e20000100a00 */
[----:B------:R-:W-:-:S04]  /*86b0*/  @P2 LEA R20, P0, R0, c[0x0][0x1c8], 0x1 ;  /* 0x0000720000142a11 */ /* 0x000fc800078008ff */
[----:B------:R-:W-:Y:S02]  /*86c0*/  @P2 LEA.HI.X R21, R0, c[0x0][0x1cc], R4, 0x1, P0 ;  /* 0x0000730000152a11 */ /* 0x000fe400000f0c04 */
[----:B------:R-:W-:Y:S01]  /*86d0*/  @P4 IADD3 R0, P0, R2, R178, RZ ;  /* 0x000000b202004210 */ /* 0x000fe20007f1e0ff */
[----:B---3--:R-:W-:-:S04]  /*86e0*/  IMAD.SHL.U32 R6, R5, 0x40, RZ ;  /* 0x0000004005067824 */ /* 0x008fc800078e00ff */
[----:B------:R-:W-:Y:S02]  /*86f0*/  IMAD.IADD R200, R179, 0x1, R6 ;  /* 0x00000001b3c87824 */ /* 0x000fe400078e0206 */
[----:B------:R-:W-:Y:S02]  /*8700*/  @P3 IMAD R5, R5, 0x60, RZ ;  /* 0x0000006005053824 */ /* 0x000fe400078e02ff */
[--C-:B------:R-:W-:Y:S01]  /*8710*/  @P4 IMAD.X R4, R200, 0x1, R3.reuse, P0 ;  /* 0x00000001c8044824 */ /* 0x100fe200000e0603 */
[----:B------:R-:W-:Y:S01]  /*8720*/  @P4 LEA R28, P0, R0, c[0x0][0x1c8], 0x1 ;  /* 0x00007200001c4a11 */ /* 0x000fe200078008ff */
[----:B------:R-:W-:-:S03]  /*8730*/  @P3 IMAD.WIDE.U32 R2, R173, 0x60, R2 ;  /* 0x00000060ad023825 */ /* 0x000fc600078e0002 */
[----:B------:R-:W-:Y:S01]  /*8740*/  @P4 LEA.HI.X R29, R0, c[0x0][0x1cc], R4, 0x1, P0 ;  /* 0x00007300001d4a11 */ /* 0x000fe200000f0c04 */
[----:B------:R-:W-:Y:S01]  /*8750*/  @P3 IMAD.IADD R0, R5, 0x1, R3 ;  /* 0x0000000105003824 */ /* 0x000fe200078e0203 */
[----:B------:R-:W-:Y:S01]  /*8760*/  @P3 LEA R26, P0, R2, c[0x0][0x1c8], 0x1 ;  /* 0x00007200021a3a11 */ /* 0x000fe200078008ff */
[----:B------:R-:W3:Y:S01]  /*8770*/  SHFL.IDX PT, R4, R24, 0x2, 0x181f ;  /* 0x00581f0018047f89 */ /* 0x000ee200000e0000 */
[----:B------:R-:W-:Y:S02]  /*8780*/  IADD3 R3, R32, 0x20, RZ ;  /* 0x0000002020037810 */ /* 0x000fe40007ffe0ff */
[----:B------:R-:W-:Y:S01]  /*8790*/  @P3 LEA.HI.X R27, R2, c[0x0][0x1cc], R0, 0x1, P0 ;  /* 0x00007300021b3a11 */ /* 0x000fe200000f0c00 */
[----:B------:R-:W3:Y:S01]  /*87a0*/  SHFL.IDX PT, R5, R23, 0x2, 0x181f ;  /* 0x00581f0017057f89 */ /* 0x000ee200000e0000 */
[----:B------:R-:W-:Y:S02]  /*87b0*/  IADD3 R0, R32, 0x40, RZ ;  /* 0x0000004020007810 */ /* 0x000fe40007ffe0ff */
[-C--:B------:R-:W-:Y:S01]  /*87c0*/  ISETP.GE.AND P3, PT, R3, R46.reuse, PT ;  /* 0x0000002e0300720c */ /* 0x080fe20003f66270 */
[----:B------:R3:W3:Y:S01]  /*87d0*/  SHFL.IDX PT, R2, R24, 0x3, 0x181f ;  /* 0x00781f0018027f89 */ /* 0x0006e200000e0000 */
[----:B------:R-:W-:-:S02]  /*87e0*/  ISETP.GE.AND P4, PT, R0, R46, PT ;  /* 0x0000002e0000720c */ /* 0x000fc40003f86270 */
[----:B------:R-:W-:Y:S01]  /*87f0*/  IADD3 R0, R32, 0x60, RZ ;  /* 0x0000006020007810 */ /* 0x000fe20007ffe0ff */
[----:B------:R3:W3:Y:S03]  /*8800*/  SHFL.IDX PT, R3, R23, 0x3, 0x181f ;  /* 0x00781f0017037f89 */ /* 0x0006e600000e0000 */
[----:B------:R-:W-:Y:S02]  /*8810*/  ISETP.GE.AND P6, PT, R0, R46, PT ;  /* 0x0000002e0000720c */ /* 0x000fe40003fc6270 */
[----:B------:R-:W-:-:S03]  /*8820*/  @!P5 SHF.R.S32.HI R0, RZ, 0x1f, R33 ;  /* 0x0000001fff00d819 */ /* 0x000fc60000011421 */
[----:B-1----:R-:W-:Y:S02]  /*8830*/  @!P3 LEA R12, P0, R30, R8, 0x1 ;  /* 0x000000081e0cb211 */ /* 0x002fe400078008ff */
[----:B------:R-:W-:Y:S02]  /*8840*/  @!P5 LEA.HI R0, R0, R33, RZ, 0x3 ;  /* 0x000000210000d211 */ /* 0x000fe400078f18ff */
[C---:B--2---:R-:W-:Y:S02]  /*8850*/  @!P5 LEA R16, P1, R30.reuse, R14, 0x1 ;  /* 0x0000000e1e10d211 */ /* 0x044fe400078208ff */
[----:B----4-:R-:W-:Y:S02]  /*8860*/  @!P3 LEA.HI.X R13, R30, R9, R31, 0x1, P0 ;  /* 0x000000091e0db211 */ /* 0x010fe400000f0c1f */
[----:B------:R-:W-:Y:S02]  /*8870*/  @!P5 LOP3.LUT R0, R0, 0xfffffff8, RZ, 0xc0, !PT ;  /* 0xfffffff80000d812 */ /* 0x000fe400078ec0ff */
[----:B---3--:R-:W-:-:S02]  /*8880*/  LEA.HI R24, R176, R213, RZ, 0x6 ;  /* 0x000000d5b0187211 */ /* 0x008fc400078f30ff */
[C---:B------:R-:W-:Y:S02]  /*8890*/  @!P4 LEA R10, P0, R30.reuse, R4, 0x1 ;  /* 0x000000041e0ac211 */ /* 0x040fe400078008ff */
[----:B------:R-:W-:Y:S01]  /*88a0*/  @!P5 LEA.HI.X R17, R30, R15, R31, 0x1, P1 ;  /* 0x0000000f1e11d211 */ /* 0x000fe200008f0c1f */
[----:B------:R-:W-:Y:S01]  /*88b0*/  IMAD.SHL.U32 R24, R24, 0x8, RZ ;  /* 0x0000000818187824 */ /* 0x000fe200078e00ff */
[----:B------:R-:W-:Y:S01]  /*88c0*/  @!P3 SHF.R.S32.HI R23, RZ, 0x1f, R33 ;  /* 0x0000001fff17b819 */ /* 0x000fe20000011421 */
[----:B------:R-:W-:Y:S01]  /*88d0*/  @!P5 IMAD.WIDE R14, R0, 0x2, R14 ;  /* 0x00000002000ed825 */ /* 0x000fe200078e020e */
[C---:B------:R-:W-:Y:S02]  /*88e0*/  @!P4 LEA.HI.X R11, R30.reuse, R5, R31, 0x1, P0 ;  /* 0x000000051e0bc211 */ /* 0x040fe400000f0c1f */
[----:B------:R-:W-:Y:S02]  /*88f0*/  @!P6 LEA R6, P0, R30, R2, 0x1 ;  /* 0x000000021e06e211 */ /* 0x000fe400078008ff */
[----:B------:R-:W-:-:S02]  /*8900*/  @!P4 SHF.R.S32.HI R0, RZ, 0x1f, R33 ;  /* 0x0000001fff00c819 */ /* 0x000fc40000011421 */
[----:B------:R-:W-:Y:S02]  /*8910*/  @!P3 LEA.HI R23, R23, R33, RZ, 0x3 ;  /* 0x000000211717b211 */ /* 0x000fe400078f18ff */
[----:B------:R-:W-:Y:S02]  /*8920*/  LOP3.LUT R41, R24, 0xfffffe00, RZ, 0xc0, !PT ;  /* 0xfffffe0018297812 */ /* 0x000fe400078ec0ff */
[----:B------:R-:W-:Y:S02]  /*8930*/  LOP3.LUT R24, R25, 0x38, R30, 0xf8, !PT ;  /* 0x0000003819187812 */ /* 0x000fe400078ef81e */
[----:B------:R-:W-:Y:S02]  /*8940*/  @!P6 LEA.HI.X R7, R30, R3, R31, 0x1, P0 ;  /* 0x000000031e07e211 */ /* 0x000fe400000f0c1f */
[----:B------:R-:W-:Y:S02]  /*8950*/  @!P4 LEA.HI R0, R0, R33, RZ, 0x3 ;  /* 0x000000210000c211 */ /* 0x000fe400078f18ff */
[----:B------:R-:W-:-:S02]  /*8960*/  ISETP.GE.AND P1, PT, R30, c[0x0][0x198], PT ;  /* 0x000066001e007a0c */ /* 0x000fc40003f26270 */
[----:B------:R-:W-:Y:S02]  /*8970*/  ISETP.GE.AND P0, PT, R33, c[0x0][0x198], PT ;  /* 0x0000660021007a0c */ /* 0x000fe40003f06270 */
[----:B------:R-:W-:Y:S02]  /*8980*/  @!P3 LOP3.LUT R23, R23, 0xfffffff8, RZ, 0xc0, !PT ;  /* 0xfffffff81717b812 */ /* 0x000fe400078ec0ff */
[----:B------:R-:W-:Y:S02]  /*8990*/  LOP3.LUT R88, R41, R24, R43, 0xf6, !PT ;  /* 0x0000001829587212 */ /* 0x000fe400078ef62b */
[----:B------:R-:W-:Y:S01]  /*89a0*/  @!P4 LOP3.LUT R0, R0, 0xfffffff8, RZ, 0xc0, !PT ;  /* 0xfffffff80000c812 */ /* 0x000fe200078ec0ff */
[----:B------:R-:W-:-:S04]  /*89b0*/  @!P3 IMAD.WIDE R8, R23, 0x2, R8 ;  /* 0x000000021708b825 */ /* 0x000fc800078e0208 */
[----:B------:R-:W-:Y:S02]  /*89c0*/  @!P5 IMAD.SHL.U32 R23, R88, 0x2, RZ ;  /* 0x000000025817d824 */ /* 0x000fe400078e00ff */
[----:B------:R-:W-:-:S03]  /*89d0*/  @!P4 IMAD.WIDE R4, R0, 0x2, R4 ;  /* 0x000000020004c825 */ /* 0x000fc600078e0204 */
[----:B------:R1:W-:Y:S01]  /*89e0*/  @!P5 LDGSTS.E.BYPASS.LTC128B.128 [R23+0x100], [R16.64], !P1 ;  /* 0x001000001017dfae */ /* 0x0003e2000c901d48 */
[----:B------:R-:W-:-:S03]  /*89f0*/  @!P3 IMAD.SHL.U32 R0, R88, 0x2, RZ ;  /* 0x000000025800b824 */ /* 0x000fc600078e00ff */
[----:B------:R2:W-:Y:S04]  /*8a00*/  @!P5 LDGSTS.E.BYPASS.LTC128B.128 [R23+0x4100], [R14.64], !P0 ;  /* 0x041000000e17dfae */ /* 0x0005e8000c101d48 */
[----:B------:R3:W-:Y:S04]  /*8a10*/  @!P3 LDGSTS.E.BYPASS.LTC128B.128 [R0+0x1100], [R12.64], !P1 ;  /* 0x011000000c00bfae */ /* 0x0007e8000c901d48 */
[----:B------:R3:W-:Y:S01]  /*8a20*/  @!P3 LDGSTS.E.BYPASS.LTC128B.128 [R0+0x5100], [R8.64], !P0 ;  /* 0x051000000800bfae */ /* 0x0007e2000c101d48 */
[----:B------:R-:W-:Y:S02]  /*8a30*/  P2R R45, PR, RZ, 0x40 ;  /* 0x00000040ff2d7803 */ /* 0x000fe40000000000 */
[----:B---3--:R-:W-:-:S04]  /*8a40*/  @!P6 SHF.R.S32.HI R0, RZ, 0x1f, R33 ;  /* 0x0000001fff00e819 */ /* 0x008fc80000011421 */
[----:B------:R-:W-:Y:S01]  /*8a50*/  @!P6 LEA.HI R0, R0, R33, RZ, 0x3 ;  /* 0x000000210000e211 */ /* 0x000fe200078f18ff */
[----:B--2---:R-:W-:-:S03]  /*8a60*/  @!P4 IMAD.SHL.U32 R15, R88, 0x2, RZ ;  /* 0x00000002580fc824 */ /* 0x004fc600078e00ff */
[----:B------:R-:W-:Y:S01]  /*8a70*/  @!P6 LOP3.LUT R0, R0, 0xfffffff8, RZ, 0xc0, !PT ;  /* 0xfffffff80000e812 */ /* 0x000fe200078ec0ff */
[----:B------:R-:W-:Y:S01]  /*8a80*/  @!P6 IMAD.SHL.U32 R8, R88, 0x2, RZ ;  /* 0x000000025808e824 */ /* 0x000fe200078e00ff */
[----:B------:R-:W-:Y:S01]  /*8a90*/  P2R R14, PR, RZ, 0x20 ;  /* 0x00000020ff0e7803 */ /* 0x000fe20000000000 */
[----:B------:R2:W-:Y:S01]  /*8aa0*/  @!P4 LDGSTS.E.BYPASS.LTC128B.128 [R15+0x2100], [R10.64], !P1 ;  /* 0x021000000a0fcfae */ /* 0x0005e2000c901d48 */
[----:B------:R-:W-:Y:S01]  /*8ab0*/  ISETP.GE.AND P5, PT, R22, 0x1, PT ;  /* 0x000000011600780c */ /* 0x000fe20003fa6270 */
[----:B------:R-:W-:Y:S02]  /*8ac0*/  @!P6 IMAD.WIDE R2, R0, 0x2, R2 ;  /* 0x000000020002e825 */ /* 0x000fe400078e0202 */
[----:B------:R3:W-:Y:S04]  /*8ad0*/  @!P4 LDGSTS.E.BYPASS.LTC128B.128 [R15+0x6100], [R4.64], !P0 ;  /* 0x06100000040fcfae */ /* 0x0007e8000c101d48 */
[----:B------:R4:W-:Y:S04]  /*8ae0*/  @!P6 LDGSTS.E.BYPASS.LTC128B.128 [R8+0x3100], [R6.64], !P1 ;  /* 0x031000000608efae */ /* 0x0009e8000c901d48 */
[----:B------:R1:W-:Y:S01]  /*8af0*/  @!P6 LDGSTS.E.BYPASS.LTC128B.128 [R8+0x7100], [R2.64], !P0 ;  /* 0x071000000208efae */ /* 0x0003e2000c101d48 */
[----:B------:R-:W-:-:S02]  /*8b00*/  ISETP.GE.AND P6, PT, R30, c[0x0][0x1d4], PT ;  /* 0x000075001e007a0c */ /* 0x000fc40003fc6270 */
[----:B------:R-:W-:Y:S01]  /*8b10*/  ISETP.GE.AND P0, PT, R33, c[0x0][0x1d4], PT ;  /* 0x0000750021007a0c */ /* 0x000fe20003f06270 */
[----:B------:R-:W-:Y:S01]  /*8b20*/  @P5 IMAD.SHL.U32 R0, R88, 0x2, RZ ;  /* 0x0000000258005824 */ /* 0x000fe200078e00ff */
[----:B------:R-:W0:Y:S09]  /*8b30*/  LDGDEPBAR ;  /* 0x00000000000079af */ /* 0x000e320000000000 */
[----:B------:R1:W-:Y:S04]  /*8b40*/  @P5 LDGSTS.E.BYPASS.LTC128B.128 [R0+0x8100], [R18.64], !P6 ;  /* 0x0810000012005fae */ /* 0x0003e8000f101d48 */
[----:B------:R1:W-:Y:S01]  /*8b50*/  @P5 LDGSTS.E.BYPASS.LTC128B.128 [R0+0xc100], [R18.64+0x80], !P0 ;  /* 0x0c10008012005fae */ /* 0x0003e2000c101d48 */
[----:B---3--:R-:W-:Y:S01]  /*8b60*/  LEA.HI R5, R176, R213, RZ, 0x4 ;  /* 0x000000d5b0057211 */ /* 0x008fe200078f20ff */
[----:B-1----:R-:W-:-:S05]  /*8b70*/  @P2 IMAD.SHL.U32 R0, R88, 0x2, RZ ;  /* 0x0000000258002824 */ /* 0x002fca00078e00ff */
[----:B------:R1:W-:Y:S04]  /*8b80*/  @P2 LDGSTS.E.BYPASS.LTC128B.128 [R0+0x9100], [R20.64], !P6 ;  /* 0x0910000014002fae */ /* 0x0003e8000f101d48 */
[----:B------:R1:W-:Y:S01]  /*8b90*/  @P2 LDGSTS.E.BYPASS.LTC128B.128 [R0+0xd100], [R20.64+0x80], !P0 ;  /* 0x0d10008014002fae */ /* 0x0003e2000c101d48 */
[----:B------:R-:W-:Y:S02]  /*8ba0*/  ISETP.GE.AND P5, PT, R22, 0x41, PT ;  /* 0x000000411600780c */ /* 0x000fe40003fa6270 */
[----:B-1----:R-:W-:-:S05]  /*8bb0*/  LOP3.LUT R0, R5, 0xfffffff0, RZ, 0xc0, !PT ;  /* 0xfffffff005007812 */ /* 0x002fca00078ec0ff */
[----:B------:R-:W-:-:S05]  /*8bc0*/  IMAD.IADD R0, R213, 0x1, -R0 ;  /* 0x00000001d5007824 */ /* 0x000fca00078e0a00 */
[----:B------:R-:W-:-:S04]  /*8bd0*/  SHF.R.S32.HI R2, RZ, 0x1f, R0 ;  /* 0x0000001fff027819 */ /* 0x000fc80000011400 */
[----:B------:R-:W-:-:S04]  /*8be0*/  LEA.HI R9, R2, R0, RZ, 0x3 ;  /* 0x0000000002097211 */ /* 0x000fc800078f18ff */
[----:B------:R-:W-:-:S05]  /*8bf0*/  LOP3.LUT R2, R9, 0xfffffff8, RZ, 0xc0, !PT ;  /* 0xfffffff809027812 */ /* 0x000fca00078ec0ff */
[----:B----4-:R-:W-:Y:S02]  /*8c00*/  IMAD.IADD R8, R0, 0x1, -R2 ;  /* 0x0000000100087824 */ /* 0x010fe400078e0a02 */
[----:B------:R-:W-:-:S03]  /*8c10*/  IMAD.MOV.U32 R4, RZ, RZ, 0x10 ;  /* 0x00000010ff047424 */ /* 0x000fc600078e00ff */
[----:B------:R-:W-:-:S05]  /*8c20*/  R2P PR, R8, 0x6 ;  /* 0x0000000608007804 */ /* 0x000fca0000000000 */
[----:B------:R-:W-:Y:S02]  /*8c30*/  SEL R4, R4, 0xfffffff0, !P1 ;  /* 0xfffffff004047807 */ /* 0x000fe40004800000 */
[----:B------:R-:W-:Y:S01]  /*8c40*/  ISETP.GE.AND P1, PT, R22, 0x61, PT ;  /* 0x000000611600780c */ /* 0x000fe20003f26270 */
[----:B------:R-:W-:-:S05]  /*8c50*/  @P5 IMAD.SHL.U32 R0, R88, 0x2, RZ ;  /* 0x0000000258005824 */ /* 0x000fca00078e00ff */
[----:B------:R1:W-:Y:S04]  /*8c60*/  @P5 LDGSTS.E.BYPASS.LTC128B.128 [R0+0xa100], [R28.64], !P6 ;  /* 0x0a1000001c005fae */ /* 0x0003e8000f101d48 */
[----:B------:R1:W-:Y:S01]  /*8c70*/  @P5 LDGSTS.E.BYPASS.LTC128B.128 [R0+0xe100], [R28.64+0x80], !P0 ;  /* 0x0e1000801c005fae */ /* 0x0003e2000c101d48 */
[----:B------:R-:W-:-:S04]  /*8c80*/  SHF.R.S32.HI R3, RZ, 0x4, R5 ;  /* 0x00000004ff037819 */ /* 0x000fc80000011405 */
[----:B------:R-:W-:Y:S01]  /*8c90*/  LEA.HI R5, R5, R3, RZ, 0x1 ;  /* 0x0000000305057211 */ /* 0x000fe200078f08ff */
[----:B------:R-:W-:-:S03]  /*8ca0*/  IMAD.WIDE.U32 R6, R34, c[0x0][0x208], R30 ;  /* 0x0000820022067a25 */ /* 0x000fc600078e001e */
[----:B------:R-:W-:Y:S01]  /*8cb0*/  LOP3.LUT R5, R5, 0xfffffffe, RZ, 0xc0, !PT ;  /* 0xfffffffe05057812 */ /* 0x000fe200078ec0ff */
[----:B-1----:R-:W-:-:S05]  /*8cc0*/  @P1 IMAD.SHL.U32 R0, R88, 0x2, RZ ;  /* 0x0000000258001824 */ /* 0x002fca00078e00ff */
[----:B------:R1:W-:Y:S04]  /*8cd0*/  @P1 LDGSTS.E.BYPASS.LTC128B.128 [R0+0xb100], [R26.64], !P6 ;  /* 0x0b1000001a001fae */ /* 0x0003e8000f101d48 */
[----:B------:R1:W-:Y:S01]  /*8ce0*/  @P1 LDGSTS.E.BYPASS.LTC128B.128 [R0+0xf100], [R26.64+0x80], !P0 ;  /* 0x0f1000801a001fae */ /* 0x0003e2000c101d48 */
[----:B------:R-:W-:Y:S02]  /*8cf0*/  IMAD.IADD R85, R3, 0x1, -R5 ;  /* 0x0000000103557824 */ /* 0x000fe400078e0a05 */
[----:B--2---:R-:W-:Y:S01]  /*8d00*/  IMAD R10, R214, c[0x0][0x210], RZ ;  /* 0x00008400d60a7a24 */ /* 0x004fe200078e02ff */
[----:B------:R-:W-:Y:S01]  /*8d10*/  LOP3.LUT R117, R117, 0xfffffffe, RZ, 0xc0, !PT ;  /* 0xfffffffe75757812 */ /* 0x000fe200078ec0ff */
[----:B------:R-:W-:Y:S01]  /*8d20*/  IMAD.SHL.U32 R3, R85, 0x8, RZ ;  /* 0x0000000855037824 */ /* 0x000fe200078e00ff */
[----:B------:R2:W-:Y:S01]  /*8d30*/  STL.64 [R1+0x48], R204 ;  /* 0x000048cc01007387 */ /* 0x0005e20000100a00 */
[----:B-1----:R-:W-:-:S03]  /*8d40*/  IMAD R0, R37, c[0x0][0x208], RZ ;  /* 0x0000820025007a24 */ /* 0x002fc600078e02ff */
[----:B------:R-:W0:Y:S01]  /*8d50*/  LDGDEPBAR ;  /* 0x00000000000079af */ /* 0x000e220000000000 */
[----:B------:R-:W-:-:S04]  /*8d60*/  IMAD R0, R34, c[0x0][0x20c], R0 ;  /* 0x0000830022007a24 */ /* 0x000fc800078e0200 */
[----:B------:R-:W-:Y:S02]  /*8d70*/  IMAD.IADD R7, R7, 0x1, R0 ;  /* 0x0000000107077824 */ /* 0x000fe400078e0200 */
[----:B------:R-:W-:Y:S02]  /*8d80*/  IMAD.SHL.U32 R0, R8, 0x40, RZ ;  /* 0x0000004008007824 */ /* 0x000fe400078e00ff */
[----:B------:R-:W-:-:S03]  /*8d90*/  IMAD R8, R38, c[0x0][0x214], R10 ;  /* 0x0000850026087a24 */ /* 0x000fc600078e020a */
[----:B------:R-:W-:Y:S01]  /*8da0*/  LOP3.LUT R0, R0, 0x1c0, RZ, 0xc0, !PT ;  /* 0x000001c000007812 */ /* 0x000fe200078ec0ff */
[----:B------:R-:W-:-:S03]  /*8db0*/  IMAD.WIDE.U32 R6, R38, c[0x0][0x210], R6 ;  /* 0x0000840026067a25 */ /* 0x000fc600078e0006 */
[----:B------:R-:W-:Y:S01]  /*8dc0*/  LOP3.LUT R5, R0, 0x8, R3, 0xf8, !PT ;  /* 0x0000000800057812 */ /* 0x000fe200078ef803 */
[----:B------:R-:W-:Y:S01]  /*8dd0*/  IMAD.IADD R7, R8, 0x1, R7 ;  /* 0x0000000108077824 */ /* 0x000fe200078e0207 */
[----:B------:R-:W-:Y:S01]  /*8de0*/  SHF.R.U32.HI R3, RZ, 0x3, R0 ;  /* 0x00000003ff037819 */ /* 0x000fe20000011600 */
[----:B------:R-:W-:Y:S02]  /*8df0*/  IMAD R0, R35, c[0x0][0x218], RZ ;  /* 0x0000860023007a24 */ /* 0x000fe400078e02ff */
[----:B------:R-:W-:Y:S01]  /*8e00*/  IMAD.WIDE.U32 R92, R36, c[0x0][0x218], R6 ;  /* 0x00008600245c7a25 */ /* 0x000fe200078e0006 */
[----:B------:R-:W-:-:S03]  /*8e10*/  @P0 LOP3.LUT R117, R117, 0x1, RZ, 0xfc, !PT ;  /* 0x0000000175750812 */ /* 0x000fc600078efcff */
[----:B------:R-:W-:Y:S01]  /*8e20*/  IMAD R0, R36, c[0x0][0x21c], R0 ;  /* 0x0000870024007a24 */ /* 0x000fe200078e0200 */
[----:B------:R2:W-:Y:S03]  /*8e30*/  STL [R1+0x30], R200 ;  /* 0x000030c801007387 */ /* 0x0005e60000100800 */
[----:B------:R-:W-:Y:S01]  /*8e40*/  IMAD.IADD R91, R93, 0x1, R0 ;  /* 0x000000015d5b7824 */ /* 0x000fe200078e0200 */
[----:B------:R2:W-:Y:S04]  /*8e50*/  STL [R1+0x40], R117 ;  /* 0x0000407501007387 */ /* 0x0005e80000100800 */
[----:B------:R2:W-:Y:S04]  /*8e60*/  STL.64 [R1+0x60], R92 ;  /* 0x0000605c01007387 */ /* 0x0005e80000100a00 */
[----:B------:R2:W-:Y:S01]  /*8e70*/  STL [R1+0x54], R91 ;  /* 0x0000545b01007387 */ /* 0x0005e20000100800 */
[----:B------:R-:W-:Y:S01]  /*8e80*/  ISETP.LT.AND P0, PT, RZ, c[0x0][0x27c], PT ;  /* 0x00009f00ff007a0c */ /* 0x000fe20003f01270 */
[----:B------:R-:W-:Y:S01]  /*8e90*/  IMAD.MOV.U32 R2, RZ, RZ, 0x20 ;  /* 0x00000020ff027424 */ /* 0x000fe200078e00ff */
[----:B------:R-:W-:Y:S01]  /*8ea0*/  LOP3.LUT R5, R5, R3, RZ, 0x3c, !PT ;  /* 0x0000000305057212 */ /* 0x000fe200078e3cff */
[----:B------:R-:W-:Y:S01]  /*8eb0*/  IMAD.SHL.U32 R3, R9, 0x40, RZ ;  /* 0x0000004009037824 */ /* 0x000fe200078e00ff */
[----:B------:R-:W-:-:S02]  /*8ec0*/  ISETP.NE.AND P5, PT, R14, RZ, PT ;  /* 0x000000ff0e00720c */ /* 0x000fc40003fa5270 */
[----:B------:R-:W-:Y:S02]  /*8ed0*/  SEL R2, R2, 0xffffffe0, !P2 ;  /* 0xffffffe002027807 */ /* 0x000fe40005000000 */
[----:B------:R-:W-:-:S05]  /*8ee0*/  LOP3.LUT R3, R5, 0xfffffe00, R3, 0xf8, !PT ;  /* 0xfffffe0005037812 */ /* 0x000fca00078ef803 */
[----:B------:R-:W-:Y:S05]  /*8ef0*/  @P0 BRA `(.L_x_584) ;  /* 0x0000002000000947 */ /* 0x000fea0003800000 */
[----:B------:R-:W-:-:S04]  /*8f00*/  DEPBAR.LE SB0, 0x1 ;  /* 0x000080400000791a */ /* 0x000fc80000000000 */
[----:B------:R-:W-:Y:S05]  /*8f10*/  BRA `(.L_x_585) ;  /* 0x00004a6000007947 */ /* 0x000fea0003800000 */
.L_x_584:
[----:B------:R-:W-:Y:S01]  /*8f20*/  ULDC.U8 UR4, c[0x0][0x298] ;  /* 0x0000a60000047ab9 */ /* 0x000fe20000000000 */
[----:B-----5:R-:W-:Y:S01]  /*8f30*/  SHF.R.S32.HI R0, RZ, 0x1f, R166 ;  /* 0x0000001fff007819 */ /* 0x020fe200000114a6 */
[----:B------:R-:W-:Y:S01]  /*8f40*/  IMAD.WIDE.U32 R10, R166, c[0x0][0x280], RZ ;  /* 0x0000a000a60a7a25 */ /* 0x000fe200078e00ff */
[----:B------:R-:W-:Y:S01]  /*8f50*/  ISETP.NE.AND P0, PT, RZ, UR4, PT ;  /* 0x00000004ff007c0c */ /* 0x000fe2000bf05270 */
[----:B------:R-:W-:Y:S01]  /*8f60*/  BSSY B2, `(.L_x_585) ;  /* 0x00004a1000027945 */ /* 0x000fe20003800000 */
[----:B------:R-:W-:Y:S01]  /*8f70*/  SHF.L.U32 R47, R88, 0x1, RZ ;  /* 0x00000001582f7819 */ /* 0x000fe200000006ff */
[C---:B------:R-:W-:Y:S02]  /*8f80*/  IMAD R5, R0.reuse, c[0x0][0x280], RZ ;  /* 0x0000a00000057a24 */ /* 0x040fe400078e02ff */
[----:B------:R-:W-:Y:S02]  /*8f90*/  IMAD R0, R0, c[0x0][0x290], RZ ;  /* 0x0000a40000007a24 */ /* 0x000fe400078e02ff */
[----:B------:R-:W-:-:S02]  /*8fa0*/  IMAD R5, R166, c[0x0][0x284], R5 ;  /* 0x0000a100a6057a24 */ /* 0x000fc400078e0205 */
[----:B------:R-:W-:Y:S01]  /*8fb0*/  IMAD R6, R166, c[0x0][0x294], R0 ;  /* 0x0000a500a6067a24 */ /* 0x000fe200078e0200 */
[----:B------:R-:W-:Y:S01]  /*8fc0*/  LEA R0, R68, R32, 0x5 ;  /* 0x0000002044007211 */ /* 0x000fe200078e28ff */
[----:B------:R-:W-:Y:S01]  /*8fd0*/  IMAD.WIDE.U32 R12, R166, c[0x0][0x290], RZ ;  /* 0x0000a400a60c7a25 */ /* 0x000fe200078e00ff */
[----:B------:R-:W-:-:S04]  /*8fe0*/  IADD3 R9, R5, R11, RZ ;  /* 0x0000000b05097210 */ /* 0x000fc80007ffe0ff */
[----:B------:R-:W-:Y:S01]  /*8ff0*/  IADD3 R7, R6, R13, RZ ;  /* 0x0000000d06077210 */ /* 0x000fe20007ffe0ff */
[----:B------:R-:W-:Y:S05]  /*9000*/  @!P0 BRA `(.L_x_586) ;  /* 0x0000248000008947 */ /* 0x000fea0003800000 */
[----:B------:R-:W-:Y:S01]  /*9010*/  ISETP.NE.AND P1, PT, R177, 0x1, PT ;  /* 0x00000001b100780c */ /* 0x000fe20003f25270 */
[----:B------:R-:W-:Y:S01]  /*9020*/  BSSY B0, `(.L_x_587) ;  /* 0x000002f000007945 */ /* 0x000fe20003800000 */
[----:B------:R-:W-:Y:S01]  /*9030*/  MOV R8, R10 ;  /* 0x0000000a00087202 */ /* 0x000fe20000000f00 */
[----:B------:R-:W-:Y:S01]  /*9040*/  IMAD.SHL.U32 R38, R68, 0x4, RZ ;  /* 0x0000000444267824 */ /* 0x000fe200078e00ff */
        /* <DEDUP_REMOVED lines=9> */
[C---:B------:R-:W-:Y:S01]  /*90e0*/  IMAD R6, R5.reuse, c[0x0][0x280], RZ ;  /* 0x0000a00005067a24 */ /* 0x040fe200078e02ff */
[----:B------:R-:W-:Y:S01]  /*90f0*/  LEA R25, P0, R8, c[0x0][0x270], 0x1 ;  /* 0x00009c0008197a11 */ /* 0x000fe200078008ff */
[----:B------:R-:W-:Y:S02]  /*9100*/  IMAD R5, R5, c[0x0][0x290], RZ ;  /* 0x0000a40005057a24 */ /* 0x000fe400078e02ff */
[----:B------:R-:W-:-:S05]  /*9110*/  IMAD R6, R0, c[0x0][0x284], R6 ;  /* 0x0000a10000067a24 */ /* 0x000fca00078e0206 */
[----:B------:R-:W-:-:S04]  /*9120*/  IADD3 R6, R9, R6, RZ ;  /* 0x0000000609067210 */ /* 0x000fc80007ffe0ff */
[----:B------:R-:W-:Y:S01]  /*9130*/  LEA.HI.X R24, R8, c[0x0][0x274], R6, 0x1, P0 ;  /* 0x00009d0008187a11 */ /* 0x000fe200000f0c06 */
[----:B------:R-:W-:Y:S01]  /*9140*/  IMAD.MOV.U32 R6, RZ, RZ, R12 ;  /* 0x000000ffff067224 */ /* 0x000fe200078e000c */
[----:B------:R1:W3:Y:S03]  /*9150*/  SHFL.IDX PT, R8, R25, RZ, 0x181f ;  /* 0x00181fff19087589 */ /* 0x0002e600000e0000 */
[C---:B------:R-:W-:Y:S01]  /*9160*/  IMAD.WIDE.U32 R6, R0.reuse, c[0x0][0x290], R6 ;  /* 0x0000a40000067a25 */ /* 0x040fe200078e0006 */
[----:B------:R1:W4:Y:S03]  /*9170*/  SHFL.IDX PT, R9, R24, RZ, 0x181f ;  /* 0x00181fff18097589 */ /* 0x00032600000e0000 */
[----:B------:R-:W-:Y:S01]  /*9180*/  IMAD R0, R0, c[0x0][0x294], R5 ;  /* 0x0000a50000007a24 */ /* 0x000fe200078e0205 */
[----:B------:R-:W-:-:S04]  /*9190*/  LEA R19, P0, R6, c[0x0][0x288], 0x1 ;  /* 0x0000a20006137a11 */ /* 0x000fc800078008ff */
[----:B------:R-:W-:-:S04]  /*91a0*/  IADD3 R0, R7, R0, RZ ;  /* 0x0000000007007210 */ /* 0x000fc80007ffe0ff */
[----:B------:R-:W-:Y:S02]  /*91b0*/  LEA.HI.X R18, R6, c[0x0][0x28c], R0, 0x1, P0 ;  /* 0x0000a30006127a11 */ /* 0x000fe400000f0c00 */
[----:B------:R1:W2:Y:S04]  /*91c0*/  SHFL.IDX PT, R6, R19, RZ, 0x181f ;  /* 0x00181fff13067589 */ /* 0x0002a800000e0000 */
[----:B------:R1:W1:Y:S01]  /*91d0*/  SHFL.IDX PT, R7, R18, RZ, 0x181f ;  /* 0x00181fff12077589 */ /* 0x00026200000e0000 */
[----:B------:R-:W-:Y:S05]  /*91e0*/  @P5 BRA `(.L_x_588) ;  /* 0x0000012000005947 */ /* 0x000fea0003800000 */
[C---:B------:R-:W-:Y:S01]  /*91f0*/  ISETP.GE.AND P0, PT, R38.reuse, c[0x0][0x27c], PT ;  /* 0x00009f0026007a0c */ /* 0x040fe20003f06270 */
[----:B------:R-:W-:Y:S01]  /*9200*/  CS2R R14, SRZ ;  /* 0x00000000000e7805 */ /* 0x000fe2000001ff00 */
[----:B------:R-:W-:Y:S01]  /*9210*/  CS2R R16, SRZ ;  /* 0x0000000000107805 */ /* 0x000fe2000001ff00 */
[----:B------:R-:W-:-:S10]  /*9220*/  IADD3 R5, R38, 0x20, RZ ;  /* 0x0000002026057810 */ /* 0x000fd40007ffe0ff */
[----:B---34-:R-:W-:-:S04]  /*9230*/  @!P0 IMAD.WIDE R12, R38, 0x2, R8 ;  /* 0x00000002260c8825 */ /* 0x018fc800078e0208 */
[----:B-12---:R-:W-:Y:S01]  /*9240*/  @!P0 IMAD.WIDE R10, R38, 0x2, R6 ;  /* 0x00000002260a8825 */ /* 0x006fe200078e0206 */
        /* <DEDUP_REMOVED lines=12> */
.L_x_588:
[----:B------:R-:W-:Y:S05]  /*9310*/  BSYNC B0 ;  /* 0x0000000000007941 */ /* 0x000fea0003800000 */
.L_x_587:
[----:B-1---5:R-:W-:Y:S01]  /*9320*/  IMAD.MOV.U32 R11, RZ, RZ, R20 ;  /* 0x000000ffff0b7224 */ /* 0x022fe200078e0014 */
[----:B----4-:R1:W4:Y:S01]  /*9330*/  SHFL.IDX PT, R9, R24, 0x1, 0x181f ;  /* 0x00381f0018097f89 */ /* 0x01032200000e0000 */
        /* <DEDUP_REMOVED lines=8> */
[----:B------:R-:W-:Y:S01]  /*93c0*/  IMAD.MOV.U32 R10, RZ, RZ, R23 ;  /* 0x000000ffff0a7224 */ /* 0x000fe200078e0017 */
[----:B------:R-:W-:Y:S01]  /*93d0*/  PRMT R54, R54, 0x5410, R0 ;  /* 0x0000541036367816 */ /* 0x000fe20000000000 */
[----:B------:R-:W-:Y:S01]  /*93e0*/  IMAD.MOV.U32 R5, RZ, RZ, R16 ;  /* 0x000000ffff057224 */ /* 0x000fe200078e0010 */
[----:B---3--:R1:W3:Y:S01]  /*93f0*/  SHFL.IDX PT, R8, R25, 0x1, 0x181f ;  /* 0x00381f0019087f89 */ /* 0x0082e200000e0000 */
[----:B------:R-:W-:Y:S01]  /*9400*/  IMAD.MOV.U32 R0, RZ, RZ, R17 ;  /* 0x000000ffff007224 */ /* 0x000fe200078e0011 */
[----:B------:R-:W-:Y:S01]  /*9410*/  PRMT R55, R11, 0x7610, R55 ;  /* 0x000076100b377816 */ /* 0x000fe20000000037 */
[----:B------:R-:W-:Y:S01]  /*9420*/  CS2R R26, SRZ ;  /* 0x00000000001a7805 */ /* 0x000fe2000001ff00 */
[----:B------:R1:W2:Y:S01]  /*9430*/  SHFL.IDX PT, R7, R18, 0x1, 0x181f ;  /* 0x00381f0012077f89 */ /* 0x0002a200000e0000 */
[----:B------:R-:W-:Y:S01]  /*9440*/  PRMT R56, R10, 0x7610, R56 ;  /* 0x000076100a387816 */ /* 0x000fe20000000038 */
[----:B------:R-:W-:Y:S01]  /*9450*/  CS2R R30, SRZ ;  /* 0x00000000001e7805 */ /* 0x000fe2000001ff00 */
[----:B------:R-:W-:Y:S01]  /*9460*/  PRMT R39, R5, 0x7610, R39 ;  /* 0x0000761005277816 */ /* 0x000fe20000000027 */
[----:B--2---:R1:W2:Y:S01]  /*9470*/  SHFL.IDX PT, R6, R19, 0x1, 0x181f ;  /* 0x00381f0013067f89 */ /* 0x0042a200000e0000 */
[----:B------:R-:W-:Y:S01]  /*9480*/  PRMT R54, R0, 0x7610, R54 ;  /* 0x0000761000367816 */ /* 0x000fe20000000036 */
        /* <DEDUP_REMOVED lines=9> */
[----:B---34-:R-:W-:Y:S02]  /*9520*/  @!P1 IMAD.WIDE R12, R38, 0x2, R8 ;  /* 0x00000002260c9825 */ /* 0x018fe400078e0208 */
[----:B------:R-:W-:-:S03]  /*9530*/  @!P0 SHF.R.S32.HI R0, RZ, 0x1f, R5 ;  /* 0x0000001fff008819 */ /* 0x000fc60000011405 */
[----:B------:R3:W5:Y:S01]  /*9540*/  @!P1 LD.E.64 R26, [R12.64] ;  /* 0x000000080c1a9980 */ /* 0x000762000c101b00 */
[----:B------:R-:W-:-:S04]  /*9550*/  @!P0 LEA.HI R0, R0, R5, RZ, 0x2 ;  /* 0x0000000500008211 */ /* 0x000fc800078f10ff */
[----:B------:R-:W-:-:S05]  /*9560*/  @!P0 LOP3.LUT R0, R0, 0xfffffffc, RZ, 0xc0, !PT ;  /* 0xfffffffc00008812 */ /* 0x000fca00078ec0ff */
[----:B------:R-:W-:-:S04]  /*9570*/  @!P0 IMAD.WIDE R10, R0, 0x2, R8 ;  /* 0x00000002000a8825 */ /* 0x000fc800078e0208 */
[--C-:B--2---:R-:W-:Y:S01]  /*9580*/  @!P0 IMAD.WIDE R8, R0, 0x2, R6.reuse ;  /* 0x0000000200088825 */ /* 0x104fe200078e0206 */
[----:B------:R3:W5:Y:S03]  /*9590*/  @!P0 LD.E.64 R32, [R10.64] ;  /* 0x000000080a208980 */ /* 0x000766000c101b00 */
[----:B------:R-:W-:Y:S01]  /*95a0*/  @!P1 IMAD.WIDE R6, R38, 0x2, R6 ;  /* 0x0000000226069825 */ /* 0x000fe200078e0206 */
[----:B------:R3:W5:Y:S04]  /*95b0*/  @!P0 LD.E.64 R30, [R8.64] ;  /* 0x00000008081e8980 */ /* 0x000768000c101b00 */
[----:B------:R3:W5:Y:S02]  /*95c0*/  @!P1 LD.E.64 R28, [R6.64] ;  /* 0x00000008061c9980 */ /* 0x000764000c101b00 */
.L_x_590:
[----:B------:R-:W-:Y:S05]  /*95d0*/  BSYNC B0 ;  /* 0x0000000000007941 */ /* 0x000fea0003800000 */
.L_x_589:
[----:B---3-5:R-:W-:Y:S01]  /*95e0*/  IMAD.MOV.U32 R11, RZ, RZ, R32 ;  /* 0x000000ffff0b7224 */ /* 0x028fe200078e0020 */
        /* <DEDUP_REMOVED lines=12> */
[----:B------:R3:W1:Y:S01]  /*96b0*/  SHFL.IDX PT, R8, R25, 0x2, 0x181f ;  /* 0x00581f0019087f89 */ /* 0x00066200000e0000 */
        /* <DEDUP_REMOVED lines=10> */
[----:B------:R-:W-:Y:S01]  /*9760*/  CS2R R42, SRZ ;  /* 0x00000000002a7805 */ /* 0x000fe2000001ff00 */
[----:B------:R-:W-:Y:S01]  /*9770*/  CS2R R36, SRZ ;  /* 0x0000000000247805 */ /* 0x000fe2000001ff00 */
[----:B------:R-:W-:Y:S05]  /*9780*/  @P4 BRA `(.L_x_592) ;  /* 0x0000012000004947 */ /* 0x000fea0003800000 */
[C---:B----4-:R-:W-:Y:S01]  /*9790*/  IADD3 R5, R38.reuse, 0x20, RZ ;  /* 0x0000002026057810 */ /* 0x050fe20007ffe0ff */
[----:B------:R-:W-:Y:S01]  /*97a0*/  CS2R R34, SRZ ;  /* 0x0000000000227805 */ /* 0x000fe2000001ff00 */
[----:B------:R-:W-:Y:S01]  /*97b0*/  ISETP.GE.AND P1, PT, R38, c[0x0][0x27c], PT ;  /* 0x00009f0026007a0c */ /* 0x000fe20003f26270 */
[----:B------:R-:W-:Y:S01]  /*97c0*/  CS2R R36, SRZ ;  /* 0x0000000000247805 */ /* 0x000fe2000001ff00 */
[----:B------:R-:W-:Y:S01]  /*97d0*/  ISETP.GE.AND P0, PT, R5, c[0x0][0x27c], PT ;  /* 0x00009f0005007a0c */ /* 0x000fe20003f06270 */
[----:B------:R-:W-:Y:S01]  /*97e0*/  CS2R R40, SRZ ;  /* 0x0000000000287805 */ /* 0x000fe2000001ff00 */
[----:B------:R-:W-:-:S09]  /*97f0*/  CS2R R42, SRZ ;  /* 0x00000000002a7805 */ /* 0x000fd2000001ff00 */
[----:B-1----:R-:W-:Y:S02]  /*9800*/  @!P1 IMAD.WIDE R12, R38, 0x2, R8 ;  /* 0x00000002260c9825 */ /* 0x002fe400078e0208 */
        /* <DEDUP_REMOVED lines=10> */
.L_x_592:
[----:B----4-:R-:W-:Y:S05]  /*98b0*/  BSYNC B0 ;  /* 0x0000000000007941 */ /* 0x010fea0003800000 */
.L_x_591:
[----:B------:R-:W-:Y:S01]  /*98c0*/  ISETP.NE.AND P0, PT, R45, RZ, PT ;  /* 0x000000ff2d00720c */ /* 0x000fe20003f05270 */
[----:B-1---5:R-:W-:Y:S01]  /*98d0*/  IMAD.MOV.U32 R11, RZ, RZ, R40 ;  /* 0x000000ffff0b7224 */ /* 0x022fe200078e0028 */
[----:B------:R1:W4:Y:S01]  /*98e0*/  SHFL.IDX PT, R9, R24, 0x3, 0x181f ;  /* 0x00781f0018097f89 */ /* 0x00032200000e0000 */
        /* <DEDUP_REMOVED lines=11> */
[----:B------:R1:W3:Y:S01]  /*99a0*/  SHFL.IDX PT, R8, R25, 0x3, 0x181f ;  /* 0x00781f0019087f89 */ /* 0x0002e200000e0000 */
        /* <DEDUP_REMOVED lines=29> */
.L_x_594:
[----:B------:R-:W-:Y:S05]  /*9b80*/  BSYNC B0 ;  /* 0x0000000000007941 */ /* 0x000fea0003800000 */
.L_x_593:
[----:B--23--:R-:W-:Y:S01]  /*9b90*/  IMAD.IADD R6, R46, 0x1, -R203 ;  /* 0x000000012e067824 */ /* 0x00cfe200078e0acb */
[----:B------:R-:W-:-:S04]  /*9ba0*/  DEPBAR.LE SB0, 0x1 ;  /* 0x000080400000791a */ /* 0x000fc80000000000 */
[----:B-1----:R-:W-:Y:S01]  /*9bb0*/  IMNMX R25, R6, 0x80, PT ;  /* 0x0000008006197817 */ /* 0x002fe20003800200 */
[----:B-----5:R-:W-:Y:S01]  /*9bc0*/  IMAD.MOV.U32 R0, RZ, RZ, R52 ;  /* 0x000000ffff007224 */ /* 0x020fe200078e0034 */
[----:B------:R-:W-:Y:S01]  /*9bd0*/  BSSY B1, `(.L_x_595) ;  /* 0x000006c000017945 */ /* 0x000fe20003800000 */
[----:B------:R-:W-:Y:S01]  /*9be0*/  IMAD.MOV.U32 R7, RZ, RZ, R53 ;  /* 0x000000ffff077224 */ /* 0x000fe200078e0035 */
[----:B------:R-:W-:Y:S01]  /*9bf0*/  BAR.SYNC.DEFER_BLOCKING 0x0 ;  /* 0x0000000000007b1d */ /* 0x000fe20000010000 */
[----:B------:R-:W-:Y:S01]  /*9c00*/  ISETP.GE.AND P0, PT, R70, R25, PT ;  /* 0x000000194600720c */ /* 0x000fe20003f06270 */
[----:B------:R-:W-:Y:S02]  /*9c10*/  IMAD.MOV.U32 R5, RZ, RZ, R44 ;  /* 0x000000ffff057224 */ /* 0x000fe400078e002c */
[----:B------:R-:W-:Y:S01]  /*9c20*/  PRMT R67, R0, 0x5410, R7 ;  /* 0x0000541000437816 */ /* 0x000fe20000000007 */
[----:B------:R-:W-:Y:S01]  /*9c30*/  IMAD.MOV.U32 R7, RZ, RZ, R50 ;  /* 0x000000ffff077224 */ /* 0x000fe200078e0032 */
[----:B------:R-:W-:Y:S01]  /*9c40*/  MOV R0, R45 ;  /* 0x0000002d00007202 */ /* 0x000fe20000000f00 */
[----:B------:R-:W-:Y:S01]  /*9c50*/  IMAD.MOV.U32 R6, RZ, RZ, R51 ;  /* 0x000000ffff067224 */ /* 0x000fe200078e0033 */
[----:B------:R-:W-:-:S02]  /*9c60*/  PRMT R46, R46, 0x5410, R5 ;  /* 0x000054102e2e7816 */ /* 0x000fc40000000005 */
[----:B------:R-:W-:Y:S01]  /*9c70*/  PRMT R65, R65, 0x5410, R0 ;  /* 0x0000541041417816 */ /* 0x000fe20000000000 */
[----:B------:R-:W-:Y:S01]  /*9c80*/  IMAD.MOV.U32 R0, RZ, RZ, R49 ;  /* 0x000000ffff007224 */ /* 0x000fe200078e0031 */
[----:B------:R-:W-:Y:S02]  /*9c90*/  MOV R5, R48 ;  /* 0x0000003000057202 */ /* 0x000fe40000000f00 */
[----:B------:R-:W-:Y:S02]  /*9ca0*/  PRMT R66, R7, 0x5410, R6 ;  /* 0x0000541007427816 */ /* 0x000fe40000000006 */
[----:B------:R-:W-:Y:S02]  /*9cb0*/  PRMT R46, R5, 0x7610, R46 ;  /* 0x00007610052e7816 */ /* 0x000fe4000000002e */
[----:B------:R-:W-:Y:S01]  /*9cc0*/  PRMT R65, R0, 0x7610, R65 ;  /* 0x0000761000417816 */ /* 0x000fe20000000041 */
[----:B------:R-:W-:Y:S05]  /*9cd0*/  @P0 BRA `(.L_x_596) ;  /* 0x000005b000000947 */ /* 0x000fea0003800000 */
[----:B------:R-:W-:Y:S01]  /*9ce0*/  ISETP.GE.AND P0, PT, R38, c[0x0][0x27c], PT ;  /* 0x00009f0026007a0c */ /* 0x000fe20003f06270 */
[----:B------:R-:W-:-:S12]  /*9cf0*/  BSSY B0, `(.L_x_597) ;  /* 0x000002c000007945 */ /* 0x000fd80003800000 */
[----:B------:R-:W-:Y:S05]  /*9d00*/  @P0 BRA `(.L_x_598) ;  /* 0x000002a000000947 */ /* 0x000fea0003800000 */
[----:B----4-:R-:W1:Y:S01]  /*9d10*/  LDS.128 R8, [R47+0x100] ;  /* 0x000100002f087984 */ /* 0x010e620000000c00 */
[----:B------:R-:W-:Y:S02]  /*9d20*/  SHF.R.U32.HI R0, RZ, 0x10, R17 ;  /* 0x00000010ff007819 */ /* 0x000fe40000011611 */
[--C-:B------:R-:W-:Y:S02]  /*9d30*/  SHF.R.U64 R19, R14, 0x10, R15.reuse ;  /* 0x000000100e137819 */ /* 0x100fe4000000120f */
[----:B------:R-:W-:Y:S02]  /*9d40*/  SHF.R.U32.HI R5, RZ, 0x10, R15 ;  /* 0x00000010ff057819 */ /* 0x000fe4000001160f */
[----:B------:R-:W-:Y:S01]  /*9d50*/  SHF.R.U64 R18, R16, 0x10, R17 ;  /* 0x0000001010127819 */ /* 0x000fe20000001211 */
[----:B------:R-:W-:Y:S02]  /*9d60*/  HADD2.F32 R19, -RZ, R19.H0_H0 ;  /* 0x20000013ff137230 */ /* 0x000fe40000004100 */
[----:B------:R-:W-:-:S02]  /*9d70*/  HADD2.F32 R24, -RZ, R5.H0_H0 ;  /* 0x20000005ff187230 */ /* 0x000fc40000004100 */
[----:B------:R-:W-:Y:S02]  /*9d80*/  HADD2.F32 R5, -RZ, R39.H1_H1 ;  /* 0x30000027ff057230 */ /* 0x000fe40000004100 */
[--C-:B-1----:R-:W-:Y:S02]  /*9d90*/  HADD2.F32 R7, -RZ, R11.reuse.H0_H0 ;  /* 0x2000000bff077230 */ /* 0x102fe40000004100 */
[--C-:B------:R-:W-:Y:S02]  /*9da0*/  HADD2.F32 R14, -RZ, R10.reuse.H0_H0 ;  /* 0x2000000aff0e7230 */ /* 0x100fe40000004100 */
[----:B------:R-:W-:Y:S02]  /*9db0*/  HADD2.F32 R13, -RZ, R10.H1_H1 ;  /* 0x3000000aff0d7230 */ /* 0x000fe40000004100 */
[----:B------:R-:W-:Y:S02]  /*9dc0*/  HADD2.F32 R11, -RZ, R11.H1_H1 ;  /* 0x3000000bff0b7230 */ /* 0x000fe40000004100 */
[----:B------:R-:W-:-:S02]  /*9dd0*/  HADD2.F32 R10, -RZ, R0.H0_H0 ;  /* 0x20000000ff0a7230 */ /* 0x000fc40000004100 */
[--C-:B------:R-:W-:Y:S02]  /*9de0*/  HADD2.F32 R6, -RZ, R8.reuse.H0_H0 ;  /* 0x20000008ff067230 */ /* 0x100fe40000004100 */
[--C-:B------:R-:W-:Y:S02]  /*9df0*/  HADD2.F32 R16, -RZ, R9.reuse.H0_H0 ;  /* 0x20000009ff107230 */ /* 0x100fe40000004100 */
[----:B------:R-:W-:Y:S01]  /*9e00*/  HADD2.F32 R15, -RZ, R9.H1_H1 ;  /* 0x30000009ff0f7230 */ /* 0x000fe20000004100 */
[-C--:B------:R-:W-:Y:S01]  /*9e10*/  FMUL.FTZ R9, R11, R10.reuse ;  /* 0x0000000a0b097220 */ /* 0x080fe20000410000 */
[----:B------:R-:W-:Y:S01]  /*9e20*/  HADD2.F32 R8, -RZ, R8.H1_H1 ;  /* 0x30000008ff087230 */ /* 0x000fe20000004100 */
[C---:B------:R-:W-:Y:S01]  /*9e30*/  FMUL.FTZ R10, R7.reuse, R10 ;  /* 0x0000000a070a7220 */ /* 0x040fe20000410000 */
[----:B------:R-:W-:Y:S01]  /*9e40*/  HADD2.F32 R0, -RZ, R39.H0_H0 ;  /* 0x20000027ff007230 */ /* 0x000fe20000004100 */
[-C--:B------:R-:W-:Y:S01]  /*9e50*/  FFMA.FTZ R17, R7, R24.reuse, -R9 ;  /* 0x0000001807117223 */ /* 0x080fe20000010809 */
[----:B------:R-:W-:Y:S01]  /*9e60*/  HADD2.F32 R9, -RZ, R18.H0_H0 ;  /* 0x20000012ff097230 */ /* 0x000fe20000004100 */
[----:B------:R-:W-:-:S02]  /*9e70*/  FFMA.FTZ R11, R11, R24, R10 ;  /* 0x000000180b0b7223 */ /* 0x000fc4000001000a */
[-C--:B------:R-:W-:Y:S02]  /*9e80*/  FMUL.FTZ R12, R8, R0.reuse ;  /* 0x00000000080c7220 */ /* 0x080fe40000410000 */
[C---:B------:R-:W-:Y:S01]  /*9e90*/  FMUL.FTZ R7, R6.reuse, R0 ;  /* 0x0000000006077220 */ /* 0x040fe20000410000 */
[--C-:B------:R-:W-:Y:S01]  /*9ea0*/  HADD2.F32 R0, -RZ, R54.reuse.H0_H0 ;  /* 0x20000036ff007230 */ /* 0x100fe20000004100 */
[----:B------:R-:W-:Y:S01]  /*9eb0*/  FFMA.FTZ R12, R6, R5, -R12 ;  /* 0x00000005060c7223 */ /* 0x000fe2000001080c */
[----:B------:R-:W-:Y:S01]  /*9ec0*/  F2FP.PACK_AB R11, R11, R17 ;  /* 0x000000110b0b723e */ /* 0x000fe200000000ff */
[----:B------:R-:W-:Y:S01]  /*9ed0*/  FFMA.FTZ R8, R8, R5, R7 ;  /* 0x0000000508087223 */ /* 0x000fe20000010007 */
[----:B------:R-:W-:Y:S01]  /*9ee0*/  HADD2.F32 R5, -RZ, R54.H1_H1 ;  /* 0x30000036ff057230 */ /* 0x000fe20000004100 */
[-C--:B------:R-:W-:Y:S02]  /*9ef0*/  FMUL.FTZ R6, R13, R0.reuse ;  /* 0x000000000d067220 */ /* 0x080fe40000410000 */
[----:B------:R-:W-:Y:S01]  /*9f00*/  FMUL.FTZ R10, R14, R0 ;  /* 0x000000000e0a7220 */ /* 0x000fe20000410000 */
[----:B------:R-:W-:Y:S01]  /*9f10*/  F2FP.PACK_AB R8, R8, R12 ;  /* 0x0000000c0808723e */ /* 0x000fe200000000ff */
[----:B------:R-:W-:-:S02]  /*9f20*/  FMUL.FTZ R0, R15, R9 ;  /* 0x000000090f007220 */ /* 0x000fc40000410000 */
[----:B------:R-:W-:Y:S02]  /*9f30*/  FMUL.FTZ R9, R16, R9 ;  /* 0x0000000910097220 */ /* 0x000fe40000410000 */
[-C--:B------:R-:W-:Y:S02]  /*9f40*/  FFMA.FTZ R6, R14, R5.reuse, -R6 ;  /* 0x000000050e067223 */ /* 0x080fe40000010806 */
[----:B------:R-:W-:Y:S02]  /*9f50*/  FFMA.FTZ R10, R13, R5, R10 ;  /* 0x000000050d0a7223 */ /* 0x000fe4000001000a */
[-C--:B------:R-:W-:Y:S02]  /*9f60*/  FFMA.FTZ R0, R16, R19.reuse, -R0 ;  /* 0x0000001310007223 */ /* 0x080fe40000010800 */
[----:B------:R-:W-:Y:S01]  /*9f70*/  FFMA.FTZ R9, R15, R19, R9 ;  /* 0x000000130f097223 */ /* 0x000fe20000010009 */
[----:B------:R-:W-:-:S04]  /*9f80*/  F2FP.PACK_AB R10, R10, R6 ;  /* 0x000000060a0a723e */ /* 0x000fc800000000ff */
[----:B------:R-:W-:-:S05]  /*9f90*/  F2FP.PACK_AB R9, R9, R0 ;  /* 0x000000000909723e */ /* 0x000fca00000000ff */
[----:B------:R1:W-:Y:S02]  /*9fa0*/  STS.128 [R47+0x100], R8 ;  /* 0x000100082f007388 */ /* 0x0003e40000000c00 */
.L_x_598:
[----:B------:R-:W-:Y:S05]  /*9fb0*/  BSYNC B0 ;  /* 0x0000000000007941 */ /* 0x000fea0003800000 */
.L_x_597:
[----:B------:R-:W-:-:S04]  /*9fc0*/  IADD3 R0, R38, 0x20, RZ ;  /* 0x0000002026007810 */ /* 0x000fc80007ffe0ff */
[----:B------:R-:W-:-:S13]  /*9fd0*/  ISETP.GE.AND P0, PT, R0, c[0x0][0x27c], PT ;  /* 0x00009f0000007a0c */ /* 0x000fda0003f06270 */
[----:B------:R-:W-:Y:S05]  /*9fe0*/  @P0 BRA `(.L_x_596) ;  /* 0x000002a000000947 */ /* 0x000fea0003800000 */
[----:B-1--4-:R-:W1:Y:S01]  /*9ff0*/  LDS.128 R8, [R47+0x4100] ;  /* 0x004100002f087984 */ /* 0x012e620000000c00 */
[----:B------:R-:W-:Y:S02]  /*a000*/  SHF.R.U32.HI R0, RZ, 0x10, R23 ;  /* 0x00000010ff007819 */ /* 0x000fe40000011617 */
[----:B------:R-:W-:Y:S02]  /*a010*/  SHF.R.U32.HI R5, RZ, 0x10, R21 ;  /* 0x00000010ff057819 */ /* 0x000fe40000011615 */
[----:B------:R-:W-:Y:S02]  /*a020*/  SHF.R.U64 R17, R22, 0x10, R23 ;  /* 0x0000001016117819 */ /* 0x000fe40000001217 */
[----:B------:R-:W-:Y:S01]  /*a030*/  SHF.R.U64 R20, R20, 0x10, R21 ;  /* 0x0000001014147819 */ /* 0x000fe20000001215 */
[----:B------:R-:W-:Y:S02]  /*a040*/  HADD2.F32 R19, -RZ, R5.H0_H0 ;  /* 0x20000005ff137230 */ /* 0x000fe40000004100 */
[----:B------:R-:W-:-:S02]  /*a050*/  HADD2.F32 R5, -RZ, R55.H1_H1 ;  /* 0x30000037ff057230 */ /* 0x000fc40000004100 */
[--C-:B-1----:R-:W-:Y:S02]  /*a060*/  HADD2.F32 R7, -RZ, R11.reuse.H0_H0 ;  /* 0x2000000bff077230 */ /* 0x102fe40000004100 */
[--C-:B------:R-:W-:Y:S02]  /*a070*/  HADD2.F32 R14, -RZ, R10.reuse.H0_H0 ;  /* 0x2000000aff0e7230 */ /* 0x100fe40000004100 */
[----:B------:R-:W-:Y:S02]  /*a080*/  HADD2.F32 R13, -RZ, R10.H1_H1 ;  /* 0x3000000aff0d7230 */ /* 0x000fe40000004100 */
[----:B------:R-:W-:Y:S02]  /*a090*/  HADD2.F32 R11, -RZ, R11.H1_H1 ;  /* 0x3000000bff0b7230 */ /* 0x000fe40000004100 */
[----:B------:R-:W-:Y:S02]  /*a0a0*/  HADD2.F32 R10, -RZ, R0.H0_H0 ;  /* 0x20000000ff0a7230 */ /* 0x000fe40000004100 */
[----:B------:R-:W-:-:S02]  /*a0b0*/  HADD2.F32 R6, -RZ, R8.H0_H0 ;  /* 0x20000008ff067230 */ /* 0x000fc40000004100 */
        /* <DEDUP_REMOVED lines=8> */
[----:B------:R-:W-:Y:S02]  /*a140*/  FFMA.FTZ R11, R11, R19, R10 ;  /* 0x000000130b0b7223 */ /* 0x000fe4000001000a */
[----:B------:R-:W-:-:S02]  /*a150*/  FMUL.FTZ R12, R8, R0 ;  /* 0x00000000080c7220 */ /* 0x000fc40000410000 */
[C---:B------:R-:W-:Y:S01]  /*a160*/  FMUL.FTZ R7, R6.reuse, R0 ;  /* 0x0000000006077220 */ /* 0x040fe20000410000 */
[--C-:B------:R-:W-:Y:S01]  /*a170*/  HADD2.F32 R0, -RZ, R56.reuse.H0_H0 ;  /* 0x20000038ff007230 */ /* 0x100fe20000004100 */
[-C--:B------:R-:W-:Y:S01]  /*a180*/  FFMA.FTZ R12, R6, R5.reuse, -R12 ;  /* 0x00000005060c7223 */ /* 0x080fe2000001080c */
[----:B------:R-:W-:Y:S01]  /*a190*/  F2FP.PACK_AB R11, R11, R18 ;  /* 0x000000120b0b723e */ /* 0x000fe200000000ff */
[----:B------:R-:W-:Y:S01]  /*a1a0*/  FFMA.FTZ R8, R8, R5, R7 ;  /* 0x0000000508087223 */ /* 0x000fe20000010007 */
[----:B------:R-:W-:Y:S01]  /*a1b0*/  HADD2.F32 R5, -RZ, R56.H1_H1 ;  /* 0x30000038ff057230 */ /* 0x000fe20000004100 */
[-C--:B------:R-:W-:Y:S01]  /*a1c0*/  FMUL.FTZ R6, R13, R0.reuse ;  /* 0x000000000d067220 */ /* 0x080fe20000410000 */
[----:B------:R-:W-:Y:S01]  /*a1d0*/  HADD2.F32 R7, -RZ, R20.H0_H0 ;  /* 0x20000014ff077230 */ /* 0x000fe20000004100 */
        /* <DEDUP_REMOVED lines=11> */
.L_x_596:
[----:B------:R-:W-:Y:S05]  /*a290*/  BSYNC B1 ;  /* 0x0000000000017941 */ /* 0x000fea0003800000 */
.L_x_595:
[----:B------:R-:W-:Y:S01]  /*a2a0*/  IADD3 R0, R70, 0x20, RZ ;  /* 0x0000002046007810 */ /* 0x000fe20007ffe0ff */
[----:B------:R-:W-:Y:S03]  /*a2b0*/  BSSY B1, `(.L_x_599) ;  /* 0x000005e000017945 */ /* 0x000fe60003800000 */
[----:B------:R-:W-:-:S13]  /*a2c0*/  ISETP.GE.AND P0, PT, R0, R25, PT ;  /* 0x000000190000720c */ /* 0x000fda0003f06270 */
[----:B------:R-:W-:Y:S05]  /*a2d0*/  @P0 BRA `(.L_x_600) ;  /* 0x000005b000000947 */ /* 0x000fea0003800000 */
[----:B------:R-:W-:Y:S01]  /*a2e0*/  ISETP.GE.AND P0, PT, R38, c[0x0][0x27c], PT ;  /* 0x00009f0026007a0c */ /* 0x000fe20003f06270 */
[----:B------:R-:W-:-:S12]  /*a2f0*/  BSSY B0, `(.L_x_601) ;  /* 0x000002c000007945 */ /* 0x000fd80003800000 */
        /* <DEDUP_REMOVED lines=8> */
[----:B------:R-:W-:Y:S02]  /*a380*/  HADD2.F32 R19, -RZ, R19.H0_H0 ;  /* 0x20000013ff137230 */ /* 0x000fe40000004100 */
        /* <DEDUP_REMOVED lines=18> */
[-C--:B------:R-:W-:Y:S01]  /*a4b0*/  FFMA.FTZ R12, R6, R5.reuse, -R12 ;  /* 0x00000005060c7223 */ /* 0x080fe2000001080c */
        /* <DEDUP_REMOVED lines=15> */
.L_x_602:
[----:B------:R-:W-:Y:S05]  /*a5b0*/  BSYNC B0 ;  /* 0x0000000000007941 */ /* 0x000fea0003800000 */
.L_x_601:
        /* <DEDUP_REMOVED lines=28> */
[----:B------:R-:W-:Y:S01]  /*a780*/  HADD2.F32 R0, -RZ, R60.H0_H0 ;  /* 0x2000003cff007230 */ /* 0x000fe20000004100 */
[-C--:B------:R-:W-:Y:S01]  /*a790*/  FFMA.FTZ R12, R6, R5.reuse, -R12 ;  /* 0x00000005060c7223 */ /* 0x080fe2000001080c */
[----:B------:R-:W-:Y:S01]  /*a7a0*/  F2FP.PACK_AB R11, R11, R18 ;  /* 0x000000120b0b723e */ /* 0x000fe200000000ff */
[----:B------:R-:W-:Y:S01]  /*a7b0*/  FFMA.FTZ R8, R8, R5, R7 ;  /* 0x0000000508087223 */ /* 0x000fe20000010007 */
[----:B------:R-:W-:Y:S01]  /*a7c0*/  HADD2.F32 R5, -RZ, R61.H0_H0 ;  /* 0x2000003dff057230 */ /* 0x000fe20000004100 */
        /* <DEDUP_REMOVED lines=12> */
.L_x_600:
[----:B------:R-:W-:Y:S05]  /*a890*/  BSYNC B1 ;  /* 0x0000000000017941 */ /* 0x000fea0003800000 */
.L_x_599:
        /* <DEDUP_REMOVED lines=26> */
[----:B------:R-:W-:Y:S01]  /*aa40*/  HADD2.F32 R0, -RZ, R60.H1_H1 ;  /* 0x3000003cff007230 */ /* 0x000fe20000004100 */
        /* <DEDUP_REMOVED lines=22> */
.L_x_606:
[----:B------:R-:W-:Y:S05]  /*abb0*/  BSYNC B0 ;  /* 0x0000000000007941 */ /* 0x000fea0003800000 */
.L_x_605:
        /* <DEDUP_REMOVED lines=45> */
.L_x_604:
[----:B------:R-:W-:Y:S05]  /*ae90*/  BSYNC B1 ;  /* 0x0000000000017941 */ /* 0x000fea0003800000 */
.L_x_603:
[----:B------:R-:W-:-:S04]  /*aea0*/  IADD3 R0, R70, 0x60, RZ ;  /* 0x0000006046007810 */ /* 0x000fc80007ffe0ff */
        /* <DEDUP_REMOVED lines=47> */
.L_x_609:
[----:B------:R-:W-:Y:S05]  /*b1a0*/  BSYNC B0 ;  /* 0x0000000000007941 */ /* 0x000fea0003800000 */
.L_x_608:
        /* <DEDUP_REMOVED lines=9> */
[----:B------:R-:W-:-:S02]  /*b240*/  HADD2.F32 R5, -RZ, R67.H0_H0 ;  /* 0x20000043ff057230 */ /* 0x000fc40000004100 */
        /* <DEDUP_REMOVED lines=18> */
[----:B------:R-:W-:Y:S01]  /*b370*/  HADD2.F32 R0, -RZ, R66.H1_H1 ;  /* 0x30000042ff007230 */ /* 0x000fe20000004100 */
        /* <DEDUP_REMOVED lines=15> */
[----:B------:R1:W-:Y:S01]  /*b470*/  STS.128 [R47+0x7100], R8 ;  /* 0x007100082f007388 */ /* 0x0003e20000000c00 */
[----:B------:R-:W-:Y:S05]  /*b480*/  BRA `(.L_x_607) ;  /* 0x000024e000007947 */ /* 0x000fea0003800000 */
.L_x_586:
[----:B------:R-:W-:Y:S01]  /*b490*/  ISETP.NE.AND P0, PT, R177, 0x1, PT ;  /* 0x00000001b100780c */ /* 0x000fe20003f05270 */
[----:B------:R-:W-:Y:S01]  /*b4a0*/  IMAD.MOV.U32 R8, RZ, RZ, R10 ;  /* 0x000000ffff087224 */ /* 0x000fe200078e000a */
[----:B------:R-:W-:Y:S01]  /*b4b0*/  CS2R R22, SRZ ;  /* 0x0000000000167805 */ /* 0x000fe2000001ff00 */
[----:B------:R-:W-:-:S10]  /*b4c0*/  CS2R R20, SRZ ;  /* 0x0000000000147805 */ /* 0x000fd4000001ff00 */
[----:B------:R-:W-:-:S05]  /*b4d0*/  @P0 IMAD.HI.U32 R5, R0, c[0x0][0x2c8], RZ ;  /* 0x0000b20000050a27 */ /* 0x000fca00078e00ff */
[----:B------:R-:W-:-:S04]  /*b4e0*/  @P0 SHF.R.U32.HI R0, RZ, c[0x0][0x2cc], R5 ;  /* 0x0000b300ff000a19 */ /* 0x000fc80000011605 */
[----:B------:R-:W-:Y:S01]  /*b4f0*/  SHF.R.S32.HI R6, RZ, 0x1f, R0 ;  /* 0x0000001fff067819 */ /* 0x000fe20000011400 */
[----:B------:R-:W-:-:S04]  /*b500*/  IMAD.WIDE.U32 R8, R0, c[0x0][0x280], R8 ;  /* 0x0000a00000087a25 */ /* 0x000fc800078e0008 */
[----:B------:R-:W-:Y:S01]  /*b510*/  IMAD R5, R6, c[0x0][0x280], RZ ;  /* 0x0000a00006057a24 */ /* 0x000fe200078e02ff */
[----:B------:R-:W-:-:S03]  /*b520*/  LEA R14, P0, R8, c[0x0][0x270], 0x1 ;  /* 0x00009c00080e7a11 */ /* 0x000fc600078008ff */
[----:B------:R-:W-:-:S04]  /*b530*/  IMAD R5, R0, c[0x0][0x284], R5 ;  /* 0x0000a10000057a24 */ /* 0x000fc800078e0205 */
[----:B------:R-:W-:-:S05]  /*b540*/  IMAD.IADD R5, R9, 0x1, R5 ;  /* 0x0000000109057824 */ /* 0x000fca00078e0205 */
[----:B------:R-:W-:Y:S01]  /*b550*/  LEA.HI.X R13, R8, c[0x0][0x274], R5, 0x1, P0 ;  /* 0x00009d00080d7a11 */ /* 0x000fe200000f0c05 */
[----:B------:R-:W-:Y:S01]  /*b560*/  IMAD R5, R6, c[0x0][0x290], RZ ;  /* 0x0000a40006057a24 */ /* 0x000fe200078e02ff */
[----:B------:R-:W1:Y:S01]  /*b570*/  SHFL.IDX PT, R8, R14, RZ, 0x181f ;  /* 0x00181fff0e087589 */ /* 0x000e6200000e0000 */
[----:B------:R-:W-:-:S04]  /*b580*/  IMAD.MOV.U32 R6, RZ, RZ, R12 ;  /* 0x000000ffff067224 */ /* 0x000fc800078e000c */
[----:B------:R-:W-:-:S04]  /*b590*/  IMAD.WIDE.U32 R6, R0, c[0x0][0x290], R6 ;  /* 0x0000a40000067a25 */ /* 0x000fc800078e0006 */
[----:B------:R-:W-:Y:S01]  /*b5a0*/  IMAD R0, R0, c[0x0][0x294], R5 ;  /* 0x0000a50000007a24 */ /* 0x000fe200078e0205 */
[C---:B------:R-:W-:Y:S01]  /*b5b0*/  LEA R12, P0, R6.reuse, c[0x0][0x288], 0x1 ;  /* 0x0000a200060c7a11 */ /* 0x040fe200078008ff */
[----:B------:R-:W3:Y:S02]  /*b5c0*/  SHFL.IDX PT, R5, R13, RZ, 0x181f ;  /* 0x00181fff0d057589 */ /* 0x000ee400000e0000 */
[----:B------:R-:W-:Y:S02]  /*b5d0*/  IMAD.IADD R0, R7, 0x1, R0 ;  /* 0x0000000107007824 */ /* 0x000fe400078e0200 */
[----:B------:R-:W4:Y:S03]  /*b5e0*/  SHFL.IDX PT, R7, R12, RZ, 0x181f ;  /* 0x00181fff0c077589 */ /* 0x000f2600000e0000 */
[----:B------:R-:W-:Y:S02]  /*b5f0*/  LEA.HI.X R11, R6, c[0x0][0x28c], R0, 0x1, P0 ;  /* 0x0000a300060b7a11 */ /* 0x000fe400000f0c00 */
[----:B------:R-:W-:-:S13]  /*b600*/  ISETP.GE.OR P0, PT, R30, c[0x0][0x27c], P5 ;  /* 0x00009f001e007a0c */ /* 0x000fda0002f06670 */
[C---:B------:R-:W-:Y:S01]  /*b610*/  @!P0 IMAD.SHL.U32 R6, R30.reuse, 0x2, RZ ;  /* 0x000000021e068824 */ /* 0x040fe200078e00ff */
[----:B------:R-:W-:-:S04]  /*b620*/  @!P0 SHF.L.U64.HI R0, R30, 0x1, R31 ;  /* 0x000000011e008819 */ /* 0x000fc8000001021f */
[----:B-1----:R-:W-:-:S04]  /*b630*/  @!P0 IADD3 R8, P1, R8, R6, RZ ;  /* 0x0000000608088210 */ /* 0x002fc80007f3e0ff */
[----:B---3--:R-:W-:Y:S02]  /*b640*/  @!P0 IADD3.X R9, R5, R0, RZ, P1, !PT ;  /* 0x0000000005098210 */ /* 0x008fe40000ffe4ff */
[----:B------:R-:W1:Y:S01]  /*b650*/  SHFL.IDX PT, R5, R11, RZ, 0x181f ;  /* 0x00181fff0b057589 */ /* 0x000e6200000e0000 */
[----:B----4-:R-:W-:-:S03]  /*b660*/  @!P0 IADD3 R6, P1, R7, R6, RZ ;  /* 0x0000000607068210 */ /* 0x010fc60007f3e0ff */
[----:B------:R3:W4:Y:S01]  /*b670*/  @!P0 LD.E.128 R20, [R8.64] ;  /* 0x0000000808148980 */ /* 0x000722000c101d00 */
[----:B------:R-:W-:Y:S01]  /*b680*/  CS2R R18, SRZ ;  /* 0x0000000000127805 */ /* 0x000fe2000001ff00 */
[----:B------:R-:W-:Y:S01]  /*b690*/  CS2R R16, SRZ ;  /* 0x0000000000107805 */ /* 0x000fe2000001ff00 */
[----:B-1----:R-:W-:-:S05]  /*b6a0*/  @!P0 IMAD.X R7, R5, 0x1, R0, P1 ;  /* 0x0000000105078824 */ /* 0x002fca00008e0600 */
[----:B------:R1:W5:Y:S01]  /*b6b0*/  @!P0 LD.E.128 R16, [R6.64] ;  /* 0x0000000806108980 */ /* 0x000362000c101d00 */
[----:B------:R-:W-:Y:S03]  /*b6c0*/  BSSY B0, `(.L_x_610) ;  /* 0x0000025000007945 */ /* 0x000fe60003800000 */
[----:B------:R2:W2:Y:S01]  /*b6d0*/  SHFL.IDX PT, R10, R12, 0x1, 0x181f ;  /* 0x00381f000c0a7f89 */ /* 0x0004a200000e0000 */
[----:B------:R-:W-:-:S03]  /*b6e0*/  ISETP.GE.AND P1, PT, R30, c[0x0][0x27c], PT ;  /* 0x00009f001e007a0c */ /* 0x000fc60003f26270 */
[----:B---3--:R3:W2:Y:S01]  /*b6f0*/  SHFL.IDX PT, R9, R13, 0x1, 0x181f ;  /* 0x00381f000d097f89 */ /* 0x0086a200000e0000 */
[----:B------:R-:W-:-:S03]  /*b700*/  CS2R R38, SRZ ;  /* 0x0000000000267805 */ /* 0x000fc6000001ff00 */
[----:B------:R3:W2:Y:S01]  /*b710*/  SHFL.IDX PT, R15, R11, 0x1, 0x181f ;  /* 0x00381f000b0f7f89 */ /* 0x0006a200000e0000 */
[----:B------:R-:W-:Y:S01]  /*b720*/  CS2R R36, SRZ ;  /* 0x0000000000247805 */ /* 0x000fe2000001ff00 */
[----:B------:R-:W-:Y:S01]  /*b730*/  CS2R R34, SRZ ;  /* 0x0000000000227805 */ /* 0x000fe2000001ff00 */
[----:B------:R-:W-:Y:S01]  /*b740*/  CS2R R32, SRZ ;  /* 0x0000000000207805 */ /* 0x000fe2000001ff00 */
[----:B-1----:R3:W1:Y:S01]  /*b750*/  SHFL.IDX PT, R7, R14, 0x1, 0x181f ;  /* 0x00381f000e077f89 */ /* 0x00266200000e0000 */
[----:B----4-:R-:W-:-:S05]  /*b760*/  IMAD.MOV.U32 R0, RZ, RZ, R22 ;  /* 0x000000ffff007224 */ /* 0x010fca00078e0016 */
[----:B------:R-:W-:Y:S01]  /*b770*/  PRMT R69, R0, 0x7610, R69 ;  /* 0x0000761000457816 */ /* 0x000fe20000000045 */
[----:B------:R-:W-:Y:S01]  /*b780*/  IMAD.MOV.U32 R0, RZ, RZ, R23 ;  /* 0x000000ffff007224 */ /* 0x000fe200078e0017 */
[----:B------:R-:W-:Y:S01]  /*b790*/  MOV R6, R20 ;  /* 0x0000001400067202 */ /* 0x000fe20000000f00 */
[----:B------:R-:W-:-:S03]  /*b7a0*/  IMAD.MOV.U32 R5, RZ, RZ, R21 ;  /* 0x000000ffff057224 */ /* 0x000fc600078e0015 */
[----:B------:R-:W-:Y:S02]  /*b7b0*/  PRMT R44, R44, 0x5410, R0 ;  /* 0x000054102c2c7816 */ /* 0x000fe40000000000 */
[----:B------:R-:W-:Y:S01]  /*b7c0*/  PRMT R40, R5, 0x5410, R6 ;  /* 0x0000541005287816 */ /* 0x000fe20000000006 */
[----:B-----5:R-:W-:Y:S01]  /*b7d0*/  IMAD.MOV.U32 R0, RZ, RZ, R18 ;  /* 0x000000ffff007224 */ /* 0x020fe200078e0012 */
[----:B------:R-:W-:Y:S01]  /*b7e0*/  MOV R5, R16 ;  /* 0x0000001000057202 */ /* 0x000fe20000000f00 */
[----:B------:R-:W-:-:S03]  /*b7f0*/  IMAD.MOV.U32 R6, RZ, RZ, R19 ;  /* 0x000000ffff067224 */ /* 0x000fc600078e0013 */
[----:B------:R-:W-:Y:S01]  /*b800*/  PRMT R42, R0, 0x7610, R42 ;  /* 0x00007610002a7816 */ /* 0x000fe2000000002a */
[----:B------:R-:W-:Y:S01]  /*b810*/  IMAD.MOV.U32 R0, RZ, RZ, R17 ;  /* 0x000000ffff007224 */ /* 0x000fe200078e0011 */
[----:B------:R-:W-:-:S04]  /*b820*/  PRMT R44, R6, 0x7610, R44 ;  /* 0x00007610062c7816 */ /* 0x000fc8000000002c */
[----:B------:R-:W-:Y:S01]  /*b830*/  PRMT R29, R0, 0x5410, R5 ;  /* 0x00005410001d7816 */ /* 0x000fe20000000005 */
[----:B------:R-:W-:Y:S05]  /*b840*/  @P3 BRA `(.L_x_611) ;  /* 0x000000c000003947 */ /* 0x000fea0003800000 */
[----:B-123--:R-:W-:Y:S01]  /*b850*/  CS2R R36, SRZ ;  /* 0x0000000000247805 */ /* 0x00efe2000001ff00 */
[----:B------:R-:W-:Y:S01]  /*b860*/  CS2R R34, SRZ ;  /* 0x0000000000227805 */ /* 0x000fe2000001ff00 */
[----:B------:R-:W-:Y:S01]  /*b870*/  CS2R R32, SRZ ;  /* 0x0000000000207805 */ /* 0x000fe2000001ff00 */
[----:B------:R-:W-:Y:S05]  /*b880*/  @P1 BRA `(.L_x_611) ;  /* 0x0000008000001947 */ /* 0x000fea0003800000 */
[C---:B------:R-:W-:Y:S01]  /*b890*/  IMAD.SHL.U32 R0, R30.reuse, 0x2, RZ ;  /* 0x000000021e007824 */ /* 0x040fe200078e00ff */
[----:B------:R-:W-:-:S04]  /*b8a0*/  SHF.L.U64.HI R5, R30, 0x1, R31 ;  /* 0x000000011e057819 */ /* 0x000fc8000001021f */
[----:B------:R-:W-:-:S05]  /*b8b0*/  IADD3 R8, P0, R7, R0, RZ ;  /* 0x0000000007087210 */ /* 0x000fca0007f1e0ff */
[----:B------:R-:W-:Y:S01]  /*b8c0*/  IMAD.X R9, R9, 0x1, R5, P0 ;  /* 0x0000000109097824 */ /* 0x000fe200000e0605 */
[----:B------:R-:W-:-:S04]  /*b8d0*/  IADD3 R6, P0, R10, R0, RZ ;  /* 0x000000000a067210 */ /* 0x000fc80007f1e0ff */
[----:B------:R1:W5:Y:S01]  /*b8e0*/  LD.E.128 R36, [R8.64] ;  /* 0x0000000808247980 */ /* 0x000362000c101d00 */
[----:B------:R-:W-:-:S05]  /*b8f0*/  IMAD.X R7, R15, 0x1, R5, P0 ;  /* 0x000000010f077824 */ /* 0x000fca00000e0605 */
[----:B------:R1:W5:Y:S03]  /*b900*/  LD.E.128 R32, [R6.64] ;  /* 0x0000000806207980 */ /* 0x000366000c101d00 */
.L_x_611:
[----:B-123--:R-:W-:Y:S05]  /*b910*/  BSYNC B0 ;  /* 0x0000000000007941 */ /* 0x00efea0003800000 */
.L_x_610:
[----:B------:R-:W1:Y:S01]  /*b920*/  SHFL.IDX PT, R5, R14, 0x2, 0x181f ;  /* 0x00581f000e057f89 */ /* 0x000e6200000e0000 */
[----:B------:R-:W-:Y:S01]  /*b930*/  ISETP.GE.OR P0, PT, R30, c[0x0][0x27c], P4 ;  /* 0x00009f001e007a0c */ /* 0x000fe20002706670 */
[----:B------:R-:W-:Y:S01]  /*b940*/  CS2R R58, SRZ ;  /* 0x00000000003a7805 */ /* 0x000fe2000001ff00 */
[----:B------:R-:W-:Y:S01]  /*b950*/  CS2R R56, SRZ ;  /* 0x0000000000387805 */ /* 0x000fe2000001ff00 */
[----:B------:R-:W2:Y:S01]  /*b960*/  SHFL.IDX PT, R9, R13, 0x2, 0x181f ;  /* 0x00581f000d097f89 */ /* 0x000ea200000e0000 */
[----:B------:R-:W-:-:S03]  /*b970*/  ISETP.NE.AND P3, PT, R45, RZ, PT ;  /* 0x000000ff2d00720c */ /* 0x000fc60003f65270 */
[----:B------:R-:W3:Y:S04]  /*b980*/  SHFL.IDX PT, R6, R12, 0x2, 0x181f ;  /* 0x00581f000c067f89 */ /* 0x000ee800000e0000 */
[----:B------:R-:W4:Y:S02]  /*b990*/  SHFL.IDX PT, R10, R11, 0x2, 0x181f ;  /* 0x00581f000b0a7f89 */ /* 0x000f2400000e0000 */
[C---:B------:R-:W-:Y:S01]  /*b9a0*/  @!P0 IMAD.SHL.U32 R0, R30.reuse, 0x2, RZ ;  /* 0x000000021e008824 */ /* 0x040fe200078e00ff */
[----:B------:R-:W-:-:S04]  /*b9b0*/  @!P0 SHF.L.U64.HI R7, R30, 0x1, R31 ;  /* 0x000000011e078819 */ /* 0x000fc8000001021f */
[----:B-1----:R-:W-:-:S05]  /*b9c0*/  @!P0 IADD3 R8, P2, R5, R0, RZ ;  /* 0x0000000005088210 */ /* 0x002fca0007f5e0ff */
[----:B--2---:R-:W-:Y:S01]  /*b9d0*/  @!P0 IMAD.X R9, R9, 0x1, R7, P2 ;  /* 0x0000000109098824 */ /* 0x004fe200010e0607 */
[----:B---3--:R-:W-:Y:S01]  /*b9e0*/  @!P0 IADD3 R6, P2, R6, R0, RZ ;  /* 0x0000000006068210 */ /* 0x008fe20007f5e0ff */
[----:B------:R-:W-:-:S03]  /*b9f0*/  CS2R R54, SRZ ;  /* 0x0000000000367805 */ /* 0x000fc6000001ff00 */
[----:B------:R1:W2:Y:S01]  /*ba00*/  @!P0 LD.E.128 R56, [R8.64] ;  /* 0x0000000808388980 */ /* 0x0002a2000c101d00 */
[----:B------:R-:W-:Y:S01]  /*ba10*/  CS2R R52, SRZ ;  /* 0x0000000000347805 */ /* 0x000fe2000001ff00 */
[----:B----4-:R-:W-:-:S05]  /*ba20*/  @!P0 IMAD.X R7, R10, 0x1, R7, P2 ;  /* 0x000000010a078824 */ /* 0x010fca00010e0607 */
[----:B------:R3:W4:Y:S01]  /*ba30*/  @!P0 LD.E.128 R52, [R6.64] ;  /* 0x0000000806348980 */ /* 0x000722000c101d00 */
[----:B-----5:R-:W-:Y:S01]  /*ba40*/  IMAD.MOV.U32 R5, RZ, RZ, R36 ;  /* 0x000000ffff057224 */ /* 0x020fe200078e0024 */
[----:B------:R-:W-:Y:S01]  /*ba50*/  BSSY B0, `(.L_x_612) ;  /* 0x0000035000007945 */ /* 0x000fe20003800000 */
[----:B------:R-:W-:Y:S01]  /*ba60*/  IMAD.MOV.U32 R0, RZ, RZ, R37 ;  /* 0x000000ffff007224 */ /* 0x000fe200078e0025 */
[----:B------:R2:W2:Y:S01]  /*ba70*/  SHFL.IDX PT, R10, R13, 0x3, 0x181f ;  /* 0x00781f000d0a7f89 */ /* 0x0004a200000e0000 */
[----:B------:R-:W-:Y:S01]  /*ba80*/  CS2R R66, SRZ ;  /* 0x0000000000427805 */ /* 0x000fe2000001ff00 */
[----:B------:R-:W-:Y:S01]  /*ba90*/  PRMT R75, R75, 0x5410, R5 ;  /* 0x000054104b4b7816 */ /* 0x000fe20000000005 */
[----:B------:R-:W-:Y:S01]  /*baa0*/  IMAD.MOV.U32 R5, RZ, RZ, R32 ;  /* 0x000000ffff057224 */ /* 0x000fe200078e0020 */
[----:B------:R-:W-:Y:S01]  /*bab0*/  PRMT R73, R73, 0x5410, R0 ;  /* 0x0000541049497816 */ /* 0x000fe20000000000 */
[----:B------:R-:W-:Y:S01]  /*bac0*/  IMAD.MOV.U32 R0, RZ, RZ, R33 ;  /* 0x000000ffff007224 */ /* 0x000fe200078e0021 */
[----:B------:R-:W2:Y:S01]  /*bad0*/  SHFL.IDX PT, R11, R11, 0x3, 0x181f ;  /* 0x00781f000b0b7f89 */ /* 0x000ea200000e0000 */
[----:B------:R-:W-:Y:S01]  /*bae0*/  CS2R R64, SRZ ;  /* 0x0000000000407805 */ /* 0x000fe2000001ff00 */
[----:B------:R-:W-:Y:S01]  /*baf0*/  PRMT R75, R5, 0x7610, R75 ;  /* 0x00007610054b7816 */ /* 0x000fe2000000004b */
[----:B------:R-:W-:Y:S01]  /*bb00*/  CS2R R62, SRZ ;  /* 0x00000000003e7805 */ /* 0x000fe2000001ff00 */
[----:B------:R-:W-:Y:S01]  /*bb10*/  PRMT R73, R0, 0x7610, R73 ;  /* 0x0000761000497816 */ /* 0x000fe20000000049 */
[----:B------:R-:W-:Y:S01]  /*bb20*/  CS2R R60, SRZ ;  /* 0x00000000003c7805 */ /* 0x000fe2000001ff00 */
[----:B-1----:R1:W1:Y:S04]  /*bb30*/  SHFL.IDX PT, R8, R14, 0x3, 0x181f ;  /* 0x00781f000e087f89 */ /* 0x00226800000e0000 */
[----:B------:R1:W1:Y:S01]  /*bb40*/  SHFL.IDX PT, R9, R12, 0x3, 0x181f ;  /* 0x00781f000c097f89 */ /* 0x00026200000e0000 */
[----:B---3--:R-:W-:-:S02]  /*bb50*/  IMAD.MOV.U32 R7, RZ, RZ, R38 ;  /* 0x000000ffff077224 */ /* 0x008fc400078e0026 */
[----:B------:R-:W-:-:S03]  /*bb60*/  IMAD.MOV.U32 R6, RZ, RZ, R39 ;  /* 0x000000ffff067224 */ /* 0x000fc600078e0027 */
[----:B------:R-:W-:Y:S01]  /*bb70*/  PRMT R76, R76, 0x5410, R7 ;  /* 0x000054104c4c7816 */ /* 0x000fe20000000007 */
[----:B------:R-:W-:Y:S01]  /*bb80*/  IMAD.MOV.U32 R7, RZ, RZ, R34 ;  /* 0x000000ffff077224 */ /* 0x000fe200078e0022 */
[----:B------:R-:W-:Y:S01]  /*bb90*/  PRMT R74, R74, 0x5410, R6 ;  /* 0x000054104a4a7816 */ /* 0x000fe20000000006 */
[----:B------:R-:W-:-:S03]  /*bba0*/  IMAD.MOV.U32 R6, RZ, RZ, R35 ;  /* 0x000000ffff067224 */ /* 0x000fc600078e0023 */
[----:B------:R-:W-:Y:S02]  /*bbb0*/  PRMT R76, R7, 0x7610, R76 ;  /* 0x00007610074c7816 */ /* 0x000fe4000000004c */
[----:B------:R-:W-:Y:S01]  /*bbc0*/  PRMT R74, R6, 0x7610, R74 ;  /* 0x00007610064a7816 */ /* 0x000fe2000000004a */
[----:B--2---:R-:W-:Y:S02]  /*bbd0*/  IMAD.MOV.U32 R7, RZ, RZ, R58 ;  /* 0x000000ffff077224 */ /* 0x004fe400078e003a */
[----:B------:R-:W-:Y:S02]  /*bbe0*/  IMAD.MOV.U32 R6, RZ, RZ, R59 ;  /* 0x000000ffff067224 */ /* 0x000fe400078e003b */
[----:B------:R-:W-:Y:S01]  /*bbf0*/  IMAD.MOV.U32 R5, RZ, RZ, R56 ;  /* 0x000000ffff057224 */ /* 0x000fe200078e0038 */
[----:B------:R-:W-:Y:S01]  /*bc00*/  PRMT R80, R80, 0x5410, R7 ;  /* 0x0000541050507816 */ /* 0x000fe20000000007 */
[----:B------:R-:W-:Y:S01]  /*bc10*/  IMAD.MOV.U32 R0, RZ, RZ, R57 ;  /* 0x000000ffff007224 */ /* 0x000fe200078e0039 */
[----:B------:R-:W-:Y:S01]  /*bc20*/  PRMT R78, R78, 0x5410, R6 ;  /* 0x000054104e4e7816 */ /* 0x000fe20000000006 */
[----:B----4-:R-:W-:Y:S01]  /*bc30*/  IMAD.MOV.U32 R7, RZ, RZ, R54 ;  /* 0x000000ffff077224 */ /* 0x010fe200078e0036 */
[----:B------:R-:W-:Y:S01]  /*bc40*/  PRMT R79, R79, 0x5410, R5 ;  /* 0x000054104f4f7816 */ /* 0x000fe20000000005 */
[----:B------:R-:W-:Y:S01]  /*bc50*/  IMAD.MOV.U32 R6, RZ, RZ, R55 ;  /* 0x000000ffff067224 */ /* 0x000fe200078e0037 */
[----:B------:R-:W-:Y:S01]  /*bc60*/  PRMT R77, R77, 0x5410, R0 ;  /* 0x000054104d4d7816 */ /* 0x000fe20000000000 */
[----:B------:R-:W-:Y:S01]  /*bc70*/  IMAD.MOV.U32 R5, RZ, RZ, R52 ;  /* 0x000000ffff057224 */ /* 0x000fe200078e0034 */
[----:B------:R-:W-:Y:S01]  /*bc80*/  PRMT R80, R7, 0x7610, R80 ;  /* 0x0000761007507816 */ /* 0x000fe20000000050 */
[----:B------:R-:W-:Y:S01]  /*bc90*/  IMAD.MOV.U32 R0, RZ, RZ, R53 ;  /* 0x000000ffff007224 */ /* 0x000fe200078e0035 */
[----:B------:R-:W-:-:S02]  /*bca0*/  PRMT R78, R6, 0x7610, R78 ;  /* 0x00007610064e7816 */ /* 0x000fc4000000004e */
[----:B------:R-:W-:Y:S02]  /*bcb0*/  PRMT R79, R5, 0x7610, R79 ;  /* 0x00007610054f7816 */ /* 0x000fe4000000004f */
[----:B------:R-:W-:Y:S01]  /*bcc0*/  PRMT R77, R0, 0x7610, R77 ;  /* 0x00007610004d7816 */ /* 0x000fe2000000004d */
[----:B------:R-:W-:Y:S05]  /*bcd0*/  @P3 BRA `(.L_x_613) ;  /* 0x000000c000003947 */ /* 0x000fea0003800000 */
[----:B-1----:R-:W-:Y:S01]  /*bce0*/  CS2R R64, SRZ ;  /* 0x0000000000407805 */ /* 0x002fe2000001ff00 */
        /* <DEDUP_REMOVED lines=8> */
[----:B------:R-:W-:-:S03]  /*bd70*/  IMAD.X R7, R11, 0x1, R5, P0 ;  /* 0x000000010b077824 */ /* 0x000fc600000e0605 */
[----:B------:R1:W5:Y:S04]  /*bd80*/  LD.E.128 R64, [R8.64] ;  /* 0x0000000808407980 */ /* 0x000368000c101d00 */
[----:B------:R1:W5:Y:S02]  /*bd90*/  LD.E.128 R60, [R6.64] ;  /* 0x00000008063c7980 */ /* 0x000364000c101d00 */
.L_x_613:
[----:B-1----:R-:W-:Y:S05]  /*bda0*/  BSYNC B0 ;  /* 0x0000000000007941 */ /* 0x002fea0003800000 */
.L_x_612:
[----:B------:R-:W-:Y:S01]  /*bdb0*/  IMAD.IADD R6, R46, 0x1, -R203 ;  /* 0x000000012e067824 */ /* 0x000fe200078e0acb */
[----:B------:R-:W-:-:S04]  /*bdc0*/  DEPBAR.LE SB0, 0x1 ;  /* 0x000080400000791a */ /* 0x000fc80000000000 */
[----:B------:R-:W-:Y:S01]  /*bdd0*/  IMNMX R71, R6, 0x80, PT ;  /* 0x0000008006477817 */ /* 0x000fe20003800200 */
[----:B-----5:R-:W-:Y:S01]  /*bde0*/  IMAD.MOV.U32 R0, RZ, RZ, R66 ;  /* 0x000000ffff007224 */ /* 0x020fe200078e0042 */
[----:B------:R-:W-:Y:S01]  /*bdf0*/  BSSY B0, `(.L_x_614) ;  /* 0x000006f000007945 */ /* 0x000fe20003800000 */
[----:B------:R-:W-:Y:S01]  /*be00*/  IMAD.MOV.U32 R7, RZ, RZ, R67 ;  /* 0x000000ffff077224 */ /* 0x000fe200078e0043 */
[----:B------:R-:W-:Y:S01]  /*be10*/  BAR.SYNC.DEFER_BLOCKING 0x0 ;  /* 0x0000000000007b1d */ /* 0x000fe20000010000 */
[----:B------:R-:W-:Y:S01]  /*be20*/  ISETP.GE.OR P0, PT, R70, R71, P1 ;  /* 0x000000474600720c */ /* 0x000fe20000f06670 */
[----:B------:R-:W-:Y:S01]  /*be30*/  IMAD.MOV.U32 R5, RZ, RZ, R64 ;  /* 0x000000ffff057224 */ /* 0x000fe200078e0040 */
[----:B------:R-:W-:Y:S01]  /*be40*/  PRMT R84, R84, 0x5410, R0 ;  /* 0x0000541054547816 */ /* 0x000fe20000000000 */
[----:B------:R-:W-:Y:S01]  /*be50*/  IMAD.MOV.U32 R6, RZ, RZ, R63 ;  /* 0x000000ffff067224 */ /* 0x000fe200078e003f */
[----:B------:R-:W-:Y:S02]  /*be60*/  MOV R0, R65 ;  /* 0x0000004100007202 */ /* 0x000fe40000000f00 */
[----:B------:R-:W-:-:S02]  /*be70*/  PRMT R84, R5, 0x7610, R84 ;  /* 0x0000761005547816 */ /* 0x000fc40000000054 */
[----:B------:R-:W-:Y:S01]  /*be80*/  PRMT R82, R7, 0x5410, R0 ;  /* 0x0000541007527816 */ /* 0x000fe20000000000 */
[----:B------:R-:W-:Y:S01]  /*be90*/  IMAD.MOV.U32 R7, RZ, RZ, R62 ;  /* 0x000000ffff077224 */ /* 0x000fe200078e003e */
[----:B------:R-:W-:Y:S01]  /*bea0*/  MOV R5, R60 ;  /* 0x0000003c00057202 */ /* 0x000fe20000000f00 */
[----:B------:R-:W-:-:S03]  /*beb0*/  IMAD.MOV.U32 R0, RZ, RZ, R61 ;  /* 0x000000ffff007224 */ /* 0x000fc600078e003d */
[----:B------:R-:W-:Y:S02]  /*bec0*/  PRMT R83, R5, 0x5410, R7 ;  /* 0x0000541005537816 */ /* 0x000fe40000000007 */
[----:B------:R-:W-:Y:S01]  /*bed0*/  PRMT R81, R6, 0x5410, R0 ;  /* 0x0000541006517816 */ /* 0x000fe20000000000 */
[----:B------:R-:W-:Y:S05]  /*bee0*/  @P0 BRA `(.L_x_615) ;  /* 0x000005f000000947 */ /* 0x000fea0003800000 */
[----:B------:R-:W-:Y:S01]  /*bef0*/  MOV R0, c[0x0][0x27c] ;  /* 0x00009f0000007a02 */ /* 0x000fe20000000f00 */
[----:B------:R-:W1:Y:S01]  /*bf00*/  LDS.128 R8, [R47+0x100] ;  /* 0x000100002f087984 */ /* 0x000e620000000c00 */
[----:B------:R-:W-:Y:S02]  /*bf10*/  SHF.R.U32.HI R7, RZ, 0x10, R17 ;  /* 0x00000010ff077819 */ /* 0x000fe40000011611 */
[----:B------:R-:W-:Y:S02]  /*bf20*/  LEA.HI R0, R0, R68, RZ, 0x1d ;  /* 0x0000004400007211 */ /* 0x000fe400078fe8ff */
[----:B------:R-:W-:Y:S02]  /*bf30*/  SHF.R.U64 R51, R20, 0x10, R21 ;  /* 0x0000001014337819 */ /* 0x000fe40000001215 */
[----:B------:R-:W-:-:S02]  /*bf40*/  SHF.R.S32.HI R6, RZ, 0x1f, R0 ;  /* 0x0000001fff067819 */ /* 0x000fc40000011400 */
[----:B------:R-:W-:Y:S01]  /*bf50*/  SHF.L.U32 R5, R0, 0x3, RZ ;  /* 0x0000000300057819 */ /* 0x000fe200000006ff */
[----:B------:R-:W-:Y:S01]  /*bf60*/  HADD2.F32 R51, -RZ, R51.H0_H0 ;  /* 0x20000033ff337230 */ /* 0x000fe20000004100 */
[----:B------:R-:W-:Y:S02]  /*bf70*/  LEA.HI R0, R6, R0, RZ, 0x3 ;  /* 0x0000000006007211 */ /* 0x000fe400078f18ff */
[----:B------:R-:W-:Y:S02]  /*bf80*/  LOP3.LUT R5, R25, 0x38, R5, 0xf8, !PT ;  /* 0x0000003819057812 */ /* 0x000fe400078ef805 */
[----:B------:R-:W-:Y:S02]  /*bf90*/  SHF.L.U32 R0, R0, 0xa, RZ ;  /* 0x0000000a00007819 */ /* 0x000fe400000006ff */
[----:B------:R-:W-:Y:S02]  /*bfa0*/  LOP3.LUT R5, R5, R43, RZ, 0x3c, !PT ;  /* 0x0000002b05057212 */ /* 0x000fe400078e3cff */
[----:B------:R-:W-:-:S02]  /*bfb0*/  LOP3.LUT R0, R0, 0x7fffe000, RZ, 0xc0, !PT ;  /* 0x7fffe00000007812 */ /* 0x000fc400078ec0ff */
[----:B------:R-:W-:Y:S02]  /*bfc0*/  SHF.R.U32.HI R27, RZ, 0x10, R21 ;  /* 0x00000010ff1b7819 */ /* 0x000fe40000011615 */
[----:B------:R-:W-:Y:S02]  /*bfd0*/  IADD3 R0, R5, R0, R41 ;  /* 0x0000000005007210 */ /* 0x000fe40007ffe029 */
[--C-:B------:R-:W-:Y:S01]  /*bfe0*/  SHF.R.U64 R50, R22, 0x10, R23.reuse ;  /* 0x0000001016327819 */ /* 0x100fe20000001217 */
[----:B------:R-:W-:Y:S01]  /*bff0*/  HADD2.F32 R72, -RZ, R27.H0_H0 ;  /* 0x2000001bff487230 */ /* 0x000fe20000004100 */
[----:B------:R-:W-:Y:S01]  /*c000*/  SHF.L.U32 R43, R0, 0x1, RZ ;  /* 0x00000001002b7819 */ /* 0x000fe200000006ff */
[----:B------:R-:W-:Y:S01]  /*c010*/  HADD2.F32 R0, -RZ, R29.H0_H0 ;  /* 0x2000001dff007230 */ /* 0x000fe20000004100 */
[----:B------:R-:W-:Y:S01]  /*c020*/  SHF.R.U32.HI R28, RZ, 0x10, R23 ;  /* 0x00000010ff1c7819 */ /* 0x000fe20000011617 */
[----:B------:R-:W-:Y:S01]  /*c030*/  HADD2.F32 R50, -RZ, R50.H0_H0 ;  /* 0x20000032ff327230 */ /* 0x000fe20000004100 */
[----:B------:R-:W-:Y:S01]  /*c040*/  SHF.R.U64 R46, R18, 0x10, R19 ;  /* 0x00000010122e7819 */ /* 0x000fe20000001213 */
[----:B------:R-:W2:Y:S01]  /*c050*/  LDS.128 R12, [R43+0x100] ;  /* 0x000100002b0c7984 */ /* 0x000ea20000000c00 */
[----:B------:R-:W-:-:S02]  /*c060*/  SHF.R.U64 R48, R16, 0x10, R17 ;  /* 0x0000001010307819 */ /* 0x000fc40000001211 */
[----:B------:R-:W-:Y:S01]  /*c070*/  SHF.R.U32.HI R19, RZ, 0x10, R19 ;  /* 0x00000010ff137819 */ /* 0x000fe20000011613 */
[--C-:B-1----:R-:W-:Y:S02]  /*c080*/  HADD2.F32 R23, -RZ, R10.reuse.H0_H0 ;  /* 0x2000000aff177230 */ /* 0x102fe40000004100 */
[----:B------:R-:W-:Y:S02]  /*c090*/  HADD2.F32 R25, -RZ, R10.H1_H1 ;  /* 0x3000000aff197230 */ /* 0x000fe40000004100 */
[--C-:B------:R-:W-:Y:S02]  /*c0a0*/  HADD2.F32 R22, -RZ, R11.reuse.H0_H0 ;  /* 0x2000000bff167230 */ /* 0x100fe40000004100 */
[----:B------:R-:W-:Y:S02]  /*c0b0*/  HADD2.F32 R21, -RZ, R11.H1_H1 ;  /* 0x3000000bff157230 */ /* 0x000fe40000004100 */
[--C-:B------:R-:W-:Y:S02]  /*c0c0*/  HADD2.F32 R20, -RZ, R9.reuse.H0_H0 ;  /* 0x20000009ff147230 */ /* 0x100fe40000004100 */
[----:B------:R-:W-:-:S02]  /*c0d0*/  HADD2.F32 R18, -RZ, R9.H1_H1 ;  /* 0x30000009ff127230 */ /* 0x000fc40000004100 */
[--C-:B------:R-:W-:Y:S02]  /*c0e0*/  HADD2.F32 R24, -RZ, R8.reuse.H0_H0 ;  /* 0x20000008ff187230 */ /* 0x100fe40000004100 */
[----:B------:R-:W-:Y:S01]  /*c0f0*/  HADD2.F32 R26, -RZ, R8.H1_H1 ;  /* 0x30000008ff1a7230 */ /* 0x000fe20000004100 */
[-C--:B------:R-:W-:Y:S01]  /*c100*/  FMUL.FTZ R8, R20, R0.reuse ;  /* 0x0000000014087220 */ /* 0x080fe20000410000 */
[----:B------:R-:W-:Y:S02]  /*c110*/  HADD2.F32 R19, -RZ, R19.H0_H0 ;  /* 0x20000013ff137230 */ /* 0x000fe40000004100 */
[----:B--2---:R-:W-:Y:S02]  /*c120*/  HADD2.F32 R6, -RZ, R13.H0_H0 ;  /* 0x2000000dff067230 */ /* 0x004fe40000004100 */
[--C-:B------:R-:W-:Y:S02]  /*c130*/  HADD2.F32 R10, -RZ, R15.reuse.H0_H0 ;  /* 0x2000000fff0a7230 */ /* 0x100fe40000004100 */
[----:B------:R-:W-:Y:S01]  /*c140*/  HADD2.F32 R11, -RZ, R15.H1_H1 ;  /* 0x3000000fff0b7230 */ /* 0x000fe20000004100 */
[----:B------:R-:W-:Y:S01]  /*c150*/  FMUL.FTZ R41, R6, R0 ;  /* 0x0000000006297220 */ /* 0x000fe20000410000 */
[----:B------:R-:W-:-:S02]  /*c160*/  HADD2.F32 R15, -RZ, R7.H0_H0 ;  /* 0x20000007ff0f7230 */ /* 0x000fc40000004100 */
[--C-:B------:R-:W-:Y:S02]  /*c170*/  HADD2.F32 R9, -RZ, R12.reuse.H0_H0 ;  /* 0x2000000cff097230 */ /* 0x100fe40000004100 */
[----:B------:R-:W-:Y:S01]  /*c180*/  HADD2.F32 R17, -RZ, R12.H1_H1 ;  /* 0x3000000cff117230 */ /* 0x000fe20000004100 */
[----:B------:R-:W-:Y:S01]  /*c190*/  FMUL.FTZ R0, R18, R15 ;  /* 0x0000000f12007220 */ /* 0x000fe20000410000 */
[--C-:B------:R-:W-:Y:S02]  /*c1a0*/  HADD2.F32 R12, -RZ, R14.reuse.H0_H0 ;  /* 0x2000000eff0c7230 */ /* 0x100fe40000004100 */
[----:B------:R-:W-:Y:S02]  /*c1b0*/  HADD2.F32 R16, -RZ, R14.H1_H1 ;  /* 0x3000000eff107230 */ /* 0x000fe40000004100 */
[----:B------:R-:W-:Y:S02]  /*c1c0*/  HADD2.F32 R5, -RZ, R13.H1_H1 ;  /* 0x3000000dff057230 */ /* 0x000fe40000004100 */
[----:B------:R-:W-:-:S02]  /*c1d0*/  HADD2.F32 R14, -RZ, R40.H0_H0 ;  /* 0x20000028ff0e7230 */ /* 0x000fc40000004100 */
[----:B------:R-:W-:Y:S01]  /*c1e0*/  HADD2.F32 R7, -RZ, R29.H1_H1 ;  /* 0x3000001dff077230 */ /* 0x000fe20000004100 */
[C---:B------:R-:W-:Y:S01]  /*c1f0*/  FFMA.FTZ R45, R5.reuse, R72, R0 ;  /* 0x00000048052d7223 */ /* 0x040fe20000010000 */
[----:B------:R-:W-:Y:S01]  /*c200*/  HADD2.F32 R13, -RZ, R40.H1_H1 ;  /* 0x30000028ff0d7230 */ /* 0x000fe20000004100 */
[----:B------:R-:W-:Y:S01]  /*c210*/  FFMA.FTZ R49, R6, R14, R8 ;  /* 0x0000000e06317223 */ /* 0x000fe20000010008 */
[----:B------:R-:W-:Y:S01]  /*c220*/  HADD2.F32 R0, -RZ, R44.H0_H0 ;  /* 0x2000002cff007230 */ /* 0x000fe20000004100 */
[----:B------:R-:W-:Y:S01]  /*c230*/  FMUL.FTZ R40, R5, R15 ;  /* 0x0000000f05287220 */ /* 0x000fe20000410000 */
[----:B------:R-:W-:Y:S01]  /*c240*/  HADD2.F32 R5, -RZ, R42.H0_H0 ;  /* 0x2000002aff057230 */ /* 0x000fe20000004100 */
[-C--:B------:R-:W-:Y:S02]  /*c250*/  FMUL.FTZ R6, R24, R7.reuse ;  /* 0x0000000718067220 */ /* 0x080fe40000410000 */
[C---:B------:R-:W-:Y:S01]  /*c260*/  FMUL.FTZ R29, R9.reuse, R7 ;  /* 0x00000007091d7220 */ /* 0x040fe20000410000 */
[----:B------:R-:W-:Y:S01]  /*c270*/  HADD2.F32 R7, -RZ, R69.H0_H0 ;  /* 0x20000045ff077230 */ /* 0x000fe20000004100 */
[----:B------:R-:W-:Y:S01]  /*c280*/  FFMA.FTZ R42, R9, R13, R6 ;  /* 0x0000000d092a7223 */ /* 0x000fe20000010006 */
[----:B------:R-:W-:Y:S01]  /*c290*/  HADD2.F32 R6, -RZ, R44.H1_H1 ;  /* 0x3000002cff067230 */ /* 0x000fe20000004100 */
[----:B------:R-:W-:Y:S01]  /*c2a0*/  FMUL.FTZ R9, R23, R5 ;  /* 0x0000000517097220 */ /* 0x000fe20000410000 */
[----:B------:R-:W-:Y:S01]  /*c2b0*/  HADD2.F32 R69, -RZ, R28.H0_H0 ;  /* 0x2000001cff457230 */ /* 0x000fe20000004100 */
[----:B------:R-:W-:-:S02]  /*c2c0*/  FMUL.FTZ R8, R22, R0 ;  /* 0x0000000016087220 */ /* 0x000fc40000410000 */
[C---:B------:R-:W-:Y:S02]  /*c2d0*/  FMUL.FTZ R27, R12.reuse, R5 ;  /* 0x000000050c1b7220 */ /* 0x040fe40000410000 */
[----:B------:R-:W-:Y:S02]  /*c2e0*/  FFMA.FTZ R44, R12, R7, R9 ;  /* 0x000000070c2c7223 */ /* 0x000fe40000010009 */
[C---:B------:R-:W-:Y:S02]  /*c2f0*/  FMUL.FTZ R12, R10.reuse, R0 ;  /* 0x000000000a0c7220 */ /* 0x040fe40000410000 */
[----:B------:R-:W-:Y:S01]  /*c300*/  FFMA.FTZ R15, R10, R6, R8 ;  /* 0x000000060a0f7223 */ /* 0x000fe20000010008 */
[----:B------:R-:W-:Y:S01]  /*c310*/  HADD2.F32 R10, -RZ, R48.H0_H0 ;  /* 0x20000030ff0a7230 */ /* 0x000fe20000004100 */
[-C--:B------:R-:W-:Y:S01]  /*c320*/  FMUL.FTZ R0, R21, R19.reuse ;  /* 0x0000001315007220 */ /* 0x080fe20000410000 */
[----:B------:R-:W-:Y:S01]  /*c330*/  HADD2.F32 R8, -RZ, R46.H0_H0 ;  /* 0x2000002eff087230 */ /* 0x000fe20000004100 */
[----:B------:R-:W-:-:S02]  /*c340*/  FMUL.FTZ R9, R11, R19 ;  /* 0x000000130b097220 */ /* 0x000fc40000410000 */
[----:B------:R-:W-:Y:S02]  /*c350*/  FFMA.FTZ R11, R11, R69, R0 ;  /* 0x000000450b0b7223 */ /* 0x000fe40000010000 */
[----:B------:R-:W-:Y:S02]  /*c360*/  FMUL.FTZ R5, R26, R10 ;  /* 0x0000000a1a057220 */ /* 0x000fe40000410000 */
[----:B------:R-:W-:Y:S01]  /*c370*/  FMUL.FTZ R0, R25, R8 ;  /* 0x0000000819007220 */ /* 0x000fe20000410000 */
[----:B------:R-:W-:Y:S01]  /*c380*/  F2FP.PACK_AB R15, R11, R15 ;  /* 0x0000000f0b0f723e */ /* 0x000fe200000000ff */
[C---:B------:R-:W-:Y:S02]  /*c390*/  FMUL.FTZ R10, R17.reuse, R10 ;  /* 0x0000000a110a7220 */ /* 0x040fe40000410000 */
[----:B------:R-:W-:Y:S02]  /*c3a0*/  FMUL.FTZ R8, R16, R8 ;  /* 0x0000000810087220 */ /* 0x000fe40000410000 */
[----:B------:R-:W-:-:S02]  /*c3b0*/  FFMA.FTZ R19, R17, R51, R5 ;  /* 0x0000003311137223 */ /* 0x000fc40000010005 */
        /* <DEDUP_REMOVED lines=10> */
[----:B------:R-:W-:-:S02]  /*c460*/  FFMA.FTZ R7, R26, R51, -R10 ;  /* 0x000000331a077223 */ /* 0x000fc4000001080a */
[----:B------:R-:W-:Y:S01]  /*c470*/  FFMA.FTZ R6, R25, R50, -R8 ;  /* 0x0000003219067223 */ /* 0x000fe20000010808 */
[----:B------:R-:W-:Y:S02]  /*c480*/  F2FP.PACK_AB R11, R0, R5 ;  /* 0x00000005000b723e */ /* 0x000fe400000000ff */
[----:B------:R-:W-:Y:S02]  /*c490*/  F2FP.PACK_AB R8, R7, R18 ;  /* 0x000000120708723e */ /* 0x000fe400000000ff */
[----:B------:R-:W-:Y:S02]  /*c4a0*/  F2FP.PACK_AB R10, R6, R14 ;  /* 0x0000000e060a723e */ /* 0x000fe400000000ff */
[----:B------:R-:W-:-:S03]  /*c4b0*/  F2FP.PACK_AB R14, R28, R44 ;  /* 0x0000002c1c0e723e */ /* 0x000fc600000000ff */
[----:B------:R1:W-:Y:S04]  /*c4c0*/  STS.128 [R47+0x100], R8 ;  /* 0x000100082f007388 */ /* 0x0003e80000000c00 */
[----:B------:R1:W-:Y:S02]  /*c4d0*/  STS.128 [R43+0x100], R12 ;  /* 0x0001000c2b007388 */ /* 0x0003e40000000c00 */
.L_x_615:
[----:B------:R-:W-:Y:S05]  /*c4e0*/  BSYNC B0 ;  /* 0x0000000000007941 */ /* 0x000fea0003800000 */
.L_x_614:
[----:B------:R-:W-:Y:S01]  /*c4f0*/  IADD3 R0, R70, 0x20, RZ ;  /* 0x0000002046007810 */ /* 0x000fe20007ffe0ff */
[----:B------:R-:W-:Y:S03]  /*c500*/  BSSY B0, `(.L_x_616) ;  /* 0x000006c000007945 */ /* 0x000fe60003800000 */
[----:B------:R-:W-:-:S13]  /*c510*/  ISETP.GE.OR P0, PT, R0, R71, P1 ;  /* 0x000000470000720c */ /* 0x000fda0000f06670 */
[----:B------:R-:W-:Y:S05]  /*c520*/  @P0 BRA `(.L_x_617) ;  /* 0x0000069000000947 */ /* 0x000fea0003800000 */
[----:B------:R-:W-:Y:S02]  /*c530*/  MOV R7, c[0x0][0x27c] ;  /* 0x00009f0000077a02 */ /* 0x000fe40000000f00 */
[----:B------:R-:W-:Y:S02]  /*c540*/  SHF.R.S32.HI R5, RZ, 0x1f, R0 ;  /* 0x0000001fff057819 */ /* 0x000fe40000011400 */
[----:B------:R-:W-:Y:S02]  /*c550*/  LEA.HI R7, R7, R68, RZ, 0x1d ;  /* 0x0000004407077211 */ /* 0x000fe400078fe8ff */
[----:B------:R-:W-:Y:S02]  /*c560*/  SHF.L.U32 R6, R0, 0x6, RZ ;  /* 0x0000000600067819 */ /* 0x000fe400000006ff */
[----:B------:R-:W-:Y:S02]  /*c570*/  LEA.HI R5, R5, R0, RZ, 0x3 ;  /* 0x0000000005057211 */ /* 0x000fe400078f18ff */
[----:B-1----:R-:W-:-:S02]  /*c580*/  SHF.R.S32.HI R10, RZ, 0x1f, R7 ;  /* 0x0000001fff0a7819 */ /* 0x002fc40000011407 */
[----:B------:R-:W-:Y:S01]  /*c590*/  LOP3.LUT R0, R6, 0x1c0, RZ, 0xc0, !PT ;  /* 0x000001c006007812 */ /* 0x000fe200078ec0ff */
[----:B------:R-:W-:Y:S01]  /*c5a0*/  IMAD.SHL.U32 R6, R5, 0x40, RZ ;  /* 0x0000004005067824 */ /* 0x000fe200078e00ff */
[----:B------:R-:W-:Y:S02]  /*c5b0*/  SHF.L.U32 R8, R7, 0x3, RZ ;  /* 0x0000000307087819 */ /* 0x000fe400000006ff */
[----:B------:R-:W-:Y:S02]  /*c5c0*/  LEA.HI R7, R10, R7, RZ, 0x3 ;  /* 0x000000070a077211 */ /* 0x000fe400078f18ff */
[C---:B------:R-:W-:Y:S02]  /*c5d0*/  LOP3.LUT R9, R0.reuse, 0x38, R30, 0xf8, !PT ;  /* 0x0000003800097812 */ /* 0x040fe400078ef81e */
[----:B------:R-:W-:Y:S02]  /*c5e0*/  SHF.R.U32.HI R5, RZ, 0x3, R0 ;  /* 0x00000003ff057819 */ /* 0x000fe40000011600 */
[----:B------:R-:W-:Y:S01]  /*c5f0*/  LOP3.LUT R8, R0, 0x38, R8, 0xf8, !PT ;  /* 0x0000003800087812 */ /* 0x000fe200078ef808 */
[----:B------:R-:W-:Y:S01]  /*c600*/  IMAD.SHL.U32 R0, R7, 0x400, RZ ;  /* 0x0000040007007824 */ /* 0x000fe200078e00ff */
[----:B------:R-:W-:-:S02]  /*c610*/  LOP3.LUT R6, R6, 0xfffffe00, RZ, 0xc0, !PT ;  /* 0xfffffe0006067812 */ /* 0x000fc400078ec0ff */
[----:B------:R-:W-:Y:S02]  /*c620*/  SHF.R.U32.HI R16, RZ, 0x10, R37 ;  /* 0x00000010ff107819 */ /* 0x000fe40000011625 */
[----:B------:R-:W-:Y:S02]  /*c630*/  LOP3.LUT R9, R6, R9, R5, 0xf6, !PT ;  /* 0x0000000906097212 */ /* 0x000fe400078ef605 */
[----:B------:R-:W-:Y:S01]  /*c640*/  LOP3.LUT R5, R8, R5, RZ, 0x3c, !PT ;  /* 0x0000000508057212 */ /* 0x000fe200078e3cff */
[----:B------:R-:W-:Y:S01]  /*c650*/  HADD2.F32 R45, -RZ, R16.H0_H0 ;  /* 0x20000010ff2d7230 */ /* 0x000fe20000004100 */
[----:B------:R-:W-:Y:S02]  /*c660*/  LOP3.LUT R0, R0, 0x7fffe000, RZ, 0xc0, !PT ;  /* 0x7fffe00000007812 */ /* 0x000fe400078ec0ff */
[----:B------:R-:W-:Y:S02]  /*c670*/  SHF.L.U32 R41, R9, 0x1, RZ ;  /* 0x0000000109297819 */ /* 0x000fe400000006ff */
[----:B------:R-:W-:Y:S01]  /*c680*/  IADD3 R0, R5, R0, R6 ;  /* 0x0000000005007210 */ /* 0x000fe20007ffe006 */
[----:B------:R-:W-:Y:S01]  /*c690*/  HADD2.F32 R5, -RZ, R73.H0_H0 ;  /* 0x20000049ff057230 */ /* 0x000fe20000004100 */
[----:B------:R-:W-:Y:S01]  /*c6a0*/  SHF.R.U64 R43, R36, 0x10, R37 ;  /* 0x00000010242b7819 */ /* 0x000fe20000001225 */
[----:B------:R-:W1:Y:S01]  /*c6b0*/  LDS.128 R8, [R41+0x100] ;  /* 0x0001000029087984 */ /* 0x000e620000000c00 */
[----:B------:R-:W-:-:S02]  /*c6c0*/  SHF.L.U32 R40, R0, 0x1, RZ ;  /* 0x0000000100287819 */ /* 0x000fc400000006ff */
[--C-:B------:R-:W-:Y:S02]  /*c6d0*/  SHF.R.U32.HI R0, RZ, 0x10, R33.reuse ;  /* 0x00000010ff007819 */ /* 0x100fe40000011621 */
[----:B------:R-:W-:Y:S01]  /*c6e0*/  SHF.R.U64 R37, R32, 0x10, R33 ;  /* 0x0000001020257819 */ /* 0x000fe20000001221 */
[----:B------:R-:W2:Y:S01]  /*c6f0*/  LDS.128 R12, [R40+0x100] ;  /* 0x00010000280c7984 */ /* 0x000ea20000000c00 */
[----:B------:R-:W-:Y:S01]  /*c700*/  SHF.R.U64 R42, R38, 0x10, R39 ;  /* 0x00000010262a7819 */ /* 0x000fe20000001227 */
[----:B------:R-:W-:Y:S01]  /*c710*/  HADD2.F32 R27, -RZ, R0.H0_H0 ;  /* 0x20000000ff1b7230 */ /* 0x000fe20000004100 */
[--C-:B------:R-:W-:Y:S01]  /*c720*/  SHF.R.U64 R32, R34, 0x10, R35.reuse ;  /* 0x0000001022207819 */ /* 0x100fe20000001223 */
[----:B------:R-:W-:Y:S01]  /*c730*/  HADD2.F32 R0, -RZ, R74.H0_H0 ;  /* 0x2000004aff007230 */ /* 0x000fe20000004100 */
[----:B------:R-:W-:Y:S02]  /*c740*/  SHF.R.U32.HI R25, RZ, 0x10, R35 ;  /* 0x00000010ff197819 */ /* 0x000fe40000011623 */
[----:B------:R-:W-:Y:S01]  /*c750*/  SHF.R.U32.HI R26, RZ, 0x10, R39 ;  /* 0x00000010ff1a7819 */ /* 0x000fe20000011627 */
[----:B------:R-:W-:-:S02]  /*c760*/  HADD2.F32 R39, -RZ, R43.H0_H0 ;  /* 0x2000002bff277230 */ /* 0x000fc40000004100 */
[----:B------:R-:W-:Y:S02]  /*c770*/  HADD2.F32 R16, -RZ, R25.H0_H0 ;  /* 0x20000019ff107230 */ /* 0x000fe40000004100 */
[----:B------:R-:W-:Y:S02]  /*c780*/  HADD2.F32 R44, -RZ, R26.H0_H0 ;  /* 0x2000001aff2c7230 */ /* 0x000fe40000004100 */
[----:B-1----:R-:W-:Y:S02]  /*c790*/  HADD2.F32 R18, -RZ, R9.H0_H0 ;  /* 0x20000009ff127230 */ /* 0x002fe40000004100 */
[--C-:B------:R-:W-:Y:S02]  /*c7a0*/  HADD2.F32 R22, -RZ, R8.reuse.H0_H0 ;  /* 0x20000008ff167230 */ /* 0x100fe40000004100 */
[----:B------:R-:W-:Y:S02]  /*c7b0*/  HADD2.F32 R24, -RZ, R8.H1_H1 ;  /* 0x30000008ff187230 */ /* 0x000fe40000004100 */
[----:B--2---:R-:W-:-:S02]  /*c7c0*/  HADD2.F32 R8, -RZ, R13.H0_H0 ;  /* 0x2000000dff087230 */ /* 0x004fc40000004100 */
[----:B------:R-:W-:Y:S02]  /*c7d0*/  HADD2.F32 R7, -RZ, R13.H1_H1 ;  /* 0x3000000dff077230 */ /* 0x000fe40000004100 */
[----:B------:R-:W-:Y:S01]  /*c7e0*/  HADD2.F32 R17, -RZ, R9.H1_H1 ;  /* 0x30000009ff117230 */ /* 0x000fe20000004100 */
[-C--:B------:R-:W-:Y:S01]  /*c7f0*/  FMUL.FTZ R9, R18, R5.reuse ;  /* 0x0000000512097220 */ /* 0x080fe20000410000 */
[----:B------:R-:W-:Y:S01]  /*c800*/  HADD2.F32 R13, -RZ, R73.H1_H1 ;  /* 0x30000049ff0d7230 */ /* 0x000fe20000004100 */
[C---:B------:R-:W-:Y:S01]  /*c810*/  FMUL.FTZ R35, R8.reuse, R5 ;  /* 0x0000000508237220 */ /* 0x040fe20000410000 */
[----:B------:R-:W-:Y:S01]  /*c820*/  HADD2.F32 R20, -RZ, R11.H0_H0 ;  /* 0x2000000bff147230 */ /* 0x000fe20000004100 */
[----:B------:R-:W-:Y:S01]  /*c830*/  FMUL.FTZ R33, R7, R27 ;  /* 0x0000001b07217220 */ /* 0x000fe20000410000 */
[----:B------:R-:W-:Y:S01]  /*c840*/  HADD2.F32 R6, -RZ, R15.H0_H0 ;  /* 0x2000000fff067230 */ /* 0x000fe20000004100 */
[----:B------:R-:W-:Y:S01]  /*c850*/  FFMA.FTZ R38, R8, R13, R9 ;  /* 0x0000000d08267223 */ /* 0x000fe20000010009 */
[----:B------:R-:W-:Y:S01]  /*c860*/  HADD2.F32 R9, -RZ, R74.H1_H1 ;  /* 0x3000004aff097230 */ /* 0x000fe20000004100 */
[----:B------:R-:W-:Y:S01]  /*c870*/  FMUL.FTZ R8, R17, R27 ;  /* 0x0000001b11087220 */ /* 0x000fe20000410000 */
[----:B------:R-:W-:Y:S01]  /*c880*/  HADD2.F32 R19, -RZ, R11.H1_H1 ;  /* 0x3000000bff137230 */ /* 0x000fe20000004100 */
[-C--:B------:R-:W-:Y:S01]  /*c890*/  FMUL.FTZ R5, R20, R0.reuse ;  /* 0x0000000014057220 */ /* 0x080fe20000410000 */
[--C-:B------:R-:W-:Y:S01]  /*c8a0*/  HADD2.F32 R21, -RZ, R10.reuse.H0_H0 ;  /* 0x2000000aff157230 */ /* 0x100fe20000004100 */
[C---:B------:R-:W-:Y:S01]  /*c8b0*/  FMUL.FTZ R27, R6.reuse, R0 ;  /* 0x00000000061b7220 */ /* 0x040fe20000410000 */
[--C-:B------:R-:W-:Y:S01]  /*c8c0*/  HADD2.F32 R0, -RZ, R75.reuse.H0_H0 ;  /* 0x2000004bff007230 */ /* 0x100fe20000004100 */
[----:B------:R-:W-:Y:S01]  /*c8d0*/  FFMA.FTZ R36, R7, R45, R8 ;  /* 0x0000002d07247223 */ /* 0x000fe20000010008 */
[----:B------:R-:W-:Y:S01]  /*c8e0*/  HADD2.F32 R23, -RZ, R10.H1_H1 ;  /* 0x3000000aff177230 */ /* 0x000fe20000004100 */
[----:B------:R-:W-:Y:S01]  /*c8f0*/  FFMA.FTZ R34, R6, R9, R5 ;  /* 0x0000000906227223 */ /* 0x000fe20000010005 */
[----:B------:R-:W-:Y:S01]  /*c900*/  HADD2.F32 R11, -RZ, R12.H0_H0 ;  /* 0x2000000cff0b7230 */ /* 0x000fe20000004100 */
[----:B------:R-:W-:Y:S01]  /*c910*/  FMUL.FTZ R7, R22, R0 ;  /* 0x0000000016077220 */ /* 0x000fe20000410000 */
[----:B------:R-:W-:Y:S01]  /*c920*/  HADD2.F32 R8, -RZ, R75.H1_H1 ;  /* 0x3000004bff087230 */ /* 0x000fe20000004100 */
[----:B------:R-:W-:Y:S01]  /*c930*/  FMUL.FTZ R6, R19, R16 ;  /* 0x0000001013067220 */ /* 0x000fe20000410000 */
[----:B------:R-:W-:-:S02]  /*c940*/  HADD2.F32 R10, -RZ, R15.H1_H1 ;  /* 0x3000000fff0a7230 */ /* 0x000fc40000004100 */
[----:B------:R-:W-:Y:S01]  /*c950*/  HADD2.F32 R15, -RZ, R12.H1_H1 ;  /* 0x3000000cff0f7230 */ /* 0x000fe20000004100 */
[C---:B------:R-:W-:Y:S01]  /*c960*/  FFMA.FTZ R28, R11.reuse, R8, R7 ;  /* 0x000000080b1c7223 */ /* 0x040fe20000010007 */
[----:B------:R-:W-:Y:S01]  /*c970*/  HADD2.F32 R5, -RZ, R76.H0_H0 ;  /* 0x2000004cff057230 */ /* 0x000fe20000004100 */
[C---:B------:R-:W-:Y:S01]  /*c980*/  FMUL.FTZ R25, R10.reuse, R16 ;  /* 0x000000100a197220 */ /* 0x040fe20000410000 */
[----:B------:R-:W-:Y:S01]  /*c990*/  HADD2.F32 R12, -RZ, R14.H0_H0 ;  /* 0x2000000eff0c7230 */ /* 0x000fe20000004100 */
[----:B------:R-:W-:Y:S01]  /*c9a0*/  FMUL.FTZ R16, R11, R0 ;  /* 0x000000000b107220 */ /* 0x000fe20000410000 */
[----:B------:R-:W-:Y:S01]  /*c9b0*/  HADD2.F32 R7, -RZ, R37.H0_H0 ;  /* 0x20000025ff077230 */ /* 0x000fe20000004100 */
[----:B------:R-:W-:Y:S01]  /*c9c0*/  FFMA.FTZ R29, R10, R44, R6 ;  /* 0x0000002c0a1d7223 */ /* 0x000fe20000010006 */
[----:B------:R-:W-:Y:S01]  /*c9d0*/  HADD2.F32 R0, -RZ, R76.H1_H1 ;  /* 0x3000004cff007230 */ /* 0x000fe20000004100 */
[-C--:B------:R-:W-:Y:S01]  /*c9e0*/  FMUL.FTZ R6, R21, R5.reuse ;  /* 0x0000000515067220 */ /* 0x080fe20000410000 */
[----:B------:R-:W-:Y:S01]  /*c9f0*/  HADD2.F32 R10, -RZ, R32.H0_H0 ;  /* 0x20000020ff0a7230 */ /* 0x000fe20000004100 */
[----:B------:R-:W-:Y:S01]  /*ca00*/  FMUL.FTZ R11, R12, R5 ;  /* 0x000000050c0b7220 */ /* 0x000fe20000410000 */
[----:B------:R-:W-:Y:S01]  /*ca10*/  HADD2.F32 R14, -RZ, R14.H1_H1 ;  /* 0x3000000eff0e7230 */ /* 0x000fe20000004100 */
[----:B------:R-:W-:Y:S01]  /*ca20*/  FMUL.FTZ R5, R24, R7 ;  /* 0x0000000718057220 */ /* 0x000fe20000410000 */
[----:B------:R-:W-:Y:S01]  /*ca30*/  HADD2.F32 R37, -RZ, R42.H0_H0 ;  /* 0x2000002aff257230 */ /* 0x000fe20000004100 */
[----:B------:R-:W-:-:S02]  /*ca40*/  FFMA.FTZ R32, R12, R0, R6 ;  /* 0x000000000c207223 */ /* 0x000fc40000010006 */
[-C--:B------:R-:W-:Y:S02]  /*ca50*/  FMUL.FTZ R6, R23, R10.reuse ;  /* 0x0000000a17067220 */ /* 0x080fe40000410000 */
[C---:B------:R-:W-:Y:S02]  /*ca60*/  FMUL.FTZ R7, R15.reuse, R7 ;  /* 0x000000070f077220 */ /* 0x040fe40000410000 */
[----:B------:R-:W-:Y:S02]  /*ca70*/  FFMA.FTZ R15, R15, R39, R5 ;  /* 0x000000270f0f7223 */ /* 0x000fe40000010005 */
[C---:B------:R-:W-:Y:S02]  /*ca80*/  FMUL.FTZ R5, R14.reuse, R10 ;  /* 0x0000000a0e057220 */ /* 0x040fe40000410000 */
[----:B------:R-:W-:Y:S02]  /*ca90*/  FFMA.FTZ R26, R14, R37, R6 ;  /* 0x000000250e1a7223 */ /* 0x000fe40000010006 */
        /* <DEDUP_REMOVED lines=13> */
[----:B------:R-:W-:-:S02]  /*cb70*/  F2FP.PACK_AB R10, R26, R32 ;  /* 0x000000201a0a723e */ /* 0x000fc400000000ff */
[----:B------:R-:W-:Y:S02]  /*cb80*/  F2FP.PACK_AB R12, R7, R16 ;  /* 0x00000010070c723e */ /* 0x000fe400000000ff */
[----:B------:R-:W-:-:S05]  /*cb90*/  F2FP.PACK_AB R14, R0, R14 ;  /* 0x0000000e000e723e */ /* 0x000fca00000000ff */
[----:B------:R1:W-:Y:S04]  /*cba0*/  STS.128 [R41+0x100], R12 ;  /* 0x0001000c29007388 */ /* 0x0003e80000000c00 */
[----:B------:R1:W-:Y:S02]  /*cbb0*/  STS.128 [R40+0x100], R8 ;  /* 0x0001000828007388 */ /* 0x0003e40000000c00 */
.L_x_617:
[----:B------:R-:W-:Y:S05]  /*cbc0*/  BSYNC B0 ;  /* 0x0000000000007941 */ /* 0x000fea0003800000 */
.L_x_616:
        /* <DEDUP_REMOVED lines=27> */
[----:B------:R-:W-:Y:S01]  /*cd80*/  SHF.R.U32.HI R25, RZ, 0x10, R55 ;  /* 0x00000010ff197819 */ /* 0x000fe20000011637 */
[----:B------:R-:W1:Y:S01]  /*cd90*/  LDS.128 R8, [R37+0x100] ;  /* 0x0001000025087984 */ /* 0x000e620000000c00 */
[----:B------:R-:W-:-:S02]  /*cda0*/  SHF.L.U32 R35, R0, 0x1, RZ ;  /* 0x0000000100237819 */ /* 0x000fc400000006ff */
[----:B------:R-:W-:Y:S01]  /*cdb0*/  SHF.R.U32.HI R0, RZ, 0x10, R53 ;  /* 0x00000010ff007819 */ /* 0x000fe20000011635 */
[----:B------:R-:W-:Y:S01]  /*cdc0*/  HADD2.F32 R16, -RZ, R25.H0_H0 ;  /* 0x20000019ff107230 */ /* 0x000fe20000004100 */
[----:B------:R-:W-:Y:S01]  /*cdd0*/  SHF.R.U32.HI R26, RZ, 0x10, R59 ;  /* 0x00000010ff1a7819 */ /* 0x000fe2000001163b */
[----:B------:R-:W2:Y:S01]  /*cde0*/  LDS.128 R12, [R35+0x100] ;  /* 0x00010000230c7984 */ /* 0x000ea20000000c00 */
[----:B------:R-:W-:Y:S01]  /*cdf0*/  SHF.R.U64 R32, R52, 0x10, R53 ;  /* 0x0000001034207819 */ /* 0x000fe20000001235 */
[----:B------:R-:W-:Y:S01]  /*ce00*/  HADD2.F32 R27, -RZ, R0.H0_H0 ;  /* 0x20000000ff1b7230 */ /* 0x000fe20000004100 */
[----:B------:R-:W-:Y:S01]  /*ce10*/  SHF.R.U64 R38, R54, 0x10, R55 ;  /* 0x0000001036267819 */ /* 0x000fe20000001237 */
[----:B------:R-:W-:Y:S01]  /*ce20*/  HADD2.F32 R0, -RZ, R78.H0_H0 ;  /* 0x2000004eff007230 */ /* 0x000fe20000004100 */
[----:B------:R-:W-:Y:S01]  /*ce30*/  SHF.R.U64 R40, R56, 0x10, R57 ;  /* 0x0000001038287819 */ /* 0x000fe20000001239 */
[----:B------:R-:W-:Y:S01]  /*ce40*/  HADD2.F32 R43, -RZ, R26.H0_H0 ;  /* 0x2000001aff2b7230 */ /* 0x000fe20000004100 */
[----:B------:R-:W-:-:S03]  /*ce50*/  SHF.R.U64 R41, R58, 0x10, R59 ;  /* 0x000000103a297819 */ /* 0x000fc6000000123b */
[----:B------:R-:W-:Y:S02]  /*ce60*/  HADD2.F32 R40, -RZ, R40.H0_H0 ;  /* 0x20000028ff287230 */ /* 0x000fe40000004100 */
[----:B-1----:R-:W-:Y:S02]  /*ce70*/  HADD2.F32 R18, -RZ, R9.H0_H0 ;  /* 0x20000009ff127230 */ /* 0x002fe40000004100 */
[--C-:B------:R-:W-:Y:S02]  /*ce80*/  HADD2.F32 R22, -RZ, R8.reuse.H0_H0 ;  /* 0x20000008ff167230 */ /* 0x100fe40000004100 */
[----:B------:R-:W-:Y:S02]  /*ce90*/  HADD2.F32 R24, -RZ, R8.H1_H1 ;  /* 0x30000008ff187230 */ /* 0x000fe40000004100 */
[--C-:B--2---:R-:W-:Y:S02]  /*cea0*/  HADD2.F32 R8, -RZ, R13.reuse.H0_H0 ;  /* 0x2000000dff087230 */ /* 0x104fe40000004100 */
[----:B------:R-:W-:-:S02]  /*ceb0*/  HADD2.F32 R7, -RZ, R13.H1_H1 ;  /* 0x3000000dff077230 */ /* 0x000fc40000004100 */
        /* <DEDUP_REMOVED lines=39> */
[----:B------:R-:W-:Y:S02]  /*d130*/  FMUL.FTZ R6, R23, R10 ;  /* 0x0000000a17067220 */ /* 0x000fe40000410000 */
        /* <DEDUP_REMOVED lines=22> */
.L_x_619:
[----:B------:R-:W-:Y:S05]  /*d2a0*/  BSYNC B0 ;  /* 0x0000000000007941 */ /* 0x000fea0003800000 */
.L_x_618:
[----:B------:R-:W-:-:S04]  /*d2b0*/  IADD3 R5, R70, 0x60, RZ ;  /* 0x0000006046057810 */ /* 0x000fc80007ffe0ff */
        /* <DEDUP_REMOVED lines=8> */
[----:B------:R-:W-:Y:S01]  /*d340*/  SHF.L.U32 R8, R7, 0x3, RZ ;  /* 0x0000000307087819 */ /* 0x000fe200000006ff */
[----:B------:R-:W-:Y:S01]  /*d350*/  IMAD.SHL.U32 R6, R5, 0x40, RZ ;  /* 0x0000004005067824 */ /* 0x000fe200078e00ff */
[----:B------:R-:W-:Y:S02]  /*d360*/  LOP3.LUT R0, R0, 0x1c0, RZ, 0xc0, !PT ;  /* 0x000001c000007812 */ /* 0x000fe400078ec0ff */
        /* <DEDUP_REMOVED lines=12> */
[----:B------:R-:W-:-:S02]  /*d430*/  IADD3 R0, R5, R0, R6 ;  /* 0x0000000005007210 */ /* 0x000fc40007ffe006 */
[----:B------:R-:W-:Y:S01]  /*d440*/  SHF.R.U32.HI R5, RZ, 0x10, R63 ;  /* 0x00000010ff057819 */ /* 0x000fe2000001163f */
[----:B------:R-:W1:Y:S01]  /*d450*/  LDS.128 R8, [R37+0x100] ;  /* 0x0001000025087984 */ /* 0x000e620000000c00 */
[----:B------:R-:W-:Y:S01]  /*d460*/  SHF.L.U32 R35, R0, 0x1, RZ ;  /* 0x0000000100237819 */ /* 0x000fe200000006ff */
[----:B------:R-:W-:Y:S01]  /*d470*/  HADD2.F32 R0, -RZ, R81.H0_H0 ;  /* 0x20000051ff007230 */ /* 0x000fe20000004100 */
[----:B------:R-:W-:Y:S01]  /*d480*/  SHF.R.U32.HI R17, RZ, 0x10, R61 ;  /* 0x00000010ff117819 */ /* 0x000fe2000001163d */
[----:B------:R-:W-:Y:S01]  /*d490*/  HADD2.F32 R19, -RZ, R5.H0_H0 ;  /* 0x20000005ff137230 */ /* 0x000fe20000004100 */
[----:B------:R-:W-:Y:S01]  /*d4a0*/  SHF.R.U32.HI R18, RZ, 0x10, R65 ;  /* 0x00000010ff127819 */ /* 0x000fe20000011641 */
[----:B------:R-:W2:Y:S01]  /*d4b0*/  LDS.128 R12, [R35+0x100] ;  /* 0x00010000230c7984 */ /* 0x000ea20000000c00 */
[----:B------:R-:W-:Y:S01]  /*d4c0*/  HADD2.F32 R5, -RZ, R81.H1_H1 ;  /* 0x30000051ff057230 */ /* 0x000fe20000004100 */
[----:B------:R-:W-:Y:S01]  /*d4d0*/  SHF.R.U64 R31, R60, 0x10, R61 ;  /* 0x000000103c1f7819 */ /* 0x000fe2000000123d */
[----:B------:R-:W-:Y:S01]  /*d4e0*/  HADD2.F32 R17, -RZ, R17.H0_H0 ;  /* 0x20000011ff117230 */ /* 0x000fe20000004100 */
[----:B------:R-:W-:Y:S01]  /*d4f0*/  SHF.R.U64 R38, R62, 0x10, R63 ;  /* 0x000000103e267819 */ /* 0x000fe2000000123f */
[----:B------:R-:W-:Y:S01]  /*d500*/  HADD2.F32 R43, -RZ, R18.H0_H0 ;  /* 0x20000012ff2b7230 */ /* 0x000fe20000004100 */
[----:B------:R-:W-:-:S02]  /*d510*/  SHF.R.U64 R40, R64, 0x10, R65 ;  /* 0x0000001040287819 */ /* 0x000fc40000001241 */
[----:B------:R-:W-:Y:S01]  /*d520*/  SHF.R.U64 R41, R66, 0x10, R67 ;  /* 0x0000001042297819 */ /* 0x000fe20000001243 */
[----:B------:R-:W-:Y:S02]  /*d530*/  HADD2.F32 R38, -RZ, R38.H0_H0 ;  /* 0x20000026ff267230 */ /* 0x000fe40000004100 */
[----:B------:R-:W-:Y:S02]  /*d540*/  HADD2.F32 R40, -RZ, R40.H0_H0 ;  /* 0x20000028ff287230 */ /* 0x000fe40000004100 */
[----:B------:R-:W-:Y:S02]  /*d550*/  HADD2.F32 R41, -RZ, R41.H0_H0 ;  /* 0x20000029ff297230 */ /* 0x000fe40000004100 */
[--C-:B-1----:R-:W-:Y:S02]  /*d560*/  HADD2.F32 R22, -RZ, R11.reuse.H0_H0 ;  /* 0x2000000bff167230 */ /* 0x102fe40000004100 */
[----:B------:R-:W-:Y:S02]  /*d570*/  HADD2.F32 R21, -RZ, R11.H1_H1 ;  /* 0x3000000bff157230 */ /* 0x000fe40000004100 */
[----:B------:R-:W-:-:S02]  /*d580*/  HADD2.F32 R25, -RZ, R10.H0_H0 ;  /* 0x2000000aff197230 */ /* 0x000fc40000004100 */
[--C-:B--2---:R-:W-:Y:S02]  /*d590*/  HADD2.F32 R7, -RZ, R15.reuse.H0_H0 ;  /* 0x2000000fff077230 */ /* 0x104fe40000004100 */
[----:B------:R-:W-:Y:S02]  /*d5a0*/  HADD2.F32 R27, -RZ, R10.H1_H1 ;  /* 0x3000000aff1b7230 */ /* 0x000fe40000004100 */
[----:B------:R-:W-:Y:S01]  /*d5b0*/  HADD2.F32 R6, -RZ, R15.H1_H1 ;  /* 0x3000000fff067230 */ /* 0x000fe20000004100 */
[----:B------:R-:W-:Y:S01]  /*d5c0*/  FMUL.FTZ R36, R7, R0 ;  /* 0x0000000007247220 */ /* 0x000fe20000410000 */
[--C-:B------:R-:W-:Y:S02]  /*d5d0*/  HADD2.F32 R10, -RZ, R12.reuse.H0_H0 ;  /* 0x2000000cff0a7230 */ /* 0x100fe40000004100 */
[----:B------:R-:W-:Y:S01]  /*d5e0*/  HADD2.F32 R15, -RZ, R12.H1_H1 ;  /* 0x3000000cff0f7230 */ /* 0x000fe20000004100 */
[----:B------:R-:W-:Y:S01]  /*d5f0*/  FMUL.FTZ R33, R6, R19 ;  /* 0x0000001306217220 */ /* 0x000fe20000410000 */
[----:B------:R-:W-:-:S02]  /*d600*/  HADD2.F32 R24, -RZ, R9.H0_H0 ;  /* 0x20000009ff187230 */ /* 0x000fc40000004100 */
[----:B------:R-:W-:Y:S01]  /*d610*/  HADD2.F32 R23, -RZ, R9.H1_H1 ;  /* 0x30000009ff177230 */ /* 0x000fe20000004100 */
[----:B------:R-:W-:Y:S01]  /*d620*/  FMUL.FTZ R9, R22, R0 ;  /* 0x0000000016097220 */ /* 0x000fe20000410000 */
[----:B------:R-:W-:Y:S01]  /*d630*/  HADD2.F32 R12, -RZ, R82.H0_H0 ;  /* 0x20000052ff0c7230 */ /* 0x000fe20000004100 */
[----:B------:R-:W-:Y:S01]  /*d640*/  FMUL.FTZ R0, R21, R19 ;  /* 0x0000001315007220 */ /* 0x000fe20000410000 */
[--C-:B------:R-:W-:Y:S02]  /*d650*/  HADD2.F32 R26, -RZ, R8.reuse.H0_H0 ;  /* 0x20000008ff1a7230 */ /* 0x100fe40000004100 */
[----:B------:R-:W-:Y:S01]  /*d660*/  HADD2.F32 R28, -RZ, R8.H1_H1 ;  /* 0x30000008ff1c7230 */ /* 0x000fe20000004100 */
[----:B------:R-:W-:Y:S01]  /*d670*/  FFMA.FTZ R42, R7, R12, R9 ;  /* 0x0000000c072a7223 */ /* 0x000fe20000010009 */
[----:B------:R-:W-:Y:S01]  /*d680*/  HADD2.F32 R8, -RZ, R13.H0_H0 ;  /* 0x2000000dff087230 */ /* 0x000fe20000004100 */
[-C--:B------:R-:W-:Y:S01]  /*d690*/  FMUL.FTZ R7, R24, R5.reuse ;  /* 0x0000000518077220 */ /* 0x080fe20000410000 */
[----:B------:R-:W-:Y:S01]  /*d6a0*/  HADD2.F32 R9, -RZ, R82.H1_H1 ;  /* 0x30000052ff097230 */ /* 0x000fe20000004100 */
[----:B------:R-:W-:Y:S01]  /*d6b0*/  FFMA.FTZ R39, R6, R44, R0 ;  /* 0x0000002c06277223 */ /* 0x000fe20000010000 */
[----:B------:R-:W-:Y:S01]  /*d6c0*/  HADD2.F32 R0, -RZ, R83.H0_H0 ;  /* 0x20000053ff007230 */ /* 0x000fe20000004100 */
[C---:B------:R-:W-:Y:S01]  /*d6d0*/  FMUL.FTZ R29, R8.reuse, R5 ;  /* 0x00000005081d7220 */ /* 0x040fe20000410000 */
[----:B------:R-:W-:Y:S01]  /*d6e0*/  HADD2.F32 R13, -RZ, R13.H1_H1 ;  /* 0x3000000dff0d7230 */ /* 0x000fe20000004100 */
[----:B------:R-:W-:Y:S01]  /*d6f0*/  FFMA.FTZ R34, R8, R9, R7 ;  /* 0x0000000908227223 */ /* 0x000fe20000010007 */
[----:B------:R-:W-:Y:S01]  /*d700*/  HADD2.F32 R8, -RZ, R84.H0_H0 ;  /* 0x20000054ff087230 */ /* 0x000fe20000004100 */
[----:B------:R-:W-:Y:S01]  /*d710*/  FMUL.FTZ R7, R26, R0 ;  /* 0x000000001a077220 */ /* 0x000fe20000410000 */
[----:B------:R-:W-:Y:S01]  /*d720*/  HADD2.F32 R5, -RZ, R83.H1_H1 ;  /* 0x30000053ff057230 */ /* 0x000fe20000004100 */
[----:B------:R-:W-:Y:S01]  /*d730*/  FMUL.FTZ R6, R23, R17 ;  /* 0x0000001117067220 */ /* 0x000fe20000410000 */
[----:B------:R-:W-:Y:S01]  /*d740*/  HADD2.F32 R11, -RZ, R14.H0_H0 ;  /* 0x2000000eff0b7230 */ /* 0x000fe20000004100 */
[C---:B------:R-:W-:Y:S01]  /*d750*/  FFMA.FTZ R30, R10.reuse, R8, R7 ;  /* 0x000000080a1e7223 */ /* 0x040fe20000010007 */
[----:B------:R-:W-:Y:S01]  /*d760*/  HADD2.F32 R7, -RZ, R31.H0_H0 ;  /* 0x2000001fff077230 */ /* 0x000fe20000004100 */
[----:B------:R-:W-:Y:S01]  /*d770*/  FMUL.FTZ R18, R10, R0 ;  /* 0x000000000a127220 */ /* 0x000fe20000410000 */
[----:B------:R-:W-:Y:S01]  /*d780*/  HADD2.F32 R0, -RZ, R84.H1_H1 ;  /* 0x30000054ff007230 */ /* 0x000fe20000004100 */
[----:B------:R-:W-:Y:S01]  /*d790*/  FFMA.FTZ R32, R13, R43, R6 ;  /* 0x0000002b0d207223 */ /* 0x000fe20000010006 */
[----:B------:R-:W-:Y:S01]  /*d7a0*/  HADD2.F32 R14, -RZ, R14.H1_H1 ;  /* 0x3000000eff0e7230 */ /* 0x000fe20000004100 */
[----:B------:R-:W-:-:S02]  /*d7b0*/  FMUL.FTZ R6, R25, R5 ;  /* 0x0000000519067220 */ /* 0x000fc40000410000 */
[C---:B------:R-:W-:Y:S02]  /*d7c0*/  FMUL.FTZ R16, R11.reuse, R5 ;  /* 0x000000050b107220 */ /* 0x040fe40000410000 */
[----:B------:R-:W-:Y:S02]  /*d7d0*/  FMUL.FTZ R5, R28, R7 ;  /* 0x000000071c057220 */ /* 0x000fe40000410000 */
[----:B------:R-:W-:Y:S01]  /*d7e0*/  FFMA.FTZ R31, R11, R0, R6 ;  /* 0x000000000b1f7223 */ /* 0x000fe20000010006 */
[----:B------:R-:W-:Y:S01]  /*d7f0*/  F2FP.PACK_AB R11, R39, R42 ;  /* 0x0000002a270b723e */ /* 0x000fe200000000ff */
[----:B------:R-:W-:Y:S02]  /*d800*/  FMUL.FTZ R20, R13, R17 ;  /* 0x000000110d147220 */ /* 0x000fe40000410000 */
[----:B------:R-:W-:Y:S02]  /*d810*/  FMUL.FTZ R6, R27, R38 ;  /* 0x000000261b067220 */ /* 0x000fe40000410000 */
[----:B------:R-:W-:-:S02]  /*d820*/  FFMA.FTZ R17, R15, R40, R5 ;  /* 0x000000280f117223 */ /* 0x000fc40000010005 */
[----:B------:R-:W-:Y:S02]  /*d830*/  FMUL.FTZ R7, R15, R7 ;  /* 0x000000070f077220 */ /* 0x000fe40000410000 */
[C---:B------:R-:W-:Y:S02]  /*d840*/  FMUL.FTZ R5, R14.reuse, R38 ;  /* 0x000000260e057220 */ /* 0x040fe40000410000 */
[----:B------:R-:W-:Y:S02]  /*d850*/  FFMA.FTZ R19, R14, R41, R6 ;  /* 0x000000290e137223 */ /* 0x000fe40000010006 */
        /* <DEDUP_REMOVED lines=12> */
[----:B------:R-:W-:-:S03]  /*d920*/  FFMA.FTZ R5, R27, R41, -R5 ;  /* 0x000000291b057223 */ /* 0x000fc60000010805 */
[----:B------:R-:W-:Y:S02]  /*d930*/  F2FP.PACK_AB R12, R7, R12 ;  /* 0x0000000c070c723e */ /* 0x000fe400000000ff */
[----:B------:R-:W-:-:S05]  /*d940*/  F2FP.PACK_AB R14, R5, R14 ;  /* 0x0000000e050e723e */ /* 0x000fca00000000ff */
[----:B------:R1:W-:Y:S04]  /*d950*/  STS.128 [R37+0x100], R12 ;  /* 0x0001000c25007388 */ /* 0x0003e80000000c00 */
[----:B------:R1:W-:Y:S02]  /*d960*/  STS.128 [R35+0x100], R8 ;  /* 0x0001000823007388 */ /* 0x0003e40000000c00 */
.L_x_607:
[----:B------:R-:W-:Y:S05]  /*d970*/  BSYNC B2 ;  /* 0x0000000000027941 */ /* 0x000fea0003800000 */
.L_x_585:
[----:B------:R-:W-:Y:S01]  /*d980*/  LEA.HI R175, R176, R213, RZ, 0x5 ;  /* 0x000000d5b0af7211 */ /* 0x000fe200078f28ff */
[----:B------:R-:W-:Y:S01]  /*d990*/  BAR.SYNC.DEFER_BLOCKING 0x0 ;  /* 0x0000000000007b1d */ /* 0x000fe20000010000 */
[C---:B------:R-:W-:Y:S01]  /*d9a0*/  IMAD.SHL.U32 R0, R68.reuse, 0x40, RZ ;  /* 0x0000004044007824 */ /* 0x040fe200078e00ff */
[----:B------:R-:W-:Y:S01]  /*d9b0*/  LOP3.LUT P0, RZ, R68, 0x2, RZ, 0xc0, !PT ;  /* 0x0000000244ff7812 */ /* 0x000fe2000780c0ff */
[----:B------:R-:W-:Y:S01]  /*d9c0*/  IMAD.SHL.U32 R5, R70, 0x8, RZ ;  /* 0x0000000846057824 */ /* 0x000fe200078e00ff */
[----:B------:R-:W-:Y:S01]  /*d9d0*/  SHF.R.S32.HI R171, RZ, 0x5, R175 ;  /* 0x00000005ffab7819 */ /* 0x000fe200000114af */
[----:B------:R-:W-:Y:S01]  /*d9e0*/  IMAD.WIDE.U32 R6, R168, c[0x0][0x208], RZ ;  /* 0x00008200a8067a25 */ /* 0x000fe200078e00ff */
[----:B------:R-:W-:-:S02]  /*d9f0*/  LOP3.LUT R0, R0, 0x1c0, RZ, 0xc0, !PT ;  /* 0x000001c000007812 */ /* 0x000fc400078ec0ff */
[----:B------:R-:W-:Y:S01]  /*da00*/  LOP3.LUT P5, RZ, R117, 0x1, RZ, 0xc0, !PT ;  /* 0x0000000175ff7812 */ /* 0x000fe200078ac0ff */
[----:B------:R-:W-:Y:S01]  /*da10*/  IMAD R184, R171, 0x400, R3 ;  /* 0x00000400abb87824 */ /* 0x000fe200078e0203 */
[----:B------:R-:W-:Y:S01]  /*da20*/  LOP3.LUT R5, R0, 0x8, R5, 0xf8, !PT ;  /* 0x0000000800057812 */ /* 0x000fe200078ef805 */
[----:B------:R-:W-:Y:S01]  /*da30*/  IMAD.MOV.U32 R169, RZ, RZ, 0x6 ;  /* 0x00000006ffa97424 */ /* 0x000fe200078e00ff */
[----:B------:R-:W-:Y:S01]  /*da40*/  SHF.R.U32.HI R0, RZ, 0x3, R0 ;  /* 0x00000003ff007819 */ /* 0x000fe20000011600 */
[----:B------:R-:W-:Y:S01]  /*da50*/  IMAD R170, R168, -0x80, R201 ;  /* 0xffffff80a8aa7824 */ /* 0x000fe200078e02c9 */
[C---:B------:R-:W-:Y:S01]  /*da60*/  LEA R192, R184.reuse, 0x100, 0x1 ;  /* 0x00000100b8c07811 */ /* 0x040fe200078e08ff */
[----:B------:R-:W-:Y:S01]  /*da70*/  IMAD.SHL.U32 R184, R184, 0x2, RZ ;  /* 0x00000002b8b87824 */ /* 0x000fe200078e00ff */
[----:B------:R-:W-:Y:S01]  /*da80*/  LOP3.LUT R0, R5, R0, RZ, 0x3c, !PT ;  /* 0x0000000005007212 */ /* 0x000fe200078e3cff */
[----:B------:R-:W-:Y:S02]  /*da90*/  IMAD.SHL.U32 R235, R88, 0x2, RZ ;  /* 0x0000000258eb7824 */ /* 0x000fe400078e00ff */
[----:B------:R-:W-:-:S02]  /*daa0*/  IMAD R188, R4, 0x2, R192 ;  /* 0x0000000204bc7824 */ /* 0x000fc400078e02c0 */
[C---:B------:R-:W-:Y:S02]  /*dab0*/  IMAD R192, R2.reuse, 0x2, R192 ;  /* 0x0000000202c07824 */ /* 0x040fe400078e02c0 */
[----:B------:R-:W-:Y:S01]  /*dac0*/  IMAD R196, R2, 0x2, R188 ;  /* 0x0000000202c47824 */ /* 0x000fe200078e02bc */
[----:B------:R-:W-:Y:S01]  /*dad0*/  LDSM.16.M88.4 R140, [R184+0x100] ;  /* 0x00010000b88c783b */ /* 0x000fe20000000200 */
[----:B------:R-:W-:-:S03]  /*dae0*/  IMAD R0, R85, 0x200, R0 ;  /* 0x0000020055007824 */ /* 0x000fc600078e0200 */
[----:B------:R-:W-:Y:S01]  /*daf0*/  LDSM.16.M88.4 R144, [R188] ;  /* 0x00000000bc90783b */ /* 0x000fe20000000200 */
[----:B------:R-:W-:-:S03]  /*db00*/  IMAD.SHL.U32 R212, R0, 0x2, RZ ;  /* 0x0000000200d47824 */ /* 0x000fc600078e00ff */
[----:B------:R-:W-:Y:S02]  /*db10*/  LDSM.16.M88.4 R160, [R192] ;  /* 0x00000000c0a0783b */ /* 0x000fe40000000200 */
[C---:B------:R-:W-:Y:S02]  /*db20*/  IADD3 R0, R212.reuse, 0x8100, RZ ;  /* 0x00008100d4007810 */ /* 0x040fe40007ffe0ff */
[----:B------:R-:W-:Y:S01]  /*db30*/  LDSM.16.M88.4 R180, [R196] ;  /* 0x00000000c4b4783b */ /* 0x000fe20000000200 */
[----:B------:R-:W-:Y:S02]  /*db40*/  IADD3 R219, R212, 0x8120, RZ ;  /* 0x00008120d4db7810 */ /* 0x000fe40007ffe0ff */
[----:B------:R-:W-:Y:S01]  /*db50*/  @P0 IADD3 R219, R0, -0x20, RZ ;  /* 0xffffffe000db0810 */ /* 0x000fe20007ffe0ff */
[----:B------:R-:W-:Y:S01]  /*db60*/  LDSM.16.M88.4 R184, [R184+0x4100] ;  /* 0x00410000b8b8783b */ /* 0x000fe20000000200 */
[----:B------:R-:W-:Y:S02]  /*db70*/  IMAD R0, R86, c[0x0][0x208], RZ ;  /* 0x0000820056007a24 */ /* 0x000fe400078e02ff */
[----:B------:R-:W-:Y:S01]  /*db80*/  IADD3 R234, R219, 0x800, RZ ;  /* 0x00000800dbea7810 */ /* 0x000fe20007ffe0ff */
[----:B------:R-:W-:Y:S01]  /*db90*/  LDSM.16.M88.4 R188, [R188+0x4000] ;  /* 0x00400000bcbc783b */ /* 0x000fe20000000200 */
[----:B------:R-:W-:Y:S01]  /*dba0*/  IMAD R5, R168, c[0x0][0x20c], R0 ;  /* 0x00008300a8057a24 */ /* 0x000fe200078e0200 */
[----:B------:R-:W-:-:S02]  /*dbb0*/  LEA R0, P0, R6, R92, 0x7 ;  /* 0x0000005c06007211 */ /* 0x000fc400078038ff */
[----:B------:R-:W-:Y:S01]  /*dbc0*/  LDSM.16.M88.4 R192, [R192+0x4000] ;  /* 0x00400000c0c0783b */ /* 0x000fe20000000200 */
[----:B------:R-:W-:Y:S01]  /*dbd0*/  IMAD.IADD R5, R7, 0x1, R5 ;  /* 0x0000000107057824 */ /* 0x000fe200078e0205 */
[C---:B------:R-:W-:Y:S02]  /*dbe0*/  IADD3 R233, R219.reuse, 0x1000, RZ ;  /* 0x00001000dbe97810 */ /* 0x040fe40007ffe0ff */
[----:B------:R-:W-:Y:S01]  /*dbf0*/  LDSM.16.M88.4 R196, [R196+0x4000] ;  /* 0x00400000c4c4783b */ /* 0x000fe20000000200 */
[----:B------:R-:W-:Y:S02]  /*dc00*/  IADD3 R232, R219, 0x1800, RZ ;  /* 0x00001800dbe87810 */ /* 0x000fe40007ffe0ff */
[----:B------:R-:W-:Y:S01]  /*dc10*/  LEA.HI.X R7, R6, R91, R5, 0x7, P0 ;  /* 0x0000005b06077211 */ /* 0x000fe200000f3c05 */
[----:B------:R-:W-:Y:S01]  /*dc20*/  BAR.SYNC.DEFER_BLOCKING 0x0 ;  /* 0x0000000000007b1d */ /* 0x000fe20000010000 */
[----:B------:R-:W-:Y:S01]  /*dc30*/  IMAD.MOV.U32 R5, RZ, RZ, c[0x0][0x208] ;  /* 0x00008200ff057624 */ /* 0x000fe200078e00ff */
[----:B------:R-:W-:-:S02]  /*dc40*/  LEA R6, P0, R0, c[0x0][0x1f8], 0x1 ;  /* 0x00007e0000067a11 */ /* 0x000fc400078008ff */
[C---:B------:R-:W-:Y:S02]  /*dc50*/  IADD3 R231, R219.reuse, 0x2000, RZ ;  /* 0x00002000dbe77810 */ /* 0x040fe40007ffe0ff */
[----:B------:R-:W-:Y:S01]  /*dc60*/  LEA.HI.X R7, R0, c[0x0][0x1fc], R7, 0x1, P0 ;  /* 0x00007f0000077a11 */ /* 0x000fe200000f0c07 */
[----:B------:R-:W-:Y:S01]  /*dc70*/  IMAD.IADD R0, R170, 0x1, -R70 ;  /* 0x00000001aa007824 */ /* 0x000fe200078e0a46 */
[C---:B------:R-:W-:Y:S02]  /*dc80*/  IADD3 R230, R219.reuse, 0x2800, RZ ;  /* 0x00002800dbe67810 */ /* 0x040fe40007ffe0ff */
[C---:B------:R-:W-:Y:S02]  /*dc90*/  IADD3 R229, R219.reuse, 0x3000, RZ ;  /* 0x00003000dbe57810 */ /* 0x040fe40007ffe0ff */
[----:B------:R-:W-:Y:S02]  /*dca0*/  ISETP.LT.OR P4, PT, R0, 0x1, P6 ;  /* 0x000000010000780c */ /* 0x000fe40003781670 */
[----:B------:R-:W-:-:S02]  /*dcb0*/  IADD3 R228, R219, 0x3800, RZ ;  /* 0x00003800dbe47810 */ /* 0x000fc40007ffe0ff */
[C---:B------:R-:W-:Y:S02]  /*dcc0*/  IADD3 R227, R219.reuse, 0x4000, RZ ;  /* 0x00004000dbe37810 */ /* 0x040fe40007ffe0ff */
[C---:B------:R-:W-:Y:S02]  /*dcd0*/  IADD3 R226, R219.reuse, 0x4800, RZ ;  /* 0x00004800dbe27810 */ /* 0x040fe40007ffe0ff */
[C---:B------:R-:W-:Y:S02]  /*dce0*/  IADD3 R225, R219.reuse, 0x5000, RZ ;  /* 0x00005000dbe17810 */ /* 0x040fe40007ffe0ff */
[----:B------:R-:W-:Y:S01]  /*dcf0*/  IADD3 R224, R219, 0x5800, RZ ;  /* 0x00005800dbe07810 */ /* 0x000fe20007ffe0ff */
[----:B------:R-:W-:-:S04]  /*dd00*/  DEPBAR.LE SB0, 0x0 ;  /* 0x000080000000791a */ /* 0x000fc80000000000 */
[----:B------:R-:W-:Y:S01]  /*dd10*/  BAR.SYNC.DEFER_BLOCKING 0x0 ;  /* 0x0000000000007b1d */ /* 0x000fe20000010000 */
[C---:B------:R-:W-:Y:S02]  /*dd20*/  IADD3 R223, R219.reuse, 0x6000, RZ ;  /* 0x00006000dbdf7810 */ /* 0x040fe40007ffe0ff */
[C---:B------:R-:W-:Y:S02]  /*dd30*/  IADD3 R222, R219.reuse, 0x6800, RZ ;  /* 0x00006800dbde7810 */ /* 0x040fe40007ffe0ff */
[C---:B------:R-:W-:Y:S02]  /*dd40*/  IADD3 R221, R219.reuse, 0x7000, RZ ;  /* 0x00007000dbdd7810 */ /* 0x040fe40007ffe0ff */
[----:B------:R-:W-:Y:S01]  /*dd50*/  IADD3 R220, R219, 0x7800, RZ ;  /* 0x00007800dbdc7810 */ /* 0x000fe20007ffe0ff */
[----:B------:R-:W3:Y:S04]  /*dd60*/  LDSM.16.M88.4 R16, [R212+0x8900] ;  /* 0x00890000d410783b */ /* 0x000ee80000000200 */
[----:B-1----:R-:W1:Y:S04]  /*dd70*/  LDSM.16.M88.4 R12, [R212+0x9100] ;  /* 0x00910000d40c783b */ /* 0x002e680000000200 */
[----:B------:R-:W2:Y:S04]  /*dd80*/  LDSM.16.M88.4 R24, [R212+0x9900] ;  /* 0x00990000d418783b */ /* 0x000ea80000000200 */
[----:B----4-:R-:W4:Y:S04]  /*dd90*/  LDSM.16.M88.4 R8, [R212+0x8100] ;  /* 0x00810000d408783b */ /* 0x010f280000000200 */
[----:B------:R-:W1:Y:S04]  /*dda0*/  LDSM.16.M88.4 R32, [R219+0x1800] ;  /* 0x00180000db20783b */ /* 0x000e680000000200 */
[----:B------:R-:W2:Y:S04]  /*ddb0*/  LDSM.16.M88.4 R52, [R212+0xa100] ;  /* 0x00a10000d434783b */ /* 0x000ea80000000200 */
[----:B------:R-:W2:Y:S04]  /*ddc0*/  LDSM.16.M88.4 R40, [R219+0x1000] ;  /* 0x00100000db28783b */ /* 0x000ea80000000200 */
[----:B------:R-:W2:Y:S04]  /*ddd0*/  LDSM.16.M88.4 R64, [R219+0x2000] ;  /* 0x00200000db40783b */ /* 0x000ea80000000200 */
[----:B------:R-:W2:Y:S04]  /*dde0*/  LDSM.16.M88.4 R44, [R219+0x800] ;  /* 0x00080000db2c783b */ /* 0x000ea80000000200 */
[----:B------:R-:W4:Y:S01]  /*ddf0*/  LDSM.16.M88.4 R48, [R219] ;  /* 0x00000000db30783b */ /* 0x000f220000000200 */
[C---:B---3--:R-:W-:Y:S03]  /*de00*/  HMMA.16816.F32 R36, R140.reuse, R16, RZ ;  /* 0x000000108c24723c */ /* 0x048fe600000018ff */
[----:B------:R-:W3:Y:S05]  /*de10*/  LDSM.16.M88.4 R72, [R212+0xa900] ;  /* 0x00a90000d448783b */ /* 0x000eea0000000200 */
[C---:B------:R-:W-:Y:S08]  /*de20*/  HMMA.16816.F32 R28, R140.reuse, R18, RZ ;  /* 0x000000128c1c723c */ /* 0x040ff000000018ff */
[C---:B-1----:R-:W-:Y:S08]  /*de30*/  HMMA.16816.F32 R20, R140.reuse, R12, RZ ;  /* 0x0000000c8c14723c */ /* 0x042ff000000018ff */
[C---:B------:R-:W-:Y:S08]  /*de40*/  HMMA.16816.F32 R16, R140.reuse, R14, RZ ;  /* 0x0000000e8c10723c */ /* 0x040ff000000018ff */
[C---:B--2---:R-:W-:Y:S08]  /*de50*/  HMMA.16816.F32 R12, R140.reuse, R24, RZ ;  /* 0x000000188c0c723c */ /* 0x044ff000000018ff */
[C---:B----4-:R-:W-:Y:S08]  /*de60*/  HMMA.16816.F32 R60, R140.reuse, R8, RZ ;  /* 0x000000088c3c723c */ /* 0x050ff000000018ff */
[C---:B------:R-:W-:Y:S08]  /*de70*/  HMMA.16816.F32 R56, R140.reuse, R10, RZ ;  /* 0x0000000a8c38723c */ /* 0x040ff000000018ff */
[----:B------:R-:W-:Y:S08]  /*de80*/  HMMA.16816.F32 R8, R140, R26, RZ ;  /* 0x0000001a8c08723c */ /* 0x000ff000000018ff */
[----:B------:R-:W-:Y:S07]  /*de90*/  HMMA.16816.F32 R76, R144, R32, R12 ;  /* 0x00000020904c723c */ /* 0x000fee000000180c */
[C---:B------:R-:W-:Y:S01]  /*dea0*/  IMAD.SHL.U32 R32, R5.reuse, 0x40, RZ ;  /* 0x0000004005207824 */ /* 0x040fe200078e00ff */
[C---:B------:R-:W-:Y:S08]  /*deb0*/  HMMA.16816.F32 R24, R140.reuse, R52, RZ ;  /* 0x000000348c18723c */ /* 0x040ff000000018ff */
[----:B------:R-:W-:Y:S08]  /*dec0*/  HMMA.16816.F32 R12, R140, R54, RZ ;  /* 0x000000368c0c723c */ /* 0x000ff000000018ff */
[C---:B------:R-:W-:Y:S07]  /*ded0*/  HMMA.16816.F32 R100, R144.reuse, R42, R16 ;  /* 0x0000002a9064723c */ /* 0x040fee0000001810 */
[----:B------:R-:W-:Y:S01]  /*dee0*/  SHF.L.U64.HI R19, R5, R169, c[0x0][0x20c] ;  /* 0x0000830005137619 */ /* 0x000fe200000102a9 */
[C---:B------:R-:W-:Y:S07]  /*def0*/  HMMA.16816.F32 R96, R144.reuse, R34, R8 ;  /* 0x000000229060723c */ /* 0x040fee0000001808 */
[----:B------:R-:W-:Y:S01]  /*df00*/  IADD3 R10, P0, R32, R6, RZ ;  /* 0x00000006200a7210 */ /* 0x000fe20007f1e0ff */
[----:B------:R-:W-:Y:S01]  /*df10*/  HMMA.16816.F32 R80, R144, R40, R20 ;  /* 0x000000289050723c */ /* 0x000fe20000001814 */
[----:B------:R-:W-:Y:S02]  /*df20*/  LDSM.16.M88.4 R40, [R219+0x2800] ;  /* 0x00280000db28783b */ /* 0x000fe40000000200 */
[----:B------:R-:W-:Y:S01]  /*df30*/  IADD3 R8, P1, R10, R32, RZ ;  /* 0x000000200a087210 */ /* 0x000fe20007f3e0ff */
[----:B------:R-:W-:Y:S01]  /*df40*/  IMAD.X R11, R19, 0x1, R7, P0 ;  /* 0x00000001130b7824 */ /* 0x000fe200000e0607 */
[----:B------:R-:W-:-:S03]  /*df50*/  IADD3 R5, P0, R32, 0x80, RZ ;  /* 0x0000008020057810 */ /* 0x000fc60007f1e0ff */
[----:B------:R-:W-:Y:S01]  /*df60*/  HMMA.16816.F32 R84, R144, R64, R24 ;  /* 0x000000409054723c */ /* 0x000fe20000001818 */
[----:B------:R-:W1:Y:S01]  /*df70*/  LDSM.16.M88.4 R24, [R212+0xb100] ;  /* 0x00b10000d418783b */ /* 0x000e620000000200 */
[--C-:B------:R-:W-:Y:S01]  /*df80*/  IMAD.X R9, R11, 0x1, R19.reuse, P1 ;  /* 0x000000010b097824 */ /* 0x100fe200008e0613 */
[----:B------:R-:W-:Y:S01]  /*df90*/  ISETP.LT.OR P1, PT, R0, 0x21, P6 ;  /* 0x000000210000780c */ /* 0x000fe20003721670 */
[----:B------:R-:W-:Y:S01]  /*dfa0*/  IMAD.X R18, RZ, RZ, R19, P0 ;  /* 0x000000ffff127224 */ /* 0x000fe200000e0613 */
[----:B------:R-:W-:-:S03]  /*dfb0*/  IADD3 R16, P0, R5, R10, RZ ;  /* 0x0000000a05107210 */ /* 0x000fc60007f1e0ff */
[----:B------:R-:W-:Y:S01]  /*dfc0*/  HMMA.16816.F32 R92, R144, R66, R12 ;  /* 0x00000042905c723c */ /* 0x000fe2000000180c */
[----:B------:R-:W-:Y:S01]  /*dfd0*/  STL [R1+0x2c], R18 ;  /* 0x00002c1201007387 */ /* 0x000fe20000100800 */
[----:B------:R-:W-:-:S05]  /*dfe0*/  IMAD.X R17, R18, 0x1, R11, P0 ;  /* 0x0000000112117824 */ /* 0x000fca00000e060b */
[----:B------:R-:W-:Y:S01]  /*dff0*/  IADD3 R12, P3, P2, R32, 0x80, R6 ;  /* 0x00000080200c7810 */ /* 0x000fe20007a7e006 */
[C---:B------:R-:W-:Y:S01]  /*e000*/  HMMA.16816.F32 R104, R144.reuse, R46, R28 ;  /* 0x0000002e9068723c */ /* 0x040fe2000000181c */
[----:B------:R-:W2:Y:S01]  /*e010*/  LDSM.16.M88.4 R28, [R212+0xb900] ;  /* 0x00b90000d41c783b */ /* 0x000ea20000000200 */
[----:B------:R-:W-:Y:S02]  /*e020*/  IADD3 R14, P0, R8, R32, RZ ;  /* 0x00000020080e7210 */ /* 0x000fe40007f1e0ff */
[----:B------:R-:W-:Y:S02]  /*e030*/  IADD3.X R13, R19, RZ, R7, P3, P2 ;  /* 0x000000ff130d7210 */ /* 0x000fe40001fe4407 */
[C---:B------:R-:W-:Y:S01]  /*e040*/  ISETP.LT.OR P2, PT, R0.reuse, 0x1, P5 ;  /* 0x000000010000780c */ /* 0x040fe20002f41670 */
[----:B------:R-:W-:Y:S01]  /*e050*/  IMAD.X R15, R9, 0x1, R19, P0 ;  /* 0x00000001090f7824 */ /* 0x000fe200000e0613 */
[----:B------:R-:W-:Y:S01]  /*e060*/  ISETP.LT.OR P5, PT, R0, 0x21, P5 ;  /* 0x000000210000780c */ /* 0x000fe20002fa1670 */
[----:B------:R-:W-:Y:S01]  /*e070*/  HMMA.16816.F32 R112, R144, R48, R60 ;  /* 0x000000309070723c */ /* 0x000fe2000000183c */
[----:B------:R-:W-:-:S07]  /*e080*/  LOP3.LUT P3, RZ, R68, 0x4, RZ, 0xc0, !PT ;  /* 0x0000000444ff7812 */ /* 0x000fce000786c0ff */
[C---:B------:R-:W-:Y:S01]  /*e090*/  HMMA.16816.F32 R48, R144.reuse, R50, R56 ;  /* 0x000000329030723c */ /* 0x040fe20000001838 */
[----:B------:R-:W-:Y:S07]  /*e0a0*/  LDSM.16.M88.4 R56, [R219+0x3800] ;  /* 0x00380000db38783b */ /* 0x000fee0000000200 */
[----:B------:R-:W-:Y:S01]  /*e0b0*/  HMMA.16816.F32 R108, R144, R44, R36 ;  /* 0x0000002c906c723c */ /* 0x000fe20000001824 */
[----:B------:R-:W4:Y:S04]  /*e0c0*/  LDSM.16.M88.4 R44, [R219+0x3000] ;  /* 0x00300000db2c783b */ /* 0x000f280000000200 */
[----:B------:R-:W-:Y:S01]  /*e0d0*/  @!PT LDS RZ, [RZ] ;  /* 0x00000000fffff984 */ /* 0x000fe20000000800 */
[----:B------:R-:W-:Y:S01]  /*e0e0*/  @!PT LDS RZ, [RZ] ;  /* 0x00000000fffff984 */ /* 0x000fe20000000800 */
[----:B------:R-:W-:Y:S01]  /*e0f0*/  @!PT LDS RZ, [RZ] ;  /* 0x00000000fffff984 */ /* 0x000fe20000000800 */
[----:B------:R2:W-:Y:S01]  /*e100*/  LDGSTS.E.BYPASS.LTC128B.128 [R235+0x100], [R6.64], !P4 ;  /* 0x0010000006eb7fae */ /* 0x0005e2000e101d48 */
[----:B------:R-:W-:-:S02]  /*e110*/  ISETP.LT.OR P4, PT, R0, 0x41, P6 ;  /* 0x000000410000780c */ /* 0x000fc40003781670 */
[C---:B---3--:R-:W-:Y:S01]  /*e120*/  HMMA.16816.F32 R20, R140.reuse, R72, RZ ;  /* 0x000000488c14723c */ /* 0x048fe200000018ff */
[----:B------:R2:W-:Y:S04]  /*e130*/  LDGSTS.E.BYPASS.LTC128B.128 [R235+0x4100], [R6.64+0x80], !P2 ;  /* 0x0410008006eb7fae */ /* 0x0005e8000d101d48 */
[----:B------:R3:W-:Y:S01]  /*e140*/  LDGSTS.E.BYPASS.LTC128B.128 [R235+0x1100], [R10.64], !P1 ;  /* 0x011000000aeb7fae */ /* 0x0007e2000c901d48 */
[----:B------:R-:W-:Y:S02]  /*e150*/  ISETP.LT.OR P1, PT, R0, 0x61, P6 ;  /* 0x000000610000780c */ /* 0x000fe40003721670 */
[----:B-1----:R-:W-:Y:S01]  /*e160*/  HMMA.16816.F32 R36, R140, R24, RZ ;  /* 0x000000188c24723c */ /* 0x002fe200000018ff */
[----:B------:R1:W-:Y:S01]  /*e170*/  LDGSTS.E.BYPASS.LTC128B.128 [R235+0x5100], [R12.64], !P5 ;  /* 0x051000000ceb7fae */ /* 0x0003e2000e901d48 */
[----:B------:R-:W-:-:S03]  /*e180*/  LOP3.LUT P5, RZ, R117, 0x1, RZ, 0xc0, !PT ;  /* 0x0000000175ff7812 */ /* 0x000fc600078ac0ff */
[----:B------:R3:W-:Y:S01]  /*e190*/  LDGSTS.E.BYPASS.LTC128B.128 [R235+0x2100], [R8.64], !P4 ;  /* 0x0210000008eb7fae */ /* 0x0007e2000e101d48 */
[----:B------:R-:W-:Y:S02]  /*e1a0*/  ISETP.LT.OR P2, PT, R0, 0x41, P5 ;  /* 0x000000410000780c */ /* 0x000fe40002f41670 */
[----:B------:R-:W-:Y:S08]  /*e1b0*/  HMMA.16816.F32 R32, R140, R74, RZ ;  /* 0x0000004a8c20723c */ /* 0x000ff000000018ff */
[----:B------:R-:W-:Y:S03]  /*e1c0*/  HMMA.16816.F32 R88, R144, R40, R20 ;  /* 0x000000289058723c */ /* 0x000fe60000001814 */
[----:B------:R1:W-:Y:S01]  /*e1d0*/  LDGSTS.E.BYPASS.LTC128B.128 [R235+0x6100], [R16.64], !P2 ;  /* 0x0610000010eb7fae */ /* 0x0003e2000d101d48 */
[----:B--2---:R-:W-:-:S03]  /*e1e0*/  IADD3 R6, P0, R5, R8, RZ ;  /* 0x0000000805067210 */ /* 0x004fc60007f1e0ff */
[----:B------:R2:W-:Y:S01]  /*e1f0*/  LDGSTS.E.BYPASS.LTC128B.128 [R235+0x3100], [R14.64], !P1 ;  /* 0x031000000eeb7fae */ /* 0x0005e2000c901d48 */
[----:B------:R-:W-:Y:S01]  /*e200*/  HMMA.16816.F32 R20, R140, R26, RZ ;  /* 0x0000001a8c14723c */ /* 0x000fe200000018ff */
[----:B------:R-:W-:Y:S01]  /*e210*/  IMAD.X R7, R18, 0x1, R9, P0 ;  /* 0x0000000112077824 */ /* 0x000fe200000e0609 */
[----:B------:R-:W-:Y:S01]  /*e220*/  ISETP.LT.OR P0, PT, R0, 0x61, P5 ;  /* 0x000000610000780c */ /* 0x000fe20002f01670 */
[----:B------:R-:W-:-:S05]  /*e230*/  IMAD.MOV.U32 R0, RZ, RZ, 0x40 ;  /* 0x00000040ff007424 */ /* 0x000fca00078e00ff */
[----:B------:R-:W-:Y:S01]  /*e240*/  SEL R0, R0, 0xffffffc0, !P3 ;  /* 0xffffffc000007807 */ /* 0x000fe20005800000 */
[----:B---3--:R-:W-:Y:S04]  /*e250*/  HMMA.16816.F32 R8, R140, R30, RZ ;  /* 0x0000001e8c08723c */ /* 0x008fe800000018ff */
[----:B------:R-:W-:Y:S02]  /*e260*/  IMAD.IADD R218, R212, 0x1, R0 ;  /* 0x00000001d4da7824 */ /* 0x000fe400078e0200 */
[----:B------:R3:W-:Y:S01]  /*e270*/  LDGSTS.E.BYPASS.LTC128B.128 [R235+0x7100], [R6.64], !P0 ;  /* 0x0710000006eb7fae */ /* 0x0007e2000c101d48 */
[----:B------:R-:W-:Y:S01]  /*e280*/  IMAD.IADD R215, R0, 0x1, R219 ;  /* 0x0000000100d77824 */ /* 0x000fe200078e02db */
[C---:B------:R-:W-:Y:S01]  /*e290*/  HMMA.16816.F32 R72, R144.reuse, R42, R32 ;  /* 0x0000002a9048723c */ /* 0x040fe20000001820 */
[----:B------:R-:W-:Y:S01]  /*e2a0*/  ISETP.GE.AND P0, PT, R236, 0x2, PT ;  /* 0x00000002ec00780c */ /* 0x000fe20003f06270 */
[----:B------:R-:W3:Y:S04]  /*e2b0*/  LDSM.16.M88.4 R24, [R218+0x8100] ;  /* 0x00810000da18783b */ /* 0x000ee80000000200 */
[----:B------:R-:W-:Y:S02]  /*e2c0*/  LDSM.16.M88.4 R32, [R218+0x9100] ;  /* 0x00910000da20783b */ /* 0x000fe40000000200 */
[----:B----4-:R-:W-:Y:S02]  /*e2d0*/  HMMA.16816.F32 R68, R144, R44, R36 ;  /* 0x0000002c9044723c */ /* 0x010fe40000001824 */
[----:B-1----:R-:W-:Y:S04]  /*e2e0*/  LDSM.16.M88.4 R16, [R218+0x9900] ;  /* 0x00990000da10783b */ /* 0x002fe80000000200 */
[----:B------:R-:W0:Y:S02]  /*e2f0*/  LDGDEPBAR ;  /* 0x00000000000079af */ /* 0x000e240000000000 */
[----:B--2---:R-:W-:Y:S02]  /*e300*/  HMMA.16816.F32 R12, R140, R28, RZ ;  /* 0x0000001c8c0c723c */ /* 0x004fe400000018ff */
[----:B------:R-:W1:Y:S06]  /*e310*/  LDSM.16.M88.4 R28, [R218+0x8900] ;  /* 0x00890000da1c783b */ /* 0x000e6c0000000200 */
[C---:B------:R-:W-:Y:S01]  /*e320*/  HMMA.16816.F32 R64, R144.reuse, R46, R20 ;  /* 0x0000002e9040723c */ /* 0x040fe20000001814 */
[----:B------:R-:W-:Y:S11]  /*e330*/  LDSM.16.M88.4 R20, [R218+0xb100] ;  /* 0x00b10000da14783b */ /* 0x000ff60000000200 */
[----:B------:R-:W-:Y:S04]  /*e340*/  @!UPT UIADD3 URZ, URZ, URZ, URZ ;  /* 0x0000003f3f3ff290 */ /* 0x000fe8000fffe03f */
[C---:B------:R-:W-:Y:S01]  /*e350*/  HMMA.16816.F32 R60, R144.reuse, R56, R12 ;  /* 0x00000038903c723c */ /* 0x040fe2000000180c */
[----:B------:R-:W-:Y:S07]  /*e360*/  LDSM.16.M88.4 R12, [R218+0xa900] ;  /* 0x00a90000da0c783b */ /* 0x000fee0000000200 */
[----:B------:R-:W-:Y:S01]  /*e370*/  HMMA.16816.F32 R56, R144, R58, R8 ;  /* 0x0000003a9038723c */ /* 0x000fe20000001808 */
[----:B------:R-:W2:Y:S07]  /*e380*/  LDSM.16.M88.4 R8, [R218+0xa100] ;  /* 0x00a10000da08783b */ /* 0x000eae0000000200 */
[C---:B---3--:R-:W-:Y:S08]  /*e390*/  HMMA.16816.F32 R44, R160.reuse, R26, R48 ;  /* 0x0000001aa02c723c */ /* 0x048ff00000001830 */
[C---:B-1----:R-:W-:Y:S08]  /*e3a0*/  HMMA.16816.F32 R48, R160.reuse, R28, R108 ;  /* 0x0000001ca030723c */ /* 0x042ff0000000186c */
[C---:B------:R-:W-:Y:S01]  /*e3b0*/  HMMA.16816.F32 R40, R160.reuse, R30, R104 ;  /* 0x0000001ea028723c */ /* 0x040fe20000001868 */
[----:B------:R-:W1:Y:S07]  /*e3c0*/  LDSM.16.M88.4 R28, [R218+0xb900] ;  /* 0x00b90000da1c783b */ /* 0x000e6e0000000200 */
[C---:B------:R-:W-:Y:S08]  /*e3d0*/  HMMA.16816.F32 R36, R160.reuse, R32, R80 ;  /* 0x00000020a024723c */ /* 0x040ff00000001850 */
[C---:B------:R-:W-:Y:S01]  /*e3e0*/  HMMA.16816.F32 R52, R160.reuse, R24, R112 ;  /* 0x00000018a034723c */ /* 0x040fe20000001870 */
[----:B------:R-:W3:Y:S07]  /*e3f0*/  LDSM.16.M88.4 R24, [R215] ;  /* 0x00000000d718783b */ /* 0x000eee0000000200 */
[C---:B------:R-:W-:Y:S08]  /*e400*/  HMMA.16816.F32 R80, R160.reuse, R18, R96 ;  /* 0x00000012a050723c */ /* 0x040ff00000001860 */
[C---:B--2---:R-:W-:Y:S08]  /*e410*/  HMMA.16816.F32 R84, R160.reuse, R8, R84 ;  /* 0x00000008a054723c */ /* 0x044ff00000001854 */
[C---:B------:R-:W-:Y:S01]  /*e420*/  HMMA.16816.F32 R92, R160.reuse, R10, R92 ;  /* 0x0000000aa05c723c */ /* 0x040fe2000000185c */
[----:B------:R-:W2:Y:S07]  /*e430*/  LDSM.16.M88.4 R8, [R215+0x800] ;  /* 0x00080000d708783b */ /* 0x000eae0000000200 */
[C---:B------:R-:W-:Y:S08]  /*e440*/  HMMA.16816.F32 R32, R160.reuse, R34, R100 ;  /* 0x00000022a020723c */ /* 0x040ff00000001864 */
[C---:B------:R-:W-:Y:S01]  /*e450*/  HMMA.16816.F32 R76, R160.reuse, R16, R76 ;  /* 0x00000010a04c723c */ /* 0x040fe2000000184c */
[----:B------:R-:W4:Y:S07]  /*e460*/  LDSM.16.M88.4 R16, [R215+0x1000] ;  /* 0x00100000d710783b */ /* 0x000f2e0000000200 */
[C---:B------:R-:W-:Y:S08]  /*e470*/  HMMA.16816.F32 R96, R160.reuse, R12, R88 ;  /* 0x0000000ca060723c */ /* 0x040ff00000001858 */
[C---:B------:R-:W-:Y:S08]  /*e480*/  HMMA.16816.F32 R100, R160.reuse, R20, R68 ;  /* 0x00000014a064723c */ /* 0x040ff00000001844 */
[C---:B------:R-:W-:Y:S01]  /*e490*/  HMMA.16816.F32 R88, R160.reuse, R22, R64 ;  /* 0x00000016a058723c */ /* 0x040fe20000001840 */
[----:B------:R-:W4:Y:S07]  /*e4a0*/  LDSM.16.M88.4 R20, [R215+0x1800] ;  /* 0x00180000d714783b */ /* 0x000f2e0000000200 */
[C---:B------:R-:W-:Y:S01]  /*e4b0*/  HMMA.16816.F32 R108, R160.reuse, R14, R72 ;  /* 0x0000000ea06c723c */ /* 0x040fe20000001848 */
[----:B------:R-:W-:Y:S07]  /*e4c0*/  LDSM.16.M88.4 R12, [R215+0x3000] ;  /* 0x00300000d70c783b */ /* 0x000fee0000000200 */
[C---:B-1----:R-:W-:Y:S08]  /*e4d0*/  HMMA.16816.F32 R72, R160.reuse, R28, R60 ;  /* 0x0000001ca048723c */ /* 0x042ff0000000183c */
[----:B------:R-:W-:Y:S01]  /*e4e0*/  HMMA.16816.F32 R68, R160, R30, R56 ;  /* 0x0000001ea044723c */ /* 0x000fe20000001838 */
[----:B------:R-:W1:Y:S07]  /*e4f0*/  LDSM.16.M88.4 R28, [R215+0x2000] ;  /* 0x00200000d71c783b */ /* 0x000e6e0000000200 */
[C---:B---3--:R-:W-:Y:S08]  /*e500*/  HMMA.16816.F32 R64, R180.reuse, R24, R52 ;  /* 0x00000018b440723c */ /* 0x048ff00000001834 */
[C---:B--2---:R-:W-:Y:S08]  /*e510*/  HMMA.16816.F32 R56, R180.reuse, R8, R48 ;  /* 0x00000008b438723c */ /* 0x044ff00000001830 */
[C---:B------:R-:W-:Y:S01]  /*e520*/  HMMA.16816.F32 R52, R180.reuse, R10, R40 ;  /* 0x0000000ab434723c */ /* 0x040fe20000001828 */
[----:B------:R-:W-:Y:S07]  /*e530*/  LDSM.16.M88.4 R8, [R215+0x3800] ;  /* 0x00380000d708783b */ /* 0x000fee0000000200 */
[C---:B----4-:R-:W-:Y:S08]  /*e540*/  HMMA.16816.F32 R48, R180.reuse, R16, R36 ;  /* 0x00000010b430723c */ /* 0x050ff00000001824 */
[C---:B------:R-:W-:Y:S01]  /*e550*/  HMMA.16816.F32 R60, R180.reuse, R26, R44 ;  /* 0x0000001ab43c723c */ /* 0x040fe2000000182c */
[----:B------:R-:W2:Y:S07]  /*e560*/  LDSM.16.M88.4 R24, [R215+0x2800] ;  /* 0x00280000d718783b */ /* 0x000eae0000000200 */
[C---:B------:R-:W-:Y:S01]  /*e570*/  HMMA.16816.F32 R40, R180.reuse, R20, R76 ;  /* 0x00000014b428723c */ /* 0x040fe2000000184c */
[----:B------:R-:W-:Y:S07]  /*e580*/  LDSM.16.M88.4 R76, [R219+0x4800] ;  /* 0x00480000db4c783b */ /* 0x000fee0000000200 */
[C---:B------:R-:W-:Y:S01]  /*e590*/  HMMA.16816.F32 R36, R180.reuse, R22, R80 ;  /* 0x00000016b424723c */ /* 0x040fe20000001850 */
[----:B------:R-:W3:Y:S07]  /*e5a0*/  LDSM.16.M88.4 R20, [R212+0xc100] ;  /* 0x00c10000d414783b */ /* 0x000eee0000000200 */
[C---:B------:R-:W-:Y:S01]  /*e5b0*/  HMMA.16816.F32 R44, R180.reuse, R18, R32 ;  /* 0x00000012b42c723c */ /* 0x040fe20000001820 */
[----:B------:R-:W-:Y:S07]  /*e5c0*/  LDSM.16.M88.4 R16, [R212+0xd900] ;  /* 0x00d90000d410783b */ /* 0x000fee0000000200 */
[C---:B-1----:R-:W-:Y:S08]  /*e5d0*/  HMMA.16816.F32 R32, R180.reuse, R28, R84 ;  /* 0x0000001cb420723c */ /* 0x042ff00000001854 */
[C---:B------:R-:W-:Y:S01]  /*e5e0*/  HMMA.16816.F32 R92, R180.reuse, R30, R92 ;  /* 0x0000001eb45c723c */ /* 0x040fe2000000185c */
[----:B------:R-:W1:Y:S07]  /*e5f0*/  LDSM.16.M88.4 R28, [R212+0xc900] ;  /* 0x00c90000d41c783b */ /* 0x000e6e0000000200 */
[C---:B------:R-:W-:Y:S08]  /*e600*/  HMMA.16816.F32 R136, R180.reuse, R12, R100 ;  /* 0x0000000cb488723c */ /* 0x040ff00000001864 */
[C---:B------:R-:W-:Y:S01]  /*e610*/  HMMA.16816.F32 R132, R180.reuse, R14, R88 ;  /* 0x0000000eb484723c */ /* 0x040fe20000001858 */
[----:B------:R-:W4:Y:S07]  /*e620*/  LDSM.16.M88.4 R12, [R212+0xe100] ;  /* 0x00e10000d40c783b */ /* 0x000f2e0000000200 */
[C---:B--2---:R-:W-:Y:S08]  /*e630*/  HMMA.16816.F32 R96, R180.reuse, R24, R96 ;  /* 0x00000018b460723c */ /* 0x044ff00000001860 */
[----:B------:R-:W-:Y:S01]  /*e640*/  HMMA.16816.F32 R108, R180, R26, R108 ;  /* 0x0000001ab46c723c */ /* 0x000fe2000000186c */
[----:B------:R-:W2:Y:S07]  /*e650*/  LDSM.16.M88.4 R24, [R212+0xd100] ;  /* 0x00d10000d418783b */ /* 0x000eae0000000200 */
[----:B---3--:R-:W-:Y:S01]  /*e660*/  HMMA.16816.F32 R116, R184, R22, R60 ;  /* 0x00000016b874723c */ /* 0x008fe2000000183c */
[----:B------:R-:W3:Y:S07]  /*e670*/  LDSM.16.M88.4 R60, [R212+0xf100] ;  /* 0x00f10000d43c783b */ /* 0x000eee0000000200 */
[C---:B------:R-:W-:Y:S01]  /*e680*/  HMMA.16816.F32 R128, R180.reuse, R8, R72 ;  /* 0x00000008b480723c */ /* 0x040fe20000001848 */
[----:B------:R-:W-:Y:S07]  /*e690*/  LDSM.16.M88.4 R72, [R219+0x5000] ;  /* 0x00500000db48783b */ /* 0x000fee0000000200 */
[----:B------:R-:W-:Y:S01]  /*e6a0*/  HMMA.16816.F32 R124, R180, R10, R68 ;  /* 0x0000000ab47c723c */ /* 0x000fe20000001844 */
[----:B------:R-:W2:Y:S04]  /*e6b0*/  LDSM.16.M88.4 R8, [R212+0xe900] ;  /* 0x00e90000d408783b */ /* 0x000ea80000000200 */
[----:B------:R-:W-:Y:S03]  /*e6c0*/  LDSM.16.M88.4 R68, [R219+0x5800] ;  /* 0x00580000db44783b */ /* 0x000fe60000000200 */
[C---:B-1----:R-:W-:Y:S01]  /*e6d0*/  HMMA.16816.F32 R104, R184.reuse, R30, R52 ;  /* 0x0000001eb868723c */ /* 0x042fe20000001834 */
[----:B------:R-:W1:Y:S07]  /*e6e0*/  LDSM.16.M88.4 R52, [R212+0xf900] ;  /* 0x00f90000d434783b */ /* 0x000e6e0000000200 */
[C---:B------:R-:W-:Y:S01]  /*e6f0*/  HMMA.16816.F32 R112, R184.reuse, R28, R56 ;  /* 0x0000001cb870723c */ /* 0x040fe20000001838 */
[----:B------:R-:W1:Y:S04]  /*e700*/  LDSM.16.M88.4 R56, [R219+0x4000] ;  /* 0x00400000db38783b */ /* 0x000e680000000200 */
[----:B------:R-:W-:Y:S03]  /*e710*/  LDSM.16.M88.4 R28, [R219+0x7800] ;  /* 0x00780000db1c783b */ /* 0x000fe60000000200 */
[C---:B------:R-:W-:Y:S08]  /*e720*/  HMMA.16816.F32 R120, R184.reuse, R20, R64 ;  /* 0x00000014b878723c */ /* 0x040ff00000001840 */
[C---:B----4-:R-:W-:Y:S01]  /*e730*/  HMMA.16816.F32 R64, R184.reuse, R12, R32 ;  /* 0x0000000cb840723c */ /* 0x050fe20000001820 */
[----:B------:R-:W4:Y:S07]  /*e740*/  LDSM.16.M88.4 R32, [R219+0x7000] ;  /* 0x00700000db20783b */ /* 0x000f2e0000000200 */
[C---:B------:R-:W-:Y:S01]  /*e750*/  HMMA.16816.F32 R80, R184.reuse, R18, R36 ;  /* 0x00000012b850723c */ /* 0x040fe20000001824 */
[----:B------:R-:W1:Y:S07]  /*e760*/  LDSM.16.M88.4 R36, [R219+0x6800] ;  /* 0x00680000db24783b */ /* 0x000e6e0000000200 */
[C---:B------:R-:W-:Y:S08]  /*e770*/  HMMA.16816.F32 R84, R184.reuse, R16, R40 ;  /* 0x00000010b854723c */ /* 0x040ff00000001828 */
[C---:B--2---:R-:W-:Y:S08]  /*e780*/  HMMA.16816.F32 R100, R184.reuse, R24, R48 ;  /* 0x00000018b864723c */ /* 0x044ff00000001830 */
[C---:B---3--:R-:W-:Y:S08]  /*e790*/  HMMA.16816.F32 R16, R184.reuse, R62, R132 ;  /* 0x0000003eb810723c */ /* 0x048ff00000001884 */
[C---:B------:R-:W-:Y:S01]  /*e7a0*/  HMMA.16816.F32 R88, R184.reuse, R26, R44 ;  /* 0x0000001ab858723c */ /* 0x040fe2000000182c */
[----:B------:R-:W2:Y:S07]  /*e7b0*/  LDSM.16.M88.4 R44, [R219+0x6000] ;  /* 0x00600000db2c783b */ /* 0x000eae0000000200 */
[C---:B------:R-:W-:Y:S01]  /*e7c0*/  HMMA.16816.F32 R48, R184.reuse, R14, R92 ;  /* 0x0000000eb830723c */ /* 0x040fe2000000185c */
[----:B------:R-:W3:Y:S07]  /*e7d0*/  LDSM.16.M88.4 R92, [R218+0xc100] ;  /* 0x00c10000da5c783b */ /* 0x000eee0000000200 */
[C---:B------:R-:W-:Y:S08]  /*e7e0*/  HMMA.16816.F32 R40, R184.reuse, R8, R96 ;  /* 0x00000008b828723c */ /* 0x040ff00000001860 */
[C---:B------:R-:W-:Y:S08]  /*e7f0*/  HMMA.16816.F32 R24, R184.reuse, R10, R108 ;  /* 0x0000000ab818723c */ /* 0x040ff0000000186c */
[C---:B-1----:R-:W-:Y:S08]  /*e800*/  HMMA.16816.F32 R12, R184.reuse, R52, R128 ;  /* 0x00000034b80c723c */ /* 0x042ff00000001880 */
[----:B------:R-:W-:Y:S08]  /*e810*/  HMMA.16816.F32 R8, R184, R54, R124 ;  /* 0x00000036b808723c */ /* 0x000ff0000000187c */
[----:B------:R-:W-:Y:S08]  /*e820*/  HMMA.16816.F32 R52, R188, R56, R120 ;  /* 0x00000038bc34723c */ /* 0x000ff00000001878 */
[----:B------:R-:W-:Y:S01]  /*e830*/  HMMA.16816.F32 R20, R184, R60, R136 ;  /* 0x0000003cb814723c */ /* 0x000fe20000001888 */
[----:B------:R-:W1:Y:S07]  /*e840*/  LDSM.16.M88.4 R60, [R218+0xc900] ;  /* 0x00c90000da3c783b */ /* 0x000e6e0000000200 */
[C---:B------:R-:W-:Y:S01]  /*e850*/  HMMA.16816.F32 R56, R188.reuse, R58, R116 ;  /* 0x0000003abc38723c */ /* 0x040fe20000001874 */
[----:B------:R-:W1:Y:S07]  /*e860*/  LDSM.16.M88.4 R116, [R218+0xd100] ;  /* 0x00d10000da74783b */ /* 0x000e6e0000000200 */
[C---:B------:R-:W-:Y:S08]  /*e870*/  HMMA.16816.F32 R132, R188.reuse, R76, R112 ;  /* 0x0000004cbc84723c */ /* 0x040ff00000001870 */
[C---:B----4-:R-:W-:Y:S01]  /*e880*/  HMMA.16816.F32 R112, R188.reuse, R34, R16 ;  /* 0x00000022bc70723c */ /* 0x050fe20000001810 */
[----:B------:R-:W4:Y:S07]  /*e890*/  LDSM.16.M88.4 R16, [R218+0xd900] ;  /* 0x00d90000da10783b */ /* 0x000f2e0000000200 */
[C---:B------:R-:W-:Y:S08]  /*e8a0*/  HMMA.16816.F32 R76, R188.reuse, R78, R104 ;  /* 0x0000004ebc4c723c */ /* 0x040ff00000001868 */
[C---:B------:R-:W-:Y:S01]  /*e8b0*/  HMMA.16816.F32 R108, R188.reuse, R28, R12 ;  /* 0x0000001cbc6c723c */ /* 0x040fe2000000180c */
[----:B------:R-:W1:Y:S07]  /*e8c0*/  LDSM.16.M88.4 R12, [R218+0xe100] ;  /* 0x00e10000da0c783b */ /* 0x000e6e0000000200 */
[C---:B------:R-:W-:Y:S01]  /*e8d0*/  HMMA.16816.F32 R128, R188.reuse, R72, R100 ;  /* 0x00000048bc80723c */ /* 0x040fe20000001864 */
[----:B------:R-:W-:Y:S07]  /*e8e0*/  LDSM.16.M88.4 R100, [R215+0x4000] ;  /* 0x00400000d764783b */ /* 0x000fee0000000200 */
[C---:B------:R-:W-:Y:S01]  /*e8f0*/  HMMA.16816.F32 R120, R188.reuse, R38, R24 ;  /* 0x00000026bc78723c */ /* 0x040fe20000001818 */
[----:B------:R-:W-:Y:S07]  /*e900*/  LDSM.16.M88.4 R24, [R218+0xf100] ;  /* 0x00f10000da18783b */ /* 0x000fee0000000200 */
[C---:B------:R-:W-:Y:S01]  /*e910*/  HMMA.16816.F32 R104, R188.reuse, R30, R8 ;  /* 0x0000001ebc68723c */ /* 0x040fe20000001808 */
[----:B------:R-:W1:Y:S07]  /*e920*/  LDSM.16.M88.4 R8, [R218+0xe900] ;  /* 0x00e90000da08783b */ /* 0x000e6e0000000200 */
[C---:B------:R-:W-:Y:S01]  /*e930*/  HMMA.16816.F32 R156, R188.reuse, R74, R88 ;  /* 0x0000004abc9c723c */ /* 0x040fe20000001858 */
[----:B------:R-:W-:Y:S07]  /*e940*/  LDSM.16.M88.4 R72, [R215+0x5800] ;  /* 0x00580000d748783b */ /* 0x000fee0000000200 */
[C---:B-----5:R-:W-:Y:S01]  /*e950*/  HMMA.16816.F32 R164, R188.reuse, R68, R84 ;  /* 0x00000044bca4723c */ /* 0x060fe20000001854 */
[----:B------:R-:W1:Y:S07]  /*e960*/  LDSM.16.M88.4 R84, [R218+0xf900] ;  /* 0x00f90000da54783b */ /* 0x000e6e0000000200 */
[C---:B------:R-:W-:Y:S01]  /*e970*/  HMMA.16816.F32 R152, R188.reuse, R70, R80 ;  /* 0x00000046bc98723c */ /* 0x040fe20000001850 */
[----:B------:R-:W1:Y:S07]  /*e980*/  LDSM.16.M88.4 R68, [R215+0x6000] ;  /* 0x00600000d744783b */ /* 0x000e6e0000000200 */
[C---:B--2---:R-:W-:Y:S01]  /*e990*/  HMMA.16816.F32 R148, R188.reuse, R44, R64 ;  /* 0x0000002cbc94723c */ /* 0x044fe20000001840 */
[----:B------:R-:W-:Y:S07]  /*e9a0*/  LDSM.16.M88.4 R64, [R215+0x6800] ;  /* 0x00680000d740783b */ /* 0x000fee0000000200 */
[C---:B------:R-:W-:Y:S08]  /*e9b0*/  HMMA.16816.F32 R136, R188.reuse, R46, R48 ;  /* 0x0000002ebc88723c */ /* 0x040ff00000001830 */
[C---:B------:R-:W-:Y:S08]  /*e9c0*/  HMMA.16816.F32 R124, R188.reuse, R36, R40 ;  /* 0x00000024bc7c723c */ /* 0x040ff00000001828 */
[----:B------:R-:W-:Y:S08]  /*e9d0*/  HMMA.16816.F32 R20, R188, R32, R20 ;  /* 0x00000020bc14723c */ /* 0x000ff00000001814 */
[C---:B---3--:R-:W-:Y:S08]  /*e9e0*/  HMMA.16816.F32 R88, R192.reuse, R94, R56 ;  /* 0x0000005ec058723c */ /* 0x048ff00000001838 */
[C---:B------:R-:W-:Y:S01]  /*e9f0*/  HMMA.16816.F32 R96, R192.reuse, R92, R52 ;  /* 0x0000005cc060723c */ /* 0x040fe20000001834 */
[----:B------:R-:W-:Y:S07]  /*ea00*/  LDSM.16.M88.4 R92, [R215+0x4800] ;  /* 0x00480000d75c783b */ /* 0x000fee0000000200 */
[C---:B-1----:R-:W-:Y:S08]  /*ea10*/  HMMA.16816.F32 R80, R192.reuse, R60, R132 ;  /* 0x0000003cc050723c */ /* 0x042ff00000001884 */
[C---:B------:R-:W-:Y:S01]  /*ea20*/  HMMA.16816.F32 R56, R192.reuse, R116, R128 ;  /* 0x00000074c038723c */ /* 0x040fe20000001880 */
[----:B------:R-:W1:Y:S07]  /*ea30*/  LDSM.16.M88.4 R128, [R215+0x7000] ;  /* 0x00700000d780783b */ /* 0x000e6e0000000200 */
[C---:B------:R-:W-:Y:S01]  /*ea40*/  HMMA.16816.F32 R60, R192.reuse, R62, R76 ;  /* 0x0000003ec03c723c */ /* 0x040fe2000000184c */
[----:B------:R-:W2:Y:S07]  /*ea50*/  LDSM.16.M88.4 R76, [R215+0x5000] ;  /* 0x00500000d74c783b */ /* 0x000eae0000000200 */
[----:B------:R-:W-:Y:S01]  /*ea60*/  HMMA.16816.F32 R52, R192, R118, R156 ;  /* 0x00000076c034723c */ /* 0x000fe2000000189c */
[----:B------:R-:W3:Y:S01]  /*ea70*/  LDSM.16.M88.4 R116, [R215+0x7800] ;  /* 0x00780000d774783b */ /* 0x000ee20000000200 */
[----:B------:R-:W-:-:S06]  /*ea80*/  DEPBAR.LE SB0, 0x0 ;  /* 0x000080000000791a */ /* 0x000fcc0000000000 */
[C---:B----4-:R-:W-:Y:S08]  /*ea90*/  HMMA.16816.F32 R48, R192.reuse, R16, R164 ;  /* 0x00000010c030723c */ /* 0x050ff000000018a4 */
        /* <DEDUP_REMOVED lines=17> */
[C---:B--2---:R-:W-:Y:S08]  /*ebb0*/  HMMA.16816.F32 R56, R196.reuse, R76, R56 ;  /* 0x0000004cc438723c */ /* 0x044ff00000001838 */
[C---:B------:R-:W-:Y:S08]  /*ebc0*/  HMMA.16816.F32 R52, R196.reuse, R78, R52 ;  /* 0x0000004ec434723c */ /* 0x040ff00000001834 */
[C---:B------:R-:W-:Y:S08]  /*ebd0*/  HMMA.16816.F32 R36, R196.reuse, R70, R36 ;  /* 0x00000046c424723c */ /* 0x040ff00000001824 */
[C---:B------:R-:W-:Y:S08]  /*ebe0*/  HMMA.16816.F32 R32, R196.reuse, R64, R32 ;  /* 0x00000040c420723c */ /* 0x040ff00000001820 */
[C---:B------:R-:W-:Y:S08]  /*ebf0*/  HMMA.16816.F32 R28, R196.reuse, R66, R28 ;  /* 0x00000042c41c723c */ /* 0x040ff0000000181c */
[C---:B------:R-:W-:Y:S08]  /*ec00*/  HMMA.16816.F32 R16, R196.reuse, R130, R16 ;  /* 0x00000082c410723c */ /* 0x040ff00000001810 */
[C---:B---3--:R-:W-:Y:S08]  /*ec10*/  HMMA.16816.F32 R20, R196.reuse, R116, R12 ;  /* 0x00000074c414723c */ /* 0x048ff0000000180c */
[----:B------:R-:W-:Y:S01]  /*ec20*/  HMMA.16816.F32 R24, R196, R118, R8 ;  /* 0x00000076c418723c */ /* 0x000fe20000001808 */
[----:B------:R-:W-:Y:S06]  /*ec30*/  BAR.SYNC.DEFER_BLOCKING 0x0 ;  /* 0x0000000000007b1d */ /* 0x000fec0000010000 */
[----:B------:R-:W-:Y:S09]  /*ec40*/  @!P0 BRA `(.L_x_620) ;  /* 0x0000023000008947 */ /* 0x000ff20003800000 */
[----:B------:R-:W-:Y:S01]  /*ec50*/  IADD3 R0, R236, -0x2, RZ ;  /* 0xfffffffeec007810 */ /* 0x000fe20007ffe0ff */
        /* <DEDUP_REMOVED lines=34> */
.L_x_620:
[----:B------:R-:W-:Y:S01]  /*ee80*/  FMUL.FTZ R0, R89, c[0x0][0x320] ;  /* 0x0000c80059007a20 */ /* 0x000fe20000410000 */
[----:B---3--:R-:W-:Y:S01]  /*ee90*/  LEA.HI R6, R176, R213, RZ, 0x2 ;  /* 0x000000d5b0067211 */ /* 0x008fe200078f10ff */
[----:B------:R-:W-:Y:S01]  /*eea0*/  FMUL.FTZ R5, R82, c[0x0][0x320] ;  /* 0x0000c80052057a20 */ /* 0x000fe20000410000 */
[----:B------:R-:W-:Y:S01]  /*eeb0*/  SHF.R.S32.HI R8, RZ, 0x1f, R171 ;  /* 0x0000001fff087819 */ /* 0x000fe200000114ab */
[----:B------:R1:W-:Y:S01]  /*eec0*/  MUFU.TANH R77, R0 ;  /* 0x00000000004d7308 */ /* 0x0003e20000002400 */
[----:B------:R-:W-:Y:S01]  /*eed0*/  LOP3.LUT R6, R6, 0xfffffffc, RZ, 0xc0, !PT ;  /* 0xfffffffc06067812 */ /* 0x000fe200078ec0ff */
[----:B------:R-:W-:Y:S01]  /*eee0*/  FMUL.FTZ R7, R22, c[0x0][0x320] ;  /* 0x0000c80016077a20 */ /* 0x000fe20000410000 */
[----:B------:R-:W-:Y:S01]  /*eef0*/  LEA.HI R8, R8, R171, RZ, 0x3 ;  /* 0x000000ab08087211 */ /* 0x000fe200078f18ff */
[----:B------:R-:W-:Y:S01]  /*ef00*/  FMUL.FTZ R15, R27, c[0x0][0x320] ;  /* 0x0000c8001b0f7a20 */ /* 0x000fe20000410000 */
[----:B------:R-:W-:Y:S01]  /*ef10*/  ISETP.NE.AND P5, PT, R177, 0x1, PT ;  /* 0x00000001b100780c */ /* 0x000fe20003fa5270 */
[----:B------:R-:W0:Y:S01]  /*ef20*/  LDGDEPBAR ;  /* 0x00000000000079af */ /* 0x000e220000000000 */
[----:B------:R-:W-:-:S03]  /*ef30*/  LOP3.LUT R8, R8, 0xffffff8, RZ, 0xc0, !PT ;  /* 0x0ffffff808087812 */ /* 0x000fc600078ec0ff */
[----:B------:R-:W-:Y:S02]  /*ef40*/  MUFU.TANH R15, R15 ;  /* 0x0000000f000f7308 */ /* 0x000fe40000002400 */
[----:B------:R-:W-:Y:S02]  /*ef50*/  IMAD.IADD R10, R171, 0x1, -R8 ;  /* 0x00000001ab0a7824 */ /* 0x000fe400078e0a08 */
[----:B-1----:R-:W-:-:S04]  /*ef60*/  FMUL.FTZ R0, R80, c[0x0][0x320] ;  /* 0x0000c80050007a20 */ /* 0x002fc80000410000 */
        /* <DEDUP_REMOVED lines=58> */
[----:B------:R1:W3:Y:S02]  /*f310*/  MUFU.TANH R11, R0 ;  /* 0x00000000000b7308 */ /* 0x0002e40000002400 */
[----:B-1----:R-:W-:-:S06]  /*f320*/  FMUL.FTZ R0, R44, c[0x0][0x320] ;  /* 0x0000c8002c007a20 */ /* 0x002fcc0000410000 */
[----:B------:R1:W-:Y:S08]  /*f330*/  MUFU.TANH R44, R5 ;  /* 0x00000005002c7308 */ /* 0x0003f00000002400 */
[----:B------:R4:W5:Y:S01]  /*f340*/  MUFU.TANH R25, R0 ;  /* 0x0000000000197308 */ /* 0x0009620000002400 */
[----:B-1----:R-:W-:Y:S02]  /*f350*/  IMAD.IADD R5, R213, 0x1, -R6 ;  /* 0x00000001d5057824 */ /* 0x002fe400078e0a06 */
[----:B----4-:R-:W-:-:S05]  /*f360*/  FMUL.FTZ R0, R75, c[0x0][0x320] ;  /* 0x0000c8004b007a20 */ /* 0x010fca0000410000 */
        /* <DEDUP_REMOVED lines=26> */
[----:B------:R-:W-:Y:S08]  /*f510*/  MUFU.TANH R31, R7 ;  /* 0x00000007001f7308 */ /* 0x000ff00000002400 */
        /* <DEDUP_REMOVED lines=14> */
[----:B------:R1:W4:Y:S02]  /*f600*/  MUFU.TANH R13, R0 ;  /* 0x00000000000d7308 */ /* 0x0003240000002400 */
[----:B-1----:R-:W-:-:S05]  /*f610*/  LOP3.LUT R0, R175, 0xffffffe0, RZ, 0xc0, !PT ;  /* 0xffffffe0af007812 */ /* 0x002fca00078ec0ff */
[----:B------:R-:W-:Y:S02]  /*f620*/  IMAD.IADD R0, R213, 0x1, -R0 ;  /* 0x00000001d5007824 */ /* 0x000fe400078e0a00 */
[----:B------:R-:W-:-:S03]  /*f630*/  IMAD.SHL.U32 R213, R3, 0x2, RZ ;  /* 0x0000000203d57824 */ /* 0x000fc600078e00ff */
[----:B------:R-:W-:Y:S01]  /*f640*/  SHF.R.S32.HI R9, RZ, 0x1f, R0 ;  /* 0x0000001fff097819 */ /* 0x000fe20000011400 */
[----:B------:R-:W-:Y:S01]  /*f650*/  IMAD R217, R2, 0x2, R213 ;  /* 0x0000000202d97824 */ /* 0x000fe200078e02d5 */
[----:B------:R-:W-:Y:S02]  /*f660*/  LEA R214, R4, R213, 0x1 ;  /* 0x000000d504d67211 */ /* 0x000fe400078e08ff */
[----:B------:R-:W-:Y:S02]  /*f670*/  LEA.HI R6, R9, R0, RZ, 0x2 ;  /* 0x0000000009067211 */ /* 0x000fe400078f10ff */
[----:B------:R-:W-:Y:S01]  /*f680*/  LEA.HI R9, R5, R5, RZ, 0x1 ;  /* 0x0000000505097211 */ /* 0x000fe200078f08ff */
[----:B------:R-:W-:Y:S01]  /*f690*/  IMAD R216, R2, 0x2, R214 ;  /* 0x0000000202d87824 */ /* 0x000fe200078e02d6 */
[C---:B------:R-:W-:Y:S02]  /*f6a0*/  LEA.HI.SX32 R7, R6.reuse, R203, 0x1e ;  /* 0x000000cb06077211 */ /* 0x040fe400078ff2ff */
[----:B------:R-:W-:Y:S01]  /*f6b0*/  LOP3.LUT R8, R9, 0x1ffffffe, RZ, 0xc0, !PT ;  /* 0x1ffffffe09087812 */ /* 0x000fe200078ec0ff */
[----:B------:R-:W-:Y:S01]  /*f6c0*/  FMUL.FTZ R9, R23, c[0x0][0x320] ;  /* 0x0000c80017097a20 */ /* 0x000fe20000410000 */
[----:B------:R-:W-:Y:S01]  /*f6d0*/  LOP3.LUT R6, R6, 0x7ffffffc, RZ, 0xc0, !PT ;  /* 0x7ffffffc06067812 */ /* 0x000fe200078ec0ff */
[----:B------:R-:W-:-:S02]  /*f6e0*/  IMAD R7, R10, 0x10, R7 ;  /* 0x000000100a077824 */ /* 0x000fc400078e0207 */
[----:B------:R-:W-:Y:S01]  /*f6f0*/  IMAD.IADD R5, R5, 0x1, -R8 ;  /* 0x0000000105057824 */ /* 0x000fe200078e0a08 */
[----:B------:R1:W-:Y:S01]  /*f700*/  MUFU.TANH R22, R9 ;  /* 0x0000000900167308 */ /* 0x0003e20000002400 */
[----:B------:R-:W-:Y:S02]  /*f710*/  IMAD.IADD R6, R0, 0x1, -R6 ;  /* 0x0000000100067824 */ /* 0x000fe400078e0a06 */
[----:B------:R-:W-:Y:S01]  /*f720*/  FMUL.FTZ R0, R83, c[0x0][0x320] ;  /* 0x0000c80053007a20 */ /* 0x000fe20000410000 */
[----:B------:R-:W-:Y:S01]  /*f730*/  LEA R7, R5, R7, 0x3 ;  /* 0x0000000705077211 */ /* 0x000fe200078e18ff */
[----:B------:R-:W-:Y:S02]  /*f740*/  FMUL.FTZ R5, R50, c[0x0][0x320] ;  /* 0x0000c80032057a20 */ /* 0x000fe40000410000 */
[----:B------:R-:W-:Y:S01]  /*f750*/  IMAD.SHL.U32 R10, R6, 0x2, RZ ;  /* 0x00000002060a7824 */ /* 0x000fe200078e00ff */
[----:B------:R-:W-:Y:S01]  /*f760*/  MUFU.TANH R60, R0 ;  /* 0x00000000003c7308 */ /* 0x000fe20000002400 */
[----:B------:R-:W-:Y:S01]  /*f770*/  @P5 IMAD.HI.U32 R8, R7, c[0x0][0x2c8], RZ ;  /* 0x0000b20007085a27 */ /* 0x000fe200078e00ff */
[----:B------:R2:W-:Y:S03]  /*f780*/  STL [R1+0x18], R7 ;  /* 0x0000180701007387 */ /* 0x0005e60000100800 */
[----:B------:R-:W-:Y:S01]  /*f790*/  IMAD.IADD R6, R170, 0x1, -R10 ;  /* 0x00000001aa067824 */ /* 0x000fe200078e0a0a */
[----:B------:R-:W-:Y:S02]  /*f7a0*/  STL [R1+0x24], R10 ;  /* 0x0000240a01007387 */ /* 0x000fe40000100800 */
[----:B------:R3:W-:Y:S01]  /*f7b0*/  MUFU.TANH R18, R5 ;  /* 0x0000000500127308 */ /* 0x0007e20000002400 */
[----:B-1----:R-:W-:-:S02]  /*f7c0*/  IMAD.MOV.U32 R9, RZ, RZ, -0x80 ;  /* 0xffffff80ff097424 */ /* 0x002fc400078e00ff */
[----:B---3--:R-:W-:Y:S01]  /*f7d0*/  IMAD.MOV.U32 R5, RZ, RZ, R7 ;  /* 0x000000ffff057224 */ /* 0x008fe200078e0007 */
[----:B------:R-:W-:Y:S01]  /*f7e0*/  @P5 SHF.R.U32.HI R5, RZ, c[0x0][0x2cc], R8 ;  /* 0x0000b300ff055a19 */ /* 0x000fe20000011608 */
[----:B--2---:R-:W-:-:S04]  /*f7f0*/  FMUL.FTZ R7, R51, c[0x0][0x320] ;  /* 0x0000c80033077a20 */ /* 0x004fc80000410000 */
[----:B------:R-:W1:Y:S01]  /*f800*/  SHFL.IDX PT, R8, R5, RZ, 0x1c1f ;  /* 0x001c1fff05087589 */ /* 0x000e6200000e0000 */
[----:B------:R2:W-:Y:S03]  /*f810*/  MUFU.TANH R17, R7 ;  /* 0x0000000700117308 */ /* 0x0005e60000002400 */
[----:B--2---:R2:W3:Y:S02]  /*f820*/  SHFL.IDX PT, R7, R5, 0x1, 0x1c1f ;  /* 0x003c1f0005077f89 */ /* 0x0044e400000e0000 */
[----:B--2---:R-:W-:-:S04]  /*f830*/  FMUL.FTZ R5, R26, c[0x0][0x320] ;  /* 0x0000c8001a057a20 */ /* 0x004fc80000410000 */
[----:B------:R2:W-:Y:S02]  /*f840*/  MUFU.TANH R19, R5 ;  /* 0x0000000500137308 */ /* 0x0005e40000002400 */
[----:B--2---:R-:W-:-:S05]  /*f850*/  IMAD R5, R168, R9, 0x1 ;  /* 0x00000001a8057424 */ /* 0x004fca00078e0209 */
[----:B------:R-:W-:Y:S01]  /*f860*/  IADD3 R0, -R10, R5, R201 ;  /* 0x000000050a007210 */ /* 0x000fe20007ffe1c9 */
[----:B------:R-:W-:-:S03]  /*f870*/  FMUL.FTZ R5, R99, c[0x0][0x320] ;  /* 0x0000c80063057a20 */ /* 0x000fc60000410000 */
[----:B------:R-:W-:Y:S01]  /*f880*/  IADD3 R0, R0, -R211, RZ ;  /* 0x800000d300007210 */ /* 0x000fe20007ffe0ff */
[----:B------:R1:W2:Y:S04]  /*f890*/  MUFU.TANH R12, R5 ;  /* 0x00000005000c7308 */ /* 0x0002a80000002400 */
[C---:B-1----:R-:W-:Y:S02]  /*f8a0*/  IMAD.IADD R5, R0.reuse, 0x1, R8 ;  /* 0x0000000100057824 */ /* 0x042fe400078e0208 */
[----:B---3--:R-:W-:Y:S02]  /*f8b0*/  IMAD.IADD R0, R0, 0x1, R7 ;  /* 0x0000000100007824 */ /* 0x008fe400078e0207 */
[----:B------:R-:W-:Y:S01]  /*f8c0*/  FMUL.FTZ R7, R74, c[0x0][0x320] ;  /* 0x0000c8004a077a20 */ /* 0x000fe20000410000 */
[----:B------:R-:W-:Y:S01]  /*f8d0*/  IMNMX R5, R6, R5, PT ;  /* 0x0000000506057217 */ /* 0x000fe20003800200 */
[----:B------:R-:W-:Y:S01]  /*f8e0*/  FMUL.FTZ R8, R42, c[0x0][0x320] ;  /* 0x0000c8002a087a20 */ /* 0x000fe20000410000 */
[----:B------:R-:W-:-:S02]  /*f8f0*/  IMNMX R0, R6, R0, PT ;  /* 0x0000000006007217 */ /* 0x000fc40003800200 */
[C---:B------:R-:W-:Y:S01]  /*f900*/  ISETP.GT.AND P0, PT, R5.reuse, RZ, PT ;  /* 0x000000ff0500720c */ /* 0x040fe20003f04270 */
[----:B------:R1:W3:Y:S01]  /*f910*/  MUFU.TANH R6, R7 ;  /* 0x0000000700067308 */ /* 0x0002e20000002400 */
[C---:B------:R-:W-:Y:S02]  /*f920*/  ISETP.GT.AND P1, PT, R5.reuse, 0x1, PT ;  /* 0x000000010500780c */ /* 0x040fe40003f24270 */
[C---:B------:R-:W-:Y:S02]  /*f930*/  ISETP.GT.AND P2, PT, R5.reuse, 0x8, PT ;  /* 0x000000080500780c */ /* 0x040fe40003f44270 */
[----:B------:R-:W-:Y:S02]  /*f940*/  FSEL R9, R16, -INF , P1 ;  /* 0xff80000010097808 */ /* 0x000fe40000800000 */
[----:B------:R-:W-:Y:S01]  /*f950*/  ISETP.GT.AND P1, PT, R5, 0x11, PT ;  /* 0x000000110500780c */ /* 0x000fe20003f24270 */
[----:B------:R4:W2:Y:S01]  /*f960*/  MUFU.TANH R16, R8 ;  /* 0x0000000800107308 */ /* 0x0008a20000002400 */
[----:B------:R-:W-:-:S02]  /*f970*/  FSEL R10, R11, -INF , P2 ;  /* 0xff8000000b0a7808 */ /* 0x000fc40001000000 */
[----:B------:R-:W-:Y:S02]  /*f980*/  ISETP.GT.AND P2, PT, R5, 0x18, PT ;  /* 0x000000180500780c */ /* 0x000fe40003f44270 */
[----:B------:R-:W-:Y:S02]  /*f990*/  FSEL R29, R69, -INF , P1 ;  /* 0xff800000451d7808 */ /* 0x000fe40000800000 */
[----:B------:R-:W-:Y:S02]  /*f9a0*/  ISETP.GT.AND P1, PT, R5, 0x21, PT ;  /* 0x000000210500780c */ /* 0x000fe40003f24270 */
[----:B-1----:R-:W-:Y:S02]  /*f9b0*/  FSEL R7, R21, -INF , P0 ;  /* 0xff80000015077808 */ /* 0x002fe40000000000 */
[----:B------:R-:W-:Y:S02]  /*f9c0*/  ISETP.GT.AND P0, PT, R5, 0x10, PT ;  /* 0x000000100500780c */ /* 0x000fe40003f04270 */
[----:B------:R-:W-:-:S02]  /*f9d0*/  FSEL R30, R68, -INF , P2 ;  /* 0xff800000441e7808 */ /* 0x000fc40001000000 */
[----:B------:R-:W-:Y:S02]  /*f9e0*/  FSEL R28, R76, -INF , P0 ;  /* 0xff8000004c1c7808 */ /* 0x000fe40000000000 */
[C---:B------:R-:W-:Y:S02]  /*f9f0*/  ISETP.GT.AND P0, PT, R5.reuse, 0x20, PT ;  /* 0x000000200500780c */ /* 0x040fe40003f04270 */
[----:B------:R-:W-:Y:S02]  /*fa00*/  ISETP.GT.AND P2, PT, R5, 0x28, PT ;  /* 0x000000280500780c */ /* 0x000fe40003f44270 */
[----:B------:R-:W-:Y:S02]  /*fa10*/  FSEL R66, R66, -INF , P0 ;  /* 0xff80000042427808 */ /* 0x000fe40000000000 */
[----:B------:R-:W-:Y:S02]  /*fa20*/  FSEL R67, R67, -INF , P1 ;  /* 0xff80000043437808 */ /* 0x000fe40000800000 */
[----:B------:R-:W-:-:S02]  /*fa30*/  ISETP.GT.AND P0, PT, R5, 0x30, PT ;  /* 0x000000300500780c */ /* 0x000fc40003f04270 */
[C---:B------:R-:W-:Y:S02]  /*fa40*/  ISETP.GT.AND P1, PT, R5.reuse, 0x31, PT ;  /* 0x000000310500780c */ /* 0x040fe40003f24270 */
[----:B------:R-:W-:Y:S02]  /*fa50*/  ISETP.GT.AND P3, PT, R5, 0x9, PT ;  /* 0x000000090500780c */ /* 0x000fe40003f64270 */
        /* <DEDUP_REMOVED lines=10> */
[----:B-----5:R-:W-:Y:S02]  /*fb00*/  FSEL R164, R25, -INF , P0 ;  /* 0xff80000019a47808 */ /* 0x020fe40000000000 */
        /* <DEDUP_REMOVED lines=20> */
[C---:B------:R-:W-:Y:S02]  /*fc50*/  ISETP.GT.AND P3, PT, R5.reuse, 0x49, PT ;  /* 0x000000490500780c */ /* 0x040fe40003f64270 */
[----:B------:R-:W-:Y:S02]  /*fc60*/  FSEL R241, R40, -INF , P2 ;  /* 0xff80000028f17808 */ /* 0x000fe40001000000 */
[----:B------:R-:W-:Y:S01]  /*fc70*/  ISETP.GT.AND P2, PT, R5, 0x78, PT ;  /* 0x000000780500780c */ /* 0x000fe20003f44270 */
[----:B------:R-:W-:Y:S01]  /*fc80*/  LDSM.16.MT88.4 R40, [R214+0x4100] ;  /* 0x00410000d628783b */ /* 0x000fe20000004200 */
[----:B------:R-:W-:-:S02]  /*fc90*/  FSEL R200, R36, -INF , P0 ;  /* 0xff80000024c87808 */ /* 0x000fc40000000000 */
[----:B------:R-:W-:Y:S02]  /*fca0*/  FSEL R170, R33, -INF , P1 ;  /* 0xff80000021aa7808 */ /* 0x000fe40000800000 */
[C---:B------:R-:W-:Y:S02]  /*fcb0*/  ISETP.GT.AND P0, PT, R0.reuse, RZ, PT ;  /* 0x000000ff0000720c */ /* 0x040fe40003f04270 */
[----:B------:R-:W-:Y:S02]  /*fcc0*/  ISETP.GT.AND P1, PT, R0, 0x1, PT ;  /* 0x000000010000780c */ /* 0x000fe40003f24270 */
[----:B------:R-:W-:Y:S02]  /*fcd0*/  FSEL R167, R167, -INF , P3 ;  /* 0xff800000a7a77808 */ /* 0x000fe40001800000 */
[----:B------:R-:W-:Y:S02]  /*fce0*/  ISETP.GT.AND P3, PT, R5, 0x59, PT ;  /* 0x000000590500780c */ /* 0x000fe40003f64270 */
[----:B------:R-:W-:-:S02]  /*fcf0*/  FMNMX.FTZ R69, R7, R9, !PT ;  /* 0x0000000907457209 */ /* 0x000fc40007810000 */
[----:B------:R-:W-:Y:S02]  /*fd00*/  FSEL R78, R32, -INF , P2 ;  /* 0xff800000204e7808 */ /* 0x000fe40001000000 */
[----:B------:R-:W-:Y:S02]  /*fd10*/  ISETP.GT.AND P2, PT, R0, 0x8, PT ;  /* 0x000000080000780c */ /* 0x000fe40003f44270 */
[----:B----4-:R-:W-:Y:S02]  /*fd20*/  FSEL R8, R13, -INF , P0 ;  /* 0xff8000000d087808 */ /* 0x010fe40000000000 */
[----:B--2---:R-:W-:Y:S02]  /*fd30*/  FSEL R12, R12, -INF , P1 ;  /* 0xff8000000c0c7808 */ /* 0x004fe40000800000 */
[----:B------:R-:W-:Y:S02]  /*fd40*/  FSEL R179, R49, -INF , P3 ;  /* 0xff80000031b37808 */ /* 0x000fe40001800000 */
[----:B------:R-:W-:-:S02]  /*fd50*/  ISETP.GT.AND P3, PT, R5, 0x69, PT ;  /* 0x000000690500780c */ /* 0x000fc40003f64270 */
[----:B------:R-:W-:Y:S02]  /*fd60*/  FMNMX.FTZ R69, R10, R69, !PT ;  /* 0x000000450a457209 */ /* 0x000fe40007810000 */
[----:B------:R-:W-:Y:S02]  /*fd70*/  ISETP.GT.AND P4, PT, R5, 0x79, PT ;  /* 0x000000790500780c */ /* 0x000fe40003f84270 */
        /* <DEDUP_REMOVED lines=34> */
[----:B------:R-:W-:Y:S01]  /*ffa0*/  FMNMX.FTZ R5, R96, R5, !PT ;  /* 0x0000000560057209 */ /* 0x000fe20007810000 */
[----:B------:R-:W-:Y:S01]  /*ffb0*/  LDSM.16.MT88.4 R24, [R213+0x100] ;  /* 0x00010000d518783b */ /* 0x000fe20000004200 */
        /* <DEDUP_REMOVED lines=14> */
[----:B---3--:R-:W-:Y:S02]  /*100a0*/  FSEL R154, R6, -INF , P2 ;  /* 0xff800000069a7808 */ /* 0x008fe40001000000 */
        /* <DEDUP_REMOVED lines=15> */
[C---:B------:R-:W-:Y:S02]  /*101a0*/  ISETP.GT.AND P2, PT, R0.reuse, 0x49, PT ;  /* 0x000000490000780c */ /* 0x040fe40003f44270 */
        /* <DEDUP_REMOVED lines=37> */
[----:B------:R-:W-:Y:S01]  /*10400*/  FMNMX.FTZ R5, R208, R5, !PT ;  /* 0x00000005d0057209 */ /* 0x000fe20007810000 */
[----:B------:R-:W-:Y:S01]  /*10410*/  LDSM.16.MT88.4 R32, [R217+0x4100] ;  /* 0x00410000d920783b */ /* 0x000fe20000004200 */
        /* <DEDUP_REMOVED lines=8> */
[----:B------:R-:W-:Y:S02]  /*104a0*/  FSEL R247, R72, -INF , P4 ;  /* 0xff80000048f77808 */ /* 0x000fe40002000000 */
[----:B------:R-:W-:Y:S02]  /*104b0*/  FMNMX.FTZ R69, R78, R69, !PT ;  /* 0x000000454e457209 */ /* 0x000fe40007810000 */
[----:B------:R-:W-:Y:S02]  /*104c0*/  ISETP.GT.AND P0, PT, R0, 0x79, PT ;  /* 0x000000790000780c */ /* 0x000fe40003f04270 */
[----:B------:R-:W-:Y:S02]  /*104d0*/  FSEL R248, R19, -INF , P1 ;  /* 0xff80000013f87808 */ /* 0x000fe40000800000 */
[----:B------:R-:W-:Y:S01]  /*104e0*/  FMNMX.FTZ R0, R249, R5, !PT ;  /* 0x00000005f9007209 */ /* 0x000fe20007810000 */
[----:B------:R-:W-:Y:S01]  /*104f0*/  LDSM.16.MT88.4 R16, [R214+0x100] ;  /* 0x00010000d610783b */ /* 0x000fe20000004200 */
[----:B------:R-:W-:-:S02]  /*10500*/  FMNMX.FTZ R69, R247, R69, !PT ;  /* 0x00000045f7457209 */ /* 0x000fc40007810000 */
[----:B------:R-:W-:Y:S02]  /*10510*/  FSEL R171, R15, -INF , P0 ;  /* 0xff8000000fab7808 */ /* 0x000fe40000000000 */
[----:B------:R-:W-:Y:S01]  /*10520*/  FMNMX.FTZ R0, R248, R0, !PT ;  /* 0x00000000f8007209 */ /* 0x000fe20007810000 */
[----:B------:R-:W1:Y:S03]  /*10530*/  SHFL.BFLY PT, R6, R69, 0x2, 0x1f ;  /* 0x0c401f0045067f89 */ /* 0x000e6600000e0000 */
        /* <DEDUP_REMOVED lines=14> */
[----:B------:R-:W-:Y:S01]  /*10620*/  FFMA.FTZ R2, R28, c[0x0][0x2d0], -R5 ;  /* 0x0000b4001c027a23 */ /* 0x000fe20000010805 */
[----:B------:R-:W-:Y:S01]  /*10630*/  FSEL R0, R0, RZ, P0 ;  /* 0x000000ff00007208 */ /* 0x000fe20000000000 */
[----:B------:R1:W-:Y:S04]  /*10640*/  MUFU.EX2 R204, R6 ;  /* 0x0000000600cc7308 */ /* 0x0003e80000000800 */
[----:B------:R-:W-:-:S04]  /*10650*/  FFMA.FTZ R3, R8, c[0x0][0x2d0], -R0 ;  /* 0x0000b40008037a23 */ /* 0x000fc80000010800 */
[----:B------:R2:W-:Y:S01]  /*10660*/  MUFU.EX2 R92, R3 ;  /* 0x00000003005c7308 */ /* 0x0005e20000000800 */
[----:B-1----:R-:W-:-:S07]  /*10670*/  FFMA.FTZ R6, R9, c[0x0][0x2d0], -R5 ;  /* 0x0000b40009067a23 */ /* 0x002fce0000010805 */
[----:B------:R1:W-:Y:S01]  /*10680*/  MUFU.EX2 R168, R2 ;  /* 0x0000000200a87308 */ /* 0x0003e20000000800 */
[----:B--2---:R-:W-:-:S07]  /*10690*/  FFMA.FTZ R3, R12, c[0x0][0x2d0], -R0 ;  /* 0x0000b4000c037a23 */ /* 0x004fce0000010800 */
[----:B------:R2:W3:Y:S08]  /*106a0*/  MUFU.EX2 R7, R6 ;  /* 0x0000000600077308 */ /* 0x0004f00000000800 */
[----:B------:R4:W5:Y:S01]  /*106b0*/  MUFU.EX2 R178, R3 ;  /* 0x0000000300b27308 */ /* 0x0009620000000800 */
[--C-:B-1----:R-:W-:Y:S02]  /*106c0*/  FFMA.FTZ R2, R29, c[0x0][0x2d0], -R5.reuse ;  /* 0x0000b4001d027a23 */ /* 0x102fe40000010805 */
[----:B--2---:R-:W-:-:S05]  /*106d0*/  FFMA.FTZ R6, R10, c[0x0][0x2d0], -R5 ;  /* 0x0000b4000a067a23 */ /* 0x004fca0000010805 */
[----:B------:R1:W-:Y:S01]  /*106e0*/  MUFU.EX2 R202, R2 ;  /* 0x0000000200ca7308 */ /* 0x0003e20000000800 */
[----:B---3--:R-:W-:Y:S01]  /*106f0*/  F2FP.PACK_AB R8, R7, R204 ;  /* 0x000000cc0708723e */ /* 0x008fe200000000ff */
[----:B----4-:R-:W-:-:S06]  /*10700*/  FFMA.FTZ R3, R13, c[0x0][0x2d0], -R0 ;  /* 0x0000b4000d037a23 */ /* 0x010fcc0000010800 */
[----:B------:R2:W-:Y:S01]  /*10710*/  MUFU.EX2 R23, R6 ;  /* 0x0000000600177308 */ /* 0x0005e20000000800 */
[----:B-----5:R-:W-:-:S07]  /*10720*/  F2FP.PACK_AB R9, R178, R92 ;  /* 0x0000005cb209723e */ /* 0x020fce00000000ff */
[----:B------:R3:W-:Y:S01]  /*10730*/  MUFU.EX2 R205, R3 ;  /* 0x0000000300cd7308 */ /* 0x0007e20000000800 */
[--C-:B-1----:R-:W-:Y:S02]  /*10740*/  FFMA.FTZ R2, R30, c[0x0][0x2d0], -R5.reuse ;  /* 0x0000b4001e027a23 */ /* 0x102fe40000010805 */
[----:B------:R-:W-:Y:S01]  /*10750*/  LDSM.16.MT88.4 R28, [R216+0x4100] ;  /* 0x00410000d81c783b */ /* 0x000fe20000004200 */
[----:B--2---:R-:W-:-:S04]  /*10760*/  FFMA.FTZ R6, R11, c[0x0][0x2d0], -R5 ;  /* 0x0000b4000b067a23 */ /* 0x004fc80000010805 */
[----:B------:R1:W-:Y:S01]  /*10770*/  MUFU.EX2 R210, R2 ;  /* 0x0000000200d27308 */ /* 0x0003e20000000800 */
[----:B---3--:R-:W-:-:S07]  /*10780*/  FFMA.FTZ R3, R14, c[0x0][0x2d0], -R0 ;  /* 0x0000b4000e037a23 */ /* 0x008fce0000010800 */
[----:B------:R-:W2:Y:S01]  /*10790*/  MUFU.EX2 R39, R6 ;  /* 0x0000000600277308 */ /* 0x000ea20000000800 */
[----:B------:R-:W3:Y:S07]  /*107a0*/  LDSM.16.MT88.4 R12, [R217+0x100] ;  /* 0x00010000d90c783b */ /* 0x000eee0000004200 */
[----:B------:R4:W5:Y:S01]  /*107b0*/  MUFU.EX2 R132, R3 ;  /* 0x0000000300847308 */ /* 0x0009620000000800 */
[----:B-1----:R-:W-:Y:S02]  /*107c0*/  FFMA.FTZ R2, R45, c[0x0][0x2d0], -R5 ;  /* 0x0000b4002d027a23 */ /* 0x002fe40000010805 */
[----:B--2---:R-:W-:-:S05]  /*107d0*/  IMAD.MOV.U32 R4, RZ, RZ, R39 ;  /* 0x000000ffff047224 */ /* 0x004fca00078e0027 */
[----:B------:R1:W-:Y:S01]  /*107e0*/  MUFU.EX2 R6, R2 ;  /* 0x0000000200067308 */ /* 0x0003e20000000800 */
[----:B------:R-:W-:Y:S01]  /*107f0*/  LDSM.16.MT88.4 R36, [R213+0x4100] ;  /* 0x00410000d524783b */ /* 0x000fe20000004200 */
[----:B----4-:R-:W-:Y:S01]  /*10800*/  IMAD.MOV.U32 R3, RZ, RZ, R23 ;  /* 0x000000ffff037224 */ /* 0x010fe200078e0017 */
[----:B-----5:R-:W-:Y:S02]  /*10810*/  F2FP.PACK_AB R11, R132, R205 ;  /* 0x000000cd840b723e */ /* 0x020fe400000000ff */
[----:B------:R-:W2:Y:S02]  /*10820*/  LDSM.16.MT88.4 R20, [R216+0x100] ;  /* 0x00010000d814783b */ /* 0x000ea40000004200 */
[----:B------:R-:W-:Y:S01]  /*10830*/  F2FP.PACK_AB R10, R4, R3 ;  /* 0x00000003040a723e */ /* 0x000fe200000000ff */
[----:B-1----:R-:W-:-:S06]  /*10840*/  FFMA.FTZ R2, R44, c[0x0][0x2d0], -R0 ;  /* 0x0000b4002c027a23 */ /* 0x002fcc0000010800 */
[C---:B------:R-:W-:Y:S01]  /*10850*/  HMMA.16816.F32 R80, R8.reuse, R16, RZ ;  /* 0x000000100850723c */ /* 0x040fe200000018ff */
[----:B------:R1:W-:Y:S07]  /*10860*/  MUFU.EX2 R252, R2 ;  /* 0x0000000200fc7308 */ /* 0x0003ee0000000800 */
[C---:B---3--:R-:W-:Y:S08]  /*10870*/  HMMA.16816.F32 R52, R8.reuse, R12, RZ ;  /* 0x0000000c0834723c */ /* 0x048ff000000018ff */
[----:B------:R-:W-:Y:S01]  /*10880*/  HMMA.16816.F32 R56, R8, R14, RZ ;  /* 0x0000000e0838723c */ /* 0x000fe200000018ff */
[----:B------:R-:W3:Y:S01]  /*10890*/  LDSM.16.MT88.4 R12, [R214+0x900] ;  /* 0x00090000d60c783b */ /* 0x000ee20000004200 */
[----:B-1----:R-:W-:-:S04]  /*108a0*/  FFMA.FTZ R2, R60, c[0x0][0x2d0], -R0 ;  /* 0x0000b4003c027a23 */ /* 0x002fc80000010800 */
[----:B------:R1:W4:Y:S02]  /*108b0*/  MUFU.EX2 R250, R2 ;  /* 0x0000000200fa7308 */ /* 0x0003240000000800 */
[C---:B------:R-:W-:Y:S01]  /*108c0*/  HMMA.16816.F32 R72, R8.reuse, R18, RZ ;  /* 0x000000120848723c */ /* 0x040fe200000018ff */
[----:B------:R-:W5:Y:S07]  /*108d0*/  LDSM.16.MT88.4 R16, [R213+0x900] ;  /* 0x00090000d510783b */ /* 0x000f6e0000004200 */
[----:B------:R-:W-:Y:S01]  /*108e0*/  HMMA.16816.F32 R88, R8, R24, RZ ;  /* 0x000000180858723c */ /* 0x000fe200000018ff */
[----:B-1----:R-:W-:Y:S01]  /*108f0*/  FFMA.FTZ R2, R65, c[0x0][0x2d0], -R0 ;  /* 0x0000b40041027a23 */ /* 0x002fe20000010800 */
[----:B------:R-:W-:-:S06]  /*10900*/  MOV R65, R78 ;  /* 0x0000004e00417202 */ /* 0x000fcc0000000f00 */
[C---:B------:R-:W-:Y:S01]  /*10910*/  HMMA.16816.F32 R84, R8.reuse, R26, RZ ;  /* 0x0000001a0854723c */ /* 0x040fe200000018ff */
[----:B------:R-:W1:Y:S01]  /*10920*/  LDSM.16.MT88.4 R24, [R217+0x900] ;  /* 0x00090000d918783b */ /* 0x000e620000004200 */
[----:B------:R3:W-:Y:S06]  /*10930*/  MUFU.EX2 R251, R2 ;  /* 0x0000000200fb7308 */ /* 0x0007ec0000000800 */
[C---:B--2---:R-:W-:Y:S08]  /*10940*/  HMMA.16816.F32 R48, R8.reuse, R20, RZ ;  /* 0x000000140830723c */ /* 0x044ff000000018ff */
[----:B------:R-:W-:Y:S01]  /*10950*/  HMMA.16816.F32 R44, R8, R22, RZ ;  /* 0x00000016082c723c */ /* 0x000fe200000018ff */
[----:B------:R-:W2:Y:S01]  /*10960*/  LDSM.16.MT88.4 R20, [R216+0x900] ;  /* 0x00090000d814783b */ /* 0x000ea20000004200 */
[----:B---3--:R-:W-:-:S02]  /*10970*/  FFMA.FTZ R2, R64, c[0x0][0x2d0], -R0 ;  /* 0x0000b40040027a23 */ /* 0x008fc40000010800 */
[----:B------:R-:W-:-:S04]  /*10980*/  IMAD.MOV.U32 R64, RZ, RZ, R92 ;  /* 0x000000ffff407224 */ /* 0x000fc800078e005c */
[----:B------:R-:W3:Y:S01]  /*10990*/  MUFU.EX2 R2, R2 ;  /* 0x0000000200027308 */ /* 0x000ee20000000800 */
[C---:B------:R-:W-:Y:S08]  /*109a0*/  HMMA.16816.F32 R60, R8.reuse, R36, RZ ;  /* 0x00000024083c723c */ /* 0x040ff000000018ff */
[C---:B------:R-:W-:Y:S01]  /*109b0*/  HMMA.16816.F32 R76, R8.reuse, R38, RZ ;  /* 0x00000026084c723c */ /* 0x040fe200000018ff */
[----:B------:R-:W1:Y:S07]  /*109c0*/  LDSM.16.MT88.4 R36, [R214+0x4900] ;  /* 0x00490000d624783b */ /* 0x000e6e0000004200 */
[C---:B------:R-:W-:Y:S08]  /*109d0*/  HMMA.16816.F32 R104, R8.reuse, R40, RZ ;  /* 0x000000280868723c */ /* 0x040ff000000018ff */
[C---:B------:R-:W-:Y:S08]  /*109e0*/  HMMA.16816.F32 R100, R8.reuse, R42, RZ ;  /* 0x0000002a0864723c */ /* 0x040ff000000018ff */
[C---:B------:R-:W-:Y:S08]  /*109f0*/  HMMA.16816.F32 R112, R8.reuse, R32, RZ ;  /* 0x000000200870723c */ /* 0x040ff000000018ff */
[C---:B------:R-:W-:Y:S01]  /*10a00*/  HMMA.16816.F32 R120, R8.reuse, R34, RZ ;  /* 0x000000220878723c */ /* 0x040fe200000018ff */
[----:B------:R-:W-:Y:S07]  /*10a10*/  LDSM.16.MT88.4 R32, [R213+0x1100] ;  /* 0x00110000d520783b */ /* 0x000fee0000004200 */
[C---:B------:R-:W-:Y:S08]  /*10a20*/  HMMA.16816.F32 R128, R8.reuse, R28, RZ ;  /* 0x0000001c0880723c */ /* 0x040ff000000018ff */
[----:B------:R-:W-:Y:S01]  /*10a30*/  HMMA.16816.F32 R116, R8, R30, RZ ;  /* 0x0000001e0874723c */ /* 0x000fe200000018ff */
[----:B------:R-:W1:Y:S06]  /*10a40*/  LDSM.16.MT88.4 R28, [R213+0x4900] ;  /* 0x00490000d51c783b */ /* 0x000e6c0000004200 */
[----:B------:R-:W-:-:S02]  /*10a50*/  F2FP.PACK_AB R8, R202, R168 ;  /* 0x000000a8ca08723e */ /* 0x000fc400000000ff */
[----:B----4-:R-:W-:Y:S02]  /*10a60*/  F2FP.PACK_AB R9, R250, R252 ;  /* 0x000000fcfa09723e */ /* 0x010fe400000000ff */
[----:B------:R-:W-:Y:S02]  /*10a70*/  F2FP.PACK_AB R10, R6, R210 ;  /* 0x000000d2060a723e */ /* 0x000fe400000000ff */
[----:B---3--:R-:W-:-:S07]  /*10a80*/  F2FP.PACK_AB R11, R2, R251 ;  /* 0x000000fb020b723e */ /* 0x008fce00000000ff */
[C---:B------:R-:W-:Y:S07]  /*10a90*/  HMMA.16816.F32 R124, R8.reuse, R12, R80 ;  /* 0x0000000c087c723c */ /* 0x040fee0000001850 */
[----:B------:R-:W-:Y:S01]  /*10aa0*/  IMAD.MOV.U32 R82, RZ, RZ, R2 ;  /* 0x000000ffff527224 */ /* 0x000fe200078e0002 */
[----:B-----5:R-:W-:Y:S01]  /*10ab0*/  HMMA.16816.F32 R136, R8, R16, R88 ;  /* 0x000000100888723c */ /* 0x020fe20000001858 */
[----:B------:R-:W-:Y:S02]  /*10ac0*/  FFMA.FTZ R2, R66, c[0x0][0x2d0], -R5 ;  /* 0x0000b40042027a23 */ /* 0x000fe40000010805 */
[----:B------:R-:W-:-:S02]  /*10ad0*/  IMAD.MOV.U32 R83, RZ, RZ, R236 ;  /* 0x000000ffff537224 */ /* 0x000fc400078e00ec */
[----:B------:R3:W-:Y:S03]  /*10ae0*/  MUFU.EX2 R245, R2 ;  /* 0x0000000200f57308 */ /* 0x0007e60000000800 */
[C---:B------:R-:W-:Y:S01]  /*10af0*/  HMMA.16816.F32 R88, R8.reuse, R18, R84 ;  /* 0x000000120858723c */ /* 0x040fe20000001854 */
[----:B------:R-:W4:Y:S07]  /*10b00*/  LDSM.16.MT88.4 R16, [R217+0x4900] ;  /* 0x00490000d910783b */ /* 0x000f2e0000004200 */
[----:B------:R-:W-:Y:S01]  /*10b10*/  HMMA.16816.F32 R108, R8, R14, R72 ;  /* 0x0000000e086c723c */ /* 0x000fe20000001848 */
[----:B------:R-:W5:Y:S01]  /*10b20*/  LDSM.16.MT88.4 R12, [R216+0x4900] ;  /* 0x00490000d80c783b */ /* 0x000f620000004200 */
[----:B---3--:R-:W-:-:S06]  /*10b30*/  FFMA.FTZ R2, R67, c[0x0][0x2d0], -R5 ;  /* 0x0000b40043027a23 */ /* 0x008fcc0000010805 */
[C---:B-1----:R-:W-:Y:S01]  /*10b40*/  HMMA.16816.F32 R40, R8.reuse, R24, R52 ;  /* 0x000000180828723c */ /* 0x042fe20000001834 */
[----:B------:R1:W3:Y:S07]  /*10b50*/  MUFU.EX2 R244, R2 ;  /* 0x0000000200f47308 */ /* 0x0002ee0000000800 */
[C---:B------:R-:W-:Y:S01]  /*10b60*/  HMMA.16816.F32 R92, R8.reuse, R26, R56 ;  /* 0x0000001a085c723c */ /* 0x040fe20000001838 */
[----:B------:R-:W3:Y:S07]  /*10b70*/  LDSM.16.MT88.4 R24, [R217+0x1100] ;  /* 0x00110000d918783b */ /* 0x000eee0000004200 */
[----:B--2---:R-:W-:Y:S01]  /*10b80*/  HMMA.16816.F32 R84, R8, R20, R48 ;  /* 0x000000140854723c */ /* 0x004fe20000001830 */
[----:B-1----:R-:W-:-:S02]  /*10b90*/  FFMA.FTZ R2, R71, c[0x0][0x2d0], -R5 ;  /* 0x0000b40047027a23 */ /* 0x002fc40000010805 */
[----:B------:R-:W-:Y:S02]  /*10ba0*/  IMAD.MOV.U32 R71, RZ, RZ, R132 ;  /* 0x000000ffff477224 */ /* 0x000fe400078e0084 */
[----:B------:R1:W-:Y:S03]  /*10bb0*/  MUFU.EX2 R240, R2 ;  /* 0x0000000200f07308 */ /* 0x0003e60000000800 */
[C---:B------:R-:W-:Y:S01]  /*10bc0*/  HMMA.16816.F32 R44, R8.reuse, R22, R44 ;  /* 0x00000016082c723c */ /* 0x040fe2000000182c */
[----:B------:R-:W2:Y:S07]  /*10bd0*/  LDSM.16.MT88.4 R20, [R216+0x1100] ;  /* 0x00110000d814783b */ /* 0x000eae0000004200 */
[----:B------:R-:W-:Y:S01]  /*10be0*/  HMMA.16816.F32 R72, R8, R38, R100 ;  /* 0x000000260848723c */ /* 0x000fe20000001864 */
[----:B-1----:R-:W-:-:S06]  /*10bf0*/  FFMA.FTZ R2, R99, c[0x0][0x2d0], -R5 ;  /* 0x0000b40063027a23 */ /* 0x002fcc0000010805 */
[----:B------:R-:W-:Y:S01]  /*10c00*/  IMAD.MOV.U32 R38, RZ, RZ, R210 ;  /* 0x000000ffff267224 */ /* 0x000fe200078e00d2 */
[----:B------:R-:W-:Y:S01]  /*10c10*/  HMMA.16816.F32 R56, R8, R28, R60 ;  /* 0x0000001c0838723c */ /* 0x000fe2000000183c */
[----:B------:R1:W-:Y:S01]  /*10c20*/  MUFU.EX2 R242, R2 ;  /* 0x0000000200f27308 */ /* 0x0003e20000000800 */
[----:B------:R-:W-:Y:S01]  /*10c30*/  IMAD.MOV.U32 R103, RZ, RZ, R64 ;  /* 0x000000ffff677224 */ /* 0x000fe200078e0040 */
[----:B------:R-:W-:-:S05]  /*10c40*/  MOV R39, R65 ;  /* 0x0000004100277202 */ /* 0x000fca0000000f00 */
[C---:B------:R-:W-:Y:S01]  /*10c50*/  HMMA.16816.F32 R52, R8.reuse, R30, R76 ;  /* 0x0000001e0834723c */ /* 0x040fe2000000184c */
[----:B------:R-:W2:Y:S07]  /*10c60*/  LDSM.16.MT88.4 R28, [R214+0x1100] ;  /* 0x00110000d61c783b */ /* 0x000eae0000004200 */
[----:B------:R-:W-:Y:S01]  /*10c70*/  HMMA.16816.F32 R132, R8, R36, R104 ;  /* 0x000000240884723c */ /* 0x000fe20000001868 */
[----:B-1----:R-:W-:Y:S02]  /*10c80*/  FFMA.FTZ R2, R70, c[0x0][0x2d0], -R0 ;  /* 0x0000b40046027a23 */ /* 0x002fe40000010800 */
[----:B------:R-:W-:-:S02]  /*10c90*/  IMAD.MOV.U32 R70, RZ, RZ, R170 ;  /* 0x000000ffff467224 */ /* 0x000fc400078e00aa */
[----:B------:R1:W-:Y:S01]  /*10ca0*/  MUFU.EX2 R237, R2 ;  /* 0x0000000200ed7308 */ /* 0x0003e20000000800 */
[----:B------:R-:W-:Y:S01]  /*10cb0*/  IMAD.MOV.U32 R170, RZ, RZ, R211 ;  /* 0x000000ffffaa7224 */ /* 0x000fe200078e00d3 */
[----:B------:R-:W-:Y:S01]  /*10cc0*/  MOV R37, R82 ;  /* 0x0000005200257202 */ /* 0x000fe20000000f00 */
[----:B------:R-:W-:Y:S01]  /*10cd0*/  IMAD.MOV.U32 R36, RZ, RZ, R83 ;  /* 0x000000ffff247224 */ /* 0x000fe200078e0053 */
[C---:B----4-:R-:W-:Y:S07]  /*10ce0*/  HMMA.16816.F32 R64, R8.reuse, R18, R120 ;  /* 0x000000120840723c */ /* 0x050fee0000001878 */
[----:B------:R-:W-:Y:S01]  /*10cf0*/  IMAD.MOV.U32 R123, RZ, RZ, R204 ;  /* 0x000000ffff7b7224 */ /* 0x000fe200078e00cc */
[----:B------:R-:W-:Y:S01]  /*10d00*/  HMMA.16816.F32 R80, R8, R16, R112 ;  /* 0x000000100850723c */ /* 0x000fe20000001870 */
[----:B------:R-:W-:Y:S01]  /*10d10*/  MOV R122, R203 ;  /* 0x000000cb007a7202 */ /* 0x000fe20000000f00 */
[----:B------:R-:W-:Y:S01]  /*10d20*/  LDSM.16.MT88.4 R16, [R216+0x5100] ;  /* 0x00510000d810783b */ /* 0x000fe20000004200 */
[----:B-1----:R-:W-:-:S04]  /*10d30*/  FFMA.FTZ R2, R96, c[0x0][0x2d0], -R0 ;  /* 0x0000b40060027a23 */ /* 0x002fc80000010800 */
[----:B------:R1:W4:Y:S01]  /*10d40*/  MUFU.EX2 R236, R2 ;  /* 0x0000000200ec7308 */ /* 0x0003220000000800 */
[C---:B-----5:R-:W-:Y:S08]  /*10d50*/  HMMA.16816.F32 R60, R8.reuse, R12, R128 ;  /* 0x0000000c083c723c */ /* 0x060ff00000001880 */
[----:B------:R-:W-:Y:S01]  /*10d60*/  HMMA.16816.F32 R48, R8, R14, R116 ;  /* 0x0000000e0830723c */ /* 0x000fe20000001874 */
[----:B------:R-:W5:Y:S01]  /*10d70*/  LDSM.16.MT88.4 R12, [R213+0x5100] ;  /* 0x00510000d50c783b */ /* 0x000f620000004200 */
[----:B-1----:R-:W-:-:S05]  /*10d80*/  FFMA.FTZ R2, R98, c[0x0][0x2d0], -R0 ;  /* 0x0000b40062027a23 */ /* 0x002fca0000010800 */
[----:B---3--:R-:W-:Y:S02]  /*10d90*/  F2FP.PACK_AB R8, R244, R245 ;  /* 0x000000f5f408723e */ /* 0x008fe400000000ff */
[----:B----4-:R-:W-:Y:S01]  /*10da0*/  F2FP.PACK_AB R9, R236, R237 ;  /* 0x000000edec09723e */ /* 0x010fe200000000ff */
[----:B------:R1:W-:Y:S01]  /*10db0*/  MUFU.EX2 R211, R2 ;  /* 0x0000000200d37308 */ /* 0x0003e20000000800 */
[----:B------:R-:W-:Y:S01]  /*10dc0*/  F2FP.PACK_AB R10, R242, R240 ;  /* 0x000000f0f20a723e */ /* 0x000fe200000000ff */
[----:B-1----:R-:W-:-:S06]  /*10dd0*/  FFMA.FTZ R2, R97, c[0x0][0x2d0], -R0 ;  /* 0x0000b40061027a23 */ /* 0x002fcc0000010800 */
[----:B------:R1:W3:Y:S02]  /*10de0*/  MUFU.EX2 R210, R2 ;  /* 0x0000000200d27308 */ /* 0x0002e40000000800 */
[----:B-1----:R-:W-:Y:S01]  /*10df0*/  FFMA.FTZ R2, R150, c[0x0][0x2d0], -R5 ;  /* 0x0000b40096027a23 */ /* 0x002fe20000010805 */
[----:B---3--:R-:W-:Y:S01]  /*10e00*/  F2FP.PACK_AB R11, R210, R211 ;  /* 0x000000d3d20b723e */ /* 0x008fe200000000ff */
[----:B------:R-:W-:-:S04]  /*10e10*/  IMAD.MOV.U32 R150, RZ, RZ, R205 ;  /* 0x000000ffff967224 */ /* 0x000fc800078e00cd */
[----:B------:R1:W-:Y:S02]  /*10e20*/  MUFU.EX2 R205, R2 ;  /* 0x0000000200cd7308 */ /* 0x0003e40000000800 */
[C---:B------:R-:W-:Y:S08]  /*10e30*/  HMMA.16816.F32 R104, R8.reuse, R26, R92 ;  /* 0x0000001a0868723c */ /* 0x040ff0000000185c */
[----:B--2---:R-:W-:Y:S01]  /*10e40*/  HMMA.16816.F32 R92, R8, R20, R84 ;  /* 0x00000014085c723c */ /* 0x004fe20000001854 */
[----:B-1----:R-:W-:-:S02]  /*10e50*/  FFMA.FTZ R2, R151, c[0x0][0x2d0], -R5 ;  /* 0x0000b40097027a23 */ /* 0x002fc40000010805 */
[----:B------:R-:W-:Y:S02]  /*10e60*/  IMAD.MOV.U32 R151, RZ, RZ, R103 ;  /* 0x000000ffff977224 */ /* 0x000fe400078e0067 */
[----:B------:R1:W2:Y:S03]  /*10e70*/  MUFU.EX2 R204, R2 ;  /* 0x0000000200cc7308 */ /* 0x0002a60000000800 */
[C---:B------:R-:W-:Y:S01]  /*10e80*/  HMMA.16816.F32 R84, R8.reuse, R22, R44 ;  /* 0x000000160854723c */ /* 0x040fe2000000182c */
[----:B------:R-:W3:Y:S06]  /*10e90*/  LDSM.16.MT88.4 R20, [R217+0x5100] ;  /* 0x00510000d914783b */ /* 0x000eec0000004200 */
[----:B------:R-:W-:Y:S01]  /*10ea0*/  MOV R47, R36 ;  /* 0x00000024002f7202 */ /* 0x000fe20000000f00 */
[----:B------:R-:W-:Y:S01]  /*10eb0*/  HMMA.16816.F32 R96, R8, R24, R40 ;  /* 0x000000180860723c */ /* 0x000fe20000001828 */
[----:B------:R-:W4:Y:S04]  /*10ec0*/  LDSM.16.MT88.4 R40, [R214+0x5100] ;  /* 0x00510000d628783b */ /* 0x000f280000004200 */
[----:B------:R-:W-:Y:S01]  /*10ed0*/  LDSM.16.MT88.4 R24, [R216+0x1900] ;  /* 0x00190000d818783b */ /* 0x000fe20000004200 */
[----:B-1----:R-:W-:-:S02]  /*10ee0*/  FFMA.FTZ R2, R153, c[0x0][0x2d0], -R5 ;  /* 0x0000b40099027a23 */ /* 0x002fc40000010805 */
[C---:B------:R-:W-:Y:S01]  /*10ef0*/  HMMA.16816.F32 R76, R8.reuse, R32, R136 ;  /* 0x00000020084c723c */ /* 0x040fe20000001888 */
[----:B------:R-:W-:Y:S01]  /*10f00*/  IMAD.MOV.U32 R153, RZ, RZ, R202 ;  /* 0x000000ffff997224 */ /* 0x000fe200078e00ca */
[----:B------:R1:W-:Y:S05]  /*10f10*/  MUFU.EX2 R203, R2 ;  /* 0x0000000200cb7308 */ /* 0x0003ea0000000800 */
[----:B------:R-:W-:Y:S01]  /*10f20*/  IMAD.MOV.U32 R139, RZ, RZ, R39 ;  /* 0x000000ffff8b7224 */ /* 0x000fe200078e0027 */
[----:B------:R-:W-:Y:S01]  /*10f30*/  HMMA.16816.F32 R88, R8, R34, R88 ;  /* 0x000000220858723c */ /* 0x000fe20000001858 */
[----:B------:R-:W-:Y:S01]  /*10f40*/  IMAD.MOV.U32 R136, RZ, RZ, R37 ;  /* 0x000000ffff887224 */ /* 0x000fe200078e0025 */
[----:B------:R-:W-:Y:S01]  /*10f50*/  LDSM.16.MT88.4 R32, [R214+0x1900] ;  /* 0x00190000d620783b */ /* 0x000fe20000004200 */
[----:B------:R-:W-:-:S02]  /*10f60*/  IMAD.MOV.U32 R137, RZ, RZ, R71 ;  /* 0x000000ffff897224 */ /* 0x000fc400078e0047 */
[----:B------:R-:W-:Y:S02]  /*10f70*/  IMAD.MOV.U32 R71, RZ, RZ, R200 ;  /* 0x000000ffff477224 */ /* 0x000fe400078e00c8 */
[----:B------:R-:W-:Y:S01]  /*10f80*/  IMAD.MOV.U32 R138, RZ, RZ, R4 ;  /* 0x000000ffff8a7224 */ /* 0x000fe200078e0004 */
[C---:B------:R-:W-:Y:S01]  /*10f90*/  HMMA.16816.F32 R116, R8.reuse, R28, R124 ;  /* 0x0000001c0874723c */ /* 0x040fe2000000187c */
[----:B-1----:R-:W-:Y:S02]  /*10fa0*/  FFMA.FTZ R2, R155, c[0x0][0x2d0], -R5 ;  /* 0x0000b4009b027a23 */ /* 0x002fe40000010805 */
[----:B------:R-:W-:Y:S02]  /*10fb0*/  IMAD.MOV.U32 R155, RZ, RZ, R123 ;  /* 0x000000ffff9b7224 */ /* 0x000fe400078e007b */
[----:B------:R1:W-:Y:S03]  /*10fc0*/  MUFU.EX2 R202, R2 ;  /* 0x0000000200ca7308 */ /* 0x0003e60000000800 */
[C---:B------:R-:W-:Y:S01]  /*10fd0*/  HMMA.16816.F32 R108, R8.reuse, R30, R108 ;  /* 0x0000001e086c723c */ /* 0x040fe2000000186c */
[----:B------:R-:W-:Y:S07]  /*10fe0*/  LDSM.16.MT88.4 R28, [R217+0x1900] ;  /* 0x00190000d91c783b */ /* 0x000fee0000004200 */
[----:B-----5:R-:W-:Y:S01]  /*10ff0*/  HMMA.16816.F32 R112, R8, R12, R56 ;  /* 0x0000000c0870723c */ /* 0x020fe20000001838 */
[----:B-1----:R-:W-:-:S07]  /*11000*/  FFMA.FTZ R2, R148, c[0x0][0x2d0], -R0 ;  /* 0x0000b40094027a23 */ /* 0x002fce0000010800 */
[C---:B---3--:R-:W-:Y:S01]  /*11010*/  HMMA.16816.F32 R128, R8.reuse, R20, R80 ;  /* 0x000000140880723c */ /* 0x048fe20000001850 */
[----:B------:R-:W-:Y:S02]  /*11020*/  IMAD.MOV.U32 R148, RZ, RZ, R201 ;  /* 0x000000ffff947224 */ /* 0x000fe400078e00c9 */
[----:B------:R1:W-:Y:S05]  /*11030*/  MUFU.EX2 R201, R2 ;  /* 0x0000000200c97308 */ /* 0x0003ea0000000800 */
[C---:B------:R-:W-:Y:S01]  /*11040*/  HMMA.16816.F32 R100, R8.reuse, R14, R52 ;  /* 0x0000000e0864723c */ /* 0x040fe20000001834 */
[----:B------:R-:W-:Y:S07]  /*11050*/  LDSM.16.MT88.4 R12, [R213+0x5900] ;  /* 0x00590000d50c783b */ /* 0x000fee0000004200 */
[----:B----4-:R-:W-:Y:S01]  /*11060*/  HMMA.16816.F32 R132, R8, R40, R132 ;  /* 0x000000280884723c */ /* 0x010fe20000001884 */
[----:B-1----:R-:W-:-:S02]  /*11070*/  FFMA.FTZ R2, R149, c[0x0][0x2d0], -R0 ;  /* 0x0000b40095027a23 */ /* 0x002fc40000010800 */
[----:B------:R-:W-:Y:S02]  /*11080*/  IMAD.MOV.U32 R149, RZ, RZ, R38 ;  /* 0x000000ffff957224 */ /* 0x000fe400078e0026 */
[----:B------:R-:W1:Y:S01]  /*11090*/  LDSM.16.MT88.4 R36, [R213+0x1900] ;  /* 0x00190000d524783b */ /* 0x000e620000004200 */
[----:B------:R3:W4:Y:S02]  /*110a0*/  MUFU.EX2 R200, R2 ;  /* 0x0000000200c87308 */ /* 0x0007240000000800 */
[C---:B------:R-:W-:Y:S08]  /*110b0*/  HMMA.16816.F32 R124, R8.reuse, R42, R72 ;  /* 0x0000002a087c723c */ /* 0x040ff00000001848 */
[----:B------:R-:W-:Y:S01]  /*110c0*/  HMMA.16816.F32 R80, R8, R16, R60 ;  /* 0x000000100850723c */ /* 0x000fe2000000183c */
[----:B---3--:R-:W-:-:S07]  /*110d0*/  FFMA.FTZ R2, R154, c[0x0][0x2d0], -R0 ;  /* 0x0000b4009a027a23 */ /* 0x008fce0000010800 */
[C---:B------:R-:W-:Y:S01]  /*110e0*/  HMMA.16816.F32 R56, R8.reuse, R18, R48 ;  /* 0x000000120838723c */ /* 0x040fe20000001830 */
[----:B------:R-:W-:Y:S01]  /*110f0*/  IMAD.MOV.U32 R154, RZ, RZ, R178 ;  /* 0x000000ffff9a7224 */ /* 0x000fe200078e00b2 */
[----:B------:R-:W-:Y:S01]  /*11100*/  LDSM.16.MT88.4 R16, [R213+0x2100] ;  /* 0x00210000d510783b */ /* 0x000fe20000004200 */
[----:B------:R3:W-:Y:S02]  /*11110*/  MUFU.EX2 R4, R2 ;  /* 0x0000000200047308 */ /* 0x0007e40000000800 */
[----:B---3--:R-:W-:Y:S01]  /*11120*/  FFMA.FTZ R2, R152, c[0x0][0x2d0], -R0 ;  /* 0x0000b40098027a23 */ /* 0x008fe20000010800 */
[----:B------:R-:W-:Y:S02]  /*11130*/  MOV R152, R122 ;  /* 0x0000007a00987202 */ /* 0x000fe40000000f00 */
[----:B------:R-:W-:Y:S03]  /*11140*/  HMMA.16816.F32 R120, R8, R22, R64 ;  /* 0x000000160878723c */ /* 0x000fe60000001840 */
[----:B------:R-:W3:Y:S01]  /*11150*/  MUFU.EX2 R178, R2 ;  /* 0x0000000200b27308 */ /* 0x000ee20000000800 */
[----:B------:R-:W-:Y:S03]  /*11160*/  LDSM.16.MT88.4 R20, [R216+0x5900] ;  /* 0x00590000d814783b */ /* 0x000fe60000004200 */
[----:B--2---:R-:W-:-:S02]  /*11170*/  F2FP.PACK_AB R8, R204, R205 ;  /* 0x000000cdcc08723e */ /* 0x004fc400000000ff */
[----:B----4-:R-:W-:Y:S02]  /*11180*/  F2FP.PACK_AB R9, R200, R201 ;  /* 0x000000c9c809723e */ /* 0x010fe400000000ff */
[----:B------:R-:W-:Y:S02]  /*11190*/  F2FP.PACK_AB R10, R202, R203 ;  /* 0x000000cbca0a723e */ /* 0x000fe400000000ff */
[----:B---3--:R-:W-:Y:S01]  /*111a0*/  F2FP.PACK_AB R11, R178, R4 ;  /* 0x00000004b20b723e */ /* 0x008fe200000000ff */
[----:B------:R-:W-:-:S06]  /*111b0*/  FFMA.FTZ R2, R164, c[0x0][0x2d0], -R5 ;  /* 0x0000b400a4027a23 */ /* 0x000fcc0000010805 */
[C---:B-1----:R-:W-:Y:S08]  /*111c0*/  HMMA.16816.F32 R72, R8.reuse, R36, R76 ;  /* 0x000000240848723c */ /* 0x042ff0000000184c */
[C---:B------:R-:W-:Y:S08]  /*111d0*/  HMMA.16816.F32 R64, R8.reuse, R38, R88 ;  /* 0x000000260840723c */ /* 0x040ff00000001858 */
[C---:B------:R-:W-:Y:S07]  /*111e0*/  HMMA.16816.F32 R60, R8.reuse, R32, R116 ;  /* 0x00000020083c723c */ /* 0x040fee0000001874 */
[----:B------:R-:W-:Y:S01]  /*111f0*/  MOV R117, R137 ;  /* 0x0000008900757202 */ /* 0x000fe20000000f00 */
[----:B------:R-:W-:Y:S01]  /*11200*/  HMMA.16816.F32 R52, R8, R34, R108 ;  /* 0x000000220834723c */ /* 0x000fe2000000186c */
[----:B------:R-:W1:Y:S01]  /*11210*/  LDSM.16.MT88.4 R32, [R214+0x5900] ;  /* 0x00590000d620783b */ /* 0x000e620000004200 */
[----:B------:R-:W-:-:S02]  /*11220*/  IMAD.MOV.U32 R137, RZ, RZ, R171 ;  /* 0x000000ffff897224 */ /* 0x000fc400078e00ab */
[----:B------:R2:W-:Y:S01]  /*11230*/  MUFU.EX2 R171, R2 ;  /* 0x0000000200ab7308 */ /* 0x0005e20000000800 */
[----:B------:R-:W-:Y:S02]  /*11240*/  IMAD.MOV.U32 R118, RZ, RZ, R136 ;  /* 0x000000ffff767224 */ /* 0x000fe400078e0088 */
[----:B------:R-:W-:Y:S01]  /*11250*/  IMAD.MOV.U32 R136, RZ, RZ, R170 ;  /* 0x000000ffff887224 */ /* 0x000fe200078e00aa */
[----:B------:R-:W-:Y:S01]  /*11260*/  HMMA.16816.F32 R40, R8, R24, R92 ;  /* 0x000000180828723c */ /* 0x000fe2000000185c */
[----:B------:R-:W-:Y:S02]  /*11270*/  IMAD.MOV.U32 R116, RZ, RZ, R138 ;  /* 0x000000ffff747224 */ /* 0x000fe400078e008a */
[----:B------:R-:W-:Y:S02]  /*11280*/  IMAD.MOV.U32 R138, RZ, RZ, R168 ;  /* 0x000000ffff8a7224 */ /* 0x000fe400078e00a8 */
[----:B------:R-:W-:-:S03]  /*11290*/  IMAD.MOV.U32 R119, RZ, RZ, R47 ;  /* 0x000000ffff777224 */ /* 0x000fc600078e002f */
[----:B------:R-:W-:Y:S01]  /*112a0*/  HMMA.16816.F32 R36, R8, R26, R84 ;  /* 0x0000001a0824723c */ /* 0x000fe20000001854 */
[----:B------:R-:W3:Y:S01]  /*112b0*/  LDSM.16.MT88.4 R24, [R217+0x5900] ;  /* 0x00590000d918783b */ /* 0x000ee20000004200 */
[----:B--2---:R-:W-:-:S04]  /*112c0*/  FFMA.FTZ R2, R165, c[0x0][0x2d0], -R5 ;  /* 0x0000b400a5027a23 */ /* 0x004fc80000010805 */
[----:B------:R2:W4:Y:S02]  /*112d0*/  MUFU.EX2 R170, R2 ;  /* 0x0000000200aa7308 */ /* 0x0005240000000800 */
[C---:B------:R-:W-:Y:S08]  /*112e0*/  HMMA.16816.F32 R76, R8.reuse, R12, R112 ;  /* 0x0000000c084c723c */ /* 0x040ff00000001870 */
[----:B------:R-:W-:Y:S01]  /*112f0*/  HMMA.16816.F32 R84, R8, R14, R100 ;  /* 0x0000000e0854723c */ /* 0x000fe20000001864 */
[----:B------:R-:W5:Y:S01]  /*11300*/  LDSM.16.MT88.4 R12, [R214+0x2100] ;  /* 0x00210000d60c783b */ /* 0x000f620000004200 */
[----:B--2---:R-:W-:-:S06]  /*11310*/  FFMA.FTZ R2, R166, c[0x0][0x2d0], -R5 ;  /* 0x0000b400a6027a23 */ /* 0x004fcc0000010805 */
[C---:B------:R-:W-:Y:S01]  /*11320*/  HMMA.16816.F32 R44, R8.reuse, R28, R96 ;  /* 0x0000001c082c723c */ /* 0x040fe20000001860 */
[----:B------:R2:W-:Y:S07]  /*11330*/  MUFU.EX2 R168, R2 ;  /* 0x0000000200a87308 */ /* 0x0005ee0000000800 */
[C---:B------:R-:W-:Y:S01]  /*11340*/  HMMA.16816.F32 R48, R8.reuse, R30, R104 ;  /* 0x0000001e0830723c */ /* 0x040fe20000001868 */
[----:B------:R-:W4:Y:S07]  /*11350*/  LDSM.16.MT88.4 R28, [R217+0x2100] ;  /* 0x00210000d91c783b */ /* 0x000f2e0000004200 */
[----:B-1----:R-:W-:Y:S01]  /*11360*/  HMMA.16816.F32 R92, R8, R32, R132 ;  /* 0x00000020085c723c */ /* 0x002fe20000001884 */
[----:B--2---:R-:W-:Y:S01]  /*11370*/  FFMA.FTZ R2, R167, c[0x0][0x2d0], -R5 ;  /* 0x0000b400a7027a23 */ /* 0x004fe20000010805 */
[----:B------:R-:W-:Y:S01]  /*11380*/  MOV R167, R154 ;  /* 0x0000009a00a77202 */ /* 0x000fe20000000f00 */
[----:B------:R-:W-:-:S02]  /*11390*/  IMAD.MOV.U32 R154, RZ, RZ, R155 ;  /* 0x000000ffff9a7224 */ /* 0x000fc400078e009b */
[----:B------:R1:W2:Y:S03]  /*113a0*/  MUFU.EX2 R166, R2 ;  /* 0x0000000200a67308 */ /* 0x0002a60000000800 */
[C---:B------:R-:W-:Y:S01]  /*113b0*/  HMMA.16816.F32 R108, R8.reuse, R34, R124 ;  /* 0x00000022086c723c */ /* 0x040fe2000000187c */
[----:B------:R-:W2:Y:S01]  /*113c0*/  LDSM.16.MT88.4 R32, [R216+0x2100] ;  /* 0x00210000d820783b */ /* 0x000ea20000004200 */
[----:B------:R-:W-:Y:S01]  /*113d0*/  IMAD.MOV.U32 R134, RZ, RZ, R116 ;  /* 0x000000ffff867224 */ /* 0x000fe200078e0074 */
[----:B------:R-:W-:Y:S01]  /*113e0*/  MOV R135, R117 ;  /* 0x0000007500877202 */ /* 0x000fe20000000f00 */
[----:B------:R-:W-:Y:S01]  /*113f0*/  IMAD.MOV.U32 R116, RZ, RZ, R119 ;  /* 0x000000ffff747224 */ /* 0x000fe200078e0077 */
[----:B------:R-:W-:Y:S01]  /*11400*/  MOV R119, R148 ;  /* 0x0000009400777202 */ /* 0x000fe20000000f00 */
[----:B------:R-:W-:Y:S02]  /*11410*/  IMAD.MOV.U32 R148, RZ, RZ, R153 ;  /* 0x000000ffff947224 */ /* 0x000fe400078e0099 */
[----:B---3--:R-:W-:Y:S01]  /*11420*/  HMMA.16816.F32 R128, R8, R24, R128 ;  /* 0x000000180880723c */ /* 0x008fe20000001880 */
[----:B------:R-:W-:Y:S01]  /*11430*/  IMAD.MOV.U32 R117, RZ, RZ, R152 ;  /* 0x000000ffff757224 */ /* 0x000fe200078e0098 */
[----:B------:R-:W-:Y:S01]  /*11440*/  MOV R132, R119 ;  /* 0x0000007700847202 */ /* 0x000fe20000000f00 */
[----:B-1----:R-:W-:-:S05]  /*11450*/  FFMA.FTZ R2, R156, c[0x0][0x2d0], -R0 ;  /* 0x0000b4009c027a23 */ /* 0x002fca0000010800 */
[C---:B------:R-:W-:Y:S01]  /*11460*/  HMMA.16816.F32 R120, R8.reuse, R26, R120 ;  /* 0x0000001a0878723c */ /* 0x040fe20000001878 */
[----:B------:R-:W1:Y:S01]  /*11470*/  LDSM.16.MT88.4 R24, [R213+0x6100] ;  /* 0x00610000d518783b */ /* 0x000e620000004200 */
[----:B------:R3:W-:Y:S06]  /*11480*/  MUFU.EX2 R165, R2 ;  /* 0x0000000200a57308 */ /* 0x0007ec0000000800 */
[C---:B------:R-:W-:Y:S08]  /*11490*/  HMMA.16816.F32 R112, R8.reuse, R20, R80 ;  /* 0x000000140870723c */ /* 0x040ff00000001850 */
[----:B------:R-:W-:Y:S01]  /*114a0*/  HMMA.16816.F32 R100, R8, R22, R56 ;  /* 0x000000160864723c */ /* 0x000fe20000001838 */
[----:B------:R-:W1:Y:S01]  /*114b0*/  LDSM.16.MT88.4 R20, [R214+0x6100] ;  /* 0x00610000d614783b */ /* 0x000e620000004200 */
[----:B---3--:R-:W-:-:S04]  /*114c0*/  FFMA.FTZ R2, R157, c[0x0][0x2d0], -R0 ;  /* 0x0000b4009d027a23 */ /* 0x008fc80000010800 */
[----:B------:R3:W3:Y:S01]  /*114d0*/  MUFU.EX2 R164, R2 ;  /* 0x0000000200a47308 */ /* 0x0006e20000000800 */
[----:B----4-:R-:W-:Y:S02]  /*114e0*/  F2FP.PACK_AB R8, R170, R171 ;  /* 0x000000abaa08723e */ /* 0x010fe400000000ff */
[----:B--2---:R-:W-:Y:S01]  /*114f0*/  F2FP.PACK_AB R10, R166, R168 ;  /* 0x000000a8a60a723e */ /* 0x004fe200000000ff */
[----:B---3--:R-:W-:Y:S01]  /*11500*/  FFMA.FTZ R2, R159, c[0x0][0x2d0], -R0 ;  /* 0x0000b4009f027a23 */ /* 0x008fe20000010800 */
[----:B------:R-:W-:Y:S01]  /*11510*/  F2FP.PACK_AB R9, R164, R165 ;  /* 0x000000a5a409723e */ /* 0x000fe200000000ff */
[----:B------:R-:W-:Y:S02]  /*11520*/  IMAD.MOV.U32 R159, RZ, RZ, R148 ;  /* 0x000000ffff9f7224 */ /* 0x000fe400078e0094 */
[----:B------:R2:W-:Y:S02]  /*11530*/  MUFU.EX2 R157, R2 ;  /* 0x00000002009d7308 */ /* 0x0005e40000000800 */
[----:B--2---:R-:W-:-:S02]  /*11540*/  FFMA.FTZ R2, R158, c[0x0][0x2d0], -R0 ;  /* 0x0000b4009e027a23 */ /* 0x004fc40000010800 */
[----:B------:R-:W-:-:S04]  /*11550*/  IMAD.MOV.U32 R158, RZ, RZ, R136 ;  /* 0x000000ffff9e7224 */ /* 0x000fc800078e0088 */
[----:B------:R2:W3:Y:S02]  /*11560*/  MUFU.EX2 R156, R2 ;  /* 0x00000002009c7308 */ /* 0x0004e40000000800 */
[----:B--2---:R-:W-:Y:S01]  /*11570*/  FFMA.FTZ R2, R175, c[0x0][0x2d0], -R5 ;  /* 0x0000b400af027a23 */ /* 0x004fe20000010805 */
[----:B---3--:R-:W-:Y:S01]  /*11580*/  F2FP.PACK_AB R11, R156, R157 ;  /* 0x0000009d9c0b723e */ /* 0x008fe200000000ff */
[----:B------:R-:W-:-:S04]  /*11590*/  IMAD.MOV.U32 R175, RZ, RZ, R137 ;  /* 0x000000ffffaf7224 */ /* 0x000fc800078e0089 */
[----:B------:R2:W-:Y:S02]  /*115a0*/  MUFU.EX2 R155, R2 ;  /* 0x00000002009b7308 */ /* 0x0005e40000000800 */
[C---:B------:R-:W-:Y:S08]  /*115b0*/  HMMA.16816.F32 R104, R8.reuse, R16, R72 ;  /* 0x000000100868723c */ /* 0x040ff00000001848 */
[----:B------:R-:W-:Y:S01]  /*115c0*/  HMMA.16816.F32 R96, R8, R18, R64 ;  /* 0x000000120860723c */ /* 0x000fe20000001840 */
[----:B------:R-:W3:Y:S01]  /*115d0*/  LDSM.16.MT88.4 R16, [R217+0x6100] ;  /* 0x00610000d910783b */ /* 0x000ee20000004200 */
[----:B--2---:R-:W-:-:S02]  /*115e0*/  FFMA.FTZ R2, R176, c[0x0][0x2d0], -R5 ;  /* 0x0000b400b0027a23 */ /* 0x004fc40000010805 */
[----:B------:R-:W-:Y:S02]  /*115f0*/  IMAD.MOV.U32 R176, RZ, RZ, R154 ;  /* 0x000000ffffb07224 */ /* 0x000fe400078e009a */
[----:B------:R2:W4:Y:S02]  /*11600*/  MUFU.EX2 R154, R2 ;  /* 0x00000002009a7308 */ /* 0x0005240000000800 */
[C---:B-----5:R-:W-:Y:S08]  /*11610*/  HMMA.16816.F32 R88, R8.reuse, R12, R60 ;  /* 0x0000000c0858723c */ /* 0x060ff0000000183c */
[----:B------:R-:W-:Y:S01]  /*11620*/  HMMA.16816.F32 R80, R8, R14, R52 ;  /* 0x0000000e0850723c */ /* 0x000fe20000001834 */
[----:B------:R-:W5:Y:S01]  /*11630*/  LDSM.16.MT88.4 R12, [R216+0x6100] ;  /* 0x00610000d80c783b */ /* 0x000f620000004200 */
[----:B--2---:R-:W-:-:S06]  /*11640*/  FFMA.FTZ R2, R177, c[0x0][0x2d0], -R5 ;  /* 0x0000b400b1027a23 */ /* 0x004fcc0000010805 */
[----:B------:R-:W-:Y:S01]  /*11650*/  HMMA.16816.F32 R72, R8, R28, R44 ;  /* 0x0000001c0848723c */ /* 0x000fe2000000182c */
[----:B------:R-:W-:Y:S01]  /*11660*/  IMAD.MOV.U32 R177, RZ, RZ, R167 ;  /* 0x000000ffffb17224 */ /* 0x000fe200078e00a7 */
[----:B------:R2:W-:Y:S01]  /*11670*/  MUFU.EX2 R153, R2 ;  /* 0x0000000200997308 */ /* 0x0005e20000000800 */
[----:B------:R-:W-:Y:S02]  /*11680*/  IMAD.MOV.U32 R167, RZ, RZ, R118 ;  /* 0x000000ffffa77224 */ /* 0x000fe400078e0076 */
[----:B------:R-:W-:-:S03]  /*11690*/  IMAD.MOV.U32 R118, RZ, RZ, R149 ;  /* 0x000000ffff767224 */ /* 0x000fc600078e0095 */
[----:B------:R-:W-:Y:S01]  /*116a0*/  HMMA.16816.F32 R64, R8, R30, R48 ;  /* 0x0000001e0840723c */ /* 0x000fe20000001830 */
[----:B------:R-:W-:Y:S01]  /*116b0*/  LDSM.16.MT88.4 R28, [R214+0x2900] ;  /* 0x00290000d61c783b */ /* 0x000fe20000004200 */
[----:B------:R-:W-:-:S06]  /*116c0*/  IMAD.MOV.U32 R133, RZ, RZ, R118 ;  /* 0x000000ffff857224 */ /* 0x000fcc00078e0076 */
[C---:B------:R-:W-:Y:S01]  /*116d0*/  HMMA.16816.F32 R60, R8.reuse, R32, R40 ;  /* 0x00000020083c723c */ /* 0x040fe20000001828 */
[----:B--2---:R-:W-:Y:S02]  /*116e0*/  FFMA.FTZ R2, R179, c[0x0][0x2d0], -R5 ;  /* 0x0000b400b3027a23 */ /* 0x004fe40000010805 */
[----:B------:R-:W-:Y:S02]  /*116f0*/  IMAD.MOV.U32 R179, RZ, RZ, R151 ;  /* 0x000000ffffb37224 */ /* 0x000fe400078e0097 */
[----:B------:R2:W-:Y:S03]  /*11700*/  MUFU.EX2 R152, R2 ;  /* 0x0000000200987308 */ /* 0x0005e60000000800 */
[C---:B------:R-:W-:Y:S01]  /*11710*/  HMMA.16816.F32 R52, R8.reuse, R34, R36 ;  /* 0x000000220834723c */ /* 0x040fe20000001824 */
[----:B------:R-:W4:Y:S07]  /*11720*/  LDSM.16.MT88.4 R32, [R213+0x2900] ;  /* 0x00290000d520783b */ /* 0x000f2e0000004200 */
[----:B-1----:R-:W-:Y:S01]  /*11730*/  HMMA.16816.F32 R44, R8, R24, R76 ;  /* 0x00000018082c723c */ /* 0x002fe2000000184c */
[----:B--2---:R-:W-:-:S07]  /*11740*/  FFMA.FTZ R2, R169, c[0x0][0x2d0], -R0 ;  /* 0x0000b400a9027a23 */ /* 0x004fce0000010800 */
[C---:B------:R-:W-:Y:S01]  /*11750*/  HMMA.16816.F32 R48, R8.reuse, R26, R84 ;  /* 0x0000001a0830723c */ /* 0x040fe20000001854 */
[----:B------:R-:W1:Y:S01]  /*11760*/  LDSM.16.MT88.4 R24, [R217+0x2900] ;  /* 0x00290000d918783b */ /* 0x000e620000004200 */
[----:B------:R-:W-:Y:S01]  /*11770*/  IMAD.MOV.U32 R169, RZ, RZ, R150 ;  /* 0x000000ffffa97224 */ /* 0x000fe200078e0096 */
[----:B------:R2:W-:Y:S05]  /*11780*/  MUFU.EX2 R151, R2 ;  /* 0x0000000200977308 */ /* 0x0005ea0000000800 */
[C---:B------:R-:W-:Y:S08]  /*11790*/  HMMA.16816.F32 R36, R8.reuse, R22, R108 ;  /* 0x000000160824723c */ /* 0x040ff0000000186c */
[----:B---3--:R-:W-:Y:S01]  /*117a0*/  HMMA.16816.F32 R76, R8, R18, R120 ;  /* 0x00000012084c723c */ /* 0x008fe20000001878 */
[----:B--2---:R-:W-:-:S02]  /*117b0*/  FFMA.FTZ R2, R173, c[0x0][0x2d0], -R0 ;  /* 0x0000b400ad027a23 */ /* 0x004fc40000010800 */
[----:B------:R-:W-:Y:S02]  /*117c0*/  IMAD.MOV.U32 R173, RZ, RZ, R138 ;  /* 0x000000ffffad7224 */ /* 0x000fe400078e008a */
[----:B------:R2:W3:Y:S03]  /*117d0*/  MUFU.EX2 R150, R2 ;  /* 0x0000000200967308 */ /* 0x0004e60000000800 */
[C---:B------:R-:W-:Y:S01]  /*117e0*/  HMMA.16816.F32 R40, R8.reuse, R20, R92 ;  /* 0x000000140828723c */ /* 0x040fe2000000185c */
[----:B------:R-:W1:Y:S07]  /*117f0*/  LDSM.16.MT88.4 R20, [R216+0x2900] ;  /* 0x00290000d814783b */ /* 0x000e6e0000004200 */
[----:B------:R-:W-:Y:S01]  /*11800*/  HMMA.16816.F32 R56, R8, R16, R128 ;  /* 0x000000100838723c */ /* 0x000fe20000001880 */
[----:B------:R-:W-:Y:S01]  /*11810*/  LDSM.16.MT88.4 R16, [R214+0x6900] ;  /* 0x00690000d610783b */ /* 0x000fe20000004200 */
[----:B--2---:R-:W-:-:S06]  /*11820*/  FFMA.FTZ R2, R172, c[0x0][0x2d0], -R0 ;  /* 0x0000b400ac027a23 */ /* 0x004fcc0000010800 */
[C---:B-----5:R-:W-:Y:S01]  /*11830*/  HMMA.16816.F32 R120, R8.reuse, R12, R112 ;  /* 0x0000000c0878723c */ /* 0x060fe20000001870 */
[----:B------:R-:W-:Y:S01]  /*11840*/  MOV R172, R135 ;  /* 0x0000008700ac7202 */ /* 0x000fe20000000f00 */
[----:B------:R-:W-:Y:S01]  /*11850*/  IMAD.MOV.U32 R135, RZ, RZ, R167 ;  /* 0x000000ffff877224 */ /* 0x000fe200078e00a7 */
[----:B------:R2:W-:Y:S01]  /*11860*/  MUFU.EX2 R149, R2 ;  /* 0x0000000200957308 */ /* 0x0005e20000000800 */
[----:B------:R-:W-:Y:S02]  /*11870*/  IMAD.MOV.U32 R167, RZ, RZ, R116 ;  /* 0x000000ffffa77224 */ /* 0x000fe400078e0074 */
[----:B------:R-:W-:Y:S02]  /*11880*/  IMAD.MOV.U32 R131, RZ, RZ, R71 ;  /* 0x000000ffff837224 */ /* 0x000fe400078e0047 */
[----:B------:R-:W-:Y:S01]  /*11890*/  HMMA.16816.F32 R108, R8, R14, R100 ;  /* 0x0000000e086c723c */ /* 0x000fe20000001864 */
[----:B------:R-:W5:Y:S06]  /*118a0*/  LDSM.16.MT88.4 R12, [R213+0x6900] ;  /* 0x00690000d50c783b */ /* 0x000f6c0000004200 */
[----:B----4-:R-:W-:-:S02]  /*118b0*/  F2FP.PACK_AB R8, R154, R155 ;  /* 0x0000009b9a08723e */ /* 0x010fc400000000ff */
[----:B---3--:R-:W-:Y:S01]  /*118c0*/  F2FP.PACK_AB R9, R150, R151 ;  /* 0x000000979609723e */ /* 0x008fe200000000ff */
[----:B--2---:R-:W-:Y:S01]  /*118d0*/  FFMA.FTZ R2, R174, c[0x0][0x2d0], -R0 ;  /* 0x0000b400ae027a23 */ /* 0x004fe20000010800 */
[----:B------:R-:W-:Y:S01]  /*118e0*/  F2FP.PACK_AB R10, R152, R153 ;  /* 0x00000099980a723e */ /* 0x000fe200000000ff */
[----:B------:R-:W-:Y:S02]  /*118f0*/  IMAD.MOV.U32 R174, RZ, RZ, R134 ;  /* 0x000000ffffae7224 */ /* 0x000fe400078e0086 */
[----:B------:R-:W2:Y:S01]  /*11900*/  MUFU.EX2 R148, R2 ;  /* 0x0000000200947308 */ /* 0x000ea20000000800 */
[----:B------:R-:W-:Y:S01]  /*11910*/  IMAD.MOV.U32 R134, RZ, RZ, R117 ;  /* 0x000000ffff867224 */ /* 0x000fe200078e0075 */
[----:B--2---:R-:W-:Y:S01]  /*11920*/  F2FP.PACK_AB R11, R148, R149 ;  /* 0x00000095940b723e */ /* 0x004fe200000000ff */
[----:B------:R-:W-:Y:S01]  /*11930*/  FFMA.FTZ R2, R238, c[0x0][0x2d0], -R5 ;  /* 0x0000b400ee027a23 */ /* 0x000fe20000010805 */
[----:B------:R-:W-:-:S04]  /*11940*/  MOV R238, R139 ;  /* 0x0000008b00ee7202 */ /* 0x000fc80000000f00 */
[----:B------:R2:W-:Y:S01]  /*11950*/  MUFU.EX2 R139, R2 ;  /* 0x00000002008b7308 */ /* 0x0005e20000000800 */
[C---:B------:R-:W-:Y:S08]  /*11960*/  HMMA.16816.F32 R124, R8.reuse, R34, R96 ;  /* 0x00000022087c723c */ /* 0x040ff00000001860 */
[----:B-1----:R-:W-:Y:S01]  /*11970*/  HMMA.16816.F32 R96, R8, R24, R72 ;  /* 0x000000180860723c */ /* 0x002fe20000001848 */
[----:B--2---:R-:W-:-:S07]  /*11980*/  FFMA.FTZ R2, R239, c[0x0][0x2d0], -R5 ;  /* 0x0000b400ef027a23 */ /* 0x004fce0000010805 */
[----:B------:R-:W-:Y:S01]  /*11990*/  HMMA.16816.F32 R100, R8, R26, R64 ;  /* 0x0000001a0864723c */ /* 0x000fe20000001840 */
[----:B------:R-:W1:Y:S01]  /*119a0*/  LDSM.16.MT88.4 R24, [R217+0x6900] ;  /* 0x00690000d918783b */ /* 0x000e620000004200 */
[----:B------:R2:W3:Y:S01]  /*119b0*/  MUFU.EX2 R138, R2 ;  /* 0x00000002008a7308 */ /* 0x0004e20000000800 */
[----:B------:R-:W-:-:S05]  /*119c0*/  IMAD.MOV.U32 R239, RZ, RZ, R70 ;  /* 0x000000ffffef7224 */ /* 0x000fca00078e0046 */
[C---:B------:R-:W-:Y:S01]  /*119d0*/  HMMA.16816.F32 R116, R8.reuse, R32, R104 ;  /* 0x000000200874723c */ /* 0x040fe20000001868 */
[----:B------:R-:W4:Y:S07]  /*119e0*/  LDSM.16.MT88.4 R32, [R216+0x6900] ;  /* 0x00690000d820783b */ /* 0x000f2e0000004200 */
[----:B------:R-:W-:Y:S01]  /*119f0*/  HMMA.16816.F32 R112, R8, R28, R88 ;  /* 0x0000001c0870723c */ /* 0x000fe20000001858 */
[----:B--2---:R-:W-:Y:S01]  /*11a00*/  FFMA.FTZ R2, R241, c[0x0][0x2d0], -R5 ;  /* 0x0000b400f1027a23 */ /* 0x004fe20000010805 */
[----:B------:R-:W-:Y:S01]  /*11a10*/  MOV R241, R177 ;  /* 0x000000b100f17202 */ /* 0x000fe20000000f00 */
[----:B------:R-:W-:-:S02]  /*11a20*/  IMAD.MOV.U32 R177, RZ, RZ, R6 ;  /* 0x000000ffffb17224 */ /* 0x000fc400078e0006 */
[----:B------:R2:W-:Y:S03]  /*11a30*/  MUFU.EX2 R137, R2 ;  /* 0x0000000200897308 */ /* 0x0005e60000000800 */
[C---:B------:R-:W-:Y:S08]  /*11a40*/  HMMA.16816.F32 R88, R8.reuse, R22, R52 ;  /* 0x000000160858723c */ /* 0x040ff00000001834 */
[----:B-----5:R-:W-:Y:S01]  /*11a50*/  HMMA.16816.F32 R64, R8, R14, R48 ;  /* 0x0000000e0840723c */ /* 0x020fe20000001830 */
[----:B--2---:R-:W-:-:S07]  /*11a60*/  FFMA.FTZ R2, R243, c[0x0][0x2d0], -R5 ;  /* 0x0000b400f3027a23 */ /* 0x004fce0000010805 */
[C---:B------:R-:W-:Y:S01]  /*11a70*/  HMMA.16816.F32 R84, R8.reuse, R12, R44 ;  /* 0x0000000c0854723c */ /* 0x040fe2000000182c */
[----:B------:R-:W-:Y:S01]  /*11a80*/  IMAD.MOV.U32 R243, RZ, RZ, R176 ;  /* 0x000000fffff37224 */ /* 0x000fe200078e00b0 */
[----:B------:R2:W-:Y:S01]  /*11a90*/  MUFU.EX2 R136, R2 ;  /* 0x0000000200887308 */ /* 0x0005e20000000800 */
[----:B------:R-:W-:Y:S01]  /*11aa0*/  MOV R176, R135 ;  /* 0x0000008700b07202 */ /* 0x000fe20000000f00 */
[----:B------:R-:W-:Y:S04]  /*11ab0*/  LDSM.16.MT88.4 R12, [R216+0x3100] ;  /* 0x00310000d80c783b */ /* 0x000fe80000004200 */
[C---:B-1----:R-:W-:Y:S08]  /*11ac0*/  HMMA.16816.F32 R48, R8.reuse, R24, R56 ;  /* 0x000000180830723c */ /* 0x042ff00000001838 */
[----:B------:R-:W-:Y:S01]  /*11ad0*/  HMMA.16816.F32 R52, R8, R26, R76 ;  /* 0x0000001a0834723c */ /* 0x000fe2000000184c */
[----:B------:R-:W1:Y:S01]  /*11ae0*/  LDSM.16.MT88.4 R24, [R213+0x7100] ;  /* 0x00710000d518783b */ /* 0x000e620000004200 */
[----:B--2---:R-:W-:-:S02]  /*11af0*/  FFMA.FTZ R2, R206, c[0x0][0x2d0], -R0 ;  /* 0x0000b400ce027a23 */ /* 0x004fc40000010800 */
[----:B------:R-:W-:Y:S01]  /*11b00*/  IMAD.MOV.U32 R206, RZ, RZ, R7 ;  /* 0x000000ffffce7224 */ /* 0x000fe200078e0007 */
[----:B------:R-:W-:Y:S01]  /*11b10*/  LDSM.16.MT88.4 R76, [R213+0x3900] ;  /* 0x00390000d54c783b */ /* 0x000fe20000004200 */
[----:B------:R2:W-:Y:S02]  /*11b20*/  MUFU.EX2 R71, R2 ;  /* 0x0000000200477308 */ /* 0x0005e40000000800 */
[C---:B------:R-:W-:Y:S01]  /*11b30*/  HMMA.16816.F32 R92, R8.reuse, R20, R60 ;  /* 0x00000014085c723c */ /* 0x040fe2000000183c */
[----:B------:R-:W5:Y:S07]  /*11b40*/  LDSM.16.MT88.4 R20, [R214+0x3100] ;  /* 0x00310000d614783b */ /* 0x000f6e0000004200 */
[----:B------:R-:W-:Y:S01]  /*11b50*/  HMMA.16816.F32 R60, R8, R16, R40 ;  /* 0x00000010083c723c */ /* 0x000fe20000001828 */
[----:B--2---:R-:W-:-:S07]  /*11b60*/  FFMA.FTZ R2, R207, c[0x0][0x2d0], -R0 ;  /* 0x0000b400cf027a23 */ /* 0x004fce0000010800 */
[C---:B------:R-:W-:Y:S01]  /*11b70*/  HMMA.16816.F32 R40, R8.reuse, R18, R36 ;  /* 0x000000120828723c */ /* 0x040fe20000001824 */
[----:B------:R-:W2:Y:S01]  /*11b80*/  LDSM.16.MT88.4 R16, [R217+0x3100] ;  /* 0x00310000d910783b */ /* 0x000ea20000004200 */
[----:B------:R1:W1:Y:S06]  /*11b90*/  MUFU.EX2 R70, R2 ;  /* 0x0000000200467308 */ /* 0x00026c0000000800 */
[C---:B------:R-:W-:Y:S01]  /*11ba0*/  HMMA.16816.F32 R104, R8.reuse, R30, R80 ;  /* 0x0000001e0868723c */ /* 0x040fe20000001850 */
[----:B------:R-:W2:Y:S07]  /*11bb0*/  LDSM.16.MT88.4 R28, [R213+0x3100] ;  /* 0x00310000d51c783b */ /* 0x000eae0000004200 */
[----:B----4-:R-:W-:Y:S01]  /*11bc0*/  HMMA.16816.F32 R44, R8, R32, R120 ;  /* 0x00000020082c723c */ /* 0x010fe20000001878 */
[----:B-1----:R-:W-:-:S04]  /*11bd0*/  FFMA.FTZ R2, R208, c[0x0][0x2d0], -R0 ;  /* 0x0000b400d0027a23 */ /* 0x002fc80000010800 */
[----:B------:R1:W-:Y:S03]  /*11be0*/  MUFU.EX2 R59, R2 ;  /* 0x00000002003b7308 */ /* 0x0003e60000000800 */
[----:B------:R-:W-:Y:S01]  /*11bf0*/  HMMA.16816.F32 R36, R8, R34, R108 ;  /* 0x000000220824723c */ /* 0x000fe2000000186c */
[----:B------:R-:W4:Y:S04]  /*11c00*/  LDSM.16.MT88.4 R32, [R214+0x7100] ;  /* 0x00710000d620783b */ /* 0x000f280000004200 */
[----:B------:R-:W-:Y:S02]  /*11c10*/  LDSM.16.MT88.4 R108, [R213+0x7900] ;  /* 0x00790000d56c783b */ /* 0x000fe40000004200 */
[----:B---3--:R-:W-:-:S02]  /*11c20*/  F2FP.PACK_AB R8, R138, R139 ;  /* 0x0000008b8a08723e */ /* 0x008fc400000000ff */
[----:B------:R-:W-:Y:S02]  /*11c30*/  F2FP.PACK_AB R9, R70, R71 ;  /* 0x000000474609723e */ /* 0x000fe400000000ff */
[----:B------:R-:W-:Y:S01]  /*11c40*/  F2FP.PACK_AB R10, R136, R137 ;  /* 0x00000089880a723e */ /* 0x000fe200000000ff */
[----:B-1----:R-:W-:-:S04]  /*11c50*/  FFMA.FTZ R2, R209, c[0x0][0x2d0], -R0 ;  /* 0x0000b400d1027a23 */ /* 0x002fc80000010800 */
[----:B------:R1:W3:Y:S02]  /*11c60*/  MUFU.EX2 R58, R2 ;  /* 0x00000002003a7308 */ /* 0x0002e40000000800 */
[----:B-1----:R-:W-:Y:S01]  /*11c70*/  FFMA.FTZ R2, R131, c[0x0][0x2d0], -R5 ;  /* 0x0000b40083027a23 */ /* 0x002fe20000010805 */
[----:B---3--:R-:W-:-:S05]  /*11c80*/  F2FP.PACK_AB R11, R58, R59 ;  /* 0x0000003b3a0b723e */ /* 0x008fca00000000ff */
[----:B------:R1:W-:Y:S02]  /*11c90*/  MUFU.EX2 R57, R2 ;  /* 0x0000000200397308 */ /* 0x0003e40000000800 */
[C---:B------:R-:W-:Y:S08]  /*11ca0*/  HMMA.16816.F32 R64, R8.reuse, R26, R64 ;  /* 0x0000001a0840723c */ /* 0x040ff00000001840 */
[----:B------:R-:W-:Y:S01]  /*11cb0*/  HMMA.16816.F32 R128, R8, R24, R84 ;  /* 0x000000180880723c */ /* 0x000fe20000001854 */
[----:B------:R-:W-:Y:S01]  /*11cc0*/  LDSM.16.MT88.4 R84, [R214+0x3900] ;  /* 0x00390000d654783b */ /* 0x000fe20000004200 */
[----:B-1----:R-:W-:-:S02]  /*11cd0*/  FFMA.FTZ R2, R239, c[0x0][0x2d0], -R5 ;  /* 0x0000b400ef027a23 */ /* 0x002fc40000010805 */
[----:B------:R-:W-:Y:S02]  /*11ce0*/  IMAD.MOV.U32 R239, RZ, RZ, R179 ;  /* 0x000000ffffef7224 */ /* 0x000fe400078e00b3 */
[----:B------:R1:W-:Y:S01]  /*11cf0*/  MUFU.EX2 R56, R2 ;  /* 0x0000000200387308 */ /* 0x0003e20000000800 */
[----:B------:R-:W-:Y:S01]  /*11d00*/  IMAD.MOV.U32 R179, RZ, RZ, R133 ;  /* 0x000000ffffb37224 */ /* 0x000fe200078e0085 */
[C---:B-----5:R-:W-:Y:S08]  /*11d10*/  HMMA.16816.F32 R80, R8.reuse, R20, R112 ;  /* 0x000000140850723c */ /* 0x060ff00000001870 */
[----:B------:R-:W-:Y:S01]  /*11d20*/  HMMA.16816.F32 R20, R8, R22, R104 ;  /* 0x000000160814723c */ /* 0x000fe20000001868 */
[----:B-1----:R-:W-:-:S02]  /*11d30*/  FFMA.FTZ R2, R238, c[0x0][0x2d0], -R5 ;  /* 0x0000b400ee027a23 */ /* 0x002fc40000010805 */
[----:B------:R-:W-:Y:S01]  /*11d40*/  IMAD.MOV.U32 R238, RZ, RZ, R169 ;  /* 0x000000ffffee7224 */ /* 0x000fe200078e00a9 */
[----:B------:R-:W-:Y:S01]  /*11d50*/  MOV R169, R159 ;  /* 0x0000009f00a97202 */ /* 0x000fe20000000f00 */
[----:B------:R1:W-:Y:S03]  /*11d60*/  MUFU.EX2 R27, R2 ;  /* 0x00000002001b7308 */ /* 0x0003e60000000800 */
[----:B--2---:R-:W-:Y:S01]  /*11d70*/  HMMA.16816.F32 R96, R8, R16, R96 ;  /* 0x000000100860723c */ /* 0x004fe20000001860 */
[----:B------:R-:W-:-:S07]  /*11d80*/  IMAD.MOV.U32 R159, RZ, RZ, R134 ;  /* 0x000000ffff9f7224 */ /* 0x000fce00078e0086 */
[C---:B------:R-:W-:Y:S01]  /*11d90*/  HMMA.16816.F32 R104, R8.reuse, R18, R100 ;  /* 0x000000120868723c */ /* 0x040fe20000001864 */
[----:B------:R-:W2:Y:S04]  /*11da0*/  LDSM.16.MT88.4 R16, [R217+0x7100] ;  /* 0x00710000d910783b */ /* 0x000ea80000004200 */
[----:B------:R-:W-:Y:S01]  /*11db0*/  LDSM.16.MT88.4 R100, [R216+0x3900] ;  /* 0x00390000d864783b */ /* 0x000fe20000004200 */
[----:B-1----:R-:W-:Y:S02]  /*11dc0*/  FFMA.FTZ R2, R247, c[0x0][0x2d0], -R5 ;  /* 0x0000b400f7027a23 */ /* 0x002fe40000010805 */
[C---:B------:R-:W-:Y:S01]  /*11dd0*/  HMMA.16816.F32 R112, R8.reuse, R12, R92 ;  /* 0x0000000c0870723c */ /* 0x040fe2000000185c */
[----:B------:R-:W-:Y:S01]  /*11de0*/  LDSM.16.MT88.4 R92, [R217+0x3900] ;  /* 0x00390000d95c783b */ /* 0x000fe20000004200 */
[----:B------:R1:W3:Y:S06]  /*11df0*/  MUFU.EX2 R26, R2 ;  /* 0x00000002001a7308 */ /* 0x0002ec0000000800 */
[C---:B------:R-:W-:Y:S01]  /*11e00*/  HMMA.16816.F32 R120, R8.reuse, R14, R88 ;  /* 0x0000000e0878723c */ /* 0x040fe20000001858 */
[----:B------:R-:W5:Y:S07]  /*11e10*/  LDSM.16.MT88.4 R12, [R216+0x7100] ;  /* 0x00710000d80c783b */ /* 0x000f6e0000004200 */
[----:B------:R-:W-:Y:S01]  /*11e20*/  HMMA.16816.F32 R72, R8, R28, R116 ;  /* 0x0000001c0848723c */ /* 0x000fe20000001874 */
[----:B------:R-:W5:Y:S01]  /*11e30*/  LDSM.16.MT88.4 R116, [R214+0x7900] ;  /* 0x00790000d674783b */ /* 0x000f620000004200 */
[----:B-1----:R-:W-:Y:S01]  /*11e40*/  FFMA.FTZ R2, R246, c[0x0][0x2d0], -R0 ;  /* 0x0000b400f6027a23 */ /* 0x002fe20000010800 */
[----:B---3--:R-:W-:-:S03]  /*11e50*/  F2FP.PACK_AB R134, R26, R27 ;  /* 0x0000001b1a86723e */ /* 0x008fc600000000ff */
[----:B------:R1:W-:Y:S02]  /*11e60*/  MUFU.EX2 R25, R2 ;  /* 0x0000000200197308 */ /* 0x0003e40000000800 */
[C---:B------:R-:W-:Y:S01]  /*11e70*/  HMMA.16816.F32 R28, R8.reuse, R30, R124 ;  /* 0x0000001e081c723c */ /* 0x040fe2000000187c */
[----:B------:R-:W3:Y:S07]  /*11e80*/  LDSM.16.MT88.4 R124, [R217+0x7900] ;  /* 0x00790000d97c783b */ /* 0x000eee0000004200 */
[----:B----4-:R-:W-:Y:S01]  /*11e90*/  HMMA.16816.F32 R60, R8, R32, R60 ;  /* 0x00000020083c723c */ /* 0x010fe2000000183c */
[----:B-1----:R-:W-:-:S07]  /*11ea0*/  FFMA.FTZ R2, R249, c[0x0][0x2d0], -R0 ;  /* 0x0000b400f9027a23 */ /* 0x002fce0000010800 */
[C---:B------:R-:W-:Y:S01]  /*11eb0*/  HMMA.16816.F32 R40, R8.reuse, R34, R40 ;  /* 0x000000220828723c */ /* 0x040fe20000001828 */
[----:B------:R1:W4:Y:S07]  /*11ec0*/  MUFU.EX2 R24, R2 ;  /* 0x0000000200187308 */ /* 0x00032e0000000800 */
[C---:B--2---:R-:W-:Y:S08]  /*11ed0*/  HMMA.16816.F32 R48, R8.reuse, R16, R48 ;  /* 0x000000100830723c */ /* 0x044ff00000001830 */
[----:B------:R-:W-:Y:S01]  /*11ee0*/  HMMA.16816.F32 R52, R8, R18, R52 ;  /* 0x000000120834723c */ /* 0x000fe20000001834 */
[--C-:B-1----:R-:W-:Y:S01]  /*11ef0*/  FFMA.FTZ R2, R248, c[0x0][0x2d0], -R0.reuse ;  /* 0x0000b400f8027a23 */ /* 0x102fe20000010800 */
[----:B----4-:R-:W-:Y:S01]  /*11f00*/  F2FP.PACK_AB R133, R24, R25 ;  /* 0x000000191885723e */ /* 0x010fe200000000ff */
[----:B------:R-:W-:-:S02]  /*11f10*/  FFMA.FTZ R0, R175, c[0x0][0x2d0], -R0 ;  /* 0x0000b400af007a23 */ /* 0x000fc40000010800 */
[----:B------:R1:W-:Y:S01]  /*11f20*/  MUFU.EX2 R7, R2 ;  /* 0x0000000200077308 */ /* 0x0003e20000000800 */
[----:B------:R-:W-:Y:S02]  /*11f30*/  IMAD.MOV.U32 R175, RZ, RZ, R158 ;  /* 0x000000ffffaf7224 */ /* 0x000fe400078e009e */
[----:B-----5:R-:W-:Y:S01]  /*11f40*/  HMMA.16816.F32 R44, R8, R12, R44 ;  /* 0x0000000c082c723c */ /* 0x020fe2000000182c */
[----:B------:R-:W-:Y:S01]  /*11f50*/  IMAD.MOV.U32 R158, RZ, RZ, R132 ;  /* 0x000000ffff9e7224 */ /* 0x000fe200078e0084 */
[----:B------:R-:W-:-:S03]  /*11f60*/  F2FP.PACK_AB R132, R56, R57 ;  /* 0x000000393884723e */ /* 0x000fc600000000ff */
[----:B------:R2:W4:Y:S03]  /*11f70*/  MUFU.EX2 R6, R0 ;  /* 0x0000000000067308 */ /* 0x0005260000000800 */
[----:B------:R-:W-:Y:S01]  /*11f80*/  HMMA.16816.F32 R36, R8, R14, R36 ;  /* 0x0000000e0824723c */ /* 0x000fe20000001824 */
[----:B------:R-:W5:Y:S01]  /*11f90*/  LDSM.16.MT88.4 R8, [R216+0x7900] ;  /* 0x00790000d808783b */ /* 0x000f620000004200 */
[----:B-1----:R-:W-:-:S04]  /*11fa0*/  FADD.FTZ R2, R243, R206 ;  /* 0x000000cef3027221 */ /* 0x002fc80000010000 */
[----:B------:R-:W-:Y:S02]  /*11fb0*/  FADD.FTZ R3, R3, R2 ;  /* 0x0000000203037221 */ /* 0x000fe40000010000 */
[----:B--2---:R-:W-:Y:S01]  /*11fc0*/  FADD.FTZ R0, R239, R241 ;  /* 0x000000f1ef007221 */ /* 0x004fe20000010000 */
[----:B----4-:R-:W-:-:S03]  /*11fd0*/  F2FP.PACK_AB R135, R6, R7 ;  /* 0x000000070687723e */ /* 0x010fc600000000ff */
        /* <DEDUP_REMOVED lines=18> */
[----:B------:R-:W-:Y:S01]  /*12100*/  IADD3 R236, R167, -0x2, RZ ;  /* 0xfffffffea7ec7810 */ /* 0x000fe20007ffe0ff */
[----:B------:R-:W-:Y:S01]  /*12110*/  FADD.FTZ R0, R240, R0 ;  /* 0x00000000f0007221 */ /* 0x000fe20000010000 */
[----:B------:R-:W-:Y:S01]  /*12120*/  HMMA.16816.F32 R100, R132, R102, R120 ;  /* 0x000000668464723c */ /* 0x000fe20000001878 */
[----:B------:R-:W-:Y:S02]  /*12130*/  FADD.FTZ R2, R211, R2 ;  /* 0x00000002d3027221 */ /* 0x000fe40000010000 */
[----:B------:R-:W-:-:S02]  /*12140*/  FADD.FTZ R0, R242, R0 ;  /* 0x00000000f2007221 */ /* 0x000fc40000010000 */
[----:B------:R-:W-:Y:S02]  /*12150*/  FADD.FTZ R2, R210, R2 ;  /* 0x00000002d2027221 */ /* 0x000fe40000010000 */
        /* <DEDUP_REMOVED lines=8> */
[----:B------:R-:W-:Y:S01]  /*121e0*/  FADD.FTZ R0, R202, R0 ;  /* 0x00000000ca007221 */ /* 0x000fe20000010000 */
[----:B------:R-:W1:Y:S01]  /*121f0*/  @P5 S2R R4, SR_CTAID.X ;  /* 0x0000000000045919 */ /* 0x000e620000002500 */
        /* <DEDUP_REMOVED lines=12> */
[----:B---3--:R-:W-:Y:S01]  /*122c0*/  HMMA.16816.F32 R120, R132, R124, R48 ;  /* 0x0000007c8478723c */ /* 0x008fe20000001830 */
[----:B------:R-:W-:-:S02]  /*122d0*/  FADD.FTZ R2, R151, R2 ;  /* 0x0000000297027221 */ /* 0x000fc40000010000 */
[----:B------:R-:W-:Y:S02]  /*122e0*/  FADD.FTZ R3, R154, R0 ;  /* 0x000000009a037221 */ /* 0x000fe40000010000 */
[----:B-1----:R-:W-:Y:S02]  /*122f0*/  @P5 IMAD.SHL.U32 R0, R4, 0x80, RZ ;  /* 0x0000008004005824 */ /* 0x002fe400078e00ff */
[----:B------:R-:W-:Y:S01]  /*12300*/  FADD.FTZ R2, R150, R2 ;  /* 0x0000000296027221 */ /* 0x000fe20000010000 */
[----:B------:R-:W-:Y:S01]  /*12310*/  HMMA.16816.F32 R76, R132, R78, R28 ;  /* 0x0000004e844c723c */ /* 0x000fe2000000181c */
[----:B------:R-:W-:Y:S02]  /*12320*/  FADD.FTZ R3, R153, R3 ;  /* 0x0000000399037221 */ /* 0x000fe40000010000 */
[----:B------:R-:W-:-:S04]  /*12330*/  @P5 IMAD.HI.U32 R0, R0, c[0x0][0x2c8], RZ ;  /* 0x0000b20000005a27 */ /* 0x000fc800078e00ff */
[----:B------:R-:W-:Y:S01]  /*12340*/  FADD.FTZ R2, R149, R2 ;  /* 0x0000000295027221 */ /* 0x000fe20000010000 */
[----:B------:R-:W-:Y:S01]  /*12350*/  @P5 SHF.R.U32.HI R159, RZ, c[0x0][0x2cc], R0 ;  /* 0x0000b300ff9f5a19 */ /* 0x000fe20000011600 */
[----:B------:R-:W-:Y:S01]  /*12360*/  FADD.FTZ R3, R152, R3 ;  /* 0x0000000398037221 */ /* 0x000fe20000010000 */
[C---:B------:R-:W-:Y:S01]  /*12370*/  HMMA.16816.F32 R84, R132.reuse, R86, R20 ;  /* 0x000000568454723c */ /* 0x040fe20000001814 */
[----:B------:R-:W-:Y:S01]  /*12380*/  FADD.FTZ R2, R148, R2 ;  /* 0x0000000294027221 */ /* 0x000fe20000010000 */
[----:B------:R-:W-:Y:S01]  /*12390*/  IADD3 R0, R159, R158, -R175 ;  /* 0x0000009e9f007210 */ /* 0x000fe20007ffe8af */
[----:B------:R-:W-:Y:S02]  /*123a0*/  FADD.FTZ R3, R139, R3 ;  /* 0x000000038b037221 */ /* 0x000fe40000010000 */
[----:B------:R-:W-:Y:S01]  /*123b0*/  FADD.FTZ R5, R71, R2 ;  /* 0x0000000247057221 */ /* 0x000fe20000010000 */
[----:B------:R-:W-:Y:S01]  /*123c0*/  SHF.R.S32.HI R2, RZ, 0x1f, R0 ;  /* 0x0000001fff027819 */ /* 0x000fe20000011400 */
[----:B------:R-:W-:Y:S01]  /*123d0*/  FADD.FTZ R4, R138, R3 ;  /* 0x000000038a047221 */ /* 0x000fe20000010000 */
[----:B------:R-:W-:Y:S01]  /*123e0*/  HMMA.16816.F32 R108, R132, R110, R64 ;  /* 0x0000006e846c723c */ /* 0x000fe20000001840 */
[----:B------:R-:W-:-:S02]  /*123f0*/  FADD.FTZ R3, R70, R5 ;  /* 0x0000000546037221 */ /* 0x000fc40000010000 */
        /* <DEDUP_REMOVED lines=19> */
[C---:B-----5:R-:W-:Y:S02]  /*12530*/  HMMA.16816.F32 R128, R132.reuse, R8, R44 ;  /* 0x000000088480723c */ /* 0x060fe4000000182c */
[----:B------:R1:W-:Y:S04]  /*12540*/  STL [R1+0x20], R0 ;  /* 0x0000200001007387 */ /* 0x0003e80000100800 */
[----:B------:R1:W-:Y:S02]  /*12550*/  STL [R1+0x1c], R2 ;  /* 0x00001c0201007387 */ /* 0x0003e40000100800 */
[----:B------:R-:W-:Y:S01]  /*12560*/  HMMA.16816.F32 R132, R132, R10, R36 ;  /* 0x0000000a8484723c */ /* 0x000fe20000001824 */
[----:B------:R-:W-:Y:S07]  /*12570*/  @!P0 BRA `(.L_x_621) ;  /* 0x00004a2000008947 */ /* 0x000fee0003800000 */
[----:B------:R-:W2:Y:S04]  /*12580*/  LDL.64 R174, [R1+0x60] ;  /* 0x0000600001ae7983 */ /* 0x000ea80000100a00 */
[----:B------:R-:W3:Y:S04]  /*12590*/  LDL.64 R172, [R1+0x58] ;  /* 0x0000580001ac7983 */ /* 0x000ee80000100a00 */
[----:B------:R-:W4:Y:S04]  /*125a0*/  LDL R167, [R1+0x18] ;  /* 0x0000180001a77983 */ /* 0x000f280000100800 */
[----:B------:R-:W5:Y:S04]  /*125b0*/  LDL.64 R158, [R1+0x48] ;  /* 0x00004800019e7983 */ /* 0x000f680000100a00 */
[----:B------:R-:W5:Y:S01]  /*125c0*/  LDL.64 R176, [R1+0x50] ;  /* 0x0000500001b07983 */ /* 0x000f620000100a00 */
[----:B------:R-:W-:Y:S01]  /*125d0*/  IMAD.MOV.U32 R70, RZ, RZ, R68 ;  /* 0x000000ffff467224 */ /* 0x000fe200078e0044 */
[----:B-1----:R-:W-:Y:S01]  /*125e0*/  MOV R3, R69 ;  /* 0x0000004500037202 */ /* 0x002fe20000000f00 */
[----:B------:R-:W-:Y:S01]  /*125f0*/  IMAD.MOV.U32 R200, RZ, RZ, R236 ;  /* 0x000000ffffc87224 */ /* 0x000fe200078e00ec */
[----:B--2---:R-:W-:-:S02]  /*12600*/  IADD3 R2, P1, R174, 0x40, RZ ;  /* 0x00000040ae027810 */ /* 0x004fc40007f3e0ff */
[----:B---3--:R-:W-:-:S03]  /*12610*/  IADD3 R0, P0, R172, 0x40, RZ ;  /* 0x00000040ac007810 */ /* 0x008fc60007f1e0ff */
[----:B------:R5:W-:Y:S01]  /*12620*/  STL [R1+0x10], R2 ;  /* 0x0000100201007387 */ /* 0x000be20000100800 */
[----:B----4-:R-:W-:-:S03]  /*12630*/  @P5 IMAD.HI.U32 R4, R167, c[0x0][0x2c8], RZ ;  /* 0x0000b200a7045a27 */ /* 0x010fc600078e00ff */
[----:B------:R1:W-:Y:S04]  /*12640*/  STL [R1+0x8], R0 ;  /* 0x0000080001007387 */ /* 0x0003e80000100800 */
[----:B------:R2:W-:Y:S01]  /*12650*/  @P5 STL [R1+0x14], R4 ;  /* 0x0000140401005387 */ /* 0x0005e20000100800 */
[----:B-----5:R-:W-:Y:S01]  /*12660*/  IADD3.X R2, RZ, R177, RZ, P1, !PT ;  /* 0x000000b1ff027210 */ /* 0x020fe20000ffe4ff */
[----:B-1----:R-:W-:-:S05]  /*12670*/  IMAD.X R0, RZ, RZ, R159, P0 ;  /* 0x000000ffff007224 */ /* 0x002fca00000e069f */
[----:B------:R2:W-:Y:S04]  /*12680*/  STL [R1+0x4], R0 ;  /* 0x0000040001007387 */ /* 0x0005e80000100800 */
[----:B------:R2:W-:Y:S02]  /*12690*/  STL [R1+0xc], R2 ;  /* 0x00000c0201007387 */ /* 0x0005e40000100800 */
.L_x_622:
[----:B------:R-:W3:Y:S01]  /*126a0*/  LDL.64 R170, [R1+0x60] ;  /* 0x0000600001aa7983 */ /* 0x000ee20000100a00 */
[----:B------:R-:W-:Y:S04]  /*126b0*/  DEPBAR.LE SB0, 0x0 ;  /* 0x000080000000791a */ /* 0x000fe80000000000 */
[C---:B------:R-:W-:Y:S01]  /*126c0*/  ISETP.GE.AND P0, PT, R200.reuse, RZ, PT ;  /* 0x000000ffc800720c */ /* 0x040fe20003f06270 */
[----:B------:R-:W4:Y:S01]  /*126d0*/  LDL R164, [R1+0x10] ;  /* 0x0000100001a47983 */ /* 0x000f220000100800 */
[----:B------:R-:W-:Y:S02]  /*126e0*/  MOV R169, 0x6 ;  /* 0x0000000600a97802 */ /* 0x000fe40000000f00 */
[----:B------:R-:W-:Y:S01]  /*126f0*/  MOV R205, 0xffffff80 ;  /* 0xffffff8000cd7802 */ /* 0x000fe20000000f00 */
[----:B------:R-:W5:Y:S01]  /*12700*/  LDL.64 R166, [R1+0x50] ;  /* 0x0000500001a67983 */ /* 0x000f620000100a00 */
[----:B------:R-:W-:Y:S02]  /*12710*/  MOV R239, c[0x0][0x1e0] ;  /* 0x0000780000ef7a02 */ /* 0x000fe40000000f00 */
[C---:B------:R-:W-:Y:S03]  /*12720*/  IADD3 R236, R200.reuse, -0x1, RZ ;  /* 0xffffffffc8ec7810 */ /* 0x040fe60007ffe0ff */
[----:B--2---:R-:W2:Y:S02]  /*12730*/  LDL R203, [R1+0x40] ;  /* 0x0000400001cb7983 */ /* 0x004ea40000100800 */
[----:B------:R-:W-:Y:S01]  /*12740*/  @P0 SHF.R.S32.HI R0, RZ, 0x1f, R200 ;  /* 0x0000001fff000819 */ /* 0x000fe200000114c8 */
[----:B------:R-:W-:Y:S01]  /*12750*/  @P0 IMAD.WIDE.U32 R68, R200, c[0x0][0x208], RZ ;  /* 0x00008200c8440a25 */ /* 0x000fe200078e00ff */
[----:B------:R-:W2:Y:S03]  /*12760*/  LDL R168, [R1+0xc] ;  /* 0x00000c0001a87983 */ /* 0x000ea60000100800 */
[----:B------:R-:W-:Y:S01]  /*12770*/  @P0 IMAD R0, R0, c[0x0][0x208], RZ ;  /* 0x0000820000000a24 */ /* 0x000fe200078e02ff */
[----:B------:R-:W2:Y:S01]  /*12780*/  LDL R71, [R1+0x2c] ;  /* 0x00002c0001477983 */ /* 0x000ea20000100800 */
[----:B------:R-:W-:Y:S02]  /*12790*/  @P0 IMAD.SHL.U32 R2, R68, 0x80, RZ ;  /* 0x0000008044020824 */ /* 0x000fe400078e00ff */
[----:B------:R-:W-:Y:S01]  /*127a0*/  @P0 IMAD R0, R200, c[0x0][0x20c], R0 ;  /* 0x00008300c8000a24 */ /* 0x000fe200078e0200 */
[----:B------:R-:W-:Y:S03]  /*127b0*/  BAR.SYNC.DEFER_BLOCKING 0x0 ;  /* 0x0000000000007b1d */ /* 0x000fe60000010000 */
[----:B------:R-:W-:Y:S05]  /*127c0*/  @P0 IMAD.IADD R69, R69, 0x1, R0 ;  /* 0x0000000145450824 */ /* 0x000fea00078e0200 */
[----:B------:R-:W-:Y:S01]  /*127d0*/  @P0 SHF.L.U64.HI R68, R68, 0x7, R69 ;  /* 0x0000000744440819 */ /* 0x000fe20000010245 */
[----:B------:R-:W1:Y:S08]  /*127e0*/  LDSM.16.M88.4 R8, [R212+0x8100] ;  /* 0x00810000d408783b */ /* 0x000e700000000200 */
[----:B------:R-:W1:Y:S08]  /*127f0*/  LDSM.16.M88.4 R16, [R212+0x8900] ;  /* 0x00890000d410783b */ /* 0x000e700000000200 */
[----:B------:R-:W1:Y:S08]  /*12800*/  LDSM.16.M88.4 R24, [R212+0x9100] ;  /* 0x00910000d418783b */ /* 0x000e700000000200 */
[----:B------:R-:W2:Y:S04]  /*12810*/  LDL R201, [R1+0x34] ;  /* 0x0000340001c97983 */ /* 0x000ea80000100800 */
        /* <DEDUP_REMOVED lines=15> */
[----:B------:R-:W1:Y:S02]  /*12910*/  LDSM.16.M88.4 R156, [R232] ;  /* 0x00000000e89c783b */ /* 0x000e640000000200 */
[C---:B------:R-:W-:Y:S06]  /*12920*/  HMMA.16816.F32 R32, R140.reuse, R34, RZ ;  /* 0x000000228c20723c */ /* 0x040fec00000018ff */
[----:B------:R-:W2:Y:S02]  /*12930*/  LDL R204, [R1+0x24] ;  /* 0x0000240001cc7983 */ /* 0x000ea40000100800 */
[C---:B------:R-:W-:Y:S02]  /*12940*/  HMMA.16816.F32 R36, R140.reuse, R40, RZ ;  /* 0x000000288c24723c */ /* 0x040fe400000018ff */
[----:B------:R-:W2:Y:S06]  /*12950*/  LDL R202, [R1+0x28] ;  /* 0x0000280001ca7983 */ /* 0x000eac0000100800 */
        /* <DEDUP_REMOVED lines=12> */
[----:B------:R-:W3:Y:S07]  /*12a20*/  LDSM.16.M88.4 R148, [R230] ;  /* 0x00000000e694783b */ /* 0x000eee0000000200 */
[C---:B------:R-:W-:Y:S08]  /*12a30*/  HMMA.16816.F32 R20, R144.reuse, R152, R20 ;  /* 0x000000989014723c */ /* 0x040ff00000001814 */
[C---:B------:R-:W-:Y:S01]  /*12a40*/  HMMA.16816.F32 R24, R144.reuse, R154, R24 ;  /* 0x0000009a9018723c */ /* 0x040fe20000001818 */
[----:B------:R-:W4:Y:S07]  /*12a50*/  LDSM.16.M88.4 R152, [R229] ;  /* 0x00000000e598783b */ /* 0x000f2e0000000200 */
[C---:B------:R-:W-:Y:S08]  /*12a60*/  HMMA.16816.F32 R28, R144.reuse, R156, R28 ;  /* 0x0000009c901c723c */ /* 0x040ff0000000181c */
[C---:B------:R-:W-:Y:S01]  /*12a70*/  HMMA.16816.F32 R32, R144.reuse, R158, R32 ;  /* 0x0000009e9020723c */ /* 0x040fe20000001820 */
[----:B------:R-:W2:Y:S07]  /*12a80*/  LDSM.16.M88.4 R156, [R228] ;  /* 0x00000000e49c783b */ /* 0x000eae0000000200 */
[C---:B-1----:R-:W-:Y:S08]  /*12a90*/  HMMA.16816.F32 R36, R144.reuse, R136, R36 ;  /* 0x000000889024723c */ /* 0x042ff00000001824 */
[C---:B------:R-:W-:Y:S08]  /*12aa0*/  HMMA.16816.F32 R40, R144.reuse, R138, R40 ;  /* 0x0000008a9028723c */ /* 0x040ff00000001828 */
[C---:B---3--:R-:W-:Y:S01]  /*12ab0*/  HMMA.16816.F32 R44, R144.reuse, R148, R44 ;  /* 0x00000094902c723c */ /* 0x048fe2000000182c */
[----:B------:R-:W-:Y:S03]  /*12ac0*/  MOV R171, c[0x0][0x208] ;  /* 0x0000820000ab7a02 */ /* 0x000fe60000000f00 */
[C---:B------:R-:W-:Y:S02]  /*12ad0*/  @P0 IADD3 R0, P1, R2.reuse, R170, RZ ;  /* 0x000000aa02000210 */ /* 0x040fe40007f3e0ff */
[----:B----4-:R-:W-:Y:S01]  /*12ae0*/  @P0 IADD3 R2, P2, R2, R164, RZ ;  /* 0x000000a402020210 */ /* 0x010fe20007f5e0ff */
[----:B------:R-:W-:Y:S01]  /*12af0*/  IMAD.SHL.U32 R171, R171, 0x40, RZ ;  /* 0x00000040abab7824 */ /* 0x000fe200078e00ff */
[C---:B------:R-:W-:Y:S04]  /*12b00*/  HMMA.16816.F32 R48, R144.reuse, R150, R48 ;  /* 0x000000969030723c */ /* 0x040fe80000001830 */
[----:B------:R-:W-:Y:S02]  /*12b10*/  @P0 LEA R164, P3, R0, c[0x0][0x1f8], 0x1 ;  /* 0x00007e0000a40a11 */ /* 0x000fe400078608ff */
[C---:B-----5:R-:W-:Y:S02]  /*12b20*/  @P0 IADD3.X R69, R68.reuse, R167, RZ, P1, !PT ;  /* 0x000000a744450210 */ /* 0x060fe40000ffe4ff */
[C---:B------:R-:W-:Y:S03]  /*12b30*/  HMMA.16816.F32 R52, R144.reuse, R152, R52 ;  /* 0x000000989034723c */ /* 0x040fe60000001834 */
[----:B--2---:R-:W-:Y:S01]  /*12b40*/  LOP3.LUT P4, RZ, R203, 0x1, RZ, 0xc0, !PT ;  /* 0x00000001cbff7812 */ /* 0x004fe2000788c0ff */
[----:B------:R-:W-:Y:S01]  /*12b50*/  @P0 IMAD.X R68, R68, 0x1, R168, P2 ;  /* 0x0000000144440824 */ /* 0x000fe200010e06a8 */
[----:B------:R-:W-:Y:S01]  /*12b60*/  @P0 LEA.HI.X R165, R0, c[0x0][0x1fc], R69, 0x1, P3 ;  /* 0x00007f0000a50a11 */ /* 0x000fe200018f0c45 */
[----:B------:R-:W-:Y:S01]  /*12b70*/  IMAD.MOV.U32 R168, RZ, RZ, c[0x0][0x208] ;  /* 0x00008200ffa87624 */ /* 0x000fe200078e00ff */
[C---:B------:R-:W-:Y:S01]  /*12b80*/  @P0 LEA R166, P1, R2.reuse, c[0x0][0x1f8], 0x1 ;  /* 0x00007e0002a60a11 */ /* 0x040fe200078208ff */
[C---:B------:R-:W-:Y:S01]  /*12b90*/  HMMA.16816.F32 R56, R144.reuse, R154, R56 ;  /* 0x0000009a9038723c */ /* 0x040fe20000001838 */
[----:B------:R-:W-:Y:S01]  /*12ba0*/  IMAD.MOV.U32 R0, RZ, RZ, c[0x0][0x2c4] ;  /* 0x0000b100ff007624 */ /* 0x000fe200078e00ff */
[----:B------:R-:W-:Y:S01]  /*12bb0*/  @!PT LDS RZ, [RZ] ;  /* 0x00000000fffff984 */ /* 0x000fe20000000800 */
[----:B------:R-:W-:Y:S01]  /*12bc0*/  @!PT LDS RZ, [RZ] ;  /* 0x00000000fffff984 */ /* 0x000fe20000000800 */
[----:B------:R-:W-:Y:S01]  /*12bd0*/  @!PT LDS RZ, [RZ] ;  /* 0x00000000fffff984 */ /* 0x000fe20000000800 */
[----:B------:R1:W-:Y:S02]  /*12be0*/  @P0 LDGSTS.E.BYPASS.LTC128B.128 [R235+0x100], [R164.64], !P6 ;  /* 0x00100000a4eb0fae */ /* 0x0003e4000f101d48 */
[----:B------:R-:W-:Y:S02]  /*12bf0*/  @P0 LEA.HI.X R167, R2, c[0x0][0x1fc], R68, 0x1, P1 ;  /* 0x00007f0002a70a11 */ /* 0x000fe400008f0c44 */
[----:B------:R-:W-:Y:S02]  /*12c00*/  SHF.L.U64.HI R168, R168, R169, c[0x0][0x20c] ;  /* 0x00008300a8a87619 */ /* 0x000fe400000102a9 */
[C---:B------:R-:W-:Y:S02]  /*12c10*/  HMMA.16816.F32 R60, R144.reuse, R156, R60 ;  /* 0x0000009c903c723c */ /* 0x040fe4000000183c */
[----:B------:R2:W-:Y:S02]  /*12c20*/  @P0 LDGSTS.E.BYPASS.LTC128B.128 [R235+0x4100], [R166.64], !P4 ;  /* 0x04100000a6eb0fae */ /* 0x0005e4000e101d48 */
[-C--:B------:R-:W-:Y:S02]  /*12c30*/  @P0 IADD3 R68, P1, R164, R171.reuse, RZ ;  /* 0x000000aba4440210 */ /* 0x080fe40007f3e0ff */
[----:B------:R-:W-:Y:S02]  /*12c40*/  IADD3 R170, R171, 0x80, RZ ;  /* 0x00000080abaa7810 */ /* 0x000fe40007ffe0ff */
[----:B------:R-:W-:Y:S02]  /*12c50*/  HMMA.16816.F32 R64, R144, R158, R64 ;  /* 0x0000009e9040723c */ /* 0x000fe40000001840 */
[----:B------:R-:W3:Y:S02]  /*12c60*/  LDL R2, [R1+0x14] ;  /* 0x0000140001027983 */ /* 0x000ee40000100800 */
[----:B------:R-:W-:Y:S02]  /*12c70*/  @P0 IADD3.X R69, R165, R168, RZ, P1, !PT ;  /* 0x000000a8a5450210 */ /* 0x000fe40000ffe4ff */
[CC--:B------:R-:W-:Y:S03]  /*12c80*/  @P0 IADD3 R136, P1, R68.reuse, R171.reuse, RZ ;  /* 0x000000ab44880210 */ /* 0x0c0fe60007f3e0ff */
[----:B------:R4:W-:Y:S03]  /*12c90*/  @P0 LDGSTS.E.BYPASS.LTC128B.128 [R235+0x1100], [R68.64], !P6 ;  /* 0x0110000044eb0fae */ /* 0x0009e6000f101d48 */
[C-C-:B------:R-:W-:Y:S01]  /*12ca0*/  @P0 IMAD.X R137, R69.reuse, 0x1, R168.reuse, P1 ;  /* 0x0000000145890824 */ /* 0x140fe200008e06a8 */
[-C--:B-1----:R-:W-:Y:S02]  /*12cb0*/  @P0 IADD3 R164, P3, R68, R170.reuse, RZ ;  /* 0x000000aa44a40210 */ /* 0x082fe40007f7e0ff */
[C---:B------:R-:W-:Y:S02]  /*12cc0*/  @P0 IADD3 R138, P2, R136.reuse, R171, RZ ;  /* 0x000000ab888a0210 */ /* 0x040fe40007f5e0ff */
[----:B------:R4:W-:Y:S01]  /*12cd0*/  @P0 LDGSTS.E.BYPASS.LTC128B.128 [R235+0x5100], [R68.64+0x80], !P4 ;  /* 0x0510008044eb0fae */ /* 0x0009e2000e101d48 */
[-C--:B------:R-:W-:Y:S02]  /*12ce0*/  @P0 IADD3.X R165, R69, R71.reuse, RZ, P3, !PT ;  /* 0x0000004745a50210 */ /* 0x080fe40001ffe4ff */
[C---:B------:R-:W-:Y:S05]  /*12cf0*/  @P0 IMAD.X R139, R137.reuse, 0x1, R168, P2 ;  /* 0x00000001898b0824 */ /* 0x040fea00010e06a8 */
[----:B------:R1:W-:Y:S08]  /*12d00*/  @P0 LDGSTS.E.BYPASS.LTC128B.128 [R235+0x2100], [R136.64], !P6 ;  /* 0x0210000088eb0fae */ /* 0x0003f0000f101d48 */
[----:B------:R2:W-:Y:S08]  /*12d10*/  @P0 LDGSTS.E.BYPASS.LTC128B.128 [R235+0x6100], [R164.64], !P4 ;  /* 0x06100000a4eb0fae */ /* 0x0005f0000e101d48 */
[----:B------:R1:W-:Y:S01]  /*12d20*/  @P0 LDGSTS.E.BYPASS.LTC128B.128 [R235+0x3100], [R138.64], !P6 ;  /* 0x031000008aeb0fae */ /* 0x0003e2000f101d48 */
[----:B----4-:R-:W-:Y:S04]  /*12d30*/  @P0 IADD3 R68, P1, R136, R170, RZ ;  /* 0x000000aa88440210 */ /* 0x010fe80007f3e0ff */
[----:B------:R-:W-:Y:S02]  /*12d40*/  @P0 IADD3.X R69, R137, R71, RZ, P1, !PT ;  /* 0x0000004789450210 */ /* 0x000fe40000ffe4ff */
[----:B------:R-:W-:Y:S02]  /*12d50*/  ISETP.NE.AND P1, PT, R0, 0x1, PT ;  /* 0x000000010000780c */ /* 0x000fe40003f25270 */
[----:B------:R4:W3:Y:S04]  /*12d60*/  LDL R0, [R1+0x18] ;  /* 0x0000180001007983 */ /* 0x0008e80000100800 */
[----:B------:R5:W-:Y:S08]  /*12d70*/  @P0 LDGSTS.E.BYPASS.LTC128B.128 [R235+0x7100], [R68.64], !P4 ;  /* 0x0710000044eb0fae */ /* 0x000bf0000e101d48 */
[----:B------:R-:W-:Y:S08]  /*12d80*/  LDSM.16.M88.4 R148, [R218+0x8900] ;  /* 0x00890000da94783b */ /* 0x000ff00000000200 */
[----:B-1----:R-:W1:Y:S08]  /*12d90*/  LDSM.16.M88.4 R136, [R218+0x8100] ;  /* 0x00810000da88783b */ /* 0x002e700000000200 */
[----:B--2---:R-:W2:Y:S08]  /*12da0*/  LDSM.16.M88.4 R164, [R218+0x9100] ;  /* 0x00910000daa4783b */ /* 0x004eb00000000200 */
[----:B------:R-:W0:Y:S08]  /*12db0*/  LDGDEPBAR ;  /* 0x00000000000079af */ /* 0x000e300000000000 */
[----:B------:R-:W2:Y:S08]  /*12dc0*/  LDSM.16.M88.4 R168, [R218+0x9900] ;  /* 0x00990000daa8783b */ /* 0x000eb00000000200 */
[----:B------:R-:W2:Y:S01]  /*12dd0*/  LDSM.16.M88.4 R172, [R218+0xa100] ;  /* 0x00a10000daac783b */ /* 0x000ea20000000200 */
        /* <DEDUP_REMOVED lines=8> */
[C---:B--2---:R-:W-:Y:S07]  /*12e60*/  HMMA.16816.F32 R20, R160.reuse, R164, R20 ;  /* 0x000000a4a014723c */ /* 0x044fee0000001814 */
[----:B------:R-:W2:Y:S01]  /*12e70*/  LDSM.16.M88.4 R148, [R215+0x800] ;  /* 0x00080000d794783b */ /* 0x000ea20000000200 */
[C---:B------:R-:W-:Y:S07]  /*12e80*/  HMMA.16816.F32 R24, R160.reuse, R166, R24 ;  /* 0x000000a6a018723c */ /* 0x040fee0000001818 */
[----:B------:R-:W-:Y:S01]  /*12e90*/  LDSM.16.M88.4 R164, [R215+0x1800] ;  /* 0x00180000d7a4783b */ /* 0x000fe20000000200 */
        /* <DEDUP_REMOVED lines=8> */
[----:B------:R-:W-:Y:S07]  /*12f20*/  LDSM.16.M88.4 R176, [R215+0x3000] ;  /* 0x00300000d7b0783b */ /* 0x000fee0000000200 */
[C---:B------:R-:W-:Y:S08]  /*12f30*/  HMMA.16816.F32 R52, R160.reuse, R152, R52 ;  /* 0x00000098a034723c */ /* 0x040ff00000001834 */
[C---:B------:R-:W-:Y:S01]  /*12f40*/  HMMA.16816.F32 R56, R160.reuse, R154, R56 ;  /* 0x0000009aa038723c */ /* 0x040fe20000001838 */
[----:B------:R-:W1:Y:S07]  /*12f50*/  LDSM.16.M88.4 R152, [R215+0x1000] ;  /* 0x00100000d798783b */ /* 0x000e6e0000000200 */
[C---:B------:R-:W-:Y:S08]  /*12f60*/  HMMA.16816.F32 R60, R160.reuse, R156, R60 ;  /* 0x0000009ca03c723c */ /* 0x040ff0000000183c */
[----:B------:R-:W-:Y:S01]  /*12f70*/  HMMA.16816.F32 R64, R160, R158, R64 ;  /* 0x0000009ea040723c */ /* 0x000fe20000001840 */
[----:B------:R-:W3:Y:S07]  /*12f80*/  LDSM.16.M88.4 R156, [R215+0x3800] ;  /* 0x00380000d79c783b */ /* 0x000eee0000000200 */
        /* <DEDUP_REMOVED lines=21> */
[C---:B---3--:R-:W-:Y:S04]  /*130e0*/  HMMA.16816.F32 R60, R180.reuse, R156, R60 ;  /* 0x0000009cb43c723c */ /* 0x048fe8000000183c */
[----:B------:R-:W-:Y:S04]  /*130f0*/  @P1 SHF.R.U32.HI R0, RZ, c[0x0][0x2cc], R2 ;  /* 0x0000b300ff001a19 */ /* 0x000fe80000011602 */
[----:B------:R-:W-:Y:S01]  /*13100*/  HMMA.16816.F32 R64, R180, R158, R64 ;  /* 0x0000009eb440723c */ /* 0x000fe20000001840 */
[----:B------:R-:W3:Y:S07]  /*13110*/  LDSM.16.M88.4 R156, [R212+0xf900] ;  /* 0x00f90000d49c783b */ /* 0x000eee0000000200 */
[C---:B------:R-:W-:Y:S01]  /*13120*/  HMMA.16816.F32 R4, R184.reuse, R136, R4 ;  /* 0x00000088b804723c */ /* 0x040fe20000001804 */
[----:B------:R-:W-:Y:S07]  /*13130*/  SHFL.IDX PT, R2, R0, RZ, 0x1c1f ;  /* 0x001c1fff00027589 */ /* 0x000fee00000e0000 */
[C---:B------:R-:W-:Y:S01]  /*13140*/  HMMA.16816.F32 R8, R184.reuse, R138, R8 ;  /* 0x0000008ab808723c */ /* 0x040fe20000001808 */
[----:B------:R-:W3:Y:S07]  /*13150*/  LDSM.16.M88.4 R136, [R227] ;  /* 0x00000000e388783b */ /* 0x000eee0000000200 */
[C---:B--2---:R-:W-:Y:S08]  /*13160*/  HMMA.16816.F32 R12, R184.reuse, R148, R12 ;  /* 0x00000094b80c723c */ /* 0x044ff0000000180c */
[C---:B------:R-:W-:Y:S01]  /*13170*/  HMMA.16816.F32 R16, R184.reuse, R150, R16 ;  /* 0x00000096b810723c */ /* 0x040fe20000001810 */
[----:B------:R-:W2:Y:S07]  /*13180*/  LDSM.16.M88.4 R148, [R226] ;  /* 0x00000000e294783b */ /* 0x000eae0000000200 */
[C---:B-1----:R-:W-:Y:S08]  /*13190*/  HMMA.16816.F32 R20, R184.reuse, R152, R20 ;  /* 0x00000098b814723c */ /* 0x042ff00000001814 */
[C---:B------:R-:W-:Y:S01]  /*131a0*/  HMMA.16816.F32 R24, R184.reuse, R154, R24 ;  /* 0x0000009ab818723c */ /* 0x040fe20000001818 */
[----:B------:R-:W1:Y:S07]  /*131b0*/  LDSM.16.M88.4 R152, [R225] ;  /* 0x00000000e198783b */ /* 0x000e6e0000000200 */
[C---:B------:R-:W-:Y:S08]  /*131c0*/  HMMA.16816.F32 R28, R184.reuse, R164, R28 ;  /* 0x000000a4b81c723c */ /* 0x040ff0000000181c */
[C---:B------:R-:W-:Y:S01]  /*131d0*/  HMMA.16816.F32 R32, R184.reuse, R166, R32 ;  /* 0x000000a6b820723c */ /* 0x040fe20000001820 */
[----:B------:R-:W-:Y:S07]  /*131e0*/  LDSM.16.M88.4 R164, [R223] ;  /* 0x00000000dfa4783b */ /* 0x000fee0000000200 */
        /* <DEDUP_REMOVED lines=14> */
[----:B------:R-:W4:Y:S07]  /*132d0*/  LDSM.16.M88.4 R136, [R218+0xc100] ;  /* 0x00c10000da88783b */ /* 0x000f2e0000000200 */
        /* <DEDUP_REMOVED lines=20> */
[----:B------:R-:W3:Y:S07]  /*13420*/  LDSM.16.M88.4 R176, [R218+0xf900] ;  /* 0x00f90000dab0783b */ /* 0x000eee0000000200 */
        /* <DEDUP_REMOVED lines=37> */
[----:B------:R-:W-:Y:S02]  /*13680*/  FMUL.FTZ R19, R19, c[0x0][0x320] ;  /* 0x0000c80013137a20 */ /* 0x000fe40000410000 */
[----:B------:R-:W-:Y:S02]  /*13690*/  FMUL.FTZ R16, R16, c[0x0][0x320] ;  /* 0x0000c80010107a20 */ /* 0x000fe40000410000 */
[----:B------:R-:W-:Y:S01]  /*136a0*/  FMUL.FTZ R17, R17, c[0x0][0x320] ;  /* 0x0000c80011117a20 */ /* 0x000fe20000410000 */
[----:B------:R3:W-:Y:S01]  /*136b0*/  MUFU.TANH R154, R7 ;  /* 0x00000007009a7308 */ /* 0x0007e20000002400 */
[----:B------:R-:W-:Y:S09]  /*136c0*/  FMUL.FTZ R18, R18, c[0x0][0x320] ;  /* 0x0000c80012127a20 */ /* 0x000ff20000410000 */
[----:B-----5:R-:W-:Y:S10]  /*136d0*/  MUFU.TANH R68, R18 ;  /* 0x0000001200447308 */ /* 0x020ff40000002400 */
[----:B------:R-:W-:Y:S01]  /*136e0*/  MUFU.TANH R153, R8 ;  /* 0x0000000800997308 */ /* 0x000fe20000002400 */
[----:B---3--:R-:W3:Y:S09]  /*136f0*/  LDSM.16.M88.4 R4, [R215+0x5000] ;  /* 0x00500000d704783b */ /* 0x008ef20000000200 */
[----:B------:R-:W-:Y:S10]  /*13700*/  MUFU.TANH R69, R17 ;  /* 0x0000001100457308 */ /* 0x000ff40000002400 */
[----:B------:R-:W-:Y:S10]  /*13710*/  MUFU.TANH R152, R9 ;  /* 0x0000000900987308 */ /* 0x000ff40000002400 */
[----:B------:R-:W-:Y:S10]  /*13720*/  MUFU.TANH R149, R10 ;  /* 0x0000000a00957308 */ /* 0x000ff40000002400 */
[----:B------:R4:W5:Y:S01]  /*13730*/  MUFU.TANH R148, R11 ;  /* 0x0000000b00947308 */ /* 0x0009620000002400 */
[C---:B---3--:R-:W-:Y:S09]  /*13740*/  HMMA.16816.F32 R20, R196.reuse, R4, R20 ;  /* 0x00000004c414723c */ /* 0x048ff20000001814 */
[----:B------:R-:W-:Y:S01]  /*13750*/  MUFU.TANH R139, R12 ;  /* 0x0000000c008b7308 */ /* 0x000fe20000002400 */
[C---:B------:R-:W-:Y:S01]  /*13760*/  HMMA.16816.F32 R24, R196.reuse, R6, R24 ;  /* 0x00000006c418723c */ /* 0x040fe20000001818 */
[----:B------:R-:W-:Y:S08]  /*13770*/  LDSM.16.M88.4 R4, [R215+0x6000] ;  /* 0x00600000d704783b */ /* 0x000ff00000000200 */
[----:B------:R-:W-:Y:S01]  /*13780*/  MUFU.TANH R138, R13 ;  /* 0x0000000d008a7308 */ /* 0x000fe20000002400 */
[----:B----4-:R-:W3:Y:S04]  /*13790*/  LDSM.16.M88.4 R8, [R215+0x5800] ;  /* 0x00580000d708783b */ /* 0x010ee80000000200 */
[----:B------:R-:W-:Y:S05]  /*137a0*/  FMUL.FTZ R20, R20, c[0x0][0x320] ;  /* 0x0000c80014147a20 */ /* 0x000fea0000410000 */
[----:B------:R-:W-:Y:S01]  /*137b0*/  MUFU.TANH R137, R14 ;  /* 0x0000000e00897308 */ /* 0x000fe20000002400 */
        /* <DEDUP_REMOVED lines=8> */
[----:B------:R1:W-:Y:S10]  /*13840*/  MUFU.TANH R71, R16 ;  /* 0x0000001000477308 */ /* 0x0003f40000002400 */
[----:B------:R-:W1:Y:S01]  /*13850*/  MUFU.TANH R150, R19 ;  /* 0x0000001300967308 */ /* 0x000e620000002400 */
[C---:B---3--:R-:W-:Y:S01]  /*13860*/  HMMA.16816.F32 R28, R196.reuse, R8, R28 ;  /* 0x00000008c41c723c */ /* 0x048fe2000000181c */
[----:B----4-:R-:W-:Y:S08]  /*13870*/  LDSM.16.M88.4 R12, [R215+0x7800] ;  /* 0x00780000d70c783b */ /* 0x010ff00000000200 */
[----:B------:R-:W-:Y:S01]  /*13880*/  MUFU.TANH R151, R20 ;  /* 0x0000001400977308 */ /* 0x000fe20000002400 */
[C---:B------:R-:W-:Y:S01]  /*13890*/  HMMA.16816.F32 R32, R196.reuse, R10, R32 ;  /* 0x0000000ac420723c */ /* 0x040fe20000001820 */
[----:B------:R-:W3:Y:S08]  /*138a0*/  LDSM.16.M88.4 R8, [R215+0x6800] ;  /* 0x00680000d708783b */ /* 0x000ef00000000200 */
[----:B------:R-:W4:Y:S01]  /*138b0*/  MUFU.TANH R23, R23 ;  /* 0x0000001700177308 */ /* 0x000f220000002400 */
[C---:B------:R-:W-:Y:S04]  /*138c0*/  HMMA.16816.F32 R36, R196.reuse, R4, R36 ;  /* 0x00000004c424723c */ /* 0x040fe80000001824 */
[----:B------:R-:W-:Y:S04]  /*138d0*/  FMUL.FTZ R31, R31, c[0x0][0x320] ;  /* 0x0000c8001f1f7a20 */ /* 0x000fe80000410000 */
[C---:B------:R-:W-:Y:S01]  /*138e0*/  HMMA.16816.F32 R40, R196.reuse, R6, R40 ;  /* 0x00000006c428723c */ /* 0x040fe20000001828 */
[----:B------:R-:W1:Y:S01]  /*138f0*/  MUFU.TANH R21, R21 ;  /* 0x0000001500157308 */ /* 0x000e620000002400 */
[----:B------:R-:W1:Y:S01]  /*13900*/  LDSM.16.M88.4 R4, [R215+0x7000] ;  /* 0x00700000d704783b */ /* 0x000e620000000200 */
[----:B------:R-:W-:Y:S04]  /*13910*/  DEPBAR.LE SB0, 0x0 ;  /* 0x000080000000791a */ /* 0x000fe80000000000 */
        /* <DEDUP_REMOVED lines=9> */
[----:B------:R-:W-:Y:S01]  /*139b0*/  FMUL.FTZ R37, R37, c[0x0][0x320] ;  /* 0x0000c80025257a20 */ /* 0x000fe20000410000 */
[C---:B---3--:R-:W-:Y:S01]  /*139c0*/  HMMA.16816.F32 R44, R196.reuse, R8, R44 ;  /* 0x00000008c42c723c */ /* 0x048fe2000000182c */
[----:B------:R3:W2:Y:S04]  /*139d0*/  SHFL.IDX PT, R8, R0, 0x1, 0x1c1f ;  /* 0x003c1f0000087f89 */ /* 0x0006a800000e0000 */
[----:B------:R-:W-:Y:S03]  /*139e0*/  FMUL.FTZ R40, R40, c[0x0][0x320] ;  /* 0x0000c80028287a20 */ /* 0x000fe60000410000 */
[----:B------:R-:W2:Y:S01]  /*139f0*/  MUFU.TANH R27, R27 ;  /* 0x0000001b001b7308 */ /* 0x000ea20000002400 */
[C---:B------:R-:W-:Y:S03]  /*13a00*/  HMMA.16816.F32 R48, R196.reuse, R10, R48 ;  /* 0x0000000ac430723c */ /* 0x040fe60000001830 */
[----:B------:R-:W-:Y:S02]  /*13a10*/  FMUL.FTZ R41, R41, c[0x0][0x320] ;  /* 0x0000c80029297a20 */ /* 0x000fe40000410000 */
[----:B------:R-:W-:Y:S02]  /*13a20*/  FMUL.FTZ R38, R38, c[0x0][0x320] ;  /* 0x0000c80026267a20 */ /* 0x000fe40000410000 */
[----:B------:R-:W-:Y:S02]  /*13a30*/  FMUL.FTZ R43, R43, c[0x0][0x320] ;  /* 0x0000c8002b2b7a20 */ /* 0x000fe40000410000 */
[----:B------:R-:W-:Y:S01]  /*13a40*/  MUFU.TANH R19, R40 ;  /* 0x0000002800137308 */ /* 0x000fe20000002400 */
[C---:B-1----:R-:W-:Y:S03]  /*13a50*/  HMMA.16816.F32 R52, R196.reuse, R4, R52 ;  /* 0x00000004c434723c */ /* 0x042fe60000001834 */
[----:B------:R-:W-:Y:S02]  /*13a60*/  FMUL.FTZ R33, R33, c[0x0][0x320] ;  /* 0x0000c80021217a20 */ /* 0x000fe40000410000 */
[----:B------:R-:W-:Y:S02]  /*13a70*/  FMUL.FTZ R42, R42, c[0x0][0x320] ;  /* 0x0000c8002a2a7a20 */ /* 0x000fe40000410000 */
[----:B---3--:R-:W-:Y:S01]  /*13a80*/  IMAD R0, R200, R205, 0x1 ;  /* 0x00000001c8007424 */ /* 0x008fe200078e02cd */
[C---:B------:R-:W-:Y:S01]  /*13a90*/  HMMA.16816.F32 R56, R196.reuse, R6, R56 ;  /* 0x00000006c438723c */ /* 0x040fe20000001838 */
[----:B------:R-:W-:Y:S03]  /*13aa0*/  MUFU.TANH R20, R41 ;  /* 0x0000002900147308 */ /* 0x000fe60000002400 */
[----:B------:R-:W-:Y:S01]  /*13ab0*/  IADD3 R0, R202, R0, -R204 ;  /* 0x00000000ca007210 */ /* 0x000fe20007ffe8cc */
[----:B------:R-:W-:Y:S02]  /*13ac0*/  FMUL.FTZ R35, R35, c[0x0][0x320] ;  /* 0x0000c80023237a20 */ /* 0x000fe40000410000 */
[----:B------:R-:W-:Y:S01]  /*13ad0*/  FMUL.FTZ R48, R48, c[0x0][0x320] ;  /* 0x0000c80030307a20 */ /* 0x000fe20000410000 */
[C---:B------:R-:W-:Y:S03]  /*13ae0*/  HMMA.16816.F32 R60, R196.reuse, R12, R60 ;  /* 0x0000000cc43c723c */ /* 0x040fe6000000183c */
[----:B------:R-:W-:Y:S01]  /*13af0*/  MUFU.TANH R43, R43 ;  /* 0x0000002b002b7308 */ /* 0x000fe20000002400 */
[----:B------:R-:W-:Y:S02]  /*13b00*/  FMUL.FTZ R49, R49, c[0x0][0x320] ;  /* 0x0000c80031317a20 */ /* 0x000fe40000410000 */
[----:B------:R-:W-:Y:S02]  /*13b10*/  FMUL.FTZ R45, R45, c[0x0][0x320] ;  /* 0x0000c8002d2d7a20 */ /* 0x000fe40000410000 */
[----:B------:R-:W-:Y:S04]  /*13b20*/  HMMA.16816.F32 R64, R196, R14, R64 ;  /* 0x0000000ec440723c */ /* 0x000fe80000001840 */
[----:B------:R-:W-:Y:S01]  /*13b30*/  FMUL.FTZ R46, R46, c[0x0][0x320] ;  /* 0x0000c8002e2e7a20 */ /* 0x000fe20000410000 */
[----:B------:R1:W-:Y:S01]  /*13b40*/  MUFU.TANH R6, R48 ;  /* 0x0000003000067308 */ /* 0x0003e20000002400 */
[----:B------:R-:W-:Y:S02]  /*13b50*/  IMAD.IADD R0, R0, 0x1, -R201 ;  /* 0x0000000100007824 */ /* 0x000fe400078e0ac9 */
[----:B------:R-:W-:Y:S04]  /*13b60*/  FMUL.FTZ R10, R57, c[0x0][0x320] ;  /* 0x0000c800390a7a20 */ /* 0x000fe80000410000 */
[----:B------:R-:W-:Y:S01]  /*13b70*/  FMUL.FTZ R5, R56, c[0x0][0x320] ;  /* 0x0000c80038057a20 */ /* 0x000fe20000410000 */
[C---:B------:R-:W-:Y:S01]  /*13b80*/  IADD3 R2, R0.reuse, R2, RZ ;  /* 0x0000000200027210 */ /* 0x040fe20007ffe0ff */
[----:B--2---:R-:W-:Y:S01]  /*13b90*/  IMAD.IADD R0, R0, 0x1, R8 ;  /* 0x0000000100007824 */ /* 0x004fe200078e0208 */
        /* <DEDUP_REMOVED lines=8> */
[----:B------:R-:W-:Y:S01]  /*13c20*/  ISETP.GT.AND P1, PT, R0, 0x9, PT ;  /* 0x000000090000780c */ /* 0x000fe20003f24270 */
[----:B------:R-:W-:Y:S01]  /*13c30*/  FMUL.FTZ R54, R54, c[0x0][0x320] ;  /* 0x0000c80036367a20 */ /* 0x000fe20000410000 */
[----:B------:R-:W3:Y:S01]  /*13c40*/  MUFU.TANH R24, R24 ;  /* 0x0000001800187308 */ /* 0x000ee20000002400 */
[----:B------:R-:W-:Y:S01]  /*13c50*/  ISETP.GT.AND P2, PT, R2, RZ, PT ;  /* 0x000000ff0200720c */ /* 0x000fe20003f44270 */
        /* <DEDUP_REMOVED lines=8> */
[----:B------:R-:W2:Y:S01]  /*13ce0*/  MUFU.TANH R31, R31 ;  /* 0x0000001f001f7308 */ /* 0x000ea20000002400 */
[----:B------:R-:W-:Y:S01]  /*13cf0*/  ISETP.GT.AND P2, PT, R2, 0x9, PT ;  /* 0x000000090200780c */ /* 0x000fe20003f44270 */
[----:B------:R-:W-:Y:S01]  /*13d00*/  FMUL.FTZ R61, R61, c[0x0][0x320] ;  /* 0x0000c8003d3d7a20 */ /* 0x000fe20000410000 */
[----:B-----5:R-:W-:Y:S01]  /*13d10*/  FSEL R18, R148, -INF , P1 ;  /* 0xff80000094127808 */ /* 0x020fe20000800000 */
[----:B------:R-:W-:Y:S01]  /*13d20*/  FMUL.FTZ R64, R64, c[0x0][0x320] ;  /* 0x0000c80040407a20 */ /* 0x000fe20000410000 */
[----:B------:R-:W-:Y:S01]  /*13d30*/  ISETP.GT.AND P1, PT, R0, 0x11, PT ;  /* 0x000000110000780c */ /* 0x000fe20003f24270 */
[----:B------:R-:W-:Y:S01]  /*13d40*/  FMUL.FTZ R65, R65, c[0x0][0x320] ;  /* 0x0000c80041417a20 */ /* 0x000fe20000410000 */
[----:B------:R-:W-:Y:S01]  /*13d50*/  FSEL R16, R154, -INF , P3 ;  /* 0xff8000009a107808 */ /* 0x000fe20001800000 */
[----:B------:R-:W-:Y:S01]  /*13d60*/  FMUL.FTZ R55, R55, c[0x0][0x320] ;  /* 0x0000c80037377a20 */ /* 0x000fe20000410000 */
[----:B------:R-:W-:Y:S01]  /*13d70*/  ISETP.GT.AND P3, PT, R2, 0x10, PT ;  /* 0x000000100200780c */ /* 0x000fe20003f64270 */
[----:B------:R-:W5:Y:S01]  /*13d80*/  MUFU.TANH R25, R25 ;  /* 0x0000001900197308 */ /* 0x000f620000002400 */
[----:B------:R-:W-:Y:S01]  /*13d90*/  FSEL R12, R152, -INF , P2 ;  /* 0xff800000980c7808 */ /* 0x000fe20001000000 */
[----:B------:R-:W-:Y:S01]  /*13da0*/  FMUL.FTZ R58, R58, c[0x0][0x320] ;  /* 0x0000c8003a3a7a20 */ /* 0x000fe20000410000 */
[----:B-1----:R-:W-:Y:S01]  /*13db0*/  FSEL R48, R136, -INF , P1 ;  /* 0xff80000088307808 */ /* 0x002fe20000800000 */
[----:B------:R-:W-:Y:S01]  /*13dc0*/  FMUL.FTZ R59, R59, c[0x0][0x320] ;  /* 0x0000c8003b3b7a20 */ /* 0x000fe20000410000 */
[----:B------:R-:W-:Y:S01]  /*13dd0*/  ISETP.GT.AND P1, PT, R0, 0x19, PT ;  /* 0x000000190000780c */ /* 0x000fe20003f24270 */
[----:B------:R-:W-:Y:S01]  /*13de0*/  FMUL.FTZ R62, R62, c[0x0][0x320] ;  /* 0x0000c8003e3e7a20 */ /* 0x000fe20000410000 */
[----:B------:R-:W-:Y:S01]  /*13df0*/  FSEL R17, R149, -INF , P0 ;  /* 0xff80000095117808 */ /* 0x000fe20000000000 */
[----:B------:R-:W-:Y:S01]  /*13e00*/  FMUL.FTZ R63, R63, c[0x0][0x320] ;  /* 0x0000c8003f3f7a20 */ /* 0x000fe20000410000 */
[----:B------:R-:W-:Y:S01]  /*13e10*/  ISETP.GT.AND P0, PT, R0, 0x10, PT ;  /* 0x000000100000780c */ /* 0x000fe20003f04270 */
[----:B------:R-:W1:Y:S01]  /*13e20*/  MUFU.TANH R26, R26 ;  /* 0x0000001a001a7308 */ /* 0x000e620000002400 */
[C---:B------:R-:W-:Y:S01]  /*13e30*/  ISETP.GT.AND P2, PT, R2.reuse, 0x11, PT ;  /* 0x000000110200780c */ /* 0x040fe20003f44270 */
[----:B------:R-:W-:Y:S01]  /*13e40*/  FMUL.FTZ R67, R67, c[0x0][0x320] ;  /* 0x0000c80043437a20 */ /* 0x000fe20000410000 */
[----:B------:R-:W-:Y:S02]  /*13e50*/  FSEL R32, R139, -INF , P3 ;  /* 0xff8000008b207808 */ /* 0x000fe40001800000 */
[----:B------:R-:W-:Y:S02]  /*13e60*/  ISETP.GT.AND P3, PT, R2, 0x18, PT ;  /* 0x000000180200780c */ /* 0x000fe40003f64270 */
[----:B------:R-:W-:Y:S02]  /*13e70*/  FSEL R40, R138, -INF , P2 ;  /* 0xff8000008a287808 */ /* 0x000fe40001000000 */
[----:B------:R-:W-:Y:S01]  /*13e80*/  ISETP.GT.AND P2, PT, R2, 0x19, PT ;  /* 0x000000190200780c */ /* 0x000fe20003f44270 */
[----:B------:R-:W1:Y:S01]  /*13e90*/  MUFU.TANH R28, R28 ;  /* 0x0000001c001c7308 */ /* 0x000e620000002400 */
[----:B------:R-:W-:Y:S02]  /*13ea0*/  FSEL R41, R137, -INF , P0 ;  /* 0xff80000089297808 */ /* 0x000fe40000000000 */
[----:B------:R-:W-:Y:S02]  /*13eb0*/  ISETP.GT.AND P0, PT, R0, 0x18, PT ;  /* 0x000000180000780c */ /* 0x000fe40003f04270 */
[----:B------:R-:W-:Y:S02]  /*13ec0*/  FSEL R150, R150, -INF , P1 ;  /* 0xff80000096967808 */ /* 0x000fe40000800000 */
[----:B------:R-:W-:Y:S02]  /*13ed0*/  ISETP.GT.AND P1, PT, R0, 0x21, PT ;  /* 0x000000210000780c */ /* 0x000fe40003f24270 */
[----:B--2---:R-:W-:Y:S01]  /*13ee0*/  FSEL R49, R71, -INF , P3 ;  /* 0xff80000047317808 */ /* 0x004fe20001800000 */
[----:B------:R-:W2:Y:S01]  /*13ef0*/  MUFU.TANH R29, R29 ;  /* 0x0000001d001d7308 */ /* 0x000ea20000002400 */
[----:B------:R-:W-:Y:S02]  /*13f00*/  ISETP.GT.AND P3, PT, R2, 0x20, PT ;  /* 0x000000200200780c */ /* 0x000fe40003f64270 */
[----:B----4-:R-:W-:Y:S02]  /*13f10*/  FSEL R154, R23, -INF , P1 ;  /* 0xff800000179a7808 */ /* 0x010fe40000800000 */
[----:B------:R-:W-:Y:S02]  /*13f20*/  ISETP.GT.AND P1, PT, R0, 0x29, PT ;  /* 0x000000290000780c */ /* 0x000fe40003f24270 */
[C---:B------:R-:W-:Y:S02]  /*13f30*/  ISETP.GT.AND P4, PT, R2.reuse, 0x8, PT ;  /* 0x000000080200780c */ /* 0x040fe40003f84270 */
[----:B------:R-:W-:Y:S01]  /*13f40*/  FSEL R56, R69, -INF , P2 ;  /* 0xff80000045387808 */ /* 0x000fe20001000000 */
[----:B------:R-:W4:Y:S01]  /*13f50*/  MUFU.TANH R30, R30 ;  /* 0x0000001e001e7308 */ /* 0x000f220000002400 */
[----:B------:R-:W-:Y:S02]  /*13f60*/  ISETP.GT.AND P2, PT, R2, 0x21, PT ;  /* 0x000000210200780c */ /* 0x000fe40003f44270 */
[----:B------:R-:W-:Y:S02]  /*13f70*/  FSEL R57, R68, -INF , P0 ;  /* 0xff80000044397808 */ /* 0x000fe40000000000 */
[----:B------:R-:W-:Y:S02]  /*13f80*/  ISETP.GT.AND P0, PT, R0, 0x20, PT ;  /* 0x000000200000780c */ /* 0x000fe40003f04270 */
[----:B------:R-:W-:Y:S02]  /*13f90*/  FSEL R151, R151, -INF , P3 ;  /* 0xff80000097977808 */ /* 0x000fe40001800000 */
[----:B------:R-:W-:Y:S01]  /*13fa0*/  ISETP.GT.AND P3, PT, R2, 0x28, PT ;  /* 0x000000280200780c */ /* 0x000fe20003f64270 */
[----:B------:R-:W1:Y:S01]  /*13fb0*/  MUFU.TANH R35, R35 ;  /* 0x0000002300237308 */ /* 0x000e620000002400 */
[----:B------:R-:W-:Y:S02]  /*13fc0*/  FSEL R152, R21, -INF , P2 ;  /* 0xff80000015987808 */ /* 0x000fe40001000000 */
[----:B------:R-:W-:Y:S02]  /*13fd0*/  FSEL R9, R153, -INF , P4 ;  /* 0xff80000099097808 */ /* 0x000fe40002000000 */
[----:B------:R-:W-:Y:S02]  /*13fe0*/  FSEL R153, R22, -INF , P0 ;  /* 0xff80000016997808 */ /* 0x000fe40000000000 */
[C---:B------:R-:W-:Y:S02]  /*13ff0*/  ISETP.GT.AND P0, PT, R0.reuse, 0x28, PT ;  /* 0x000000280000780c */ /* 0x040fe40003f04270 */
[----:B------:R-:W-:Y:S01]  /*14000*/  FSEL R158, R27, -INF , P1 ;  /* 0xff8000001b9e7808 */ /* 0x000fe20000800000 */
[----:B------:R-:W2:Y:S01]  /*14010*/  MUFU.TANH R39, R39 ;  /* 0x0000002700277308 */ /* 0x000ea20000002400 */
[----:B------:R-:W-:Y:S02]  /*14020*/  ISETP.GT.AND P1, PT, R0, 0x31, PT ;  /* 0x000000310000780c */ /* 0x000fe40003f24270 */
[----:B------:R-:W-:Y:S02]  /*14030*/  ISETP.GT.AND P2, PT, R2, 0x29, PT ;  /* 0x000000290200780c */ /* 0x000fe40003f44270 */
[----:B---3--:R-:W-:Y:S02]  /*14040*/  FSEL R155, R24, -INF , P3 ;  /* 0xff800000189b7808 */ /* 0x008fe40001800000 */
[C---:B------:R-:W-:Y:S02]  /*14050*/  ISETP.GT.AND P3, PT, R2.reuse, 0x30, PT ;  /* 0x000000300200780c */ /* 0x040fe40003f64270 */
[----:B------:R-:W-:Y:S01]  /*14060*/  FSEL R166, R31, -INF , P1 ;  /* 0xff8000001fa67808 */ /* 0x000fe20000800000 */
[----:B------:R-:W3:Y:S01]  /*14070*/  MUFU.TANH R33, R33 ;  /* 0x0000002100217308 */ /* 0x000ee20000002400 */
[----:B-----5:R-:W-:Y:S02]  /*14080*/  FSEL R156, R25, -INF , P2 ;  /* 0xff800000199c7808 */ /* 0x020fe40001000000 */
[----:B------:R-:W-:Y:S02]  /*14090*/  ISETP.GT.AND P2, PT, R2, 0x31, PT ;  /* 0x000000310200780c */ /* 0x000fe40003f44270 */
[----:B-1----:R-:W-:Y:S02]  /*140a0*/  FSEL R157, R26, -INF , P0 ;  /* 0xff8000001a9d7808 */ /* 0x002fe40000000000 */
[C---:B------:R-:W-:Y:S02]  /*140b0*/  ISETP.GT.AND P0, PT, R0.reuse, 0x30, PT ;  /* 0x000000300000780c */ /* 0x040fe40003f04270 */
[----:B------:R-:W-:Y:S01]  /*140c0*/  ISETP.GT.AND P1, PT, R0, 0x39, PT ;  /* 0x000000390000780c */ /* 0x000fe20003f24270 */
[----:B------:R-:W1:Y:S01]  /*140d0*/  MUFU.TANH R34, R34 ;  /* 0x0000002200227308 */ /* 0x000e620000002400 */
[----:B------:R-:W-:Y:S02]  /*140e0*/  FSEL R159, R28, -INF , P3 ;  /* 0xff8000001c9f7808 */ /* 0x000fe40001800000 */
[----:B------:R-:W-:Y:S02]  /*140f0*/  ISETP.GT.AND P3, PT, R2, 0x38, PT ;  /* 0x000000380200780c */ /* 0x000fe40003f64270 */
[----:B--2---:R-:W-:Y:S02]  /*14100*/  FSEL R164, R29, -INF , P2 ;  /* 0xff8000001da47808 */ /* 0x004fe40001000000 */
[----:B----4-:R-:W-:Y:S02]  /*14110*/  FSEL R165, R30, -INF , P0 ;  /* 0xff8000001ea57808 */ /* 0x010fe40000000000 */
[----:B------:R-:W-:Y:S01]  /*14120*/  ISETP.GT.AND P0, PT, R0, 0x38, PT ;  /* 0x000000380000780c */ /* 0x000fe20003f04270 */
[----:B------:R-:W2:Y:S01]  /*14130*/  MUFU.TANH R36, R36 ;  /* 0x0000002400247308 */ /* 0x000ea20000002400 */
[----:B------:R-:W-:Y:S02]  /*14140*/  ISETP.GT.AND P2, PT, R2, 0x39, PT ;  /* 0x000000390200780c */ /* 0x000fe40003f44270 */
[----:B------:R-:W-:Y:S02]  /*14150*/  FSEL R170, R35, -INF , P1 ;  /* 0xff80000023aa7808 */ /* 0x000fe40000800000 */
[----:B------:R-:W-:Y:S02]  /*14160*/  ISETP.GT.AND P1, PT, R0, 0x41, PT ;  /* 0x000000410000780c */ /* 0x000fe40003f24270 */
[----:B------:R-:W-:Y:S02]  /*14170*/  FSEL R167, R167, -INF , P3 ;  /* 0xff800000a7a77808 */ /* 0x000fe40001800000 */
[----:B------:R-:W-:Y:S01]  /*14180*/  ISETP.GT.AND P3, PT, R2, 0x40, PT ;  /* 0x000000400200780c */ /* 0x000fe20003f64270 */
[----:B------:R-:W4:Y:S01]  /*14190*/  MUFU.TANH R37, R37 ;  /* 0x0000002500257308 */ /* 0x000f220000002400 */
[----:B------:R-:W-:Y:S02]  /*141a0*/  FSEL R175, R39, -INF , P1 ;  /* 0xff80000027af7808 */ /* 0x000fe40000800000 */
[----:B------:R-:W-:Y:S02]  /*141b0*/  ISETP.GT.AND P1, PT, R0, 0x49, PT ;  /* 0x000000490000780c */ /* 0x000fe40003f24270 */
[----:B---3--:R-:W-:Y:S02]  /*141c0*/  FSEL R168, R33, -INF , P2 ;  /* 0xff80000021a87808 */ /* 0x008fe40001000000 */
[----:B------:R-:W-:Y:S02]  /*141d0*/  ISETP.GT.AND P2, PT, R2, 0x41, PT ;  /* 0x000000410200780c */ /* 0x000fe40003f44270 */
[----:B-1----:R-:W-:Y:S01]  /*141e0*/  FSEL R169, R34, -INF , P0 ;  /* 0xff80000022a97808 */ /* 0x002fe20000000000 */
[----:B------:R-:W1:Y:S01]  /*141f0*/  MUFU.TANH R38, R38 ;  /* 0x0000002600267308 */ /* 0x000e620000002400 */
[----:B------:R-:W-:Y:S02]  /*14200*/  ISETP.GT.AND P0, PT, R0, 0x40, PT ;  /* 0x000000400000780c */ /* 0x000fe40003f04270 */
[----:B------:R-:W-:Y:S02]  /*14210*/  FSEL R201, R43, -INF , P1 ;  /* 0xff8000002bc97808 */ /* 0x000fe40000800000 */
[----:B--2---:R-:W-:Y:S02]  /*14220*/  FSEL R171, R36, -INF , P3 ;  /* 0xff80000024ab7808 */ /* 0x004fe40001800000 */
[----:B------:R-:W-:Y:S02]  /*14230*/  ISETP.GT.AND P3, PT, R2, 0x48, PT ;  /* 0x000000480200780c */ /* 0x000fe40003f64270 */
[----:B------:R-:W-:Y:S01]  /*14240*/  ISETP.GT.AND P1, PT, R0, 0x58, PT ;  /* 0x000000580000780c */ /* 0x000fe20003f24270 */
[----:B------:R-:W2:Y:S01]  /*14250*/  MUFU.TANH R42, R42 ;  /* 0x0000002a002a7308 */ /* 0x000ea20000002400 */
[----:B------:R-:W-:Y:S02]  /*14260*/  FSEL R177, R19, -INF , P3 ;  /* 0xff80000013b17808 */ /* 0x000fe40001800000 */
[C---:B------:R-:W-:Y:S01]  /*14270*/  ISETP.GT.AND P3, PT, R2.reuse, 0x51, PT ;  /* 0x000000510200780c */ /* 0x040fe20003f64270 */
[----:B------:R-:W3:Y:S01]  /*14280*/  LDL R19, [R1+0x30] ;  /* 0x0000300001137983 */ /* 0x000ee20000100800 */
[----:B----4-:R-:W-:Y:S02]  /*14290*/  FSEL R173, R37, -INF , P2 ;  /* 0xff80000025ad7808 */ /* 0x010fe40001000000 */
[----:B------:R-:W-:Y:S02]  /*142a0*/  ISETP.GT.AND P2, PT, R2, 0x49, PT ;  /* 0x000000490200780c */ /* 0x000fe40003f44270 */
[----:B------:R-:W-:Y:S01]  /*142b0*/  FMNMX.FTZ R4, R7, R3, !PT ;  /* 0x0000000307047209 */ /* 0x000fe20007810000 */
[----:B------:R-:W4:Y:S01]  /*142c0*/  MUFU.TANH R50, R50 ;  /* 0x0000003200327308 */ /* 0x000f220000002400 */
[----:B------:R-:W-:Y:S02]  /*142d0*/  FSEL R178, R20, -INF , P2 ;  /* 0xff80000014b27808 */ /* 0x000fe40001000000 */
[----:B------:R-:W5:Y:S01]  /*142e0*/  LDL.64 R20, [R1+0x58] ;  /* 0x0000580001147983 */ /* 0x000f620000100a00 */
[----:B-1----:R-:W-:Y:S02]  /*142f0*/  FSEL R174, R38, -INF , P0 ;  /* 0xff80000026ae7808 */ /* 0x002fe40000000000 */
[----:B------:R-:W-:Y:S02]  /*14300*/  ISETP.GT.AND P0, PT, R0, 0x48, PT ;  /* 0x000000480000780c */ /* 0x000fe40003f04270 */
[----:B------:R-:W-:Y:S02]  /*14310*/  FMNMX.FTZ R4, R8, R4, !PT ;  /* 0x0000000408047209 */ /* 0x000fe40007810000 */
[----:B------:R-:W1:Y:S01]  /*14320*/  MUFU.TANH R45, R45 ;  /* 0x0000002d002d7308 */ /* 0x000e620000002400 */
[----:B------:R-:W-:Y:S02]  /*14330*/  ISETP.GT.AND P4, PT, R2, 0x50, PT ;  /* 0x000000500200780c */ /* 0x000fe40003f84270 */
[----:B------:R-:W-:Y:S02]  /*14340*/  FMNMX.FTZ R4, R9, R4, !PT ;  /* 0x0000000409047209 */ /* 0x000fe40007810000 */
[----:B--2---:R-:W-:Y:S02]  /*14350*/  FSEL R179, R42, -INF , P0 ;  /* 0xff8000002ab37808 */ /* 0x004fe40000000000 */
[----:B------:R-:W-:Y:S02]  /*14360*/  ISETP.GT.AND P0, PT, R0, 0x50, PT ;  /* 0x000000500000780c */ /* 0x000fe40003f04270 */
[----:B------:R-:W-:Y:S01]  /*14370*/  FMNMX.FTZ R4, R12, R4, !PT ;  /* 0x000000040c047209 */ /* 0x000fe20007810000 */
[----:B------:R-:W2:Y:S01]  /*14380*/  MUFU.TANH R46, R46 ;  /* 0x0000002e002e7308 */ /* 0x000ea20000002400 */
[----:B------:R-:W-:Y:S02]  /*14390*/  ISETP.GT.AND P2, PT, R0, 0x51, PT ;  /* 0x000000510000780c */ /* 0x000fe40003f44270 */
[----:B------:R-:W-:Y:S02]  /*143a0*/  FMNMX.FTZ R4, R32, R4, !PT ;  /* 0x0000000420047209 */ /* 0x000fe40007810000 */
[----:B----4-:R-:W-:Y:S02]  /*143b0*/  FSEL R210, R50, -INF , P1 ;  /* 0xff80000032d27808 */ /* 0x010fe40000800000 */
[----:B------:R-:W-:Y:S02]  /*143c0*/  ISETP.GT.AND P1, PT, R2, 0x68, PT ;  /* 0x000000680200780c */ /* 0x000fe40003f24270 */
[----:B------:R-:W-:Y:S01]  /*143d0*/  FMNMX.FTZ R4, R40, R4, !PT ;  /* 0x0000000428047209 */ /* 0x000fe20007810000 */
[----:B------:R-:W4:Y:S01]  /*143e0*/  MUFU.TANH R14, R5 ;  /* 0x00000005000e7308 */ /* 0x000f220000002400 */
[C---:B------:R-:W-:Y:S02]  /*143f0*/  ISETP.GT.AND P5, PT, R2.reuse, 0x70, PT ;  /* 0x000000700200780c */ /* 0x040fe40003fa4270 */
[----:B------:R-:W-:Y:S02]  /*14400*/  FMNMX.FTZ R4, R49, R4, !PT ;  /* 0x0000000431047209 */ /* 0x000fe40007810000 */
[----:B-1----:R-:W-:Y:S02]  /*14410*/  FSEL R204, R45, -INF , P3 ;  /* 0xff8000002dcc7808 */ /* 0x002fe40001800000 */
[----:B------:R-:W-:Y:S02]  /*14420*/  ISETP.GT.AND P3, PT, R2, 0x59, PT ;  /* 0x000000590200780c */ /* 0x000fe40003f64270 */
[----:B------:R-:W-:Y:S01]  /*14430*/  FMNMX.FTZ R4, R56, R4, !PT ;  /* 0x0000000438047209 */ /* 0x000fe20007810000 */
[----:B------:R-:W1:Y:S01]  /*14440*/  MUFU.TANH R51, R51 ;  /* 0x0000003300337308 */ /* 0x000e620000002400 */
[----:B------:R-:W-:Y:S02]  /*14450*/  FSEL R208, R11, -INF , P3 ;  /* 0xff8000000bd07808 */ /* 0x000fe40001800000 */
[----:B------:R-:W3:Y:S01]  /*14460*/  LDL R11, [R1+0x8] ;  /* 0x00000800010b7983 */ /* 0x000ee20000100800 */
[----:B--2---:R-:W-:Y:S02]  /*14470*/  FSEL R207, R46, -INF , P0 ;  /* 0xff8000002ecf7808 */ /* 0x004fe40000000000 */
[----:B------:R-:W-:Y:S02]  /*14480*/  ISETP.GT.AND P0, PT, R0, 0x59, PT ;  /* 0x000000590000780c */ /* 0x000fe40003f04270 */
[----:B------:R-:W-:Y:S02]  /*14490*/  FMNMX.FTZ R4, R151, R4, !PT ;  /* 0x0000000497047209 */ /* 0x000fe40007810000 */
[----:B------:R-:W2:Y:S01]  /*144a0*/  MUFU.TANH R10, R10 ;  /* 0x0000000a000a7308 */ /* 0x000ea20000002400 */
[----:B------:R-:W-:Y:S02]  /*144b0*/  ISETP.GT.AND P3, PT, R2, 0x78, PT ;  /* 0x000000780200780c */ /* 0x000fe40003f64270 */
[----:B------:R-:W-:Y:S02]  /*144c0*/  FMNMX.FTZ R4, R152, R4, !PT ;  /* 0x0000000498047209 */ /* 0x000fe40007810000 */
[----:B----4-:R-:W-:Y:S02]  /*144d0*/  FSEL R249, R14, -INF , P1 ;  /* 0xff8000000ef97808 */ /* 0x010fe40000800000 */
[----:B------:R-:W4:Y:S01]  /*144e0*/  LDL.64 R14, [R1+0x48] ;  /* 0x00004800010e7983 */ /* 0x000f220000100a00 */
[----:B------:R-:W-:Y:S02]  /*144f0*/  FMNMX.FTZ R4, R155, R4, !PT ;  /* 0x000000049b047209 */ /* 0x000fe40007810000 */
[----:B------:R-:W-:Y:S01]  /*14500*/  FMNMX.FTZ R5, R13, R70, !PT ;  /* 0x000000460d057209 */ /* 0x000fe20007810000 */
[----:B------:R-:W2:Y:S01]  /*14510*/  MUFU.TANH R44, R44 ;  /* 0x0000002c002c7308 */ /* 0x000ea20000002400 */
[----:B------:R-:W-:Y:S02]  /*14520*/  FMNMX.FTZ R4, R156, R4, !PT ;  /* 0x000000049c047209 */ /* 0x000fe40007810000 */
[----:B-1----:R-:W-:Y:S02]  /*14530*/  FSEL R237, R51, -INF , P0 ;  /* 0xff80000033ed7808 */ /* 0x002fe40000000000 */
[----:B------:R-:W-:Y:S02]  /*14540*/  ISETP.GT.AND P0, PT, R2, 0x69, PT ;  /* 0x000000690200780c */ /* 0x000fe40003f04270 */
[----:B------:R-:W-:Y:S02]  /*14550*/  FMNMX.FTZ R5, R16, R5, !PT ;  /* 0x0000000510057209 */ /* 0x000fe40007810000 */
[----:B------:R-:W-:Y:S01]  /*14560*/  FMNMX.FTZ R4, R159, R4, !PT ;  /* 0x000000049f047209 */ /* 0x000fe20007810000 */
[----:B------:R-:W1:Y:S01]  /*14570*/  MUFU.TANH R47, R47 ;  /* 0x0000002f002f7308 */ /* 0x000e620000002400 */
[----:B------:R-:W-:Y:S02]  /*14580*/  FMNMX.FTZ R5, R17, R5, !PT ;  /* 0x0000000511057209 */ /* 0x000fe40007810000 */
[----:B--2---:R-:W-:Y:S02]  /*14590*/  FSEL R252, R10, -INF , P0 ;  /* 0xff8000000afc7808 */ /* 0x004fe40000000000 */
[----:B------:R-:W2:Y:S01]  /*145a0*/  LDL R10, [R1+0x4] ;  /* 0x00000400010a7983 */ /* 0x000ea20000100800 */
[----:B------:R-:W-:Y:S02]  /*145b0*/  FMNMX.FTZ R4, R164, R4, !PT ;  /* 0x00000004a4047209 */ /* 0x000fe40007810000 */
[----:B------:R-:W-:Y:S02]  /*145c0*/  FMNMX.FTZ R5, R18, R5, !PT ;  /* 0x0000000512057209 */ /* 0x000fe40007810000 */
[----:B------:R-:W-:Y:S01]  /*145d0*/  FMNMX.FTZ R4, R167, R4, !PT ;  /* 0x00000004a7047209 */ /* 0x000fe20007810000 */
[----:B------:R-:W1:Y:S01]  /*145e0*/  MUFU.TANH R52, R52 ;  /* 0x0000003400347308 */ /* 0x000e620000002400 */
[----:B------:R-:W-:Y:S02]  /*145f0*/  FMNMX.FTZ R5, R41, R5, !PT ;  /* 0x0000000529057209 */ /* 0x000fe40007810000 */
[----:B------:R-:W-:Y:S02]  /*14600*/  FMNMX.FTZ R4, R168, R4, !PT ;  /* 0x00000004a8047209 */ /* 0x000fe40007810000 */
        /* <DEDUP_REMOVED lines=8> */
[----:B------:R-:W-:Y:S01]  /*14690*/  FSEL R202, R44, -INF , P4 ;  /* 0xff8000002cca7808 */ /* 0x000fe20002000000 */
[----:B------:R-:W1:Y:S01]  /*146a0*/  MUFU.TANH R60, R60 ;  /* 0x0000003c003c7308 */ /* 0x000e620000002400 */
[----:B------:R-:W-:Y:S02]  /*146b0*/  FMNMX.FTZ R4, R178, R4, !PT ;  /* 0x00000004b2047209 */ /* 0x000fe40007810000 */
[----:B------:R-:W-:Y:S02]  /*146c0*/  FMNMX.FTZ R5, R154, R5, !PT ;  /* 0x000000059a057209 */ /* 0x000fe40007810000 */
[----:B------:R-:W-:Y:S02]  /*146d0*/  ISETP.GT.AND P4, PT, R2, 0x58, PT ;  /* 0x000000580200780c */ /* 0x000fe40003f84270 */
[----:B------:R-:W-:Y:S02]  /*146e0*/  FMNMX.FTZ R4, R202, R4, !PT ;  /* 0x00000004ca047209 */ /* 0x000fe40007810000 */
[----:B------:R-:W-:Y:S01]  /*146f0*/  FMNMX.FTZ R5, R157, R5, !PT ;  /* 0x000000059d057209 */ /* 0x000fe20007810000 */
[----:B------:R-:W1:Y:S01]  /*14700*/  MUFU.TANH R61, R61 ;  /* 0x0000003d003d7308 */ /* 0x000e620000002400 */
[----:B------:R-:W-:Y:S02]  /*14710*/  FSEL R209, R6, -INF , P4 ;  /* 0xff80000006d17808 */ /* 0x000fe40002000000 */
[----:B------:R-:W-:Y:S02]  /*14720*/  FMNMX.FTZ R4, R204, R4, !PT ;  /* 0x00000004cc047209 */ /* 0x000fe40007810000 */
[----:B------:R-:W-:Y:S02]  /*14730*/  FMNMX.FTZ R5, R158, R5, !PT ;  /* 0x000000059e057209 */ /* 0x000fe40007810000 */
[----:B------:R-:W-:Y:S02]  /*14740*/  ISETP.GT.AND P4, PT, R2, 0x60, PT ;  /* 0x000000600200780c */ /* 0x000fe40003f84270 */
[----:B------:R-:W-:Y:S01]  /*14750*/  FMNMX.FTZ R4, R209, R4, !PT ;  /* 0x00000004d1047209 */ /* 0x000fe20007810000 */
[----:B------:R-:W1:Y:S01]  /*14760*/  MUFU.TANH R64, R64 ;  /* 0x0000004000407308 */ /* 0x000e620000002400 */
[----:B------:R-:W-:Y:S02]  /*14770*/  FMNMX.FTZ R5, R165, R5, !PT ;  /* 0x00000005a5057209 */ /* 0x000fe40007810000 */
[----:B-1----:R-:W-:Y:S02]  /*14780*/  FSEL R206, R47, -INF , P2 ;  /* 0xff8000002fce7808 */ /* 0x002fe40001000000 */
[----:B------:R-:W-:Y:S02]  /*14790*/  FSEL R245, R52, -INF , P4 ;  /* 0xff80000034f57808 */ /* 0x000fe40002000000 */
[----:B------:R-:W-:Y:S02]  /*147a0*/  ISETP.GT.AND P2, PT, R2, 0x61, PT ;  /* 0x000000610200780c */ /* 0x000fe40003f44270 */
[----:B------:R-:W-:Y:S01]  /*147b0*/  FMNMX.FTZ R4, R208, R4, !PT ;  /* 0x00000004d0047209 */ /* 0x000fe20007810000 */
[----:B------:R-:W1:Y:S01]  /*147c0*/  MUFU.TANH R65, R65 ;  /* 0x0000004100417308 */ /* 0x000e620000002400 */
[----:B------:R-:W-:Y:S02]  /*147d0*/  FMNMX.FTZ R5, R166, R5, !PT ;  /* 0x00000005a6057209 */ /* 0x000fe40007810000 */
[----:B------:R-:W-:Y:S02]  /*147e0*/  FSEL R247, R53, -INF , P2 ;  /* 0xff80000035f77808 */ /* 0x000fe40001000000 */
[----:B------:R-:W-:Y:S02]  /*147f0*/  FMNMX.FTZ R69, R245, R4, !PT ;  /* 0x00000004f5457209 */ /* 0x000fe40007810000 */
[----:B------:R-:W-:Y:S02]  /*14800*/  FMNMX.FTZ R5, R169, R5, !PT ;  /* 0x00000005a9057209 */ /* 0x000fe40007810000 */
[----:B------:R-:W-:Y:S01]  /*14810*/  FMNMX.FTZ R69, R247, R69, !PT ;  /* 0x00000045f7457209 */ /* 0x000fe20007810000 */
[----:B------:R-:W1:Y:S01]  /*14820*/  MUFU.TANH R54, R54 ;  /* 0x0000003600367308 */ /* 0x000e620000002400 */
[----:B------:R-:W-:Y:S02]  /*14830*/  FMNMX.FTZ R5, R170, R5, !PT ;  /* 0x00000005aa057209 */ /* 0x000fe40007810000 */
[----:B------:R-:W-:Y:S02]  /*14840*/  FMNMX.FTZ R69, R249, R69, !PT ;  /* 0x00000045f9457209 */ /* 0x000fe40007810000 */
[----:B------:R-:W-:Y:S02]  /*14850*/  FMNMX.FTZ R5, R174, R5, !PT ;  /* 0x00000005ae057209 */ /* 0x000fe40007810000 */
[----:B------:R-:W-:Y:S02]  /*14860*/  FSEL R172, R60, -INF , P5 ;  /* 0xff8000003cac7808 */ /* 0x000fe40002800000 */
[----:B------:R-:W-:Y:S01]  /*14870*/  ISETP.GT.AND P4, PT, R2, 0x71, PT ;  /* 0x000000710200780c */ /* 0x000fe20003f84270 */
[----:B------:R-:W1:Y:S01]  /*14880*/  MUFU.TANH R55, R55 ;  /* 0x0000003700377308 */ /* 0x000e620000002400 */
[----:B------:R-:W-:Y:S02]  /*14890*/  FMNMX.FTZ R69, R252, R69, !PT ;  /* 0x00000045fc457209 */ /* 0x000fe40007810000 */
[----:B------:R-:W-:Y:S02]  /*148a0*/  ISETP.GT.AND P2, PT, R2, 0x79, PT ;  /* 0x000000790200780c */ /* 0x000fe40003f44270 */
[----:B------:R-:W-:Y:S01]  /*148b0*/  FMNMX.FTZ R2, R175, R5, !PT ;  /* 0x00000005af027209 */ /* 0x000fe20007810000 */
[----:B------:R-:W-:Y:S01]  /*148c0*/  FMUL.FTZ R5, R66, c[0x0][0x320] ;  /* 0x0000c80042057a20 */ /* 0x000fe20000410000 */
[----:B------:R-:W-:Y:S02]  /*148d0*/  FSEL R176, R61, -INF , P4 ;  /* 0xff8000003db07808 */ /* 0x000fe40002000000 */
[----:B------:R-:W-:Y:S01]  /*148e0*/  FMNMX.FTZ R69, R172, R69, !PT ;  /* 0x00000045ac457209 */ /* 0x000fe20007810000 */
[----:B------:R-:W1:Y:S01]  /*148f0*/  MUFU.TANH R58, R58 ;  /* 0x0000003a003a7308 */ /* 0x000e620000002400 */
[----:B------:R-:W-:Y:S02]  /*14900*/  FMNMX.FTZ R2, R179, R2, !PT ;  /* 0x00000002b3027209 */ /* 0x000fe40007810000 */
[----:B------:R-:W-:Y:S02]  /*14910*/  LOP3.LUT P5, RZ, R203, 0x1, RZ, 0xc0, !PT ;  /* 0x00000001cbff7812 */ /* 0x000fe400078ac0ff */
[----:B------:R-:W-:Y:S02]  /*14920*/  FSEL R203, R64, -INF , P3 ;  /* 0xff80000040cb7808 */ /* 0x000fe40001800000 */
[----:B------:R-:W-:Y:S02]  /*14930*/  FMNMX.FTZ R69, R176, R69, !PT ;  /* 0x00000045b0457209 */ /* 0x000fe40007810000 */
[----:B------:R-:W-:Y:S01]  /*14940*/  FMNMX.FTZ R2, R201, R2, !PT ;  /* 0x00000002c9027209 */ /* 0x000fe20007810000 */
[----:B------:R-:W1:Y:S02]  /*14950*/  MUFU.TANH R59, R59 ;  /* 0x0000003b003b7308 */ /* 0x000e640000002400 */
[----:B-1----:R-:W-:Y:S02]  /*14960*/  FSEL R205, R65, -INF , P2 ;  /* 0xff80000041cd7808 */ /* 0x002fe40001000000 */
[----:B------:R-:W-:Y:S02]  /*14970*/  FMNMX.FTZ R69, R203, R69, !PT ;  /* 0x00000045cb457209 */ /* 0x000fe40007810000 */
[----:B------:R-:W-:Y:S02]  /*14980*/  FMNMX.FTZ R2, R207, R2, !PT ;  /* 0x00000002cf027209 */ /* 0x000fe40007810000 */
[----:B------:R-:W-:Y:S02]  /*14990*/  FMNMX.FTZ R69, R205, R69, !PT ;  /* 0x00000045cd457209 */ /* 0x000fe40007810000 */
[----:B------:R-:W-:Y:S01]  /*149a0*/  FMNMX.FTZ R2, R206, R2, !PT ;  /* 0x00000002ce027209 */ /* 0x000fe20007810000 */
[----:B------:R-:W1:Y:S01]  /*149b0*/  MUFU.TANH R62, R62 ;  /* 0x0000003e003e7308 */ /* 0x000e620000002400 */
[----:B------:R-:W-:Y:S01]  /*149c0*/  ISETP.GT.AND P1, PT, R0, 0x60, PT ;  /* 0x000000600000780c */ /* 0x000fe20003f24270 */
[----:B------:R-:W1:Y:S01]  /*149d0*/  SHFL.BFLY PT, R4, R69, 0x2, 0x1f ;  /* 0x0c401f0045047f89 */ /* 0x000e6200000e0000 */
[----:B------:R-:W-:Y:S02]  /*149e0*/  FMNMX.FTZ R2, R210, R2, !PT ;  /* 0x00000002d2027209 */ /* 0x000fe40007810000 */
[----:B------:R-:W-:Y:S02]  /*149f0*/  FSEL R238, R54, -INF , P1 ;  /* 0xff80000036ee7808 */ /* 0x000fe40000800000 */
[C---:B------:R-:W-:Y:S02]  /*14a00*/  ISETP.GT.AND P0, PT, R0.reuse, 0x61, PT ;  /* 0x000000610000780c */ /* 0x040fe40003f04270 */
[----:B------:R-:W-:Y:S01]  /*14a10*/  FMNMX.FTZ R2, R237, R2, !PT ;  /* 0x00000002ed027209 */ /* 0x000fe20007810000 */
[----:B------:R-:W1:Y:S01]  /*14a20*/  MUFU.TANH R63, R63 ;  /* 0x0000003f003f7308 */ /* 0x000e620000002400 */
[----:B------:R-:W-:Y:S02]  /*14a30*/  FSEL R240, R55, -INF , P0 ;  /* 0xff80000037f07808 */ /* 0x000fe40000000000 */
[----:B------:R-:W-:Y:S02]  /*14a40*/  ISETP.GT.AND P3, PT, R0, 0x68, PT ;  /* 0x000000680000780c */ /* 0x000fe40003f64270 */
[----:B------:R-:W-:Y:S02]  /*14a50*/  FMNMX.FTZ R2, R238, R2, !PT ;  /* 0x00000002ee027209 */ /* 0x000fe40007810000 */
[----:B------:R-:W-:Y:S02]  /*14a60*/  ISETP.GT.AND P0, PT, R0, 0x69, PT ;  /* 0x000000690000780c */ /* 0x000fe40003f04270 */
[----:B------:R-:W-:Y:S01]  /*14a70*/  FSEL R242, R58, -INF , P3 ;  /* 0xff8000003af27808 */ /* 0x000fe20001800000 */
[----:B------:R-:W1:Y:S01]  /*14a80*/  MUFU.TANH R5, R5 ;  /* 0x0000000500057308 */ /* 0x000e620000002400 */
[----:B------:R-:W-:Y:S02]  /*14a90*/  FMNMX.FTZ R2, R240, R2, !PT ;  /* 0x00000002f0027209 */ /* 0x000fe40007810000 */
[----:B------:R-:W-:Y:S02]  /*14aa0*/  ISETP.GT.AND P1, PT, R0, 0x70, PT ;  /* 0x000000700000780c */ /* 0x000fe40003f24270 */
[----:B------:R-:W-:Y:S02]  /*14ab0*/  FSEL R246, R59, -INF , P0 ;  /* 0xff8000003bf67808 */ /* 0x000fe40000000000 */
[----:B------:R-:W-:Y:S02]  /*14ac0*/  FMNMX.FTZ R2, R242, R2, !PT ;  /* 0x00000002f2027209 */ /* 0x000fe40007810000 */
[----:B-1----:R-:W-:Y:S01]  /*14ad0*/  FSEL R211, R62, -INF , P1 ;  /* 0xff8000003ed37808 */ /* 0x002fe20000800000 */
[----:B------:R-:W1:Y:S01]  /*14ae0*/  MUFU.TANH R71, R67 ;  /* 0x0000004300477308 */ /* 0x000e620000002400 */
[----:B------:R-:W-:Y:S02]  /*14af0*/  ISETP.GT.AND P0, PT, R0, 0x71, PT ;  /* 0x000000710000780c */ /* 0x000fe40003f04270 */
[----:B------:R-:W-:Y:S02]  /*14b00*/  FMNMX.FTZ R2, R246, R2, !PT ;  /* 0x00000002f6027209 */ /* 0x000fe40007810000 */
[----:B------:R-:W-:Y:S02]  /*14b10*/  FMNMX.FTZ R69, R69, R4, !PT ;  /* 0x0000000445457209 */ /* 0x000fe40007810000 */
[----:B------:R-:W-:Y:S02]  /*14b20*/  FSEL R63, R63, -INF , P0 ;  /* 0xff8000003f3f7808 */ /* 0x000fe40000000000 */
[C---:B------:R-:W-:Y:S01]  /*14b30*/  ISETP.GT.AND P1, PT, R0.reuse, 0x78, PT ;  /* 0x000000780000780c */ /* 0x040fe20003f24270 */
[----:B------:R-:W1:Y:S01]  /*14b40*/  SHFL.BFLY PT, R4, R69, 0x1, 0x1f ;  /* 0x0c201f0045047f89 */ /* 0x000e6200000e0000 */
[----:B------:R-:W-:Y:S02]  /*14b50*/  FMNMX.FTZ R2, R211, R2, !PT ;  /* 0x00000002d3027209 */ /* 0x000fe40007810000 */
[----:B------:R-:W-:Y:S02]  /*14b60*/  ISETP.GT.AND P0, PT, R0, 0x79, PT ;  /* 0x000000790000780c */ /* 0x000fe40003f04270 */
[----:B------:R-:W-:Y:S02]  /*14b70*/  FMNMX.FTZ R0, R63, R2, !PT ;  /* 0x000000023f007209 */ /* 0x000fe40007810000 */
[----:B------:R-:W-:Y:S02]  /*14b80*/  FSEL R251, R5, -INF , P1 ;  /* 0xff80000005fb7808 */ /* 0x000fe40000800000 */
[----:B------:R-:W-:Y:S02]  /*14b90*/  ISETP.GE.AND P2, PT, R200, 0x1, PT ;  /* 0x00000001c800780c */ /* 0x000fe40003f46270 */
[----:B------:R-:W-:Y:S02]  /*14ba0*/  FMNMX.FTZ R0, R251, R0, !PT ;  /* 0x00000000fb007209 */ /* 0x000fe40007810000 */
[----:B-1----:R-:W-:Y:S04]  /*14bb0*/  FSEL R71, R71, -INF , P0 ;  /* 0xff80000047477808 */ /* 0x002fe80000000000 */
[----:B------:R-:W-:Y:S05]  /*14bc0*/  FMNMX.FTZ R0, R71, R0, !PT ;  /* 0x0000000047007209 */ /* 0x000fea0007810000 */
[----:B------:R-:W-:Y:S01]  /*14bd0*/  @P2 SHF.R.S32.HI R6, RZ, 0x1f, R236 ;  /* 0x0000001fff062819 */ /* 0x000fe200000114ec */
[----:B------:R-:W1:Y:S01]  /*14be0*/  SHFL.BFLY PT, R2, R0, 0x2, 0x1f ;  /* 0x0c401f0000027f89 */ /* 0x000e6200000e0000 */
[----:B------:R-:W-:Y:S01]  /*14bf0*/  FMNMX.FTZ R69, R69, R4, !PT ;  /* 0x0000000445457209 */ /* 0x000fe20007810000 */
[----:B------:R-:W-:Y:S03]  /*14c00*/  @P2 IMAD.WIDE.U32 R4, R236, c[0x0][0x1e0], RZ ;  /* 0x00007800ec042a25 */ /* 0x000fe600078e00ff */
[C---:B------:R-:W-:Y:S01]  /*14c10*/  FSETP.NEU.FTZ.AND P1, PT, R69.reuse, -INF , PT ;  /* 0xff8000004500780b */ /* 0x040fe20003f3d000 */
[----:B------:R-:W-:Y:S02]  /*14c20*/  FMUL.FTZ R149, R69, c[0x0][0x2d0] ;  /* 0x0000b40045957a20 */ /* 0x000fe40000410000 */
[----:B------:R-:W-:Y:S03]  /*14c30*/  @P2 IMAD R6, R6, c[0x0][0x1e0], RZ ;  /* 0x0000780006062a24 */ /* 0x000fe600078e02ff */
[----:B------:R-:W-:Y:S01]  /*14c40*/  FSEL R149, R149, RZ, P1 ;  /* 0x000000ff95957208 */ /* 0x000fe20000800000 */
[----:B------:R-:W-:Y:S04]  /*14c50*/  @P2 IMAD R6, R236, c[0x0][0x1e4], R6 ;  /* 0x00007900ec062a24 */ /* 0x000fe800078e0206 */
[----:B------:R-:W-:Y:S01]  /*14c60*/  FFMA.FTZ R7, R7, c[0x0][0x2d0], -R149 ;  /* 0x0000b40007077a23 */ /* 0x000fe20000010895 */
[----:B------:R-:W-:Y:S01]  /*14c70*/  @P2 IADD3 R5, R5, R6, RZ ;  /* 0x0000000605052210 */ /* 0x000fe20007ffe0ff */
[C---:B------:R-:W-:Y:S02]  /*14c80*/  @P2 IMAD.SHL.U32 R6, R4.reuse, 0x80, RZ ;  /* 0x0000008004062824 */ /* 0x040fe400078e00ff */
[----:B------:R5:W-:Y:S01]  /*14c90*/  MUFU.EX2 R248, R7 ;  /* 0x0000000700f87308 */ /* 0x000be20000000800 */
[----:B------:R-:W-:Y:S02]  /*14ca0*/  @P2 SHF.L.U64.HI R4, R4, 0x7, R5 ;  /* 0x0000000704042819 */ /* 0x000fe40000010205 */
[----:B-1----:R-:W-:Y:S05]  /*14cb0*/  FMNMX.FTZ R0, R0, R2, !PT ;  /* 0x0000000200007209 */ /* 0x002fea0007810000 */
[----:B------:R-:W1:Y:S01]  /*14cc0*/  SHFL.BFLY PT, R2, R0, 0x1, 0x1f ;  /* 0x0c201f0000027f89 */ /* 0x000e6200000e0000 */
[--C-:B-----5:R-:W-:Y:S04]  /*14cd0*/  FFMA.FTZ R7, R8, c[0x0][0x2d0], -R149.reuse ;  /* 0x0000b40008077a23 */ /* 0x120fe80000010895 */
[----:B------:R-:W5:Y:S01]  /*14ce0*/  MUFU.EX2 R43, R7 ;  /* 0x00000007002b7308 */ /* 0x000f620000000800 */
[----:B-1----:R-:W-:Y:S02]  /*14cf0*/  FMNMX.FTZ R68, R0, R2, !PT ;  /* 0x0000000200447209 */ /* 0x002fe40007810000 */
[----:B------:R-:W-:Y:S03]  /*14d00*/  @P2 IADD3 R5, P3, R6, R20, RZ ;  /* 0x0000001406052210 */ /* 0x000fe60007f7e0ff */
[----:B------:R-:W-:Y:S02]  /*14d10*/  FMUL.FTZ R148, R68, c[0x0][0x2d0] ;  /* 0x0000b40044947a20 */ /* 0x000fe40000410000 */
[----:B------:R-:W-:Y:S01]  /*14d20*/  IMAD.MOV.U32 R20, RZ, RZ, 0x6 ;  /* 0x00000006ff147424 */ /* 0x000fe200078e00ff */
[----:B-----5:R-:W-:Y:S02]  /*14d30*/  F2FP.PACK_AB R136, R43, R248 ;  /* 0x000000f82b88723e */ /* 0x020fe400000000ff */
[----:B---3--:R-:W-:Y:S01]  /*14d40*/  @P2 IADD3 R0, P0, R6, R11, RZ ;  /* 0x0000000b06002210 */ /* 0x008fe20007f1e0ff */
[--C-:B------:R-:W-:Y:S04]  /*14d50*/  FFMA.FTZ R6, R9, c[0x0][0x2d0], -R149.reuse ;  /* 0x0000b40009067a23 */ /* 0x100fe80000010895 */
[----:B------:R-:W-:Y:S01]  /*14d60*/  MUFU.EX2 R51, R6 ;  /* 0x0000000600337308 */ /* 0x000fe20000000800 */
[----:B----4-:R-:W-:Y:S01]  /*14d70*/  @P2 IADD3.X R2, R4, R15, RZ, P3, !PT ;  /* 0x0000000f04022210 */ /* 0x010fe20001ffe4ff */
[----:B------:R-:W-:Y:S01]  /*14d80*/  IMAD.SHL.U32 R14, R239, 0x40, RZ ;  /* 0x00000040ef0e7824 */ /* 0x000fe200078e00ff */
[C---:B------:R-:W-:Y:S02]  /*14d90*/  @P2 LEA R8, P3, R5.reuse, c[0x0][0x1c8], 0x1 ;  /* 0x0000720005082a11 */ /* 0x040fe400078608ff */
[----:B------:R-:W-:Y:S02]  /*14da0*/  MOV R15, c[0x0][0x1e0] ;  /* 0x00007800000f7a02 */ /* 0x000fe40000000f00 */
[----:B------:R-:W-:Y:S01]  /*14db0*/  @P2 LEA.HI.X R9, R5, c[0x0][0x1cc], R2, 0x1, P3 ;  /* 0x0000730005092a11 */ /* 0x000fe200018f0c02 */
[----:B------:R-:W-:Y:S04]  /*14dc0*/  FFMA.FTZ R2, R12, c[0x0][0x2d0], -R149 ;  /* 0x0000b4000c027a23 */ /* 0x000fe80000010895 */
[----:B------:R1:W-:Y:S01]  /*14dd0*/  @P2 LDGSTS.E.BYPASS.LTC128B.128 [R235+0x8100], [R8.64], !P6 ;  /* 0x0810000008eb2fae */ /* 0x0003e2000f101d48 */
[----:B------:R-:W3:Y:S01]  /*14de0*/  MUFU.EX2 R59, R2 ;  /* 0x00000002003b7308 */ /* 0x000ee20000000800 */
[----:B--2---:R-:W-:Y:S01]  /*14df0*/  @P2 IMAD.X R4, R4, 0x1, R10, P0 ;  /* 0x0000000104042824 */ /* 0x004fe200000e060a */
[C---:B------:R-:W-:Y:S04]  /*14e00*/  @P2 LEA R10, P0, R0.reuse, c[0x0][0x1c8], 0x1 ;  /* 0x00007200000a2a11 */ /* 0x040fe800078008ff */
[----:B------:R-:W-:Y:S02]  /*14e10*/  @P2 LEA.HI.X R11, R0, c[0x0][0x1cc], R4, 0x1, P0 ;  /* 0x00007300000b2a11 */ /* 0x000fe400000f0c04 */
[----:B------:R-:W-:Y:S02]  /*14e20*/  FSETP.NEU.FTZ.AND P0, PT, R68, -INF , PT ;  /* 0xff8000004400780b */ /* 0x000fe40003f1d000 */
[----:B------:R-:W-:Y:S01]  /*14e30*/  @P2 IADD3 R0, P3, R14, 0x80, RZ ;  /* 0x000000800e002810 */ /* 0x000fe20007f7e0ff */
[----:B------:R2:W-:Y:S01]  /*14e40*/  @P2 LDGSTS.E.BYPASS.LTC128B.128 [R235+0xc100], [R10.64], !P5 ;  /* 0x0c1000000aeb2fae */ /* 0x0005e2000e901d48 */
[----:B------:R-:W-:Y:S02]  /*14e50*/  FSEL R148, R148, RZ, P0 ;  /* 0x000000ff94947208 */ /* 0x000fe40000000000 */
[C---:B------:R-:W-:Y:S02]  /*14e60*/  @P2 SHF.L.U32 R14, R15.reuse, 0x6, RZ ;  /* 0x000000060f0e2819 */ /* 0x040fe400000006ff */
[----:B------:R-:W-:Y:S01]  /*14e70*/  @P2 SHF.L.U64.HI R15, R15, R20, c[0x0][0x1e4] ;  /* 0x000079000f0f2619 */ /* 0x000fe20000010214 */
[--C-:B------:R-:W-:Y:S01]  /*14e80*/  FFMA.FTZ R5, R13, c[0x0][0x2d0], -R148.reuse ;  /* 0x0000b4000d057a23 */ /* 0x100fe20000010894 */
[----:B---3--:R-:W-:Y:S01]  /*14e90*/  F2FP.PACK_AB R138, R59, R51 ;  /* 0x000000333b8a723e */ /* 0x008fe200000000ff */
[--C-:B------:R-:W-:Y:S02]  /*14ea0*/  FFMA.FTZ R13, R16, c[0x0][0x2d0], -R148.reuse ;  /* 0x0000b400100d7a23 */ /* 0x100fe40000010894 */
[----:B------:R3:W-:Y:S01]  /*14eb0*/  MUFU.EX2 R42, R5 ;  /* 0x00000005002a7308 */ /* 0x0007e20000000800 */
[----:B------:R-:W-:Y:S01]  /*14ec0*/  @P2 IMAD.X R2, RZ, RZ, R19, P3 ;  /* 0x000000ffff022224 */ /* 0x000fe200018e0613 */
[-C--:B------:R-:W-:Y:S01]  /*14ed0*/  @P2 IADD3 R4, P3, R8, R14.reuse, RZ ;  /* 0x0000000e08042210 */ /* 0x080fe20007f7e0ff */
[--C-:B-1----:R-:W-:Y:S07]  /*14ee0*/  FFMA.FTZ R8, R17, c[0x0][0x2d0], -R148.reuse ;  /* 0x0000b40011087a23 */ /* 0x102fee0000010894 */
[----:B------:R-:W1:Y:S10]  /*14ef0*/  MUFU.EX2 R50, R13 ;  /* 0x0000000d00327308 */ /* 0x000e740000000800 */
[----:B------:R4:W-:Y:S01]  /*14f00*/  MUFU.EX2 R58, R8 ;  /* 0x00000008003a7308 */ /* 0x0009e20000000800 */
[----:B---3--:R-:W-:Y:S02]  /*14f10*/  @P2 IADD3.X R5, R9, R15, RZ, P3, !PT ;  /* 0x0000000f09052210 */ /* 0x008fe40001ffe4ff */
[C---:B------:R-:W-:Y:S03]  /*14f20*/  @P2 IADD3 R6, P3, R4.reuse, R14, RZ ;  /* 0x0000000e04062210 */ /* 0x040fe60007f7e0ff */
[----:B------:R3:W-:Y:S02]  /*14f30*/  @P2 LDGSTS.E.BYPASS.LTC128B.128 [R235+0x9100], [R4.64], !P6 ;  /* 0x0910000004eb2fae */ /* 0x0007e4000f101d48 */
[C-C-:B------:R-:W-:Y:S01]  /*14f40*/  @P2 IMAD.X R7, R5.reuse, 0x1, R15.reuse, P3 ;  /* 0x0000000105072824 */ /* 0x140fe200018e060f */
[----:B------:R-:W-:Y:S02]  /*14f50*/  @P2 IADD3 R12, P3, R4, R0, RZ ;  /* 0x00000000040c2210 */ /* 0x000fe40007f7e0ff */
[----:B-1----:R-:W-:Y:S02]  /*14f60*/  F2FP.PACK_AB R137, R50, R42 ;  /* 0x0000002a3289723e */ /* 0x002fe400000000ff */
[----:B------:R-:W-:Y:S01]  /*14f70*/  @P2 IADD3.X R13, R5, R2, RZ, P3, !PT ;  /* 0x00000002050d2210 */ /* 0x000fe20001ffe4ff */
[----:B------:R3:W-:Y:S01]  /*14f80*/  @P2 LDGSTS.E.BYPASS.LTC128B.128 [R235+0xd100], [R4.64+0x80], !P5 ;  /* 0x0d10008004eb2fae */ /* 0x0007e2000e901d48 */
[C---:B------:R-:W-:Y:S05]  /*14f90*/  @P2 IADD3 R14, P3, R6.reuse, R14, RZ ;  /* 0x0000000e060e2210 */ /* 0x040fea0007f7e0ff */
[----:B------:R-:W-:Y:S01]  /*14fa0*/  @P2 IMAD.X R15, R7, 0x1, R15, P3 ;  /* 0x00000001070f2824 */ /* 0x000fe200018e060f */
[----:B----4-:R-:W-:Y:S01]  /*14fb0*/  @P2 IADD3 R8, P3, R6, R0, RZ ;  /* 0x0000000006082210 */ /* 0x010fe20007f7e0ff */
[----:B------:R1:W-:Y:S01]  /*14fc0*/  @P2 LDGSTS.E.BYPASS.LTC128B.128 [R235+0xa100], [R6.64], !P6 ;  /* 0x0a10000006eb2fae */ /* 0x0003e2000f101d48 */
[----:B------:R-:W-:Y:S02]  /*14fd0*/  FSEL R0, R69, RZ, P1 ;  /* 0x000000ff45007208 */ /* 0x000fe40000800000 */
[----:B------:R-:W-:Y:S02]  /*14fe0*/  @P2 IADD3.X R9, R7, R2, RZ, P3, !PT ;  /* 0x0000000207092210 */ /* 0x000fe40001ffe4ff */
[----:B------:R-:W-:Y:S01]  /*14ff0*/  FSEL R2, R68, RZ, P0 ;  /* 0x000000ff44027208 */ /* 0x000fe20000000000 */
[----:B------:R-:W-:Y:S02]  /*15000*/  FADD.FTZ R0, -R0, R3 ;  /* 0x0000000300007221 */ /* 0x000fe40000010100 */
[----:B------:R4:W-:Y:S02]  /*15010*/  @P2 LDGSTS.E.BYPASS.LTC128B.128 [R235+0xe100], [R12.64], !P5 ;  /* 0x0e1000000ceb2fae */ /* 0x0009e4000e901d48 */
[----:B------:R-:W-:Y:S04]  /*15020*/  FMUL.FTZ R0, R0, c[0x0][0x2d0] ;  /* 0x0000b40000007a20 */ /* 0x000fe80000410000 */
[----:B------:R5:W1:Y:S02]  /*15030*/  MUFU.EX2 R3, R0 ;  /* 0x0000000000037308 */ /* 0x000a640000000800 */
[----:B------:R4:W-:Y:S01]  /*15040*/  @P2 LDGSTS.E.BYPASS.LTC128B.128 [R235+0xb100], [R14.64], !P6 ;  /* 0x0b1000000eeb2fae */ /* 0x0009e2000f101d48 */
[----:B---3--:R-:W-:Y:S07]  /*15050*/  FFMA.FTZ R4, R18, c[0x0][0x2d0], -R148 ;  /* 0x0000b40012047a23 */ /* 0x008fee0000010894 */
[----:B------:R3:W-:Y:S01]  /*15060*/  @P2 LDGSTS.E.BYPASS.LTC128B.128 [R235+0xf100], [R8.64], !P5 ;  /* 0x0f10000008eb2fae */ /* 0x0007e2000e901d48 */
[----:B------:R-:W2:Y:S07]  /*15070*/  MUFU.EX2 R60, R4 ;  /* 0x00000004003c7308 */ /* 0x000eae0000000800 */
[----:B------:R-:W-:Y:S01]  /*15080*/  LDSM.16.MT88.4 R20, [R214+0x100] ;  /* 0x00010000d614783b */ /* 0x000fe20000004200 */
[----:B-----5:R-:W-:Y:S01]  /*15090*/  FADD.FTZ R0, -R2, R70 ;  /* 0x0000004602007221 */ /* 0x020fe20000010100 */
[----:B------:R-:W-:Y:S01]  /*150a0*/  MOV R70, R63 ;  /* 0x0000003f00467202 */ /* 0x000fe20000000f00 */
[--C-:B------:R-:W-:Y:S05]  /*150b0*/  FFMA.FTZ R2, R32, c[0x0][0x2d0], -R149.reuse ;  /* 0x0000b40020027a23 */ /* 0x100fea0000010895 */
[----:B------:R-:W-:Y:S01]  /*150c0*/  LDSM.16.MT88.4 R28, [R217+0x100] ;  /* 0x00010000d91c783b */ /* 0x000fe20000004200 */
[----:B------:R-:W-:Y:S01]  /*150d0*/  FMUL.FTZ R0, R0, c[0x0][0x2d0] ;  /* 0x0000b40000007a20 */ /* 0x000fe20000410000 */
[----:B------:R5:W5:Y:S01]  /*150e0*/  MUFU.EX2 R61, R2 ;  /* 0x00000002003d7308 */ /* 0x000b620000000800 */
[C---:B-1----:R-:W-:Y:S02]  /*150f0*/  FMUL.FTZ R5, R3.reuse, R73 ;  /* 0x0000004903057220 */ /* 0x042fe40000410000 */
[C---:B------:R-:W-:Y:S01]  /*15100*/  FMUL.FTZ R32, R3.reuse, R100 ;  /* 0x0000006403207220 */ /* 0x040fe20000410000 */
[----:B------:R-:W-:Y:S02]  /*15110*/  MOV R100, R211 ;  /* 0x000000d300647202 */ /* 0x000fe40000000f00 */
[----:B----4-:R-:W1:Y:S01]  /*15120*/  LDSM.16.MT88.4 R12, [R213+0x100] ;  /* 0x00010000d50c783b */ /* 0x010e620000004200 */
[----:B--2---:R-:W-:Y:S01]  /*15130*/  F2FP.PACK_AB R139, R60, R58 ;  /* 0x0000003a3c8b723e */ /* 0x004fe200000000ff */
[C---:B------:R-:W-:Y:S02]  /*15140*/  FMUL.FTZ R4, R3.reuse, R72 ;  /* 0x0000004803047220 */ /* 0x040fe40000410000 */
[C---:B---3--:R-:W-:Y:S01]  /*15150*/  FMUL.FTZ R8, R3.reuse, R76 ;  /* 0x0000004c03087220 */ /* 0x048fe20000410000 */
[----:B------:R-:W2:Y:S01]  /*15160*/  MUFU.EX2 R0, R0 ;  /* 0x0000000000007308 */ /* 0x000ea20000000800 */
[C---:B------:R-:W-:Y:S02]  /*15170*/  FMUL.FTZ R9, R3.reuse, R77 ;  /* 0x0000004d03097220 */ /* 0x040fe40000410000 */
[C---:B------:R-:W-:Y:S01]  /*15180*/  FMUL.FTZ R16, R3.reuse, R84 ;  /* 0x0000005403107220 */ /* 0x040fe20000410000 */
[----:B------:R-:W3:Y:S01]  /*15190*/  LDSM.16.MT88.4 R36, [R216+0x100] ;  /* 0x00010000d824783b */ /* 0x000ee20000004200 */
[C---:B------:R-:W-:Y:S01]  /*151a0*/  FMUL.FTZ R17, R3.reuse, R85 ;  /* 0x0000005503117220 */ /* 0x040fe20000410000 */
[----:B------:R-:W-:Y:S01]  /*151b0*/  MOV R85, R59 ;  /* 0x0000003b00557202 */ /* 0x000fe20000000f00 */
[C---:B------:R-:W-:Y:S02]  /*151c0*/  FMUL.FTZ R24, R3.reuse, R92 ;  /* 0x0000005c03187220 */ /* 0x040fe40000410000 */
[C---:B------:R-:W-:Y:S02]  /*151d0*/  FMUL.FTZ R25, R3.reuse, R93 ;  /* 0x0000005d03197220 */ /* 0x040fe40000410000 */
[C---:B------:R-:W-:Y:S01]  /*151e0*/  FMUL.FTZ R33, R3.reuse, R101 ;  /* 0x0000006503217220 */ /* 0x040fe20000410000 */
[----:B------:R-:W4:Y:S01]  /*151f0*/  LDSM.16.MT88.4 R44, [R213+0x4100] ;  /* 0x00410000d52c783b */ /* 0x000f220000004200 */
[----:B------:R-:W-:Y:S02]  /*15200*/  IMAD.MOV.U32 R84, RZ, RZ, R60 ;  /* 0x000000ffff547224 */ /* 0x000fe400078e003c */
[----:B-----5:R-:W-:Y:S02]  /*15210*/  FFMA.FTZ R2, R40, c[0x0][0x2d0], -R149 ;  /* 0x0000b40028027a23 */ /* 0x020fe40000010895 */
[C---:B------:R-:W-:Y:S02]  /*15220*/  FMUL.FTZ R40, R3.reuse, R108 ;  /* 0x0000006c03287220 */ /* 0x040fe40000410000 */
[----:B------:R5:W3:Y:S01]  /*15230*/  MUFU.EX2 R250, R2 ;  /* 0x0000000200fa7308 */ /* 0x000ae20000000800 */
[----:B------:R-:W3:Y:S01]  /*15240*/  LDSM.16.MT88.4 R52, [R214+0x4100] ;  /* 0x00410000d634783b */ /* 0x000ee20000004200 */
[----:B------:R-:W-:Y:S02]  /*15250*/  IMAD.MOV.U32 R108, RZ, RZ, R61 ;  /* 0x000000ffff6c7224 */ /* 0x000fe400078e003d */
[----:B------:R-:W-:Y:S02]  /*15260*/  FMUL.FTZ R64, R3, R132 ;  /* 0x0000008403407220 */ /* 0x000fe40000410000 */
[C---:B--2---:R-:W-:Y:S02]  /*15270*/  FMUL.FTZ R6, R0.reuse, R74 ;  /* 0x0000004a00067220 */ /* 0x044fe40000410000 */
[C---:B------:R-:W-:Y:S01]  /*15280*/  FMUL.FTZ R7, R0.reuse, R75 ;  /* 0x0000004b00077220 */ /* 0x040fe20000410000 */
[----:B------:R-:W2:Y:S01]  /*15290*/  LDSM.16.MT88.4 R60, [R217+0x4100] ;  /* 0x00410000d93c783b */ /* 0x000ea20000004200 */
[C---:B------:R-:W-:Y:S02]  /*152a0*/  FMUL.FTZ R10, R0.reuse, R78 ;  /* 0x0000004e000a7220 */ /* 0x040fe40000410000 */
[C---:B------:R-:W-:Y:S02]  /*152b0*/  FMUL.FTZ R11, R0.reuse, R79 ;  /* 0x0000004f000b7220 */ /* 0x040fe40000410000 */
[C---:B------:R-:W-:Y:S01]  /*152c0*/  FMUL.FTZ R26, R0.reuse, R94 ;  /* 0x0000005e001a7220 */ /* 0x040fe20000410000 */
[C---:B-1----:R-:W-:Y:S02]  /*152d0*/  HMMA.16816.F32 R4, R136.reuse, R12, R4 ;  /* 0x0000000c8804723c */ /* 0x042fe40000001804 */
[----:B------:R-:W1:Y:S03]  /*152e0*/  LDSM.16.MT88.4 R72, [R216+0x4100] ;  /* 0x00410000d848783b */ /* 0x000e660000004200 */
[C---:B------:R-:W-:Y:S01]  /*152f0*/  FMUL.FTZ R19, R0.reuse, R87 ;  /* 0x0000005700137220 */ /* 0x040fe20000410000 */
[----:B------:R-:W-:Y:S01]  /*15300*/  MOV R87, R51 ;  /* 0x0000003300577202 */ /* 0x000fe20000000f00 */
[C---:B------:R-:W-:Y:S01]  /*15310*/  FMUL.FTZ R51, R0.reuse, R119 ;  /* 0x0000007700337220 */ /* 0x040fe20000410000 */
[C---:B------:R-:W-:Y:S02]  /*15320*/  HMMA.16816.F32 R8, R136.reuse, R14, R8 ;  /* 0x0000000e8808723c */ /* 0x040fe40000001808 */
[----:B------:R-:W1:Y:S02]  /*15330*/  LDSM.16.MT88.4 R76, [R213+0x900] ;  /* 0x00090000d54c783b */ /* 0x000e640000004200 */
[----:B-----5:R-:W-:Y:S02]  /*15340*/  FFMA.FTZ R2, R41, c[0x0][0x2d0], -R148 ;  /* 0x0000b40029027a23 */ /* 0x020fe40000010894 */
[C---:B------:R-:W-:Y:S02]  /*15350*/  FMUL.FTZ R12, R3.reuse, R80 ;  /* 0x00000050030c7220 */ /* 0x040fe40000410000 */
[----:B------:R5:W-:Y:S01]  /*15360*/  MUFU.EX2 R244, R2 ;  /* 0x0000000200f47308 */ /* 0x000be20000000800 */
[C---:B------:R-:W-:Y:S01]  /*15370*/  FMUL.FTZ R13, R3.reuse, R81 ;  /* 0x00000051030d7220 */ /* 0x040fe20000410000 */
[----:B------:R-:W0:Y:S02]  /*15380*/  LDGDEPBAR ;  /* 0x00000000000079af */ /* 0x000e240000000000 */
[C---:B------:R-:W-:Y:S02]  /*15390*/  FMUL.FTZ R14, R0.reuse, R82 ;  /* 0x00000052000e7220 */ /* 0x040fe40000410000 */
[C---:B------:R-:W-:Y:S02]  /*153a0*/  FMUL.FTZ R15, R0.reuse, R83 ;  /* 0x00000053000f7220 */ /* 0x040fe40000410000 */
[C---:B------:R-:W-:Y:S02]  /*153b0*/  FMUL.FTZ R27, R0.reuse, R95 ;  /* 0x0000005f001b7220 */ /* 0x040fe40000410000 */
[----:B------:R-:W1:Y:S01]  /*153c0*/  LDSM.16.MT88.4 R80, [R214+0x900] ;  /* 0x00090000d650783b */ /* 0x000e620000004200 */
[----:B------:R-:W-:Y:S02]  /*153d0*/  IMAD.MOV.U32 R132, RZ, RZ, R87 ;  /* 0x000000ffff847224 */ /* 0x000fe400078e0057 */
[C---:B------:R-:W-:Y:S03]  /*153e0*/  HMMA.16816.F32 R12, R136.reuse, R20, R12 ;  /* 0x00000014880c723c */ /* 0x040fe6000000180c */
[----:B------:R-:W-:Y:S02]  /*153f0*/  FMUL.FTZ R35, R0, R103 ;  /* 0x0000006700237220 */ /* 0x000fe40000410000 */
[----:B------:R-:W-:Y:S01]  /*15400*/  IMAD.MOV.U32 R103, RZ, RZ, R205 ;  /* 0x000000ffff677224 */ /* 0x000fe200078e00cd */
[----:B------:R-:W-:Y:S01]  /*15410*/  LDSM.16.MT88.4 R92, [R217+0x4900] ;  /* 0x00490000d95c783b */ /* 0x000fe20000004200 */
[C---:B------:R-:W-:Y:S02]  /*15420*/  FMUL.FTZ R20, R3.reuse, R88 ;  /* 0x0000005803147220 */ /* 0x040fe40000410000 */
[----:B------:R-:W-:Y:S03]  /*15430*/  IMAD.MOV.U32 R88, RZ, RZ, R50 ;  /* 0x000000ffff587224 */ /* 0x000fe600078e0032 */
[----:B-----5:R-:W-:Y:S02]  /*15440*/  FFMA.FTZ R2, R48, c[0x0][0x2d0], -R148 ;  /* 0x0000b40030027a23 */ /* 0x020fe40000010894 */
[C---:B------:R-:W-:Y:S02]  /*15450*/  FMUL.FTZ R50, R0.reuse, R118 ;  /* 0x0000007600327220 */ /* 0x040fe40000410000 */
[----:B------:R5:W1:Y:S01]  /*15460*/  MUFU.EX2 R243, R2 ;  /* 0x0000000200f37308 */ /* 0x000a620000000800 */
[C---:B------:R-:W-:Y:S02]  /*15470*/  FMUL.FTZ R48, R3.reuse, R116 ;  /* 0x0000007403307220 */ /* 0x040fe40000410000 */
[C---:B------:R-:W-:Y:S02]  /*15480*/  FMUL.FTZ R18, R0.reuse, R86 ;  /* 0x0000005600127220 */ /* 0x040fe40000410000 */
[----:B------:R-:W-:Y:S01]  /*15490*/  FMUL.FTZ R34, R0, R102 ;  /* 0x0000006600227220 */ /* 0x000fe20000410000 */
[----:B------:R-:W-:Y:S01]  /*154a0*/  MOV R102, R203 ;  /* 0x000000cb00667202 */ /* 0x000fe20000000f00 */
[----:B------:R-:W-:Y:S02]  /*154b0*/  IMAD.MOV.U32 R86, RZ, RZ, R58 ;  /* 0x000000ffff567224 */ /* 0x000fe400078e003a */
[----:B------:R-:W-:Y:S01]  /*154c0*/  FFMA.FTZ R100, R100, c[0x0][0x2d0], -R148 ;  /* 0x0000b40064647a23 */ /* 0x000fe20000010894 */
[C---:B------:R-:W-:Y:S03]  /*154d0*/  HMMA.16816.F32 R16, R136.reuse, R22, R16 ;  /* 0x000000168810723c */ /* 0x040fe60000001810 */
[----:B------:R-:W-:Y:S01]  /*154e0*/  FMUL.FTZ R21, R3, R89 ;  /* 0x0000005903157220 */ /* 0x000fe20000410000 */
[----:B------:R-:W-:Y:S01]  /*154f0*/  MOV R89, R43 ;  /* 0x0000002b00597202 */ /* 0x000fe20000000f00 */
[C---:B------:R-:W-:Y:S02]  /*15500*/  FMUL.FTZ R59, R0.reuse, R127 ;  /* 0x0000007f003b7220 */ /* 0x040fe40000410000 */
[C---:B------:R-:W-:Y:S02]  /*15510*/  FMUL.FTZ R23, R0.reuse, R91 ;  /* 0x0000005b00177220 */ /* 0x040fe40000410000 */
[----:B------:R-:W-:Y:S03]  /*15520*/  FMUL.FTZ R22, R0, R90 ;  /* 0x0000005a00167220 */ /* 0x000fe60000410000 */
[----:B------:R-:W-:Y:S02]  /*15530*/  IMAD.MOV.U32 R90, RZ, RZ, R42 ;  /* 0x000000ffff5a7224 */ /* 0x000fe400078e002a */
[--C-:B-----5:R-:W-:Y:S02]  /*15540*/  FFMA.FTZ R2, R49, c[0x0][0x2d0], -R149.reuse ;  /* 0x0000b40031027a23 */ /* 0x120fe40000010895 */
[C---:B------:R-:W-:Y:S02]  /*15550*/  HMMA.16816.F32 R20, R136.reuse, R28, R20 ;  /* 0x0000001c8814723c */ /* 0x040fe40000001814 */
[----:B------:R5:W-:Y:S01]  /*15560*/  MUFU.EX2 R241, R2 ;  /* 0x0000000200f17308 */ /* 0x000be20000000800 */
[C---:B------:R-:W-:Y:S02]  /*15570*/  FMUL.FTZ R49, R3.reuse, R117 ;  /* 0x0000007503317220 */ /* 0x040fe40000410000 */
[--C-:B------:R-:W-:Y:S02]  /*15580*/  FFMA.FTZ R102, R102, c[0x0][0x2d0], -R149.reuse ;  /* 0x0000b40066667a23 */ /* 0x100fe40000010895 */
[C---:B------:R-:W-:Y:S01]  /*15590*/  FMUL.FTZ R28, R3.reuse, R96 ;  /* 0x00000060031c7220 */ /* 0x040fe20000410000 */
[C---:B------:R-:W-:Y:S04]  /*155a0*/  HMMA.16816.F32 R24, R136.reuse, R30, R24 ;  /* 0x0000001e8818723c */ /* 0x040fe80000001818 */
[C---:B------:R-:W-:Y:S02]  /*155b0*/  FMUL.FTZ R29, R3.reuse, R97 ;  /* 0x00000061031d7220 */ /* 0x040fe40000410000 */
[C---:B------:R-:W-:Y:S02]  /*155c0*/  FMUL.FTZ R58, R0.reuse, R126 ;  /* 0x0000007e003a7220 */ /* 0x040fe40000410000 */
[C---:B------:R-:W-:Y:S04]  /*155d0*/  FMUL.FTZ R30, R0.reuse, R98 ;  /* 0x00000062001e7220 */ /* 0x040fe80000410000 */
[C---:B------:R-:W-:Y:S02]  /*155e0*/  FMUL.FTZ R31, R0.reuse, R99 ;  /* 0x00000063001f7220 */ /* 0x040fe40000410000 */
[----:B------:R-:W-:Y:S01]  /*155f0*/  LDSM.16.MT88.4 R96, [R214+0x1100] ;  /* 0x00110000d660783b */ /* 0x000fe20000004200 */
[C---:B------:R-:W-:Y:S01]  /*15600*/  FMUL.FTZ R41, R3.reuse, R109 ;  /* 0x0000006d03297220 */ /* 0x040fe20000410000 */
[----:B------:R-:W-:Y:S01]  /*15610*/  MOV R109, R84 ;  /* 0x00000054006d7202 */ /* 0x000fe20000000f00 */
[----:B------:R-:W-:Y:S02]  /*15620*/  FMUL.FTZ R42, R0, R110 ;  /* 0x0000006e002a7220 */ /* 0x000fe40000410000 */
[C---:B---3--:R-:W-:Y:S03]  /*15630*/  HMMA.16816.F32 R28, R136.reuse, R36, R28 ;  /* 0x00000024881c723c */ /* 0x048fe6000000181c */
[----:B-----5:R-:W-:Y:S02]  /*15640*/  FFMA.FTZ R2, R56, c[0x0][0x2d0], -R149 ;  /* 0x0000b40038027a23 */ /* 0x020fe40000010895 */
[----:B------:R-:W-:Y:S02]  /*15650*/  IMAD.MOV.U32 R110, RZ, RZ, R85 ;  /* 0x000000ffff6e7224 */ /* 0x000fe400078e0055 */
[----:B------:R3:W-:Y:S01]  /*15660*/  MUFU.EX2 R239, R2 ;  /* 0x0000000200ef7308 */ /* 0x0007e20000000800 */
[C---:B------:R-:W-:Y:S04]  /*15670*/  HMMA.16816.F32 R32, R136.reuse, R38, R32 ;  /* 0x000000268820723c */ /* 0x040fe80000001820 */
[C---:B------:R-:W-:Y:S02]  /*15680*/  FMUL.FTZ R36, R3.reuse, R104 ;  /* 0x0000006803247220 */ /* 0x040fe40000410000 */
[C---:B------:R-:W-:Y:S01]  /*15690*/  FMUL.FTZ R37, R3.reuse, R105 ;  /* 0x0000006903257220 */ /* 0x040fe20000410000 */
[----:B------:R-:W5:Y:S01]  /*156a0*/  LDL.LU R104, [R1+0x1c] ;  /* 0x00001c0001687983 */ /* 0x000f620000300800 */
[C---:B------:R-:W-:Y:S04]  /*156b0*/  FMUL.FTZ R38, R0.reuse, R106 ;  /* 0x0000006a00267220 */ /* 0x040fe80000410000 */
[C---:B------:R-:W-:Y:S02]  /*156c0*/  FMUL.FTZ R39, R0.reuse, R107 ;  /* 0x0000006b00277220 */ /* 0x040fe40000410000 */
[C---:B------:R-:W-:Y:S01]  /*156d0*/  FMUL.FTZ R43, R0.reuse, R111 ;  /* 0x0000006f002b7220 */ /* 0x040fe20000410000 */
[----:B------:R-:W-:Y:S01]  /*156e0*/  MOV R111, R86 ;  /* 0x00000056006f7202 */ /* 0x000fe20000000f00 */
[C---:B------:R-:W-:Y:S01]  /*156f0*/  FMUL.FTZ R56, R3.reuse, R124 ;  /* 0x0000007c03387220 */ /* 0x040fe20000410000 */
[----:B------:R-:W1:Y:S01]  /*15700*/  LDSM.16.MT88.4 R84, [R217+0x900] ;  /* 0x00090000d954783b */ /* 0x000e620000004200 */
[----:B------:R-:W-:Y:S01]  /*15710*/  FMUL.FTZ R65, R3, R133 ;  /* 0x0000008503417220 */ /* 0x000fe20000410000 */
[C---:B----4-:R-:W-:Y:S03]  /*15720*/  HMMA.16816.F32 R36, R136.reuse, R44, R36 ;  /* 0x0000002c8824723c */ /* 0x050fe60000001824 */
[----:B------:R-:W-:Y:S01]  /*15730*/  MOV R133, R88 ;  /* 0x0000005800857202 */ /* 0x000fe20000000f00 */
[----:B---3--:R-:W-:Y:S02]  /*15740*/  FFMA.FTZ R2, R57, c[0x0][0x2d0], -R148 ;  /* 0x0000b40039027a23 */ /* 0x008fe40000010894 */
[C---:B------:R-:W-:Y:S02]  /*15750*/  FMUL.FTZ R57, R3.reuse, R125 ;  /* 0x0000007d03397220 */ /* 0x040fe40000410000 */
[C---:B------:R-:W-:Y:S01]  /*15760*/  HMMA.16816.F32 R40, R136.reuse, R46, R40 ;  /* 0x0000002e8828723c */ /* 0x040fe20000001828 */
[----:B------:R3:W-:Y:S03]  /*15770*/  MUFU.EX2 R119, R2 ;  /* 0x0000000200777308 */ /* 0x0007e60000000800 */
[C---:B------:R-:W-:Y:S02]  /*15780*/  FMUL.FTZ R44, R3.reuse, R112 ;  /* 0x00000070032c7220 */ /* 0x040fe40000410000 */
[C---:B------:R-:W-:Y:S02]  /*15790*/  FMUL.FTZ R45, R3.reuse, R113 ;  /* 0x00000071032d7220 */ /* 0x040fe40000410000 */
[C---:B------:R-:W-:Y:S04]  /*157a0*/  FMUL.FTZ R46, R0.reuse, R114 ;  /* 0x00000072002e7220 */ /* 0x040fe80000410000 */
[C---:B------:R-:W-:Y:S02]  /*157b0*/  FMUL.FTZ R47, R0.reuse, R115 ;  /* 0x00000073002f7220 */ /* 0x040fe40000410000 */
[C---:B------:R-:W-:Y:S02]  /*157c0*/  FMUL.FTZ R66, R0.reuse, R134 ;  /* 0x0000008600427220 */ /* 0x040fe40000410000 */
[----:B------:R-:W-:Y:S02]  /*157d0*/  IMAD.MOV.U32 R134, RZ, RZ, R89 ;  /* 0x000000ffff867224 */ /* 0x000fe400078e0059 */
[----:B------:R-:W-:Y:S01]  /*157e0*/  FMUL.FTZ R67, R0, R135 ;  /* 0x0000008700437220 */ /* 0x000fe20000410000 */
[C---:B------:R-:W-:Y:S03]  /*157f0*/  HMMA.16816.F32 R44, R136.reuse, R52, R44 ;  /* 0x00000034882c723c */ /* 0x040fe6000000182c */
[----:B------:R-:W-:Y:S01]  /*15800*/  MOV R135, R90 ;  /* 0x0000005a00877202 */ /* 0x000fe20000000f00 */
[----:B------:R-:W-:Y:S01]  /*15810*/  IMAD.MOV.U32 R101, RZ, RZ, R70 ;  /* 0x000000ffff657224 */ /* 0x000fe200078e0046 */
[----:B------:R-:W4:Y:S01]  /*15820*/  LDSM.16.MT88.4 R88, [R216+0x900] ;  /* 0x00090000d858783b */ /* 0x000f220000004200 */
[--C-:B---3--:R-:W-:Y:S02]  /*15830*/  FFMA.FTZ R2, R150, c[0x0][0x2d0], -R148.reuse ;  /* 0x0000b40096027a23 */ /* 0x108fe40000010894 */
[C---:B------:R-:W-:Y:S02]  /*15840*/  HMMA.16816.F32 R48, R136.reuse, R54, R48 ;  /* 0x000000368830723c */ /* 0x040fe40000001830 */
[----:B------:R3:W1:Y:S02]  /*15850*/  MUFU.EX2 R118, R2 ;  /* 0x0000000200767308 */ /* 0x0006640000000800 */
[C---:B------:R-:W-:Y:S02]  /*15860*/  FMUL.FTZ R52, R3.reuse, R120 ;  /* 0x0000007803347220 */ /* 0x040fe40000410000 */
[----:B------:R-:W-:Y:S02]  /*15870*/  FMUL.FTZ R53, R3, R121 ;  /* 0x0000007903357220 */ /* 0x000fe40000410000 */
[C---:B------:R-:W-:Y:S04]  /*15880*/  FMUL.FTZ R54, R0.reuse, R122 ;  /* 0x0000007a00367220 */ /* 0x040fe80000410000 */
[C---:B------:R-:W-:Y:S02]  /*15890*/  FMUL.FTZ R55, R0.reuse, R123 ;  /* 0x0000007b00377220 */ /* 0x040fe40000410000 */
[----:B------:R-:W-:Y:S02]  /*158a0*/  FFMA.FTZ R101, R101, c[0x0][0x2d0], -R148 ;  /* 0x0000b40065657a23 */ /* 0x000fe40000010894 */
[----:B------:R-:W-:Y:S02]  /*158b0*/  FFMA.FTZ R70, R167, c[0x0][0x2d0], -R149 ;  /* 0x0000b400a7467a23 */ /* 0x000fe40000010895 */
[----:B------:R-:W-:Y:S01]  /*158c0*/  IMAD.MOV.U32 R167, RZ, RZ, R135 ;  /* 0x000000ffffa77224 */ /* 0x000fe200078e0087 */
[C---:B--2---:R-:W-:Y:S01]  /*158d0*/  HMMA.16816.F32 R52, R136.reuse, R60, R52 ;  /* 0x0000003c8834723c */ /* 0x044fe20000001834 */
[----:B------:R-:W2:Y:S01]  /*158e0*/  LDL.LU R135, [R1+0x20] ;  /* 0x0000200001877983 */ /* 0x000ea20000300800 */
[----:B------:R-:W-:Y:S01]  /*158f0*/  MUFU.EX2 R106, R70 ;  /* 0x00000046006a7308 */ /* 0x000fe20000000800 */
[--C-:B---3--:R-:W-:Y:S05]  /*15900*/  FFMA.FTZ R2, R151, c[0x0][0x2d0], -R149.reuse ;  /* 0x0000b40097027a23 */ /* 0x108fea0000010895 */
[C---:B------:R-:W-:Y:S04]  /*15910*/  HMMA.16816.F32 R56, R136.reuse, R62, R56 ;  /* 0x0000003e8838723c */ /* 0x040fe80000001838 */
[----:B------:R3:W-:Y:S01]  /*15920*/  MUFU.EX2 R117, R2 ;  /* 0x0000000200757308 */ /* 0x0007e20000000800 */
[C---:B------:R-:W-:Y:S02]  /*15930*/  FMUL.FTZ R60, R3.reuse, R128 ;  /* 0x00000080033c7220 */ /* 0x040fe40000410000 */
[----:B------:R-:W-:Y:S02]  /*15940*/  FMUL.FTZ R61, R3, R129 ;  /* 0x00000081033d7220 */ /* 0x000fe40000410000 */
[C---:B------:R-:W-:Y:S03]  /*15950*/  FMUL.FTZ R62, R0.reuse, R130 ;  /* 0x00000082003e7220 */ /* 0x040fe60000410000 */
[----:B------:R-:W-:Y:S07]  /*15960*/  FMUL.FTZ R63, R0, R131 ;  /* 0x00000083003f7220 */ /* 0x000fee0000410000 */
[C---:B-1----:R-:W-:Y:S07]  /*15970*/  HMMA.16816.F32 R60, R136.reuse, R72, R60 ;  /* 0x00000048883c723c */ /* 0x042fee000000183c */
[----:B------:R-:W-:Y:S01]  /*15980*/  F2FP.PACK_AB R72, R250, R108 ;  /* 0x0000006cfa48723e */ /* 0x000fe200000000ff */
[----:B------:R-:W-:Y:S01]  /*15990*/  HMMA.16816.F32 R64, R136, R74, R64 ;  /* 0x0000004a8840723c */ /* 0x000fe20000001840 */
[----:B------:R-:W-:Y:S03]  /*159a0*/  MUFU.EX2 R136, R101 ;  /* 0x0000006500887308 */ /* 0x000fe60000000800 */
[--C-:B---3--:R-:W-:Y:S01]  /*159b0*/  FFMA.FTZ R2, R152, c[0x0][0x2d0], -R149.reuse ;  /* 0x0000b40098027a23 */ /* 0x108fe20000010895 */
[----:B------:R-:W-:Y:S02]  /*159c0*/  F2FP.PACK_AB R73, R243, R244 ;  /* 0x000000f4f349723e */ /* 0x000fe400000000ff */
[----:B------:R-:W-:Y:S01]  /*159d0*/  IMAD.MOV.U32 R138, RZ, RZ, R176 ;  /* 0x000000ffff8a7224 */ /* 0x000fe200078e00b0 */
[----:B------:R-:W-:Y:S03]  /*159e0*/  MOV R137, R172 ;  /* 0x000000ac00897202 */ /* 0x000fe60000000f00 */
[----:B------:R1:W3:Y:S01]  /*159f0*/  MUFU.EX2 R211, R2 ;  /* 0x0000000200d37308 */ /* 0x0002e20000000800 */
[----:B------:R-:W-:Y:S01]  /*15a00*/  F2FP.PACK_AB R75, R118, R119 ;  /* 0x00000077764b723e */ /* 0x000fe200000000ff */
[--C-:B------:R-:W-:Y:S01]  /*15a10*/  FFMA.FTZ R70, R138, c[0x0][0x2d0], -R149.reuse ;  /* 0x0000b4008a467a23 */ /* 0x100fe20000010895 */
[----:B------:R-:W-:Y:S07]  /*15a20*/  F2FP.PACK_AB R74, R239, R241 ;  /* 0x000000f1ef4a723e */ /* 0x000fee00000000ff */
[C---:B------:R-:W-:Y:S08]  /*15a30*/  HMMA.16816.F32 R4, R72.reuse, R76, R4 ;  /* 0x0000004c4804723c */ /* 0x040ff00000001804 */
[C---:B------:R-:W-:Y:S01]  /*15a40*/  HMMA.16816.F32 R8, R72.reuse, R78, R8 ;  /* 0x0000004e4808723c */ /* 0x040fe20000001808 */
[----:B------:R-:W3:Y:S03]  /*15a50*/  LDSM.16.MT88.4 R76, [R213+0x4900] ;  /* 0x00490000d54c783b */ /* 0x000ee60000004200 */
[--C-:B-1----:R-:W-:Y:S04]  /*15a60*/  FFMA.FTZ R2, R153, c[0x0][0x2d0], -R148.reuse ;  /* 0x0000b40099027a23 */ /* 0x102fe80000010894 */
[C---:B------:R-:W-:Y:S01]  /*15a70*/  HMMA.16816.F32 R12, R72.reuse, R80, R12 ;  /* 0x00000050480c723c */ /* 0x040fe2000000180c */
[----:B------:R1:W-:Y:S07]  /*15a80*/  MUFU.EX2 R116, R2 ;  /* 0x0000000200747308 */ /* 0x0003ee0000000800 */
[C---:B------:R-:W-:Y:S01]  /*15a90*/  HMMA.16816.F32 R16, R72.reuse, R82, R16 ;  /* 0x000000524810723c */ /* 0x040fe20000001810 */
[----:B------:R-:W3:Y:S07]  /*15aa0*/  LDSM.16.MT88.4 R80, [R214+0x4900] ;  /* 0x00490000d650783b */ /* 0x000eee0000004200 */
[C---:B------:R-:W-:Y:S08]  /*15ab0*/  HMMA.16816.F32 R20, R72.reuse, R84, R20 ;  /* 0x000000544814723c */ /* 0x040ff00000001814 */
[C---:B------:R-:W-:Y:S01]  /*15ac0*/  HMMA.16816.F32 R24, R72.reuse, R86, R24 ;  /* 0x000000564818723c */ /* 0x040fe20000001818 */
[----:B------:R-:W3:Y:S03]  /*15ad0*/  LDSM.16.MT88.4 R84, [R216+0x4900] ;  /* 0x00490000d854783b */ /* 0x000ee60000004200 */
[--C-:B-1----:R-:W-:Y:S04]  /*15ae0*/  FFMA.FTZ R2, R154, c[0x0][0x2d0], -R148.reuse ;  /* 0x0000b4009a027a23 */ /* 0x102fe80000010894 */
[C---:B----4-:R-:W-:Y:S01]  /*15af0*/  HMMA.16816.F32 R28, R72.reuse, R88, R28 ;  /* 0x00000058481c723c */ /* 0x050fe2000000181c */
[----:B------:R1:W4:Y:S07]  /*15b00*/  MUFU.EX2 R205, R2 ;  /* 0x0000000200cd7308 */ /* 0x00032e0000000800 */
[C---:B------:R-:W-:Y:S01]  /*15b10*/  HMMA.16816.F32 R32, R72.reuse, R90, R32 ;  /* 0x0000005a4820723c */ /* 0x040fe20000001820 */
[----:B------:R-:W4:Y:S07]  /*15b20*/  LDSM.16.MT88.4 R88, [R213+0x1100] ;  /* 0x00110000d558783b */ /* 0x000f2e0000004200 */
[C---:B---3--:R-:W-:Y:S08]  /*15b30*/  HMMA.16816.F32 R36, R72.reuse, R76, R36 ;  /* 0x0000004c4824723c */ /* 0x048ff00000001824 */
[C---:B------:R-:W-:Y:S01]  /*15b40*/  HMMA.16816.F32 R40, R72.reuse, R78, R40 ;  /* 0x0000004e4828723c */ /* 0x040fe20000001828 */
[----:B------:R-:W3:Y:S03]  /*15b50*/  LDSM.16.MT88.4 R76, [R217+0x1100] ;  /* 0x00110000d94c783b */ /* 0x000ee60000004200 */
[--C-:B-1----:R-:W-:Y:S04]  /*15b60*/  FFMA.FTZ R2, R155, c[0x0][0x2d0], -R149.reuse ;  /* 0x0000b4009b027a23 */ /* 0x102fe80000010895 */
[C---:B------:R-:W-:Y:S01]  /*15b70*/  HMMA.16816.F32 R44, R72.reuse, R80, R44 ;  /* 0x00000050482c723c */ /* 0x040fe2000000182c */
[----:B------:R1:W-:Y:S07]  /*15b80*/  MUFU.EX2 R203, R2 ;  /* 0x0000000200cb7308 */ /* 0x0003ee0000000800 */
[C---:B------:R-:W-:Y:S01]  /*15b90*/  HMMA.16816.F32 R48, R72.reuse, R82, R48 ;  /* 0x000000524830723c */ /* 0x040fe20000001830 */
[----:B------:R-:W2:Y:S07]  /*15ba0*/  LDSM.16.MT88.4 R80, [R216+0x1100] ;  /* 0x00110000d850783b */ /* 0x000eae0000004200 */
[C---:B------:R-:W-:Y:S08]  /*15bb0*/  HMMA.16816.F32 R52, R72.reuse, R92, R52 ;  /* 0x0000005c4834723c */ /* 0x040ff00000001834 */
[C---:B------:R-:W-:Y:S01]  /*15bc0*/  HMMA.16816.F32 R56, R72.reuse, R94, R56 ;  /* 0x0000005e4838723c */ /* 0x040fe20000001838 */
[----:B------:R-:W-:Y:S03]  /*15bd0*/  LDSM.16.MT88.4 R92, [R216+0x5900] ;  /* 0x00590000d85c783b */ /* 0x000fe60000004200 */
[--C-:B-1----:R-:W-:Y:S04]  /*15be0*/  FFMA.FTZ R2, R156, c[0x0][0x2d0], -R149.reuse ;  /* 0x0000b4009c027a23 */ /* 0x102fe80000010895 */
[C---:B------:R-:W-:Y:S01]  /*15bf0*/  HMMA.16816.F32 R60, R72.reuse, R84, R60 ;  /* 0x00000054483c723c */ /* 0x040fe2000000183c */
[----:B------:R1:W1:Y:S07]  /*15c00*/  MUFU.EX2 R127, R2 ;  /* 0x00000002007f7308 */ /* 0x00026e0000000800 */
[----:B------:R-:W-:Y:S01]  /*15c10*/  HMMA.16816.F32 R64, R72, R86, R64 ;  /* 0x000000564840723c */ /* 0x000fe20000001840 */
[----:B------:R-:W2:Y:S06]  /*15c20*/  LDSM.16.MT88.4 R84, [R213+0x5100] ;  /* 0x00510000d554783b */ /* 0x000eac0000004200 */
[----:B------:R-:W-:Y:S02]  /*15c30*/  F2FP.PACK_AB R72, R211, R117 ;  /* 0x00000075d348723e */ /* 0x000fe400000000ff */
[----:B----4-:R-:W-:Y:S03]  /*15c40*/  F2FP.PACK_AB R73, R205, R116 ;  /* 0x00000074cd49723e */ /* 0x010fe600000000ff */
[--C-:B-1----:R-:W-:Y:S01]  /*15c50*/  FFMA.FTZ R2, R157, c[0x0][0x2d0], -R148.reuse ;  /* 0x0000b4009d027a23 */ /* 0x102fe20000010894 */
[----:B------:R-:W-:Y:S03]  /*15c60*/  F2FP.PACK_AB R74, R127, R203 ;  /* 0x000000cb7f4a723e */ /* 0x000fe600000000ff */
[----:B------:R1:W-:Y:S02]  /*15c70*/  MUFU.EX2 R126, R2 ;  /* 0x00000002007e7308 */ /* 0x0003e40000000800 */
[----:B-1----:R-:W-:Y:S08]  /*15c80*/  FFMA.FTZ R2, R158, c[0x0][0x2d0], -R148 ;  /* 0x0000b4009e027a23 */ /* 0x002ff00000010894 */
[----:B------:R1:W4:Y:S01]  /*15c90*/  MUFU.EX2 R125, R2 ;  /* 0x00000002007d7308 */ /* 0x0003220000000800 */
[----:B-----5:R-:W-:Y:S09]  /*15ca0*/  FFMA.FTZ R104, R3, R104, R248 ;  /* 0x0000006803687223 */ /* 0x020ff200000100f8 */
[----:B------:R-:W5:Y:S01]  /*15cb0*/  MUFU.EX2 R3, R100 ;  /* 0x0000006400037308 */ /* 0x000f620000000800 */
[--C-:B-1----:R-:W-:Y:S01]  /*15cc0*/  FFMA.FTZ R2, R159, c[0x0][0x2d0], -R149.reuse ;  /* 0x0000b4009f027a23 */ /* 0x102fe20000010895 */
[----:B----4-:R-:W-:Y:S08]  /*15cd0*/  F2FP.PACK_AB R75, R125, R126 ;  /* 0x0000007e7d4b723e */ /* 0x010ff000000000ff */
[----:B------:R1:W-:Y:S01]  /*15ce0*/  MUFU.EX2 R124, R2 ;  /* 0x00000002007c7308 */ /* 0x0003e20000000800 */
[C---:B------:R-:W-:Y:S08]  /*15cf0*/  HMMA.16816.F32 R4, R72.reuse, R88, R4 ;  /* 0x000000584804723c */ /* 0x040ff00000001804 */
[C---:B------:R-:W-:Y:S01]  /*15d00*/  HMMA.16816.F32 R8, R72.reuse, R90, R8 ;  /* 0x0000005a4808723c */ /* 0x040fe20000001808 */
[----:B------:R-:W4:Y:S07]  /*15d10*/  LDSM.16.MT88.4 R88, [R214+0x5100] ;  /* 0x00510000d658783b */ /* 0x000f2e0000004200 */
[C---:B------:R-:W-:Y:S04]  /*15d20*/  HMMA.16816.F32 R12, R72.reuse, R96, R12 ;  /* 0x00000060480c723c */ /* 0x040fe8000000180c */
[----:B-1----:R-:W-:Y:S04]  /*15d30*/  FFMA.FTZ R2, R164, c[0x0][0x2d0], -R149 ;  /* 0x0000b400a4027a23 */ /* 0x002fe80000010895 */
[C---:B------:R-:W-:Y:S01]  /*15d40*/  HMMA.16816.F32 R16, R72.reuse, R98, R16 ;  /* 0x000000624810723c */ /* 0x040fe20000001810 */
[----:B------:R1:W1:Y:S01]  /*15d50*/  MUFU.EX2 R176, R2 ;  /* 0x0000000200b07308 */ /* 0x0002620000000800 */
[----:B------:R-:W-:Y:S06]  /*15d60*/  LDSM.16.MT88.4 R96, [R214+0x2100] ;  /* 0x00210000d660783b */ /* 0x000fec0000004200 */
[C---:B---3--:R-:W-:Y:S08]  /*15d70*/  HMMA.16816.F32 R20, R72.reuse, R76, R20 ;  /* 0x0000004c4814723c */ /* 0x048ff00000001814 */
[C---:B------:R-:W-:Y:S01]  /*15d80*/  HMMA.16816.F32 R24, R72.reuse, R78, R24 ;  /* 0x0000004e4818723c */ /* 0x040fe20000001818 */
[----:B------:R-:W3:Y:S03]  /*15d90*/  LDSM.16.MT88.4 R76, [R217+0x5100] ;  /* 0x00510000d94c783b */ /* 0x000ee60000004200 */
[----:B--2---:R-:W-:Y:S04]  /*15da0*/  FFMA.FTZ R0, R0, R135, R167 ;  /* 0x0000008700007223 */ /* 0x004fe800000100a7 */
[C---:B------:R-:W-:Y:S04]  /*15db0*/  HMMA.16816.F32 R28, R72.reuse, R80, R28 ;  /* 0x00000050481c723c */ /* 0x040fe8000000181c */
[----:B-1----:R-:W-:Y:S02]  /*15dc0*/  FFMA.FTZ R2, R165, c[0x0][0x2d0], -R148 ;  /* 0x0000b400a5027a23 */ /* 0x002fe40000010894 */
[----:B------:R-:W-:Y:S01]  /*15dd0*/  FADD.FTZ R0, R133, R0 ;  /* 0x0000000085007221 */ /* 0x000fe20000010000 */
[----:B-----5:R-:W-:Y:S01]  /*15de0*/  F2FP.PACK_AB R133, R136, R3 ;  /* 0x000000038885723e */ /* 0x020fe200000000ff */
[C---:B------:R-:W-:Y:S01]  /*15df0*/  HMMA.16816.F32 R32, R72.reuse, R82, R32 ;  /* 0x000000524820723c */ /* 0x040fe20000001820 */
[----:B------:R1:W-:Y:S01]  /*15e00*/  MUFU.EX2 R107, R2 ;  /* 0x00000002006b7308 */ /* 0x0003e20000000800 */
[----:B------:R-:W2:Y:S02]  /*15e10*/  LDSM.16.MT88.4 R80, [R216+0x5100] ;  /* 0x00510000d850783b */ /* 0x000ea40000004200 */
[----:B------:R-:W-:Y:S04]  /*15e20*/  FADD.FTZ R0, R111, R0 ;  /* 0x000000006f007221 */ /* 0x000fe80000010000 */
[C---:B------:R-:W-:Y:S04]  /*15e30*/  HMMA.16816.F32 R36, R72.reuse, R84, R36 ;  /* 0x000000544824723c */ /* 0x040fe80000001824 */
[----:B------:R-:W-:Y:S04]  /*15e40*/  FADD.FTZ R0, R109, R0 ;  /* 0x000000006d007221 */ /* 0x000fe80000010000 */
[C---:B------:R-:W-:Y:S01]  /*15e50*/  HMMA.16816.F32 R40, R72.reuse, R86, R40 ;  /* 0x000000564828723c */ /* 0x040fe20000001828 */
[----:B------:R-:W5:Y:S03]  /*15e60*/  LDSM.16.MT88.4 R84, [R213+0x1900] ;  /* 0x00190000d554783b */ /* 0x000f660000004200 */
[----:B------:R-:W-:Y:S04]  /*15e70*/  FADD.FTZ R0, R244, R0 ;  /* 0x00000000f4007221 */ /* 0x000fe80000010000 */
[C---:B----4-:R-:W-:Y:S04]  /*15e80*/  HMMA.16816.F32 R44, R72.reuse, R88, R44 ;  /* 0x00000058482c723c */ /* 0x050fe8000000182c */
[----:B-1----:R-:W-:Y:S02]  /*15e90*/  FFMA.FTZ R2, R166, c[0x0][0x2d0], -R148 ;  /* 0x0000b400a6027a23 */ /* 0x002fe40000010894 */
[----:B------:R-:W-:Y:S02]  /*15ea0*/  FADD.FTZ R0, R243, R0 ;  /* 0x00000000f3007221 */ /* 0x000fe40000010000 */
[C---:B------:R-:W-:Y:S01]  /*15eb0*/  HMMA.16816.F32 R48, R72.reuse, R90, R48 ;  /* 0x0000005a4830723c */ /* 0x040fe20000001830 */
[----:B------:R1:W4:Y:S01]  /*15ec0*/  MUFU.EX2 R172, R2 ;  /* 0x0000000200ac7308 */ /* 0x0003220000000800 */
[----:B------:R-:W5:Y:S02]  /*15ed0*/  LDSM.16.MT88.4 R88, [R214+0x1900] ;  /* 0x00190000d658783b */ /* 0x000f640000004200 */
[----:B------:R-:W-:Y:S04]  /*15ee0*/  FADD.FTZ R0, R119, R0 ;  /* 0x0000000077007221 */ /* 0x000fe80000010000 */
[C---:B---3--:R-:W-:Y:S04]  /*15ef0*/  HMMA.16816.F32 R52, R72.reuse, R76, R52 ;  /* 0x0000004c4834723c */ /* 0x048fe80000001834 */
[----:B------:R-:W-:Y:S04]  /*15f00*/  FADD.FTZ R0, R118, R0 ;  /* 0x0000000076007221 */ /* 0x000fe80000010000 */
[C---:B------:R-:W-:Y:S01]  /*15f10*/  HMMA.16816.F32 R56, R72.reuse, R78, R56 ;  /* 0x0000004e4838723c */ /* 0x040fe20000001838 */
[----:B------:R-:W3:Y:S03]  /*15f20*/  LDSM.16.MT88.4 R76, [R217+0x1900] ;  /* 0x00190000d94c783b */ /* 0x000ee60000004200 */
[----:B------:R-:W-:Y:S04]  /*15f30*/  FADD.FTZ R0, R116, R0 ;  /* 0x0000000074007221 */ /* 0x000fe80000010000 */
[C---:B--2---:R-:W-:Y:S04]  /*15f40*/  HMMA.16816.F32 R60, R72.reuse, R80, R60 ;  /* 0x00000050483c723c */ /* 0x044fe8000000183c */
[--C-:B-1----:R-:W-:Y:S02]  /*15f50*/  FFMA.FTZ R2, R168, c[0x0][0x2d0], -R149.reuse ;  /* 0x0000b400a8027a23 */ /* 0x102fe40000010895 */
[----:B------:R-:W-:Y:S02]  /*15f60*/  FADD.FTZ R0, R205, R0 ;  /* 0x00000000cd007221 */ /* 0x000fe40000010000 */
[----:B------:R-:W-:Y:S01]  /*15f70*/  HMMA.16816.F32 R64, R72, R82, R64 ;  /* 0x000000524840723c */ /* 0x000fe20000001840 */
[----:B------:R1:W2:Y:S01]  /*15f80*/  MUFU.EX2 R166, R2 ;  /* 0x0000000200a67308 */ /* 0x0002a20000000800 */
[----:B------:R-:W3:Y:S02]  /*15f90*/  LDSM.16.MT88.4 R80, [R216+0x1900] ;  /* 0x00190000d850783b */ /* 0x000ee40000004200 */
[----:B------:R-:W-:Y:S03]  /*15fa0*/  FADD.FTZ R0, R126, R0 ;  /* 0x000000007e007221 */ /* 0x000fe60000010000 */
[----:B------:R-:W-:Y:S01]  /*15fb0*/  F2FP.PACK_AB R72, R176, R124 ;  /* 0x0000007cb048723e */ /* 0x000fe200000000ff */
[----:B------:R-:W-:Y:S01]  /*15fc0*/  FADD.FTZ R0, R125, R0 ;  /* 0x000000007d007221 */ /* 0x000fe20000010000 */
[C---:B----4-:R-:W-:Y:S03]  /*15fd0*/  F2FP.PACK_AB R73, R172.reuse, R107 ;  /* 0x0000006bac49723e */ /* 0x050fe600000000ff */
[----:B------:R-:W-:Y:S04]  /*15fe0*/  FADD.FTZ R0, R107, R0 ;  /* 0x000000006b007221 */ /* 0x000fe80000010000 */
[----:B------:R-:W-:Y:S02]  /*15ff0*/  FADD.FTZ R0, R172, R0 ;  /* 0x00000000ac007221 */ /* 0x000fe40000010000 */
[--C-:B-1----:R-:W-:Y:S01]  /*16000*/  FFMA.FTZ R2, R169, c[0x0][0x2d0], -R148.reuse ;  /* 0x0000b400a9027a23 */ /* 0x102fe20000010894 */
[----:B--2---:R-:W-:Y:S03]  /*16010*/  F2FP.PACK_AB R74, R166, R106 ;  /* 0x0000006aa64a723e */ /* 0x004fe600000000ff */
[----:B------:R1:W2:Y:S02]  /*16020*/  MUFU.EX2 R105, R2 ;  /* 0x0000000200697308 */ /* 0x0002a40000000800 */
[----:B-1----:R-:W-:Y:S02]  /*16030*/  FFMA.FTZ R2, R170, c[0x0][0x2d0], -R148 ;  /* 0x0000b400aa027a23 */ /* 0x002fe40000010894 */
[----:B--2---:R-:W-:Y:S06]  /*16040*/  FADD.FTZ R0, R105, R0 ;  /* 0x0000000069007221 */ /* 0x004fec0000010000 */
[----:B------:R1:W2:Y:S02]  /*16050*/  MUFU.EX2 R165, R2 ;  /* 0x0000000200a57308 */ /* 0x0002a40000000800 */
[--C-:B-1----:R-:W-:Y:S01]  /*16060*/  FFMA.FTZ R2, R171, c[0x0][0x2d0], -R149.reuse ;  /* 0x0000b400ab027a23 */ /* 0x102fe20000010895 */
[C---:B--2---:R-:W-:Y:S01]  /*16070*/  F2FP.PACK_AB R75, R165.reuse, R105 ;  /* 0x00000069a54b723e */ /* 0x044fe200000000ff */
[----:B------:R-:W-:Y:S06]  /*16080*/  FADD.FTZ R0, R165, R0 ;  /* 0x00000000a5007221 */ /* 0x000fec0000010000 */
[----:B------:R1:W-:Y:S01]  /*16090*/  MUFU.EX2 R159, R2 ;  /* 0x00000002009f7308 */ /* 0x0003e20000000800 */
[C---:B-----5:R-:W-:Y:S08]  /*160a0*/  HMMA.16816.F32 R4, R72.reuse, R84, R4 ;  /* 0x000000544804723c */ /* 0x060ff00000001804 */
[C---:B------:R-:W-:Y:S01]  /*160b0*/  HMMA.16816.F32 R8, R72.reuse, R86, R8 ;  /* 0x000000564808723c */ /* 0x040fe20000001808 */
[----:B------:R-:W2:Y:S07]  /*160c0*/  LDSM.16.MT88.4 R84, [R213+0x5900] ;  /* 0x00590000d554783b */ /* 0x000eae0000004200 */
[C---:B------:R-:W-:Y:S04]  /*160d0*/  HMMA.16816.F32 R12, R72.reuse, R88, R12 ;  /* 0x00000058480c723c */ /* 0x040fe8000000180c */
        /* <DEDUP_REMOVED lines=8> */
[--C-:B-1----:R-:W-:Y:S04]  /*16160*/  FFMA.FTZ R2, R174, c[0x0][0x2d0], -R148.reuse ;  /* 0x0000b400ae027a23 */ /* 0x102fe80000010894 */
[C---:B------:R-:W-:Y:S01]  /*16170*/  HMMA.16816.F32 R32, R72.reuse, R82, R32 ;  /* 0x000000524820723c */ /* 0x040fe20000001820 */
[----:B------:R1:W5:Y:S01]  /*16180*/  MUFU.EX2 R115, R2 ;  /* 0x0000000200737308 */ /* 0x0003620000000800 */
[----:B------:R-:W3:Y:S06]  /*16190*/  LDSM.16.MT88.4 R80, [R213+0x2100] ;  /* 0x00210000d550783b */ /* 0x000eec0000004200 */
[C---:B--2---:R-:W-:Y:S08]  /*161a0*/  HMMA.16816.F32 R36, R72.reuse, R84, R36 ;  /* 0x000000544824723c */ /* 0x044ff00000001824 */
[C---:B------:R-:W-:Y:S01]  /*161b0*/  HMMA.16816.F32 R40, R72.reuse, R86, R40 ;  /* 0x000000564828723c */ /* 0x040fe20000001828 */
[----:B------:R-:W2:Y:S07]  /*161c0*/  LDSM.16.MT88.4 R84, [R217+0x2100] ;  /* 0x00210000d954783b */ /* 0x000eae0000004200 */
[C---:B----4-:R-:W-:Y:S04]  /*161d0*/  HMMA.16816.F32 R44, R72.reuse, R88, R44 ;  /* 0x00000058482c723c */ /* 0x050fe8000000182c */
[----:B-1----:R-:W-:Y:S02]  /*161e0*/  FFMA.FTZ R2, R175, c[0x0][0x2d0], -R148 ;  /* 0x0000b400af027a23 */ /* 0x002fe40000010894 */
[----:B-----5:R-:W-:Y:S02]  /*161f0*/  FADD.FTZ R0, R115, R0 ;  /* 0x0000000073007221 */ /* 0x020fe40000010000 */
[C---:B------:R-:W-:Y:S01]  /*16200*/  HMMA.16816.F32 R48, R72.reuse, R90, R48 ;  /* 0x0000005a4830723c */ /* 0x040fe20000001830 */
[----:B------:R1:W4:Y:S01]  /*16210*/  MUFU.EX2 R114, R2 ;  /* 0x0000000200727308 */ /* 0x0003220000000800 */
[----:B------:R-:W-:Y:S06]  /*16220*/  LDSM.16.MT88.4 R88, [R214+0x6100] ;  /* 0x00610000d658783b */ /* 0x000fec0000004200 */
[C---:B---3--:R-:W-:Y:S08]  /*16230*/  HMMA.16816.F32 R52, R72.reuse, R76, R52 ;  /* 0x0000004c4834723c */ /* 0x048ff00000001834 */
[C---:B------:R-:W-:Y:S01]  /*16240*/  HMMA.16816.F32 R56, R72.reuse, R78, R56 ;  /* 0x0000004e4838723c */ /* 0x040fe20000001838 */
[----:B------:R-:W3:Y:S07]  /*16250*/  LDSM.16.MT88.4 R76, [R216+0x2100] ;  /* 0x00210000d84c783b */ /* 0x000eee0000004200 */
[C---:B------:R-:W-:Y:S04]  /*16260*/  HMMA.16816.F32 R60, R72.reuse, R92, R60 ;  /* 0x0000005c483c723c */ /* 0x040fe8000000183c */
[--C-:B-1----:R-:W-:Y:S02]  /*16270*/  FFMA.FTZ R2, R177, c[0x0][0x2d0], -R149.reuse ;  /* 0x0000b400b1027a23 */ /* 0x102fe40000010895 */
[----:B----4-:R-:W-:Y:S02]  /*16280*/  FADD.FTZ R0, R114, R0 ;  /* 0x0000000072007221 */ /* 0x010fe40000010000 */
[----:B------:R-:W-:Y:S01]  /*16290*/  HMMA.16816.F32 R64, R72, R94, R64 ;  /* 0x0000005e4840723c */ /* 0x000fe20000001840 */
[----:B------:R1:W-:Y:S01]  /*162a0*/  MUFU.EX2 R113, R2 ;  /* 0x0000000200717308 */ /* 0x0003e20000000800 */
[----:B------:R-:W-:Y:S05]  /*162b0*/  LDSM.16.MT88.4 R92, [R216+0x6100] ;  /* 0x00610000d85c783b */ /* 0x000fea0000004200 */
[----:B------:R-:W-:Y:S02]  /*162c0*/  F2FP.PACK_AB R72, R164, R159 ;  /* 0x0000009fa448723e */ /* 0x000fe400000000ff */
[----:B------:R-:W-:Y:S03]  /*162d0*/  F2FP.PACK_AB R73, R114, R115 ;  /* 0x000000737249723e */ /* 0x000fe600000000ff */
[--C-:B-1----:R-:W-:Y:S04]  /*162e0*/  FFMA.FTZ R2, R178, c[0x0][0x2d0], -R149.reuse ;  /* 0x0000b400b2027a23 */ /* 0x102fe80000010895 */
[----:B------:R1:W4:Y:S02]  /*162f0*/  MUFU.EX2 R158, R2 ;  /* 0x00000002009e7308 */ /* 0x0003240000000800 */
[--C-:B-1----:R-:W-:Y:S01]  /*16300*/  FFMA.FTZ R2, R179, c[0x0][0x2d0], -R148.reuse ;  /* 0x0000b400b3027a23 */ /* 0x102fe20000010894 */
[----:B----4-:R-:W-:Y:S07]  /*16310*/  F2FP.PACK_AB R74, R158, R113 ;  /* 0x000000719e4a723e */ /* 0x010fee00000000ff */
[----:B------:R1:W4:Y:S02]  /*16320*/  MUFU.EX2 R112, R2 ;  /* 0x0000000200707308 */ /* 0x0003240000000800 */
[----:B-1----:R-:W-:Y:S02]  /*16330*/  FFMA.FTZ R2, R201, c[0x0][0x2d0], -R148 ;  /* 0x0000b400c9027a23 */ /* 0x002fe40000010894 */
[----:B----4-:R-:W-:Y:S06]  /*16340*/  FADD.FTZ R0, R112, R0 ;  /* 0x0000000070007221 */ /* 0x010fec0000010000 */
[----:B------:R1:W4:Y:S02]  /*16350*/  MUFU.EX2 R157, R2 ;  /* 0x00000002009d7308 */ /* 0x0003240000000800 */
[--C-:B-1----:R-:W-:Y:S01]  /*16360*/  FFMA.FTZ R2, R202, c[0x0][0x2d0], -R149.reuse ;  /* 0x0000b400ca027a23 */ /* 0x102fe20000010895 */
[C---:B----4-:R-:W-:Y:S01]  /*16370*/  F2FP.PACK_AB R75, R157.reuse, R112 ;  /* 0x000000709d4b723e */ /* 0x050fe200000000ff */
[----:B------:R-:W-:Y:S06]  /*16380*/  FADD.FTZ R0, R157, R0 ;  /* 0x000000009d007221 */ /* 0x000fec0000010000 */
[----:B------:R1:W-:Y:S01]  /*16390*/  MUFU.EX2 R156, R2 ;  /* 0x00000002009c7308 */ /* 0x0003e20000000800 */
[C---:B------:R-:W-:Y:S08]  /*163a0*/  HMMA.16816.F32 R4, R72.reuse, R80, R4 ;  /* 0x000000504804723c */ /* 0x040ff00000001804 */
[C---:B------:R-:W-:Y:S01]  /*163b0*/  HMMA.16816.F32 R8, R72.reuse, R82, R8 ;  /* 0x000000524808723c */ /* 0x040fe20000001808 */
[----:B------:R-:W4:Y:S07]  /*163c0*/  LDSM.16.MT88.4 R80, [R213+0x6100] ;  /* 0x00610000d550783b */ /* 0x000f2e0000004200 */
[C---:B------:R-:W-:Y:S04]  /*163d0*/  HMMA.16816.F32 R12, R72.reuse, R96, R12 ;  /* 0x00000060480c723c */ /* 0x040fe8000000180c */
[--C-:B-1----:R-:W-:Y:S04]  /*163e0*/  FFMA.FTZ R2, R204, c[0x0][0x2d0], -R149.reuse ;  /* 0x0000b400cc027a23 */ /* 0x102fe80000010895 */
[C---:B------:R-:W-:Y:S01]  /*163f0*/  HMMA.16816.F32 R16, R72.reuse, R98, R16 ;  /* 0x000000624810723c */ /* 0x040fe20000001810 */
[----:B------:R1:W-:Y:S01]  /*16400*/  MUFU.EX2 R155, R2 ;  /* 0x00000002009b7308 */ /* 0x0003e20000000800 */
[----:B------:R-:W-:Y:S06]  /*16410*/  LDSM.16.MT88.4 R96, [R217+0x2900] ;  /* 0x00290000d960783b */ /* 0x000fec0000004200 */
[C---:B--2---:R-:W-:Y:S08]  /*16420*/  HMMA.16816.F32 R20, R72.reuse, R84, R20 ;  /* 0x000000544814723c */ /* 0x044ff00000001814 */
[C---:B------:R-:W-:Y:S01]  /*16430*/  HMMA.16816.F32 R24, R72.reuse, R86, R24 ;  /* 0x000000564818723c */ /* 0x040fe20000001818 */
[----:B------:R-:W2:Y:S07]  /*16440*/  LDSM.16.MT88.4 R84, [R217+0x6100] ;  /* 0x00610000d954783b */ /* 0x000eae0000004200 */
[C---:B---3--:R-:W-:Y:S04]  /*16450*/  HMMA.16816.F32 R28, R72.reuse, R76, R28 ;  /* 0x0000004c481c723c */ /* 0x048fe8000000181c */
[--C-:B-1----:R-:W-:Y:S04]  /*16460*/  FFMA.FTZ R2, R207, c[0x0][0x2d0], -R148.reuse ;  /* 0x0000b400cf027a23 */ /* 0x102fe80000010894 */
[C---:B------:R-:W-:Y:S01]  /*16470*/  HMMA.16816.F32 R32, R72.reuse, R78, R32 ;  /* 0x0000004e4820723c */ /* 0x040fe20000001820 */
[----:B------:R1:W3:Y:S01]  /*16480*/  MUFU.EX2 R123, R2 ;  /* 0x00000002007b7308 */ /* 0x0002e20000000800 */
[----:B------:R-:W5:Y:S06]  /*16490*/  LDSM.16.MT88.4 R76, [R213+0x2900] ;  /* 0x00290000d54c783b */ /* 0x000f6c0000004200 */
[C---:B----4-:R-:W-:Y:S08]  /*164a0*/  HMMA.16816.F32 R36, R72.reuse, R80, R36 ;  /* 0x000000504824723c */ /* 0x050ff00000001824 */
[C---:B------:R-:W-:Y:S01]  /*164b0*/  HMMA.16816.F32 R40, R72.reuse, R82, R40 ;  /* 0x000000524828723c */ /* 0x040fe20000001828 */
[----:B------:R-:W4:Y:S07]  /*164c0*/  LDSM.16.MT88.4 R80, [R214+0x2900] ;  /* 0x00290000d650783b */ /* 0x000f2e0000004200 */
[C---:B------:R-:W-:Y:S04]  /*164d0*/  HMMA.16816.F32 R44, R72.reuse, R88, R44 ;  /* 0x00000058482c723c */ /* 0x040fe8000000182c */
[----:B-1----:R-:W-:Y:S02]  /*164e0*/  FFMA.FTZ R2, R206, c[0x0][0x2d0], -R148 ;  /* 0x0000b400ce027a23 */ /* 0x002fe40000010894 */
[----:B---3--:R-:W-:Y:S02]  /*164f0*/  FADD.FTZ R0, R123, R0 ;  /* 0x000000007b007221 */ /* 0x008fe40000010000 */
[C---:B------:R-:W-:Y:S01]  /*16500*/  HMMA.16816.F32 R48, R72.reuse, R90, R48 ;  /* 0x0000005a4830723c */ /* 0x040fe20000001830 */
[----:B------:R1:W3:Y:S01]  /*16510*/  MUFU.EX2 R122, R2 ;  /* 0x00000002007a7308 */ /* 0x0002e20000000800 */
[----:B------:R-:W-:Y:S06]  /*16520*/  LDSM.16.MT88.4 R88, [R213+0x6900] ;  /* 0x00690000d558783b */ /* 0x000fec0000004200 */
[C---:B--2---:R-:W-:Y:S08]  /*16530*/  HMMA.16816.F32 R52, R72.reuse, R84, R52 ;  /* 0x000000544834723c */ /* 0x044ff00000001834 */
[C---:B------:R-:W-:Y:S01]  /*16540*/  HMMA.16816.F32 R56, R72.reuse, R86, R56 ;  /* 0x000000564838723c */ /* 0x040fe20000001838 */
[----:B------:R-:W2:Y:S07]  /*16550*/  LDSM.16.MT88.4 R84, [R216+0x2900] ;  /* 0x00290000d854783b */ /* 0x000eae0000004200 */
[C---:B------:R-:W-:Y:S04]  /*16560*/  HMMA.16816.F32 R60, R72.reuse, R92, R60 ;  /* 0x0000005c483c723c */ /* 0x040fe8000000183c */
[--C-:B-1----:R-:W-:Y:S02]  /*16570*/  FFMA.FTZ R2, R209, c[0x0][0x2d0], -R149.reuse ;  /* 0x0000b400d1027a23 */ /* 0x102fe40000010895 */
[C---:B---3--:R-:W-:Y:S02]  /*16580*/  FADD.FTZ R0, R122.reuse, R0 ;  /* 0x000000007a007221 */ /* 0x048fe40000010000 */
        /* <DEDUP_REMOVED lines=9> */
[----:B------:R1:W3:Y:S02]  /*16620*/  MUFU.EX2 R120, R2 ;  /* 0x0000000200787308 */ /* 0x0002e40000000800 */
[----:B-1----:R-:W-:Y:S02]  /*16630*/  FFMA.FTZ R2, R237, c[0x0][0x2d0], -R148 ;  /* 0x0000b400ed027a23 */ /* 0x002fe40000010894 */
[----:B---3--:R-:W-:Y:S06]  /*16640*/  FADD.FTZ R0, R120, R0 ;  /* 0x0000000078007221 */ /* 0x008fec0000010000 */
[----:B------:R1:W3:Y:S02]  /*16650*/  MUFU.EX2 R153, R2 ;  /* 0x0000000200997308 */ /* 0x0002e40000000800 */
[--C-:B-1----:R-:W-:Y:S01]  /*16660*/  FFMA.FTZ R2, R245, c[0x0][0x2d0], -R149.reuse ;  /* 0x0000b400f5027a23 */ /* 0x102fe20000010895 */
[C---:B---3--:R-:W-:Y:S01]  /*16670*/  F2FP.PACK_AB R75, R153.reuse, R120 ;  /* 0x00000078994b723e */ /* 0x048fe200000000ff */
[----:B------:R-:W-:Y:S06]  /*16680*/  FADD.FTZ R0, R153, R0 ;  /* 0x0000000099007221 */ /* 0x000fec0000010000 */
[----:B------:R1:W-:Y:S01]  /*16690*/  MUFU.EX2 R152, R2 ;  /* 0x0000000200987308 */ /* 0x0003e20000000800 */
[C---:B-----5:R-:W-:Y:S08]  /*166a0*/  HMMA.16816.F32 R4, R72.reuse, R76, R4 ;  /* 0x0000004c4804723c */ /* 0x060ff00000001804 */
[C---:B------:R-:W-:Y:S01]  /*166b0*/  HMMA.16816.F32 R8, R72.reuse, R78, R8 ;  /* 0x0000004e4808723c */ /* 0x040fe20000001808 */
[----:B------:R-:W3:Y:S07]  /*166c0*/  LDSM.16.MT88.4 R76, [R214+0x6900] ;  /* 0x00690000d64c783b */ /* 0x000eee0000004200 */
[C---:B----4-:R-:W-:Y:S04]  /*166d0*/  HMMA.16816.F32 R12, R72.reuse, R80, R12 ;  /* 0x00000050480c723c */ /* 0x050fe8000000180c */
        /* <DEDUP_REMOVED lines=14> */
[----:B------:R-:W-:Y:S07]  /*167c0*/  LDSM.16.MT88.4 R88, [R217+0x3100] ;  /* 0x00310000d958783b */ /* 0x000fee0000004200 */
[C---:B---3--:R-:W-:Y:S04]  /*167d0*/  HMMA.16816.F32 R44, R72.reuse, R76, R44 ;  /* 0x0000004c482c723c */ /* 0x048fe8000000182c */
[----:B-1----:R-:W-:Y:S02]  /*167e0*/  FFMA.FTZ R2, R240, c[0x0][0x2d0], -R148 ;  /* 0x0000b400f0027a23 */ /* 0x002fe40000010894 */
[----:B--2---:R-:W-:Y:S02]  /*167f0*/  FADD.FTZ R0, R131, R0 ;  /* 0x0000000083007221 */ /* 0x004fe40000010000 */
[C---:B------:R-:W-:Y:S01]  /*16800*/  HMMA.16816.F32 R48, R72.reuse, R78, R48 ;  /* 0x0000004e4830723c */ /* 0x040fe20000001830 */
[----:B------:R1:W2:Y:S01]  /*16810*/  MUFU.EX2 R130, R2 ;  /* 0x0000000200827308 */ /* 0x0002a20000000800 */
[----:B------:R-:W3:Y:S06]  /*16820*/  LDSM.16.MT88.4 R76, [R213+0x3100] ;  /* 0x00310000d54c783b */ /* 0x000eec0000004200 */
[C---:B----4-:R-:W-:Y:S08]  /*16830*/  HMMA.16816.F32 R52, R72.reuse, R80, R52 ;  /* 0x000000504834723c */ /* 0x050ff00000001834 */
[C---:B------:R-:W-:Y:S01]  /*16840*/  HMMA.16816.F32 R56, R72.reuse, R82, R56 ;  /* 0x000000524838723c */ /* 0x040fe20000001838 */
[----:B------:R-:W4:Y:S07]  /*16850*/  LDSM.16.MT88.4 R80, [R214+0x3100] ;  /* 0x00310000d650783b */ /* 0x000f2e0000004200 */
[C---:B-----5:R-:W-:Y:S04]  /*16860*/  HMMA.16816.F32 R60, R72.reuse, R84, R60 ;  /* 0x00000054483c723c */ /* 0x060fe8000000183c */
[--C-:B-1----:R-:W-:Y:S02]  /*16870*/  FFMA.FTZ R2, R249, c[0x0][0x2d0], -R149.reuse ;  /* 0x0000b400f9027a23 */ /* 0x102fe40000010895 */
[C---:B--2---:R-:W-:Y:S02]  /*16880*/  FADD.FTZ R0, R130.reuse, R0 ;  /* 0x0000000082007221 */ /* 0x044fe40000010000 */
[----:B------:R-:W-:Y:S01]  /*16890*/  HMMA.16816.F32 R64, R72, R86, R64 ;  /* 0x000000564840723c */ /* 0x000fe20000001840 */
[----:B------:R1:W-:Y:S01]  /*168a0*/  MUFU.EX2 R129, R2 ;  /* 0x0000000200817308 */ /* 0x0003e20000000800 */
[----:B------:R-:W2:Y:S05]  /*168b0*/  LDSM.16.MT88.4 R84, [R213+0x7100] ;  /* 0x00710000d554783b */ /* 0x000eaa0000004200 */
[----:B------:R-:W-:Y:S02]  /*168c0*/  F2FP.PACK_AB R72, R151, R152 ;  /* 0x000000989748723e */ /* 0x000fe400000000ff */
[----:B------:R-:W-:Y:S03]  /*168d0*/  F2FP.PACK_AB R73, R130, R131 ;  /* 0x000000838249723e */ /* 0x000fe600000000ff */
[--C-:B-1----:R-:W-:Y:S04]  /*168e0*/  FFMA.FTZ R2, R252, c[0x0][0x2d0], -R149.reuse ;  /* 0x0000b400fc027a23 */ /* 0x102fe80000010895 */
[----:B------:R1:W5:Y:S02]  /*168f0*/  MUFU.EX2 R150, R2 ;  /* 0x0000000200967308 */ /* 0x0003640000000800 */
[--C-:B-1----:R-:W-:Y:S01]  /*16900*/  FFMA.FTZ R2, R242, c[0x0][0x2d0], -R148.reuse ;  /* 0x0000b400f2027a23 */ /* 0x102fe20000010894 */
[----:B-----5:R-:W-:Y:S07]  /*16910*/  F2FP.PACK_AB R74, R150, R129 ;  /* 0x00000081964a723e */ /* 0x020fee00000000ff */
[----:B------:R1:W5:Y:S02]  /*16920*/  MUFU.EX2 R128, R2 ;  /* 0x0000000200807308 */ /* 0x0003640000000800 */
[----:B-1----:R-:W-:Y:S02]  /*16930*/  FFMA.FTZ R2, R246, c[0x0][0x2d0], -R148 ;  /* 0x0000b400f6027a23 */ /* 0x002fe40000010894 */
[----:B-----5:R-:W-:Y:S06]  /*16940*/  FADD.FTZ R0, R128, R0 ;  /* 0x0000000080007221 */ /* 0x020fec0000010000 */
[----:B------:R-:W1:Y:S02]  /*16950*/  MUFU.EX2 R139, R2 ;  /* 0x00000002008b7308 */ /* 0x000e640000000800 */
[----:B-1----:R-:W-:Y:S01]  /*16960*/  F2FP.PACK_AB R75, R139, R128 ;  /* 0x000000808b4b723e */ /* 0x002fe200000000ff */
[--C-:B------:R-:W-:Y:S02]  /*16970*/  FFMA.FTZ R2, R137, c[0x0][0x2d0], -R149.reuse ;  /* 0x0000b40089027a23 */ /* 0x100fe40000010895 */
[----:B------:R-:W-:Y:S05]  /*16980*/  FFMA.FTZ R149, R103, c[0x0][0x2d0], -R149 ;  /* 0x0000b40067957a23 */ /* 0x000fea0000010895 */
[----:B------:R-:W-:Y:S01]  /*16990*/  MUFU.EX2 R137, R70 ;  /* 0x0000004600897308 */ /* 0x000fe20000000800 */
[--C-:B------:R-:W-:Y:S01]  /*169a0*/  FFMA.FTZ R103, R251, c[0x0][0x2d0], -R148.reuse ;  /* 0x0000b400fb677a23 */ /* 0x100fe20000010894 */
[C---:B---3--:R-:W-:Y:S03]  /*169b0*/  HMMA.16816.F32 R4, R72.reuse, R76, R4 ;  /* 0x0000004c4804723c */ /* 0x048fe60000001804 */
[----:B------:R-:W-:Y:S02]  /*169c0*/  FFMA.FTZ R148, R71, c[0x0][0x2d0], -R148 ;  /* 0x0000b40047947a23 */ /* 0x000fe40000010894 */
[----:B------:R-:W-:Y:S03]  /*169d0*/  FADD.FTZ R0, R139, R0 ;  /* 0x000000008b007221 */ /* 0x000fe60000010000 */
[----:B------:R-:W-:Y:S01]  /*169e0*/  MUFU.EX2 R71, R102 ;  /* 0x0000006600477308 */ /* 0x000fe20000000800 */
[C---:B------:R-:W-:Y:S01]  /*169f0*/  HMMA.16816.F32 R8, R72.reuse, R78, R8 ;  /* 0x0000004e4808723c */ /* 0x040fe20000001808 */
[----:B------:R-:W1:Y:S02]  /*16a00*/  LDSM.16.MT88.4 R76, [R217+0x7100] ;  /* 0x00710000d94c783b */ /* 0x000e640000004200 */
[----:B------:R-:W-:Y:S05]  /*16a10*/  FADD.FTZ R3, R3, R0 ;  /* 0x0000000003037221 */ /* 0x000fea0000010000 */
[C---:B----4-:R-:W-:Y:S01]  /*16a20*/  HMMA.16816.F32 R12, R72.reuse, R80, R12 ;  /* 0x00000050480c723c */ /* 0x050fe2000000180c */
[----:B------:R3:W-:Y:S03]  /*16a30*/  MUFU.EX2 R70, R103 ;  /* 0x0000006700467308 */ /* 0x0007e60000000800 */
[----:B------:R-:W-:Y:S04]  /*16a40*/  FADD.FTZ R3, R136, R3 ;  /* 0x0000000388037221 */ /* 0x000fe80000010000 */
[C---:B------:R-:W-:Y:S01]  /*16a50*/  HMMA.16816.F32 R16, R72.reuse, R82, R16 ;  /* 0x000000524810723c */ /* 0x040fe20000001810 */
[----:B------:R-:W4:Y:S02]  /*16a60*/  LDSM.16.MT88.4 R80, [R216+0x7100] ;  /* 0x00710000d850783b */ /* 0x000f240000004200 */
[----:B------:R-:W-:Y:S05]  /*16a70*/  MUFU.EX2 R149, R149 ;  /* 0x0000009500957308 */ /* 0x000fea0000000800 */
[C---:B------:R-:W-:Y:S05]  /*16a80*/  HMMA.16816.F32 R20, R72.reuse, R88, R20 ;  /* 0x000000584814723c */ /* 0x040fea0000001814 */
[----:B------:R-:W5:Y:S03]  /*16a90*/  MUFU.EX2 R148, R148 ;  /* 0x0000009400947308 */ /* 0x000f660000000800 */
[C---:B------:R-:W-:Y:S01]  /*16aa0*/  HMMA.16816.F32 R24, R72.reuse, R90, R24 ;  /* 0x0000005a4818723c */ /* 0x040fe20000001818 */
[----:B------:R-:W-:Y:S06]  /*16ab0*/  LDSM.16.MT88.4 R88, [R214+0x3900] ;  /* 0x00390000d658783b */ /* 0x000fec0000004200 */
[----:B------:R1:W1:Y:S01]  /*16ac0*/  MUFU.EX2 R138, R2 ;  /* 0x00000002008a7308 */ /* 0x0002620000000800 */
[C---:B------:R-:W-:Y:S01]  /*16ad0*/  HMMA.16816.F32 R28, R72.reuse, R92, R28 ;  /* 0x0000005c481c723c */ /* 0x040fe2000000181c */
[----:B---3--:R-:W-:Y:S07]  /*16ae0*/  LDSM.16.MT88.4 R100, [R216+0x3900] ;  /* 0x00390000d864783b */ /* 0x008fee0000004200 */
[C---:B------:R-:W-:Y:S01]  /*16af0*/  HMMA.16816.F32 R32, R72.reuse, R94, R32 ;  /* 0x0000005e4820723c */ /* 0x040fe20000001820 */
[----:B------:R-:W-:Y:S03]  /*16b00*/  LDSM.16.MT88.4 R92, [R217+0x3900] ;  /* 0x00390000d95c783b */ /* 0x000fe60000004200 */
[----:B-----5:R-:W-:Y:S04]  /*16b10*/  F2FP.PACK_AB R135, R148, R70 ;  /* 0x000000469487723e */ /* 0x020fe800000000ff */
[C---:B--2---:R-:W-:Y:S04]  /*16b20*/  HMMA.16816.F32 R36, R72.reuse, R84, R36 ;  /* 0x000000544824723c */ /* 0x044fe80000001824 */
[----:B-1----:R-:W-:Y:S04]  /*16b30*/  FADD.FTZ R2, R134, R104 ;  /* 0x0000006886027221 */ /* 0x002fe80000010000 */
[C---:B------:R-:W-:Y:S01]  /*16b40*/  HMMA.16816.F32 R40, R72.reuse, R86, R40 ;  /* 0x000000564828723c */ /* 0x040fe20000001828 */
[----:B------:R-:W1:Y:S03]  /*16b50*/  LDSM.16.MT88.4 R84, [R213+0x3900] ;  /* 0x00390000d554783b */ /* 0x000e660000004200 */
[----:B------:R-:W-:Y:S01]  /*16b60*/  FADD.FTZ R2, R132, R2 ;  /* 0x0000000284027221 */ /* 0x000fe20000010000 */
[----:B------:R-:W-:Y:S02]  /*16b70*/  F2FP.PACK_AB R132, R137, R138 ;  /* 0x0000008a8984723e */ /* 0x000fe400000000ff */
[----:B------:R-:W-:Y:S01]  /*16b80*/  F2FP.PACK_AB R134, R149, R71 ;  /* 0x000000479586723e */ /* 0x000fe200000000ff */
[C---:B------:R-:W-:Y:S04]  /*16b90*/  HMMA.16816.F32 R44, R72.reuse, R96, R44 ;  /* 0x00000060482c723c */ /* 0x040fe8000000182c */
[----:B------:R-:W-:Y:S04]  /*16ba0*/  FADD.FTZ R2, R110, R2 ;  /* 0x000000026e027221 */ /* 0x000fe80000010000 */
[C---:B------:R-:W-:Y:S04]  /*16bb0*/  HMMA.16816.F32 R48, R72.reuse, R98, R48 ;  /* 0x000000624830723c */ /* 0x040fe80000001830 */
[----:B------:R-:W-:Y:S02]  /*16bc0*/  FADD.FTZ R2, R108, R2 ;  /* 0x000000026c027221 */ /* 0x000fe40000010000 */
[----:B------:R-:W2:Y:S02]  /*16bd0*/  LDSM.16.MT88.4 R108, [R213+0x7900] ;  /* 0x00790000d56c783b */ /* 0x000ea40000004200 */
[C---:B------:R-:W-:Y:S04]  /*16be0*/  HMMA.16816.F32 R52, R72.reuse, R76, R52 ;  /* 0x0000004c4834723c */ /* 0x040fe80000001834 */
[----:B------:R-:W-:Y:S04]  /*16bf0*/  FADD.FTZ R2, R250, R2 ;  /* 0x00000002fa027221 */ /* 0x000fe80000010000 */
[C---:B------:R-:W-:Y:S04]  /*16c00*/  HMMA.16816.F32 R56, R72.reuse, R78, R56 ;  /* 0x0000004e4838723c */ /* 0x040fe80000001838 */
[----:B------:R-:W-:Y:S04]  /*16c10*/  FADD.FTZ R2, R241, R2 ;  /* 0x00000002f1027221 */ /* 0x000fe80000010000 */
[C---:B----4-:R-:W-:Y:S04]  /*16c20*/  HMMA.16816.F32 R60, R72.reuse, R80, R60 ;  /* 0x00000050483c723c */ /* 0x050fe8000000183c */
[----:B------:R-:W-:Y:S04]  /*16c30*/  FADD.FTZ R2, R239, R2 ;  /* 0x00000002ef027221 */ /* 0x000fe80000010000 */
[----:B------:R-:W-:Y:S04]  /*16c40*/  HMMA.16816.F32 R64, R72, R82, R64 ;  /* 0x000000524840723c */ /* 0x000fe80000001840 */
[----:B------:R-:W-:Y:S02]  /*16c50*/  FADD.FTZ R2, R117, R2 ;  /* 0x0000000275027221 */ /* 0x000fe40000010000 */
[----:B------:R-:W3:Y:S02]  /*16c60*/  LDSM.16.MT88.4 R116, [R214+0x7900] ;  /* 0x00790000d674783b */ /* 0x000ee40000004200 */
[C---:B-1----:R-:W-:Y:S05]  /*16c70*/  HMMA.16816.F32 R72, R132.reuse, R84, R4 ;  /* 0x000000548448723c */ /* 0x042fea0000001804 */
[----:B------:R-:W-:Y:S01]  /*16c80*/  FADD.FTZ R2, R211, R2 ;  /* 0x00000002d3027221 */ /* 0x000fe20000010000 */
[----:B------:R-:W-:Y:S02]  /*16c90*/  LDSM.16.MT88.4 R4, [R216+0x7900] ;  /* 0x00790000d804783b */ /* 0x000fe40000004200 */
[C---:B------:R-:W-:Y:S04]  /*16ca0*/  HMMA.16816.F32 R76, R132.reuse, R86, R8 ;  /* 0x00000056844c723c */ /* 0x040fe80000001808 */
[----:B------:R-:W-:Y:S02]  /*16cb0*/  FADD.FTZ R2, R203, R2 ;  /* 0x00000002cb027221 */ /* 0x000fe40000010000 */
[----:B------:R-:W4:Y:S02]  /*16cc0*/  LDL R8, [R1] ;  /* 0x0000000001087983 */ /* 0x000f240000100800 */
[C---:B------:R-:W-:Y:S04]  /*16cd0*/  HMMA.16816.F32 R80, R132.reuse, R88, R12 ;  /* 0x000000588450723c */ /* 0x040fe8000000180c */
[----:B------:R-:W-:Y:S04]  /*16ce0*/  FADD.FTZ R2, R127, R2 ;  /* 0x000000027f027221 */ /* 0x000fe80000010000 */
[C---:B------:R-:W-:Y:S04]  /*16cf0*/  HMMA.16816.F32 R84, R132.reuse, R90, R16 ;  /* 0x0000005a8454723c */ /* 0x040fe80000001810 */
[----:B------:R-:W-:Y:S02]  /*16d00*/  FADD.FTZ R2, R124, R2 ;  /* 0x000000027c027221 */ /* 0x000fe40000010000 */
[----:B------:R-:W1:Y:S02]  /*16d10*/  LDSM.16.MT88.4 R124, [R217+0x7900] ;  /* 0x00790000d97c783b */ /* 0x000e640000004200 */
[C---:B------:R-:W-:Y:S04]  /*16d20*/  HMMA.16816.F32 R88, R132.reuse, R92, R20 ;  /* 0x0000005c8458723c */ /* 0x040fe80000001814 */
[----:B------:R-:W-:Y:S04]  /*16d30*/  FADD.FTZ R2, R176, R2 ;  /* 0x00000002b0027221 */ /* 0x000fe80000010000 */
[C---:B------:R-:W-:Y:S04]  /*16d40*/  HMMA.16816.F32 R92, R132.reuse, R94, R24 ;  /* 0x0000005e845c723c */ /* 0x040fe80000001818 */
[----:B------:R-:W-:Y:S04]  /*16d50*/  FADD.FTZ R2, R106, R2 ;  /* 0x000000026a027221 */ /* 0x000fe80000010000 */
[C---:B------:R-:W-:Y:S04]  /*16d60*/  HMMA.16816.F32 R96, R132.reuse, R100, R28 ;  /* 0x000000648460723c */ /* 0x040fe8000000181c */
[----:B------:R-:W-:Y:S04]  /*16d70*/  FADD.FTZ R2, R166, R2 ;  /* 0x00000002a6027221 */ /* 0x000fe80000010000 */
[C---:B------:R-:W-:Y:S04]  /*16d80*/  HMMA.16816.F32 R100, R132.reuse, R102, R32 ;  /* 0x000000668464723c */ /* 0x040fe80000001820 */
[----:B------:R-:W-:Y:S04]  /*16d90*/  FADD.FTZ R2, R159, R2 ;  /* 0x000000029f027221 */ /* 0x000fe80000010000 */
[C---:B--2---:R-:W-:Y:S04]  /*16da0*/  HMMA.16816.F32 R104, R132.reuse, R108, R36 ;  /* 0x0000006c8468723c */ /* 0x044fe80000001824 */
[----:B------:R-:W-:Y:S04]  /*16db0*/  FADD.FTZ R2, R164, R2 ;  /* 0x00000002a4027221 */ /* 0x000fe80000010000 */
[C---:B------:R-:W-:Y:S04]  /*16dc0*/  HMMA.16816.F32 R108, R132.reuse, R110, R40 ;  /* 0x0000006e846c723c */ /* 0x040fe80000001828 */
[----:B------:R-:W-:Y:S04]  /*16dd0*/  FADD.FTZ R2, R113, R2 ;  /* 0x0000000271027221 */ /* 0x000fe80000010000 */
[C---:B---3--:R-:W-:Y:S04]  /*16de0*/  HMMA.16816.F32 R112, R132.reuse, R116, R44 ;  /* 0x000000748470723c */ /* 0x048fe8000000182c */
[----:B------:R-:W-:Y:S04]  /*16df0*/  FADD.FTZ R2, R158, R2 ;  /* 0x000000029e027221 */ /* 0x000fe80000010000 */
[C---:B------:R-:W-:Y:S04]  /*16e00*/  HMMA.16816.F32 R116, R132.reuse, R118, R48 ;  /* 0x000000768474723c */ /* 0x040fe80000001830 */
[----:B------:R-:W-:Y:S04]  /*16e10*/  FADD.FTZ R2, R156, R2 ;  /* 0x000000029c027221 */ /* 0x000fe80000010000 */
        /* <DEDUP_REMOVED lines=21> */
[----:B----4-:R-:W-:Y:S02]  /*16f70*/  ISETP.GT.AND P0, PT, R200, R8, PT ;  /* 0x00000008c800720c */ /* 0x010fe40003f04270 */
[----:B------:R-:W-:Y:S11]  /*16f80*/  MOV R200, R236 ;  /* 0x000000ec00c87202 */ /* 0x000ff60000000f00 */
[----:B-1----:R-:W-:-:S05]  /*16f90*/  @P0 BRA `(.L_x_622) ;  /* 0xffffb70000000947 */ /* 0x002fca000383ffff */
.L_x_621:
[----:B------:R-:W-:-:S13]  /*16fa0*/  ISETP.GE.AND P0, PT, R236, RZ, PT ;  /* 0x000000ffec00720c */ /* 0x000fda0003f06270 */
[----:B------:R-:W-:Y:S05]  /*16fb0*/  @!P0 BRA `(.L_x_623) ;  /* 0x000040d000008947 */ /* 0x000fea0003800000 */
[----:B------:R-:W2:Y:S01]  /*16fc0*/  LDL.64 R10, [R1+0x48] ;  /* 0x00004800010a7983 */ /* 0x000ea20000100a00 */
[----:B------:R-:W-:Y:S02]  /*16fd0*/  UMOV UR6, 0x6 ;  /* 0x0000000600067882 */ /* 0x000fe40000000000 */
[----:B------:R-:W-:Y:S01]  /*16fe0*/  ULDC.64 UR4, c[0x0][0x1e0] ;  /* 0x0000780000047ab9 */ /* 0x000fe20000000a00 */
[----:B-1----:R-:W2:Y:S04]  /*16ff0*/  LDL.LU R2, [R1+0x30] ;  /* 0x0000300001027983 */ /* 0x002ea80000300800 */
[----:B------:R-:W3:Y:S04]  /*17000*/  LDL.64 R8, [R1+0x58] ;  /* 0x0000580001087983 */ /* 0x000ee80000100a00 */
[----:B------:R-:W4:Y:S04]  /*17010*/  LDL.LU.64 R6, [R1+0x60] ;  /* 0x0000600001067983 */ /* 0x000f280000300a00 */
[----:B------:R-:W5:Y:S01]  /*17020*/  LDL.LU.64 R4, [R1+0x50] ;  /* 0x0000500001047983 */ /* 0x000f620000300a00 */
[----:B------:R-:W-:Y:S01]  /*17030*/  IMAD.MOV.U32 R0, RZ, RZ, c[0x0][0x1e0] ;  /* 0x00007800ff007624 */ /* 0x000fe200078e00ff */
[----:B------:R-:W-:Y:S01]  /*17040*/  USHF.L.U64.HI UR6, UR4, UR6, UR5 ;  /* 0x0000000604067299 */ /* 0x000fe20008010205 */
[----:B------:R-:W-:Y:S01]  /*17050*/  MOV R71, R68 ;  /* 0x0000004400477202 */ /* 0x000fe20000000f00 */
[----:B------:R-:W-:Y:S01]  /*17060*/  USHF.L.U32 UR10, UR4, 0x6, URZ ;  /* 0x00000006040a7899 */ /* 0x000fe2000800063f */
[----:B------:R-:W-:Y:S01]  /*17070*/  IMAD.SHL.U32 R0, R0, 0x40, RZ ;  /* 0x0000004000007824 */ /* 0x000fe200078e00ff */
[----:B------:R-:W-:Y:S01]  /*17080*/  UMOV UR7, 0x7 ;  /* 0x0000000700077882 */ /* 0x000fe20000000000 */
[----:B------:R-:W-:Y:S01]  /*17090*/  IMAD.MOV.U32 R70, RZ, RZ, R69 ;  /* 0x000000ffff467224 */ /* 0x000fe200078e0045 */
[----:B------:R-:W-:-:S02]  /*170a0*/  ULDC.64 UR4, c[0x0][0x208] ;  /* 0x0000820000047ab9 */ /* 0x000fc40000000a00 */
[----:B------:R-:W-:Y:S01]  /*170b0*/  IADD3 R0, P0, R0, 0x80, RZ ;  /* 0x0000008000007810 */ /* 0x000fe20007f1e0ff */
[----:B------:R-:W-:Y:S02]  /*170c0*/  USHF.L.U64.HI UR5, UR4, UR7, UR5 ;  /* 0x0000000704057299 */ /* 0x000fe40008010205 */
[----:B------:R-:W-:Y:S02]  /*170d0*/  USHF.L.U32 UR4, UR4, 0x7, URZ ;  /* 0x0000000704047899 */ /* 0x000fe4000800063f */
[----:B------:R1:W-:Y:S01]  /*170e0*/  STL [R1+0x28], R0 ;  /* 0x0000280001007387 */ /* 0x0003e20000100800 */
[----:B--2---:R-:W-:Y:S02]  /*170f0*/  IADD3.X R10, RZ, R2, RZ, P0, !PT ;  /* 0x00000002ff0a7210 */ /* 0x004fe400007fe4ff */
[----:B---3--:R-:W-:Y:S02]  /*17100*/  IADD3 RZ, P1, R8, 0x40, RZ ;  /* 0x0000004008ff7810 */ /* 0x008fe40007f3e0ff */
[----:B----4-:R-:W-:-:S03]  /*17110*/  IADD3 R2, P0, R6, 0x40, RZ ;  /* 0x0000004006027810 */ /* 0x010fc60007f1e0ff */
[----:B-1----:R-:W-:Y:S01]  /*17120*/  IMAD.X R0, RZ, RZ, R11, P1 ;  /* 0x000000ffff007224 */ /* 0x002fe200008e060b */
[----:B-----5:R-:W-:Y:S01]  /*17130*/  MOV R4, R6 ;  /* 0x0000000600047202 */ /* 0x020fe20000000f00 */
[----:B------:R-:W-:-:S03]  /*17140*/  IMAD.X R3, RZ, RZ, R5, P0 ;  /* 0x000000ffff037224 */ /* 0x000fc600000e0605 */
[----:B------:R1:W-:Y:S04]  /*17150*/  STL [R1+0x3c], R0 ;  /* 0x00003c0001007387 */ /* 0x0003e80000100800 */
[----:B------:R2:W-:Y:S01]  /*17160*/  STL [R1+0x24], R10 ;  /* 0x0000240a01007387 */ /* 0x0005e20000100800 */
[----:B-1----:R-:W-:-:S05]  /*17170*/  IADD3 R0, R8, 0x40, RZ ;  /* 0x0000004008007810 */ /* 0x002fca0007ffe0ff */
[----:B------:R2:W-:Y:S04]  /*17180*/  STL [R1+0x38], R0 ;  /* 0x0000380001007387 */ /* 0x0005e80000100800 */
[----:B------:R2:W-:Y:S04]  /*17190*/  STL.64 [R1+0x50], R4 ;  /* 0x0000500401007387 */ /* 0x0005e80000100a00 */
[----:B------:R2:W-:Y:S02]  /*171a0*/  STL.64 [R1+0x30], R2 ;  /* 0x0000300201007387 */ /* 0x0005e40000100a00 */
.L_x_624:
[----:B-12---:R-:W2:Y:S01]  /*171b0*/  LDL R0, [R1+0x40] ;  /* 0x0000400001007983 */ /* 0x006ea20000100800 */
[----:B------:R-:W-:Y:S04]  /*171c0*/  DEPBAR.LE SB0, 0x0 ;  /* 0x000080000000791a */ /* 0x000fe80000000000 */
[----:B------:R-:W3:Y:S01]  /*171d0*/  LDL.64 R156, [R1+0x50] ;  /* 0x00005000019c7983 */ /* 0x000ee20000100a00 */
[----:B------:R-:W-:Y:S02]  /*171e0*/  SHF.R.S32.HI R68, RZ, 0x1f, R236 ;  /* 0x0000001fff447819 */ /* 0x000fe400000114ec */
[----:B------:R-:W-:Y:S02]  /*171f0*/  MOV R202, c[0x0][0x208] ;  /* 0x0000820000ca7a02 */ /* 0x000fe40000000f00 */
[----:B------:R-:W-:Y:S01]  /*17200*/  MOV R200, 0x6 ;  /* 0x0000000600c87802 */ /* 0x000fe20000000f00 */
[----:B------:R-:W4:Y:S01]  /*17210*/  LDL.64 R2, [R1+0x30] ;  /* 0x0000300001027983 */ /* 0x000f220000100a00 */
[----:B------:R-:W-:Y:S02]  /*17220*/  SHF.L.U32 R202, R202, 0x6, RZ ;  /* 0x00000006caca7819 */ /* 0x000fe400000006ff */
[----:B------:R-:W-:Y:S02]  /*17230*/  MOV R179, c[0x0][0x208] ;  /* 0x0000820000b37a02 */ /* 0x000fe40000000f00 */
[----:B------:R-:W-:Y:S01]  /*17240*/  IADD3 R201, R202, 0x80, RZ ;  /* 0x00000080cac97810 */ /* 0x000fe20007ffe0ff */
[----:B------:R-:W5:Y:S01]  /*17250*/  LDL R178, [R1+0x2c] ;  /* 0x00002c0001b27983 */ /* 0x000f620000100800 */
[----:B------:R-:W-:Y:S03]  /*17260*/  SHF.L.U64.HI R179, R179, R200, c[0x0][0x20c] ;  /* 0x00008300b3b37619 */ /* 0x000fe600000102c8 */
[----:B------:R-:W-:Y:S08]  /*17270*/  BAR.SYNC.DEFER_BLOCKING 0x0 ;  /* 0x0000000000007b1d */ /* 0x000ff00000010000 */
        /* <DEDUP_REMOVED lines=21> */
[C---:B------:R-:W-:Y:S06]  /*173d0*/  HMMA.16816.F32 R36, R140.reuse, R40, RZ ;  /* 0x000000288c24723c */ /* 0x040fec00000018ff */
[----:B------:R-:W-:Y:S02]  /*173e0*/  LDSM.16.M88.4 R172, [R228] ;  /* 0x00000000e4ac783b */ /* 0x000fe40000000200 */
        /* <DEDUP_REMOVED lines=8> */
[C---:B------:R-:W-:Y:S08]  /*17470*/  HMMA.16816.F32 R8, R144.reuse, R138, R8 ;  /* 0x0000008a9008723c */ /* 0x040ff00000001808 */
[C---:B------:R-:W-:Y:S08]  /*17480*/  HMMA.16816.F32 R12, R144.reuse, R148, R12 ;  /* 0x00000094900c723c */ /* 0x040ff0000000180c */
[C---:B------:R-:W-:Y:S08]  /*17490*/  HMMA.16816.F32 R16, R144.reuse, R150, R16 ;  /* 0x000000969010723c */ /* 0x040ff00000001810 */
[C---:B------:R-:W-:Y:S08]  /*174a0*/  HMMA.16816.F32 R20, R144.reuse, R152, R20 ;  /* 0x000000989014723c */ /* 0x040ff00000001814 */
[C---:B------:R-:W-:Y:S03]  /*174b0*/  HMMA.16816.F32 R24, R144.reuse, R154, R24 ;  /* 0x0000009a9018723c */ /* 0x040fe60000001818 */
[----:B--2---:R-:W-:Y:S01]  /*174c0*/  LOP3.LUT P4, RZ, R0, 0x1, RZ, 0xc0, !PT ;  /* 0x0000000100ff7812 */ /* 0x004fe2000788c0ff */
[C---:B------:R-:W-:Y:S02]  /*174d0*/  IMAD R0, R236.reuse, UR5, RZ ;  /* 0x00000005ec007c24 */ /* 0x040fe4000f8e02ff */
[----:B---3--:R-:W-:Y:S02]  /*174e0*/  IMAD.WIDE.U32 R136, R236, UR4, R156 ;  /* 0x00000004ec887c25 */ /* 0x008fe4000f8e009c */
[----:B------:R-:W-:Y:S04]  /*174f0*/  LDSM.16.M88.4 R156, [R231] ;  /* 0x00000000e79c783b */ /* 0x000fe80000000200 */
[----:B------:R-:W-:Y:S01]  /*17500*/  IMAD R0, R68, UR4, R0 ;  /* 0x0000000444007c24 */ /* 0x000fe2000f8e0200 */
[----:B------:R-:W-:Y:S01]  /*17510*/  LEA R68, P1, R136, c[0x0][0x1f8], 0x1 ;  /* 0x00007e0088447a11 */ /* 0x000fe200078208ff */
[----:B----4-:R-:W-:Y:S03]  /*17520*/  IMAD.WIDE.U32 R2, R236, UR4, R2 ;  /* 0x00000004ec027c25 */ /* 0x010fe6000f8e0002 */
[----:B------:R-:W-:Y:S02]  /*17530*/  IADD3 R69, R137, R0, RZ ;  /* 0x0000000089457210 */ /* 0x000fe40007ffe0ff */
[----:B------:R-:W-:Y:S02]  /*17540*/  LEA R176, P0, R2, c[0x0][0x1f8], 0x1 ;  /* 0x00007e0002b07a11 */ /* 0x000fe400078008ff */
[----:B------:R-:W-:Y:S02]  /*17550*/  LEA.HI.X R69, R136, c[0x0][0x1fc], R69, 0x1, P1 ;  /* 0x00007f0088457a11 */ /* 0x000fe400008f0c45 */
[----:B------:R-:W1:Y:S01]  /*17560*/  LDSM.16.M88.4 R136, [R232] ;  /* 0x00000000e888783b */ /* 0x000e620000000200 */
[----:B------:R-:W-:Y:S04]  /*17570*/  IADD3 R0, R0, R3, RZ ;  /* 0x0000000300007210 */ /* 0x000fe80007ffe0ff */
[----:B------:R-:W-:Y:S02]  /*17580*/  LEA.HI.X R177, R2, c[0x0][0x1fc], R0, 0x1, P0 ;  /* 0x00007f0002b17a11 */ /* 0x000fe400000f0c00 */
[----:B------:R-:W-:Y:S01]  /*17590*/  IADD3 R2, P0, R68, R202, RZ ;  /* 0x000000ca44027210 */ /* 0x000fe20007f1e0ff */
[----:B------:R-:W-:Y:S01]  /*175a0*/  @!PT LDS RZ, [RZ] ;  /* 0x00000000fffff984 */ /* 0x000fe20000000800 */
[----:B------:R-:W-:Y:S01]  /*175b0*/  @!PT LDS RZ, [RZ] ;  /* 0x00000000fffff984 */ /* 0x000fe20000000800 */
[----:B------:R-:W-:Y:S01]  /*175c0*/  @!PT LDS RZ, [RZ] ;  /* 0x00000000fffff984 */ /* 0x000fe20000000800 */
[----:B------:R2:W-:Y:S03]  /*175d0*/  LDGSTS.E.BYPASS.LTC128B.128 [R235+0x100], [R68.64], !P6 ;  /* 0x0010000044eb7fae */ /* 0x0005e6000f101d48 */
[----:B------:R-:W-:Y:S02]  /*175e0*/  IADD3.X R3, R69, R179, RZ, P0, !PT ;  /* 0x000000b345037210 */ /* 0x000fe400007fe4ff */
[C---:B------:R-:W-:Y:S03]  /*175f0*/  IADD3 R150, P2, R2.reuse, R201, RZ ;  /* 0x000000c902967210 */ /* 0x040fe60007f5e0ff */
[----:B------:R3:W-:Y:S01]  /*17600*/  LDGSTS.E.BYPASS.LTC128B.128 [R235+0x4100], [R176.64], !P4 ;  /* 0x04100000b0eb7fae */ /* 0x0007e2000e101d48 */
[C---:B-----5:R-:W-:Y:S07]  /*17610*/  IADD3.X R151, R3.reuse, R178, RZ, P2, !PT ;  /* 0x000000b203977210 */ /* 0x060fee00017fe4ff */
[----:B------:R4:W-:Y:S08]  /*17620*/  LDGSTS.E.BYPASS.LTC128B.128 [R235+0x1100], [R2.64], !P6 ;  /* 0x0110000002eb7fae */ /* 0x0009f0000f101d48 */
[----:B------:R4:W-:Y:S01]  /*17630*/  LDGSTS.E.BYPASS.LTC128B.128 [R235+0x5100], [R2.64+0x80], !P4 ;  /* 0x0510008002eb7fae */ /* 0x0009e2000e101d48 */
[-C--:B--2---:R-:W-:Y:S04]  /*17640*/  IADD3 R68, P0, R2, R202.reuse, RZ ;  /* 0x000000ca02447210 */ /* 0x084fe80007f1e0ff */
[-C--:B------:R-:W-:Y:S01]  /*17650*/  IADD3.X R69, R3, R179.reuse, RZ, P0, !PT ;  /* 0x000000b303457210 */ /* 0x080fe200007fe4ff */
[C---:B-1----:R-:W-:Y:S03]  /*17660*/  HMMA.16816.F32 R28, R144.reuse, R136, R28 ;  /* 0x00000088901c723c */ /* 0x042fe6000000181c */
[C---:B------:R-:W-:Y:S01]  /*17670*/  IADD3 R148, P1, R68.reuse, R202, RZ ;  /* 0x000000ca44947210 */ /* 0x040fe20007f3e0ff */
[----:B------:R1:W-:Y:S03]  /*17680*/  LDGSTS.E.BYPASS.LTC128B.128 [R235+0x2100], [R68.64], !P6 ;  /* 0x0210000044eb7fae */ /* 0x0003e6000f101d48 */
[C---:B------:R-:W-:Y:S01]  /*17690*/  IADD3.X R149, R69.reuse, R179, RZ, P1, !PT ;  /* 0x000000b345957210 */ /* 0x040fe20000ffe4ff */
[C---:B------:R-:W-:Y:S04]  /*176a0*/  HMMA.16816.F32 R32, R144.reuse, R138, R32 ;  /* 0x0000008a9020723c */ /* 0x040fe80000001820 */
[----:B------:R2:W-:Y:S04]  /*176b0*/  LDGSTS.E.BYPASS.LTC128B.128 [R235+0x6100], [R150.64], !P4 ;  /* 0x0610000096eb7fae */ /* 0x0005e8000e101d48 */
[C---:B------:R-:W-:Y:S04]  /*176c0*/  HMMA.16816.F32 R36, R144.reuse, R156, R36 ;  /* 0x0000009c9024723c */ /* 0x040fe80000001824 */
[----:B------:R2:W-:Y:S01]  /*176d0*/  LDGSTS.E.BYPASS.LTC128B.128 [R235+0x3100], [R148.64], !P6 ;  /* 0x0310000094eb7fae */ /* 0x0005e2000f101d48 */
[----:B----4-:R-:W-:Y:S03]  /*176e0*/  IADD3 R2, P0, R68, R201, RZ ;  /* 0x000000c944027210 */ /* 0x010fe60007f1e0ff */
        /* <DEDUP_REMOVED lines=26> */
[----:B---3--:R-:W-:Y:S01]  /*17890*/  LDSM.16.M88.4 R176, [R224] ;  /* 0x00000000e0b0783b */ /* 0x008fe20000000200 */
[C---:B------:R-:W-:Y:S07]  /*178a0*/  HMMA.16816.F32 R24, R160.reuse, R154, R24 ;  /* 0x0000009aa018723c */ /* 0x040fee0000001818 */
[----:B------:R-:W3:Y:S01]  /*178b0*/  LDSM.16.M88.4 R152, [R218+0xb900] ;  /* 0x00b90000da98783b */ /* 0x000ee20000000200 */
[C---:B-1----:R-:W-:Y:S07]  /*178c0*/  HMMA.16816.F32 R28, R160.reuse, R156, R28 ;  /* 0x0000009ca01c723c */ /* 0x042fee000000181c */
[----:B------:R-:W-:Y:S01]  /*178d0*/  LDSM.16.M88.4 R200, [R223] ;  /* 0x00000000dfc8783b */ /* 0x000fe20000000200 */
        /* <DEDUP_REMOVED lines=10> */
[C---:B------:R-:W-:Y:S08]  /*17980*/  HMMA.16816.F32 R52, R160.reuse, R136, R52 ;  /* 0x00000088a034723c */ /* 0x040ff00000001834 */
[C---:B------:R-:W-:Y:S01]  /*17990*/  HMMA.16816.F32 R56, R160.reuse, R138, R56 ;  /* 0x0000008aa038723c */ /* 0x040fe20000001838 */
[----:B------:R-:W2:Y:S07]  /*179a0*/  LDSM.16.M88.4 R136, [R215+0x1800] ;  /* 0x00180000d788783b */ /* 0x000eae0000000200 */
[C---:B---3--:R-:W-:Y:S08]  /*179b0*/  HMMA.16816.F32 R60, R160.reuse, R152, R60 ;  /* 0x00000098a03c723c */ /* 0x048ff0000000183c */
[----:B------:R-:W-:Y:S01]  /*179c0*/  HMMA.16816.F32 R64, R160, R154, R64 ;  /* 0x0000009aa040723c */ /* 0x000fe20000001840 */
[----:B------:R-:W3:Y:S07]  /*179d0*/  LDSM.16.M88.4 R152, [R215+0x2000] ;  /* 0x00200000d798783b */ /* 0x000eee0000000200 */
        /* <DEDUP_REMOVED lines=50> */
[----:B------:R-:W-:Y:S07]  /*17d00*/  LDSM.16.M88.4 R152, [R218+0xc100] ;  /* 0x00c10000da98783b */ /* 0x000fee0000000200 */
[C---:B-1----:R-:W-:Y:S08]  /*17d10*/  HMMA.16816.F32 R12, R188.reuse, R148, R12 ;  /* 0x00000094bc0c723c */ /* 0x042ff0000000180c */
[C---:B------:R-:W-:Y:S01]  /*17d20*/  HMMA.16816.F32 R16, R188.reuse, R150, R16 ;  /* 0x00000096bc10723c */ /* 0x040fe20000001810 */
[----:B------:R-:W1:Y:S07]  /*17d30*/  LDSM.16.M88.4 R148, [R220] ;  /* 0x00000000dc94783b */ /* 0x000e6e0000000200 */
        /* <DEDUP_REMOVED lines=8> */
[----:B------:R-:W-:Y:S07]  /*17dc0*/  LDSM.16.M88.4 R200, [R218+0xf100] ;  /* 0x00f10000dac8783b */ /* 0x000fee0000000200 */
[C---:B-----5:R-:W-:Y:S08]  /*17dd0*/  HMMA.16816.F32 R44, R188.reuse, R156, R44 ;  /* 0x0000009cbc2c723c */ /* 0x060ff0000000182c */
[C---:B------:R-:W-:Y:S01]  /*17de0*/  HMMA.16816.F32 R48, R188.reuse, R158, R48 ;  /* 0x0000009ebc30723c */ /* 0x040fe20000001830 */
[----:B------:R-:W5:Y:S07]  /*17df0*/  LDSM.16.M88.4 R156, [R218+0xe100] ;  /* 0x00e10000da9c783b */ /* 0x000f6e0000000200 */
[C---:B--2---:R-:W-:Y:S08]  /*17e00*/  HMMA.16816.F32 R52, R188.reuse, R136, R52 ;  /* 0x00000088bc34723c */ /* 0x044ff00000001834 */
[C---:B------:R-:W-:Y:S01]  /*17e10*/  HMMA.16816.F32 R56, R188.reuse, R138, R56 ;  /* 0x0000008abc38723c */ /* 0x040fe20000001838 */
[----:B------:R-:W2:Y:S07]  /*17e20*/  LDSM.16.M88.4 R136, [R215+0x4800] ;  /* 0x00480000d788783b */ /* 0x000eae0000000200 */
[C---:B-1----:R-:W-:Y:S08]  /*17e30*/  HMMA.16816.F32 R60, R188.reuse, R148, R60 ;  /* 0x00000094bc3c723c */ /* 0x042ff0000000183c */
[----:B------:R-:W-:Y:S08]  /*17e40*/  HMMA.16816.F32 R64, R188, R150, R64 ;  /* 0x00000096bc40723c */ /* 0x000ff00000001840 */
[C---:B------:R-:W-:Y:S08]  /*17e50*/  HMMA.16816.F32 R4, R192.reuse, R152, R4 ;  /* 0x00000098c004723c */ /* 0x040ff00000001804 */
[C---:B------:R-:W-:Y:S08]  /*17e60*/  HMMA.16816.F32 R8, R192.reuse, R154, R8 ;  /* 0x0000009ac008723c */ /* 0x040ff00000001808 */
        /* <DEDUP_REMOVED lines=31> */
[----:B------:R-:W-:Y:S02]  /*18060*/  FMUL.FTZ R15, R15, c[0x0][0x320] ;  /* 0x0000c8000f0f7a20 */ /* 0x000fe40000410000 */
[----:B------:R-:W-:Y:S01]  /*18070*/  FMUL.FTZ R13, R13, c[0x0][0x320] ;  /* 0x0000c8000d0d7a20 */ /* 0x000fe20000410000 */
[----:B-1----:R-:W-:Y:S01]  /*18080*/  FMNMX.FTZ R0, R149, R70, !PT ;  /* 0x0000004695007209 */ /* 0x002fe20007810000 */
[----:B------:R-:W-:Y:S02]  /*18090*/  FMUL.FTZ R17, R17, c[0x0][0x320] ;  /* 0x0000c80011117a20 */ /* 0x000fe40000410000 */
[----:B------:R-:W-:Y:S02]  /*180a0*/  FMUL.FTZ R18, R18, c[0x0][0x320] ;  /* 0x0000c80012127a20 */ /* 0x000fe40000410000 */
[----:B------:R-:W-:Y:S01]  /*180b0*/  FMUL.FTZ R19, R19, c[0x0][0x320] ;  /* 0x0000c80013137a20 */ /* 0x000fe20000410000 */
[----:B------:R-:W4:Y:S01]  /*180c0*/  MUFU.TANH R154, R6 ;  /* 0x00000006009a7308 */ /* 0x000f220000002400 */
[----:B------:R-:W-:Y:S01]  /*180d0*/  FMUL.FTZ R16, R16, c[0x0][0x320] ;  /* 0x0000c80010107a20 */ /* 0x000fe20000410000 */
[----:B--2---:R-:W-:Y:S08]  /*180e0*/  FMNMX.FTZ R0, R150, R0, !PT ;  /* 0x0000000096007209 */ /* 0x004ff00007810000 */
[----:B------:R1:W2:Y:S01]  /*180f0*/  MUFU.TANH R155, R7 ;  /* 0x00000007009b7308 */ /* 0x0002a20000002400 */
[----:B---3--:R-:W3:Y:S09]  /*18100*/  LDL R12, [R1+0x28] ;  /* 0x00002800010c7983 */ /* 0x008ef20000100800 */
[----:B------:R-:W5:Y:S01]  /*18110*/  MUFU.TANH R151, R8 ;  /* 0x0000000800977308 */ /* 0x000f620000002400 */
[----:B----4-:R-:W-:Y:S09]  /*18120*/  FMNMX.FTZ R3, R154, R71, !PT ;  /* 0x000000479a037209 */ /* 0x010ff20007810000 */
[----:B------:R-:W4:Y:S01]  /*18130*/  MUFU.TANH R148, R9 ;  /* 0x0000000900947308 */ /* 0x000f220000002400 */
[----:B-1----:R-:W1:Y:S01]  /*18140*/  LDSM.16.M88.4 R4, [R215+0x5000] ;  /* 0x00500000d704783b */ /* 0x002e620000000200 */
[----:B--2---:R-:W-:Y:S08]  /*18150*/  FMNMX.FTZ R3, R155, R3, !PT ;  /* 0x000000039b037209 */ /* 0x004ff00007810000 */
[----:B------:R-:W2:Y:S01]  /*18160*/  MUFU.TANH R152, R10 ;  /* 0x0000000a00987308 */ /* 0x000ea20000002400 */
[----:B-----5:R-:W-:Y:S09]  /*18170*/  FMNMX.FTZ R0, R151, R0, !PT ;  /* 0x0000000097007209 */ /* 0x020ff20007810000 */
[----:B------:R5:W1:Y:S01]  /*18180*/  MUFU.TANH R153, R11 ;  /* 0x0000000b00997308 */ /* 0x000a620000002400 */
[----:B----4-:R-:W-:Y:S04]  /*18190*/  FMNMX.FTZ R0, R148, R0, !PT ;  /* 0x0000000094007209 */ /* 0x010fe80007810000 */
[----:B------:R-:W-:Y:S05]  /*181a0*/  FMNMX.FTZ R0, R138, R0, !PT ;  /* 0x000000008a007209 */ /* 0x000fea0007810000 */
[----:B------:R-:W4:Y:S01]  /*181b0*/  MUFU.TANH R158, R14 ;  /* 0x0000000e009e7308 */ /* 0x000f220000002400 */
[----:B--2---:R-:W-:Y:S09]  /*181c0*/  FMNMX.FTZ R3, R152, R3, !PT ;  /* 0x0000000398037209 */ /* 0x004ff20007810000 */
[----:B------:R2:W2:Y:S01]  /*181d0*/  MUFU.TANH R165, R15 ;  /* 0x0000000f00a57308 */ /* 0x0004a20000002400 */
[----:B-----5:R-:W5:Y:S01]  /*181e0*/  LDSM.16.M88.4 R8, [R215+0x5800] ;  /* 0x00580000d708783b */ /* 0x020f620000000200 */
[C---:B-1----:R-:W-:Y:S03]  /*181f0*/  HMMA.16816.F32 R20, R196.reuse, R4, R20 ;  /* 0x00000004c414723c */ /* 0x042fe60000001814 */
[----:B------:R-:W-:Y:S05]  /*18200*/  FMNMX.FTZ R3, R153, R3, !PT ;  /* 0x0000000399037209 */ /* 0x000fea0007810000 */
[----:B------:R1:W1:Y:S01]  /*18210*/  MUFU.TANH R139, R13 ;  /* 0x0000000d008b7308 */ /* 0x0002620000002400 */
[C---:B------:R-:W-:Y:S01]  /*18220*/  HMMA.16816.F32 R24, R196.reuse, R6, R24 ;  /* 0x00000006c418723c */ /* 0x040fe20000001818 */
[----:B------:R-:W5:Y:S02]  /*18230*/  LDSM.16.M88.4 R4, [R215+0x6000] ;  /* 0x00600000d704783b */ /* 0x000f640000000200 */
[----:B----4-:R-:W-:Y:S06]  /*18240*/  FMNMX.FTZ R3, R158, R3, !PT ;  /* 0x000000039e037209 */ /* 0x010fec0007810000 */
[----:B------:R-:W4:Y:S01]  /*18250*/  MUFU.TANH R156, R16 ;  /* 0x00000010009c7308 */ /* 0x000f220000002400 */
[----:B--2---:R-:W2:Y:S02]  /*18260*/  LDL.64 R14, [R1+0x58] ;  /* 0x00005800010e7983 */ /* 0x004ea40000100a00 */
[----:B------:R-:W-:Y:S03]  /*18270*/  FMNMX.FTZ R3, R165, R3, !PT ;  /* 0x00000003a5037209 */ /* 0x000fe60007810000 */
[----:B------:R-:W-:Y:S04]  /*18280*/  FMUL.FTZ R20, R20, c[0x0][0x320] ;  /* 0x0000c80014147a20 */ /* 0x000fe80000410000 */
[----:B------:R-:W5:Y:S01]  /*18290*/  MUFU.TANH R157, R17 ;  /* 0x00000011009d7308 */ /* 0x000f620000002400 */
[----:B------:R-:W-:Y:S02]  /*182a0*/  FMUL.FTZ R21, R21, c[0x0][0x320] ;  /* 0x0000c80015157a20 */ /* 0x000fe40000410000 */
[----:B------:R-:W-:Y:S01]  /*182b0*/  FMUL.FTZ R22, R22, c[0x0][0x320] ;  /* 0x0000c80016167a20 */ /* 0x000fe20000410000 */
[----:B-1----:R-:W2:Y:S01]  /*182c0*/  LDL R13, [R1+0x24] ;  /* 0x00002400010d7983 */ /* 0x002ea20000100800 */
[----:B------:R-:W-:Y:S01]  /*182d0*/  FMUL.FTZ R23, R23, c[0x0][0x320] ;  /* 0x0000c80017177a20 */ /* 0x000fe20000410000 */
[----:B------:R-:W-:Y:S01]  /*182e0*/  FMNMX.FTZ R0, R139, R0, !PT ;  /* 0x000000008b007209 */ /* 0x000fe20007810000 */
[----:B------:R-:W-:Y:S02]  /*182f0*/  FMUL.FTZ R24, R24, c[0x0][0x320] ;  /* 0x0000c80018187a20 */ /* 0x000fe40000410000 */
[----:B------:R-:W-:Y:S01]  /*18300*/  FMUL.FTZ R25, R25, c[0x0][0x320] ;  /* 0x0000c80019197a20 */ /* 0x000fe20000410000 */
[----:B------:R-:W1:Y:S01]  /*18310*/  MUFU.TANH R167, R20 ;  /* 0x0000001400a77308 */ /* 0x000e620000002400 */
[----:B------:R-:W-:Y:S02]  /*18320*/  FMUL.FTZ R26, R26, c[0x0][0x320] ;  /* 0x0000c8001a1a7a20 */ /* 0x000fe40000410000 */
[----:B------:R-:W-:Y:S01]  /*18330*/  FMUL.FTZ R27, R27, c[0x0][0x320] ;  /* 0x0000c8001b1b7a20 */ /* 0x000fe20000410000 */
[C---:B-----5:R-:W-:Y:S03]  /*18340*/  HMMA.16816.F32 R28, R196.reuse, R8, R28 ;  /* 0x00000008c41c723c */ /* 0x060fe6000000181c */
[----:B----4-:R-:W-:Y:S03]  /*18350*/  FMNMX.FTZ R0, R156, R0, !PT ;  /* 0x000000009c007209 */ /* 0x010fe60007810000 */
[----:B------:R-:W4:Y:S02]  /*18360*/  MUFU.TANH R164, R18 ;  /* 0x0000001200a47308 */ /* 0x000f240000002400 */
[C---:B------:R-:W-:Y:S01]  /*18370*/  HMMA.16816.F32 R32, R196.reuse, R10, R32 ;  /* 0x0000000ac420723c */ /* 0x040fe20000001820 */
[----:B------:R-:W5:Y:S03]  /*18380*/  LDSM.16.M88.4 R8, [R215+0x6800] ;  /* 0x00680000d708783b */ /* 0x000f660000000200 */
[----:B------:R-:W-:Y:S04]  /*18390*/  FMNMX.FTZ R0, R157, R0, !PT ;  /* 0x000000009d007209 */ /* 0x000fe80007810000 */
        /* <DEDUP_REMOVED lines=8> */
[----:B----4-:R-:W-:Y:S01]  /*18420*/  FMNMX.FTZ R3, R164, R3, !PT ;  /* 0x00000003a4037209 */ /* 0x010fe20007810000 */
[----:B------:R-:W-:Y:S02]  /*18430*/  FMUL.FTZ R30, R30, c[0x0][0x320] ;  /* 0x0000c8001e1e7a20 */ /* 0x000fe40000410000 */
[----:B------:R-:W-:Y:S03]  /*18440*/  FMUL.FTZ R31, R31, c[0x0][0x320] ;  /* 0x0000c8001f1f7a20 */ /* 0x000fe60000410000 */
[----:B------:R-:W4:Y:S01]  /*18450*/  MUFU.TANH R174, R24 ;  /* 0x0000001800ae7308 */ /* 0x000f220000002400 */
        /* <DEDUP_REMOVED lines=8> */
[C---:B------:R-:W-:Y:S01]  /*184e0*/  HMMA.16816.F32 R44, R196.reuse, R8, R44 ;  /* 0x00000008c42c723c */ /* 0x040fe2000000182c */
[----:B------:R-:W2:Y:S02]  /*184f0*/  LDL.64 R8, [R1+0x48] ;  /* 0x0000480001087983 */ /* 0x000ea40000100a00 */
[----:B------:R-:W-:Y:S01]  /*18500*/  FMUL.FTZ R35, R35, c[0x0][0x320] ;  /* 0x0000c80023237a20 */ /* 0x000fe20000410000 */
[----:B-1----:R-:W-:Y:S01]  /*18510*/  FMNMX.FTZ R3, R166, R3, !PT ;  /* 0x00000003a6037209 */ /* 0x002fe20007810000 */
[----:B------:R-:W-:Y:S03]  /*18520*/  FMUL.FTZ R32, R32, c[0x0][0x320] ;  /* 0x0000c80020207a20 */ /* 0x000fe60000410000 */
[----:B------:R-:W-:Y:S01]  /*18530*/  MUFU.TANH R173, R25 ;  /* 0x0000001900ad7308 */ /* 0x000fe20000002400 */
[C---:B------:R-:W-:Y:S01]  /*18540*/  HMMA.16816.F32 R48, R196.reuse, R10, R48 ;  /* 0x0000000ac430723c */ /* 0x040fe20000001830 */
[----:B------:R-:W2:Y:S02]  /*18550*/  LDL R11, [R1+0x38] ;  /* 0x00003800010b7983 */ /* 0x000ea40000100800 */
[----:B------:R-:W-:Y:S02]  /*18560*/  FMUL.FTZ R40, R40, c[0x0][0x320] ;  /* 0x0000c80028287a20 */ /* 0x000fe40000410000 */
[----:B------:R-:W2:Y:S01]  /*18570*/  LDL R10, [R1+0x3c] ;  /* 0x00003c00010a7983 */ /* 0x000ea20000100800 */
[----:B------:R-:W-:Y:S01]  /*18580*/  FMUL.FTZ R41, R41, c[0x0][0x320] ;  /* 0x0000c80029297a20 */ /* 0x000fe20000410000 */
[----:B----4-:R-:W-:Y:S01]  /*18590*/  FMNMX.FTZ R0, R174, R0, !PT ;  /* 0x00000000ae007209 */ /* 0x010fe20007810000 */
        /* <DEDUP_REMOVED lines=28> */
[----:B------:R-:W-:Y:S03]  /*18760*/  FMUL.FTZ R56, R56, c[0x0][0x320] ;  /* 0x0000c80038387a20 */ /* 0x000fe60000410000 */
[----:B------:R-:W-:Y:S01]  /*18770*/  MUFU.TANH R242, R49 ;  /* 0x0000003100f27308 */ /* 0x000fe20000002400 */
[C---:B-1----:R-:W-:Y:S08]  /*18780*/  HMMA.16816.F32 R60, R196.reuse, R4, R60 ;  /* 0x00000004c43c723c */ /* 0x042ff0000000183c */
[----:B------:R-:W-:Y:S01]  /*18790*/  HMMA.16816.F32 R64, R196, R6, R64 ;  /* 0x00000006c440723c */ /* 0x000fe20000001840 */
[----:B------:R-:W1:Y:S10]  /*187a0*/  MUFU.TANH R204, R29 ;  /* 0x0000001d00cc7308 */ /* 0x000e740000002400 */
[----:B------:R-:W5:Y:S05]  /*187b0*/  MUFU.TANH R205, R32 ;  /* 0x0000002000cd7308 */ /* 0x000f6a0000002400 */
[----:B------:R-:W-:Y:S02]  /*187c0*/  FMUL.FTZ R60, R60, c[0x0][0x320] ;  /* 0x0000c8003c3c7a20 */ /* 0x000fe40000410000 */
[----:B------:R-:W-:Y:S02]  /*187d0*/  FMUL.FTZ R61, R61, c[0x0][0x320] ;  /* 0x0000c8003d3d7a20 */ /* 0x000fe40000410000 */
[----:B------:R-:W-:Y:S01]  /*187e0*/  FMUL.FTZ R62, R62, c[0x0][0x320] ;  /* 0x0000c8003e3e7a20 */ /* 0x000fe20000410000 */
[----:B------:R4:W-:Y:S01]  /*187f0*/  MUFU.TANH R48, R60 ;  /* 0x0000003c00307308 */ /* 0x0009e20000002400 */
[----:B------:R-:W-:Y:S02]  /*18800*/  FMUL.FTZ R63, R63, c[0x0][0x320] ;  /* 0x0000c8003f3f7a20 */ /* 0x000fe40000410000 */
[----:B------:R-:W-:Y:S02]  /*18810*/  FMUL.FTZ R64, R64, c[0x0][0x320] ;  /* 0x0000c80040407a20 */ /* 0x000fe40000410000 */
[----:B------:R-:W-:Y:S02]  /*18820*/  FMUL.FTZ R66, R66, c[0x0][0x320] ;  /* 0x0000c80042427a20 */ /* 0x000fe40000410000 */
[----:B------:R-:W-:Y:S03]  /*18830*/  FMUL.FTZ R65, R65, c[0x0][0x320] ;  /* 0x0000c80041417a20 */ /* 0x000fe60000410000 */
[----:B------:R-:W1:Y:S10]  /*18840*/  MUFU.TANH R206, R33 ;  /* 0x0000002100ce7308 */ /* 0x000e740000002400 */
[----:B------:R-:W5:Y:S01]  /*18850*/  MUFU.TANH R244, R36 ;  /* 0x0000002400f47308 */ /* 0x000f620000002400 */
[----:B----4-:R-:W-:Y:S02]  /*18860*/  MOV R60, R2 ;  /* 0x00000002003c7202 */ /* 0x010fe40000000f00 */
[----:B------:R-:W-:Y:S02]  /*18870*/  FMNMX.FTZ R2, R173, R0, !PT ;  /* 0x00000000ad027209 */ /* 0x000fe40007810000 */
[----:B------:R-:W-:Y:S05]  /*18880*/  FMNMX.FTZ R0, R177, R3, !PT ;  /* 0x00000003b1007209 */ /* 0x000fea0007810000 */
[----:B------:R-:W4:Y:S01]  /*18890*/  MUFU.TANH R246, R37 ;  /* 0x0000002500f67308 */ /* 0x000f220000002400 */
[----:B------:R-:W-:Y:S02]  /*188a0*/  FMNMX.FTZ R2, R179, R2, !PT ;  /* 0x00000002b3027209 */ /* 0x000fe40007810000 */
[----:B------:R-:W-:Y:S02]  /*188b0*/  FMNMX.FTZ R3, R175, R0, !PT ;  /* 0x00000000af037209 */ /* 0x000fe40007810000 */
[----:B-1----:R-:W-:Y:S04]  /*188c0*/  FMNMX.FTZ R0, R204, R2, !PT ;  /* 0x00000002cc007209 */ /* 0x002fe80007810000 */
[----:B-----5:R-:W-:Y:S01]  /*188d0*/  FMNMX.FTZ R0, R205, R0, !PT ;  /* 0x00000000cd007209 */ /* 0x020fe20007810000 */
[----:B------:R-:W1:Y:S03]  /*188e0*/  MUFU.TANH R245, R40 ;  /* 0x0000002800f57308 */ /* 0x000e660000002400 */
[----:B------:R-:W-:Y:S04]  /*188f0*/  FMNMX.FTZ R0, R206, R0, !PT ;  /* 0x00000000ce007209 */ /* 0x000fe80007810000 */
[----:B------:R-:W-:Y:S03]  /*18900*/  FMNMX.FTZ R0, R244, R0, !PT ;  /* 0x00000000f4007209 */ /* 0x000fe60007810000 */
[----:B------:R-:W5:Y:S01]  /*18910*/  MUFU.TANH R178, R27 ;  /* 0x0000001b00b27308 */ /* 0x000f620000002400 */
[----:B----4-:R-:W-:Y:S09]  /*18920*/  FMNMX.FTZ R0, R246, R0, !PT ;  /* 0x00000000f6007209 */ /* 0x010ff20007810000 */
[----:B------:R-:W4:Y:S01]  /*18930*/  MUFU.TANH R247, R41 ;  /* 0x0000002900f77308 */ /* 0x000f220000002400 */
[----:B-1----:R-:W-:Y:S09]  /*18940*/  FMNMX.FTZ R0, R245, R0, !PT ;  /* 0x00000000f5007209 */ /* 0x002ff20007810000 */
[----:B------:R-:W1:Y:S01]  /*18950*/  MUFU.TANH R210, R30 ;  /* 0x0000001e00d27308 */ /* 0x000e620000002400 */
[----:B-----5:R-:W-:Y:S09]  /*18960*/  FMNMX.FTZ R2, R178, R3, !PT ;  /* 0x00000003b2027209 */ /* 0x020ff20007810000 */
        /* <DEDUP_REMOVED lines=8> */
[----:B------:R-:W-:Y:S01]  /*189f0*/  MUFU.TANH R251, R43 ;  /* 0x0000002b00fb7308 */ /* 0x000fe20000002400 */
[----:B-1----:R-:W-:Y:S04]  /*18a00*/  FMNMX.FTZ R0, R201, R0, !PT ;  /* 0x00000000c9007209 */ /* 0x002fe80007810000 */
[----:B------:R-:W-:Y:S05]  /*18a10*/  FMNMX.FTZ R0, R202, R0, !PT ;  /* 0x00000000ca007209 */ /* 0x000fea0007810000 */
[----:B------:R1:W-:Y:S01]  /*18a20*/  MUFU.TANH R43, R58 ;  /* 0x0000003a002b7308 */ /* 0x0003e20000002400 */
[----:B-----5:R-:W-:Y:S09]  /*18a30*/  FMNMX.FTZ R2, R237, R2, !PT ;  /* 0x00000002ed027209 */ /* 0x020ff20007810000 */
[----:B------:R-:W-:Y:S10]  /*18a40*/  MUFU.TANH R241, R52 ;  /* 0x0000003400f17308 */ /* 0x000ff40000002400 */
[----:B------:R-:W4:Y:S01]  /*18a50*/  MUFU.TANH R239, R35 ;  /* 0x0000002300ef7308 */ /* 0x000f220000002400 */
[----:B-1----:R-:W-:Y:S04]  /*18a60*/  MOV R58, R242 ;  /* 0x000000f2003a7202 */ /* 0x002fe80000000f00 */
[----:B------:R-:W-:Y:S05]  /*18a70*/  FMNMX.FTZ R0, R58, R0, !PT ;  /* 0x000000003a007209 */ /* 0x000fea0007810000 */
[----:B------:R1:W-:Y:S10]  /*18a80*/  MUFU.TANH R169, R56 ;  /* 0x0000003800a97308 */ /* 0x0003f40000002400 */
[----:B------:R-:W5:Y:S01]  /*18a90*/  MUFU.TANH R249, R38 ;  /* 0x0000002600f97308 */ /* 0x000f620000002400 */
[----:B----4-:R-:W-:Y:S09]  /*18aa0*/  FMNMX.FTZ R2, R239, R2, !PT ;  /* 0x00000002ef027209 */ /* 0x010ff20007810000 */
[----:B------:R-:W4:Y:S01]  /*18ab0*/  MUFU.TANH R250, R39 ;  /* 0x0000002700fa7308 */ /* 0x000f220000002400 */
[----:B-1----:R-:W-:Y:S04]  /*18ac0*/  MOV R56, R241 ;  /* 0x000000f100387202 */ /* 0x002fe80000000f00 */
[----:B------:R-:W-:Y:S05]  /*18ad0*/  FMNMX.FTZ R0, R56, R0, !PT ;  /* 0x0000000038007209 */ /* 0x000fea0007810000 */
[----:B------:R-:W1:Y:S01]  /*18ae0*/  MUFU.TANH R209, R53 ;  /* 0x0000003500d17308 */ /* 0x000e620000002400 */
[----:B-----5:R-:W-:Y:S09]  /*18af0*/  FMNMX.FTZ R2, R249, R2, !PT ;  /* 0x00000002f9027209 */ /* 0x020ff20007810000 */
[----:B------:R-:W5:Y:S01]  /*18b00*/  MUFU.TANH R248, R42 ;  /* 0x0000002a00f87308 */ /* 0x000f620000002400 */
[----:B----4-:R-:W-:Y:S09]  /*18b10*/  FMNMX.FTZ R2, R250, R2, !PT ;  /* 0x00000002fa027209 */ /* 0x010ff20007810000 */
[----:B------:R-:W4:Y:S01]  /*18b20*/  MUFU.TANH R200, R46 ;  /* 0x0000002e00c87308 */ /* 0x000f220000002400 */
[----:B-1----:R-:W-:Y:S04]  /*18b30*/  FMNMX.FTZ R0, R209, R0, !PT ;  /* 0x00000000d1007209 */ /* 0x002fe80007810000 */
[----:B------:R-:W-:Y:S01]  /*18b40*/  FMNMX.FTZ R69, R169, R0, !PT ;  /* 0x00000000a9457209 */ /* 0x000fe20007810000 */
[----:B------:R-:W-:Y:S04]  /*18b50*/  FMUL.FTZ R0, R67, c[0x0][0x320] ;  /* 0x0000c80043007a20 */ /* 0x000fe80000410000 */
[----:B------:R-:W1:Y:S01]  /*18b60*/  MUFU.TANH R203, R47 ;  /* 0x0000002f00cb7308 */ /* 0x000e620000002400 */
[----:B-----5:R-:W-:Y:S04]  /*18b70*/  FMNMX.FTZ R2, R248, R2, !PT ;  /* 0x00000002f8027209 */ /* 0x020fe80007810000 */
[----:B------:R-:W-:Y:S05]  /*18b80*/  FMNMX.FTZ R2, R251, R2, !PT ;  /* 0x00000002fb027209 */ /* 0x000fea0007810000 */
[----:B------:R-:W5:Y:S01]  /*18b90*/  MUFU.TANH R243, R50 ;  /* 0x0000003200f37308 */ /* 0x000f620000002400 */
[----:B----4-:R-:W-:Y:S09]  /*18ba0*/  FMNMX.FTZ R2, R200, R2, !PT ;  /* 0x00000002c8027209 */ /* 0x010ff20007810000 */
[----:B------:R5:W4:Y:S01]  /*18bb0*/  MUFU.TANH R168, R57 ;  /* 0x0000003900a87308 */ /* 0x000b220000002400 */
[----:B-1----:R-:W-:Y:S09]  /*18bc0*/  FMNMX.FTZ R2, R203, R2, !PT ;  /* 0x00000002cb027209 */ /* 0x002ff20007810000 */
[----:B------:R-:W-:Y:S10]  /*18bd0*/  MUFU.TANH R240, R54 ;  /* 0x0000003600f07308 */ /* 0x000ff40000002400 */
[----:B------:R-:W1:Y:S01]  /*18be0*/  MUFU.TANH R159, R51 ;  /* 0x00000033009f7308 */ /* 0x000e620000002400 */
[----:B-----5:R-:W-:Y:S02]  /*18bf0*/  MOV R57, R243 ;  /* 0x000000f300397202 */ /* 0x020fe40000000f00 */
[----:B----4-:R-:W-:Y:S02]  /*18c00*/  FMNMX.FTZ R69, R168, R69, !PT ;  /* 0x00000045a8457209 */ /* 0x010fe40007810000 */
[----:B------:R-:W-:Y:S05]  /*18c10*/  FMNMX.FTZ R2, R57, R2, !PT ;  /* 0x0000000239027209 */ /* 0x000fea0007810000 */
[----:B------:R4:W5:Y:S01]  /*18c20*/  MUFU.TANH R49, R61 ;  /* 0x0000003d00317308 */ /* 0x0009620000002400 */
[----:B------:R-:W-:Y:S09]  /*18c30*/  FMNMX.FTZ R69, R48, R69, !PT ;  /* 0x0000004530457209 */ /* 0x000ff20007810000 */
[----:B------:R-:W2:Y:S01]  /*18c40*/  MUFU.TANH R207, R55 ;  /* 0x0000003700cf7308 */ /* 0x000ea20000002400 */
[----:B-1----:R-:W-:Y:S09]  /*18c50*/  FMNMX.FTZ R2, R159, R2, !PT ;  /* 0x000000029f027209 */ /* 0x002ff20007810000 */
[----:B------:R2:W-:Y:S01]  /*18c60*/  MUFU.TANH R137, R0 ;  /* 0x0000000000897308 */ /* 0x0005e20000002400 */
[----:B----4-:R-:W-:Y:S02]  /*18c70*/  MOV R61, R240 ;  /* 0x000000f0003d7202 */ /* 0x010fe40000000f00 */
[----:B-----5:R-:W-:Y:S02]  /*18c80*/  FMNMX.FTZ R69, R49, R69, !PT ;  /* 0x0000004531457209 */ /* 0x020fe40007810000 */
[----:B------:R-:W-:Y:S05]  /*18c90*/  FMNMX.FTZ R2, R61, R2, !PT ;  /* 0x000000023d027209 */ /* 0x000fea0007810000 */
[----:B------:R-:W1:Y:S10]  /*18ca0*/  MUFU.TANH R50, R62 ;  /* 0x0000003e00327308 */ /* 0x000e740000002400 */
[----:B------:R-:W4:Y:S01]  /*18cb0*/  MUFU.TANH R59, R63 ;  /* 0x0000003f003b7308 */ /* 0x000f220000002400 */
[----:B--2---:R-:W-:Y:S04]  /*18cc0*/  FMNMX.FTZ R0, R207, R2, !PT ;  /* 0x00000002cf007209 */ /* 0x004fe80007810000 */
[----:B------:R-:W-:Y:S05]  /*18cd0*/  FMNMX.FTZ R0, R43, R0, !PT ;  /* 0x000000002b007209 */ /* 0x000fea0007810000 */
[----:B------:R-:W2:Y:S01]  /*18ce0*/  MUFU.TANH R16, R64 ;  /* 0x0000004000107308 */ /* 0x000ea20000002400 */
[----:B------:R-:W-:Y:S04]  /*18cf0*/  FMNMX.FTZ R0, R60, R0, !PT ;  /* 0x000000003c007209 */ /* 0x000fe80007810000 */
[----:B-1----:R-:W-:Y:S05]  /*18d00*/  FMNMX.FTZ R0, R50, R0, !PT ;  /* 0x0000000032007209 */ /* 0x002fea0007810000 */
[----:B------:R-:W1:Y:S01]  /*18d10*/  MUFU.TANH R136, R66 ;  /* 0x0000004200887308 */ /* 0x000e620000002400 */
[----:B----4-:R-:W-:Y:S09]  /*18d20*/  FMNMX.FTZ R0, R59, R0, !PT ;  /* 0x000000003b007209 */ /* 0x010ff20007810000 */
[----:B------:R-:W4:Y:S01]  /*18d30*/  MUFU.TANH R51, R65 ;  /* 0x0000004100337308 */ /* 0x000f220000002400 */
[----:B--2---:R-:W-:Y:S02]  /*18d40*/  FMNMX.FTZ R69, R16, R69, !PT ;  /* 0x0000004510457209 */ /* 0x004fe40007810000 */
[----:B-1----:R-:W-:Y:S04]  /*18d50*/  FMNMX.FTZ R0, R136, R0, !PT ;  /* 0x0000000088007209 */ /* 0x002fe80007810000 */
[----:B------:R-:W-:Y:S05]  /*18d60*/  FMNMX.FTZ R0, R137, R0, !PT ;  /* 0x0000000089007209 */ /* 0x000fea0007810000 */
[----:B------:R-:W1:Y:S01]  /*18d70*/  SHFL.BFLY PT, R2, R0, 0x2, 0x1f ;  /* 0x0c401f0000027f89 */ /* 0x000e6200000e0000 */
[----:B----4-:R-:W-:Y:S07]  /*18d80*/  FMNMX.FTZ R69, R51, R69, !PT ;  /* 0x0000004533457209 */ /* 0x010fee0007810000 */
[----:B------:R-:W2:Y:S01]  /*18d90*/  SHFL.BFLY PT, R3, R69, 0x2, 0x1f ;  /* 0x0c401f0045037f89 */ /* 0x000ea200000e0000 */
[----:B-1----:R-:W-:Y:S02]  /*18da0*/  FMNMX.FTZ R0, R0, R2, !PT ;  /* 0x0000000200007209 */ /* 0x002fe40007810000 */
[----:B--2---:R-:W-:Y:S05]  /*18db0*/  FMNMX.FTZ R69, R69, R3, !PT ;  /* 0x0000000345457209 */ /* 0x004fea0007810000 */
[----:B------:R-:W1:Y:S08]  /*18dc0*/  SHFL.BFLY PT, R3, R0, 0x1, 0x1f ;  /* 0x0c201f0000037f89 */ /* 0x000e7000000e0000 */
[----:B------:R-:W2:Y:S01]  /*18dd0*/  SHFL.BFLY PT, R4, R69, 0x1, 0x1f ;  /* 0x0c201f0045047f89 */ /* 0x000ea200000e0000 */
[----:B-1----:R-:W-:Y:S02]  /*18de0*/  FMNMX.FTZ R68, R0, R3, !PT ;  /* 0x0000000300447209 */ /* 0x002fe40007810000 */
[----:B------:R-:W-:Y:S03]  /*18df0*/  @P0 SHF.R.S32.HI R3, RZ, 0x1f, R236 ;  /* 0x0000001fff030819 */ /* 0x000fe600000114ec */
[----:B------:R-:W-:Y:S02]  /*18e00*/  FADD.FTZ R0, -R68, R71 ;  /* 0x0000004744007221 */ /* 0x000fe40000010100 */
[----:B------:R-:W-:Y:S01]  /*18e10*/  @P0 IMAD R3, R3, c[0x0][0x1e0], RZ ;  /* 0x0000780003030a24 */ /* 0x000fe200078e02ff */
[----:B--2---:R-:W-:Y:S01]  /*18e20*/  FMNMX.FTZ R69, R69, R4, !PT ;  /* 0x0000000445457209 */ /* 0x004fe20007810000 */
[C---:B------:R-:W-:Y:S04]  /*18e30*/  @P0 IMAD.WIDE.U32 R4, R236.reuse, c[0x0][0x1e0], RZ ;  /* 0x00007800ec040a25 */ /* 0x040fe800078e00ff */
[----:B------:R-:W-:Y:S02]  /*18e40*/  FMUL.FTZ R71, R69, c[0x0][0x2d0] ;  /* 0x0000b40045477a20 */ /* 0x000fe40000410000 */
[----:B------:R-:W-:Y:S02]  /*18e50*/  @P0 IMAD R3, R236, c[0x0][0x1e4], R3 ;  /* 0x00007900ec030a24 */ /* 0x000fe400078e0203 */
[----:B------:R-:W-:Y:S01]  /*18e60*/  FFMA.FTZ R6, R149, c[0x0][0x2d0], -R71 ;  /* 0x0000b40095067a23 */ /* 0x000fe20000010847 */
[----:B------:R-:W-:Y:S01]  /*18e70*/  MOV R149, R51 ;  /* 0x0000003300957202 */ /* 0x000fe20000000f00 */
[----:B------:R-:W-:Y:S01]  /*18e80*/  FADD.FTZ R2, -R69, R70 ;  /* 0x0000004645027221 */ /* 0x000fe20000010100 */
[----:B------:R-:W-:Y:S01]  /*18e90*/  @P0 IADD3 R5, R5, R3, RZ ;  /* 0x0000000305050210 */ /* 0x000fe20007ffe0ff */
[----:B------:R1:W-:Y:S01]  /*18ea0*/  MUFU.EX2 R243, R6 ;  /* 0x0000000600f37308 */ /* 0x0003e20000000800 */
[----:B------:R-:W-:Y:S01]  /*18eb0*/  @P0 SHF.L.U32 R3, R4, 0x7, RZ ;  /* 0x0000000704030819 */ /* 0x000fe200000006ff */
[----:B------:R-:W-:Y:S01]  /*18ec0*/  FMUL.FTZ R2, R2, c[0x0][0x2d0] ;  /* 0x0000b40002027a20 */ /* 0x000fe20000410000 */
[----:B------:R-:W-:Y:S01]  /*18ed0*/  @P0 SHF.L.U64.HI R4, R4, 0x7, R5 ;  /* 0x0000000704040819 */ /* 0x000fe20000010205 */
[----:B------:R-:W-:Y:S01]  /*18ee0*/  FMUL.FTZ R0, R0, c[0x0][0x2d0] ;  /* 0x0000b40000007a20 */ /* 0x000fe20000410000 */
[C---:B------:R-:W-:Y:S01]  /*18ef0*/  @P0 IADD3 R5, P1, R3.reuse, R14, RZ ;  /* 0x0000000e03050210 */ /* 0x040fe20007f3e0ff */
[--C-:B------:R-:W-:Y:S01]  /*18f00*/  FFMA.FTZ R32, R138, c[0x0][0x2d0], -R71.reuse ;  /* 0x0000b4008a207a23 */ /* 0x100fe20000010847 */
[----:B------:R-:W-:Y:S01]  /*18f10*/  @P0 IADD3 R3, P2, R3, R11, RZ ;  /* 0x0000000b03030210 */ /* 0x000fe20007f5e0ff */
[--C-:B------:R-:W-:Y:S01]  /*18f20*/  FFMA.FTZ R40, R156, c[0x0][0x2d0], -R71.reuse ;  /* 0x0000b4009c287a23 */ /* 0x100fe20000010847 */
[C---:B------:R-:W-:Y:S01]  /*18f30*/  @P0 IADD3.X R7, R4.reuse, R9, RZ, P1, !PT ;  /* 0x0000000904070210 */ /* 0x040fe20000ffe4ff */
[--C-:B------:R-:W-:Y:S01]  /*18f40*/  FFMA.FTZ R9, R151, c[0x0][0x2d0], -R71.reuse ;  /* 0x0000b40097097a23 */ /* 0x100fe20000010847 */
[----:B------:R-:W-:Y:S01]  /*18f50*/  @P0 LEA R8, P1, R3, c[0x0][0x1c8], 0x1 ;  /* 0x0000720003080a11 */ /* 0x000fe200078208ff */
[----:B------:R-:W2:Y:S01]  /*18f60*/  MUFU.EX2 R2, R2 ;  /* 0x0000000200027308 */ /* 0x000ea20000000800 */
[----:B------:R-:W-:Y:S01]  /*18f70*/  @P0 IADD3.X R4, R4, R10, RZ, P2, !PT ;  /* 0x0000000a04040210 */ /* 0x000fe200017fe4ff */
[--C-:B------:R-:W-:Y:S01]  /*18f80*/  FFMA.FTZ R70, R167, c[0x0][0x2d0], -R71.reuse ;  /* 0x0000b400a7467a23 */ /* 0x100fe20000010847 */
[----:B------:R-:W-:Y:S02]  /*18f90*/  MOV R138, R50 ;  /* 0x00000032008a7202 */ /* 0x000fe40000000f00 */
[----:B------:R-:W-:Y:S02]  /*18fa0*/  MOV R156, R60 ;  /* 0x0000003c009c7202 */ /* 0x000fe40000000f00 */
[----:B------:R-:W-:Y:S03]  /*18fb0*/  MOV R151, R49 ;  /* 0x0000003100977202 */ /* 0x000fe60000000f00 */
[----:B------:R4:W-:Y:S01]  /*18fc0*/  MUFU.EX2 R241, R9 ;  /* 0x0000000900f17308 */ /* 0x0009e20000000800 */
[--C-:B-1----:R-:W-:Y:S01]  /*18fd0*/  FFMA.FTZ R6, R150, c[0x0][0x2d0], -R71.reuse ;  /* 0x0000b40096067a23 */ /* 0x102fe20000010847 */
[----:B------:R-:W-:Y:S08]  /*18fe0*/  MOV R150, R16 ;  /* 0x0000001000967202 */ /* 0x000ff00000000f00 */
[----:B------:R1:W-:Y:S01]  /*18ff0*/  MUFU.EX2 R242, R6 ;  /* 0x0000000600f27308 */ /* 0x0003e20000000800 */
[C---:B--2---:R-:W-:Y:S02]  /*19000*/  FMUL.FTZ R16, R2.reuse, R84 ;  /* 0x0000005402107220 */ /* 0x044fe40000410000 */
[C---:B------:R-:W-:Y:S02]  /*19010*/  FMUL.FTZ R17, R2.reuse, R85 ;  /* 0x0000005502117220 */ /* 0x040fe40000410000 */
[C---:B------:R-:W-:Y:S05]  /*19020*/  FMUL.FTZ R24, R2.reuse, R92 ;  /* 0x0000005c02187220 */ /* 0x040fea0000410000 */
[----:B------:R-:W2:Y:S01]  /*19030*/  MUFU.EX2 R0, R0 ;  /* 0x0000000000007308 */ /* 0x000ea20000000800 */
[C---:B------:R-:W-:Y:S02]  /*19040*/  FMUL.FTZ R25, R2.reuse, R93 ;  /* 0x0000005d02197220 */ /* 0x040fe40000410000 */
[----:B------:R-:W-:Y:S01]  /*19050*/  FMUL.FTZ R33, R2, R101 ;  /* 0x0000006502217220 */ /* 0x000fe20000410000 */
[----:B----4-:R-:W-:Y:S01]  /*19060*/  @P0 LEA.HI.X R9, R3, c[0x0][0x1cc], R4, 0x1, P1 ;  /* 0x0000730003090a11 */ /* 0x010fe200008f0c04 */
[----:B------:R-:W-:Y:S01]  /*19070*/  FFMA.FTZ R3, R148, c[0x0][0x2d0], -R71 ;  /* 0x0000b40094037a23 */ /* 0x000fe20000010847 */
[----:B------:R-:W-:Y:S01]  /*19080*/  MOV R148, R43 ;  /* 0x0000002b00947202 */ /* 0x000fe20000000f00 */
[C---:B------:R-:W-:Y:S01]  /*19090*/  FMUL.FTZ R41, R2.reuse, R109 ;  /* 0x0000006d02297220 */ /* 0x040fe20000410000 */
[----:B------:R-:W-:Y:S01]  /*190a0*/  MOV R109, R207 ;  /* 0x000000cf006d7202 */ /* 0x000fe20000000f00 */
[C---:B------:R-:W-:Y:S01]  /*190b0*/  FMUL.FTZ R49, R2.reuse, R117 ;  /* 0x0000007502317220 */ /* 0x040fe20000410000 */
[----:B------:R4:W-:Y:S01]  /*190c0*/  MUFU.EX2 R240, R3 ;  /* 0x0000000300f07308 */ /* 0x0009e20000000800 */
[C---:B------:R-:W-:Y:S02]  /*190d0*/  FMUL.FTZ R64, R2.reuse, R132 ;  /* 0x0000008402407220 */ /* 0x040fe40000410000 */
[----:B------:R-:W-:Y:S01]  /*190e0*/  FMUL.FTZ R65, R2, R133 ;  /* 0x0000008502417220 */ /* 0x000fe20000410000 */
[C---:B-1----:R-:W-:Y:S04]  /*190f0*/  @P0 LEA R6, P3, R5.reuse, c[0x0][0x1c8], 0x1 ;  /* 0x0000720005060a11 */ /* 0x042fe800078608ff */
[----:B------:R-:W-:Y:S02]  /*19100*/  @P0 LEA.HI.X R7, R5, c[0x0][0x1cc], R7, 0x1, P3 ;  /* 0x0000730005070a11 */ /* 0x000fe400018f0c07 */
[----:B------:R-:W-:Y:S01]  /*19110*/  @P0 IADD3 R4, P1, R6, UR10, RZ ;  /* 0x0000000a06040c10 */ /* 0x000fe2000ff3e0ff */
[----:B------:R1:W-:Y:S02]  /*19120*/  MUFU.EX2 R211, R32 ;  /* 0x0000002000d37308 */ /* 0x0003e40000000800 */
[----:B------:R5:W-:Y:S01]  /*19130*/  @P0 LDGSTS.E.BYPASS.LTC128B.128 [R235+0x8100], [R6.64], !P6 ;  /* 0x0810000006eb0fae */ /* 0x000be2000f101d48 */
[----:B------:R-:W-:Y:S01]  /*19140*/  @P0 IADD3.X R5, R7, UR6, RZ, P1, !PT ;  /* 0x0000000607050c10 */ /* 0x000fe20008ffe4ff */
[----:B--2---:R-:W-:Y:S01]  /*19150*/  FMUL.FTZ R18, R0, R86 ;  /* 0x0000005600127220 */ /* 0x004fe20000410000 */
[----:B---3--:R-:W-:Y:S01]  /*19160*/  @P0 IADD3 R10, P3, R4, R12, RZ ;  /* 0x0000000c040a0210 */ /* 0x008fe20007f7e0ff */
[C---:B------:R-:W-:Y:S02]  /*19170*/  FMUL.FTZ R19, R0.reuse, R87 ;  /* 0x0000005700137220 */ /* 0x040fe40000410000 */
[C---:B------:R-:W-:Y:S01]  /*19180*/  FMUL.FTZ R26, R0.reuse, R94 ;  /* 0x0000005e001a7220 */ /* 0x040fe20000410000 */
[C---:B------:R-:W-:Y:S01]  /*19190*/  @P0 IADD3.X R11, R5.reuse, R13, RZ, P3, !PT ;  /* 0x0000000d050b0210 */ /* 0x040fe20001ffe4ff */
[----:B------:R2:W-:Y:S01]  /*191a0*/  @P0 LDGSTS.E.BYPASS.LTC128B.128 [R235+0xc100], [R8.64], !P4 ;  /* 0x0c10000008eb0fae */ /* 0x0005e2000e101d48 */
[----:B------:R-:W-:Y:S01]  /*191b0*/  FMUL.FTZ R27, R0, R95 ;  /* 0x0000005f001b7220 */ /* 0x000fe20000410000 */
[----:B------:R3:W-:Y:S01]  /*191c0*/  MUFU.EX2 R208, R40 ;  /* 0x0000002800d07308 */ /* 0x0007e20000000800 */
[----:B----4-:R-:W-:Y:S02]  /*191d0*/  FMUL.FTZ R3, R68, c[0x0][0x2d0] ;  /* 0x0000b40044037a20 */ /* 0x010fe40000410000 */
[C---:B------:R-:W-:Y:S02]  /*191e0*/  FMUL.FTZ R34, R0.reuse, R102 ;  /* 0x0000006600227220 */ /* 0x040fe40000410000 */
[C---:B------:R-:W-:Y:S01]  /*191f0*/  FMUL.FTZ R35, R0.reuse, R103 ;  /* 0x0000006700237220 */ /* 0x040fe20000410000 */
[----:B------:R4:W-:Y:S01]  /*19200*/  @P0 LDGSTS.E.BYPASS.LTC128B.128 [R235+0x9100], [R4.64], !P6 ;  /* 0x0910000004eb0fae */ /* 0x0009e2000f101d48 */
[C---:B------:R-:W-:Y:S01]  /*19210*/  FMUL.FTZ R42, R0.reuse, R110 ;  /* 0x0000006e002a7220 */ /* 0x040fe20000410000 */
[----:B------:R-:W-:Y:S01]  /*19220*/  MOV R110, R61 ;  /* 0x0000003d006e7202 */ /* 0x000fe20000000f00 */
[C---:B------:R-:W-:Y:S01]  /*19230*/  FMUL.FTZ R43, R0.reuse, R111 ;  /* 0x0000006f002b7220 */ /* 0x040fe20000410000 */
[----:B------:R-:W-:Y:S01]  /*19240*/  MOV R111, R159 ;  /* 0x0000009f006f7202 */ /* 0x000fe20000000f00 */
[----:B------:R-:W-:Y:S02]  /*19250*/  FMUL.FTZ R50, R0, R118 ;  /* 0x0000007600327220 */ /* 0x000fe40000410000 */
[----:B-1----:R-:W-:Y:S01]  /*19260*/  FMUL.FTZ R32, R2, R100 ;  /* 0x0000006402207220 */ /* 0x002fe20000410000 */
[----:B------:R4:W-:Y:S01]  /*19270*/  @P0 LDGSTS.E.BYPASS.LTC128B.128 [R235+0xd100], [R4.64+0x80], !P4 ;  /* 0x0d10008004eb0fae */ /* 0x0009e2000e101d48 */
[----:B------:R-:W-:Y:S01]  /*19280*/  FMUL.FTZ R51, R0, R119 ;  /* 0x0000007700337220 */ /* 0x000fe20000410000 */
[----:B------:R-:W-:Y:S01]  /*19290*/  MOV R119, R57 ;  /* 0x0000003900777202 */ /* 0x000fe20000000f00 */
[--C-:B-----5:R-:W-:Y:S01]  /*192a0*/  FFMA.FTZ R7, R154, c[0x0][0x2d0], -R3.reuse ;  /* 0x0000b4009a077a23 */ /* 0x120fe20000010803 */
[----:B------:R-:W-:Y:S01]  /*192b0*/  @P0 IADD3 R6, P1, R4, UR10, RZ ;  /* 0x0000000a04060c10 */ /* 0x000fe2000ff3e0ff */
[----:B------:R-:W-:Y:S01]  /*192c0*/  FMUL.FTZ R57, R2, R125 ;  /* 0x0000007d02397220 */ /* 0x000fe20000410000 */
[----:B------:R-:W-:Y:S01]  /*192d0*/  MOV R154, R169 ;  /* 0x000000a9009a7202 */ /* 0x000fe20000000f00 */
[----:B------:R1:W-:Y:S01]  /*192e0*/  MUFU.EX2 R171, R7 ;  /* 0x0000000700ab7308 */ /* 0x0003e20000000800 */
[----:B------:R-:W-:Y:S02]  /*192f0*/  FMUL.FTZ R66, R0, R134 ;  /* 0x0000008600427220 */ /* 0x000fe40000410000 */
[----:B---3--:R-:W-:Y:S01]  /*19300*/  FMUL.FTZ R40, R2, R108 ;  /* 0x0000006c02287220 */ /* 0x008fe20000410000 */
[----:B--2---:R-:W-:Y:S01]  /*19310*/  @P0 IADD3 R8, P2, R6, UR10, RZ ;  /* 0x0000000a06080c10 */ /* 0x004fe2000ff5e0ff */
[----:B------:R-:W-:Y:S01]  /*19320*/  FMUL.FTZ R67, R0, R135 ;  /* 0x0000008700437220 */ /* 0x000fe20000410000 */
[----:B------:R-:W-:Y:S01]  /*19330*/  MOV R108, R56 ;  /* 0x00000038006c7202 */ /* 0x000fe20000000f00 */
[--C-:B------:R-:W-:Y:S01]  /*19340*/  FFMA.FTZ R56, R164, c[0x0][0x2d0], -R3.reuse ;  /* 0x0000b400a4387a23 */ /* 0x100fe20000010803 */
[----:B------:R-:W-:Y:S01]  /*19350*/  MOV R164, R58 ;  /* 0x0000003a00a47202 */ /* 0x000fe20000000f00 */
[----:B------:R-:W-:Y:S02]  /*19360*/  FMUL.FTZ R58, R0, R126 ;  /* 0x0000007e003a7220 */ /* 0x000fe40000410000 */
[----:B------:R2:W-:Y:S01]  /*19370*/  MUFU.EX2 R117, R56 ;  /* 0x0000003800757308 */ /* 0x0005e20000000800 */
[--C-:B------:R-:W-:Y:S09]  /*19380*/  FFMA.FTZ R136, R136, c[0x0][0x2d0], -R3.reuse ;  /* 0x0000b40088887a23 */ /* 0x100ff20000010803 */
[----:B------:R-:W-:Y:S01]  /*19390*/  MUFU.EX2 R136, R136 ;  /* 0x0000008800887308 */ /* 0x000fe20000000800 */
[----:B-1----:R-:W-:Y:S02]  /*193a0*/  @P0 IADD3.X R7, R5, UR6, RZ, P1, !PT ;  /* 0x0000000605070c10 */ /* 0x002fe40008ffe4ff */
[----:B----4-:R-:W-:Y:S01]  /*193b0*/  @P0 IADD3 R4, P1, R6, R12, RZ ;  /* 0x0000000c06040210 */ /* 0x010fe20007f3e0ff */
[--C-:B------:R-:W-:Y:S01]  /*193c0*/  FFMA.FTZ R12, R155, c[0x0][0x2d0], -R3.reuse ;  /* 0x0000b4009b0c7a23 */ /* 0x100fe20000010803 */
[C---:B------:R-:W-:Y:S01]  /*193d0*/  @P0 IADD3.X R9, R7.reuse, UR6, RZ, P2, !PT ;  /* 0x0000000607090c10 */ /* 0x040fe200097fe4ff */
[----:B------:R1:W-:Y:S01]  /*193e0*/  @P0 LDGSTS.E.BYPASS.LTC128B.128 [R235+0xa100], [R6.64], !P6 ;  /* 0x0a10000006eb0fae */ /* 0x0003e2000f101d48 */
[----:B------:R-:W-:Y:S03]  /*193f0*/  @P0 IADD3.X R5, R7, R13, RZ, P1, !PT ;  /* 0x0000000d07050210 */ /* 0x000fe60000ffe4ff */
[----:B------:R3:W4:Y:S01]  /*19400*/  MUFU.EX2 R170, R12 ;  /* 0x0000000c00aa7308 */ /* 0x0007220000000800 */
[----:B------:R-:W-:Y:S01]  /*19410*/  MOV R155, R48 ;  /* 0x00000030009b7202 */ /* 0x000fe20000000f00 */
[--C-:B------:R-:W-:Y:S02]  /*19420*/  FFMA.FTZ R48, R158, c[0x0][0x2d0], -R3.reuse ;  /* 0x0000b4009e307a23 */ /* 0x100fe40000010803 */
[----:B--2---:R-:W-:Y:S01]  /*19430*/  FMUL.FTZ R56, R2, R124 ;  /* 0x0000007c02387220 */ /* 0x004fe20000410000 */
[----:B------:R2:W-:Y:S05]  /*19440*/  @P0 LDGSTS.E.BYPASS.LTC128B.128 [R235+0xe100], [R10.64], !P4 ;  /* 0x0e1000000aeb0fae */ /* 0x0005ea000e101d48 */
[----:B------:R5:W-:Y:S03]  /*19450*/  MUFU.EX2 R159, R48 ;  /* 0x00000030009f7308 */ /* 0x000be60000000800 */
[----:B------:R4:W-:Y:S08]  /*19460*/  @P0 LDGSTS.E.BYPASS.LTC128B.128 [R235+0xb100], [R8.64], !P6 ;  /* 0x0b10000008eb0fae */ /* 0x0009f0000f101d48 */
[----:B------:R4:W-:Y:S01]  /*19470*/  @P0 LDGSTS.E.BYPASS.LTC128B.128 [R235+0xf100], [R4.64], !P4 ;  /* 0x0f10000004eb0fae */ /* 0x0009e2000e101d48 */
[--C-:B-1----:R-:W-:Y:S01]  /*19480*/  FFMA.FTZ R6, R152, c[0x0][0x2d0], -R3.reuse ;  /* 0x0000b40098067a23 */ /* 0x102fe20000010803 */
[----:B------:R-:W-:Y:S01]  /*19490*/  MOV R152, R209 ;  /* 0x000000d100987202 */ /* 0x000fe20000000f00 */
[C---:B------:R-:W-:Y:S02]  /*194a0*/  FMUL.FTZ R7, R0.reuse, R75 ;  /* 0x0000004b00077220 */ /* 0x040fe40000410000 */
[----:B------:R1:W-:Y:S03]  /*194b0*/  MUFU.EX2 R169, R6 ;  /* 0x0000000600a97308 */ /* 0x0003e60000000800 */
[----:B---3--:R-:W3:Y:S01]  /*194c0*/  LDSM.16.MT88.4 R12, [R213+0x100] ;  /* 0x00010000d50c783b */ /* 0x008ee20000004200 */
[C---:B--2---:R-:W-:Y:S02]  /*194d0*/  FMUL.FTZ R10, R0.reuse, R78 ;  /* 0x0000004e000a7220 */ /* 0x044fe40000410000 */
[----:B------:R-:W-:Y:S02]  /*194e0*/  FMUL.FTZ R11, R0, R79 ;  /* 0x0000004f000b7220 */ /* 0x000fe40000410000 */
[C---:B-----5:R-:W-:Y:S03]  /*194f0*/  FMUL.FTZ R48, R2.reuse, R116 ;  /* 0x0000007402307220 */ /* 0x060fe60000410000 */
[----:B------:R-:W2:Y:S01]  /*19500*/  LDSM.16.MT88.4 R20, [R214+0x100] ;  /* 0x00010000d614783b */ /* 0x000ea20000004200 */
[C---:B----4-:R-:W-:Y:S02]  /*19510*/  FMUL.FTZ R8, R2.reuse, R76 ;  /* 0x0000004c02087220 */ /* 0x050fe40000410000 */
[C---:B------:R-:W-:Y:S05]  /*19520*/  FMUL.FTZ R9, R2.reuse, R77 ;  /* 0x0000004d02097220 */ /* 0x040fea0000410000 */
[----:B------:R-:W4:Y:S01]  /*19530*/  LDSM.16.MT88.4 R28, [R217+0x100] ;  /* 0x00010000d91c783b */ /* 0x000f220000004200 */
[----:B------:R-:W-:Y:S01]  /*19540*/  FFMA.FTZ R4, R153, c[0x0][0x2d0], -R3 ;  /* 0x0000b40099047a23 */ /* 0x000fe20000010803 */
[----:B------:R-:W-:Y:S01]  /*19550*/  MOV R153, R168 ;  /* 0x000000a800997202 */ /* 0x000fe20000000f00 */
[----:B------:R-:W-:Y:S01]  /*19560*/  FMUL.FTZ R5, R2, R73 ;  /* 0x0000004902057220 */ /* 0x000fe20000410000 */
[----:B------:R-:W-:Y:S01]  /*19570*/  F2FP.PACK_AB R73, R170, R171 ;  /* 0x000000abaa49723e */ /* 0x000fe200000000ff */
[----:B------:R5:W2:Y:S01]  /*19580*/  MUFU.EX2 R168, R4 ;  /* 0x0000000400a87308 */ /* 0x000aa20000000800 */
[----:B-1----:R-:W-:Y:S01]  /*19590*/  FMUL.FTZ R6, R0, R74 ;  /* 0x0000004a00067220 */ /* 0x002fe20000410000 */
[----:B------:R-:W-:Y:S01]  /*195a0*/  F2FP.PACK_AB R74, R240, R241 ;  /* 0x000000f1f04a723e */ /* 0x000fe200000000ff */
[----:B------:R-:W1:Y:S08]  /*195b0*/  LDSM.16.MT88.4 R36, [R216+0x100] ;  /* 0x00010000d824783b */ /* 0x000e700000004200 */
[----:B------:R-:W1:Y:S08]  /*195c0*/  LDSM.16.MT88.4 R44, [R213+0x4100] ;  /* 0x00410000d52c783b */ /* 0x000e700000004200 */
[----:B------:R-:W1:Y:S01]  /*195d0*/  LDSM.16.MT88.4 R52, [R214+0x4100] ;  /* 0x00410000d634783b */ /* 0x000e620000004200 */
[----:B-----5:R-:W-:Y:S01]  /*195e0*/  FMUL.FTZ R4, R2, R72 ;  /* 0x0000004802047220 */ /* 0x020fe20000410000 */
[----:B------:R-:W-:Y:S02]  /*195f0*/  F2FP.PACK_AB R72, R242, R243 ;  /* 0x000000f3f248723e */ /* 0x000fe400000000ff */
[----:B--2---:R-:W-:Y:S04]  /*19600*/  F2FP.PACK_AB R75, R168, R169 ;  /* 0x000000a9a84b723e */ /* 0x004fe800000000ff */
[----:B------:R-:W2:Y:S03]  /*19610*/  LDSM.16.MT88.4 R60, [R217+0x4100] ;  /* 0x00410000d93c783b */ /* 0x000ea60000004200 */
[C---:B---3--:R-:W-:Y:S05]  /*19620*/  HMMA.16816.F32 R4, R72.reuse, R12, R4 ;  /* 0x0000000c4804723c */ /* 0x048fea0000001804 */
[----:B------:R-:W3:Y:S02]  /*19630*/  LDSM.16.MT88.4 R76, [R216+0x4100] ;  /* 0x00410000d84c783b */ /* 0x000ee40000004200 */
[C---:B------:R-:W-:Y:S01]  /*19640*/  FMUL.FTZ R12, R2.reuse, R80 ;  /* 0x00000050020c7220 */ /* 0x040fe20000410000 */
[C---:B------:R-:W-:Y:S05]  /*19650*/  HMMA.16816.F32 R8, R72.reuse, R14, R8 ;  /* 0x0000000e4808723c */ /* 0x040fea0000001808 */
[----:B------:R-:W-:Y:S01]  /*19660*/  LDSM.16.MT88.4 R84, [R214+0x900] ;  /* 0x00090000d654783b */ /* 0x000fe20000004200 */
[----:B------:R-:W-:Y:S02]  /*19670*/  FMUL.FTZ R13, R2, R81 ;  /* 0x00000051020d7220 */ /* 0x000fe40000410000 */
[C---:B------:R-:W-:Y:S04]  /*19680*/  FMUL.FTZ R14, R0.reuse, R82 ;  /* 0x00000052000e7220 */ /* 0x040fe80000410000 */
[----:B------:R-:W-:Y:S01]  /*19690*/  FMUL.FTZ R15, R0, R83 ;  /* 0x00000053000f7220 */ /* 0x000fe20000410000 */
[----:B------:R-:W-:Y:S06]  /*196a0*/  LDSM.16.MT88.4 R92, [R216+0x900] ;  /* 0x00090000d85c783b */ /* 0x000fec0000004200 */
[C---:B------:R-:W-:Y:S02]  /*196b0*/  HMMA.16816.F32 R12, R72.reuse, R20, R12 ;  /* 0x00000014480c723c */ /* 0x040fe4000000180c */
[----:B------:R-:W5:Y:S05]  /*196c0*/  LDSM.16.MT88.4 R80, [R213+0x900] ;  /* 0x00090000d550783b */ /* 0x000f6a0000004200 */
[C---:B------:R-:W-:Y:S01]  /*196d0*/  FMUL.FTZ R20, R2.reuse, R88 ;  /* 0x0000005802147220 */ /* 0x040fe20000410000 */
[C---:B------:R-:W-:Y:S02]  /*196e0*/  HMMA.16816.F32 R16, R72.reuse, R22, R16 ;  /* 0x000000164810723c */ /* 0x040fe40000001810 */
[----:B------:R-:W-:Y:S02]  /*196f0*/  LDSM.16.MT88.4 R100, [R216+0x5100] ;  /* 0x00510000d864783b */ /* 0x000fe40000004200 */
[----:B------:R-:W-:Y:S03]  /*19700*/  FMUL.FTZ R21, R2, R89 ;  /* 0x0000005902157220 */ /* 0x000fe60000410000 */
[C---:B------:R-:W-:Y:S02]  /*19710*/  FMUL.FTZ R22, R0.reuse, R90 ;  /* 0x0000005a00167220 */ /* 0x040fe40000410000 */
[----:B------:R-:W-:Y:S01]  /*19720*/  FMUL.FTZ R23, R0, R91 ;  /* 0x0000005b00177220 */ /* 0x000fe20000410000 */
[----:B------:R-:W0:Y:S06]  /*19730*/  LDGDEPBAR ;  /* 0x00000000000079af */ /* 0x000e2c0000000000 */
[C---:B----4-:R-:W-:Y:S02]  /*19740*/  HMMA.16816.F32 R20, R72.reuse, R28, R20 ;  /* 0x0000001c4814723c */ /* 0x050fe40000001814 */
[----:B------:R-:W4:Y:S05]  /*19750*/  LDSM.16.MT88.4 R88, [R217+0x900] ;  /* 0x00090000d958783b */ /* 0x000f2a0000004200 */
        /* <DEDUP_REMOVED lines=26> */
[--C-:B------:R-:W-:Y:S01]  /*19900*/  FFMA.FTZ R52, R165, c[0x0][0x2d0], -R3.reuse ;  /* 0x0000b400a5347a23 */ /* 0x100fe20000010803 */
[C---:B------:R-:W-:Y:S03]  /*19910*/  HMMA.16816.F32 R48, R72.reuse, R54, R48 ;  /* 0x000000364830723c */ /* 0x040fe60000001830 */
[----:B------:R1:W1:Y:S01]  /*19920*/  MUFU.EX2 R118, R52 ;  /* 0x0000003400767308 */ /* 0x0002620000000800 */
[----:B------:R-:W-:Y:S01]  /*19930*/  MOV R165, R202 ;  /* 0x000000ca00a57202 */ /* 0x000fe20000000f00 */
[----:B------:R-:W-:Y:S01]  /*19940*/  FMUL.FTZ R53, R2, R121 ;  /* 0x0000007902357220 */ /* 0x000fe20000410000 */
[----:B------:R-:W-:Y:S01]  /*19950*/  MOV R121, R200 ;  /* 0x000000c800797202 */ /* 0x000fe20000000f00 */
[C---:B------:R-:W-:Y:S02]  /*19960*/  FMUL.FTZ R54, R0.reuse, R122 ;  /* 0x0000007a00367220 */ /* 0x040fe40000410000 */
[----:B------:R-:W-:Y:S03]  /*19970*/  FMUL.FTZ R55, R0, R123 ;  /* 0x0000007b00377220 */ /* 0x000fe60000410000 */
[----:B-1----:R-:W-:Y:S01]  /*19980*/  FMUL.FTZ R52, R2, R120 ;  /* 0x0000007802347220 */ /* 0x002fe20000410000 */
[----:B------:R-:W-:Y:S02]  /*19990*/  MOV R120, R203 ;  /* 0x000000cb00787202 */ /* 0x000fe40000000f00 */
[----:B------:R1:W-:Y:S04]  /*199a0*/  MUFU.EX2 R203, R70 ;  /* 0x0000004600cb7308 */ /* 0x0003e80000000800 */
[C---:B--2---:R-:W-:Y:S07]  /*199b0*/  HMMA.16816.F32 R52, R72.reuse, R60, R52 ;  /* 0x0000003c4834723c */ /* 0x044fee0000001834 */
[----:B------:R-:W-:Y:S01]  /*199c0*/  FFMA.FTZ R60, R166, c[0x0][0x2d0], -R3 ;  /* 0x0000b400a63c7a23 */ /* 0x000fe20000010803 */
[C---:B------:R-:W-:Y:S03]  /*199d0*/  HMMA.16816.F32 R56, R72.reuse, R62, R56 ;  /* 0x0000003e4838723c */ /* 0x040fe60000001838 */
[----:B------:R2:W2:Y:S01]  /*199e0*/  MUFU.EX2 R116, R60 ;  /* 0x0000003c00747308 */ /* 0x0004a20000000800 */
[----:B------:R-:W-:Y:S01]  /*199f0*/  MOV R166, R201 ;  /* 0x000000c900a67202 */ /* 0x000fe20000000f00 */
[----:B------:R-:W-:Y:S02]  /*19a00*/  FMUL.FTZ R61, R2, R129 ;  /* 0x00000081023d7220 */ /* 0x000fe40000410000 */
[C---:B------:R-:W-:Y:S02]  /*19a10*/  FMUL.FTZ R62, R0.reuse, R130 ;  /* 0x00000082003e7220 */ /* 0x040fe40000410000 */
[----:B------:R-:W-:Y:S03]  /*19a20*/  FMUL.FTZ R63, R0, R131 ;  /* 0x00000083003f7220 */ /* 0x000fe60000410000 */
[--C-:B-1----:R-:W-:Y:S04]  /*19a30*/  FFMA.FTZ R70, R172, c[0x0][0x2d0], -R71.reuse ;  /* 0x0000b400ac467a23 */ /* 0x102fe80000010847 */
[----:B------:R1:W-:Y:S01]  /*19a40*/  MUFU.EX2 R202, R70 ;  /* 0x0000004600ca7308 */ /* 0x0003e20000000800 */
[----:B--2---:R-:W-:Y:S07]  /*19a50*/  FMUL.FTZ R60, R2, R128 ;  /* 0x00000080023c7220 */ /* 0x004fee0000410000 */
[C---:B---3--:R-:W-:Y:S03]  /*19a60*/  HMMA.16816.F32 R60, R72.reuse, R76, R60 ;  /* 0x0000004c483c723c */ /* 0x048fe6000000183c */
[--C-:B-1----:R-:W-:Y:S05]  /*19a70*/  FFMA.FTZ R70, R174, c[0x0][0x2d0], -R71.reuse ;  /* 0x0000b400ae467a23 */ /* 0x102fea0000010847 */
[----:B------:R-:W-:Y:S01]  /*19a80*/  HMMA.16816.F32 R64, R72, R78, R64 ;  /* 0x0000004e4840723c */ /* 0x000fe20000001840 */
[----:B------:R-:W1:Y:S01]  /*19a90*/  LDSM.16.MT88.4 R76, [R213+0x4900] ;  /* 0x00490000d54c783b */ /* 0x000e620000004200 */
[----:B------:R2:W-:Y:S05]  /*19aa0*/  MUFU.EX2 R201, R70 ;  /* 0x0000004600c97308 */ /* 0x0005ea0000000800 */
[----:B------:R-:W-:Y:S02]  /*19ab0*/  F2FP.PACK_AB R73, R118, R159 ;  /* 0x0000009f7649723e */ /* 0x000fe400000000ff */
[----:B------:R-:W-:Y:S03]  /*19ac0*/  F2FP.PACK_AB R75, R116, R117 ;  /* 0x00000075744b723e */ /* 0x000fe600000000ff */
[----:B------:R-:W-:Y:S02]  /*19ad0*/  F2FP.PACK_AB R72, R209, R211 ;  /* 0x000000d3d148723e */ /* 0x000fe400000000ff */
[----:B------:R-:W-:Y:S07]  /*19ae0*/  F2FP.PACK_AB R74, R207, R208 ;  /* 0x000000d0cf4a723e */ /* 0x000fee00000000ff */
[C---:B-----5:R-:W-:Y:S03]  /*19af0*/  HMMA.16816.F32 R4, R72.reuse, R80, R4 ;  /* 0x000000504804723c */ /* 0x060fe60000001804 */
[----:B--2---:R-:W-:Y:S05]  /*19b00*/  FFMA.FTZ R70, R173, c[0x0][0x2d0], -R71 ;  /* 0x0000b400ad467a23 */ /* 0x004fea0000010847 */
[C---:B------:R-:W-:Y:S01]  /*19b10*/  HMMA.16816.F32 R8, R72.reuse, R82, R8 ;  /* 0x000000524808723c */ /* 0x040fe20000001808 */
[----:B------:R2:W-:Y:S01]  /*19b20*/  MUFU.EX2 R200, R70 ;  /* 0x0000004600c87308 */ /* 0x0005e20000000800 */
[----:B------:R-:W3:Y:S06]  /*19b30*/  LDSM.16.MT88.4 R80, [R214+0x4900] ;  /* 0x00490000d650783b */ /* 0x000eec0000004200 */
[C---:B------:R-:W-:Y:S08]  /*19b40*/  HMMA.16816.F32 R12, R72.reuse, R84, R12 ;  /* 0x00000054480c723c */ /* 0x040ff0000000180c */
[C---:B------:R-:W-:Y:S01]  /*19b50*/  HMMA.16816.F32 R16, R72.reuse, R86, R16 ;  /* 0x000000564810723c */ /* 0x040fe20000001810 */
[----:B------:R-:W5:Y:S07]  /*19b60*/  LDSM.16.MT88.4 R84, [R217+0x4900] ;  /* 0x00490000d954783b */ /* 0x000f6e0000004200 */
[C---:B----4-:R-:W-:Y:S04]  /*19b70*/  HMMA.16816.F32 R20, R72.reuse, R88, R20 ;  /* 0x000000584814723c */ /* 0x050fe80000001814 */
[--C-:B--2---:R-:W-:Y:S04]  /*19b80*/  FFMA.FTZ R70, R176, c[0x0][0x2d0], -R3.reuse ;  /* 0x0000b400b0467a23 */ /* 0x104fe80000010803 */
[C---:B------:R-:W-:Y:S01]  /*19b90*/  HMMA.16816.F32 R24, R72.reuse, R90, R24 ;  /* 0x0000005a4818723c */ /* 0x040fe20000001818 */
[----:B------:R2:W-:Y:S01]  /*19ba0*/  MUFU.EX2 R127, R70 ;  /* 0x00000046007f7308 */ /* 0x0005e20000000800 */
[----:B------:R-:W4:Y:S06]  /*19bb0*/  LDSM.16.MT88.4 R88, [R216+0x4900] ;  /* 0x00490000d858783b */ /* 0x000f2c0000004200 */
[C---:B------:R-:W-:Y:S08]  /*19bc0*/  HMMA.16816.F32 R28, R72.reuse, R92, R28 ;  /* 0x0000005c481c723c */ /* 0x040ff0000000181c */
[C---:B------:R-:W-:Y:S01]  /*19bd0*/  HMMA.16816.F32 R32, R72.reuse, R94, R32 ;  /* 0x0000005e4820723c */ /* 0x040fe20000001820 */
[----:B------:R-:W-:Y:S07]  /*19be0*/  LDSM.16.MT88.4 R92, [R214+0x5100] ;  /* 0x00510000d65c783b */ /* 0x000fee0000004200 */
[C---:B-1----:R-:W-:Y:S04]  /*19bf0*/  HMMA.16816.F32 R36, R72.reuse, R76, R36 ;  /* 0x0000004c4824723c */ /* 0x042fe80000001824 */
[--C-:B--2---:R-:W-:Y:S04]  /*19c00*/  FFMA.FTZ R70, R177, c[0x0][0x2d0], -R3.reuse ;  /* 0x0000b400b1467a23 */ /* 0x104fe80000010803 */
[C---:B------:R-:W-:Y:S01]  /*19c10*/  HMMA.16816.F32 R40, R72.reuse, R78, R40 ;  /* 0x0000004e4828723c */ /* 0x040fe20000001828 */
[----:B------:R1:W2:Y:S01]  /*19c20*/  MUFU.EX2 R126, R70 ;  /* 0x00000046007e7308 */ /* 0x0002a20000000800 */
[----:B------:R-:W2:Y:S06]  /*19c30*/  LDSM.16.MT88.4 R76, [R213+0x1100] ;  /* 0x00110000d54c783b */ /* 0x000eac0000004200 */
[C---:B---3--:R-:W-:Y:S08]  /*19c40*/  HMMA.16816.F32 R44, R72.reuse, R80, R44 ;  /* 0x00000050482c723c */ /* 0x048ff0000000182c */
[C---:B------:R-:W-:Y:S01]  /*19c50*/  HMMA.16816.F32 R48, R72.reuse, R82, R48 ;  /* 0x000000524830723c */ /* 0x040fe20000001830 */
[----:B------:R-:W3:Y:S07]  /*19c60*/  LDSM.16.MT88.4 R80, [R214+0x1100] ;  /* 0x00110000d650783b */ /* 0x000eee0000004200 */
[C---:B-----5:R-:W-:Y:S04]  /*19c70*/  HMMA.16816.F32 R52, R72.reuse, R84, R52 ;  /* 0x000000544834723c */ /* 0x060fe80000001834 */
[--C-:B-1----:R-:W-:Y:S04]  /*19c80*/  FFMA.FTZ R70, R175, c[0x0][0x2d0], -R3.reuse ;  /* 0x0000b400af467a23 */ /* 0x102fe80000010803 */
[C---:B------:R-:W-:Y:S01]  /*19c90*/  HMMA.16816.F32 R56, R72.reuse, R86, R56 ;  /* 0x000000564838723c */ /* 0x040fe20000001838 */
[----:B------:R1:W-:Y:S01]  /*19ca0*/  MUFU.EX2 R125, R70 ;  /* 0x00000046007d7308 */ /* 0x0003e20000000800 */
[----:B------:R-:W5:Y:S06]  /*19cb0*/  LDSM.16.MT88.4 R84, [R217+0x1100] ;  /* 0x00110000d954783b */ /* 0x000f6c0000004200 */
[C---:B----4-:R-:W-:Y:S08]  /*19cc0*/  HMMA.16816.F32 R60, R72.reuse, R88, R60 ;  /* 0x00000058483c723c */ /* 0x050ff0000000183c */
[----:B------:R-:W-:Y:S01]  /*19cd0*/  HMMA.16816.F32 R64, R72, R90, R64 ;  /* 0x0000005a4840723c */ /* 0x000fe20000001840 */
[----:B------:R-:W4:Y:S06]  /*19ce0*/  LDSM.16.MT88.4 R88, [R216+0x1100] ;  /* 0x00110000d858783b */ /* 0x000f2c0000004200 */
[----:B--2---:R-:W-:Y:S01]  /*19cf0*/  F2FP.PACK_AB R73, R126, R127 ;  /* 0x0000007f7e49723e */ /* 0x004fe200000000ff */
[----:B-1----:R-:W-:Y:S01]  /*19d00*/  FFMA.FTZ R70, R178, c[0x0][0x2d0], -R3 ;  /* 0x0000b400b2467a23 */ /* 0x002fe20000010803 */
[----:B------:R-:W-:Y:S03]  /*19d10*/  F2FP.PACK_AB R72, R202, R203 ;  /* 0x000000cbca48723e */ /* 0x000fe600000000ff */
[----:B------:R1:W2:Y:S01]  /*19d20*/  MUFU.EX2 R124, R70 ;  /* 0x00000046007c7308 */ /* 0x0002a20000000800 */
[----:B------:R-:W-:Y:S01]  /*19d30*/  F2FP.PACK_AB R74, R200, R201 ;  /* 0x000000c9c84a723e */ /* 0x000fe200000000ff */
        /* <DEDUP_REMOVED lines=25> */
[----:B------:R1:W4:Y:S01]  /*19ed0*/  MUFU.EX2 R176, R70 ;  /* 0x0000004600b07308 */ /* 0x0003220000000800 */
        /* <DEDUP_REMOVED lines=10> */
[----:B----4-:R-:W-:Y:S03]  /*19f80*/  F2FP.PACK_AB R74, R176, R178 ;  /* 0x000000b2b04a723e */ /* 0x010fe600000000ff */
        /* <DEDUP_REMOVED lines=16> */
[----:B------:R1:W4:Y:S01]  /*1a090*/  MUFU.EX2 R174, R70 ;  /* 0x0000004600ae7308 */ /* 0x0003220000000800 */
[----:B------:R-:W-:Y:S06]  /*1a0a0*/  LDSM.16.MT88.4 R104, [R214+0x3900] ;  /* 0x00390000d668783b */ /* 0x000fec0000004200 */
[C---:B-----5:R-:W-:Y:S08]  /*1a0b0*/  HMMA.16816.F32 R20, R72.reuse, R84, R20 ;  /* 0x000000544814723c */ /* 0x060ff00000001814 */
[C---:B------:R-:W-:Y:S01]  /*1a0c0*/  HMMA.16816.F32 R24, R72.reuse, R86, R24 ;  /* 0x000000564818723c */ /* 0x040fe20000001818 */
[----:B------:R-:W5:Y:S07]  /*1a0d0*/  LDSM.16.MT88.4 R84, [R217+0x5900] ;  /* 0x00590000d954783b */ /* 0x000f6e0000004200 */
        /* <DEDUP_REMOVED lines=13> */
[C---:B-----5:R-:W-:Y:S08]  /*1a1b0*/  HMMA.16816.F32 R52, R72.reuse, R84, R52 ;  /* 0x000000544834723c */ /* 0x060ff00000001834 */
[C---:B------:R-:W-:Y:S01]  /*1a1c0*/  HMMA.16816.F32 R56, R72.reuse, R86, R56 ;  /* 0x000000564838723c */ /* 0x040fe20000001838 */
[----:B------:R-:W5:Y:S07]  /*1a1d0*/  LDSM.16.MT88.4 R84, [R217+0x2100] ;  /* 0x00210000d954783b */ /* 0x000f6e0000004200 */
[C---:B--2---:R-:W-:Y:S04]  /*1a1e0*/  HMMA.16816.F32 R60, R72.reuse, R76, R60 ;  /* 0x0000004c483c723c */ /* 0x044fe8000000183c */
[--C-:B-1----:R-:W-:Y:S04]  /*1a1f0*/  FFMA.FTZ R70, R249, c[0x0][0x2d0], -R3.reuse ;  /* 0x0000b400f9467a23 */ /* 0x102fe80000010803 */
[----:B------:R-:W-:Y:S01]  /*1a200*/  HMMA.16816.F32 R64, R72, R78, R64 ;  /* 0x0000004e4840723c */ /* 0x000fe20000001840 */
[----:B------:R1:W-:Y:S01]  /*1a210*/  MUFU.EX2 R113, R70 ;  /* 0x0000004600717308 */ /* 0x0003e20000000800 */
[----:B------:R-:W2:Y:S05]  /*1a220*/  LDSM.16.MT88.4 R76, [R216+0x2100] ;  /* 0x00210000d84c783b */ /* 0x000eaa0000004200 */
[----:B----4-:R-:W-:Y:S02]  /*1a230*/  F2FP.PACK_AB R72, R174, R175 ;  /* 0x000000afae48723e */ /* 0x010fe400000000ff */
[----:B------:R-:W-:Y:S03]  /*1a240*/  F2FP.PACK_AB R74, R172, R173 ;  /* 0x000000adac4a723e */ /* 0x000fe600000000ff */
[--C-:B-1----:R-:W-:Y:S04]  /*1a250*/  FFMA.FTZ R70, R250, c[0x0][0x2d0], -R3.reuse ;  /* 0x0000b400fa467a23 */ /* 0x102fe80000010803 */
[----:B------:R1:W4:Y:S02]  /*1a260*/  MUFU.EX2 R112, R70 ;  /* 0x0000004600707308 */ /* 0x0003240000000800 */
[--C-:B-1----:R-:W-:Y:S01]  /*1a270*/  FFMA.FTZ R70, R248, c[0x0][0x2d0], -R3.reuse ;  /* 0x0000b400f8467a23 */ /* 0x102fe20000010803 */
[----:B----4-:R-:W-:Y:S07]  /*1a280*/  F2FP.PACK_AB R73, R112, R113 ;  /* 0x000000717049723e */ /* 0x010fee00000000ff */
[----:B------:R1:W-:Y:S02]  /*1a290*/  MUFU.EX2 R123, R70 ;  /* 0x00000046007b7308 */ /* 0x0003e40000000800 */
[----:B-1----:R-:W-:Y:S08]  /*1a2a0*/  FFMA.FTZ R70, R251, c[0x0][0x2d0], -R3 ;  /* 0x0000b400fb467a23 */ /* 0x002ff00000010803 */
[----:B------:R1:W4:Y:S02]  /*1a2b0*/  MUFU.EX2 R122, R70 ;  /* 0x00000046007a7308 */ /* 0x0003240000000800 */
[--C-:B-1----:R-:W-:Y:S01]  /*1a2c0*/  FFMA.FTZ R70, R252, c[0x0][0x2d0], -R71.reuse ;  /* 0x0000b400fc467a23 */ /* 0x102fe20000010847 */
[----:B----4-:R-:W-:Y:S07]  /*1a2d0*/  F2FP.PACK_AB R75, R122, R123 ;  /* 0x0000007b7a4b723e */ /* 0x010fee00000000ff */
[----:B------:R1:W-:Y:S01]  /*1a2e0*/  MUFU.EX2 R167, R70 ;  /* 0x0000004600a77308 */ /* 0x0003e20000000800 */
[C---:B---3--:R-:W-:Y:S08]  /*1a2f0*/  HMMA.16816.F32 R4, R72.reuse, R80, R4 ;  /* 0x000000504804723c */ /* 0x048ff00000001804 */
[C---:B------:R-:W-:Y:S01]  /*1a300*/  HMMA.16816.F32 R8, R72.reuse, R82, R8 ;  /* 0x000000524808723c */ /* 0x040fe20000001808 */
[----:B------:R-:W3:Y:S07]  /*1a310*/  LDSM.16.MT88.4 R80, [R213+0x6100] ;  /* 0x00610000d550783b */ /* 0x000eee0000004200 */
[C---:B------:R-:W-:Y:S04]  /*1a320*/  HMMA.16816.F32 R12, R72.reuse, R88, R12 ;  /* 0x00000058480c723c */ /* 0x040fe8000000180c */
[--C-:B-1----:R-:W-:Y:S04]  /*1a330*/  FFMA.FTZ R70, R166, c[0x0][0x2d0], -R71.reuse ;  /* 0x0000b400a6467a23 */ /* 0x102fe80000010847 */
[C---:B------:R-:W-:Y:S01]  /*1a340*/  HMMA.16816.F32 R16, R72.reuse, R90, R16 ;  /* 0x0000005a4810723c */ /* 0x040fe20000001810 */
[----:B------:R1:W4:Y:S01]  /*1a350*/  MUFU.EX2 R166, R70 ;  /* 0x0000004600a67308 */ /* 0x0003220000000800 */
[----:B------:R-:W4:Y:S06]  /*1a360*/  LDSM.16.MT88.4 R88, [R216+0x6100] ;  /* 0x00610000d858783b */ /* 0x000f2c0000004200 */
        /* <DEDUP_REMOVED lines=19> */
[C---:B----4-:R-:W-:Y:S04]  /*1a4a0*/  HMMA.16816.F32 R60, R72.reuse, R88, R60 ;  /* 0x00000058483c723c */ /* 0x050fe8000000183c */
[--C-:B-1----:R-:W-:Y:S04]  /*1a4b0*/  FFMA.FTZ R70, R121, c[0x0][0x2d0], -R3.reuse ;  /* 0x0000b40079467a23 */ /* 0x102fe80000010803 */
        /* <DEDUP_REMOVED lines=13> */
[----:B------:R-:W-:Y:S02]  /*1a590*/  MOV R108, R156 ;  /* 0x0000009c006c7202 */ /* 0x000fe40000000f00 */
[----:B----4-:R-:W-:Y:S05]  /*1a5a0*/  F2FP.PACK_AB R75, R130, R131 ;  /* 0x00000083824b723e */ /* 0x010fea00000000ff */
[----:B------:R1:W-:Y:S02]  /*1a5b0*/  MUFU.EX2 R156, R70 ;  /* 0x00000046009c7308 */ /* 0x0003e40000000800 */
[C---:B-----5:R-:W-:Y:S08]  /*1a5c0*/  HMMA.16816.F32 R4, R72.reuse, R84, R4 ;  /* 0x000000544804723c */ /* 0x060ff00000001804 */
[C---:B------:R-:W-:Y:S01]  /*1a5d0*/  HMMA.16816.F32 R8, R72.reuse, R86, R8 ;  /* 0x000000564808723c */ /* 0x040fe20000001808 */
[----:B------:R-:W4:Y:S07]  /*1a5e0*/  LDSM.16.MT88.4 R84, [R213+0x6900] ;  /* 0x00690000d554783b */ /* 0x000f2e0000004200 */
        /* <DEDUP_REMOVED lines=26> */
[--C-:B-1----:R-:W-:Y:S01]  /*1a790*/  FFMA.FTZ R70, R110, c[0x0][0x2d0], -R3.reuse ;  /* 0x0000b4006e467a23 */ /* 0x102fe20000010803 */
[----:B------:R-:W-:Y:S03]  /*1a7a0*/  MOV R110, R139 ;  /* 0x0000008b006e7202 */ /* 0x000fe60000000f00 */
[----:B------:R-:W-:Y:S01]  /*1a7b0*/  HMMA.16816.F32 R64, R72, R82, R64 ;  /* 0x000000524840723c */ /* 0x000fe20000001840 */
[----:B------:R1:W-:Y:S01]  /*1a7c0*/  MUFU.EX2 R129, R70 ;  /* 0x0000004600817308 */ /* 0x0003e20000000800 */
[----:B------:R-:W3:Y:S05]  /*1a7d0*/  LDSM.16.MT88.4 R80, [R217+0x3100] ;  /* 0x00310000d950783b */ /* 0x000eea0000004200 */
        /* <DEDUP_REMOVED lines=139> */
.L_x_623:
        /* <DEDUP_REMOVED lines=93> */
.L_x_583:
[----:B-1----:R-:W1:Y:S02]  /*1b660*/  S2R R44, SR_CTAID.Y ;  /* 0x00000000002c7919 */ /* 0x002e640000002600 */
        /* <DEDUP_REMOVED lines=121> */
.L_x_626:
        /* <DEDUP_REMOVED lines=8> */
[----:B------:R-:W-:Y:S01]  /*1be80*/  ISETP.NE.AND P1, PT, R7, 0x1, PT ;  /* 0x000000010700780c */ /* 0x000fe20003f25270 */
[----:B-----5:R-:W-:Y:S01]  /*1be90*/  IMAD R15, R15, c[0x0][0x4e8], RZ ;  /* 0x00013a000f0f7a24 */ /* 0x020fe200078e02ff */
[----:B------:R-:W-:Y:S01]  /*1bea0*/  SHF.R.S32.HI R6, RZ, 0x1f, R0 ;  /* 0x0000001fff067819 */ /* 0x000fe20000011400 */
[----:B------:R-:W-:Y:S01]  /*1beb0*/  BSSY B0, `(.L_x_627) ;  /* 0x0000076000007945 */ /* 0x000fe20003800000 */
[----:B------:R-:W-:-:S02]  /*1bec0*/  LOP3.LUT R5, R4, 0xffffff8, RZ, 0xc0, !PT ;  /* 0x0ffffff804057812 */ /* 0x000fc400078ec0ff */
[----:B------:R-:W-:Y:S02]  /*1bed0*/  LEA.HI R4, R22, R22, RZ, 0x1 ;  /* 0x0000001616047211 */ /* 0x000fe400078f08ff */
[----:B------:R-:W-:Y:S02]  /*1bee0*/  LEA.HI R6, R6, R0, RZ, 0x2 ;  /* 0x0000000006067211 */ /* 0x000fe400078f10ff */
[----:B------:R-:W-:Y:S02]  /*1bef0*/  IADD3 R7, R28, -R5, RZ ;  /* 0x800000051c077210 */ /* 0x000fe40007ffe0ff */
[----:B------:R-:W-:Y:S02]  /*1bf00*/  LOP3.LUT R4, R4, 0x1ffffffe, RZ, 0xc0, !PT ;  /* 0x1ffffffe04047812 */ /* 0x000fe400078ec0ff */
[----:B------:R-:W-:Y:S02]  /*1bf10*/  SHF.R.S32.HI R5, RZ, 0x2, R6 ;  /* 0x00000002ff057819 */ /* 0x000fe40000011406 */
[----:B------:R-:W-:Y:S01]  /*1bf20*/  LOP3.LUT P2, RZ, R0, 0x3, RZ, 0xc0, !PT ;  /* 0x0000000300ff7812 */ /* 0x000fe2000784c0ff */
[----:B------:R-:W-:Y:S01]  /*1bf30*/  IMAD R0, R3, c[0x0][0x3a0], RZ ;  /* 0x0000e80003007a24 */ /* 0x000fe200078e02ff */
[----:B------:R-:W-:Y:S01]  /*1bf40*/  SEL R14, R35, RZ, !P0 ;  /* 0x000000ff230e7207 */ /* 0x000fe20004000000 */
[----:B------:R-:W-:Y:S01]  /*1bf50*/  IMAD.IADD R8, R22, 0x1, -R4 ;  /* 0x0000000116087824 */ /* 0x000fe200078e0a04 */
[----:B------:R-:W-:Y:S01]  /*1bf60*/  MOV R4, R2 ;  /* 0x0000000200047202 */ /* 0x000fe20000000f00 */
[----:B------:R-:W-:Y:S01]  /*1bf70*/  IMAD R17, R7, 0x10, R5 ;  /* 0x0000001007117824 */ /* 0x000fe200078e0205 */
[----:B------:R-:W-:Y:S01]  /*1bf80*/  LOP3.LUT R12, R16, 0xfffffff8, RZ, 0xc0, !PT ;  /* 0xfffffff8100c7812 */ /* 0x000fe200078ec0ff */
[----:B------:R-:W-:Y:S01]  /*1bf90*/  IMAD R6, R2, c[0x0][0x3a4], R0 ;  /* 0x0000e90002067a24 */ /* 0x000fe200078e0200 */
[----:B------:R-:W-:Y:S01]  /*1bfa0*/  SHF.R.S32.HI R16, RZ, 0x3, R16 ;  /* 0x00000003ff107819 */ /* 0x000fe20000011410 */
[----:B------:R-:W-:Y:S01]  /*1bfb0*/  IMAD R0, R8, 0x8, R17 ;  /* 0x0000000808007824 */ /* 0x000fe200078e0211 */
[----:B------:R-:W-:Y:S01]  /*1bfc0*/  LEA.HI R18, R33, R32, RZ, 0x6 ;  /* 0x0000002021127211 */ /* 0x000fe200078f30ff */
[----:B------:R-:W-:-:S02]  /*1bfd0*/  IMAD.MOV.U32 R5, RZ, RZ, R3 ;  /* 0x000000ffff057224 */ /* 0x000fc400078e0003 */
[----:B------:R-:W-:Y:S02]  /*1bfe0*/  IMAD R7, R34, c[0x0][0x490], RZ ;  /* 0x0001240022077a24 */ /* 0x000fe400078e02ff */
[----:B-1----:R-:W-:Y:S02]  /*1bff0*/  IMAD R8, R19, 0x80, R0 ;  /* 0x0000008013087824 */ /* 0x002fe400078e0200 */
[----:B------:R-:W-:-:S04]  /*1c000*/  IMAD.WIDE.U32 R2, R2, c[0x0][0x3a0], RZ ;  /* 0x0000e80002027a25 */ /* 0x000fc800078e00ff */
[C---:B------:R-:W-:Y:S01]  /*1c010*/  IMAD.WIDE.U32 R10, R44.reuse, c[0x0][0x490], R4 ;  /* 0x000124002c0a7a25 */ /* 0x040fe200078e0004 */
[----:B------:R-:W-:Y:S02]  /*1c020*/  IADD3 R3, R3, R6, RZ ;  /* 0x0000000603037210 */ /* 0x000fe40007ffe0ff */
[----:B------:R-:W-:Y:S01]  /*1c030*/  SHF.R.S32.HI R6, RZ, 0x1f, R35 ;  /* 0x0000001fff067819 */ /* 0x000fe20000011423 */
[C---:B------:R-:W-:Y:S02]  /*1c040*/  IMAD R4, R44.reuse, c[0x0][0x494], R7 ;  /* 0x000125002c047a24 */ /* 0x040fe400078e0207 */
[----:B------:R-:W-:Y:S02]  /*1c050*/  IMAD R7, R44, c[0x0][0x3ec], R9 ;  /* 0x0000fb002c077a24 */ /* 0x000fe400078e0209 */
[----:B------:R-:W-:Y:S01]  /*1c060*/  @P1 IMAD.HI.U32 R9, R8, c[0x0][0x4ec], RZ ;  /* 0x00013b0008091a27 */ /* 0x000fe200078e00ff */
[----:B------:R-:W-:Y:S02]  /*1c070*/  IADD3 R5, R11, R4, RZ ;  /* 0x000000040b057210 */ /* 0x000fe40007ffe0ff */
[----:B------:R-:W-:Y:S01]  /*1c080*/  SEL R11, R6, RZ, !P0 ;  /* 0x000000ff060b7207 */ /* 0x000fe20004000000 */
[----:B------:R-:W-:Y:S01]  /*1c090*/  IMAD.MOV.U32 R0, RZ, RZ, R8 ;  /* 0x000000ffff007224 */ /* 0x000fe200078e0008 */
[----:B------:R-:W-:Y:S01]  /*1c0a0*/  @P1 SHF.R.U32.HI R0, RZ, c[0x0][0x4f0], R9 ;  /* 0x00013c00ff001a19 */ /* 0x000fe20000011609 */
[----:B------:R-:W-:-:S04]  /*1c0b0*/  IMAD.WIDE.U32 R2, R44, c[0x0][0x3e8], R2 ;  /* 0x0000fa002c027a25 */ /* 0x000fc800078e0002 */
        /* <DEDUP_REMOVED lines=85> */
.L_x_628:
[----:B------:R-:W-:Y:S05]  /*1c610*/  BSYNC B0 ;  /* 0x0000000000007941 */ /* 0x000fea0003800000 */
.L_x_627:
        /* <DEDUP_REMOVED lines=15> */
.L_x_630:
[----:B------:R-:W-:Y:S05]  /*1c710*/  BSYNC B0 ;  /* 0x0000000000007941 */ /* 0x000fea0003800000 */
.L_x_629:
        /* <DEDUP_REMOVED lines=15> */
.L_x_632:
[----:B------:R-:W-:Y:S05]  /*1c810*/  BSYNC B0 ;  /* 0x0000000000007941 */ /* 0x000fea0003800000 */
.L_x_631:
        /* <DEDUP_REMOVED lines=16> */
.L_x_625:
        /* <DEDUP_REMOVED lines=19> */
.L_x_633:
        /* <DEDUP_REMOVED lines=40> */
.L_x_635:
[----:B------:R-:W-:Y:S05]  /*1ccd0*/  BSYNC B0 ;  /* 0x0000000000007941 */ /* 0x000fea0003800000 */
.L_x_634:
        /* <DEDUP_REMOVED lines=57> */
.L_x_637:
[----:B------:R-:W-:Y:S05]  /*1d070*/  BSYNC B0 ;  /* 0x0000000000007941 */ /* 0x000fea0003800000 */
.L_x_636:
        /* <DEDUP_REMOVED lines=15> */
.L_x_639:
[----:B------:R-:W-:Y:S05]  /*1d170*/  BSYNC B0 ;  /* 0x0000000000007941 */ /* 0x000fea0003800000 */
.L_x_638:
        /* <DEDUP_REMOVED lines=15> */
.L_x_641:
[----:B------:R-:W-:Y:S05]  /*1d270*/  BSYNC B0 ;  /* 0x0000000000007941 */ /* 0x000fea0003800000 */
.L_x_640:
        /* <DEDUP_REMOVED lines=16> */
.L_x_642:
        /* <DEDUP_REMOVED lines=16> */
.L_x_3546:


//--------------------- .text._ZN7cutlass13device_kernelIN5flash19enable_sm80_to_sm89INS1_16FlashAttnFwdSm80INS1_25CollectiveMainloopFwdSm80ILi4ELi1ELb0EN4cute5tupleIJNS5_1CILi128EEENS7_ILi64EEES8_EEELi128ENS_6half_tEfNS_4arch4Sm80ELb0ELb0ELb1ELb0ELb0ELb0ELb1ELb0EEENS1_21CollectiveEpilogueFwdINS6_IJS8_S8_S9_EEENS6_IJNS7_ILi1EEESH_SH_EEESB_SD_Li128ELb0ELb1ELb0ELb0EEENS1_19SingleTileSchedulerILb0ELb0ELb1ELi128EEEEEEEEEvNT_6ParamsE --------------------------
	.section	.text._ZN7cutlass13device_kernelIN5flash19enable_sm80_to_sm89INS1_16FlashAttnFwdSm80INS1_25CollectiveMainloopFwdSm80ILi4ELi1ELb0EN4cute5tupleIJNS5_1CILi128EEENS7_ILi64EEES8_EEELi128ENS_6half_tEfNS_4arch4Sm80ELb0ELb0ELb1ELb0ELb0ELb0ELb1ELb0EEENS1_21CollectiveEpilogueFwdINS6_IJS8_S8_S9_EEENS6_IJNS7_ILi1EEESH_SH_EEESB_SD_Li128ELb0ELb1ELb0ELb0EEENS1_19SingleTileSchedulerILb0ELb0ELb1ELi128EEEEEEEEEvNT_6ParamsE,"ax",@progbits
	.sectioninfo	@"SHI_REGISTERS=255"
	.align	128
.text._ZN7cutlass13device_kernelIN5flash19enable_sm80_to_sm89INS1_16FlashAttnFwdSm80INS1_25CollectiveMainloopFwdSm80ILi4ELi1ELb0EN4cute5tupleIJNS5_1CILi128EEENS7_ILi64EEES8_EEELi128ENS_6half_tEfNS_4arch4Sm80ELb0ELb0ELb1ELb0ELb0ELb0ELb1ELb0EEENS1_21CollectiveEpilogueFwdINS6_IJS8_S8_S9_EEENS6_IJNS7_ILi1EEESH_SH_EEESB_SD_Li128ELb0ELb1ELb0ELb0EEENS1_19SingleTileSchedulerILb0ELb0ELb1ELi128EEEEEEEEEvNT_6ParamsE:
        .type           _ZN7cutlass13device_kernelIN5flash19enable_sm80_to_sm89INS1_16FlashAttnFwdSm80INS1_25CollectiveMainloopFwdSm80ILi4ELi1ELb0EN4cute5tupleIJNS5_1CILi128EEENS7_ILi64EEES8_EEELi128ENS_6half_tEfNS_4arch4Sm80ELb0ELb0ELb1ELb0ELb0ELb0ELb1ELb0EEENS1_21CollectiveEpilogueFwdINS6_IJS8_S8_S9_EEENS6_IJNS7_ILi1EEESH_SH_EEESB_SD_Li128ELb0ELb1ELb0ELb0EEENS1_19SingleTileSchedulerILb0ELb0ELb1ELi128EEEEEEEEEvNT_6ParamsE,@function
        .size           _ZN7cutlass13device_kernelIN5flash19enable_sm80_to_sm89INS1_16FlashAttnFwdSm80INS1_25CollectiveMainloopFwdSm80ILi4ELi1ELb0EN4cute5tupleIJNS5_1CILi128EEENS7_ILi64EEES8_EEELi128ENS_6half_tEfNS_4arch4Sm80ELb0ELb0ELb1ELb0ELb0ELb0ELb1ELb0EEENS1_21CollectiveEpilogueFwdINS6_IJS8_S8_S9_EEENS6_IJNS7_ILi1EEESH_SH_EEESB_SD_Li128ELb0ELb1ELb0ELb0EEENS1_19SingleTileSchedulerILb0ELb0ELb1ELi128EEEEEEEEEvNT_6ParamsE,(.L_x_3547 - _ZN7cutlass13device_kernelIN5flash19enable_sm80_to_sm89INS1_16FlashAttnFwdSm80INS1_25CollectiveMainloopFwdSm80ILi4ELi1ELb0EN4cute5tupleIJNS5_1CILi128EEENS7_ILi64EEES8_EEELi128ENS_6half_tEfNS_4arch4Sm80ELb0ELb0ELb1ELb0ELb0ELb0ELb1ELb0EEENS1_21CollectiveEpilogueFwdINS6_IJS8_S8_S9_EEENS6_IJNS7_ILi1EEESH_SH_EEESB_SD_Li128ELb0ELb1ELb0ELb0EEENS1_19SingleTileSchedulerILb0ELb0ELb1ELi128EEEEEEEEEvNT_6ParamsE)
        .other          _ZN7cutlass13device_kernelIN5flash19enable_sm80_to_sm89INS1_16FlashAttnFwdSm80INS1_25CollectiveMainloopFwdSm80ILi4ELi1ELb0EN4cute5tupleIJNS5_1CILi128EEENS7_ILi64EEES8_EEELi128ENS_6half_tEfNS_4arch4Sm80ELb0ELb0ELb1ELb0ELb0ELb0ELb1ELb0EEENS1_21CollectiveEpilogueFwdINS6_IJS8_S8_S9_EEENS6_IJNS7_ILi1EEESH_SH_EEESB_SD_Li128ELb0ELb1ELb0ELb0EEENS1_19SingleTileSchedulerILb0ELb0ELb1ELi128EEEEEEEEEvNT_6ParamsE,@"STO_CUDA_ENTRY STV_DEFAULT"
_ZN7cutlass13device_kernelIN5flash19enable_sm80_to_sm89INS1_16FlashAttnFwdSm80INS1_25CollectiveMainloopFwdSm80ILi4ELi1ELb0EN4cute5tupleIJNS5_1CILi128EEENS7_ILi64EEES8_EEELi128ENS_6half_tEfNS_4arch4Sm80ELb0ELb0ELb1ELb0ELb0ELb0ELb1ELb0EEENS1_21CollectiveEpilogueFwdINS6_IJS8_S8_S9_EEENS6_IJNS7_ILi1EEESH_SH_EEESB_SD_Li128ELb0ELb1ELb0ELb0EEENS1_19SingleTileSchedulerILb0ELb0ELb1ELi128EEEEEEEEEvNT_6ParamsE:
        /* <DEDUP_REMOVED lines=14> */
[----:B------:R-:W-:-:S05]  /*00e0*/  ULDC.64 UR6, c[0x0][0x1e0] ;  /* 0x0000780000067ab9 */ /* 0x000fca0000000a00 */
[----:B------:R-:W-:-:S04]  /*00f0*/  @P6 IMAD.MOV.U32 R2, RZ, RZ, 0x4 ;  /* 0x00000004ff026424 */ /* 0x000fc800078e00ff */
[----:B------:R-:W-:-:S05]  /*0100*/  @P6 IMAD.WIDE R2, R23, R2, c[0x0][0x340] ;  /* 0x0000d00017026625 */ /* 0x000fca00078e0202 */
[----:B------:R4:W5:Y:S01]  /*0110*/  @P6 LDG.E R20, [R2.64] ;  /* 0x0000001602146981 */ /* 0x000962000c1e1900 */
[----:B-1----:R-:W-:Y:S01]  /*0120*/  SHF.R.S32.HI R22, RZ, 0x1f, R29 ;  /* 0x0000001fff167819 */ /* 0x002fe2000001141d */
[----:B--2---:R-:W-:Y:S01]  /*0130*/  IMAD.WIDE.U32 R6, R30, c[0x0][0x1b8], RZ ;  /* 0x00006e001e067a25 */ /* 0x004fe200078e00ff */
[C---:B------:R-:W-:Y:S01]  /*0140*/  ISETP.NE.AND P0, PT, R17.reuse, 0x1, PT ;  /* 0x000000011100780c */ /* 0x040fe20003f05270 */
[----:B------:R-:W-:Y:S01]  /*0150*/  UIADD3 UR4, UR8, 0x3f, URZ ;  /* 0x0000003f08047890 */ /* 0x000fe2000fffe03f */
[----:B------:R-:W-:Y:S01]  /*0160*/  SHF.R.S32.HI R31, RZ, 0x1f, R30 ;  /* 0x0000001fff1f7819 */ /* 0x000fe2000001141e */
[----:B------:R-:W-:Y:S01]  /*0170*/  IMAD R5, R24, c[0x0][0x1c0], RZ ;  /* 0x0000700018057a24 */ /* 0x000fe200078e02ff */
[----:B------:R-:W-:Y:S01]  /*0180*/  UMOV UR9, 0x6 ;  /* 0x0000000600097882 */ /* 0x000fe20000000000 */
[----:B------:R-:W-:Y:S01]  /*0190*/  IMAD R17, R17, c[0x0][0x168], RZ ;  /* 0x00005a0011117a24 */ /* 0x000fe200078e02ff */
[----:B------:R-:W-:Y:S01]  /*01a0*/  USHF.R.S32.HI UR18, URZ, 0x1f, UR4 ;  /* 0x0000001f3f127899 */ /* 0x000fe20008011404 */
[----:B------:R-:W-:Y:S01]  /*01b0*/  IMAD R5, R23, c[0x0][0x1c4], R5 ;  /* 0x0000710017057a24 */ /* 0x000fe200078e0205 */
[----:B------:R-:W-:-:S02]  /*01c0*/  USHF.L.U32 UR10, UR6, 0x6, URZ ;  /* 0x00000006060a7899 */ /* 0x000fc4000800063f */
[----:B------:R-:W-:Y:S02]  /*01d0*/  ULEA.HI UR18, UR18, UR4, URZ, 0x6 ;  /* 0x0000000412127291 */ /* 0x000fe4000f8f303f */
[----:B------:R-:W-:Y:S02]  /*01e0*/  USHF.L.U64.HI UR9, UR6, UR9, UR7 ;  /* 0x0000000906097299 */ /* 0x000fe40008010207 */
[----:B------:R-:W-:Y:S01]  /*01f0*/  ULEA.HI.SX32 UR13, UR18, 0xffffffff, 0x1a ;  /* 0xffffffff120d7891 */ /* 0x000fe2000f8fd23f */
[----:B------:R-:W-:Y:S01]  /*0200*/  IMAD.U32 R159, RZ, RZ, UR10 ;  /* 0x0000000aff9f7e24 */ /* 0x000fe2000f8e00ff */
[----:B------:R-:W-:Y:S02]  /*0210*/  UIMAD.WIDE.U32 UR20, UR6, 0x20, URZ ;  /* 0x00000020061478a5 */ /* 0x000fe4000f8e003f */
[----:B------:R-:W-:Y:S02]  /*0220*/  USHF.R.S32.HI UR12, URZ, 0x1f, UR13 ;  /* 0x0000001f3f0c7899 */ /* 0x000fe4000801140d */
[----:B------:R-:W-:Y:S01]  /*0230*/  IMAD.U32 R18, RZ, RZ, UR13 ;  /* 0x0000000dff127e24 */ /* 0x000fe2000f8e00ff */
[----:B------:R-:W-:Y:S01]  /*0240*/  UIMAD UR4, UR9, UR13, URZ ;  /* 0x0000000d090472a4 */ /* 0x000fe2000f8e023f */
[----:B----4-:R-:W-:Y:S01]  /*0250*/  LEA.HI R2, R22, R29, RZ, 0x3 ;  /* 0x0000001d16027211 */ /* 0x010fe200078f18ff */
[----:B------:R-:W-:-:S02]  /*0260*/  USHF.L.U32 UR14, UR7, 0x5, URZ ;  /* 0x00000005070e7899 */ /* 0x000fc4000800063f */
[----:B------:R-:W-:Y:S01]  /*0270*/  UIMAD UR4, UR12, UR10, UR4 ;  /* 0x0000000a0c0472a4 */ /* 0x000fe2000f8e0204 */
[----:B------:R-:W-:Y:S01]  /*0280*/  LOP3.LUT R0, R2, 0xfffffff8, RZ, 0xc0, !PT ;  /* 0xfffffff802007812 */ /* 0x000fe200078ec0ff */
[----:B------:R-:W-:Y:S01]  /*0290*/  UIADD3 UR14, UR21, UR14, URZ ;  /* 0x0000000e150e7290 */ /* 0x000fe2000fffe03f */
[----:B------:R-:W-:Y:S01]  /*02a0*/  SHF.R.S32.HI R28, RZ, 0x3, R2 ;  /* 0x00000003ff1c7819 */ /* 0x000fe20000011402 */
[----:B------:R-:W-:Y:S01]  /*02b0*/  IMAD R2, R31, c[0x0][0x1b8], RZ ;  /* 0x00006e001f027a24 */ /* 0x000fe200078e02ff */
[----:B------:R-:W-:Y:S01]  /*02c0*/  UMOV UR11, 0x20 ;  /* 0x00000020000b7882 */ /* 0x000fe20000000000 */
[----:B------:R-:W-:Y:S01]  /*02d0*/  IMAD.IADD R64, R29, 0x1, -R0 ;  /* 0x000000011d407824 */ /* 0x000fe200078e0a00 */
[----:B------:R-:W-:Y:S01]  /*02e0*/  SHF.R.S32.HI R21, RZ, 0x1f, R28 ;  /* 0x0000001fff157819 */ /* 0x000fe2000001141c */
[----:B------:R-:W-:Y:S01]  /*02f0*/  IMAD R2, R30, c[0x0][0x1bc], R2 ;  /* 0x00006f001e027a24 */ /* 0x000fe200078e0202 */
[----:B------:R-:W-:Y:S01]  /*0300*/  IADD3 R19, -R28, c[0x0][0x1d0], RZ ;  /* 0x000074001c137a10 */ /* 0x000fe20007ffe1ff */
[----:B------:R-:W-:-:S02]  /*0310*/  IMAD R0, R64, 0x10, R28 ;  /* 0x0000001040007824 */ /* 0x000fc400078e021c */
[----:B------:R-:W-:Y:S02]  /*0320*/  IMAD.IADD R3, R7, 0x1, R2 ;  /* 0x0000000107037824 */ /* 0x000fe400078e0202 */
[----:B---3--:R-:W-:Y:S02]  /*0330*/  IMAD R9, R8, 0x80, R0 ;  /* 0x0000008008097824 */ /* 0x008fe400078e0200 */
[----:B------:R-:W-:Y:S02]  /*0340*/  IMAD.MOV.U32 R2, RZ, RZ, R6 ;  /* 0x000000ffff027224 */ /* 0x000fe400078e0006 */
[----:B------:R-:W-:Y:S01]  /*0350*/  @P0 IMAD.HI.U32 R4, R9, c[0x0][0x2c8], RZ ;  /* 0x0000b20009040a27 */ /* 0x000fe200078e00ff */
[----:B------:R1:W-:Y:S03]  /*0360*/  STL [R1+0x54], R9 ;  /* 0x0000540901007387 */ /* 0x0003e60000100800 */
[----:B------:R-:W-:Y:S01]  /*0370*/  IMAD.MOV.U32 R0, RZ, RZ, R9 ;  /* 0x000000ffff007224 */ /* 0x000fe200078e0009 */
[----:B------:R-:W-:Y:S01]  /*0380*/  @P0 SHF.R.U32.HI R0, RZ, c[0x0][0x2cc], R4 ;  /* 0x0000b300ff000a19 */ /* 0x000fe20000011604 */
[----:B------:R-:W-:-:S03]  /*0390*/  IMAD.WIDE.U32 R2, R23, c[0x0][0x1c0], R2 ;  /* 0x0000700017027a25 */ /* 0x000fc600078e0002 */
[--C-:B------:R-:W-:Y:S01]  /*03a0*/  SHF.R.S32.HI R6, RZ, 0x1f, R0.reuse ;  /* 0x0000001fff067819 */ /* 0x100fe20000011400 */
[----:B------:R-:W-:Y:S02]  /*03b0*/  IMAD.MOV R4, RZ, RZ, -R0 ;  /* 0x000000ffff047224 */ /* 0x000fe400078e0a00 */
[----:B------:R-:W-:Y:S02]  /*03c0*/  IMAD.IADD R3, R3, 0x1, R5 ;  /* 0x0000000103037824 */ /* 0x000fe400078e0205 */
[----:B------:R-:W-:Y:S02]  /*03d0*/  IMAD R5, R4, c[0x0][0x2c4], R9 ;  /* 0x0000b10004057a24 */ /* 0x000fe400078e0209 */
[----:B------:R-:W-:Y:S02]  /*03e0*/  IMAD R6, R6, c[0x0][0x1b0], RZ ;  /* 0x00006c0006067a24 */ /* 0x000fe400078e02ff */
[----:B------:R-:W-:Y:S01]  /*03f0*/  IMAD.WIDE.U32 R2, R0, c[0x0][0x1b0], R2 ;  /* 0x00006c0000027a25 */ /* 0x000fe200078e0002 */
[----:B------:R-:W-:-:S03]  /*0400*/  SHF.R.S32.HI R4, RZ, 0x1f, R5 ;  /* 0x0000001fff047819 */ /* 0x000fc60000011405 */
[----:B------:R-:W-:Y:S02]  /*0410*/  IMAD R0, R0, c[0x0][0x1b4], R6 ;  /* 0x00006d0000007a24 */ /* 0x000fe400078e0206 */
[----:B------:R-:W-:Y:S02]  /*0420*/  IMAD R13, R8, 0x80, R28 ;  /* 0x00000080080d7824 */ /* 0x000fe400078e021c */
[----:B------:R-:W-:Y:S02]  /*0430*/  IMAD.IADD R3, R3, 0x1, R0 ;  /* 0x0000000103037824 */ /* 0x000fe400078e0200 */
[----:B------:R-:W-:Y:S01]  /*0440*/  IMAD R0, R4, c[0x0][0x1a8], RZ ;  /* 0x00006a0004007a24 */ /* 0x000fe200078e02ff */
[-C--:B------:R-:W-:Y:S01]  /*0450*/  ISETP.GE.AND P2, PT, R13, R17.reuse, PT ;  /* 0x000000110d00720c */ /* 0x080fe20003f46270 */
[----:B------:R-:W-:Y:S01]  /*0460*/  IMAD.WIDE.U32 R2, R5, c[0x0][0x1a8], R2 ;  /* 0x00006a0005027a25 */ /* 0x000fe200078e0002 */
[C---:B------:R-:W-:Y:S01]  /*0470*/  IADD3 R4, R13.reuse, 0x20, RZ ;  /* 0x000000200d047810 */ /* 0x040fe20007ffe0ff */
[----:B------:R-:W-:Y:S01]  /*0480*/  STL [R1+0x50], R13 ;  /* 0x0000500d01007387 */ /* 0x000fe20000100800 */
[----:B------:R-:W-:Y:S01]  /*0490*/  IADD3 R11, R13, 0x30, RZ ;  /* 0x000000300d0b7810 */ /* 0x000fe20007ffe0ff */
[----:B------:R-:W-:Y:S01]  /*04a0*/  IMAD R0, R5, c[0x0][0x1ac], R0 ;  /* 0x00006b0005007a24 */ /* 0x000fe200078e0200 */
[----:B------:R-:W-:Y:S01]  /*04b0*/  LEA R14, P0, R2, c[0x0][0x160], 0x1 ;  /* 0x00005800020e7a11 */ /* 0x000fe200078008ff */
[----:B------:R-:W-:Y:S01]  /*04c0*/  IMAD.SHL.U32 R26, R64, 0x8, RZ ;  /* 0x00000008401a7824 */ /* 0x000fe200078e00ff */
[----:B------:R-:W-:Y:S01]  /*04d0*/  ISETP.GE.AND P4, PT, R4, R17, PT ;  /* 0x000000110400720c */ /* 0x000fe20003f86270 */
[----:B------:R-:W-:Y:S01]  /*04e0*/  IMAD.IADD R0, R3, 0x1, R0 ;  /* 0x0000000103007824 */ /* 0x000fe200078e0200 */
[----:B------:R-:W-:Y:S01]  /*04f0*/  IADD3 R15, R13, 0x70, RZ ;  /* 0x000000700d0f7810 */ /* 0x000fe20007ffe0ff */
[----:B------:R-:W2:Y:S01]  /*0500*/  SHFL.IDX PT, R6, R14, RZ, 0x181f ;  /* 0x00181fff0e067589 */ /* 0x000ea200000e0000 */
[----:B------:R-:W-:Y:S01]  /*0510*/  IMAD.SHL.U32 R3, R28, 0x40, RZ ;  /* 0x000000401c037824 */ /* 0x000fe200078e00ff */
[----:B------:R-:W-:-:S02]  /*0520*/  IADD3 R25, R26, 0x40, RZ ;  /* 0x000000401a197810 */ /* 0x000fc40007ffe0ff */
[----:B------:R-:W-:Y:S01]  /*0530*/  LEA.HI.X R16, R2, c[0x0][0x164], R0, 0x1, P0 ;  /* 0x0000590002107a11 */ /* 0x000fe200000f0c00 */
[----:B------:R-:W-:Y:S01]  /*0540*/  SHFL.IDX PT, R4, R14, 0x1, 0x181f ;  /* 0x00381f000e047f89 */ /* 0x000fe200000e0000 */
[----:B------:R-:W-:Y:S02]  /*0550*/  LOP3.LUT R0, R3, 0x1c0, RZ, 0xc0, !PT ;  /* 0x000001c003007812 */ /* 0x000fe400078ec0ff */
[----:B------:R-:W-:Y:S01]  /*0560*/  IADD3 R3, R13, 0x10, RZ ;  /* 0x000000100d037810 */ /* 0x000fe20007ffe0ff */
[----:B------:R-:W3:Y:S01]  /*0570*/  SHFL.IDX PT, R7, R16, RZ, 0x181f ;  /* 0x00181fff10077589 */ /* 0x000ee200000e0000 */
[----:B------:R-:W-:Y:S02]  /*0580*/  SHF.R.U32.HI R2, RZ, 0x3, R0 ;  /* 0x00000003ff027819 */ /* 0x000fe40000011600 */
[----:B------:R-:W-:Y:S01]  /*0590*/  LOP3.LUT R0, R0, 0x38, R26, 0xf8, !PT ;  /* 0x0000003800007812 */ /* 0x000fe200078ef81a */
[----:B------:R-:W4:Y:S01]  /*05a0*/  SHFL.IDX PT, R5, R16, 0x1, 0x181f ;  /* 0x00381f0010057f89 */ /* 0x000f2200000e0000 */
[----:B------:R-:W-:-:S02]  /*05b0*/  ISETP.GE.AND P5, PT, R3, R17, PT ;  /* 0x000000110300720c */ /* 0x000fc40003fa6270 */
[----:B------:R-:W-:Y:S01]  /*05c0*/  LEA.HI R3, R22, R29, RZ, 0x6 ;  /* 0x0000001d16037211 */ /* 0x000fe200078f30ff */
[----:B------:R-:W-:Y:S01]  /*05d0*/  STL [R1+0x10], R25 ;  /* 0x0000101901007387 */ /* 0x000fe20000100800 */
[----:B------:R-:W-:Y:S02]  /*05e0*/  LOP3.LUT R10, R0, R2, RZ, 0x3c, !PT ;  /* 0x00000002000a7212 */ /* 0x000fe400078e3cff */
[----:B------:R-:W-:Y:S01]  /*05f0*/  @!P2 SHF.R.S32.HI R0, RZ, 0x1f, R25 ;  /* 0x0000001fff00a819 */ /* 0x000fe20000011419 */
[----:B-1----:R-:W-:Y:S01]  /*0600*/  IMAD.SHL.U32 R9, R3, 0x8, RZ ;  /* 0x0000000803097824 */ /* 0x002fe200078e00ff */
[----:B------:R-:W-:Y:S01]  /*0610*/  ISETP.GE.AND P0, PT, R26, c[0x0][0x198], PT ;  /* 0x000066001a007a0c */ /* 0x000fe20003f06270 */
[----:B------:R-:W-:Y:S01]  /*0620*/  SHFL.IDX PT, R2, R14, 0x2, 0x181f ;  /* 0x00581f000e027f89 */ /* 0x000fe200000e0000 */
[----:B------:R-:W-:Y:S02]  /*0630*/  @!P2 LEA.HI R0, R0, R25, RZ, 0x3 ;  /* 0x000000190000a211 */ /* 0x000fe400078f18ff */
[----:B------:R-:W-:Y:S01]  /*0640*/  ISETP.GE.AND P3, PT, R25, c[0x0][0x198], PT ;  /* 0x0000660019007a0c */ /* 0x000fe20003f66270 */
[----:B------:R-:W1:Y:S01]  /*0650*/  SHFL.IDX PT, R3, R16, 0x2, 0x181f ;  /* 0x00581f0010037f89 */ /* 0x000e6200000e0000 */
[----:B------:R-:W-:-:S02]  /*0660*/  LOP3.LUT R160, R10, 0xfffffe00, R9, 0xf8, !PT ;  /* 0xfffffe000aa07812 */ /* 0x000fc400078ef809 */
[----:B------:R-:W-:Y:S02]  /*0670*/  SHF.R.S32.HI R27, RZ, 0x1f, R26 ;  /* 0x0000001fff1b7819 */ /* 0x000fe4000001141a */
[----:B--2---:R-:W-:Y:S02]  /*0680*/  @!P2 LEA R8, P1, R26, R6, 0x1 ;  /* 0x000000061a08a211 */ /* 0x004fe400078208ff */
[----:B------:R-:W-:Y:S01]  /*0690*/  @!P2 LOP3.LUT R10, R0, 0xfffffff8, RZ, 0xc0, !PT ;  /* 0xfffffff8000aa812 */ /* 0x000fe200078ec0ff */
[----:B------:R-:W-:Y:S01]  /*06a0*/  @!P2 IMAD.SHL.U32 R0, R160, 0x2, RZ ;  /* 0x00000002a000a824 */ /* 0x000fe200078e00ff */
[----:B------:R-:W-:Y:S01]  /*06b0*/  @!P5 SHF.R.S32.HI R12, RZ, 0x1f, R25 ;  /* 0x0000001fff0cd819 */ /* 0x000fe20000011419 */
[----:B------:R-:W-:Y:S01]  /*06c0*/  STL.64 [R1+0x18], R26 ;  /* 0x0000181a01007387 */ /* 0x000fe20000100a00 */
[----:B---3--:R-:W-:Y:S01]  /*06d0*/  @!P2 LEA.HI.X R9, R26, R7, R27, 0x1, P1 ;  /* 0x000000071a09a211 */ /* 0x008fe200008f0c1b */
[----:B------:R-:W-:Y:S01]  /*06e0*/  @!P2 IMAD.WIDE R6, R10, 0x2, R6 ;  /* 0x000000020a06a825 */ /* 0x000fe200078e0206 */
[----:B------:R-:W-:Y:S01]  /*06f0*/  @!P5 LEA.HI R10, R12, R25, RZ, 0x3 ;  /* 0x000000190c0ad211 */ /* 0x000fe200078f18ff */
[----:B------:R-:W-:Y:S01]  /*0700*/  STL [R1+0x4c], R160 ;  /* 0x00004ca001007387 */ /* 0x000fe20000100800 */
[----:B------:R-:W-:Y:S01]  /*0710*/  ISETP.GE.AND P1, PT, R11, R17, PT ;  /* 0x000000110b00720c */ /* 0x000fe20003f26270 */
[----:B------:R-:W-:Y:S01]  /*0720*/  @!P5 IMAD.SHL.U32 R12, R160, 0x2, RZ ;  /* 0x00000002a00cd824 */ /* 0x000fe200078e00ff */
[----:B------:R-:W-:Y:S01]  /*0730*/  @!P4 SHF.R.S32.HI R11, RZ, 0x1f, R25 ;  /* 0x0000001fff0bc819 */ /* 0x000fe20000011419 */
[----:B------:R2:W-:Y:S01]  /*0740*/  @!P2 LDGSTS.E.BYPASS.LTC128B.128 [R0+0x8100], [R8.64], !P0 ;  /* 0x081000000800afae */ /* 0x0005e2000c101d56 */
[----:B------:R-:W-:-:S03]  /*0750*/  @!P5 LOP3.LUT R10, R10, 0xfffffff8, RZ, 0xc0, !PT ;  /* 0xfffffff80a0ad812 */ /* 0x000fc600078ec0ff */
[----:B------:R3:W-:Y:S01]  /*0760*/  @!P2 LDGSTS.E.BYPASS.LTC128B.128 [R0+0xc100], [R6.64], !P3 ;  /* 0x0c1000000600afae */ /* 0x0007e2000d901d56 */
[----:B--2---:R-:W-:-:S03]  /*0770*/  @!P5 LEA R8, P2, R26, R4, 0x1 ;  /* 0x000000041a08d211 */ /* 0x004fc600078408ff */
[----:B---3--:R-:W2:Y:S01]  /*0780*/  SHFL.IDX PT, R6, R14, 0x3, 0x181f ;  /* 0x00781f000e067f89 */ /* 0x008ea200000e0000 */
[----:B------:R-:W-:Y:S01]  /*0790*/  @!P4 LEA.HI R0, R11, R25, RZ, 0x3 ;  /* 0x000000190b00c211 */ /* 0x000fe200078f18ff */
[----:B----4-:R-:W-:Y:S01]  /*07a0*/  @!P5 IMAD.WIDE R10, R10, 0x2, R4 ;  /* 0x000000020a0ad825 */ /* 0x010fe200078e0204 */
[----:B------:R-:W-:Y:S01]  /*07b0*/  @!P5 LEA.HI.X R9, R26, R5, R27, 0x1, P2 ;  /* 0x000000051a09d211 */ /* 0x000fe200010f0c1b */
[----:B------:R-:W3:Y:S01]  /*07c0*/  SHFL.IDX PT, R7, R16, 0x3, 0x181f ;  /* 0x00781f0010077f89 */ /* 0x000ee200000e0000 */
[----:B------:R-:W-:Y:S01]  /*07d0*/  @!P4 LOP3.LUT R4, R0, 0xfffffff8, RZ, 0xc0, !PT ;  /* 0xfffffff80004c812 */ /* 0x000fe200078ec0ff */
[----:B------:R-:W-:Y:S02]  /*07e0*/  @!P4 IMAD.SHL.U32 R0, R160, 0x2, RZ ;  /* 0x00000002a000c824 */ /* 0x000fe400078e00ff */
[----:B------:R4:W-:Y:S02]  /*07f0*/  @!P5 LDGSTS.E.BYPASS.LTC128B.128 [R12+0x8900], [R8.64], !P0 ;  /* 0x08900000080cdfae */ /* 0x0009e4000c101d56 */
[----:B-1----:R-:W-:Y:S01]  /*0800*/  @!P4 IMAD.WIDE R4, R4, 0x2, R2 ;  /* 0x000000020404c825 */ /* 0x002fe200078e0202 */
[C---:B------:R-:W-:Y:S01]  /*0810*/  @!P4 LEA R2, P2, R26.reuse, R2, 0x1 ;  /* 0x000000021a02c211 */ /* 0x040fe200078408ff */
[----:B------:R1:W-:Y:S03]  /*0820*/  @!P5 LDGSTS.E.BYPASS.LTC128B.128 [R12+0xc900], [R10.64], !P3 ;  /* 0x0c9000000a0cdfae */ /* 0x0003e6000d901d56 */
[----:B------:R-:W-:-:S05]  /*0830*/  @!P4 LEA.HI.X R3, R26, R3, R27, 0x1, P2 ;  /* 0x000000031a03c211 */ /* 0x000fca00010f0c1b */
[----:B------:R2:W-:Y:S04]  /*0840*/  @!P4 LDGSTS.E.BYPASS.LTC128B.128 [R0+0x9100], [R2.64], !P0 ;  /* 0x091000000200cfae */ /* 0x0005e8000c101d56 */
[----:B------:R1:W-:Y:S01]  /*0850*/  @!P4 LDGSTS.E.BYPASS.LTC128B.128 [R0+0xd100], [R4.64], !P3 ;  /* 0x0d1000000400cfae */ /* 0x0003e2000d901d56 */
[C---:B----4-:R-:W-:Y:S02]  /*0860*/  IADD3 R8, R13.reuse, 0x50, RZ ;  /* 0x000000500d087810 */ /* 0x050fe40007ffe0ff */
[----:B------:R-:W-:Y:S02]  /*0870*/  IADD3 R9, R13, 0x40, RZ ;  /* 0x000000400d097810 */ /* 0x000fe40007ffe0ff */
[-C--:B------:R-:W-:Y:S02]  /*0880*/  ISETP.GE.AND P5, PT, R8, R17.reuse, PT ;  /* 0x000000110800720c */ /* 0x080fe40003fa6270 */
[----:B------:R-:W4:Y:S01]  /*0890*/  SHFL.IDX PT, R8, R14, 0x4, 0x181f ;  /* 0x00981f000e087f89 */ /* 0x000f2200000e0000 */
[----:B------:R-:W-:-:S03]  /*08a0*/  ISETP.GE.AND P2, PT, R9, R17, PT ;  /* 0x000000110900720c */ /* 0x000fc60003f46270 */
[----:B------:R-:W4:Y:S01]  /*08b0*/  SHFL.IDX PT, R9, R16, 0x4, 0x181f ;  /* 0x00981f0010097f89 */ /* 0x000f2200000e0000 */
[----:B--2---:R-:W-:Y:S02]  /*08c0*/  @!P1 LEA R2, P4, R26, R6, 0x1 ;  /* 0x000000061a029211 */ /* 0x004fe400078808ff */
[----:B-1----:R-:W-:Y:S01]  /*08d0*/  @!P1 SHF.R.S32.HI R0, RZ, 0x1f, R25 ;  /* 0x0000001fff009819 */ /* 0x002fe20000011419 */
[----:B------:R-:W-:Y:S01]  /*08e0*/  SHFL.IDX PT, R5, R16, 0x5, 0x181f ;  /* 0x00b81f0010057f89 */ /* 0x000fe200000e0000 */
[----:B------:R-:W-:Y:S02]  /*08f0*/  IADD3 R4, R13, 0x60, RZ ;  /* 0x000000600d047810 */ /* 0x000fe40007ffe0ff */
[----:B------:R-:W-:Y:S02]  /*0900*/  @!P1 LEA.HI R0, R0, R25, RZ, 0x3 ;  /* 0x0000001900009211 */ /* 0x000fe400078f18ff */
[----:B---3--:R-:W-:Y:S02]  /*0910*/  @!P1 LEA.HI.X R3, R26, R7, R27, 0x1, P4 ;  /* 0x000000071a039211 */ /* 0x008fe400020f0c1b */
[----:B------:R-:W-:-:S02]  /*0920*/  ISETP.GE.AND P4, PT, R4, R17, PT ;  /* 0x000000110400720c */ /* 0x000fc40003f86270 */
[----:B------:R-:W-:Y:S01]  /*0930*/  @!P1 LOP3.LUT R4, R0, 0xfffffff8, RZ, 0xc0, !PT ;  /* 0xfffffff800049812 */ /* 0x000fe200078ec0ff */
[----:B------:R-:W-:Y:S01]  /*0940*/  @!P1 IMAD.SHL.U32 R0, R160, 0x2, RZ ;  /* 0x00000002a0009824 */ /* 0x000fe200078e00ff */
[----:B------:R-:W-:-:S03]  /*0950*/  @!P5 SHF.R.S32.HI R12, RZ, 0x1f, R25 ;  /* 0x0000001fff0cd819 */ /* 0x000fc60000011419 */
[----:B------:R-:W-:Y:S01]  /*0960*/  @!P1 IMAD.WIDE R6, R4, 0x2, R6 ;  /* 0x0000000204069825 */ /* 0x000fe200078e0206 */
[----:B------:R1:W-:Y:S04]  /*0970*/  @!P1 LDGSTS.E.BYPASS.LTC128B.128 [R0+0x9900], [R2.64], !P0 ;  /* 0x0990000002009fae */ /* 0x0003e8000c101d56 */
[----:B------:R2:W-:Y:S01]  /*0980*/  @!P1 LDGSTS.E.BYPASS.LTC128B.128 [R0+0xd900], [R6.64], !P3 ;  /* 0x0d90000006009fae */ /* 0x0005e2000d901d56 */
[----:B----4-:R-:W-:-:S03]  /*0990*/  @!P2 LEA R10, P1, R26, R8, 0x1 ;  /* 0x000000081a0aa211 */ /* 0x010fc600078208ff */
[----:B------:R-:W3:Y:S01]  /*09a0*/  SHFL.IDX PT, R4, R14, 0x5, 0x181f ;  /* 0x00b81f000e047f89 */ /* 0x000ee200000e0000 */
[----:B------:R-:W-:Y:S02]  /*09b0*/  @!P2 LEA.HI.X R11, R26, R9, R27, 0x1, P1 ;  /* 0x000000091a0ba211 */ /* 0x000fe400008f0c1b */
[----:B------:R-:W-:Y:S01]  /*09c0*/  ISETP.GE.AND P1, PT, R15, R17, PT ;  /* 0x000000110f00720c */ /* 0x000fe20003f26270 */
[----:B------:R-:W-:Y:S01]  /*09d0*/  IMAD R15, R18, -0x40, R19 ;  /* 0xffffffc0120f7824 */ /* 0x000fe200078e0213 */
[----:B-1----:R-:W-:Y:S01]  /*09e0*/  SHFL.IDX PT, R3, R16, 0x6, 0x181f ;  /* 0x00d81f0010037f89 */ /* 0x002fe200000e0000 */
[----:B--2---:R-:W-:Y:S02]  /*09f0*/  IMAD R0, R21, c[0x0][0x1e0], RZ ;  /* 0x0000780015007a24 */ /* 0x004fe400078e02ff */
[----:B------:R-:W-:-:S04]  /*0a00*/  IMAD.WIDE.U32 R6, R28, c[0x0][0x1e0], R26 ;  /* 0x000078001c067a25 */ /* 0x000fc800078e001a */
[----:B------:R-:W-:Y:S01]  /*0a10*/  IMAD R2, R28, c[0x0][0x1e4], R0 ;  /* 0x000079001c027a24 */ /* 0x000fe200078e0200 */
[----:B------:R-:W-:-:S03]  /*0a20*/  @!P2 SHF.R.S32.HI R0, RZ, 0x1f, R25 ;  /* 0x0000001fff00a819 */ /* 0x000fc60000011419 */
[----:B------:R-:W-:Y:S01]  /*0a30*/  IMAD.IADD R7, R7, 0x1, R2 ;  /* 0x0000000107077824 */ /* 0x000fe200078e0202 */
[-C--:B------:R-:W-:Y:S01]  /*0a40*/  @!P2 LEA.HI R13, R0, R25.reuse, RZ, 0x3 ;  /* 0x00000019000da211 */ /* 0x080fe200078f18ff */
[----:B------:R-:W1:Y:S01]  /*0a50*/  SHFL.IDX PT, R2, R14, 0x6, 0x181f ;  /* 0x00d81f000e027f89 */ /* 0x000e6200000e0000 */
[----:B------:R-:W-:Y:S02]  /*0a60*/  @!P5 LEA.HI R0, R12, R25, RZ, 0x3 ;  /* 0x000000190c00d211 */ /* 0x000fe400078f18ff */
[----:B------:R-:W-:Y:S02]  /*0a70*/  @!P2 LOP3.LUT R12, R13, 0xfffffff8, RZ, 0xc0, !PT ;  /* 0xfffffff80d0ca812 */ /* 0x000fe400078ec0ff */
[----:B------:R-:W-:Y:S01]  /*0a80*/  @!P5 LOP3.LUT R13, R0, 0xfffffff8, RZ, 0xc0, !PT ;  /* 0xfffffff8000dd812 */ /* 0x000fe200078ec0ff */
[----:B------:R-:W-:Y:S02]  /*0a90*/  @!P2 IMAD.SHL.U32 R0, R160, 0x2, RZ ;  /* 0x00000002a000a824 */ /* 0x000fe400078e00ff */
[----:B------:R-:W-:Y:S01]  /*0aa0*/  @!P2 IMAD.WIDE R8, R12, 0x2, R8 ;  /* 0x000000020c08a825 */ /* 0x000fe200078e0208 */
[----:B------:R-:W-:-:S02]  /*0ab0*/  @!P4 SHF.R.S32.HI R12, RZ, 0x1f, R25 ;  /* 0x0000001fff0cc819 */ /* 0x000fc40000011419 */
[----:B------:R2:W-:Y:S01]  /*0ac0*/  @!P2 LDGSTS.E.BYPASS.LTC128B.128 [R0+0xa100], [R10.64], !P0 ;  /* 0x0a1000000a00afae */ /* 0x0005e2000c101d56 */
[----:B---3--:R-:W-:Y:S01]  /*0ad0*/  @!P5 IMAD.WIDE R18, R13, 0x2, R4 ;  /* 0x000000020d12d825 */ /* 0x008fe200078e0204 */
[----:B------:R-:W-:Y:S02]  /*0ae0*/  @!P4 LEA.HI R12, R12, R25, RZ, 0x3 ;  /* 0x000000190c0cc211 */ /* 0x000fe400078f18ff */
[----:B------:R3:W-:Y:S02]  /*0af0*/  @!P2 LDGSTS.E.BYPASS.LTC128B.128 [R0+0xe100], [R8.64], !P3 ;  /* 0x0e1000000800afae */ /* 0x0007e4000d901d56 */
[----:B------:R-:W-:-:S05]  /*0b00*/  @!P4 LOP3.LUT R12, R12, 0xfffffff8, RZ, 0xc0, !PT ;  /* 0xfffffff80c0cc812 */ /* 0x000fca00078ec0ff */
[----:B-1----:R-:W-:Y:S01]  /*0b10*/  @!P4 IMAD.WIDE R12, R12, 0x2, R2 ;  /* 0x000000020c0cc825 */ /* 0x002fe200078e0202 */
[----:B-----5:R-:W-:-:S03]  /*0b20*/  @P6 SHF.R.S32.HI R17, RZ, 0x1f, R20 ;  /* 0x0000001fff116819 */ /* 0x020fc60000011414 */
[----:B------:R-:W-:Y:S01]  /*0b30*/  @!P6 IMAD.MOV.U32 R17, RZ, RZ, R24 ;  /* 0x000000ffff11e224 */ /* 0x000fe200078e0018 */
[----:B--2---:R1:W2:Y:S01]  /*0b40*/  SHFL.IDX PT, R10, R14, 0x7, 0x181f ;  /* 0x00f81f000e0a7f89 */ /* 0x0042a200000e0000 */
[----:B---3--:R-:W-:Y:S01]  /*0b50*/  @!P5 LEA R8, P2, R26, R4, 0x1 ;  /* 0x000000041a08d211 */ /* 0x008fe200078408ff */
[----:B------:R-:W-:Y:S02]  /*0b60*/  @!P4 IMAD.SHL.U32 R0, R160, 0x2, RZ ;  /* 0x00000002a000c824 */ /* 0x000fe400078e00ff */
[----:B------:R3:W4:Y:S01]  /*0b70*/  SHFL.IDX PT, R11, R16, 0x7, 0x181f ;  /* 0x00f81f00100b7f89 */ /* 0x00072200000e0000 */
[C---:B------:R-:W-:Y:S02]  /*0b80*/  @!P5 LEA.HI.X R9, R26.reuse, R5, R27, 0x1, P2 ;  /* 0x000000051a09d211 */ /* 0x040fe400010f0c1b */
[----:B------:R-:W-:-:S04]  /*0b90*/  @!P4 LEA R4, P2, R26, R2, 0x1 ;  /* 0x000000021a04c211 */ /* 0x000fc800078408ff */
[----:B------:R-:W-:Y:S01]  /*0ba0*/  @!P4 LEA.HI.X R5, R26, R3, R27, 0x1, P2 ;  /* 0x000000031a05c211 */ /* 0x000fe200010f0c1b */
[----:B------:R-:W-:-:S04]  /*0bb0*/  IMAD.WIDE.U32 R2, R30, c[0x0][0x1e8], R6 ;  /* 0x00007a001e027a25 */ /* 0x000fc800078e0006 */
[----:B------:R-:W-:Y:S02]  /*0bc0*/  IMAD R6, R17, c[0x0][0x1f0], RZ ;  /* 0x00007c0011067a24 */ /* 0x000fe400078e02ff */
[C---:B------:R-:W-:Y:S02]  /*0bd0*/  @!P1 IMAD.SHL.U32 R7, R160.reuse, 0x2, RZ ;  /* 0x00000002a0079824 */ /* 0x040fe400078e00ff */
[----:B-1----:R-:W-:-:S05]  /*0be0*/  @!P5 IMAD.SHL.U32 R14, R160, 0x2, RZ ;  /* 0x00000002a00ed824 */ /* 0x002fca00078e00ff */
[----:B------:R1:W-:Y:S01]  /*0bf0*/  @!P5 LDGSTS.E.BYPASS.LTC128B.128 [R14+0xa900], [R8.64], !P0 ;  /* 0x0a900000080edfae */ /* 0x0003e2000c101d56 */
[----:B---3--:R-:W-:Y:S02]  /*0c00*/  @P6 IMAD.MOV.U32 R16, RZ, RZ, R20 ;  /* 0x000000ffff106224 */ /* 0x008fe400078e0014 */
[----:B------:R-:W-:Y:S01]  /*0c10*/  @!P6 IMAD.MOV.U32 R16, RZ, RZ, R23 ;  /* 0x000000ffff10e224 */ /* 0x000fe200078e0017 */
[----:B------:R3:W-:Y:S01]  /*0c20*/  @!P5 LDGSTS.E.BYPASS.LTC128B.128 [R14+0xe900], [R18.64], !P3 ;  /* 0x0e900000120edfae */ /* 0x0007e2000d901d56 */
[C---:B------:R-:W-:Y:S02]  /*0c30*/  ISETP.GE.AND P5, PT, R15.reuse, 0x11, PT ;  /* 0x000000110f00780c */ /* 0x040fe40003fa6270 */
[----:B------:R-:W-:Y:S01]  /*0c40*/  IMAD R6, R16, c[0x0][0x1f4], R6 ;  /* 0x00007d0010067a24 */ /* 0x000fe200078e0206 */
[----:B------:R2:W-:Y:S01]  /*0c50*/  @!P4 LDGSTS.E.BYPASS.LTC128B.128 [R0+0xb100], [R4.64], !P0 ;  /* 0x0b1000000400cfae */ /* 0x0005e2000c101d56 */
[----:B------:R-:W-:-:S03]  /*0c60*/  ISETP.GE.AND P6, PT, R15, 0x1, PT ;  /* 0x000000010f00780c */ /* 0x000fc60003fc6270 */
[----:B------:R5:W-:Y:S01]  /*0c70*/  @!P4 LDGSTS.E.BYPASS.LTC128B.128 [R0+0xf100], [R12.64], !P3 ;  /* 0x0f1000000c00cfae */ /* 0x000be2000d901d56 */
[----:B------:R-:W-:Y:S01]  /*0c80*/  ISETP.GE.AND P4, PT, R15, 0x21, PT ;  /* 0x000000210f00780c */ /* 0x000fe20003f86270 */
[----:B-1----:R-:W-:Y:S02]  /*0c90*/  IMAD.U32 R8, RZ, RZ, UR7 ;  /* 0x00000007ff087e24 */ /* 0x002fe4000f8e00ff */
[----:B---3--:R-:W-:Y:S02]  /*0ca0*/  IMAD.MOV.U32 R14, RZ, RZ, c[0x0][0x1e0] ;  /* 0x00007800ff0e7624 */ /* 0x008fe400078e00ff */
[----:B------:R-:W-:Y:S01]  /*0cb0*/  IMAD.SHL.U32 R18, R28, 0x8, RZ ;  /* 0x000000081c127824 */ /* 0x000fe200078e00ff */
[----:B--2---:R-:W-:Y:S01]  /*0cc0*/  @!P1 LEA R4, P2, R26, R10, 0x1 ;  /* 0x0000000a1a049211 */ /* 0x004fe200078408ff */
[----:B-----5:R-:W-:-:S03]  /*0cd0*/  IMAD R0, R31, c[0x0][0x1e8], RZ ;  /* 0x00007a001f007a24 */ /* 0x020fc600078e02ff */
[----:B----4-:R-:W-:Y:S02]  /*0ce0*/  @!P1 LEA.HI.X R5, R26, R11, R27, 0x1, P2 ;  /* 0x0000000b1a059211 */ /* 0x010fe400010f0c1b */
[----:B------:R-:W-:Y:S01]  /*0cf0*/  LEA.HI R12, R22, R29, RZ, 0x4 ;  /* 0x0000001d160c7211 */ /* 0x000fe200078f20ff */
[----:B------:R-:W-:Y:S01]  /*0d00*/  IMAD R0, R30, c[0x0][0x1ec], R0 ;  /* 0x00007b001e007a24 */ /* 0x000fe200078e0200 */
[----:B------:R-:W-:Y:S01]  /*0d10*/  ISETP.GE.AND P2, PT, R15, 0x31, PT ;  /* 0x000000310f00780c */ /* 0x000fe20003f46270 */
[----:B------:R1:W-:Y:S01]  /*0d20*/  @!P1 LDGSTS.E.BYPASS.LTC128B.128 [R7+0xb900], [R4.64], !P0 ;  /* 0x0b90000004079fae */ /* 0x0003e2000c101d56 */
[----:B------:R-:W-:Y:S01]  /*0d30*/  LOP3.LUT R13, R12, 0xfffffff0, RZ, 0xc0, !PT ;  /* 0xfffffff00c0d7812 */ /* 0x000fe200078ec0ff */
[----:B------:R-:W-:Y:S01]  /*0d40*/  IMAD.IADD R3, R3, 0x1, R0 ;  /* 0x0000000103037824 */ /* 0x000fe200078e0200 */
[----:B------:R-:W-:-:S03]  /*0d50*/  @!P1 SHF.R.S32.HI R0, RZ, 0x1f, R25 ;  /* 0x0000001fff009819 */ /* 0x000fc60000011419 */
[----:B------:R-:W-:Y:S01]  /*0d60*/  IMAD.WIDE.U32 R32, R16, c[0x0][0x1f0], R2 ;  /* 0x00007c0010207a25 */ /* 0x000fe200078e0002 */
[----:B------:R-:W-:-:S03]  /*0d70*/  @!P1 LEA.HI R0, R0, R25, RZ, 0x3 ;  /* 0x0000001900009211 */ /* 0x000fc600078f18ff */
[----:B------:R-:W-:Y:S01]  /*0d80*/  IMAD.IADD R163, R33, 0x1, R6 ;  /* 0x0000000121a37824 */ /* 0x000fe200078e0206 */
[----:B------:R-:W-:Y:S01]  /*0d90*/  @!P1 LOP3.LUT R0, R0, 0xfffffff8, RZ, 0xc0, !PT ;  /* 0xfffffff800009812 */ /* 0x000fe200078ec0ff */
[----:B------:R-:W-:Y:S01]  /*0da0*/  IMAD.MOV.U32 R162, RZ, RZ, R32 ;  /* 0x000000ffffa27224 */ /* 0x000fe200078e0020 */
[----:B------:R-:W-:Y:S01]  /*0db0*/  VOTEU.ANY UP0, P2 ;  /* 0x00000000003f7886 */ /* 0x000fe20001000100 */
[----:B------:R2:W-:Y:S02]  /*0dc0*/  STL.64 [R1+0x40], R32 ;  /* 0x0000402001007387 */ /* 0x0005e40000100a00 */
[----:B------:R-:W-:Y:S02]  /*0dd0*/  IMAD.WIDE.U32 R2, R159, UR13, R162 ;  /* 0x0000000d9f027c25 */ /* 0x000fe4000f8e00a2 */
[----:B------:R3:W-:Y:S03]  /*0de0*/  STL.64 [R1+0x30], R162 ;  /* 0x000030a201007387 */ /* 0x0007e60000100a00 */
[----:B------:R-:W-:Y:S01]  /*0df0*/  IADD3 R3, R3, UR4, RZ ;  /* 0x0000000403037c10 */ /* 0x000fe2000fffe0ff */
[----:B------:R-:W-:Y:S01]  /*0e00*/  @UP0 UIMAD UR4, UR7, 0x30, URZ ;  /* 0x00000030070408a4 */ /* 0x000fe2000f8e023f */
[----:B------:R-:W-:Y:S01]  /*0e10*/  @P5 LEA R6, P0, R14, R2, 0x4 ;  /* 0x000000020e065211 */ /* 0x000fe200078020ff */
[----:B------:R-:W-:Y:S01]  /*0e20*/  UISETP.GE.AND UP0, UPT, UR8, 0x1, UPT ;  /* 0x000000010800788c */ /* 0x000fe2000bf06270 */
[----:B-1----:R-:W-:-:S02]  /*0e30*/  @!P1 IMAD.WIDE R4, R0, 0x2, R10 ;  /* 0x0000000200049825 */ /* 0x002fc400078e020a */
[----:B------:R-:W-:Y:S02]  /*0e40*/  @P5 LEA.HI.X R0, R14, R3, R8, 0x4, P0 ;  /* 0x000000030e005211 */ /* 0x000fe400000f2408 */
[----:B------:R-:W-:Y:S01]  /*0e50*/  @P5 LEA R8, P0, R6, c[0x0][0x1c8], 0x1 ;  /* 0x0000720006085a11 */ /* 0x000fe200078008ff */
[----:B------:R1:W-:Y:S01]  /*0e60*/  @!P1 LDGSTS.E.BYPASS.LTC128B.128 [R7+0xf900], [R4.64], !P3 ;  /* 0x0f90000004079fae */ /* 0x0003e2000d901d56 */
[----:B------:R-:W-:Y:S02]  /*0e70*/  @P6 LEA R10, P1, R2, c[0x0][0x1c8], 0x1 ;  /* 0x00007200020a6a11 */ /* 0x000fe400078208ff */
[----:B------:R-:W-:Y:S01]  /*0e80*/  @P5 LEA.HI.X R9, R6, c[0x0][0x1cc], R0, 0x1, P0 ;  /* 0x0000730006095a11 */ /* 0x000fe200000f0c00 */
[----:B------:R-:W0:Y:S04]  /*0e90*/  LDGDEPBAR ;  /* 0x00000000000079af */ /* 0x000e280000000000 */
[----:B------:R-:W-:Y:S01]  /*0ea0*/  BAR.SYNC.DEFER_BLOCKING 0x0 ;  /* 0x0000000000007b1d */ /* 0x000fe20000010000 */
[----:B------:R-:W-:-:S02]  /*0eb0*/  @P4 IADD3 R0, P0, R2, UR20, RZ ;  /* 0x0000001402004c10 */ /* 0x000fc4000ff1e0ff */
[--C-:B------:R-:W-:Y:S02]  /*0ec0*/  @P6 LEA.HI.X R11, R2, c[0x0][0x1cc], R3.reuse, 0x1, P1 ;  /* 0x00007300020b6a11 */ /* 0x100fe400008f0c03 */
[----:B------:R-:W-:Y:S02]  /*0ed0*/  ISETP.GE.AND P3, PT, R26, c[0x0][0x1d4], PT ;  /* 0x000075001a007a0c */ /* 0x000fe40003f66270 */
[----:B-1----:R-:W-:Y:S01]  /*0ee0*/  @P4 IADD3.X R4, R3, UR14, RZ, P0, !PT ;  /* 0x0000000e03044c10 */ /* 0x002fe200087fe4ff */
[----:B------:R-:W-:Y:S01]  /*0ef0*/  @P2 IMAD.WIDE.U32 R2, R14, 0x30, R2 ;  /* 0x000000300e022825 */ /* 0x000fe200078e0002 */
[C---:B------:R-:W-:Y:S02]  /*0f00*/  @P4 LEA R6, P0, R0.reuse, c[0x0][0x1c8], 0x1 ;  /* 0x0000720000064a11 */ /* 0x040fe400078008ff */
[----:B------:R-:W-:Y:S02]  /*0f10*/  SHF.R.S32.HI R5, RZ, 0x4, R12 ;  /* 0x00000004ff057819 */ /* 0x000fe4000001140c */
[----:B------:R-:W-:Y:S01]  /*0f20*/  @P4 LEA.HI.X R7, R0, c[0x0][0x1cc], R4, 0x1, P0 ;  /* 0x0000730000074a11 */ /* 0x000fe200000f0c04 */
[----:B------:R-:W-:Y:S01]  /*0f30*/  IMAD.IADD R0, R29, 0x1, -R13 ;  /* 0x000000011d007824 */ /* 0x000fe200078e0a0d */
[----:B------:R-:W-:Y:S01]  /*0f40*/  LEA.HI R4, R12, R5, RZ, 0x1 ;  /* 0x000000050c047211 */ /* 0x000fe200078f08ff */
[----:B------:R-:W-:Y:S01]  /*0f50*/  IMAD.SHL.U32 R13, R64, 0x40, RZ ;  /* 0x00000040400d7824 */ /* 0x000fe200078e00ff */
[----:B------:R-:W-:-:S02]  /*0f60*/  ISETP.GE.AND P0, PT, R25, c[0x0][0x1d4], PT ;  /* 0x0000750019007a0c */ /* 0x000fc40003f06270 */
[----:B------:R-:W-:Y:S02]  /*0f70*/  SHF.R.S32.HI R15, RZ, 0x1f, R0 ;  /* 0x0000001fff0f7819 */ /* 0x000fe40000011400 */
[----:B------:R-:W-:Y:S02]  /*0f80*/  LOP3.LUT R12, R4, 0xfffffffe, RZ, 0xc0, !PT ;  /* 0xfffffffe040c7812 */ /* 0x000fe400078ec0ff */
[----:B------:R-:W-:Y:S02]  /*0f90*/  LOP3.LUT R4, R13, 0x1c0, RZ, 0xc0, !PT ;  /* 0x000001c00d047812 */ /* 0x000fe400078ec0ff */
[----:B------:R-:W-:Y:S01]  /*0fa0*/  LEA.HI R15, R15, R0, RZ, 0x3 ;  /* 0x000000000f0f7211 */ /* 0x000fe200078f18ff */
[----:B------:R-:W-:Y:S01]  /*0fb0*/  IMAD.IADD R12, R5, 0x1, -R12 ;  /* 0x00000001050c7824 */ /* 0x000fe200078e0a0c */
[----:B------:R-:W-:Y:S02]  /*0fc0*/  LOP3.LUT R18, R4, 0x8, R18, 0xf8, !PT ;  /* 0x0000000804127812 */ /* 0x000fe400078ef812 */
[----:B------:R-:W-:-:S02]  /*0fd0*/  SHF.R.U32.HI R13, RZ, 0x3, R4 ;  /* 0x00000003ff0d7819 */ /* 0x000fc40000011604 */
[----:B------:R-:W-:Y:S02]  /*0fe0*/  LOP3.LUT R14, R15, 0xfffffff8, RZ, 0xc0, !PT ;  /* 0xfffffff80f0e7812 */ /* 0x000fe400078ec0ff */
[----:B------:R-:W-:Y:S01]  /*0ff0*/  @P2 IADD3 R3, R3, UR4, RZ ;  /* 0x0000000403032c10 */ /* 0x000fe2000fffe0ff */
[----:B------:R-:W-:Y:S01]  /*1000*/  ULDC.64 UR4, c[0x0][0x208] ;  /* 0x0000820000047ab9 */ /* 0x000fe20000000a00 */
[----:B------:R-:W-:Y:S01]  /*1010*/  @P2 LEA R4, P1, R2, c[0x0][0x1c8], 0x1 ;  /* 0x0000720002042a11 */ /* 0x000fe200078208ff */
[----:B------:R-:W-:Y:S01]  /*1020*/  UIMAD.WIDE.U32 UR16, UR11, UR4, URZ ;  /* 0x000000040b1072a5 */ /* 0x000fe2000f8e003f */
[----:B------:R-:W-:Y:S01]  /*1030*/  LOP3.LUT R18, R18, R13, RZ, 0x3c, !PT ;  /* 0x0000000d12127212 */ /* 0x000fe200078e3cff */
[----:B------:R-:W-:Y:S01]  /*1040*/  IMAD.IADD R13, R0, 0x1, -R14 ;  /* 0x00000001000d7824 */ /* 0x000fe200078e0a0e */
[----:B------:R-:W-:Y:S01]  /*1050*/  @P2 LEA.HI.X R5, R2, c[0x0][0x1cc], R3, 0x1, P1 ;  /* 0x0000730002052a11 */ /* 0x000fe200008f0c03 */
[C---:B------:R-:W-:Y:S01]  /*1060*/  @P6 IMAD.SHL.U32 R0, R160.reuse, 0x2, RZ ;  /* 0x00000002a0006824 */ /* 0x040fe200078e00ff */
[----:B------:R-:W-:Y:S01]  /*1070*/  UIMAD UR11, UR11, UR5, URZ ;  /* 0x000000050b0b72a4 */ /* 0x000fe2000f8e023f */
[----:B------:R-:W-:-:S02]  /*1080*/  @P5 IMAD.SHL.U32 R3, R160, 0x2, RZ ;  /* 0x00000002a0035824 */ /* 0x000fc400078e00ff */
[----:B------:R-:W-:Y:S01]  /*1090*/  @P4 IMAD.SHL.U32 R2, R160, 0x2, RZ ;  /* 0x00000002a0024824 */ /* 0x000fe200078e00ff */
[----:B------:R-:W-:Y:S01]  /*10a0*/  @!PT LDS RZ, [RZ] ;  /* 0x00000000fffff984 */ /* 0x000fe20000000800 */
[----:B------:R-:W-:Y:S01]  /*10b0*/  @!PT LDS RZ, [RZ] ;  /* 0x00000000fffff984 */ /* 0x000fe20000000800 */
[----:B------:R-:W-:Y:S01]  /*10c0*/  @!PT LDS RZ, [RZ] ;  /* 0x00000000fffff984 */ /* 0x000fe20000000800 */
[----:B------:R1:W-:Y:S01]  /*10d0*/  @P6 LDGSTS.E.BYPASS.LTC128B.128 [R0+0x4100], [R10.64], !P3 ;  /* 0x041000000a006fae */ /* 0x0003e2000d901d56 */
[----:B------:R-:W-:-:S03]  /*10e0*/  UIADD3 UR11, UR17, UR11, URZ ;  /* 0x0000000b110b7290 */ /* 0x000fc6000fffe03f */
[----:B------:R1:W-:Y:S04]  /*10f0*/  @P6 LDGSTS.E.BYPASS.LTC128B.128 [R0+0x6100], [R10.64+0x80], !P0 ;  /* 0x061000800a006fae */ /* 0x0003e8000c101d56 */
[----:B------:R4:W-:Y:S04]  /*1100*/  @P5 LDGSTS.E.BYPASS.LTC128B.128 [R3+0x4900], [R8.64], !P3 ;  /* 0x0490000008035fae */ /* 0x0009e8000d901d56 */
[----:B------:R4:W-:Y:S04]  /*1110*/  @P5 LDGSTS.E.BYPASS.LTC128B.128 [R3+0x6900], [R8.64+0x80], !P0 ;  /* 0x0690008008035fae */ /* 0x0009e8000c101d56 */
[----:B------:R5:W-:Y:S04]  /*1120*/  @P4 LDGSTS.E.BYPASS.LTC128B.128 [R2+0x5100], [R6.64], !P3 ;  /* 0x0510000006024fae */ /* 0x000be8000d901d56 */
[----:B------:R5:W-:Y:S01]  /*1130*/  @P4 LDGSTS.E.BYPASS.LTC128B.128 [R2+0x7100], [R6.64+0x80], !P0 ;  /* 0x0710008006024fae */ /* 0x000be2000c101d56 */
[----:B------:R-:W-:Y:S01]  /*1140*/  LOP3.LUT P4, RZ, R64, 0x2, RZ, 0xc0, !PT ;  /* 0x0000000240ff7812 */ /* 0x000fe2000788c0ff */
[----:B-1----:R-:W-:-:S05]  /*1150*/  @P2 IMAD.SHL.U32 R0, R160, 0x2, RZ ;  /* 0x00000002a0002824 */ /* 0x002fca00078e00ff */
[----:B------:R1:W-:Y:S01]  /*1160*/  @P2 LDGSTS.E.BYPASS.LTC128B.128 [R0+0x5900], [R4.64], !P3 ;  /* 0x0590000004002fae */ /* 0x0003e2000d901d56 */
[----:B----4-:R-:W-:-:S03]  /*1170*/  IMAD.SHL.U32 R3, R12, 0x8, RZ ;  /* 0x000000080c037824 */ /* 0x010fc600078e00ff */
[----:B------:R1:W-:Y:S01]  /*1180*/  @P2 LDGSTS.E.BYPASS.LTC128B.128 [R0+0x7900], [R4.64+0x80], !P0 ;  /* 0x0790008004002fae */ /* 0x0003e2000c101d56 */
[----:B------:R-:W-:-:S03]  /*1190*/  R2P PR, R13, 0x6 ;  /* 0x000000060d007804 */ /* 0x000fc60000000000 */
[----:B------:R-:W0:Y:S01]  /*11a0*/  LDGDEPBAR ;  /* 0x00000000000079af */ /* 0x000e220000000000 */
[----:B-----5:R-:W-:Y:S01]  /*11b0*/  IMAD.SHL.U32 R2, R13, 0x40, RZ ;  /* 0x000000400d027824 */ /* 0x020fe200078e00ff */
[----:B------:R-:W-:-:S04]  /*11c0*/  LEA.HI R6, R22, R29, RZ, 0x5 ;  /* 0x0000001d16067211 */ /* 0x000fc800078f28ff */
[----:B------:R-:W-:-:S04]  /*11d0*/  LOP3.LUT R2, R2, 0x1c0, RZ, 0xc0, !PT ;  /* 0x000001c002027812 */ /* 0x000fc800078ec0ff */
[----:B------:R-:W-:Y:S02]  /*11e0*/  LOP3.LUT R3, R2, 0x8, R3, 0xf8, !PT ;  /* 0x0000000802037812 */ /* 0x000fe400078ef803 */
[----:B------:R-:W-:-:S04]  /*11f0*/  SHF.R.U32.HI R2, RZ, 0x3, R2 ;  /* 0x00000003ff027819 */ /* 0x000fc80000011602 */
[----:B------:R-:W-:Y:S01]  /*1200*/  LOP3.LUT R157, R3, R2, RZ, 0x3c, !PT ;  /* 0x00000002039d7212 */ /* 0x000fe200078e3cff */
[----:B------:R-:W-:Y:S02]  /*1210*/  IMAD R2, R21, c[0x0][0x208], RZ ;  /* 0x0000820015027a24 */ /* 0x000fe400078e02ff */
[----:B-1----:R-:W-:Y:S01]  /*1220*/  IMAD.SHL.U32 R4, R15, 0x40, RZ ;  /* 0x000000400f047824 */ /* 0x002fe200078e00ff */
[----:B------:R-:W-:Y:S01]  /*1230*/  SHF.R.S32.HI R5, RZ, 0x5, R6 ;  /* 0x00000005ff057819 */ /* 0x000fe20000011406 */
[----:B------:R-:W-:Y:S01]  /*1240*/  IMAD R0, R12, 0x200, R18 ;  /* 0x000002000c007824 */ /* 0x000fe200078e0212 */
[----:B------:R-:W-:-:S04]  /*1250*/  DEPBAR.LE SB0, 0x1 ;  /* 0x000080400000791a */ /* 0x000fc80000000000 */
[----:B------:R-:W-:Y:S01]  /*1260*/  LOP3.LUT R158, R4, 0xfffffe00, RZ, 0xc0, !PT ;  /* 0xfffffe00049e7812 */ /* 0x000fe200078ec0ff */
[----:B------:R-:W-:Y:S01]  /*1270*/  IMAD.SHL.U32 R224, R0, 0x2, RZ ;  /* 0x0000000200e07824 */ /* 0x000fe200078e00ff */
[----:B------:R-:W-:-:S04]  /*1280*/  DEPBAR.LE SB0, 0x0 ;  /* 0x000080000000791a */ /* 0x000fc80000000000 */
[----:B------:R-:W-:Y:S01]  /*1290*/  IMAD R0, R5, 0x400, R158 ;  /* 0x0000040005007824 */ /* 0x000fe200078e029e */
[C---:B------:R-:W-:Y:S01]  /*12a0*/  IADD3 R3, R224.reuse, 0x4100, RZ ;  /* 0x00004100e0037810 */ /* 0x040fe20007ffe0ff */
[----:B------:R-:W-:Y:S01]  /*12b0*/  BAR.SYNC.DEFER_BLOCKING 0x0 ;  /* 0x0000000000007b1d */ /* 0x000fe20000010000 */
[----:B------:R-:W-:Y:S01]  /*12c0*/  IADD3 R235, R224, 0x4120, RZ ;  /* 0x00004120e0eb7810 */ /* 0x000fe20007ffe0ff */
[----:B------:R-:W-:Y:S01]  /*12d0*/  IMAD.IADD R0, R157, 0x1, R0 ;  /* 0x000000019d007824 */ /* 0x000fe200078e0200 */
[----:B------:R-:W-:Y:S01]  /*12e0*/  @P4 IADD3 R235, R3, -0x20, RZ ;  /* 0xffffffe003eb4810 */ /* 0x000fe20007ffe0ff */
[----:B------:R-:W-:Y:S01]  /*12f0*/  IMAD.MOV.U32 R4, RZ, RZ, 0x10 ;  /* 0x00000010ff047424 */ /* 0x000fe200078e00ff */
[----:B------:R-:W-:Y:S01]  /*1300*/  LOP3.LUT R5, R6, 0xffffffe0, RZ, 0xc0, !PT ;  /* 0xffffffe006057812 */ /* 0x000fe200078ec0ff */
[----:B------:R-:W-:Y:S01]  /*1310*/  IMAD.SHL.U32 R231, R0, 0x2, RZ ;  /* 0x0000000200e77824 */ /* 0x000fe200078e00ff */
[----:B------:R-:W-:Y:S01]  /*1320*/  IADD3 R243, R235, 0x800, RZ ;  /* 0x00000800ebf37810 */ /* 0x000fe20007ffe0ff */
[----:B------:R-:W-:Y:S01]  /*1330*/  IMAD R0, R28, c[0x0][0x20c], R2 ;  /* 0x000083001c007a24 */ /* 0x000fe200078e0202 */
[----:B------:R-:W-:Y:S01]  /*1340*/  SEL R4, R4, 0xfffffff0, !P1 ;  /* 0xfffffff004047807 */ /* 0x000fe20004800000 */
[----:B------:R-:W-:Y:S01]  /*1350*/  IMAD.WIDE.U32 R2, R28, c[0x0][0x208], R26 ;  /* 0x000082001c027a25 */ /* 0x000fe200078e001a */
[----:B------:R-:W-:-:S02]  /*1360*/  PLOP3.LUT P1, PT, PT, PT, UP0, 0x80, 0x0 ;  /* 0x000000000000781c */ /* 0x000fc40003f2f008 */
[----:B------:R-:W-:Y:S01]  /*1370*/  IADD3 R242, R235, 0x1000, RZ ;  /* 0x00001000ebf27810 */ /* 0x000fe20007ffe0ff */
[----:B------:R-:W-:Y:S01]  /*1380*/  IMAD.IADD R3, R3, 0x1, R0 ;  /* 0x0000000103037824 */ /* 0x000fe200078e0200 */
[----:B------:R-:W-:Y:S01]  /*1390*/  IADD3 R241, R235, 0x1800, RZ ;  /* 0x00001800ebf17810 */ /* 0x000fe20007ffe0ff */
[----:B------:R-:W-:Y:S02]  /*13a0*/  IMAD R0, R31, c[0x0][0x210], RZ ;  /* 0x000084001f007a24 */ /* 0x000fe400078e02ff */
[----:B------:R-:W-:-:S04]  /*13b0*/  IMAD.WIDE.U32 R2, R30, c[0x0][0x210], R2 ;  /* 0x000084001e027a25 */ /* 0x000fc800078e0002 */
[----:B------:R-:W-:Y:S02]  /*13c0*/  IMAD R0, R30, c[0x0][0x214], R0 ;  /* 0x000085001e007a24 */ /* 0x000fe400078e0200 */
[----:B------:R-:W-:Y:S01]  /*13d0*/  IMAD R233, R4, 0x2, R231 ;  /* 0x0000000204e97824 */ /* 0x000fe200078e02e7 */
[----:B------:R3:W1:Y:S01]  /*13e0*/  LDSM.16.M88.4 R12, [R231+0x8100] ;  /* 0x00810000e70c783b */ /* 0x0006620000000200 */
[----:B------:R-:W-:Y:S02]  /*13f0*/  IMAD.IADD R3, R3, 0x1, R0 ;  /* 0x0000000103037824 */ /* 0x000fe400078e0200 */
[----:B------:R-:W-:Y:S01]  /*1400*/  IMAD R0, R17, c[0x0][0x218], RZ ;  /* 0x0000860011007a24 */ /* 0x000fe200078e02ff */
[----:B------:R3:W4:Y:S01]  /*1410*/  LDSM.16.M88.4 R8, [R231+0xa100] ;  /* 0x00a10000e708783b */ /* 0x0007220000000200 */
[----:B--2---:R-:W-:-:S03]  /*1420*/  IMAD.WIDE.U32 R32, R16, c[0x0][0x218], R2 ;  /* 0x0000860010207a25 */ /* 0x004fc600078e0002 */
[----:B------:R3:W2:Y:S01]  /*1430*/  LDSM.16.M88.4 R60, [R224+0x4100] ;  /* 0x00410000e03c783b */ /* 0x0006a20000000200 */
[----:B------:R-:W-:Y:S02]  /*1440*/  IMAD R0, R16, c[0x0][0x21c], R0 ;  /* 0x0000870010007a24 */ /* 0x000fe400078e0200 */
[----:B------:R-:W-:Y:S01]  /*1450*/  IMAD.IADD R144, R29, 0x1, -R5 ;  /* 0x000000011d907824 */ /* 0x000fe200078e0a05 */
[----:B------:R3:W-:Y:S01]  /*1460*/  STL.64 [R1+0x38], R32 ;  /* 0x0000382001007387 */ /* 0x0007e20000100a00 */
[----:B------:R-:W-:Y:S02]  /*1470*/  IMAD.IADD R18, R33, 0x1, R0 ;  /* 0x0000000121127824 */ /* 0x000fe400078e0200 */
[----:B------:R-:W-:Y:S01]  /*1480*/  IMAD.MOV.U32 R5, RZ, RZ, 0x20 ;  /* 0x00000020ff057424 */ /* 0x000fe200078e00ff */
[----:B------:R3:W1:Y:S04]  /*1490*/  LDSM.16.M88.4 R56, [R224+0x4900] ;  /* 0x00490000e038783b */ /* 0x0006680000000200 */
[----:B------:R3:W-:Y:S01]  /*14a0*/  STL [R1+0x48], R18 ;  /* 0x0000481201007387 */ /* 0x0007e20000100800 */
[----:B------:R-:W-:-:S03]  /*14b0*/  SEL R2, R5, 0xffffffe0, !P2 ;  /* 0xffffffe005027807 */ /* 0x000fc60005000000 */
[----:B------:R3:W1:Y:S04]  /*14c0*/  LDSM.16.M88.4 R52, [R224+0x5100] ;  /* 0x00510000e034783b */ /* 0x0006680000000200 */
[----:B------:R3:W1:Y:S04]  /*14d0*/  LDSM.16.M88.4 R48, [R224+0x5900] ;  /* 0x00590000e030783b */ /* 0x0006680000000200 */
[----:B------:R3:W1:Y:S04]  /*14e0*/  LDSM.16.M88.4 R24, [R233+0x8100] ;  /* 0x00810000e918783b */ /* 0x0006680000000200 */
[----:B------:R3:W1:Y:S04]  /*14f0*/  LDSM.16.M88.4 R20, [R233+0xa100] ;  /* 0x00a10000e914783b */ /* 0x0006680000000200 */
[----:B------:R3:W1:Y:S04]  /*1500*/  LDSM.16.M88.4 R72, [R235] ;  /* 0x00000000eb48783b */ /* 0x0006680000000200 */
[----:B------:R3:W1:Y:S04]  /*1510*/  LDSM.16.M88.4 R84, [R235+0x800] ;  /* 0x00080000eb54783b */ /* 0x0006680000000200 */
[----:B------:R3:W1:Y:S04]  /*1520*/  LDSM.16.M88.4 R80, [R235+0x1000] ;  /* 0x00100000eb50783b */ /* 0x0006680000000200 */
[----:B------:R3:W1:Y:S01]  /*1530*/  LDSM.16.M88.4 R76, [R235+0x1800] ;  /* 0x00180000eb4c783b */ /* 0x0006620000000200 */
[----:B------:R-:W-:Y:S05]  /*1540*/  @!P1 BRA `(.L_x_643) ;  /* 0x0000031000009947 */ /* 0x000fea0003800000 */
[----:B--2-4-:R-:W-:Y:S02]  /*1550*/  ULDC.64 UR4, c[0x0][0x208] ;  /* 0x0000820000047ab9 */ /* 0x014fe40000000a00 */
        /* <DEDUP_REMOVED lines=14> */
[----:B------:R-:W-:Y:S01]  /*1640*/  LEA.HI.X R5, R6, R18, R5, 0x6, P1 ;  /* 0x0000001206057211 */ /* 0x000fe200008f3405 */
[----:B---3--:R-:W-:Y:S01]  /*1650*/  IMAD.U32 R18, RZ, RZ, UR16 ;  /* 0x00000010ff127e24 */ /* 0x008fe2000f8e00ff */
[----:B------:R-:W-:Y:S02]  /*1660*/  LEA R6, P1, R3, c[0x0][0x1f8], 0x1 ;  /* 0x00007e0003067a11 */ /* 0x000fe400078208ff */
[----:B------:R-:W-:-:S02]  /*1670*/  ISETP.LT.OR P6, PT, R0, 0x11, P3 ;  /* 0x000000110000780c */ /* 0x000fc40001fc1670 */
[----:B------:R-:W-:Y:S01]  /*1680*/  LEA.HI.X R7, R3, c[0x0][0x1fc], R5, 0x1, P1 ;  /* 0x00007f0003077a11 */ /* 0x000fe200008f0c05 */
[----:B------:R-:W-:Y:S01]  /*1690*/  IMAD.SHL.U32 R3, R160, 0x2, RZ ;  /* 0x00000002a0037824 */ /* 0x000fe200078e00ff */
[----:B------:R-:W-:Y:S02]  /*16a0*/  ISETP.LT.OR P1, PT, R0, 0x11, P0 ;  /* 0x000000110000780c */ /* 0x000fe40000721670 */
[----:B------:R-:W-:Y:S02]  /*16b0*/  IADD3 R16, P5, R6, UR16, RZ ;  /* 0x0000001006107c10 */ /* 0x000fe4000ffbe0ff */
[----:B------:R-:W-:Y:S01]  /*16c0*/  @!PT LDS RZ, [RZ] ;  /* 0x00000000fffff984 */ /* 0x000fe20000000800 */
[----:B------:R-:W-:Y:S01]  /*16d0*/  @!PT LDS RZ, [RZ] ;  /* 0x00000000fffff984 */ /* 0x000fe20000000800 */
[----:B------:R-:W-:Y:S01]  /*16e0*/  @!PT LDS RZ, [RZ] ;  /* 0x00000000fffff984 */ /* 0x000fe20000000800 */
[----:B------:R2:W-:Y:S02]  /*16f0*/  LDGSTS.E.BYPASS.LTC128B.128 [R3+0x100], [R6.64], !P4 ;  /* 0x0010000006037fae */ /* 0x0005e4000e101d56 */
[----:B------:R-:W-:Y:S02]  /*1700*/  IADD3.X R17, R7, UR11, RZ, P5, !PT ;  /* 0x0000000b07117c10 */ /* 0x000fe4000affe4ff */
[----:B------:R2:W-:Y:S01]  /*1710*/  LDGSTS.E.BYPASS.LTC128B.128 [R3+0x2100], [R6.64+0x80], !P2 ;  /* 0x0210008006037fae */ /* 0x0005e2000d101d56 */
[----:B------:R-:W-:-:S02]  /*1720*/  IADD3 R18, P4, P2, R18, 0x80, R6 ;  /* 0x0000008012127810 */ /* 0x000fc40007a9e006 */
[----:B------:R-:W-:Y:S01]  /*1730*/  ISETP.LT.OR P5, PT, R0, 0x21, P0 ;  /* 0x000000210000780c */ /* 0x000fe200007a1670 */
[----:B------:R3:W-:Y:S01]  /*1740*/  LDGSTS.E.BYPASS.LTC128B.128 [R3+0x900], [R16.64], !P6 ;  /* 0x0090000010037fae */ /* 0x0007e2000f101d56 */
[----:B------:R-:W-:Y:S02]  /*1750*/  IADD3.X R19, RZ, UR11, R7, P4, P2 ;  /* 0x0000000bff137c10 */ /* 0x000fe4000a7e4407 */
[----:B------:R-:W-:Y:S02]  /*1760*/  IADD3 R28, P2, R16, UR5, RZ ;  /* 0x00000005101c7c10 */ /* 0x000fe4000ff5e0ff */
[C---:B------:R-:W-:Y:S01]  /*1770*/  ISETP.LT.OR P6, PT, R0.reuse, 0x21, P3 ;  /* 0x000000210000780c */ /* 0x040fe20001fc1670 */
[----:B------:R4:W-:Y:S01]  /*1780*/  LDGSTS.E.BYPASS.LTC128B.128 [R3+0x2900], [R18.64], !P1 ;  /* 0x0290000012037fae */ /* 0x0009e2000c901d56 */
[----:B------:R-:W-:Y:S02]  /*1790*/  IADD3.X R29, R17, UR4, RZ, P2, !PT ;  /* 0x00000004111d7c10 */ /* 0x000fe400097fe4ff */
[----:B------:R-:W-:-:S02]  /*17a0*/  ISETP.LT.OR P2, PT, R0, 0x31, P0 ;  /* 0x000000310000780c */ /* 0x000fc40000741670 */
[----:B--2---:R-:W-:-:S04]  /*17b0*/  IADD3 R6, P4, R16, UR16, RZ ;  /* 0x0000001010067c10 */ /* 0x004fc8000ff9e0ff */
[----:B------:R-:W-:Y:S02]  /*17c0*/  IADD3.X R7, R17, UR11, RZ, P4, !PT ;  /* 0x0000000b11077c10 */ /* 0x000fe4000a7fe4ff */
[----:B------:R-:W-:-:S03]  /*17d0*/  ISETP.LT.OR P4, PT, R0, 0x31, P3 ;  /* 0x000000310000780c */ /* 0x000fc60001f81670 */
[----:B------:R2:W-:Y:S01]  /*17e0*/  LDGSTS.E.BYPASS.LTC128B.128 [R3+0x1100], [R6.64], !P6 ;  /* 0x0110000006037fae */ /* 0x0005e2000f101d56 */
[----:B----4-:R-:W-:-:S03]  /*17f0*/  IADD3 R18, P1, R6, UR16, RZ ;  /* 0x0000001006127c10 */ /* 0x010fc6000ff3e0ff */
[----:B------:R2:W-:Y:S01]  /*1800*/  LDGSTS.E.BYPASS.LTC128B.128 [R3+0x3100], [R28.64], !P5 ;  /* 0x031000001c037fae */ /* 0x0005e2000e901d56 */
[----:B------:R-:W-:Y:S02]  /*1810*/  IADD3.X R19, R7, UR11, RZ, P1, !PT ;  /* 0x0000000b07137c10 */ /* 0x000fe40008ffe4ff */
[----:B---3--:R-:W-:-:S03]  /*1820*/  IADD3 R16, P1, R6, UR5, RZ ;  /* 0x0000000506107c10 */ /* 0x008fc6000ff3e0ff */
[----:B------:R2:W-:Y:S01]  /*1830*/  LDGSTS.E.BYPASS.LTC128B.128 [R3+0x1900], [R18.64], !P4 ;  /* 0x0190000012037fae */ /* 0x0005e2000e101d56 */
[----:B------:R-:W-:-:S05]  /*1840*/  IADD3.X R17, R7, UR4, RZ, P1, !PT ;  /* 0x0000000407117c10 */ /* 0x000fca0008ffe4ff */
[----:B------:R2:W-:Y:S04]  /*1850*/  LDGSTS.E.BYPASS.LTC128B.128 [R3+0x3900], [R16.64], !P2 ;  /* 0x0390000010037fae */ /* 0x0005e8000d101d56 */
.L_x_643:
[C---:B-12-4-:R-:W-:Y:S01]  /*1860*/  HMMA.16816.F32 R44, R8.reuse, R58, RZ ;  /* 0x0000003a082c723c */ /* 0x056fe200000018ff */
[----:B------:R-:W-:Y:S01]  /*1870*/  LOP3.LUT P1, RZ, R64, 0x4, RZ, 0xc0, !PT ;  /* 0x0000000440ff7812 */ /* 0x000fe2000782c0ff */
[----:B------:R-:W0:Y:S01]  /*1880*/  LDGDEPBAR ;  /* 0x00000000000079af */ /* 0x000e220000000000 */
[----:B------:R-:W-:Y:S01]  /*1890*/  MOV R0, 0x40 ;  /* 0x0000004000007802 */ /* 0x000fe20000000f00 */
[----:B------:R-:W-:Y:S01]  /*18a0*/  UISETP.GE.AND UP0, UPT, UR8, 0x41, UPT ;  /* 0x000000410800788c */ /* 0x000fe2000bf06270 */
[----:B------:R-:W-:Y:S01]  /*18b0*/  LEA R232, R2, R231, 0x1 ;  /* 0x000000e702e87211 */ /* 0x000fe200078e08ff */
[----:B------:R-:W-:Y:S01]  /*18c0*/  LDSM.16.M88.4 R64, [R224+0x6100] ;  /* 0x00610000e040783b */ /* 0x000fe20000000200 */
[----:B------:R-:W-:Y:S01]  /*18d0*/  SEL R0, R0, 0xffffffc0, !P1 ;  /* 0xffffffc000007807 */ /* 0x000fe20004800000 */
[----:B---3--:R-:W-:Y:S01]  /*18e0*/  HMMA.16816.F32 R16, R8, R48, RZ ;  /* 0x000000300810723c */ /* 0x008fe200000018ff */
[----:B------:R-:W-:Y:S02]  /*18f0*/  LEA R234, R2, R233, 0x1 ;  /* 0x000000e902ea7211 */ /* 0x000fe400078e08ff */
[----:B------:R-:W-:-:S02]  /*1900*/  IADD3 R230, R224, R0, RZ ;  /* 0x00000000e0e67210 */ /* 0x000fc40007ffe0ff */
[C---:B------:R-:W-:Y:S02]  /*1910*/  IADD3 R229, R235.reuse, R0, RZ ;  /* 0x00000000ebe57210 */ /* 0x040fe40007ffe0ff */
[----:B------:R-:W-:Y:S01]  /*1920*/  LEA R236, R4, R232, 0x1 ;  /* 0x000000e804ec7211 */ /* 0x000fe200078e08ff */
[C---:B------:R-:W-:Y:S01]  /*1930*/  HMMA.16816.F32 R40, R8.reuse, R60, RZ ;  /* 0x0000003c0828723c */ /* 0x040fe200000018ff */
[----:B------:R-:W-:Y:S02]  /*1940*/  PLOP3.LUT P1, PT, PT, PT, UP0, 0x80, 0x0 ;  /* 0x000000000000781c */ /* 0x000fe40003f2f008 */
[C---:B------:R-:W-:Y:S02]  /*1950*/  IADD3 R240, R235.reuse, 0x2000, RZ ;  /* 0x00002000ebf07810 */ /* 0x040fe40007ffe0ff */
[C---:B------:R-:W-:Y:S02]  /*1960*/  IADD3 R239, R235.reuse, 0x2800, RZ ;  /* 0x00002800ebef7810 */ /* 0x040fe40007ffe0ff */
[C---:B------:R-:W-:Y:S01]  /*1970*/  IADD3 R238, R235.reuse, 0x3000, RZ ;  /* 0x00003000ebee7810 */ /* 0x040fe20007ffe0ff */
[----:B------:R-:W-:Y:S01]  /*1980*/  HMMA.16816.F32 R36, R8, R62, RZ ;  /* 0x0000003e0824723c */ /* 0x000fe200000018ff */
[----:B------:R-:W-:-:S07]  /*1990*/  IADD3 R237, R235, 0x3800, RZ ;  /* 0x00003800ebed7810 */ /* 0x000fce0007ffe0ff */
[C---:B------:R-:W-:Y:S08]  /*19a0*/  HMMA.16816.F32 R100, R12.reuse, R60, RZ ;  /* 0x0000003c0c64723c */ /* 0x040ff000000018ff */
[----:B------:R-:W-:Y:S08]  /*19b0*/  HMMA.16816.F32 R88, R12, R62, RZ ;  /* 0x0000003e0c58723c */ /* 0x000ff000000018ff */
[C---:B------:R-:W-:Y:S08]  /*19c0*/  HMMA.16816.F32 R32, R8.reuse, R56, RZ ;  /* 0x000000380820723c */ /* 0x040ff000000018ff */
[C---:B------:R-:W-:Y:S08]  /*19d0*/  HMMA.16816.F32 R28, R8.reuse, R52, RZ ;  /* 0x00000034081c723c */ /* 0x040ff000000018ff */
[----:B------:R-:W-:Y:S08]  /*19e0*/  HMMA.16816.F32 R68, R8, R54, RZ ;  /* 0x000000360844723c */ /* 0x000ff000000018ff */
[C---:B------:R-:W-:Y:S08]  /*19f0*/  HMMA.16816.F32 R104, R12.reuse, R56, RZ ;  /* 0x000000380c68723c */ /* 0x040ff000000018ff */
[----:B------:R-:W-:Y:S08]  /*1a00*/  HMMA.16816.F32 R60, R12, R58, RZ ;  /* 0x0000003a0c3c723c */ /* 0x000ff000000018ff */
[----:B------:R-:W-:Y:S08]  /*1a10*/  HMMA.16816.F32 R8, R8, R50, RZ ;  /* 0x000000320808723c */ /* 0x000ff000000018ff */
[C---:B------:R-:W-:Y:S08]  /*1a20*/  HMMA.16816.F32 R96, R12.reuse, R52, RZ ;  /* 0x000000340c60723c */ /* 0x040ff000000018ff */
[C---:B------:R-:W-:Y:S08]  /*1a30*/  HMMA.16816.F32 R56, R12.reuse, R54, RZ ;  /* 0x000000360c38723c */ /* 0x040ff000000018ff */
[C---:B------:R-:W-:Y:S08]  /*1a40*/  HMMA.16816.F32 R92, R12.reuse, R48, RZ ;  /* 0x000000300c5c723c */ /* 0x040ff000000018ff */
[----:B------:R-:W-:Y:S01]  /*1a50*/  HMMA.16816.F32 R52, R12, R50, RZ ;  /* 0x000000320c34723c */ /* 0x000fe200000018ff */
[----:B------:R-:W-:Y:S07]  /*1a60*/  LDSM.16.M88.4 R12, [R232+0xa100] ;  /* 0x00a10000e80c783b */ /* 0x000fee0000000200 */
[C---:B------:R-:W-:Y:S01]  /*1a70*/  HMMA.16816.F32 R136, R20.reuse, R86, R44 ;  /* 0x000000561488723c */ /* 0x040fe2000000182c */
[----:B------:R-:W1:Y:S07]  /*1a80*/  LDSM.16.M88.4 R44, [R230+0x4100] ;  /* 0x00410000e62c783b */ /* 0x000e6e0000000200 */
[C---:B------:R-:W-:Y:S01]  /*1a90*/  HMMA.16816.F32 R112, R20.reuse, R76, R16 ;  /* 0x0000004c1470723c */ /* 0x040fe20000001810 */
[----:B------:R-:W2:Y:S07]  /*1aa0*/  LDSM.16.M88.4 R16, [R232+0x8100] ;  /* 0x00810000e810783b */ /* 0x000eae0000000200 */
[C---:B------:R-:W-:Y:S08]  /*1ab0*/  HMMA.16816.F32 R40, R20.reuse, R72, R40 ;  /* 0x000000481428723c */ /* 0x040ff00000001828 */
[C---:B------:R-:W-:Y:S08]  /*1ac0*/  HMMA.16816.F32 R140, R20.reuse, R82, R68 ;  /* 0x00000052148c723c */ /* 0x040ff00000001844 */
[----:B------:R-:W-:Y:S08]  /*1ad0*/  HMMA.16816.F32 R68, R20, R78, R8 ;  /* 0x0000004e1444723c */ /* 0x000ff00000001808 */
[----:B------:R-:W-:Y:S08]  /*1ae0*/  HMMA.16816.F32 R8, R24, R72, R100 ;  /* 0x000000481808723c */ /* 0x000ff00000001864 */
[C---:B------:R-:W-:Y:S01]  /*1af0*/  HMMA.16816.F32 R120, R20.reuse, R84, R32 ;  /* 0x000000541478723c */ /* 0x040fe20000001820 */
[----:B------:R-:W-:Y:S07]  /*1b00*/  LDSM.16.M88.4 R32, [R230+0x4900] ;  /* 0x00490000e620783b */ /* 0x000fee0000000200 */
[C---:B------:R-:W-:Y:S01]  /*1b10*/  HMMA.16816.F32 R116, R20.reuse, R80, R28 ;  /* 0x000000501474723c */ /* 0x040fe2000000181c */
[----:B------:R-:W-:Y:S07]  /*1b20*/  LDSM.16.M88.4 R28, [R230+0x5100] ;  /* 0x00510000e61c783b */ /* 0x000fee0000000200 */
[----:B------:R-:W-:Y:S01]  /*1b30*/  HMMA.16816.F32 R36, R20, R74, R36 ;  /* 0x0000004a1424723c */ /* 0x000fe20000001824 */
[----:B------:R-:W3:Y:S07]  /*1b40*/  LDSM.16.M88.4 R20, [R230+0x5900] ;  /* 0x00590000e614783b */ /* 0x000eee0000000200 */
[C---:B------:R-:W-:Y:S08]  /*1b50*/  HMMA.16816.F32 R128, R24.reuse, R84, R104 ;  /* 0x000000541880723c */ /* 0x040ff00000001868 */
[C---:B------:R-:W-:Y:S08]  /*1b60*/  HMMA.16816.F32 R108, R24.reuse, R86, R60 ;  /* 0x00000056186c723c */ /* 0x040ff0000000183c */
[C---:B------:R-:W-:Y:S08]  /*1b70*/  HMMA.16816.F32 R132, R24.reuse, R80, R96 ;  /* 0x000000501884723c */ /* 0x040ff00000001860 */
[C---:B------:R-:W-:Y:S08]  /*1b80*/  HMMA.16816.F32 R124, R24.reuse, R76, R92 ;  /* 0x0000004c187c723c */ /* 0x040ff0000000185c */
[C---:B------:R-:W-:Y:S01]  /*1b90*/  HMMA.16816.F32 R104, R24.reuse, R74, R88 ;  /* 0x0000004a1868723c */ /* 0x040fe20000001858 */
[----:B------:R-:W-:Y:S07]  /*1ba0*/  LDSM.16.M88.4 R88, [R229+0x1000] ;  /* 0x00100000e558783b */ /* 0x000fee0000000200 */
[C---:B------:R-:W-:Y:S01]  /*1bb0*/  HMMA.16816.F32 R100, R24.reuse, R82, R56 ;  /* 0x000000521864723c */ /* 0x040fe20000001838 */
[----:B------:R-:W-:Y:S07]  /*1bc0*/  LDSM.16.M88.4 R56, [R229+0x800] ;  /* 0x00080000e538783b */ /* 0x000fee0000000200 */
[----:B------:R-:W-:Y:S01]  /*1bd0*/  HMMA.16816.F32 R52, R24, R78, R52 ;  /* 0x0000004e1834723c */ /* 0x000fe20000001834 */
[----:B------:R-:W-:Y:S07]  /*1be0*/  LDSM.16.M88.4 R24, [R229] ;  /* 0x00000000e518783b */ /* 0x000fee0000000200 */
[-C--:B-1----:R-:W-:Y:S01]  /*1bf0*/  HMMA.16816.F32 R60, R12, R44.reuse, R40 ;  /* 0x0000002c0c3c723c */ /* 0x082fe20000001828 */
[----:B------:R-:W1:Y:S07]  /*1c00*/  LDSM.16.M88.4 R40, [R234+0x8100] ;  /* 0x00810000ea28783b */ /* 0x000e6e0000000200 */
[----:B--2---:R-:W-:Y:S01]  /*1c10*/  HMMA.16816.F32 R48, R16, R44, R8 ;  /* 0x0000002c1030723c */ /* 0x004fe20000001808 */
[----:B------:R-:W2:Y:S07]  /*1c20*/  LDSM.16.M88.4 R8, [R234+0xa100] ;  /* 0x00a10000ea08783b */ /* 0x000eae0000000200 */
[C---:B------:R-:W-:Y:S01]  /*1c30*/  HMMA.16816.F32 R96, R12.reuse, R46, R36 ;  /* 0x0000002e0c60723c */ /* 0x040fe20000001824 */
[----:B------:R-:W4:Y:S07]  /*1c40*/  LDSM.16.M88.4 R36, [R231+0xc100] ;  /* 0x00c10000e724783b */ /* 0x000f2e0000000200 */
[C---:B---3--:R-:W-:Y:S01]  /*1c50*/  HMMA.16816.F32 R72, R12.reuse, R20, R112 ;  /* 0x000000140c48723c */ /* 0x048fe20000001870 */
[----:B------:R-:W3:Y:S07]  /*1c60*/  LDSM.16.M88.4 R112, [R229+0x1800] ;  /* 0x00180000e570783b */ /* 0x000eee0000000200 */
[C---:B------:R-:W-:Y:S08]  /*1c70*/  HMMA.16816.F32 R92, R12.reuse, R32, R120 ;  /* 0x000000200c5c723c */ /* 0x040ff00000001878 */
[C---:B------:R-:W-:Y:S08]  /*1c80*/  HMMA.16816.F32 R80, R12.reuse, R28, R116 ;  /* 0x0000001c0c50723c */ /* 0x040ff00000001874 */
[C---:B------:R-:W-:Y:S08]  /*1c90*/  HMMA.16816.F32 R84, R12.reuse, R34, R136 ;  /* 0x000000220c54723c */ /* 0x040ff00000001888 */
[C---:B------:R-:W-:Y:S08]  /*1ca0*/  HMMA.16816.F32 R76, R12.reuse, R30, R140 ;  /* 0x0000001e0c4c723c */ /* 0x040ff0000000188c */
[----:B------:R-:W-:Y:S08]  /*1cb0*/  HMMA.16816.F32 R68, R12, R22, R68 ;  /* 0x000000160c44723c */ /* 0x000ff00000001844 */
[----:B-1----:R-:W-:Y:S08]  /*1cc0*/  HMMA.16816.F32 R12, R40, R24, R48 ;  /* 0x00000018280c723c */ /* 0x002ff00000001830 */
[C---:B------:R-:W-:Y:S08]  /*1cd0*/  HMMA.16816.F32 R44, R16.reuse, R46, R104 ;  /* 0x0000002e102c723c */ /* 0x040ff00000001868 */
[C---:B------:R-:W-:Y:S08]  /*1ce0*/  HMMA.16816.F32 R104, R16.reuse, R32, R128 ;  /* 0x000000201068723c */ /* 0x040ff00000001880 */
[C---:B------:R-:W-:Y:S01]  /*1cf0*/  HMMA.16816.F32 R108, R16.reuse, R34, R108 ;  /* 0x00000022106c723c */ /* 0x040fe2000000186c */
[----:B------:R-:W1:Y:S07]  /*1d00*/  LDSM.16.M88.4 R32, [R231+0xe100] ;  /* 0x00e10000e720783b */ /* 0x000e6e0000000200 */
[C---:B------:R-:W-:Y:S08]  /*1d10*/  HMMA.16816.F32 R132, R16.reuse, R28, R132 ;  /* 0x0000001c1084723c */ /* 0x040ff00000001884 */
[C---:B------:R-:W-:Y:S01]  /*1d20*/  HMMA.16816.F32 R100, R16.reuse, R30, R100 ;  /* 0x0000001e1064723c */ /* 0x040fe20000001864 */
[----:B------:R-:W-:Y:S07]  /*1d30*/  LDSM.16.M88.4 R28, [R233+0xc100] ;  /* 0x00c10000e91c783b */ /* 0x000fee0000000200 */
[C---:B------:R-:W-:Y:S08]  /*1d40*/  HMMA.16816.F32 R124, R16.reuse, R20, R124 ;  /* 0x00000014107c723c */ /* 0x040ff0000000187c */
[----:B------:R-:W-:Y:S01]  /*1d50*/  HMMA.16816.F32 R116, R16, R22, R52 ;  /* 0x000000161074723c */ /* 0x000fe20000001834 */
[----:B------:R-:W-:Y:S04]  /*1d60*/  LDSM.16.M88.4 R20, [R232+0xc100] ;  /* 0x00c10000e814783b */ /* 0x000fe80000000200 */
[----:B------:R-:W-:Y:S03]  /*1d70*/  LDSM.16.M88.4 R52, [R230+0x6100] ;  /* 0x00610000e634783b */ /* 0x000fe60000000200 */
[----:B--2---:R-:W-:Y:S01]  /*1d80*/  HMMA.16816.F32 R16, R8, R24, R60 ;  /* 0x000000180810723c */ /* 0x004fe2000000183c */
[----:B------:R-:W2:Y:S07]  /*1d90*/  LDSM.16.M88.4 R60, [R235+0x2000] ;  /* 0x00200000eb3c783b */ /* 0x000eae0000000200 */
[----:B----4-:R-:W-:Y:S08]  /*1da0*/  HMMA.16816.F32 R12, R36, R64, R12 ;  /* 0x00000040240c723c */ /* 0x010ff0000000180c */
[C---:B---3--:R-:W-:Y:S08]  /*1db0*/  HMMA.16816.F32 R152, R8.reuse, R114, R68 ;  /* 0x000000720898723c */ /* 0x048ff00000001844 */
[-C--:B------:R-:W-:Y:S08]  /*1dc0*/  HMMA.16816.F32 R96, R8, R26.reuse, R96 ;  /* 0x0000001a0860723c */ /* 0x080ff00000001860 */
[----:B------:R-:W-:Y:S01]  /*1dd0*/  HMMA.16816.F32 R68, R40, R26, R44 ;  /* 0x0000001a2844723c */ /* 0x000fe2000000182c */
[----:B------:R-:W3:Y:S04]  /*1de0*/  LDSM.16.M88.4 R24, [R233+0xe100] ;  /* 0x00e10000e918783b */ /* 0x000ee80000000200 */
[----:B------:R-:W-:Y:S03]  /*1df0*/  LDSM.16.M88.4 R44, [R229+0x2000] ;  /* 0x00200000e52c783b */ /* 0x000fe60000000200 */
[C---:B------:R-:W-:Y:S08]  /*1e00*/  HMMA.16816.F32 R92, R8.reuse, R56, R92 ;  /* 0x00000038085c723c */ /* 0x040ff0000000185c */
[C---:B------:R-:W-:Y:S08]  /*1e10*/  HMMA.16816.F32 R120, R8.reuse, R58, R84 ;  /* 0x0000003a0878723c */ /* 0x040ff00000001854 */
[C---:B------:R-:W-:Y:S08]  /*1e20*/  HMMA.16816.F32 R128, R8.reuse, R88, R80 ;  /* 0x000000580880723c */ /* 0x040ff00000001850 */
[C---:B------:R-:W-:Y:S08]  /*1e30*/  HMMA.16816.F32 R136, R8.reuse, R90, R76 ;  /* 0x0000005a0888723c */ /* 0x040ff0000000184c */
[----:B------:R-:W-:Y:S08]  /*1e40*/  HMMA.16816.F32 R140, R8, R112, R72 ;  /* 0x00000070088c723c */ /* 0x000ff00000001848 */
[----:B-1----:R-:W-:Y:S01]  /*1e50*/  HMMA.16816.F32 R8, R32, R64, R16 ;  /* 0x000000402008723c */ /* 0x002fe20000001810 */
[----:B------:R-:W1:Y:S07]  /*1e60*/  LDSM.16.M88.4 R16, [R232+0xe100] ;  /* 0x00e10000e810783b */ /* 0x000e6e0000000200 */
[----:B--2---:R-:W-:Y:S01]  /*1e70*/  HMMA.16816.F32 R48, R28, R60, R12 ;  /* 0x0000003c1c30723c */ /* 0x004fe2000000180c */
[----:B------:R-:W2:Y:S07]  /*1e80*/  LDSM.16.M88.4 R12, [R234+0xc100] ;  /* 0x00c10000ea0c783b */ /* 0x000eae0000000200 */
[C---:B------:R-:W-:Y:S08]  /*1e90*/  HMMA.16816.F32 R104, R40.reuse, R56, R104 ;  /* 0x000000382868723c */ /* 0x040ff00000001868 */
[----:B------:R-:W-:Y:S08]  /*1ea0*/  HMMA.16816.F32 R108, R40, R58, R108 ;  /* 0x0000003a286c723c */ /* 0x000ff0000000186c */
[----:B---3--:R-:W-:Y:S01]  /*1eb0*/  HMMA.16816.F32 R56, R24, R60, R8 ;  /* 0x0000003c1838723c */ /* 0x008fe20000001808 */
[----:B------:R-:W-:Y:S07]  /*1ec0*/  LDSM.16.M88.4 R8, [R236+0xe100] ;  /* 0x00e10000ec08783b */ /* 0x000fee0000000200 */
[----:B------:R-:W-:Y:S01]  /*1ed0*/  HMMA.16816.F32 R72, R20, R52, R48 ;  /* 0x000000341448723c */ /* 0x000fe20000001830 */
[----:B------:R-:W3:Y:S07]  /*1ee0*/  LDSM.16.M88.4 R48, [R224+0x6900] ;  /* 0x00690000e030783b */ /* 0x000eee0000000200 */
[-C--:B------:R-:W-:Y:S08]  /*1ef0*/  HMMA.16816.F32 R68, R36, R66.reuse, R68 ;  /* 0x000000422444723c */ /* 0x080ff00000001844 */
[----:B------:R-:W-:Y:S08]  /*1f00*/  HMMA.16816.F32 R76, R32, R66, R96 ;  /* 0x00000042204c723c */ /* 0x000ff00000001860 */
[----:B-1----:R-:W-:Y:S01]  /*1f10*/  HMMA.16816.F32 R64, R16, R52, R56 ;  /* 0x000000341040723c */ /* 0x002fe20000001838 */
[----:B------:R-:W1:Y:S07]  /*1f20*/  LDSM.16.M88.4 R56, [R235+0x2800] ;  /* 0x00280000eb38783b */ /* 0x000e6e0000000200 */
[----:B------:R-:W-:Y:S08]  /*1f30*/  HMMA.16816.F32 R68, R28, R62, R68 ;  /* 0x0000003e1c44723c */ /* 0x000ff00000001844 */
[----:B--2---:R-:W-:Y:S08]  /*1f40*/  HMMA.16816.F32 R80, R12, R44, R72 ;  /* 0x0000002c0c50723c */ /* 0x004ff00000001848 */
[----:B------:R-:W-:Y:S08]  /*1f50*/  HMMA.16816.F32 R76, R24, R62, R76 ;  /* 0x0000003e184c723c */ /* 0x000ff0000000184c */
[----:B---3--:R-:W-:Y:S08]  /*1f60*/  HMMA.16816.F32 R72, R36, R48, R104 ;  /* 0x000000302448723c */ /* 0x008ff00000001868 */
[----:B------:R-:W-:Y:S01]  /*1f70*/  HMMA.16816.F32 R132, R40, R88, R132 ;  /* 0x000000582884723c */ /* 0x000fe20000001884 */
[----:B------:R-:W-:-:S04]  /*1f80*/  FMUL.FTZ R0, R80, c[0x0][0x320] ;  /* 0x0000c80050007a20 */ /* 0x000fc80000410000 */
[----:B------:R2:W3:Y:S03]  /*1f90*/  MUFU.TANH R156, R0 ;  /* 0x00000000009c7308 */ /* 0x0004e60000002400 */
[C---:B------:R-:W-:Y:S08]  /*1fa0*/  HMMA.16816.F32 R100, R40.reuse, R90, R100 ;  /* 0x0000005a2864723c */ /* 0x040ff00000001864 */
[----:B------:R-:W-:Y:S01]  /*1fb0*/  HMMA.16816.F32 R124, R40, R112, R124 ;  /* 0x00000070287c723c */ /* 0x000fe2000000187c */
[----:B--2---:R-:W-:-:S07]  /*1fc0*/  FMUL.FTZ R0, R81, c[0x0][0x320] ;  /* 0x0000c80051007a20 */ /* 0x004fce0000410000 */
[----:B------:R-:W-:Y:S01]  /*1fd0*/  HMMA.16816.F32 R116, R40, R114, R116 ;  /* 0x000000722874723c */ /* 0x000fe20000001874 */
[----:B------:R-:W2:Y:S01]  /*1fe0*/  LDSM.16.M88.4 R40, [R230+0x6900] ;  /* 0x00690000e628783b */ /* 0x000ea20000000200 */
[----:B------:R4:W1:Y:S06]  /*1ff0*/  MUFU.TANH R151, R0 ;  /* 0x0000000000977308 */ /* 0x00086c0000002400 */
[----:B------:R-:W-:Y:S08]  /*2000*/  HMMA.16816.F32 R84, R8, R44, R64 ;  /* 0x0000002c0854723c */ /* 0x000ff00000001840 */
[----:B------:R-:W-:Y:S01]  /*2010*/  HMMA.16816.F32 R64, R20, R54, R68 ;  /* 0x000000361440723c */ /* 0x000fe20000001844 */
[----:B----4-:R-:W-:-:S04]  /*2020*/  FMUL.FTZ R0, R82, c[0x0][0x320] ;  /* 0x0000c80052007a20 */ /* 0x010fc80000410000 */
[----:B------:R4:W1:Y:S03]  /*2030*/  MUFU.TANH R150, R0 ;  /* 0x0000000000967308 */ /* 0x0008660000002400 */
[----:B------:R-:W-:Y:S08]  /*2040*/  HMMA.16816.F32 R60, R32, R48, R92 ;  /* 0x00000030203c723c */ /* 0x000ff0000000185c */
[----:B------:R-:W-:Y:S01]  /*2050*/  HMMA.16816.F32 R68, R16, R54, R76 ;  /* 0x000000361044723c */ /* 0x000fe2000000184c */
[----:B------:R-:W5:Y:S01]  /*2060*/  LDSM.16.M88.4 R52, [R229+0x2800] ;  /* 0x00280000e534783b */ /* 0x000f620000000200 */
[----:B----4-:R-:W-:-:S06]  /*2070*/  FMUL.FTZ R0, R83, c[0x0][0x320] ;  /* 0x0000c80053007a20 */ /* 0x010fcc0000410000 */
[----:B-1----:R-:W-:Y:S01]  /*2080*/  HMMA.16816.F32 R72, R28, R56, R72 ;  /* 0x000000381c48723c */ /* 0x002fe20000001848 */
[----:B------:R1:W4:Y:S07]  /*2090*/  MUFU.TANH R149, R0 ;  /* 0x0000000000957308 */ /* 0x00032e0000002400 */
[----:B------:R-:W-:Y:S08]  /*20a0*/  HMMA.16816.F32 R76, R12, R46, R64 ;  /* 0x0000002e0c4c723c */ /* 0x000ff00000001840 */
[----:B------:R-:W-:Y:S01]  /*20b0*/  HMMA.16816.F32 R64, R24, R56, R60 ;  /* 0x000000381840723c */ /* 0x000fe2000000183c */
[----:B------:R-:W3:Y:S01]  /*20c0*/  LDSM.16.M88.4 R60, [R224+0x7100] ;  /* 0x00710000e03c783b */ /* 0x000ee20000000200 */
[----:B-1----:R-:W-:-:S04]  /*20d0*/  FMUL.FTZ R0, R84, c[0x0][0x320] ;  /* 0x0000c80054007a20 */ /* 0x002fc80000410000 */
[----:B------:R1:W1:Y:S02]  /*20e0*/  MUFU.TANH R148, R0 ;  /* 0x0000000000947308 */ /* 0x0002640000002400 */
[----:B------:R-:W-:Y:S08]  /*20f0*/  HMMA.16816.F32 R88, R8, R46, R68 ;  /* 0x0000002e0858723c */ /* 0x000ff00000001844 */
[----:B------:R-:W-:Y:S01]  /*2100*/  HMMA.16816.F32 R44, R36, R50, R108 ;  /* 0x00000032242c723c */ /* 0x000fe2000000186c */
[----:B-1----:R-:W-:-:S07]  /*2110*/  FMUL.FTZ R0, R85, c[0x0][0x320] ;  /* 0x0000c80055007a20 */ /* 0x002fce0000410000 */
[----:B--2---:R-:W-:Y:S01]  /*2120*/  HMMA.16816.F32 R68, R20, R40, R72 ;  /* 0x000000281444723c */ /* 0x004fe20000001848 */
[----:B------:R1:W2:Y:S07]  /*2130*/  MUFU.TANH R147, R0 ;  /* 0x0000000000937308 */ /* 0x0002ae0000002400 */
[----:B------:R-:W-:Y:S08]  /*2140*/  HMMA.16816.F32 R72, R32, R50, R120 ;  /* 0x000000322048723c */ /* 0x000ff00000001878 */
[----:B------:R-:W-:Y:S01]  /*2150*/  HMMA.16816.F32 R48, R16, R40, R64 ;  /* 0x000000281030723c */ /* 0x000fe20000001840 */
[----:B-1----:R-:W-:-:S04]  /*2160*/  FMUL.FTZ R0, R86, c[0x0][0x320] ;  /* 0x0000c80056007a20 */ /* 0x002fc80000410000 */
[----:B------:R1:W1:Y:S03]  /*2170*/  MUFU.TANH R146, R0 ;  /* 0x0000000000927308 */ /* 0x0002660000002400 */
[----:B------:R-:W-:Y:S01]  /*2180*/  HMMA.16816.F32 R64, R28, R58, R44 ;  /* 0x0000003a1c40723c */ /* 0x000fe2000000182c */
[----:B------:R-:W2:Y:S01]  /*2190*/  LDSM.16.M88.4 R44, [R235+0x3000] ;  /* 0x00300000eb2c783b */ /* 0x000ea20000000200 */
[----:B-1----:R-:W-:Y:S11]  /*21a0*/  FMUL.FTZ R0, R87, c[0x0][0x320] ;  /* 0x0000c80057007a20 */ /* 0x002ff60000410000 */
[----:B------:R-:W-:Y:S03]  /*21b0*/  @!UPT UIADD3 URZ, URZ, URZ, URZ ;  /* 0x0000003f3f3ff290 */ /* 0x000fe6000fffe03f */
[----:B-----5:R-:W-:Y:S01]  /*21c0*/  HMMA.16816.F32 R80, R8, R52, R48 ;  /* 0x000000340850723c */ /* 0x020fe20000001830 */
[----:B------:R1:W1:Y:S07]  /*21d0*/  MUFU.TANH R115, R0 ;  /* 0x0000000000737308 */ /* 0x00026e0000002400 */
[----:B------:R-:W-:Y:S08]  /*21e0*/  HMMA.16816.F32 R64, R20, R42, R64 ;  /* 0x0000002a1440723c */ /* 0x000ff00000001840 */
[----:B---3--:R-:W-:Y:S01]  /*21f0*/  HMMA.16816.F32 R48, R32, R60, R128 ;  /* 0x0000003c2030723c */ /* 0x008fe20000001880 */
[----:B-1----:R-:W-:-:S04]  /*2200*/  FMUL.FTZ R0, R76, c[0x0][0x320] ;  /* 0x0000c8004c007a20 */ /* 0x002fc80000410000 */
[----:B------:R1:W3:Y:S02]  /*2210*/  MUFU.TANH R145, R0 ;  /* 0x0000000000917308 */ /* 0x0002e40000002400 */
[----:B-1----:R-:W-:-:S06]  /*2220*/  FMUL.FTZ R0, R77, c[0x0][0x320] ;  /* 0x0000c8004d007a20 */ /* 0x002fcc0000410000 */
[----:B------:R1:W1:Y:S02]  /*2230*/  MUFU.TANH R114, R0 ;  /* 0x0000000000727308 */ /* 0x0002640000002400 */
        /* <DEDUP_REMOVED lines=8> */
[----:B-1----:R-:W-:-:S04]  /*22c0*/  FMUL.FTZ R0, R88, c[0x0][0x320] ;  /* 0x0000c80058007a20 */ /* 0x002fc80000410000 */
[----:B------:R1:W1:Y:S11]  /*22d0*/  MUFU.TANH R111, R0 ;  /* 0x00000000006f7308 */ /* 0x0002760000002400 */
[----:B------:R-:W-:Y:S01]  /*22e0*/  HMMA.16816.F32 R68, R16, R42, R68 ;  /* 0x0000002a1044723c */ /* 0x000fe20000001844 */
[----:B------:R-:W3:Y:S01]  /*22f0*/  LDSM.16.M88.4 R40, [R229+0x3000] ;  /* 0x00300000e528783b */ /* 0x000ee20000000200 */
[----:B-1----:R-:W-:-:S06]  /*2300*/  FMUL.FTZ R0, R89, c[0x0][0x320] ;  /* 0x0000c80059007a20 */ /* 0x002fcc0000410000 */
[----:B--2---:R-:W-:Y:S01]  /*2310*/  HMMA.16816.F32 R72, R28, R44, R72 ;  /* 0x0000002c1c48723c */ /* 0x004fe20000001848 */
[----:B------:R1:W2:Y:S11]  /*2320*/  MUFU.TANH R110, R0 ;  /* 0x00000000006e7308 */ /* 0x0002b60000002400 */
[----:B------:R-:W-:Y:S04]  /*2330*/  @!UPT UIADD3 URZ, URZ, URZ, URZ ;  /* 0x0000003f3f3ff290 */ /* 0x000fe8000fffe03f */
[----:B------:R-:W-:Y:S01]  /*2340*/  HMMA.16816.F32 R84, R8, R54, R68 ;  /* 0x000000360854723c */ /* 0x000fe20000001844 */
[----:B-1----:R-:W-:-:S04]  /*2350*/  FMUL.FTZ R0, R90, c[0x0][0x320] ;  /* 0x0000c8005a007a20 */ /* 0x002fc80000410000 */
[----:B------:R1:W1:Y:S03]  /*2360*/  MUFU.TANH R109, R0 ;  /* 0x00000000006d7308 */ /* 0x0002660000002400 */
[----:B-----5:R-:W-:Y:S08]  /*2370*/  HMMA.16816.F32 R68, R20, R56, R72 ;  /* 0x000000381444723c */ /* 0x020ff00000001848 */
[----:B------:R-:W-:Y:S01]  /*2380*/  HMMA.16816.F32 R72, R32, R62, R136 ;  /* 0x0000003e2048723c */ /* 0x000fe20000001888 */
[----:B-1----:R-:W-:-:S04]  /*2390*/  FMUL.FTZ R0, R91, c[0x0][0x320] ;  /* 0x0000c8005b007a20 */ /* 0x002fc80000410000 */
[----:B------:R1:W1:Y:S11]  /*23a0*/  MUFU.TANH R107, R0 ;  /* 0x00000000006b7308 */ /* 0x0002760000002400 */
[----:B------:R-:W-:Y:S08]  /*23b0*/  @!UPT UIADD3 URZ, URZ, URZ, URZ ;  /* 0x0000003f3f3ff290 */ /* 0x000ff0000fffe03f */
[----:B------:R-:W-:Y:S01]  /*23c0*/  HMMA.16816.F32 R72, R24, R46, R72 ;  /* 0x0000002e1848723c */ /* 0x000fe20000001848 */
[----:B-1----:R-:W-:-:S04]  /*23d0*/  FMUL.FTZ R0, R76, c[0x0][0x320] ;  /* 0x0000c8004c007a20 */ /* 0x002fc80000410000 */
[----:B------:R1:W1:Y:S02]  /*23e0*/  MUFU.TANH R108, R0 ;  /* 0x00000000006c7308 */ /* 0x0002640000002400 */
[----:B-1----:R-:W-:Y:S11]  /*23f0*/  FMUL.FTZ R0, R77, c[0x0][0x320] ;  /* 0x0000c8004d007a20 */ /* 0x002ff60000410000 */
[----:B------:R-:W-:Y:S06]  /*2400*/  @!UPT UIADD3 URZ, URZ, URZ, URZ ;  /* 0x0000003f3f3ff290 */ /* 0x000fec000fffe03f */
[----:B------:R-:W-:Y:S01]  /*2410*/  HMMA.16816.F32 R72, R16, R58, R72 ;  /* 0x0000003a1048723c */ /* 0x000fe20000001848 */
[----:B------:R1:W1:Y:S02]  /*2420*/  MUFU.TANH R106, R0 ;  /* 0x00000000006a7308 */ /* 0x0002640000002400 */
[----:B-1----:R-:W-:-:S06]  /*2430*/  FMUL.FTZ R0, R78, c[0x0][0x320] ;  /* 0x0000c8004e007a20 */ /* 0x002fcc0000410000 */
[----:B------:R1:W1:Y:S11]  /*2440*/  MUFU.TANH R105, R0 ;  /* 0x0000000000697308 */ /* 0x0002760000002400 */
[----:B------:R-:W-:Y:S04]  /*2450*/  @!UPT UIADD3 URZ, URZ, URZ, URZ ;  /* 0x0000003f3f3ff290 */ /* 0x000fe8000fffe03f */
[----:B---3--:R-:W-:Y:S01]  /*2460*/  HMMA.16816.F32 R72, R8, R42, R72 ;  /* 0x0000002a0848723c */ /* 0x008fe20000001848 */
[----:B-1----:R-:W-:-:S07]  /*2470*/  FMUL.FTZ R0, R79, c[0x0][0x320] ;  /* 0x0000c8004f007a20 */ /* 0x002fce0000410000 */
[----:B------:R-:W-:Y:S01]  /*2480*/  HMMA.16816.F32 R76, R12, R54, R64 ;  /* 0x000000360c4c723c */ /* 0x000fe20000001840 */
[----:B------:R1:W3:Y:S07]  /*2490*/  MUFU.TANH R104, R0 ;  /* 0x0000000000687308 */ /* 0x0002ee0000002400 */
[----:B------:R-:W-:Y:S01]  /*24a0*/  HMMA.16816.F32 R64, R24, R44, R48 ;  /* 0x0000002c1840723c */ /* 0x000fe20000001830 */
[----:B------:R-:W5:Y:S07]  /*24b0*/  LDSM.16.M88.4 R48, [R224+0x7900] ;  /* 0x00790000e030783b */ /* 0x000f6e0000000200 */
[----:B------:R-:W-:-:S02]  /*24c0*/  FMUL.FTZ R72, R72, c[0x0][0x320] ;  /* 0x0000c80048487a20 */ /* 0x000fc40000410000 */
[----:B------:R-:W-:Y:S02]  /*24d0*/  FMUL.FTZ R73, R73, c[0x0][0x320] ;  /* 0x0000c80049497a20 */ /* 0x000fe40000410000 */
[----:B------:R-:W-:Y:S01]  /*24e0*/  FMUL.FTZ R74, R74, c[0x0][0x320] ;  /* 0x0000c8004a4a7a20 */ /* 0x000fe20000410000 */
[----:B------:R-:W-:Y:S01]  /*24f0*/  HMMA.16816.F32 R52, R36, R62, R100 ;  /* 0x0000003e2434723c */ /* 0x000fe20000001864 */
[----:B------:R-:W2:Y:S01]  /*2500*/  MUFU.TANH R72, R72 ;  /* 0x0000004800487308 */ /* 0x000ea20000002400 */
[----:B-1----:R-:W-:-:S07]  /*2510*/  FMUL.FTZ R0, R80, c[0x0][0x320] ;  /* 0x0000c80050007a20 */ /* 0x002fce0000410000 */
[----:B------:R1:W1:Y:S02]  /*2520*/  MUFU.TANH R99, R0 ;  /* 0x0000000000637308 */ /* 0x0002640000002400 */
[----:B------:R-:W-:Y:S06]  /*2530*/  HMMA.16816.F32 R60, R16, R56, R64 ;  /* 0x00000038103c723c */ /* 0x000fec0000001840 */
[----:B------:R-:W2:Y:S07]  /*2540*/  MUFU.TANH R73, R73 ;  /* 0x0000004900497308 */ /* 0x000eae0000002400 */
[----:B------:R-:W-:Y:S01]  /*2550*/  HMMA.16816.F32 R64, R28, R46, R52 ;  /* 0x0000002e1c40723c */ /* 0x000fe20000001834 */
[----:B-1----:R-:W-:Y:S01]  /*2560*/  FMUL.FTZ R0, R81, c[0x0][0x320] ;  /* 0x0000c80051007a20 */ /* 0x002fe20000410000 */
[----:B------:R-:W1:Y:S01]  /*2570*/  LDSM.16.M88.4 R52, [R235+0x3800] ;  /* 0x00380000eb34783b */ /* 0x000e620000000200 */
[----:B------:R-:W1:Y:S03]  /*2580*/  MUFU.TANH R74, R74 ;  /* 0x0000004a004a7308 */ /* 0x000e660000002400 */
[----:B------:R-:W1:Y:S05]  /*2590*/  LDSM.16.M88.4 R44, [R230+0x7900] ;  /* 0x00790000e62c783b */ /* 0x000e6a0000000200 */
[----:B------:R2:W1:Y:S02]  /*25a0*/  MUFU.TANH R98, R0 ;  /* 0x0000000000627308 */ /* 0x0004640000002400 */
[----:B--2---:R-:W-:-:S06]  /*25b0*/  FMUL.FTZ R0, R82, c[0x0][0x320] ;  /* 0x0000c80052007a20 */ /* 0x004fcc0000410000 */
[----:B------:R2:W1:Y:S02]  /*25c0*/  MUFU.TANH R95, R0 ;  /* 0x00000000005f7308 */ /* 0x0004640000002400 */
[----:B--2---:R-:W-:Y:S02]  /*25d0*/  FMUL.FTZ R0, R83, c[0x0][0x320] ;  /* 0x0000c80053007a20 */ /* 0x004fe40000410000 */
[----:B------:R-:W-:Y:S04]  /*25e0*/  HMMA.16816.F32 R80, R8, R40, R60 ;  /* 0x000000280850723c */ /* 0x000fe8000000183c */
[----:B------:R2:W1:Y:S04]  /*25f0*/  MUFU.TANH R94, R0 ;  /* 0x00000000005e7308 */ /* 0x0004680000002400 */
[----:B------:R-:W-:Y:S08]  /*2600*/  HMMA.16816.F32 R60, R20, R58, R64 ;  /* 0x0000003a143c723c */ /* 0x000ff00000001840 */
[----:B-----5:R-:W-:Y:S01]  /*2610*/  HMMA.16816.F32 R64, R32, R48, R140 ;  /* 0x000000302040723c */ /* 0x020fe2000000188c */
[----:B--2---:R-:W-:-:S04]  /*2620*/  FMUL.FTZ R0, R76, c[0x0][0x320] ;  /* 0x0000c8004c007a20 */ /* 0x004fc80000410000 */
[----:B------:R2:W1:Y:S03]  /*2630*/  MUFU.TANH R96, R0 ;  /* 0x0000000000607308 */ /* 0x0004660000002400 */
[----:B------:R-:W-:Y:S01]  /*2640*/  HMMA.16816.F32 R32, R32, R50, R152 ;  /* 0x000000322020723c */ /* 0x000fe20000001898 */
[----:B--2---:R-:W-:Y:S11]  /*2650*/  FMUL.FTZ R0, R77, c[0x0][0x320] ;  /* 0x0000c8004d007a20 */ /* 0x004ff60000410000 */
[----:B------:R-:W-:Y:S04]  /*2660*/  @!UPT UIADD3 URZ, URZ, URZ, URZ ;  /* 0x0000003f3f3ff290 */ /* 0x000fe8000fffe03f */
[----:B-1----:R-:W-:Y:S01]  /*2670*/  HMMA.16816.F32 R64, R24, R52, R64 ;  /* 0x000000341840723c */ /* 0x002fe20000001840 */
[----:B------:R1:W2:Y:S02]  /*2680*/  MUFU.TANH R97, R0 ;  /* 0x0000000000617308 */ /* 0x0002a40000002400 */
[----:B-1----:R-:W-:-:S06]  /*2690*/  FMUL.FTZ R0, R78, c[0x0][0x320] ;  /* 0x0000c8004e007a20 */ /* 0x002fcc0000410000 */
[----:B------:R1:W1:Y:S02]  /*26a0*/  MUFU.TANH R93, R0 ;  /* 0x00000000005d7308 */ /* 0x0002640000002400 */
[----:B-1----:R-:W-:Y:S02]  /*26b0*/  FMUL.FTZ R0, R79, c[0x0][0x320] ;  /* 0x0000c8004f007a20 */ /* 0x002fe40000410000 */
[----:B------:R-:W-:Y:S04]  /*26c0*/  HMMA.16816.F32 R76, R12, R40, R68 ;  /* 0x000000280c4c723c */ /* 0x000fe80000001844 */
[----:B------:R1:W1:Y:S04]  /*26d0*/  MUFU.TANH R92, R0 ;  /* 0x00000000005c7308 */ /* 0x0002680000002400 */
[----:B------:R-:W-:Y:S01]  /*26e0*/  HMMA.16816.F32 R68, R36, R48, R124 ;  /* 0x000000302444723c */ /* 0x000fe2000000187c */
[----:B-1----:R-:W-:-:S04]  /*26f0*/  FMUL.FTZ R0, R84, c[0x0][0x320] ;  /* 0x0000c80054007a20 */ /* 0x002fc80000410000 */
[----:B------:R1:W1:Y:S11]  /*2700*/  MUFU.TANH R91, R0 ;  /* 0x00000000005b7308 */ /* 0x0002760000002400 */
[----:B------:R-:W-:Y:S08]  /*2710*/  @!UPT UIADD3 URZ, URZ, URZ, URZ ;  /* 0x0000003f3f3ff290 */ /* 0x000ff0000fffe03f */
[----:B------:R-:W-:Y:S01]  /*2720*/  HMMA.16816.F32 R56, R28, R52, R68 ;  /* 0x000000341c38723c */ /* 0x000fe20000001844 */
[----:B-1----:R-:W-:-:S07]  /*2730*/  FMUL.FTZ R0, R85, c[0x0][0x320] ;  /* 0x0000c80055007a20 */ /* 0x002fce0000410000 */
[----:B------:R-:W-:Y:S01]  /*2740*/  HMMA.16816.F32 R68, R12, R42, R60 ;  /* 0x0000002a0c44723c */ /* 0x000fe2000000183c */
[----:B------:R1:W1:Y:S07]  /*2750*/  MUFU.TANH R90, R0 ;  /* 0x00000000005a7308 */ /* 0x00026e0000002400 */
[----:B------:R-:W-:Y:S01]  /*2760*/  HMMA.16816.F32 R60, R36, R50, R116 ;  /* 0x00000032243c723c */ /* 0x000fe20000001874 */
[----:B------:R-:W5:Y:S01]  /*2770*/  LDSM.16.M88.4 R36, [R229+0x3800] ;  /* 0x00380000e524783b */ /* 0x000f620000000200 */
[----:B------:R-:W-:-:S06]  /*2780*/  DEPBAR.LE SB0, 0x0 ;  /* 0x000080000000791a */ /* 0x000fcc0000000000 */
[----:B------:R-:W-:Y:S01]  /*2790*/  HMMA.16816.F32 R56, R20, R44, R56 ;  /* 0x0000002c1438723c */ /* 0x000fe20000001838 */
[----:B-1----:R-:W-:-:S04]  /*27a0*/  FMUL.FTZ R0, R86, c[0x0][0x320] ;  /* 0x0000c80056007a20 */ /* 0x002fc80000410000 */
[----:B------:R1:W1:Y:S03]  /*27b0*/  MUFU.TANH R86, R0 ;  /* 0x0000000000567308 */ /* 0x0002660000002400 */
[----:B------:R-:W-:Y:S01]  /*27c0*/  HMMA.16816.F32 R40, R16, R44, R64 ;  /* 0x0000002c1028723c */ /* 0x000fe20000001840 */
[----:B------:R-:W-:Y:S02]  /*27d0*/  FMUL.FTZ R69, R69, c[0x0][0x320] ;  /* 0x0000c80045457a20 */ /* 0x000fe40000410000 */
[----:B------:R-:W-:Y:S02]  /*27e0*/  FMUL.FTZ R70, R70, c[0x0][0x320] ;  /* 0x0000c80046467a20 */ /* 0x000fe40000410000 */
[----:B------:R-:W-:Y:S02]  /*27f0*/  FMUL.FTZ R71, R71, c[0x0][0x320] ;  /* 0x0000c80047477a20 */ /* 0x000fe40000410000 */
[----:B------:R-:W2:Y:S01]  /*2800*/  MUFU.TANH R69, R69 ;  /* 0x0000004500457308 */ /* 0x000ea20000002400 */
[----:B------:R-:W-:Y:S01]  /*2810*/  HMMA.16816.F32 R28, R28, R54, R60 ;  /* 0x000000361c1c723c */ /* 0x000fe2000000183c */
[----:B-1----:R-:W-:-:S06]  /*2820*/  FMUL.FTZ R0, R87, c[0x0][0x320] ;  /* 0x0000c80057007a20 */ /* 0x002fcc0000410000 */
[----:B------:R-:W1:Y:S01]  /*2830*/  MUFU.TANH R70, R70 ;  /* 0x0000004600467308 */ /* 0x000e620000002400 */
[----:B------:R-:W-:Y:S07]  /*2840*/  HMMA.16816.F32 R52, R24, R54, R32 ;  /* 0x000000361834723c */ /* 0x000fee0000001820 */
[----:B------:R1:W1:Y:S01]  /*2850*/  MUFU.TANH R88, R0 ;  /* 0x0000000000587308 */ /* 0x0002620000002400 */
[----:B-----5:R-:W-:Y:S07]  /*2860*/  HMMA.16816.F32 R56, R12, R36, R56 ;  /* 0x000000240c38723c */ /* 0x020fee0000001838 */
[----:B------:R-:W2:Y:S01]  /*2870*/  MUFU.TANH R71, R71 ;  /* 0x0000004700477308 */ /* 0x000ea20000002400 */
[----:B------:R-:W-:Y:S01]  /*2880*/  HMMA.16816.F32 R20, R20, R46, R28 ;  /* 0x0000002e1414723c */ /* 0x000fe2000000181c */
[----:B-1----:R-:W-:-:S07]  /*2890*/  FMUL.FTZ R0, R76, c[0x0][0x320] ;  /* 0x0000c8004c007a20 */ /* 0x002fce0000410000 */
[----:B------:R-:W-:Y:S01]  /*28a0*/  HMMA.16816.F32 R16, R16, R46, R52 ;  /* 0x0000002e1010723c */ /* 0x000fe20000001834 */
[----:B------:R1:W1:Y:S07]  /*28b0*/  MUFU.TANH R89, R0 ;  /* 0x0000000000597308 */ /* 0x00026e0000002400 */
[----:B------:R-:W-:Y:S01]  /*28c0*/  HMMA.16816.F32 R24, R8, R36, R40 ;  /* 0x000000240818723c */ /* 0x000fe20000001828 */
[----:B------:R-:W-:Y:S02]  /*28d0*/  FMUL.FTZ R56, R56, c[0x0][0x320] ;  /* 0x0000c80038387a20 */ /* 0x000fe40000410000 */
[----:B------:R-:W-:-:S02]  /*28e0*/  FMUL.FTZ R57, R57, c[0x0][0x320] ;  /* 0x0000c80039397a20 */ /* 0x000fc40000410000 */
[----:B------:R-:W-:Y:S02]  /*28f0*/  FMUL.FTZ R58, R58, c[0x0][0x320] ;  /* 0x0000c8003a3a7a20 */ /* 0x000fe40000410000 */
[----:B------:R-:W2:Y:S01]  /*2900*/  MUFU.TANH R56, R56 ;  /* 0x0000003800387308 */ /* 0x000ea20000002400 */
[----:B------:R-:W-:Y:S01]  /*2910*/  HMMA.16816.F32 R12, R12, R38, R20 ;  /* 0x000000260c0c723c */ /* 0x000fe20000001814 */
[----:B-1----:R-:W-:-:S06]  /*2920*/  FMUL.FTZ R0, R77, c[0x0][0x320] ;  /* 0x0000c8004d007a20 */ /* 0x002fcc0000410000 */
[----:B------:R1:W1:Y:S01]  /*2930*/  MUFU.TANH R87, R0 ;  /* 0x0000000000577308 */ /* 0x0002620000002400 */
[----:B------:R-:W-:Y:S07]  /*2940*/  HMMA.16816.F32 R8, R8, R38, R16 ;  /* 0x000000260808723c */ /* 0x000fee0000001810 */
[----:B------:R-:W2:Y:S01]  /*2950*/  MUFU.TANH R57, R57 ;  /* 0x0000003900397308 */ /* 0x000ea20000002400 */
[----:B------:R-:W-:Y:S02]  /*2960*/  FMUL.FTZ R24, R24, c[0x0][0x320] ;  /* 0x0000c80018187a20 */ /* 0x000fe40000410000 */
[----:B------:R-:W-:-:S02]  /*2970*/  FMUL.FTZ R25, R25, c[0x0][0x320] ;  /* 0x0000c80019197a20 */ /* 0x000fc40000410000 */
[----:B------:R-:W-:Y:S02]  /*2980*/  FMUL.FTZ R26, R26, c[0x0][0x320] ;  /* 0x0000c8001a1a7a20 */ /* 0x000fe40000410000 */
[----:B------:R-:W-:Y:S01]  /*2990*/  FMUL.FTZ R27, R27, c[0x0][0x320] ;  /* 0x0000c8001b1b7a20 */ /* 0x000fe20000410000 */
[----:B------:R-:W2:Y:S01]  /*29a0*/  MUFU.TANH R58, R58 ;  /* 0x0000003a003a7308 */ /* 0x000ea20000002400 */
[----:B-1----:R-:W-:Y:S02]  /*29b0*/  FMUL.FTZ R0, R78, c[0x0][0x320] ;  /* 0x0000c8004e007a20 */ /* 0x002fe40000410000 */
[----:B------:R-:W-:Y:S02]  /*29c0*/  FMUL.FTZ R12, R12, c[0x0][0x320] ;  /* 0x0000c8000c0c7a20 */ /* 0x000fe40000410000 */
[----:B------:R-:W-:Y:S02]  /*29d0*/  FMUL.FTZ R13, R13, c[0x0][0x320] ;  /* 0x0000c8000d0d7a20 */ /* 0x000fe40000410000 */
[----:B------:R-:W-:Y:S01]  /*29e0*/  FMUL.FTZ R14, R14, c[0x0][0x320] ;  /* 0x0000c8000e0e7a20 */ /* 0x000fe20000410000 */
[----:B------:R1:W1:Y:S01]  /*29f0*/  MUFU.TANH R85, R0 ;  /* 0x0000000000557308 */ /* 0x0002620000002400 */
[----:B------:R-:W-:-:S02]  /*2a00*/  FMUL.FTZ R15, R15, c[0x0][0x320] ;  /* 0x0000c8000f0f7a20 */ /* 0x000fc40000410000 */
[----:B------:R-:W-:Y:S02]  /*2a10*/  FMUL.FTZ R8, R8, c[0x0][0x320] ;  /* 0x0000c80008087a20 */ /* 0x000fe40000410000 */
[----:B------:R-:W-:Y:S02]  /*2a20*/  FMUL.FTZ R9, R9, c[0x0][0x320] ;  /* 0x0000c80009097a20 */ /* 0x000fe40000410000 */
[----:B------:R-:W-:Y:S01]  /*2a30*/  FMUL.FTZ R10, R10, c[0x0][0x320] ;  /* 0x0000c8000a0a7a20 */ /* 0x000fe20000410000 */
[----:B------:R-:W2:Y:S01]  /*2a40*/  MUFU.TANH R49, R24 ;  /* 0x0000001800317308 */ /* 0x000ea20000002400 */
[----:B------:R-:W-:Y:S02]  /*2a50*/  FMUL.FTZ R11, R11, c[0x0][0x320] ;  /* 0x0000c8000b0b7a20 */ /* 0x000fe40000410000 */
[----:B-1----:R-:W-:-:S05]  /*2a60*/  FMUL.FTZ R0, R79, c[0x0][0x320] ;  /* 0x0000c8004f007a20 */ /* 0x002fca0000410000 */
[----:B------:R-:W1:Y:S08]  /*2a70*/  MUFU.TANH R50, R25 ;  /* 0x0000001900327308 */ /* 0x000e700000002400 */
[----:B------:R5:W1:Y:S08]  /*2a80*/  MUFU.TANH R84, R0 ;  /* 0x0000000000547308 */ /* 0x000a700000002400 */
[----:B------:R-:W1:Y:S01]  /*2a90*/  MUFU.TANH R52, R26 ;  /* 0x0000001a00347308 */ /* 0x000e620000002400 */
[----:B-----5:R-:W-:-:S07]  /*2aa0*/  FMUL.FTZ R0, R80, c[0x0][0x320] ;  /* 0x0000c80050007a20 */ /* 0x020fce0000410000 */
        /* <DEDUP_REMOVED lines=17> */
[----:B------:R5:W1:Y:S02]  /*2bc0*/  MUFU.TANH R68, R0 ;  /* 0x0000000000447308 */ /* 0x000a640000002400 */
[----:B-----5:R-:W-:-:S06]  /*2bd0*/  FMUL.FTZ R0, R75, c[0x0][0x320] ;  /* 0x0000c8004b007a20 */ /* 0x020fcc0000410000 */
[----:B------:R5:W1:Y:S02]  /*2be0*/  MUFU.TANH R48, R0 ;  /* 0x0000000000307308 */ /* 0x000a640000002400 */
[----:B-----5:R-:W-:-:S06]  /*2bf0*/  FMUL.FTZ R0, R59, c[0x0][0x320] ;  /* 0x0000c8003b007a20 */ /* 0x020fcc0000410000 */
[----:B------:R5:W1:Y:S02]  /*2c00*/  MUFU.TANH R41, R0 ;  /* 0x0000000000297308 */ /* 0x000a640000002400 */
[----:B-----5:R-:W-:Y:S01]  /*2c10*/  IADD3 R0, R158, R157, RZ ;  /* 0x0000009d9e007210 */ /* 0x020fe20007ffe0ff */
[----:B------:R-:W-:Y:S06]  /*2c20*/  BAR.SYNC.DEFER_BLOCKING 0x0 ;  /* 0x0000000000007b1d */ /* 0x000fec0000010000 */
[----:B------:R-:W-:Y:S05]  /*2c30*/  @!P1 BRA `(.L_x_644) ;  /* 0x0000025000009947 */ /* 0x000fea0003800000 */
[----:B-1234-:R-:W-:-:S04]  /*2c40*/  ULEA.HI.SX32 UR5, UR18, 0xfffffffe, 0x1a ;  /* 0xfffffffe12057891 */ /* 0x01efc8000f8fd23f */
[----:B------:R-:W-:Y:S02]  /*2c50*/  USHF.R.S32.HI UR4, URZ, 0x1f, UR5 ;  /* 0x0000001f3f047899 */ /* 0x000fe40008011405 */
[----:B------:R-:W-:Y:S01]  /*2c60*/  UIMAD UR9, UR9, UR5, URZ ;  /* 0x00000005090972a4 */ /* 0x000fe2000f8e023f */
[----:B------:R-:W-:Y:S01]  /*2c70*/  IMAD.WIDE.U32 R8, R159, UR5, R162 ;  /* 0x000000059f087c25 */ /* 0x000fe2000f8e00a2 */
[----:B------:R-:W-:Y:S02]  /*2c80*/  USHF.L.U32 UR5, UR6, 0x5, URZ ;  /* 0x0000000506057899 */ /* 0x000fe4000800063f */
[----:B------:R-:W-:Y:S02]  /*2c90*/  UIMAD UR4, UR4, UR10, UR9 ;  /* 0x0000000a040472a4 */ /* 0x000fe4000f8e0209 */
[----:B------:R-:W-:Y:S01]  /*2ca0*/  LEA R6, P2, R8, c[0x0][0x1c8], 0x1 ;  /* 0x0000720008067a11 */ /* 0x000fe200078408ff */
[----:B------:R-:W-:Y:S01]  /*2cb0*/  USHF.L.U64.HI UR6, UR6, 0x5, UR7 ;  /* 0x0000000506067899 */ /* 0x000fe20008010207 */
[----:B------:R-:W-:Y:S01]  /*2cc0*/  IMAD.U32 R14, RZ, RZ, UR5 ;  /* 0x00000005ff0e7e24 */ /* 0x000fe2000f8e00ff */
[----:B------:R-:W-:Y:S01]  /*2cd0*/  UIADD3 UR7, UP0, UR20, 0x80, URZ ;  /* 0x0000008014077890 */ /* 0x000fe2000ff1e03f */
[----:B------:R-:W-:-:S03]  /*2ce0*/  IADD3 R3, R9, UR4, RZ ;  /* 0x0000000409037c10 */ /* 0x000fc6000fffe0ff */
[----:B------:R-:W-:Y:S01]  /*2cf0*/  UIADD3.X UR4, URZ, UR14, URZ, UP0, !UPT ;  /* 0x0000000e3f047290 */ /* 0x000fe200087fe43f */
[----:B------:R-:W-:Y:S01]  /*2d00*/  LEA.HI.X R7, R8, c[0x0][0x1cc], R3, 0x1, P2 ;  /* 0x0000730008077a11 */ /* 0x000fe200010f0c03 */
[----:B------:R-:W-:Y:S01]  /*2d10*/  IMAD.SHL.U32 R3, R160, 0x2, RZ ;  /* 0x00000002a0037824 */ /* 0x000fe200078e00ff */
[----:B------:R-:W-:Y:S02]  /*2d20*/  IADD3 R8, P5, R6, UR5, RZ ;  /* 0x0000000506087c10 */ /* 0x000fe4000ffbe0ff */
[----:B------:R-:W-:Y:S02]  /*2d30*/  IADD3 R14, P4, P2, R14, 0x80, R6 ;  /* 0x000000800e0e7810 */ /* 0x000fe40007a9e006 */
        /* <DEDUP_REMOVED lines=12> */
[C---:B------:R-:W-:Y:S02]  /*2e00*/  IADD3 R10, P4, R6.reuse, UR5, RZ ;  /* 0x00000005060a7c10 */ /* 0x040fe4000ff9e0ff */
[----:B------:R-:W-:Y:S02]  /*2e10*/  IADD3.X R7, R9, UR6, RZ, P6, !PT ;  /* 0x0000000609077c10 */ /* 0x000fe4000b7fe4ff */
[----:B--2---:R-:W-:Y:S02]  /*2e20*/  IADD3 R8, P2, R6, UR7, RZ ;  /* 0x0000000706087c10 */ /* 0x004fe4000ff5e0ff */
[C---:B------:R-:W-:Y:S01]  /*2e30*/  IADD3.X R11, R7.reuse, UR6, RZ, P4, !PT ;  /* 0x00000006070b7c10 */ /* 0x040fe2000a7fe4ff */
[----:B------:R3:W-:Y:S01]  /*2e40*/  LDGSTS.E.BYPASS.LTC128B.128 [R3+0x5100], [R6.64], !P3 ;  /* 0x0510000006037fae */ /* 0x0007e2000d901d56 */
[----:B------:R-:W-:-:S03]  /*2e50*/  IADD3.X R9, R7, UR4, RZ, P2, !PT ;  /* 0x0000000407097c10 */ /* 0x000fc600097fe4ff */
[----:B------:R3:W-:Y:S04]  /*2e60*/  LDGSTS.E.BYPASS.LTC128B.128 [R3+0x7100], [R12.64], !P0 ;  /* 0x071000000c037fae */ /* 0x0007e8000c101d56 */
[----:B------:R3:W-:Y:S04]  /*2e70*/  LDGSTS.E.BYPASS.LTC128B.128 [R3+0x5900], [R10.64], !P3 ;  /* 0x059000000a037fae */ /* 0x0007e8000d901d56 */
[----:B------:R3:W-:Y:S02]  /*2e80*/  LDGSTS.E.BYPASS.LTC128B.128 [R3+0x7900], [R8.64], !P0 ;  /* 0x0790000008037fae */ /* 0x0007e4000c101d56 */
.L_x_644:
[----:B-1234-:R-:W-:Y:S01]  /*2e90*/  SHF.R.S32.HI R3, RZ, 0x1f, R144 ;  /* 0x0000001fff037819 */ /* 0x01efe20000011490 */
[----:B------:R-:W-:Y:S01]  /*2ea0*/  STL [R1+0x78], R235 ;  /* 0x000078eb01007387 */ /* 0x000fe20000100800 */
[----:B------:R-:W-:Y:S01]  /*2eb0*/  UIMAD UR8, UR13, -0x40, UR8 ;  /* 0xffffffc00d0878a4 */ /* 0x000fe2000f8e0208 */
[----:B------:R-:W-:Y:S01]  /*2ec0*/  IMAD.SHL.U32 R225, R0, 0x2, RZ ;  /* 0x0000000200e17824 */ /* 0x000fe200078e00ff */
[----:B------:R-:W-:Y:S01]  /*2ed0*/  LEA.HI R5, R3, R144, RZ, 0x2 ;  /* 0x0000009003057211 */ /* 0x000fe200078f10ff */
[----:B------:R-:W-:Y:S02]  /*2ee0*/  STL [R1+0x74], R234 ;  /* 0x000074ea01007387 */ /* 0x000fe40000100800 */
[----:B------:R-:W-:Y:S01]  /*2ef0*/  IMAD R228, R2, 0x2, R225 ;  /* 0x0000000202e47824 */ /* 0x000fe200078e02e1 */
[----:B------:R-:W-:Y:S01]  /*2f00*/  LOP3.LUT R3, R5, 0x7ffffffc, RZ, 0xc0, !PT ;  /* 0x7ffffffc05037812 */ /* 0x000fe200078ec0ff */
[----:B------:R-:W-:Y:S01]  /*2f10*/  STL [R1+0x70], R233 ;  /* 0x000070e901007387 */ /* 0x000fe20000100800 */
[----:B------:R-:W-:-:S03]  /*2f20*/  LEA R226, R4, R225, 0x1 ;  /* 0x000000e104e27211 */ /* 0x000fc600078e08ff */
[----:B------:R-:W-:Y:S01]  /*2f30*/  STL [R1+0x6c], R232 ;  /* 0x00006ce801007387 */ /* 0x000fe20000100800 */
[----:B------:R-:W-:Y:S02]  /*2f40*/  IMAD.IADD R3, R144, 0x1, -R3 ;  /* 0x0000000190037824 */ /* 0x000fe400078e0a03 */
[----:B------:R-:W-:Y:S01]  /*2f50*/  IMAD R227, R2, 0x2, R226 ;  /* 0x0000000202e37824 */ /* 0x000fe200078e02e2 */
[----:B------:R-:W-:Y:S04]  /*2f60*/  STL [R1+0x68], R231 ;  /* 0x000068e701007387 */ /* 0x000fe80000100800 */
[----:B------:R-:W-:Y:S04]  /*2f70*/  STL [R1+0x64], R230 ;  /* 0x000064e601007387 */ /* 0x000fe80000100800 */
[----:B------:R-:W-:Y:S04]  /*2f80*/  STL [R1+0x60], R229 ;  /* 0x000060e501007387 */ /* 0x000fe80000100800 */
[----:B------:R-:W-:Y:S04]  /*2f90*/  STL [R1+0x5c], R224 ;  /* 0x00005ce001007387 */ /* 0x000fe80000100800 */
[----:B------:R1:W-:Y:S04]  /*2fa0*/  STL [R1+0x58], R5 ;  /* 0x0000580501007387 */ /* 0x0003e80000100800 */
[----:B------:R-:W-:Y:S04]  /*2fb0*/  LDSM.16.MT88.4 R64, [R226+0x2100] ;  /* 0x00210000e240783b */ /* 0x000fe80000004200 */
[----:B------:R-:W-:Y:S04]  /*2fc0*/  LDSM.16.MT88.4 R60, [R225+0x900] ;  /* 0x00090000e13c783b */ /* 0x000fe80000004200 */
[----:B------:R-:W-:Y:S04]  /*2fd0*/  LDSM.16.MT88.4 R80, [R227+0x2900] ;  /* 0x00290000e350783b */ /* 0x000fe80000004200 */
[----:B------:R-:W0:Y:S01]  /*2fe0*/  LDGDEPBAR ;  /* 0x00000000000079af */ /* 0x000e220000000000 */
        /* <DEDUP_REMOVED lines=61> */
[----:B------:R-:W-:-:S02]  /*33c0*/  FSEL R133, R69, -INF , P2 ;  /* 0xff80000045857808 */ /* 0x000fc40001000000 */
[----:B------:R-:W-:Y:S02]  /*33d0*/  FMNMX.FTZ R136, R137, R136, !PT ;  /* 0x0000008889887209 */ /* 0x000fe40007810000 */
        /* <DEDUP_REMOVED lines=9> */
[----:B------:R-:W-:Y:S01]  /*3470*/  FSEL R166, R84, -INF , P5 ;  /* 0xff80000054a67808 */ /* 0x000fe20002800000 */
[----:B------:R-:W-:Y:S01]  /*3480*/  LDSM.16.MT88.4 R76, [R228+0x100] ;  /* 0x00010000e44c783b */ /* 0x000fe20000004200 */
[----:B------:R-:W-:-:S02]  /*3490*/  ISETP.GT.AND P5, PT, R3, 0x38, PT ;  /* 0x000000380300780c */ /* 0x000fc40003fa4270 */
[----:B------:R-:W-:Y:S01]  /*34a0*/  FSEL R248, R57, -INF , P6 ;  /* 0xff80000039f87808 */ /* 0x000fe20003000000 */
[----:B------:R-:W-:Y:S01]  /*34b0*/  LDSM.16.MT88.4 R84, [R228+0x2900] ;  /* 0x00290000e454783b */ /* 0x000fe20000004200 */
[----:B------:R-:W-:Y:S02]  /*34c0*/  FMNMX.FTZ R136, R175, R136, !PT ;  /* 0x00000088af887209 */ /* 0x000fe40007810000 */
[----:B------:R-:W-:Y:S02]  /*34d0*/  ISETP.GT.AND P4, PT, R3, 0x39, PT ;  /* 0x000000390300780c */ /* 0x000fe40003f84270 */
[----:B------:R-:W-:Y:S02]  /*34e0*/  FSEL R204, R21, -INF , P5 ;  /* 0xff80000015cc7808 */ /* 0x000fe40002800000 */
[----:B------:R-:W-:Y:S02]  /*34f0*/  FMNMX.FTZ R136, R248, R136, !PT ;  /* 0x00000088f8887209 */ /* 0x000fe40007810000 */
[----:B------:R-:W-:-:S02]  /*3500*/  FSEL R206, R19, -INF , P4 ;  /* 0xff80000013ce7808 */ /* 0x000fc40002000000 */
[----:B------:R-:W-:Y:S02]  /*3510*/  FMNMX.FTZ R136, R204, R136, !PT ;  /* 0x00000088cc887209 */ /* 0x000fe40007810000 */
[----:B------:R-:W-:Y:S02]  /*3520*/  FSEL R170, R48, -INF , P2 ;  /* 0xff80000030aa7808 */ /* 0x000fe40001000000 */
[----:B------:R-:W-:Y:S02]  /*3530*/  FMNMX.FTZ R136, R206, R136, !PT ;  /* 0x00000088ce887209 */ /* 0x000fe40007810000 */
[----:B------:R-:W-:Y:S02]  /*3540*/  FSEL R165, R73, -INF , P2 ;  /* 0xff80000049a57808 */ /* 0x000fe40001000000 */
[----:B------:R-:W-:Y:S01]  /*3550*/  FSEL R132, R71, -INF , P2 ;  /* 0xff80000047847808 */ /* 0x000fe20001000000 */
[----:B------:R-:W1:Y:S01]  /*3560*/  SHFL.BFLY PT, R5, R136, 0x2, 0x1f ;  /* 0x0c401f0088057f89 */ /* 0x000e6200000e0000 */
[----:B------:R-:W-:-:S02]  /*3570*/  FSEL R219, R41, -INF , P6 ;  /* 0xff80000029db7808 */ /* 0x000fc40003000000 */
[----:B------:R-:W-:Y:S01]  /*3580*/  FSEL R218, R35, -INF , P5 ;  /* 0xff80000023da7808 */ /* 0x000fe20002800000 */
[----:B------:R-:W-:Y:S01]  /*3590*/  LDSM.16.MT88.4 R72, [R227+0x100] ;  /* 0x00010000e348783b */ /* 0x000fe20000004200 */
[----:B------:R-:W-:Y:S02]  /*35a0*/  FSEL R252, R34, -INF , P4 ;  /* 0xff80000022fc7808 */ /* 0x000fe40002000000 */
[----:B------:R-:W-:Y:S01]  /*35b0*/  FMNMX.FTZ R134, R25, R26, !PT ;  /* 0x0000001a19867209 */ /* 0x000fe20007810000 */
[----:B------:R-:W-:Y:S01]  /*35c0*/  LDSM.16.MT88.4 R68, [R225+0x2100] ;  /* 0x00210000e144783b */ /* 0x000fe20000004200 */
[----:B------:R-:W-:Y:S02]  /*35d0*/  FSEL R246, R50, -INF , P6 ;  /* 0xff80000032f67808 */ /* 0x000fe40003000000 */
[----:B------:R-:W-:Y:S02]  /*35e0*/  FMNMX.FTZ R134, R27, R134, !PT ;  /* 0x000000861b867209 */ /* 0x000fe40007810000 */
[----:B------:R-:W-:-:S02]  /*35f0*/  FSEL R245, R39, -INF , P5 ;  /* 0xff80000027f57808 */ /* 0x000fc40002800000 */
[----:B------:R-:W-:Y:S02]  /*3600*/  FMNMX.FTZ R134, R28, R134, !PT ;  /* 0x000000861c867209 */ /* 0x000fe40007810000 */
[----:B------:R-:W-:Y:S02]  /*3610*/  FSEL R244, R40, -INF , P4 ;  /* 0xff80000028f47808 */ /* 0x000fe40002000000 */
[----:B------:R-:W-:Y:S02]  /*3620*/  FMNMX.FTZ R134, R33, R134, !PT ;  /* 0x0000008621867209 */ /* 0x000fe40007810000 */
[----:B------:R-:W-:Y:S02]  /*3630*/  FSEL R221, R51, -INF , P6 ;  /* 0xff80000033dd7808 */ /* 0x000fe40003000000 */
[----:B------:R-:W-:Y:S02]  /*3640*/  FMNMX.FTZ R134, R36, R134, !PT ;  /* 0x0000008624867209 */ /* 0x000fe40007810000 */
[----:B-1----:R-:W-:-:S02]  /*3650*/  FMNMX.FTZ R136, R136, R5, !PT ;  /* 0x0000000588887209 */ /* 0x002fc40007810000 */
[----:B------:R-:W-:Y:S02]  /*3660*/  FMNMX.FTZ R134, R37, R134, !PT ;  /* 0x0000008625867209 */ /* 0x000fe40007810000 */
[----:B------:R-:W-:Y:S01]  /*3670*/  FSEL R220, R43, -INF , P5 ;  /* 0xff8000002bdc7808 */ /* 0x000fe20002800000 */
[----:B------:R-:W1:Y:S01]  /*3680*/  SHFL.BFLY PT, R5, R136, 0x1, 0x1f ;  /* 0x0c201f0088057f89 */ /* 0x000e6200000e0000 */
[----:B------:R-:W-:Y:S02]  /*3690*/  FMNMX.FTZ R134, R38, R134, !PT ;  /* 0x0000008626867209 */ /* 0x000fe40007810000 */
[----:B------:R-:W-:Y:S02]  /*36a0*/  FSEL R203, R42, -INF , P4 ;  /* 0xff8000002acb7808 */ /* 0x000fe40002000000 */
[----:B------:R-:W-:Y:S01]  /*36b0*/  FMNMX.FTZ R134, R171, R134, !PT ;  /* 0x00000086ab867209 */ /* 0x000fe20007810000 */
[----:B------:R-:W-:Y:S03]  /*36c0*/  LDSM.16.MT88.4 R40, [R225+0x100] ;  /* 0x00010000e128783b */ /* 0x000fe60000004200 */
[----:B------:R-:W-:-:S04]  /*36d0*/  FMNMX.FTZ R134, R169, R134, !PT ;  /* 0x00000086a9867209 */ /* 0x000fc80007810000 */
[----:B------:R-:W-:-:S04]  /*36e0*/  FMNMX.FTZ R134, R168, R134, !PT ;  /* 0x00000086a8867209 */ /* 0x000fc80007810000 */
[----:B------:R-:W-:Y:S02]  /*36f0*/  FMNMX.FTZ R134, R165, R134, !PT ;  /* 0x00000086a5867209 */ /* 0x000fe40007810000 */
[----:B-1----:R-:W-:Y:S02]  /*3700*/  FMNMX.FTZ R136, R136, R5, !PT ;  /* 0x0000000588887209 */ /* 0x002fe40007810000 */
[----:B------:R-:W-:Y:S02]  /*3710*/  FMNMX.FTZ R5, R14, R15, !PT ;  /* 0x0000000f0e057209 */ /* 0x000fe40007810000 */
[C---:B------:R-:W-:Y:S01]  /*3720*/  FSETP.NEU.FTZ.AND P2, PT, R136.reuse, -INF , PT ;  /* 0xff8000008800780b */ /* 0x040fe20003f5d000 */
[----:B------:R-:W-:Y:S01]  /*3730*/  FMUL.FTZ R22, R136, c[0x0][0x2d0] ;  /* 0x0000b40088167a20 */ /* 0x000fe20000410000 */
[----:B------:R-:W-:-:S04]  /*3740*/  FMNMX.FTZ R5, R16, R5, !PT ;  /* 0x0000000510057209 */ /* 0x000fc80007810000 */
[----:B------:R-:W-:Y:S02]  /*3750*/  FMNMX.FTZ R5, R17, R5, !PT ;  /* 0x0000000511057209 */ /* 0x000fe40007810000 */
[----:B------:R-:W-:Y:S02]  /*3760*/  FSEL R22, R22, RZ, P2 ;  /* 0x000000ff16167208 */ /* 0x000fe40001000000 */
[----:B------:R-:W-:Y:S02]  /*3770*/  FMNMX.FTZ R5, R18, R5, !PT ;  /* 0x0000000512057209 */ /* 0x000fe40007810000 */
[----:B------:R-:W-:Y:S02]  /*3780*/  ISETP.GT.AND P2, PT, R3, 0x30, PT ;  /* 0x000000300300780c */ /* 0x000fe40003f44270 */
[----:B------:R-:W-:Y:S02]  /*3790*/  FMNMX.FTZ R5, R20, R5, !PT ;  /* 0x0000000514057209 */ /* 0x000fe40007810000 */
[----:B------:R-:W-:-:S02]  /*37a0*/  FSEL R205, R58, -INF , P2 ;  /* 0xff8000003acd7808 */ /* 0x000fc40001000000 */
[----:B------:R-:W-:Y:S01]  /*37b0*/  FMNMX.FTZ R5, R24, R5, !PT ;  /* 0x0000000518057209 */ /* 0x000fe20007810000 */
[----:B------:R-:W-:Y:S01]  /*37c0*/  LDSM.16.MT88.4 R56, [R228+0x900] ;  /* 0x00090000e438783b */ /* 0x000fe20000004200 */
[----:B------:R-:W-:Y:S02]  /*37d0*/  FSEL R247, R49, -INF , P2 ;  /* 0xff80000031f77808 */ /* 0x000fe40001000000 */
[----:B------:R-:W-:Y:S01]  /*37e0*/  FMNMX.FTZ R5, R23, R5, !PT ;  /* 0x0000000517057209 */ /* 0x000fe20007810000 */
[----:B------:R-:W-:Y:S01]  /*37f0*/  LDSM.16.MT88.4 R48, [R225+0x2900] ;  /* 0x00290000e130783b */ /* 0x000fe20000004200 */
[----:B------:R-:W-:Y:S02]  /*3800*/  FMNMX.FTZ R134, R247, R134, !PT ;  /* 0x00000086f7867209 */ /* 0x000fe40007810000 */
[----:B------:R-:W-:Y:S01]  /*3810*/  FMNMX.FTZ R3, R167, R5, !PT ;  /* 0x00000005a7037209 */ /* 0x000fe20007810000 */
[----:B------:R-:W-:Y:S01]  /*3820*/  FFMA.FTZ R5, R6, c[0x0][0x2d0], -R22 ;  /* 0x0000b40006057a23 */ /* 0x000fe20000010816 */
[----:B------:R-:W-:-:S02]  /*3830*/  FMNMX.FTZ R6, R29, R30, !PT ;  /* 0x0000001e1d067209 */ /* 0x000fc40007810000 */
[----:B------:R-:W-:Y:S01]  /*3840*/  FMNMX.FTZ R3, R166, R3, !PT ;  /* 0x00000003a6037209 */ /* 0x000fe20007810000 */
[----:B------:R1:W-:Y:S01]  /*3850*/  MUFU.EX2 R230, R5 ;  /* 0x0000000500e67308 */ /* 0x0003e20000000800 */
[----:B------:R-:W-:Y:S02]  /*3860*/  FMNMX.FTZ R134, R246, R134, !PT ;  /* 0x00000086f6867209 */ /* 0x000fe40007810000 */
[----:B------:R-:W-:Y:S02]  /*3870*/  FMNMX.FTZ R3, R138, R3, !PT ;  /* 0x000000038a037209 */ /* 0x000fe40007810000 */
[----:B------:R-:W-:Y:S02]  /*3880*/  FMNMX.FTZ R134, R245, R134, !PT ;  /* 0x00000086f5867209 */ /* 0x000fe40007810000 */
[----:B------:R-:W-:Y:S02]  /*3890*/  FMNMX.FTZ R3, R132, R3, !PT ;  /* 0x0000000384037209 */ /* 0x000fe40007810000 */
[----:B------:R-:W-:-:S02]  /*38a0*/  FMNMX.FTZ R134, R244, R134, !PT ;  /* 0x00000086f4867209 */ /* 0x000fc40007810000 */
[----:B------:R-:W-:Y:S02]  /*38b0*/  FMNMX.FTZ R3, R205, R3, !PT ;  /* 0x00000003cd037209 */ /* 0x000fe40007810000 */
[----:B------:R-:W-:Y:S02]  /*38c0*/  FSEL R222, R52, -INF , P2 ;  /* 0xff80000034de7808 */ /* 0x000fe40001000000 */
[----:B------:R-:W-:Y:S02]  /*38d0*/  FMNMX.FTZ R3, R219, R3, !PT ;  /* 0x00000003db037209 */ /* 0x000fe40007810000 */
[----:B-1----:R-:W-:Y:S01]  /*38e0*/  FMNMX.FTZ R5, R31, R6, !PT ;  /* 0x000000061f057209 */ /* 0x002fe20007810000 */
[----:B------:R-:W-:Y:S01]  /*38f0*/  FFMA.FTZ R6, R7, c[0x0][0x2d0], -R22 ;  /* 0x0000b40007067a23 */ /* 0x000fe20000010816 */
[----:B------:R-:W-:-:S03]  /*3900*/  FMNMX.FTZ R3, R218, R3, !PT ;  /* 0x00000003da037209 */ /* 0x000fc60007810000 */
[----:B------:R1:W2:Y:S01]  /*3910*/  MUFU.EX2 R229, R6 ;  /* 0x0000000600e57308 */ /* 0x0002a20000000800 */
[----:B------:R-:W-:-:S05]  /*3920*/  FMNMX.FTZ R3, R252, R3, !PT ;  /* 0x00000003fc037209 */ /* 0x000fca0007810000 */
[----:B------:R-:W3:Y:S04]  /*3930*/  SHFL.BFLY PT, R135, R3, 0x2, 0x1f ;  /* 0x0c401f0003877f89 */ /* 0x000ee800000e0000 */
[----:B-1----:R-:W1:Y:S01]  /*3940*/  SHFL.BFLY PT, R6, R134, 0x2, 0x1f ;  /* 0x0c401f0086067f89 */ /* 0x002e6200000e0000 */
[----:B---3--:R-:W-:Y:S02]  /*3950*/  FMNMX.FTZ R135, R3, R135, !PT ;  /* 0x0000008703877209 */ /* 0x008fe40007810000 */
[----:B------:R-:W-:-:S03]  /*3960*/  FMNMX.FTZ R3, R32, R5, !PT ;  /* 0x0000000520037209 */ /* 0x000fc60007810000 */
[----:B------:R-:W3:Y:S01]  /*3970*/  SHFL.BFLY PT, R7, R135, 0x1, 0x1f ;  /* 0x0c201f0087077f89 */ /* 0x000ee200000e0000 */
[----:B------:R-:W-:Y:S01]  /*3980*/  FMNMX.FTZ R5, R44, R3, !PT ;  /* 0x000000032c057209 */ /* 0x000fe20007810000 */
[----:B------:R-:W-:-:S03]  /*3990*/  FFMA.FTZ R3, R8, c[0x0][0x2d0], -R22 ;  /* 0x0000b40008037a23 */ /* 0x000fc60000010816 */
[----:B------:R-:W-:Y:S01]  /*39a0*/  FMNMX.FTZ R5, R45, R5, !PT ;  /* 0x000000052d057209 */ /* 0x000fe20007810000 */
[----:B------:R4:W-:Y:S01]  /*39b0*/  MUFU.EX2 R214, R3 ;  /* 0x0000000300d67308 */ /* 0x0009e20000000800 */
[----:B-1----:R-:W-:Y:S02]  /*39c0*/  FMNMX.FTZ R134, R134, R6, !PT ;  /* 0x0000000686867209 */ /* 0x002fe40007810000 */
[----:B------:R-:W-:Y:S01]  /*39d0*/  FMNMX.FTZ R5, R46, R5, !PT ;  /* 0x000000052e057209 */ /* 0x000fe20007810000 */
[----:B----4-:R-:W-:Y:S01]  /*39e0*/  FFMA.FTZ R3, R9, c[0x0][0x2d0], -R22 ;  /* 0x0000b40009037a23 */ /* 0x010fe20000010816 */
[----:B---3--:R-:W-:-:S03]  /*39f0*/  FMNMX.FTZ R135, R135, R7, !PT ;  /* 0x0000000787877209 */ /* 0x008fc60007810000 */
[----:B------:R1:W-:Y:S01]  /*3a00*/  MUFU.EX2 R233, R3 ;  /* 0x0000000300e97308 */ /* 0x0003e20000000800 */
[----:B------:R-:W3:Y:S01]  /*3a10*/  SHFL.BFLY PT, R7, R134, 0x1, 0x1f ;  /* 0x0c201f0086077f89 */ /* 0x000ee200000e0000 */
[C---:B------:R-:W-:Y:S01]  /*3a20*/  FSETP.NEU.FTZ.AND P2, PT, R135.reuse, -INF , PT ;  /* 0xff8000008700780b */ /* 0x040fe20003f5d000 */
[----:B------:R-:W-:-:S05]  /*3a30*/  FMUL.FTZ R21, R135, c[0x0][0x2d0] ;  /* 0x0000b40087157a20 */ /* 0x000fca0000410000 */
[----:B------:R-:W-:Y:S02]  /*3a40*/  FSEL R21, R21, RZ, P2 ;  /* 0x000000ff15157208 */ /* 0x000fe40001000000 */
[----:B-1----:R-:W-:Y:S01]  /*3a50*/  FMNMX.FTZ R3, R47, R5, !PT ;  /* 0x000000052f037209 */ /* 0x002fe20007810000 */
[----:B------:R-:W-:-:S03]  /*3a60*/  FFMA.FTZ R5, R10, c[0x0][0x2d0], -R22 ;  /* 0x0000b4000a057a23 */ /* 0x000fc60000010816 */
[----:B------:R-:W-:Y:S01]  /*3a70*/  FMNMX.FTZ R3, R174, R3, !PT ;  /* 0x00000003ae037209 */ /* 0x000fe20007810000 */
[----:B------:R1:W-:Y:S03]  /*3a80*/  MUFU.EX2 R250, R5 ;  /* 0x0000000500fa7308 */ /* 0x0003e60000000800 */
[----:B------:R-:W-:Y:S02]  /*3a90*/  FMNMX.FTZ R3, R173, R3, !PT ;  /* 0x00000003ad037209 */ /* 0x000fe40007810000 */
[----:B---3--:R-:W-:Y:S02]  /*3aa0*/  FMNMX.FTZ R134, R134, R7, !PT ;  /* 0x0000000786867209 */ /* 0x008fe40007810000 */
[----:B------:R-:W-:Y:S02]  /*3ab0*/  FMNMX.FTZ R3, R172, R3, !PT ;  /* 0x00000003ac037209 */ /* 0x000fe40007810000 */
[----:B------:R-:W-:-:S02]  /*3ac0*/  FSETP.NEU.FTZ.AND P2, PT, R134, -INF , PT ;  /* 0xff8000008600780b */ /* 0x000fc40003f5d000 */
[----:B------:R-:W-:-:S04]  /*3ad0*/  FMNMX.FTZ R3, R170, R3, !PT ;  /* 0x00000003aa037209 */ /* 0x000fc80007810000 */
[----:B------:R-:W-:Y:S01]  /*3ae0*/  FMNMX.FTZ R3, R222, R3, !PT ;  /* 0x00000003de037209 */ /* 0x000fe20007810000 */
[----:B-1----:R-:W-:-:S03]  /*3af0*/  FFMA.FTZ R5, R11, c[0x0][0x2d0], -R22 ;  /* 0x0000b4000b057a23 */ /* 0x002fc60000010816 */
[----:B------:R-:W-:Y:S01]  /*3b00*/  FMNMX.FTZ R3, R221, R3, !PT ;  /* 0x00000003dd037209 */ /* 0x000fe20007810000 */
[----:B------:R1:W-:Y:S03]  /*3b10*/  MUFU.EX2 R55, R5 ;  /* 0x0000000500377308 */ /* 0x0003e60000000800 */
[----:B------:R-:W-:-:S04]  /*3b20*/  FMNMX.FTZ R3, R220, R3, !PT ;  /* 0x00000003dc037209 */ /* 0x000fc80007810000 */
[----:B------:R-:W-:-:S05]  /*3b30*/  FMNMX.FTZ R3, R203, R3, !PT ;  /* 0x00000003cb037209 */ /* 0x000fca0007810000 */
[----:B------:R-:W3:Y:S01]  /*3b40*/  SHFL.BFLY PT, R6, R3, 0x2, 0x1f ;  /* 0x0c401f0003067f89 */ /* 0x000ee200000e0000 */
[----:B-1----:R-:W-:-:S04]  /*3b50*/  FFMA.FTZ R5, R12, c[0x0][0x2d0], -R22 ;  /* 0x0000b4000c057a23 */ /* 0x002fc80000010816 */
[----:B------:R1:W-:Y:S02]  /*3b60*/  MUFU.EX2 R231, R5 ;  /* 0x0000000500e77308 */ /* 0x0003e40000000800 */
[----:B-1----:R-:W-:Y:S01]  /*3b70*/  FFMA.FTZ R5, R13, c[0x0][0x2d0], -R22 ;  /* 0x0000b4000d057a23 */ /* 0x002fe20000010816 */
[----:B---3--:R-:W-:-:S05]  /*3b80*/  FMNMX.FTZ R3, R3, R6, !PT ;  /* 0x0000000603037209 */ /* 0x008fca0007810000 */
[----:B------:R1:W-:Y:S01]  /*3b90*/  MUFU.EX2 R54, R5 ;  /* 0x0000000500367308 */ /* 0x0003e20000000800 */
[----:B------:R-:W3:Y:S01]  /*3ba0*/  SHFL.BFLY PT, R6, R3, 0x1, 0x1f ;  /* 0x0c201f0003067f89 */ /* 0x000ee200000e0000 */
[----:B-1----:R-:W-:-:S06]  /*3bb0*/  FFMA.FTZ R5, R14, c[0x0][0x2d0], -R21 ;  /* 0x0000b4000e057a23 */ /* 0x002fcc0000010815 */
[----:B------:R1:W-:Y:S01]  /*3bc0*/  MUFU.EX2 R202, R5 ;  /* 0x0000000500ca7308 */ /* 0x0003e20000000800 */
[----:B---3--:R-:W-:-:S05]  /*3bd0*/  FMNMX.FTZ R3, R3, R6, !PT ;  /* 0x0000000603037209 */ /* 0x008fca0007810000 */
[----:B------:R-:W-:Y:S02]  /*3be0*/  FMUL.FTZ R6, R3, c[0x0][0x2d0] ;  /* 0x0000b40003067a20 */ /* 0x000fe40000410000 */
[----:B-1----:R-:W-:-:S04]  /*3bf0*/  FFMA.FTZ R5, R15, c[0x0][0x2d0], -R21 ;  /* 0x0000b4000f057a23 */ /* 0x002fc80000010815 */
[----:B------:R1:W3:Y:S02]  /*3c00*/  MUFU.EX2 R201, R5 ;  /* 0x0000000500c97308 */ /* 0x0002e40000000800 */
[----:B-1----:R-:W-:Y:S01]  /*3c10*/  FFMA.FTZ R5, R16, c[0x0][0x2d0], -R21 ;  /* 0x0000b40010057a23 */ /* 0x002fe20000010815 */
[----:B--2---:R-:W-:-:S05]  /*3c20*/  F2FP.PACK_AB R16, R229, R230 ;  /* 0x000000e6e510723e */ /* 0x004fca00000000ff */
[----:B------:R1:W-:Y:S02]  /*3c30*/  MUFU.EX2 R223, R5 ;  /* 0x0000000500df7308 */ /* 0x0003e40000000800 */
[----:B-1----:R-:W-:Y:S01]  /*3c40*/  FFMA.FTZ R5, R17, c[0x0][0x2d0], -R21 ;  /* 0x0000b40011057a23 */ /* 0x002fe20000010815 */
[----:B---3--:R-:W-:-:S05]  /*3c50*/  F2FP.PACK_AB R17, R201, R202 ;  /* 0x000000cac911723e */ /* 0x008fca00000000ff */
[----:B------:R1:W2:Y:S02]  /*3c60*/  MUFU.EX2 R116, R5 ;  /* 0x0000000500747308 */ /* 0x0002a40000000800 */
[----:B-1----:R-:W-:Y:S01]  /*3c70*/  FFMA.FTZ R5, R18, c[0x0][0x2d0], -R21 ;  /* 0x0000b40012057a23 */ /* 0x002fe20000010815 */
[----:B------:R-:W-:Y:S02]  /*3c80*/  F2FP.PACK_AB R18, R233, R214 ;  /* 0x000000d6e912723e */ /* 0x000fe400000000ff */
[----:B--2---:R-:W-:-:S03]  /*3c90*/  F2FP.PACK_AB R19, R116, R223 ;  /* 0x000000df7413723e */ /* 0x004fc600000000ff */
[----:B------:R1:W-:Y:S04]  /*3ca0*/  MUFU.EX2 R224, R5 ;  /* 0x0000000500e07308 */ /* 0x0003e80000000800 */
[----:B------:R-:W-:Y:S01]  /*3cb0*/  HMMA.16816.F32 R100, R16, R40, RZ ;  /* 0x000000281064723c */ /* 0x000fe200000018ff */
[----:B-1----:R-:W-:Y:S02]  /*3cc0*/  FFMA.FTZ R5, R20, c[0x0][0x2d0], -R21 ;  /* 0x0000b40014057a23 */ /* 0x002fe40000010815 */
[----:B------:R-:W-:Y:S02]  /*3cd0*/  FMUL.FTZ R20, R134, c[0x0][0x2d0] ;  /* 0x0000b40086147a20 */ /* 0x000fe40000410000 */
[----:B------:R1:W2:Y:S03]  /*3ce0*/  MUFU.EX2 R235, R5 ;  /* 0x0000000500eb7308 */ /* 0x0002a60000000800 */
[----:B------:R-:W-:-:S02]  /*3cf0*/  FSEL R20, R20, RZ, P2 ;  /* 0x000000ff14147208 */ /* 0x000fc40001000000 */
[----:B------:R-:W-:-:S03]  /*3d00*/  FSETP.NEU.FTZ.AND P2, PT, R3, -INF , PT ;  /* 0xff8000000300780b */ /* 0x000fc60003f5d000 */
[----:B------:R-:W-:Y:S01]  /*3d10*/  FFMA.FTZ R2, R36, c[0x0][0x2d0], -R20 ;  /* 0x0000b40024027a23 */ /* 0x000fe20000010814 */
[----:B------:R-:W-:-:S03]  /*3d20*/  FSEL R0, R6, RZ, P2 ;  /* 0x000000ff06007208 */ /* 0x000fc60001000000 */
[----:B------:R3:W-:Y:S02]  /*3d30*/  MUFU.EX2 R234, R2 ;  /* 0x0000000200ea7308 */ /* 0x0007e40000000800 */
[----:B------:R-:W-:Y:S02]  /*3d40*/  FFMA.FTZ R4, R31, c[0x0][0x2d0], -R0 ;  /* 0x0000b4001f047a23 */ /* 0x000fe40000010800 */
[----:B-1----:R-:W-:Y:S01]  /*3d50*/  FFMA.FTZ R5, R24, c[0x0][0x2d0], -R21 ;  /* 0x0000b40018057a23 */ /* 0x002fe20000010815 */
[----:B--2---:R-:W-:-:S03]  /*3d60*/  F2FP.PACK_AB R9, R235, R224 ;  /* 0x000000e0eb09723e */ /* 0x004fc600000000ff */
[----:B------:R1:W-:Y:S08]  /*3d70*/  MUFU.EX2 R217, R5 ;  /* 0x0000000500d97308 */ /* 0x0003f00000000800 */
[----:B------:R2:W-:Y:S01]  /*3d80*/  MUFU.EX2 R207, R4 ;  /* 0x0000000400cf7308 */ /* 0x0005e20000000800 */
[----:B---3--:R-:W-:Y:S02]  /*3d90*/  FFMA.FTZ R2, R37, c[0x0][0x2d0], -R20 ;  /* 0x0000b40025027a23 */ /* 0x008fe40000010814 */
[----:B-1----:R-:W-:-:S05]  /*3da0*/  FFMA.FTZ R5, R23, c[0x0][0x2d0], -R21 ;  /* 0x0000b40017057a23 */ /* 0x002fca0000010815 */
[----:B------:R1:W-:Y:S01]  /*3db0*/  MUFU.EX2 R216, R2 ;  /* 0x0000000200d87308 */ /* 0x0003e20000000800 */
[----:B--2---:R-:W-:-:S07]  /*3dc0*/  FFMA.FTZ R4, R32, c[0x0][0x2d0], -R0 ;  /* 0x0000b40020047a23 */ /* 0x004fce0000010800 */
[----:B------:R2:W3:Y:S08]  /*3dd0*/  MUFU.EX2 R212, R5 ;  /* 0x0000000500d47308 */ /* 0x0004f00000000800 */
[----:B------:R-:W4:Y:S01]  /*3de0*/  MUFU.EX2 R249, R4 ;  /* 0x0000000400f97308 */ /* 0x000f220000000800 */
[--C-:B-1----:R-:W-:Y:S02]  /*3df0*/  FFMA.FTZ R2, R38, c[0x0][0x2d0], -R20.reuse ;  /* 0x0000b40026027a23 */ /* 0x102fe40000010814 */
[----:B------:R-:W-:Y:S01]  /*3e00*/  LDSM.16.MT88.4 R36, [R228+0x2100] ;  /* 0x00210000e424783b */ /* 0x000fe20000004200 */
[----:B--2---:R-:W-:-:S04]  /*3e10*/  FFMA.FTZ R5, R25, c[0x0][0x2d0], -R20 ;  /* 0x0000b40019057a23 */ /* 0x004fc80000010814 */
[----:B------:R1:W2:Y:S01]  /*3e20*/  MUFU.EX2 R23, R2 ;  /* 0x0000000200177308 */ /* 0x0002a20000000800 */
[----:B---3--:R-:W-:Y:S02]  /*3e30*/  F2FP.PACK_AB R11, R212, R217 ;  /* 0x000000d9d40b723e */ /* 0x008fe400000000ff */
[----:B----4-:R-:W-:-:S05]  /*3e40*/  F2FP.PACK_AB R15, R249, R207 ;  /* 0x000000cff90f723e */ /* 0x010fca00000000ff */
[----:B------:R3:W-:Y:S01]  /*3e50*/  MUFU.EX2 R199, R5 ;  /* 0x0000000500c77308 */ /* 0x0007e20000000800 */
[----:B------:R-:W-:Y:S02]  /*3e60*/  FFMA.FTZ R4, R33, c[0x0][0x2d0], -R20 ;  /* 0x0000b40021047a23 */ /* 0x000fe40000010814 */
[----:B------:R-:W-:Y:S01]  /*3e70*/  LDSM.16.MT88.4 R32, [R227+0x2100] ;  /* 0x00210000e320783b */ /* 0x000fe20000004200 */
[----:B-1----:R-:W-:-:S04]  /*3e80*/  FFMA.FTZ R2, R44, c[0x0][0x2d0], -R0 ;  /* 0x0000b4002c027a23 */ /* 0x002fc80000010800 */
[----:B------:R-:W-:Y:S01]  /*3e90*/  MUFU.EX2 R53, R4 ;  /* 0x0000000400357308 */ /* 0x000fe20000000800 */
[----:B--2---:R-:W-:Y:S01]  /*3ea0*/  F2FP.PACK_AB R6, R23, R216 ;  /* 0x000000d81706723e */ /* 0x004fe200000000ff */
[----:B---3--:R-:W-:-:S06]  /*3eb0*/  FFMA.FTZ R5, R26, c[0x0][0x2d0], -R20 ;  /* 0x0000b4001a057a23 */ /* 0x008fcc0000010814 */
[----:B------:R1:W2:Y:S02]  /*3ec0*/  MUFU.EX2 R198, R5 ;  /* 0x0000000500c67308 */ /* 0x0002a40000000800 */
[--C-:B-1----:R-:W-:Y:S01]  /*3ed0*/  FFMA.FTZ R5, R27, c[0x0][0x2d0], -R20.reuse ;  /* 0x0000b4001b057a23 */ /* 0x102fe20000010814 */
[----:B--2---:R-:W-:Y:S01]  /*3ee0*/  F2FP.PACK_AB R12, R198, R199 ;  /* 0x000000c7c60c723e */ /* 0x004fe200000000ff */
[----:B------:R-:W1:Y:S04]  /*3ef0*/  LDSM.16.MT88.4 R24, [R226+0x100] ;  /* 0x00010000e218783b */ /* 0x000e680000004200 */
[----:B------:R2:W-:Y:S02]  /*3f00*/  MUFU.EX2 R200, R5 ;  /* 0x0000000500c87308 */ /* 0x0005e40000000800 */
[----:B--2---:R-:W-:-:S06]  /*3f10*/  FFMA.FTZ R5, R28, c[0x0][0x2d0], -R20 ;  /* 0x0000b4001c057a23 */ /* 0x004fcc0000010814 */
[----:B------:R2:W3:Y:S02]  /*3f20*/  MUFU.EX2 R117, R5 ;  /* 0x0000000500757308 */ /* 0x0004e40000000800 */
[--C-:B--2---:R-:W-:Y:S01]  /*3f30*/  FFMA.FTZ R5, R29, c[0x0][0x2d0], -R0.reuse ;  /* 0x0000b4001d057a23 */ /* 0x104fe20000010800 */
[----:B---3--:R-:W-:Y:S01]  /*3f40*/  F2FP.PACK_AB R14, R117, R200 ;  /* 0x000000c8750e723e */ /* 0x008fe200000000ff */
[----:B-1----:R-:W-:Y:S04]  /*3f50*/  HMMA.16816.F32 R92, R16, R24, RZ ;  /* 0x00000018105c723c */ /* 0x002fe800000018ff */
[----:B------:R1:W-:Y:S02]  /*3f60*/  MUFU.EX2 R197, R5 ;  /* 0x0000000500c57308 */ /* 0x0003e40000000800 */
[----:B-1----:R-:W-:-:S02]  /*3f70*/  FFMA.FTZ R5, R30, c[0x0][0x2d0], -R0 ;  /* 0x0000b4001e057a23 */ /* 0x002fc40000010800 */
[----:B------:R-:W1:Y:S04]  /*3f80*/  LDSM.16.MT88.4 R28, [R226+0x900] ;  /* 0x00090000e21c783b */ /* 0x000e680000004200 */
[----:B------:R-:W2:Y:S02]  /*3f90*/  MUFU.EX2 R196, R5 ;  /* 0x0000000500c47308 */ /* 0x000ea40000000800 */
[----:B--2---:R-:W-:-:S07]  /*3fa0*/  F2FP.PACK_AB R13, R196, R197 ;  /* 0x000000c5c40d723e */ /* 0x004fce00000000ff */
[C---:B------:R-:W-:Y:S01]  /*3fb0*/  HMMA.16816.F32 R96, R12.reuse, R40, RZ ;  /* 0x000000280c60723c */ /* 0x040fe200000018ff */
[----:B------:R2:W-:Y:S06]  /*3fc0*/  MUFU.EX2 R40, R2 ;  /* 0x0000000200287308 */ /* 0x0005ec0000000800 */
[----:B------:R-:W-:Y:S01]  /*3fd0*/  IMAD.MOV.U32 R41, RZ, RZ, R55 ;  /* 0x000000ffff297224 */ /* 0x000fe200078e0037 */
[----:B------:R-:W-:Y:S04]  /*3fe0*/  HMMA.16816.F32 R88, R12, R24, RZ ;  /* 0x000000180c58723c */ /* 0x000fe800000018ff */
[----:B------:R-:W-:-:S03]  /*3ff0*/  F2FP.PACK_AB R8, R41, R250 ;  /* 0x000000fa2908723e */ /* 0x000fc600000000ff */
[----:B------:R-:W-:Y:S01]  /*4000*/  IMAD.MOV.U32 R25, RZ, RZ, R53 ;  /* 0x000000ffff197224 */ /* 0x000fe200078e0035 */
[C---:B------:R-:W-:Y:S01]  /*4010*/  HMMA.16816.F32 R148, R12.reuse, R64, RZ ;  /* 0x000000400c94723c */ /* 0x040fe200000018ff */
[--C-:B--2---:R-:W-:Y:S01]  /*4020*/  FFMA.FTZ R2, R45, c[0x0][0x2d0], -R0.reuse ;  /* 0x0000b4002d027a23 */ /* 0x104fe20000010800 */
[----:B------:R-:W-:Y:S02]  /*4030*/  MOV R24, R54 ;  /* 0x0000003600187202 */ /* 0x000fe40000000f00 */
[----:B------:R-:W-:Y:S01]  /*4040*/  F2FP.PACK_AB R4, R234, R25 ;  /* 0x00000019ea04723e */ /* 0x000fe200000000ff */
[----:B------:R2:W3:Y:S01]  /*4050*/  MUFU.EX2 R232, R2 ;  /* 0x0000000200e87308 */ /* 0x0004e20000000800 */
[----:B------:R-:W-:Y:S01]  /*4060*/  F2FP.PACK_AB R10, R24, R231 ;  /* 0x000000e7180a723e */ /* 0x000fe200000000ff */
[----:B------:R-:W-:Y:S01]  /*4070*/  LDSM.16.MT88.4 R52, [R227+0x900] ;  /* 0x00090000e334783b */ /* 0x000fe20000004200 */
[C---:B------:R-:W-:Y:S08]  /*4080*/  HMMA.16816.F32 R112, R12.reuse, R36, RZ ;  /* 0x000000240c70723c */ /* 0x040ff000000018ff */
[----:B------:R-:W-:Y:S01]  /*4090*/  HMMA.16816.F32 R104, R12, R32, RZ ;  /* 0x000000200c68723c */ /* 0x000fe200000018ff */
[----:B--2---:R-:W-:Y:S01]  /*40a0*/  FFMA.FTZ R2, R46, c[0x0][0x2d0], -R0 ;  /* 0x0000b4002e027a23 */ /* 0x004fe20000010800 */
[----:B---3--:R-:W-:-:S06]  /*40b0*/  F2FP.PACK_AB R5, R232, R40 ;  /* 0x00000028e805723e */ /* 0x008fcc00000000ff */
[C---:B-1----:R-:W-:Y:S01]  /*40c0*/  HMMA.16816.F32 R188, R8.reuse, R28, R92 ;  /* 0x0000001c08bc723c */ /* 0x042fe2000000185c */
[----:B------:R1:W-:Y:S07]  /*40d0*/  MUFU.EX2 R251, R2 ;  /* 0x0000000200fb7308 */ /* 0x0003ee0000000800 */
[----:B------:R-:W-:Y:S08]  /*40e0*/  HMMA.16816.F32 R176, R8, R60, R100 ;  /* 0x0000003c08b0723c */ /* 0x000ff00000001864 */
[----:B------:R-:W-:Y:S01]  /*40f0*/  HMMA.16816.F32 R160, R12, R76, RZ ;  /* 0x0000004c0ca0723c */ /* 0x000fe200000018ff */
[----:B-1----:R-:W-:-:S02]  /*4100*/  FFMA.FTZ R2, R47, c[0x0][0x2d0], -R0 ;  /* 0x0000b4002f027a23 */ /* 0x002fc40000010800 */
[----:B------:R-:W1:Y:S02]  /*4110*/  LDSM.16.MT88.4 R44, [R226+0x2900] ;  /* 0x00290000e22c783b */ /* 0x000e640000004200 */
[----:B------:R-:W2:Y:S03]  /*4120*/  MUFU.EX2 R215, R2 ;  /* 0x0000000200d77308 */ /* 0x000ea60000000800 */
[C---:B------:R-:W-:Y:S08]  /*4130*/  HMMA.16816.F32 R156, R12.reuse, R72, RZ ;  /* 0x000000480c9c723c */ /* 0x040ff000000018ff */
[----:B------:R-:W-:Y:S01]  /*4140*/  HMMA.16816.F32 R152, R12, R68, RZ ;  /* 0x000000440c98723c */ /* 0x000fe200000018ff */
[----:B--2---:R-:W-:-:S07]  /*4150*/  F2FP.PACK_AB R7, R215, R251 ;  /* 0x000000fbd707723e */ /* 0x004fce00000000ff */
[----:B------:R-:W-:Y:S08]  /*4160*/  HMMA.16816.F32 R144, R12, R42, RZ ;  /* 0x0000002a0c90723c */ /* 0x000ff000000018ff */
[----:B------:R-:W-:Y:S07]  /*4170*/  HMMA.16816.F32 R184, R4, R28, R88 ;  /* 0x0000001c04b8723c */ /* 0x000fee0000001858 */
[----:B------:R-:W-:Y:S01]  /*4180*/  IMAD.MOV.U32 R29, RZ, RZ, R117 ;  /* 0x000000ffff1d7224 */ /* 0x000fe200078e0075 */
[----:B------:R-:W-:Y:S01]  /*4190*/  HMMA.16816.F32 R140, R12, R26, RZ ;  /* 0x0000001a0c8c723c */ /* 0x000fe200000018ff */
[----:B------:R-:W-:-:S07]  /*41a0*/  IMAD.MOV.U32 R28, RZ, RZ, R116 ;  /* 0x000000ffff1c7224 */ /* 0x000fce00078e0074 */
[C---:B------:R-:W-:Y:S08]  /*41b0*/  HMMA.16816.F32 R128, R12.reuse, R78, RZ ;  /* 0x0000004e0c80723c */ /* 0x040ff000000018ff */
[C---:B------:R-:W-:Y:S08]  /*41c0*/  HMMA.16816.F32 R124, R12.reuse, R74, RZ ;  /* 0x0000004a0c7c723c */ /* 0x040ff000000018ff */
[C---:B------:R-:W-:Y:S08]  /*41d0*/  HMMA.16816.F32 R120, R12.reuse, R70, RZ ;  /* 0x000000460c78723c */ /* 0x040ff000000018ff */
[C---:B------:R-:W-:Y:S08]  /*41e0*/  HMMA.16816.F32 R116, R12.reuse, R66, RZ ;  /* 0x000000420c74723c */ /* 0x040ff000000018ff */
[C---:B------:R-:W-:Y:S08]  /*41f0*/  HMMA.16816.F32 R108, R12.reuse, R38, RZ ;  /* 0x000000260c6c723c */ /* 0x040ff000000018ff */
[----:B------:R-:W-:Y:S08]  /*4200*/  HMMA.16816.F32 R100, R12, R34, RZ ;  /* 0x000000220c64723c */ /* 0x000ff000000018ff */
[C---:B-1----:R-:W-:Y:S07]  /*4210*/  HMMA.16816.F32 R12, R4.reuse, R44, R148 ;  /* 0x0000002c040c723c */ /* 0x042fee0000001894 */
[----:B------:R-:W-:Y:S01]  /*4220*/  IMAD.MOV.U32 R151, RZ, RZ, R251 ;  /* 0x000000ffff977224 */ /* 0x000fe200078e00fb */
[----:B------:R-:W-:Y:S01]  /*4230*/  HMMA.16816.F32 R112, R4, R84, R112 ;  /* 0x000000540470723c */ /* 0x000fe20000001870 */
[----:B------:R-:W-:Y:S01]  /*4240*/  MOV R150, R250 ;  /* 0x000000fa00967202 */ /* 0x000fe20000000f00 */
[----:B------:R-:W-:-:S02]  /*4250*/  IMAD.MOV.U32 R149, RZ, RZ, R249 ;  /* 0x000000ffff957224 */ /* 0x000fc400078e00f9 */
[----:B------:R-:W-:-:S04]  /*4260*/  IMAD.MOV.U32 R148, RZ, RZ, R248 ;  /* 0x000000ffff947224 */ /* 0x000fc800078e00f8 */
[C---:B------:R-:W-:Y:S08]  /*4270*/  HMMA.16816.F32 R104, R4.reuse, R80, R104 ;  /* 0x000000500468723c */ /* 0x040ff00000001868 */
[C---:B------:R-:W-:Y:S07]  /*4280*/  HMMA.16816.F32 R208, R4.reuse, R48, R152 ;  /* 0x0000003004d0723c */ /* 0x040fee0000001898 */
[----:B------:R-:W-:Y:S01]  /*4290*/  MOV R155, R14 ;  /* 0x0000000e009b7202 */ /* 0x000fe20000000f00 */
[----:B------:R-:W-:Y:S01]  /*42a0*/  IMAD.MOV.U32 R154, RZ, RZ, R15 ;  /* 0x000000ffff9a7224 */ /* 0x000fe200078e000f */
[----:B------:R-:W-:Y:S01]  /*42b0*/  HMMA.16816.F32 R180, R4, R60, R96 ;  /* 0x0000003c04b4723c */ /* 0x000fe20000001860 */
[----:B------:R-:W-:Y:S01]  /*42c0*/  IMAD.MOV.U32 R153, RZ, RZ, R12 ;  /* 0x000000ffff997224 */ /* 0x000fe200078e000c */
[----:B------:R-:W-:Y:S01]  /*42d0*/  MOV R2, R113 ;  /* 0x0000007100027202 */ /* 0x000fe20000000f00 */
[----:B------:R-:W-:-:S04]  /*42e0*/  IMAD.MOV.U32 R152, RZ, RZ, R13 ;  /* 0x000000ffff987224 */ /* 0x000fc800078e000d */
[----:B------:R-:W-:Y:S01]  /*42f0*/  IMAD.MOV.U32 R61, RZ, RZ, R115 ;  /* 0x000000ffff3d7224 */ /* 0x000fe200078e0073 */
[C---:B------:R-:W-:Y:S01]  /*4300*/  HMMA.16816.F32 R12, R16.reuse, R64, RZ ;  /* 0x00000040100c723c */ /* 0x040fe200000018ff */
[----:B------:R-:W-:Y:S02]  /*4310*/  IMAD.MOV.U32 R60, RZ, RZ, R112 ;  /* 0x000000ffff3c7224 */ /* 0x000fe400078e0070 */
[----:B------:R-:W-:Y:S02]  /*4320*/  IMAD.MOV.U32 R213, RZ, RZ, R104 ;  /* 0x000000ffffd57224 */ /* 0x000fe400078e0068 */
[----:B------:R-:W-:Y:S02]  /*4330*/  IMAD.MOV.U32 R104, RZ, RZ, R60 ;  /* 0x000000ffff687224 */ /* 0x000fe400078e003c */
[----:B------:R-:W-:Y:S01]  /*4340*/  IMAD.MOV.U32 R64, RZ, RZ, R114 ;  /* 0x000000ffff407224 */ /* 0x000fe200078e0072 */
[----:B------:R-:W-:Y:S01]  /*4350*/  HMMA.16816.F32 R96, R16, R76, RZ ;  /* 0x0000004c1060723c */ /* 0x000fe200000018ff */
[----:B------:R-:W-:-:S06]  /*4360*/  IMAD.MOV.U32 R60, RZ, RZ, R40 ;  /* 0x000000ffff3c7224 */ /* 0x000fcc00078e0028 */
[----:B------:R-:W-:Y:S01]  /*4370*/  MOV R77, R212 ;  /* 0x000000d4004d7202 */ /* 0x000fe20000000f00 */
[----:B------:R-:W-:Y:S01]  /*4380*/  IMAD.MOV.U32 R212, RZ, RZ, R105 ;  /* 0x000000ffffd47224 */ /* 0x000fe200078e0069 */
[----:B------:R-:W-:Y:S01]  /*4390*/  HMMA.16816.F32 R192, R4, R56, R160 ;  /* 0x0000003804c0723c */ /* 0x000fe200000018a0 */
[----:B------:R-:W-:Y:S02]  /*43a0*/  IMAD.MOV.U32 R105, RZ, RZ, R2 ;  /* 0x000000ffff697224 */ /* 0x000fe400078e0002 */
[----:B------:R-:W-:-:S04]  /*43b0*/  FFMA.FTZ R2, R164, c[0x0][0x2d0], -R22 ;  /* 0x0000b400a4027a23 */ /* 0x000fc80000010816 */
[----:B------:R-:W-:Y:S01]  /*43c0*/  MOV R163, R207 ;  /* 0x000000cf00a37202 */ /* 0x000fe20000000f00 */
[----:B------:R-:W-:Y:S01]  /*43d0*/  IMAD.MOV.U32 R162, RZ, RZ, R206 ;  /* 0x000000ffffa27224 */ /* 0x000fe200078e00ce */
[----:B------:R-:W-:Y:S01]  /*43e0*/  HMMA.16816.F32 R92, R16, R72, RZ ;  /* 0x00000048105c723c */ /* 0x000fe200000018ff */
[----:B------:R-:W-:Y:S01]  /*43f0*/  IMAD.MOV.U32 R161, RZ, RZ, R205 ;  /* 0x000000ffffa17224 */ /* 0x000fe200078e00cd */
[----:B------:R1:W-:Y:S01]  /*4400*/  MUFU.EX2 R65, R2 ;  /* 0x0000000200417308 */ /* 0x0003e20000000800 */
[----:B------:R-:W-:-:S05]  /*4410*/  IMAD.MOV.U32 R160, RZ, RZ, R204 ;  /* 0x000000ffffa07224 */ /* 0x000fca00078e00cc */
[C---:B------:R-:W-:Y:S08]  /*4420*/  HMMA.16816.F32 R248, R4.reuse, R46, R116 ;  /* 0x0000002e04f8723c */ /* 0x040ff00000001874 */
[----:B------:R-:W-:Y:S01]  /*4430*/  HMMA.16816.F32 R204, R4, R52, R156 ;  /* 0x0000003404cc723c */ /* 0x000fe2000000189c */
[----:B-1----:R-:W-:-:S04]  /*4440*/  FFMA.FTZ R2, R139, c[0x0][0x2d0], -R22 ;  /* 0x0000b4008b027a23 */ /* 0x002fc80000010816 */
[----:B------:R1:W-:Y:S03]  /*4450*/  MUFU.EX2 R139, R2 ;  /* 0x00000002008b7308 */ /* 0x0003e60000000800 */
[----:B------:R-:W-:Y:S08]  /*4460*/  HMMA.16816.F32 R116, R8, R44, R12 ;  /* 0x0000002c0874723c */ /* 0x000ff0000000180c */
[----:B------:R-:W-:Y:S01]  /*4470*/  HMMA.16816.F32 R156, R4, R62, R144 ;  /* 0x0000003e049c723c */ /* 0x000fe20000001890 */
[----:B-1----:R-:W-:-:S06]  /*4480*/  FFMA.FTZ R2, R137, c[0x0][0x2d0], -R22 ;  /* 0x0000b40089027a23 */ /* 0x002fcc0000010816 */
[----:B------:R-:W-:Y:S01]  /*4490*/  MOV R145, R155 ;  /* 0x0000009b00917202 */ /* 0x000fe20000000f00 */
[C---:B------:R-:W-:Y:S01]  /*44a0*/  HMMA.16816.F32 R12, R16.reuse, R36, RZ ;  /* 0x00000024100c723c */ /* 0x040fe200000018ff */
[----:B------:R-:W-:Y:S01]  /*44b0*/  IMAD.MOV.U32 R146, RZ, RZ, R154 ;  /* 0x000000ffff927224 */ /* 0x000fe200078e009a */
[----:B------:R-:W-:Y:S01]  /*44c0*/  MOV R144, R152 ;  /* 0x0000009800907202 */ /* 0x000fe20000000f00 */
[----:B------:R-:W-:Y:S01]  /*44d0*/  IMAD.MOV.U32 R147, RZ, RZ, R153 ;  /* 0x000000ffff937224 */ /* 0x000fe200078e0099 */
[----:B------:R1:W-:Y:S04]  /*44e0*/  MUFU.EX2 R137, R2 ;  /* 0x0000000200897308 */ /* 0x0003e80000000800 */
[----:B------:R-:W-:Y:S07]  /*44f0*/  HMMA.16816.F32 R88, R16, R68, RZ ;  /* 0x000000441058723c */ /* 0x000fee00000018ff */
[----:B------:R-:W-:Y:S01]  /*4500*/  IMAD.MOV.U32 R68, RZ, RZ, R107 ;  /* 0x000000ffff447224 */ /* 0x000fe200078e006b */
[----:B------:R-:W-:Y:S01]  /*4510*/  HMMA.16816.F32 R140, R4, R30, R140 ;  /* 0x0000001e048c723c */ /* 0x000fe2000000188c */
[----:B------:R-:W-:-:S02]  /*4520*/  MOV R107, R61 ;  /* 0x0000003d006b7202 */ /* 0x000fc40000000f00 */
[----:B------:R-:W-:Y:S01]  /*4530*/  MOV R69, R106 ;  /* 0x0000006a00457202 */ /* 0x000fe20000000f00 */
[----:B-1----:R-:W-:Y:S02]  /*4540*/  FFMA.FTZ R2, R133, c[0x0][0x2d0], -R22 ;  /* 0x0000b40085027a23 */ /* 0x002fe40000010816 */
[----:B------:R-:W-:Y:S02]  /*4550*/  IMAD.MOV.U32 R106, RZ, RZ, R64 ;  /* 0x000000ffff6a7224 */ /* 0x000fe400078e0040 */
[C---:B------:R-:W-:Y:S01]  /*4560*/  HMMA.16816.F32 R128, R4.reuse, R58, R128 ;  /* 0x0000003a0480723c */ /* 0x040fe20000001880 */
[----:B------:R1:W-:Y:S07]  /*4570*/  MUFU.EX2 R133, R2 ;  /* 0x0000000200857308 */ /* 0x0003ee0000000800 */
[C---:B------:R-:W-:Y:S08]  /*4580*/  HMMA.16816.F32 R124, R4.reuse, R54, R124 ;  /* 0x00000036047c723c */ /* 0x040ff0000000187c */
[----:B------:R-:W-:Y:S01]  /*4590*/  HMMA.16816.F32 R120, R4, R50, R120 ;  /* 0x000000320478723c */ /* 0x000fe20000001878 */
[----:B-1----:R-:W-:-:S04]  /*45a0*/  FFMA.FTZ R2, R167, c[0x0][0x2d0], -R21 ;  /* 0x0000b400a7027a23 */ /* 0x002fc80000010815 */
[----:B------:R1:W-:Y:S03]  /*45b0*/  MUFU.EX2 R61, R2 ;  /* 0x00000002003d7308 */ /* 0x0003e60000000800 */
[C---:B------:R-:W-:Y:S08]  /*45c0*/  HMMA.16816.F32 R108, R4.reuse, R86, R108 ;  /* 0x00000056046c723c */ /* 0x040ff0000000186c */
[----:B------:R-:W-:Y:S01]  /*45d0*/  HMMA.16816.F32 R152, R4, R82, R100 ;  /* 0x000000520498723c */ /* 0x000fe20000001864 */
[----:B-1----:R-:W-:-:S07]  /*45e0*/  FFMA.FTZ R2, R166, c[0x0][0x2d0], -R21 ;  /* 0x0000b400a6027a23 */ /* 0x002fce0000010815 */
[----:B------:R-:W-:Y:S01]  /*45f0*/  HMMA.16816.F32 R4, R16, R32, RZ ;  /* 0x000000201004723c */ /* 0x000fe200000018ff */
[----:B------:R1:W-:Y:S07]  /*4600*/  MUFU.EX2 R64, R2 ;  /* 0x0000000200407308 */ /* 0x0003ee0000000800 */
[C---:B------:R-:W-:Y:S07]  /*4610*/  HMMA.16816.F32 R96, R8.reuse, R56, R96 ;  /* 0x000000380860723c */ /* 0x040fee0000001860 */
[----:B------:R-:W-:Y:S01]  /*4620*/  IMAD.MOV.U32 R57, RZ, RZ, R77 ;  /* 0x000000ffff397224 */ /* 0x000fe200078e004d */
[----:B------:R-:W-:Y:S01]  /*4630*/  HMMA.16816.F32 R100, R8, R52, R92 ;  /* 0x000000340864723c */ /* 0x000fe2000000185c */
[----:B-1----:R-:W-:Y:S01]  /*4640*/  FFMA.FTZ R2, R138, c[0x0][0x2d0], -R21 ;  /* 0x0000b4008a027a23 */ /* 0x002fe20000010815 */
[----:B------:R-:W-:Y:S01]  /*4650*/  MOV R56, R24 ;  /* 0x0000001800387202 */ /* 0x000fe20000000f00 */
[----:B------:R-:W-:-:S04]  /*4660*/  IMAD.MOV.U32 R138, RZ, RZ, R149 ;  /* 0x000000ffff8a7224 */ /* 0x000fc800078e0095 */
[----:B------:R-:W-:Y:S01]  /*4670*/  MOV R52, R41 ;  /* 0x0000002900347202 */ /* 0x000fe20000000f00 */
[----:B------:R-:W-:Y:S01]  /*4680*/  HMMA.16816.F32 R76, R16, R78, RZ ;  /* 0x0000004e104c723c */ /* 0x000fe200000018ff */
[----:B------:R-:W-:-:S07]  /*4690*/  IMAD.MOV.U32 R53, RZ, RZ, R25 ;  /* 0x000000ffff357224 */ /* 0x000fce00078e0019 */
[----:B------:R-:W-:Y:S08]  /*46a0*/  HMMA.16816.F32 R40, R16, R42, RZ ;  /* 0x0000002a1028723c */ /* 0x000ff000000018ff */
[----:B------:R-:W-:Y:S07]  /*46b0*/  HMMA.16816.F32 R112, R8, R84, R12 ;  /* 0x000000540870723c */ /* 0x000fee000000180c */
[----:B------:R-:W-:Y:S01]  /*46c0*/  IMAD.MOV.U32 R85, RZ, RZ, R160 ;  /* 0x000000ffff557224 */ /* 0x000fe200078e00a0 */
[----:B------:R-:W-:Y:S01]  /*46d0*/  HMMA.16816.F32 R12, R16, R70, RZ ;  /* 0x00000046100c723c */ /* 0x000fe200000018ff */
[----:B------:R-:W-:-:S06]  /*46e0*/  IMAD.MOV.U32 R84, RZ, RZ, R161 ;  /* 0x000000ffff547224 */ /* 0x000fcc00078e00a1 */
[----:B------:R-:W-:Y:S01]  /*46f0*/  IMAD.MOV.U32 R71, RZ, RZ, R144 ;  /* 0x000000ffff477224 */ /* 0x000fe200078e0090 */
[----:B------:R-:W-:Y:S01]  /*4700*/  HMMA.16816.F32 R92, R8, R48, R88 ;  /* 0x00000030085c723c */ /* 0x000fe20000001858 */
[----:B------:R-:W-:-:S07]  /*4710*/  IMAD.MOV.U32 R70, RZ, RZ, R147 ;  /* 0x000000ffff467224 */ /* 0x000fce00078e0093 */
[----:B------:R-:W-:Y:S08]  /*4720*/  HMMA.16816.F32 R88, R8, R80, R4 ;  /* 0x000000500858723c */ /* 0x000ff00000001804 */
[----:B------:R-:W-:Y:S01]  /*4730*/  HMMA.16816.F32 R4, R16, R66, RZ ;  /* 0x000000421004723c */ /* 0x000fe200000018ff */
[----:B------:R1:W-:Y:S07]  /*4740*/  MUFU.EX2 R67, R2 ;  /* 0x0000000200437308 */ /* 0x0003ee0000000800 */
[C---:B------:R-:W-:Y:S08]  /*4750*/  HMMA.16816.F32 R76, R8.reuse, R58, R76 ;  /* 0x0000003a084c723c */ /* 0x040ff0000000184c */
[----:B------:R-:W-:Y:S01]  /*4760*/  HMMA.16816.F32 R40, R8, R62, R40 ;  /* 0x0000003e0828723c */ /* 0x000fe20000001828 */
[----:B-1----:R-:W-:-:S04]  /*4770*/  FFMA.FTZ R2, R132, c[0x0][0x2d0], -R21 ;  /* 0x0000b40084027a23 */ /* 0x002fc80000010815 */
[----:B------:R1:W-:Y:S03]  /*4780*/  MUFU.EX2 R132, R2 ;  /* 0x0000000200847308 */ /* 0x0003e60000000800 */
[----:B------:R-:W-:Y:S01]  /*4790*/  HMMA.16816.F32 R48, R8, R50, R12 ;  /* 0x000000320830723c */ /* 0x000fe2000000180c */
[----:B------:R-:W2:Y:S07]  /*47a0*/  LDSM.16.MT88.4 R12, [R225+0x1100] ;  /* 0x00110000e10c783b */ /* 0x000eae0000004200 */
[----:B------:R-:W-:Y:S01]  /*47b0*/  HMMA.16816.F32 R24, R16, R26, RZ ;  /* 0x0000001a1018723c */ /* 0x000fe200000018ff */
[----:B-1----:R-:W-:-:S02]  /*47c0*/  FFMA.FTZ R2, R171, c[0x0][0x2d0], -R20 ;  /* 0x0000b400ab027a23 */ /* 0x002fc40000010814 */
[----:B------:R-:W-:-:S05]  /*47d0*/  IMAD.MOV.U32 R171, RZ, RZ, R52 ;  /* 0x000000ffffab7224 */ /* 0x000fca00078e0034 */
[----:B------:R-:W-:Y:S01]  /*47e0*/  HMMA.16816.F32 R72, R16, R74, RZ ;  /* 0x0000004a1048723c */ /* 0x000fe200000018ff */
[----:B------:R1:W-:Y:S01]  /*47f0*/  MUFU.EX2 R58, R2 ;  /* 0x00000002003a7308 */ /* 0x0003e20000000800 */
[----:B------:R-:W-:-:S06]  /*4800*/  IMAD.MOV.U32 R52, RZ, RZ, R56 ;  /* 0x000000ffff347224 */ /* 0x000fcc00078e0038 */
[C---:B------:R-:W-:Y:S08]  /*4810*/  HMMA.16816.F32 R36, R16.reuse, R38, RZ ;  /* 0x000000261024723c */ /* 0x040ff000000018ff */
[----:B------:R-:W-:Y:S01]  /*4820*/  HMMA.16816.F32 R16, R16, R34, RZ ;  /* 0x000000221010723c */ /* 0x000fe200000018ff */
[----:B-1----:R-:W-:Y:S02]  /*4830*/  FFMA.FTZ R2, R169, c[0x0][0x2d0], -R20 ;  /* 0x0000b400a9027a23 */ /* 0x002fe40000010814 */
[----:B------:R-:W-:-:S02]  /*4840*/  IMAD.MOV.U32 R169, RZ, RZ, R60 ;  /* 0x000000ffffa97224 */ /* 0x000fc400078e003c */
[----:B------:R1:W3:Y:S03]  /*4850*/  MUFU.EX2 R60, R2 ;  /* 0x00000002003c7308 */ /* 0x0002e60000000800 */
[C---:B------:R-:W-:Y:S07]  /*4860*/  HMMA.16816.F32 R44, R8.reuse, R46, R4 ;  /* 0x0000002e082c723c */ /* 0x040fee0000001804 */
[--C-:B------:R-:W-:Y:S01]  /*4870*/  FFMA.FTZ R4, R165, c[0x0][0x2d0], -R20.reuse ;  /* 0x0000b400a5047a23 */ /* 0x100fe20000010814 */
[----:B------:R-:W-:Y:S03]  /*4880*/  HMMA.16816.F32 R24, R8, R30, R24 ;  /* 0x0000001e0818723c */ /* 0x000fe60000001818 */
[----:B------:R3:W-:Y:S01]  /*4890*/  MUFU.EX2 R66, R4 ;  /* 0x0000000400427308 */ /* 0x0007e20000000800 */
[----:B-1----:R-:W-:Y:S01]  /*48a0*/  FFMA.FTZ R2, R168, c[0x0][0x2d0], -R20 ;  /* 0x0000b400a8027a23 */ /* 0x002fe20000010814 */
[----:B------:R-:W-:Y:S01]  /*48b0*/  MOV R168, R53 ;  /* 0x0000003500a87202 */ /* 0x000fe20000000f00 */
[----:B------:R-:W-:-:S02]  /*48c0*/  IMAD.MOV.U32 R53, RZ, RZ, R57 ;  /* 0x000000ffff357224 */ /* 0x000fc400078e0039 */
[C---:B------:R-:W-:Y:S03]  /*48d0*/  HMMA.16816.F32 R72, R8.reuse, R54, R72 ;  /* 0x000000360848723c */ /* 0x040fe60000001848 */
[----:B------:R1:W4:Y:S01]  /*48e0*/  MUFU.EX2 R63, R2 ;  /* 0x00000002003f7308 */ /* 0x0003220000000800 */
[----:B------:R-:W-:Y:S02]  /*48f0*/  IMAD.MOV.U32 R33, RZ, RZ, R53 ;  /* 0x000000ffff217224 */ /* 0x000fe400078e0035 */
[----:B------:R-:W-:Y:S01]  /*4900*/  IMAD.MOV.U32 R53, RZ, RZ, R146 ;  /* 0x000000ffff357224 */ /* 0x000fe200078e0092 */
[----:B------:R-:W-:Y:S01]  /*4910*/  MOV R55, R148 ;  /* 0x0000009400377202 */ /* 0x000fe20000000f00 */
[----:B------:R-:W-:Y:S01]  /*4920*/  HMMA.16816.F32 R36, R8, R86, R36 ;  /* 0x000000560824723c */ /* 0x000fe20000001824 */
[----:B------:R-:W-:Y:S02]  /*4930*/  MOV R54, R162 ;  /* 0x000000a200367202 */ /* 0x000fe40000000f00 */
[----:B---3--:R-:W-:-:S04]  /*4940*/  F2FP.PACK_AB R4, R60, R58 ;  /* 0x0000003a3c04723e */ /* 0x008fc800000000ff */
[----:B------:R-:W-:Y:S01]  /*4950*/  IMAD.MOV.U32 R86, RZ, RZ, R150 ;  /* 0x000000ffff567224 */ /* 0x000fe200078e0096 */
[----:B------:R-:W-:Y:S01]  /*4960*/  HMMA.16816.F32 R80, R8, R82, R16 ;  /* 0x000000520850723c */ /* 0x000fe20000001810 */
[----:B------:R-:W-:Y:S01]  /*4970*/  MOV R87, R151 ;  /* 0x0000009700577202 */ /* 0x000fe20000000f00 */
[----:B------:R-:W3:Y:S01]  /*4980*/  LDSM.16.MT88.4 R16, [R226+0x1100] ;  /* 0x00110000e210783b */ /* 0x000ee20000004200 */
[----:B-1----:R-:W-:Y:S01]  /*4990*/  FFMA.FTZ R2, R174, c[0x0][0x2d0], -R0 ;  /* 0x0000b400ae027a23 */ /* 0x002fe20000010800 */
[----:B----4-:R-:W-:-:S03]  /*49a0*/  F2FP.PACK_AB R6, R66, R63 ;  /* 0x0000003f4206723e */ /* 0x010fc600000000ff */
[----:B------:R1:W-:Y:S01]  /*49b0*/  MUFU.EX2 R56, R2 ;  /* 0x0000000200387308 */ /* 0x0003e20000000800 */
[----:B------:R-:W-:Y:S02]  /*49c0*/  F2FP.PACK_AB R8, R139, R65 ;  /* 0x000000418b08723e */ /* 0x000fe400000000ff */
[----:B------:R-:W-:Y:S02]  /*49d0*/  F2FP.PACK_AB R9, R64, R61 ;  /* 0x0000003d4009723e */ /* 0x000fe400000000ff */
[----:B------:R-:W-:Y:S02]  /*49e0*/  F2FP.PACK_AB R10, R133, R137 ;  /* 0x00000089850a723e */ /* 0x000fe400000000ff */
[----:B------:R-:W-:-:S07]  /*49f0*/  F2FP.PACK_AB R11, R132, R67 ;  /* 0x00000043840b723e */ /* 0x000fce00000000ff */
[----:B--2---:R-:W-:Y:S01]  /*4a00*/  HMMA.16816.F32 R148, R8, R12, R176 ;  /* 0x0000000c0894723c */ /* 0x004fe200000018b0 */
[----:B-1----:R-:W-:-:S04]  /*4a10*/  FFMA.FTZ R2, R173, c[0x0][0x2d0], -R0 ;  /* 0x0000b400ad027a23 */ /* 0x002fc80000010800 */
[----:B------:R1:W2:Y:S02]  /*4a20*/  MUFU.EX2 R57, R2 ;  /* 0x0000000200397308 */ /* 0x0002a40000000800 */
[----:B------:R-:W-:Y:S01]  /*4a30*/  IMAD.MOV.U32 R178, RZ, RZ, R28 ;  /* 0x000000ffffb27224 */ /* 0x000fe200078e001c */
[----:B------:R-:W-:Y:S01]  /*4a40*/  MOV R179, R29 ;  /* 0x0000001d00b37202 */ /* 0x000fe20000000f00 */
[----:B------:R-:W-:Y:S01]  /*4a50*/  IMAD.MOV.U32 R177, RZ, RZ, R163 ;  /* 0x000000ffffb17224 */ /* 0x000fe200078e00a3 */
[C---:B------:R-:W-:Y:S07]  /*4a60*/  HMMA.16816.F32 R28, R8.reuse, R14, R40 ;  /* 0x0000000e081c723c */ /* 0x040fee0000001828 */
[----:B------:R-:W-:Y:S01]  /*4a70*/  IMAD.MOV.U32 R40, RZ, RZ, R70 ;  /* 0x000000ffff287224 */ /* 0x000fe200078e0046 */
[----:B------:R-:W-:Y:S01]  /*4a80*/  MOV R41, R71 ;  /* 0x0000004700297202 */ /* 0x000fe20000000f00 */
[----:B------:R-:W-:Y:S01]  /*4a90*/  IMAD.MOV.U32 R43, RZ, RZ, R53 ;  /* 0x000000ffff2b7224 */ /* 0x000fe200078e0035 */
[----:B---3--:R-:W-:Y:S01]  /*4aa0*/  HMMA.16816.F32 R164, R8, R16, R188 ;  /* 0x0000001008a4723c */ /* 0x008fe200000018bc */
[----:B-1----:R-:W-:Y:S01]  /*4ab0*/  FFMA.FTZ R2, R172, c[0x0][0x2d0], -R0 ;  /* 0x0000b400ac027a23 */ /* 0x002fe20000010800 */
[----:B--2---:R-:W-:-:S03]  /*4ac0*/  F2FP.PACK_AB R5, R57, R56 ;  /* 0x000000383905723e */ /* 0x004fc600000000ff */
[----:B------:R1:W-:Y:S02]  /*4ad0*/  MUFU.EX2 R59, R2 ;  /* 0x00000002003b7308 */ /* 0x0003e40000000800 */
[----:B-1----:R-:W-:Y:S01]  /*4ae0*/  FFMA.FTZ R2, R170, c[0x0][0x2d0], -R0 ;  /* 0x0000b400aa027a23 */ /* 0x002fe20000010800 */
[----:B------:R-:W-:Y:S02]  /*4af0*/  MOV R170, R52 ;  /* 0x0000003400aa7202 */ /* 0x000fe40000000f00 */
[----:B------:R-:W-:-:S03]  /*4b00*/  MOV R52, R145 ;  /* 0x0000009100347202 */ /* 0x000fc60000000f00 */
[----:B------:R-:W1:Y:S02]  /*4b10*/  MUFU.EX2 R62, R2 ;  /* 0x00000002003e7308 */ /* 0x000e640000000800 */
[----:B------:R-:W-:Y:S01]  /*4b20*/  IMAD.MOV.U32 R42, RZ, RZ, R52 ;  /* 0x000000ffff2a7224 */ /* 0x000fe200078e0034 */
[----:B-1----:R-:W-:Y:S01]  /*4b30*/  F2FP.PACK_AB R7, R62, R59 ;  /* 0x0000003b3e07723e */ /* 0x002fe200000000ff */
[----:B------:R-:W-:-:S06]  /*4b40*/  IMAD.MOV.U32 R2, RZ, RZ, R175 ;  /* 0x000000ffff027224 */ /* 0x000fcc00078e00af */
[C---:B------:R-:W-:Y:S08]  /*4b50*/  HMMA.16816.F32 R144, R4.reuse, R12, R180 ;  /* 0x0000000c0490723c */ /* 0x040ff000000018b4 */
[C---:B------:R-:W-:Y:S01]  /*4b60*/  HMMA.16816.F32 R156, R4.reuse, R14, R156 ;  /* 0x0000000e049c723c */ /* 0x040fe2000000189c */
[----:B------:R-:W1:Y:S07]  /*4b70*/  LDSM.16.MT88.4 R12, [R228+0x1100] ;  /* 0x00110000e40c783b */ /* 0x000e6e0000004200 */
[C---:B------:R-:W-:Y:S07]  /*4b80*/  HMMA.16816.F32 R160, R4.reuse, R16, R184 ;  /* 0x0000001004a0723c */ /* 0x040fee00000018b8 */
[----:B------:R-:W-:Y:S01]  /*4b90*/  IMAD.MOV.U32 R187, RZ, RZ, R33 ;  /* 0x000000ffffbb7224 */ /* 0x000fe200078e0021 */
[----:B------:R-:W-:Y:S01]  /*4ba0*/  HMMA.16816.F32 R172, R4, R18, R140 ;  /* 0x0000001204ac723c */ /* 0x000fe2000000188c */
[----:B------:R-:W-:-:S02]  /*4bb0*/  IMAD.MOV.U32 R186, RZ, RZ, R214 ;  /* 0x000000ffffba7224 */ /* 0x000fc400078e00d6 */
[----:B------:R-:W-:Y:S02]  /*4bc0*/  IMAD.MOV.U32 R184, RZ, RZ, R86 ;  /* 0x000000ffffb87224 */ /* 0x000fe400078e0056 */
[----:B------:R-:W-:Y:S01]  /*4bd0*/  IMAD.MOV.U32 R185, RZ, RZ, R87 ;  /* 0x000000ffffb97224 */ /* 0x000fe200078e0057 */
[----:B------:R-:W-:Y:S01]  /*4be0*/  MOV R87, R54 ;  /* 0x0000003600577202 */ /* 0x000fe20000000f00 */
[----:B------:R-:W-:Y:S01]  /*4bf0*/  IMAD.MOV.U32 R86, RZ, RZ, R55 ;  /* 0x000000ffff567224 */ /* 0x000fe200078e0037 */
[----:B------:R-:W-:Y:S01]  /*4c00*/  HMMA.16816.F32 R32, R8, R18, R24 ;  /* 0x000000120820723c */ /* 0x000fe20000001818 */
[----:B------:R-:W2:Y:S01]  /*4c10*/  LDSM.16.MT88.4 R16, [R227+0x1100] ;  /* 0x00110000e310783b */ /* 0x000ea20000004200 */
[----:B------:R-:W-:Y:S01]  /*4c20*/  MOV R140, R219 ;  /* 0x000000db008c7202 */ /* 0x000fe20000000f00 */
[----:B------:R-:W-:Y:S01]  /*4c30*/  IMAD.MOV.U32 R141, RZ, RZ, R218 ;  /* 0x000000ffff8d7224 */ /* 0x000fe200078e00da */
[----:B------:R-:W-:Y:S01]  /*4c40*/  MOV R143, R216 ;  /* 0x000000d8008f7202 */ /* 0x000fe20000000f00 */
[----:B------:R-:W3:Y:S01]  /*4c50*/  LDSM.16.MT88.4 R24, [R226+0x3100] ;  /* 0x00310000e218783b */ /* 0x000ee20000004200 */
[----:B------:R-:W-:-:S02]  /*4c60*/  IMAD.MOV.U32 R142, RZ, RZ, R217 ;  /* 0x000000ffff8e7224 */ /* 0x000fc400078e00d9 */
[----:B-1----:R-:W-:Y:S07]  /*4c70*/  HMMA.16816.F32 R180, R8, R12, R96 ;  /* 0x0000000c08b4723c */ /* 0x002fee0000001860 */
[----:B------:R-:W-:Y:S01]  /*4c80*/  MOV R99, R177 ;  /* 0x000000b100637202 */ /* 0x000fe20000000f00 */
[----:B------:R-:W-:Y:S01]  /*4c90*/  IMAD.MOV.U32 R98, RZ, RZ, R178 ;  /* 0x000000ffff627224 */ /* 0x000fe200078e00b2 */
[----:B------:R-:W-:Y:S01]  /*4ca0*/  HMMA.16816.F32 R188, R4, R14, R128 ;  /* 0x0000000e04bc723c */ /* 0x000fe20000001880 */
[----:B------:R-:W-:Y:S01]  /*4cb0*/  IMAD.MOV.U32 R97, RZ, RZ, R179 ;  /* 0x000000ffff617224 */ /* 0x000fe200078e00b3 */
[----:B------:R-:W-:Y:S01]  /*4cc0*/  MOV R96, R138 ;  /* 0x0000008a00607202 */ /* 0x000fe20000000f00 */
[----:B------:R-:W-:-:S04]  /*4cd0*/  IMAD.MOV.U32 R138, RZ, RZ, R215 ;  /* 0x000000ffff8a7224 */ /* 0x000fc800078e00d7 */
[----:B------:R-:W-:Y:S01]  /*4ce0*/  MOV R128, R213 ;  /* 0x000000d500807202 */ /* 0x000fe20000000f00 */
[----:B------:R-:W-:Y:S01]  /*4cf0*/  HMMA.16816.F32 R176, R4, R12, R192 ;  /* 0x0000000c04b0723c */ /* 0x000fe200000018c0 */
[----:B------:R-:W-:Y:S01]  /*4d00*/  IMAD.MOV.U32 R129, RZ, RZ, R212 ;  /* 0x000000ffff817224 */ /* 0x000fe200078e00d4 */
[----:B------:R-:W-:Y:S01]  /*4d10*/  MOV R131, R68 ;  /* 0x0000004400837202 */ /* 0x000fe20000000f00 */
[----:B------:R-:W-:-:S05]  /*4d20*/  IMAD.MOV.U32 R130, RZ, RZ, R69 ;  /* 0x000000ffff827224 */ /* 0x000fca00078e0045 */
[C---:B------:R-:W-:Y:S01]  /*4d30*/  HMMA.16816.F32 R76, R8.reuse, R14, R76 ;  /* 0x0000000e084c723c */ /* 0x040fe2000000184c */
[----:B------:R-:W1:Y:S07]  /*4d40*/  LDSM.16.MT88.4 R12, [R225+0x3100] ;  /* 0x00310000e10c783b */ /* 0x000e6e0000004200 */
[----:B--2---:R-:W-:Y:S08]  /*4d50*/  HMMA.16816.F32 R212, R8, R18, R72 ;  /* 0x0000001208d4723c */ /* 0x004ff00000001848 */
[-C--:B------:R-:W-:Y:S08]  /*4d60*/  HMMA.16816.F32 R192, R4, R16.reuse, R204 ;  /* 0x0000001004c0723c */ /* 0x080ff000000018cc */
[----:B------:R-:W-:Y:S07]  /*4d70*/  HMMA.16816.F32 R216, R8, R16, R100 ;  /* 0x0000001008d8723c */ /* 0x000fee0000001864 */
[----:B------:R-:W-:Y:S01]  /*4d80*/  IMAD.MOV.U32 R100, RZ, RZ, R128 ;  /* 0x000000ffff647224 */ /* 0x000fe200078e0080 */
[----:B------:R-:W-:Y:S01]  /*4d90*/  HMMA.16816.F32 R204, R4, R18, R124 ;  /* 0x0000001204cc723c */ /* 0x000fe2000000187c */
[----:B------:R-:W2:Y:S01]  /*4da0*/  LDSM.16.MT88.4 R16, [R228+0x3100] ;  /* 0x00310000e410783b */ /* 0x000ea20000004200 */
[----:B------:R-:W-:Y:S01]  /*4db0*/  IMAD.MOV.U32 R101, RZ, RZ, R129 ;  /* 0x000000ffff657224 */ /* 0x000fe200078e0081 */
[----:B------:R-:W-:Y:S01]  /*4dc0*/  MOV R102, R130 ;  /* 0x0000008200667202 */ /* 0x000fe20000000f00 */
[----:B------:R-:W-:Y:S01]  /*4dd0*/  IMAD.MOV.U32 R103, RZ, RZ, R131 ;  /* 0x000000ffff677224 */ /* 0x000fe200078e0083 */
[----:B------:R-:W-:Y:S01]  /*4de0*/  MOV R131, R168 ;  /* 0x000000a800837202 */ /* 0x000fe20000000f00 */
[----:B------:R-:W-:-:S02]  /*4df0*/  IMAD.MOV.U32 R128, RZ, RZ, R96 ;  /* 0x000000ffff807224 */ /* 0x000fc400078e0060 */
[C---:B---3--:R-:W-:Y:S08]  /*4e00*/  HMMA.16816.F32 R40, R4.reuse, R24, R40 ;  /* 0x000000180428723c */ /* 0x048ff00000001828 */
[-C--:B-1----:R-:W-:Y:S08]  /*4e10*/  HMMA.16816.F32 R72, R4, R12.reuse, R208 ;  /* 0x0000000c0448723c */ /* 0x082ff000000018d0 */
[----:B------:R-:W-:Y:S08]  /*4e20*/  HMMA.16816.F32 R68, R8, R12, R92 ;  /* 0x0000000c0844723c */ /* 0x000ff0000000185c */
[----:B------:R-:W-:Y:S01]  /*4e30*/  HMMA.16816.F32 R52, R4, R14, R120 ;  /* 0x0000000e0434723c */ /* 0x000fe20000001878 */
[----:B------:R-:W-:Y:S01]  /*4e40*/  IMAD.MOV.U32 R124, RZ, RZ, R100 ;  /* 0x000000ffff7c7224 */ /* 0x000fe200078e0064 */
[----:B------:R-:W-:Y:S01]  /*4e50*/  MOV R126, R102 ;  /* 0x00000066007e7202 */ /* 0x000fe20000000f00 */
[----:B------:R-:W-:Y:S01]  /*4e60*/  IMAD.MOV.U32 R125, RZ, RZ, R101 ;  /* 0x000000ffff7d7224 */ /* 0x000fe200078e0065 */
[----:B------:R-:W-:Y:S01]  /*4e70*/  MOV R96, R97 ;  /* 0x0000006100607202 */ /* 0x000fe20000000f00 */
[----:B------:R-:W-:-:S02]  /*4e80*/  FFMA.FTZ R2, R2, c[0x0][0x2d0], -R22 ;  /* 0x0000b40002027a23 */ /* 0x000fc40000010816 */
[----:B------:R-:W-:Y:S01]  /*4e90*/  IMAD.MOV.U32 R129, RZ, RZ, R171 ;  /* 0x000000ffff817224 */ /* 0x000fe200078e00ab */
[----:B------:R-:W-:Y:S01]  /*4ea0*/  HMMA.16816.F32 R208, R8, R14, R48 ;  /* 0x0000000e08d0723c */ /* 0x000fe20000001830 */
[----:B------:R-:W1:Y:S01]  /*4eb0*/  LDSM.16.MT88.4 R12, [R227+0x3100] ;  /* 0x00310000e30c783b */ /* 0x000e620000004200 */
[----:B------:R-:W-:Y:S02]  /*4ec0*/  IMAD.MOV.U32 R127, RZ, RZ, R103 ;  /* 0x000000ffff7f7224 */ /* 0x000fe400078e0067 */
[----:B------:R-:W-:Y:S02]  /*4ed0*/  IMAD.MOV.U32 R100, RZ, RZ, R128 ;  /* 0x000000ffff647224 */ /* 0x000fe400078e0080 */
[----:B------:R-:W-:Y:S02]  /*4ee0*/  IMAD.MOV.U32 R130, RZ, RZ, R169 ;  /* 0x000000ffff827224 */ /* 0x000fe400078e00a9 */
[C---:B------:R-:W-:Y:S08]  /*4ef0*/  HMMA.16816.F32 R92, R4.reuse, R26, R248 ;  /* 0x0000001a045c723c */ /* 0x040ff000000018f8 */
[----:B--2---:R-:W-:Y:S01]  /*4f00*/  HMMA.16816.F32 R104, R4, R16, R104 ;  /* 0x000000100468723c */ /* 0x004fe20000001868 */
[----:B------:R-:W-:Y:S01]  /*4f10*/  MOV R248, R140 ;  /* 0x0000008c00f87202 */ /* 0x000fe20000000f00 */
[----:B------:R-:W-:Y:S01]  /*4f20*/  IMAD.MOV.U32 R249, RZ, RZ, R141 ;  /* 0x000000fffff97224 */ /* 0x000fe200078e008d */
[----:B------:R-:W-:Y:S01]  /*4f30*/  MOV R251, R143 ;  /* 0x0000008f00fb7202 */ /* 0x000fe20000000f00 */
[----:B------:R-:W-:-:S04]  /*4f40*/  IMAD.MOV.U32 R250, RZ, RZ, R142 ;  /* 0x000000fffffa7224 */ /* 0x000fc800078e008e */
[----:B------:R-:W-:Y:S01]  /*4f50*/  HMMA.16816.F32 R108, R4, R18, R108 ;  /* 0x00000012046c723c */ /* 0x000fe2000000186c */
[----:B------:R-:W-:Y:S02]  /*4f60*/  IMAD.MOV.U32 R168, RZ, RZ, R234 ;  /* 0x000000ffffa87224 */ /* 0x000fe400078e00ea */
[----:B------:R-:W-:-:S05]  /*4f70*/  IMAD.MOV.U32 R97, RZ, RZ, R98 ;  /* 0x000000ffff617224 */ /* 0x000fca00078e0062 */
[C---:B-1----:R-:W-:Y:S08]  /*4f80*/  HMMA.16816.F32 R48, R4.reuse, R14, R152 ;  /* 0x0000000e0430723c */ /* 0x042ff00000001898 */
[----:B------:R-:W-:Y:S01]  /*4f90*/  HMMA.16816.F32 R120, R4, R12, R124 ;  /* 0x0000000c0478723c */ /* 0x000fe2000000187c */
[----:B------:R-:W-:Y:S02]  /*4fa0*/  IMAD.MOV.U32 R152, RZ, RZ, R86 ;  /* 0x000000ffff987224 */ /* 0x000fe400078e0056 */
[----:B------:R-:W-:Y:S01]  /*4fb0*/  IMAD.MOV.U32 R155, RZ, RZ, R85 ;  /* 0x000000ffff9b7224 */ /* 0x000fe200078e0055 */
[----:B------:R-:W-:Y:S01]  /*4fc0*/  MOV R171, R232 ;  /* 0x000000e800ab7202 */ /* 0x000fe20000000f00 */
[----:B------:R-:W-:-:S02]  /*4fd0*/  IMAD.MOV.U32 R101, RZ, RZ, R168 ;  /* 0x000000ffff657224 */ /* 0x000fc400078e00a8 */
[----:B------:R-:W-:Y:S01]  /*4fe0*/  IMAD.MOV.U32 R7, RZ, RZ, R152 ;  /* 0x000000ffff077224 */ /* 0x000fe200078e0098 */
[----:B------:R-:W-:Y:S01]  /*4ff0*/  MOV R152, R155 ;  /* 0x0000009b00987202 */ /* 0x000fe20000000f00 */
[----:B------:R-:W-:Y:S02]  /*5000*/  IMAD.MOV.U32 R127, RZ, RZ, R100 ;  /* 0x000000ffff7f7224 */ /* 0x000fe400078e0064 */
[----:B------:R-:W-:Y:S02]  /*5010*/  IMAD.MOV.U32 R155, RZ, RZ, R248 ;  /* 0x000000ffff9b7224 */ /* 0x000fe400078e00f8 */
[----:B------:R-:W-:Y:S01]  /*5020*/  IMAD.MOV.U32 R248, RZ, RZ, R249 ;  /* 0x000000fffff87224 */ /* 0x000fe200078e00f9 */
[----:B------:R-:W-:Y:S01]  /*5030*/  MOV R249, R250 ;  /* 0x000000fa00f97202 */ /* 0x000fe20000000f00 */
[----:B------:R-:W-:Y:S02]  /*5040*/  IMAD.MOV.U32 R250, RZ, RZ, R251 ;  /* 0x000000fffffa7224 */ /* 0x000fe400078e00fb */
[----:B------:R-:W-:Y:S01]  /*5050*/  IMAD.MOV.U32 R251, RZ, RZ, R127 ;  /* 0x000000fffffb7224 */ /* 0x000fe200078e007f */
[----:B------:R-:W-:Y:S01]  /*5060*/  MOV R127, R184 ;  /* 0x000000b8007f7202 */ /* 0x000fe20000000f00 */
[----:B------:R-:W-:-:S02]  /*5070*/  IMAD.MOV.U32 R184, RZ, RZ, R185 ;  /* 0x000000ffffb87224 */ /* 0x000fc400078e00b9 */
[----:B------:R-:W-:Y:S01]  /*5080*/  IMAD.MOV.U32 R185, RZ, RZ, R186 ;  /* 0x000000ffffb97224 */ /* 0x000fe200078e00ba */
[----:B------:R-:W-:Y:S01]  /*5090*/  MOV R186, R23 ;  /* 0x0000001700ba7202 */ /* 0x000fe20000000f00 */
[----:B------:R-:W-:Y:S01]  /*50a0*/  IMAD.MOV.U32 R103, RZ, RZ, R231 ;  /* 0x000000ffff677224 */ /* 0x000fe200078e00e7 */
[----:B------:R1:W-:Y:S01]  /*50b0*/  MUFU.EX2 R23, R2 ;  /* 0x0000000200177308 */ /* 0x0003e20000000800 */
[----:B------:R-:W-:Y:S01]  /*50c0*/  IMAD.MOV.U32 R153, RZ, RZ, R87 ;  /* 0x000000ffff997224 */ /* 0x000fe200078e0057 */
[----:B------:R-:W-:Y:S01]  /*50d0*/  MOV R154, R84 ;  /* 0x00000054009a7202 */ /* 0x000fe20000000f00 */
[----:B------:R-:W-:Y:S01]  /*50e0*/  HMMA.16816.F32 R140, R8, R26, R44 ;  /* 0x0000001a088c723c */ /* 0x000fe2000000182c */
[----:B------:R-:W-:Y:S01]  /*50f0*/  IMAD.MOV.U32 R98, RZ, RZ, R99 ;  /* 0x000000ffff627224 */ /* 0x000fe200078e0063 */
[----:B------:R-:W-:Y:S01]  /*5100*/  MOV R102, R171 ;  /* 0x000000ab00667202 */ /* 0x000fe20000000f00 */
[----:B------:R-:W-:Y:S01]  /*5110*/  IMAD.MOV.U32 R124, RZ, RZ, R103 ;  /* 0x000000ffff7c7224 */ /* 0x000fe200078e0067 */
[----:B------:R-:W-:-:S04]  /*5120*/  MOV R126, R101 ;  /* 0x00000065007e7202 */ /* 0x000fc80000000f00 */
[----:B------:R-:W-:Y:S01]  /*5130*/  HMMA.16816.F32 R36, R8, R18, R36 ;  /* 0x000000120824723c */ /* 0x000fe20000001824 */
[----:B-1----:R-:W-:Y:S01]  /*5140*/  FFMA.FTZ R2, R7, c[0x0][0x2d0], -R22 ;  /* 0x0000b40007027a23 */ /* 0x002fe20000010816 */
[----:B------:R-:W-:-:S06]  /*5150*/  MOV R99, R235 ;  /* 0x000000eb00637202 */ /* 0x000fcc0000000f00 */
[----:B------:R-:W-:Y:S01]  /*5160*/  HMMA.16816.F32 R84, R8, R24, R116 ;  /* 0x000000180854723c */ /* 0x000fe20000001874 */
[----:B------:R1:W-:Y:S01]  /*5170*/  MUFU.EX2 R24, R2 ;  /* 0x0000000200187308 */ /* 0x0003e20000000800 */
[----:B------:R-:W-:-:S06]  /*5180*/  IMAD.MOV.U32 R125, RZ, RZ, R102 ;  /* 0x000000ffff7d7224 */ /* 0x000fcc00078e0066 */
[C---:B------:R-:W-:Y:S01]  /*5190*/  HMMA.16816.F32 R44, R8.reuse, R14, R80 ;  /* 0x0000000e082c723c */ /* 0x040fe20000001850 */
[----:B------:R-:W-:Y:S02]  /*51a0*/  FFMA.FTZ R4, R220, c[0x0][0x2d0], -R0 ;  /* 0x0000b400dc047a23 */ /* 0x000fe40000010800 */
[----:B------:R-:W-:Y:S02]  /*51b0*/  IMAD.MOV.U32 R169, RZ, RZ, R233 ;  /* 0x000000ffffa97224 */ /* 0x000fe400078e00e9 */
[----:B------:R-:W-:Y:S01]  /*51c0*/  IMAD.MOV.U32 R171, RZ, RZ, R224 ;  /* 0x000000ffffab7224 */ /* 0x000fe200078e00e0 */
[----:B------:R-:W-:Y:S01]  /*51d0*/  MOV R168, R229 ;  /* 0x000000e500a87202 */ /* 0x000fe20000000f00 */
[----:B------:R-:W-:Y:S01]  /*51e0*/  FADD.FTZ R6, R202, R201 ;  /* 0x000000c9ca067221 */ /* 0x000fe20000010000 */
[----:B------:R-:W-:Y:S01]  /*51f0*/  MOV R7, R251 ;  /* 0x000000fb00077202 */ /* 0x000fe20000000f00 */
[----:B-1----:R-:W-:Y:S01]  /*5200*/  FFMA.FTZ R2, R152, c[0x0][0x2d0], -R22 ;  /* 0x0000b40098027a23 */ /* 0x002fe20000010816 */
[C---:B------:R-:W-:Y:S01]  /*5210*/  HMMA.16816.F32 R100, R8.reuse, R16, R112 ;  /* 0x000000100864723c */ /* 0x040fe20000001870 */
[----:B------:R-:W-:Y:S01]  /*5220*/  MOV R128, R99 ;  /* 0x0000006300807202 */ /* 0x000fe20000000f00 */
[----:B------:R-:W-:Y:S01]  /*5230*/  FADD.FTZ R5, R199, R198 ;  /* 0x000000c6c7057221 */ /* 0x000fe20000010000 */
[----:B------:R1:W-:Y:S01]  /*5240*/  MUFU.EX2 R25, R2 ;  /* 0x0000000200197308 */ /* 0x0003e20000000800 */
[----:B------:R-:W-:Y:S01]  /*5250*/  IMAD.MOV.U32 R27, RZ, RZ, R250 ;  /* 0x000000ffff1b7224 */ /* 0x000fe200078e00fa */
[----:B------:R-:W-:Y:S04]  /*5260*/  LDSM.16.MT88.4 R80, [R225+0x3900] ;  /* 0x00390000e150783b */ /* 0x000fe80000004200 */
[----:B------:R2:W5:Y:S01]  /*5270*/  LDL.LU R235, [R1+0x78] ;  /* 0x0000780001eb7983 */ /* 0x0005620000300800 */
[----:B-1----:R-:W-:Y:S01]  /*5280*/  FFMA.FTZ R2, R153, c[0x0][0x2d0], -R22 ;  /* 0x0000b40099027a23 */ /* 0x002fe20000010816 */
[----:B------:R-:W-:Y:S01]  /*5290*/  HMMA.16816.F32 R116, R8, R12, R88 ;  /* 0x0000000c0874723c */ /* 0x000fe20000001858 */
[----:B------:R-:W-:Y:S01]  /*52a0*/  IMAD.MOV.U32 R99, RZ, RZ, R169 ;  /* 0x000000ffff637224 */ /* 0x000fe200078e00a9 */
[----:B------:R-:W-:Y:S01]  /*52b0*/  MOV R220, R131 ;  /* 0x0000008300dc7202 */ /* 0x000fe20000000f00 */
[----:B------:R1:W-:Y:S01]  /*52c0*/  MUFU.EX2 R26, R2 ;  /* 0x00000002001a7308 */ /* 0x0003e20000000800 */
[----:B------:R-:W-:Y:S01]  /*52d0*/  IMAD.MOV.U32 R115, RZ, RZ, R127 ;  /* 0x000000ffff737224 */ /* 0x000fe200078e007f */
[----:B------:R-:W-:Y:S01]  /*52e0*/  MOV R113, R185 ;  /* 0x000000b900717202 */ /* 0x000fe20000000f00 */
[----:B------:R-:W-:Y:S01]  /*52f0*/  IMAD.MOV.U32 R114, RZ, RZ, R249 ;  /* 0x000000ffff727224 */ /* 0x000fe200078e00f9 */
[----:B------:R2:W5:Y:S01]  /*5300*/  LDL.LU R234, [R1+0x74] ;  /* 0x0000740001ea7983 */ /* 0x0005620000300800 */
[----:B-1----:R-:W-:-:S03]  /*5310*/  FFMA.FTZ R2, R154, c[0x0][0x2d0], -R21 ;  /* 0x0000b4009a027a23 */ /* 0x002fc60000010815 */
[----:B------:R-:W-:Y:S01]  /*5320*/  MUFU.EX2 R13, R4 ;  /* 0x00000004000d7308 */ /* 0x000fe20000000800 */
[----:B------:R-:W-:Y:S02]  /*5330*/  IMAD.MOV.U32 R169, RZ, RZ, R230 ;  /* 0x000000ffffa97224 */ /* 0x000fe400078e00e6 */
[----:B------:R-:W-:Y:S01]  /*5340*/  IMAD.MOV.U32 R127, RZ, RZ, R171 ;  /* 0x000000ffff7f7224 */ /* 0x000fe200078e00ab */
[----:B------:R-:W-:Y:S01]  /*5350*/  MOV R249, R170 ;  /* 0x000000aa00f97202 */ /* 0x000fe20000000f00 */
[----:B------:R-:W-:Y:S01]  /*5360*/  FADD.FTZ R9, R197, R196 ;  /* 0x000000c4c5097221 */ /* 0x000fe20000010000 */
[----:B------:R2:W5:Y:S02]  /*5370*/  LDL.LU R233, [R1+0x70] ;  /* 0x0000700001e97983 */ /* 0x0005640000300800 */
[----:B------:R1:W-:Y:S01]  /*5380*/  MUFU.EX2 R16, R2 ;  /* 0x0000000200107308 */ /* 0x0003e20000000800 */
[----:B------:R-:W-:Y:S01]  /*5390*/  IMAD.MOV.U32 R251, RZ, RZ, R186 ;  /* 0x000000fffffb7224 */ /* 0x000fe200078e00ba */
[----:B------:R2:W5:Y:S01]  /*53a0*/  LDL.LU R232, [R1+0x6c] ;  /* 0x00006c0001e87983 */ /* 0x0005620000300800 */
[----:B------:R-:W-:-:S03]  /*53b0*/  IMAD.MOV.U32 R250, RZ, RZ, R187 ;  /* 0x000000fffffa7224 */ /* 0x000fc600078e00bb */
[----:B------:R2:W5:Y:S04]  /*53c0*/  LDL.LU R231, [R1+0x68] ;  /* 0x0000680001e77983 */ /* 0x0005680000300800 */
[----:B------:R2:W5:Y:S04]  /*53d0*/  LDL.LU R230, [R1+0x64] ;  /* 0x0000640001e67983 */ /* 0x0005680000300800 */
[----:B------:R2:W5:Y:S01]  /*53e0*/  LDL.LU R229, [R1+0x60] ;  /* 0x0000600001e57983 */ /* 0x0005620000300800 */
[----:B-1----:R-:W-:-:S03]  /*53f0*/  FFMA.FTZ R2, R155, c[0x0][0x2d0], -R21 ;  /* 0x0000b4009b027a23 */ /* 0x002fc60000010815 */
[----:B------:R-:W1:Y:S01]  /*5400*/  LDSM.16.MT88.4 R152, [R225+0x1900] ;  /* 0x00190000e198783b */ /* 0x000e620000004200 */
[----:B------:R3:W-:Y:S03]  /*5410*/  MUFU.EX2 R18, R2 ;  /* 0x0000000200127308 */ /* 0x0007e60000000800 */
[----:B------:R2:W5:Y:S01]  /*5420*/  LDL.LU R224, [R1+0x5c] ;  /* 0x00005c0001e07983 */ /* 0x0005620000300800 */
[--C-:B---3--:R-:W-:Y:S02]  /*5430*/  FFMA.FTZ R2, R248, c[0x0][0x2d0], -R21.reuse ;  /* 0x0000b400f8027a23 */ /* 0x108fe40000010815 */
[----:B------:R-:W-:Y:S02]  /*5440*/  IMAD.MOV.U32 R248, RZ, RZ, R184 ;  /* 0x000000fffff87224 */ /* 0x000fe400078e00b8 */
[----:B------:R3:W-:Y:S01]  /*5450*/  MUFU.EX2 R22, R2 ;  /* 0x0000000200167308 */ /* 0x0007e20000000800 */
[----:B------:R-:W4:Y:S01]  /*5460*/  LDSM.16.MT88.4 R184, [R228+0x1900] ;  /* 0x00190000e4b8783b */ /* 0x000f220000004200 */
[----:B---3--:R-:W-:-:S02]  /*5470*/  FFMA.FTZ R2, R252, c[0x0][0x2d0], -R21 ;  /* 0x0000b400fc027a23 */ /* 0x008fc40000010815 */
[----:B------:R-:W-:-:S04]  /*5480*/  IMAD.MOV.U32 R252, RZ, RZ, R114 ;  /* 0x000000fffffc7224 */ /* 0x000fc800078e0072 */
[----:B------:R3:W1:Y:S02]  /*5490*/  MUFU.EX2 R21, R2 ;  /* 0x0000000200157308 */ /* 0x0006640000000800 */
[----:B---3--:R-:W-:Y:S01]  /*54a0*/  FFMA.FTZ R2, R247, c[0x0][0x2d0], -R20 ;  /* 0x0000b400f7027a23 */ /* 0x008fe20000010814 */
[----:B------:R-:W-:Y:S02]  /*54b0*/  MOV R247, R124 ;  /* 0x0000007c00f77202 */ /* 0x000fe40000000f00 */
[----:B-1----:R-:W-:-:S03]  /*54c0*/  F2FP.PACK_AB R131, R21, R22 ;  /* 0x000000161583723e */ /* 0x002fc600000000ff */
[----:B------:R1:W-:Y:S02]  /*54d0*/  MUFU.EX2 R12, R2 ;  /* 0x00000002000c7308 */ /* 0x0003e40000000800 */
[----:B-1----:R-:W-:Y:S02]  /*54e0*/  FFMA.FTZ R2, R246, c[0x0][0x2d0], -R20 ;  /* 0x0000b400f6027a23 */ /* 0x002fe40000010814 */
[----:B------:R-:W-:-:S04]  /*54f0*/  IMAD.MOV.U32 R246, RZ, RZ, R125 ;  /* 0x000000fffff67224 */ /* 0x000fc800078e007d */
[----:B------:R1:W3:Y:S02]  /*5500*/  MUFU.EX2 R15, R2 ;  /* 0x00000002000f7308 */ /* 0x0002e40000000800 */
[----:B-1----:R-:W-:Y:S01]  /*5510*/  FFMA.FTZ R2, R245, c[0x0][0x2d0], -R20 ;  /* 0x0000b400f5027a23 */ /* 0x002fe20000010814 */
[----:B---3--:R-:W-:Y:S01]  /*5520*/  F2FP.PACK_AB R124, R15, R12 ;  /* 0x0000000c0f7c723e */ /* 0x008fe200000000ff */
[----:B------:R-:W-:-:S04]  /*5530*/  IMAD.MOV.U32 R245, RZ, RZ, R126 ;  /* 0x000000fffff57224 */ /* 0x000fc800078e007e */
[----:B------:R1:W-:Y:S02]  /*5540*/  MUFU.EX2 R17, R2 ;  /* 0x0000000200117308 */ /* 0x0003e40000000800 */
[----:B-1----:R-:W-:Y:S01]  /*5550*/  FFMA.FTZ R2, R244, c[0x0][0x2d0], -R20 ;  /* 0x0000b400f4027a23 */ /* 0x002fe20000010814 */
[----:B------:R-:W-:Y:S01]  /*5560*/  MOV R244, R128 ;  /* 0x0000008000f47202 */ /* 0x000fe20000000f00 */
[----:B------:R-:W-:Y:S01]  /*5570*/  FADD.FTZ R20, R223, R6 ;  /* 0x00000006df147221 */ /* 0x000fe20000010000 */
[----:B------:R-:W-:-:S03]  /*5580*/  F2FP.PACK_AB R128, R24, R23 ;  /* 0x000000171880723e */ /* 0x000fc600000000ff */
[----:B------:R1:W3:Y:S01]  /*5590*/  MUFU.EX2 R19, R2 ;  /* 0x0000000200137308 */ /* 0x0002e20000000800 */
[----:B------:R-:W-:Y:S02]  /*55a0*/  IMAD.MOV.U32 R223, RZ, RZ, R127 ;  /* 0x000000ffffdf7224 */ /* 0x000fe400078e007f */
[--C-:B-1----:R-:W-:Y:S01]  /*55b0*/  FFMA.FTZ R2, R222, c[0x0][0x2d0], -R0.reuse ;  /* 0x0000b400de027a23 */ /* 0x102fe20000010800 */
[----:B---3--:R-:W-:Y:S01]  /*55c0*/  F2FP.PACK_AB R126, R19, R17 ;  /* 0x00000011137e723e */ /* 0x008fe200000000ff */
[----:B------:R-:W-:Y:S01]  /*55d0*/  IMAD.MOV.U32 R222, RZ, RZ, R129 ;  /* 0x000000ffffde7224 */ /* 0x000fe200078e0081 */
[----:B------:R-:W-:Y:S02]  /*55e0*/  F2FP.PACK_AB R129, R18, R16 ;  /* 0x000000101281723e */ /* 0x000fe400000000ff */
[----:B------:R1:W-:Y:S02]  /*55f0*/  MUFU.EX2 R10, R2 ;  /* 0x00000002000a7308 */ /* 0x0003e40000000800 */
[----:B-1----:R-:W-:-:S02]  /*5600*/  FFMA.FTZ R2, R221, c[0x0][0x2d0], -R0 ;  /* 0x0000b400dd027a23 */ /* 0x002fc40000010800 */
[----:B------:R-:W-:Y:S01]  /*5610*/  IMAD.MOV.U32 R221, RZ, RZ, R130 ;  /* 0x000000ffffdd7224 */ /* 0x000fe200078e0082 */
[----:B------:R-:W-:-:S03]  /*5620*/  F2FP.PACK_AB R130, R26, R25 ;  /* 0x000000191a82723e */ /* 0x000fc600000000ff */
[----:B------:R1:W3:Y:S04]  /*5630*/  MUFU.EX2 R11, R2 ;  /* 0x00000002000b7308 */ /* 0x0002e80000000800 */
[C---:B------:R-:W-:Y:S08]  /*5640*/  HMMA.16816.F32 R148, R128.reuse, R152, R148 ;  /* 0x000000988094723c */ /* 0x040ff00000001894 */
[----:B----4-:R-:W-:Y:S01]  /*5650*/  HMMA.16816.F32 R180, R128, R184, R180 ;  /* 0x000000b880b4723c */ /* 0x010fe200000018b4 */
[----:B-1----:R-:W-:Y:S01]  /*5660*/  FFMA.FTZ R2, R203, c[0x0][0x2d0], -R0 ;  /* 0x0000b400cb027a23 */ /* 0x002fe20000010800 */
[----:B---3--:R-:W-:Y:S01]  /*5670*/  F2FP.PACK_AB R125, R11, R10 ;  /* 0x0000000a0b7d723e */ /* 0x008fe200000000ff */
[----:B------:R-:W-:-:S02]  /*5680*/  FADD.FTZ R0, R169, R168 ;  /* 0x000000a8a9007221 */ /* 0x000fc40000010000 */
[----:B------:R-:W1:Y:S01]  /*5690*/  MUFU.EX2 R14, R2 ;  /* 0x00000002000e7308 */ /* 0x000e620000000800 */
[----:B------:R-:W3:Y:S01]  /*56a0*/  LDSM.16.MT88.4 R168, [R226+0x1900] ;  /* 0x00190000e2a8783b */ /* 0x000ee20000004200 */
[----:B------:R-:W-:Y:S01]  /*56b0*/  FADD.FTZ R8, R113, R0 ;  /* 0x0000000071087221 */ /* 0x000fe20000010000 */
[----:B------:R-:W-:Y:S01]  /*56c0*/  MOV R0, R98 ;  /* 0x0000006200007202 */ /* 0x000fe20000000f00 */
[----:B------:R-:W-:Y:S04]  /*56d0*/  HMMA.16816.F32 R68, R128, R80, R68 ;  /* 0x000000508044723c */ /* 0x000fe80000001844 */
[----:B------:R-:W-:Y:S01]  /*56e0*/  FADD.FTZ R0, R0, R9 ;  /* 0x0000000900007221 */ /* 0x000fe20000010000 */
[----:B-1----:R-:W-:Y:S01]  /*56f0*/  F2FP.PACK_AB R127, R14, R13 ;  /* 0x0000000d0e7f723e */ /* 0x002fe200000000ff */
[----:B------:R-:W-:-:S02]  /*5700*/  FADD.FTZ R2, R200, R5 ;  /* 0x00000005c8027221 */ /* 0x000fc40000010000 */
[----:B------:R-:W-:Y:S04]  /*5710*/  LDSM.16.MT88.4 R200, [R227+0x1900] ;  /* 0x00190000e3c8783b */ /* 0x000fe80000004200 */
[C---:B------:R-:W-:Y:S08]  /*5720*/  HMMA.16816.F32 R144, R124.reuse, R152, R144 ;  /* 0x000000987c90723c */ /* 0x040ff00000001890 */
[-C--:B------:R-:W-:Y:S08]  /*5730*/  HMMA.16816.F32 R156, R124, R154.reuse, R156 ;  /* 0x0000009a7c9c723c */ /* 0x080ff0000000189c */
[C---:B------:R-:W-:Y:S07]  /*5740*/  HMMA.16816.F32 R152, R128.reuse, R154, R28 ;  /* 0x0000009a8098723c */ /* 0x040fee000000181c */
[----:B------:R-:W-:Y:S01]  /*5750*/  MOV R30, R7 ;  /* 0x00000007001e7202 */ /* 0x000fe20000000f00 */
[----:B---3--:R-:W-:Y:S01]  /*5760*/  HMMA.16816.F32 R164, R128, R168, R164 ;  /* 0x000000a880a4723c */ /* 0x008fe200000018a4 */
[----:B------:R-:W1:Y:S01]  /*5770*/  LDSM.16.MT88.4 R4, [R227+0x3900] ;  /* 0x00390000e304783b */ /* 0x000e620000004200 */
[----:B------:R-:W-:-:S02]  /*5780*/  IMAD.MOV.U32 R31, RZ, RZ, R115 ;  /* 0x000000ffff1f7224 */ /* 0x000fc400078e0073 */
[----:B------:R-:W-:Y:S01]  /*5790*/  IMAD.MOV.U32 R28, RZ, RZ, R97 ;  /* 0x000000ffff1c7224 */ /* 0x000fe200078e0061 */
[----:B------:R-:W-:Y:S01]  /*57a0*/  LDSM.16.MT88.4 R112, [R228+0x3900] ;  /* 0x00390000e470783b */ /* 0x000fe20000004200 */
[----:B------:R-:W-:Y:S02]  /*57b0*/  IMAD.MOV.U32 R29, RZ, RZ, R96 ;  /* 0x000000ffff1d7224 */ /* 0x000fe400078e0060 */
[----:B------:R-:W-:Y:S01]  /*57c0*/  HMMA.16816.F32 R160, R124, R168, R160 ;  /* 0x000000a87ca0723c */ /* 0x000fe200000018a0 */
[----:B------:R-:W-:Y:S02]  /*57d0*/  FADD.FTZ R0, R30, R0 ;  /* 0x000000001e007221 */ /* 0x000fe40000010000 */
[----:B------:R-:W-:-:S05]  /*57e0*/  FADD.FTZ R2, R29, R2 ;  /* 0x000000021d027221 */ /* 0x000fca0000010000 */
[-C--:B------:R-:W-:Y:S08]  /*57f0*/  HMMA.16816.F32 R172, R124, R170.reuse, R172 ;  /* 0x000000aa7cac723c */ /* 0x080ff000000018ac */
[----:B------:R-:W-:Y:S07]  /*5800*/  HMMA.16816.F32 R168, R128, R170, R32 ;  /* 0x000000aa80a8723c */ /* 0x000fee0000001820 */
[----:B------:R-:W-:Y:S01]  /*5810*/  IMAD.MOV.U32 R35, RZ, RZ, R99 ;  /* 0x000000ffff237224 */ /* 0x000fe200078e0063 */
[----:B------:R-:W-:Y:S01]  /*5820*/  HMMA.16816.F32 R176, R124, R184, R176 ;  /* 0x000000b87cb0723c */ /* 0x000fe200000018b0 */
[----:B------:R-:W3:Y:S02]  /*5830*/  LDSM.16.MT88.4 R96, [R226+0x3900] ;  /* 0x00390000e260783b */ /* 0x000ee40000004200 */
[----:B------:R-:W-:-:S04]  /*5840*/  FADD.FTZ R8, R35, R8 ;  /* 0x0000000823087221 */ /* 0x000fc80000010000 */
[----:B------:R-:W-:Y:S01]  /*5850*/  FADD.FTZ R9, R31, R8 ;  /* 0x000000081f097221 */ /* 0x000fe20000010000 */
[C---:B------:R-:W-:Y:S08]  /*5860*/  HMMA.16816.F32 R188, R124.reuse, R186, R188 ;  /* 0x000000ba7cbc723c */ /* 0x040ff000000018bc */
[-C--:B-1----:R-:W-:Y:S08]  /*5870*/  HMMA.16816.F32 R120, R124, R4.reuse, R120 ;  /* 0x000000047c78723c */ /* 0x082ff00000001878 */
[C---:B------:R-:W-:Y:S07]  /*5880*/  HMMA.16816.F32 R116, R128.reuse, R4, R116 ;  /* 0x000000048074723c */ /* 0x040fee0000001874 */
        /* <DEDUP_REMOVED lines=26> */
[C---:B---3--:R-:W-:Y:S01]  /*5a30*/  HMMA.16816.F32 R88, R124.reuse, R96, R40 ;  /* 0x000000607c58723c */ /* 0x048fe20000001828 */
        /* <DEDUP_REMOVED lines=24> */
[C---:B------:R-:W-:Y:S01]  /*5bc0*/  HMMA.16816.F32 R84, R128.reuse, R96, R84 ;  /* 0x000000608054723c */ /* 0x040fe20000001854 */
[----:B------:R-:W-:Y:S02]  /*5bd0*/  FADD.FTZ R0, R26, R0 ;  /* 0x000000001a007221 */ /* 0x000fe40000010000 */
[----:B------:R-:W-:Y:S02]  /*5be0*/  FADD.FTZ R2, R22, R2 ;  /* 0x0000000216027221 */ /* 0x000fe40000010000 */
[----:B------:R-:W-:Y:S01]  /*5bf0*/  FADD.FTZ R5, R13, R5 ;  /* 0x000000050d057221 */ /* 0x000fe20000010000 */
[----:B------:R1:W-:Y:S01]  /*5c00*/  STL [R1], R0 ;  /* 0x0000000001007387 */ /* 0x0003e20000100800 */
[----:B------:R-:W-:Y:S01]  /*5c10*/  FADD.FTZ R4, R17, R4 ;  /* 0x0000000411047221 */ /* 0x000fe20000010000 */
[C---:B------:R-:W-:Y:S08]  /*5c20*/  HMMA.16816.F32 R100, R128.reuse, R112, R100 ;  /* 0x000000708064723c */ /* 0x040ff00000001864 */
[C---:B------:R-:W-:Y:S08]  /*5c30*/  HMMA.16816.F32 R200, R128.reuse, R202, R212 ;  /* 0x000000ca80c8723c */ /* 0x040ff000000018d4 */
[----:B------:R-:W-:Y:S01]  /*5c40*/  HMMA.16816.F32 R80, R128, R82, R208 ;  /* 0x000000528050723c */ /* 0x000fe200000018d0 */
[----:B-1----:R-:W-:-:S07]  /*5c50*/  FADD.FTZ R0, R14, R5 ;  /* 0x000000050e007221 */ /* 0x002fce0000010000 */
[C---:B------:R-:W-:Y:S08]  /*5c60*/  HMMA.16816.F32 R96, R128.reuse, R98, R140 ;  /* 0x000000628060723c */ /* 0x040ff0000000188c */
[----:B------:R-:W-:Y:S08]  /*5c70*/  HMMA.16816.F32 R112, R128, R114, R36 ;  /* 0x000000728070723c */ /* 0x000ff00000001824 */
[-C--:B------:R-:W-:Y:S08]  /*5c80*/  HMMA.16816.F32 R124, R124, R6.reuse, R48 ;  /* 0x000000067c7c723c */ /* 0x080ff00000001830 */
[----:B------:R-:W-:Y:S07]  /*5c90*/  HMMA.16816.F32 R128, R128, R6, R44 ;  /* 0x000000068080723c */ /* 0x000fee000000182c */
[----:B------:R-:W-:-:S02]  /*5ca0*/  FADD.FTZ R6, R21, R2 ;  /* 0x0000000215067221 */ /* 0x000fc40000010000 */
[----:B------:R-:W-:-:S03]  /*5cb0*/  FADD.FTZ R2, R19, R4 ;  /* 0x0000000413027221 */ /* 0x000fc60000010000 */
[----:B------:R2:W-:Y:S04]  /*5cc0*/  STL [R1+0x8], R6 ;  /* 0x0000080601007387 */ /* 0x0005e80000100800 */
[----:B------:R2:W-:Y:S04]  /*5cd0*/  STL [R1+0xc], R0 ;  /* 0x00000c0001007387 */ /* 0x0005e80000100800 */
[----:B------:R2:W-:Y:S01]  /*5ce0*/  STL [R1+0x4], R2 ;  /* 0x0000040201007387 */ /* 0x0005e20000100800 */
[----:B------:R-:W-:Y:S05]  /*5cf0*/  @!P1 BRA `(.L_x_645) ;  /* 0x0000501000009947 */ /* 0x000fea0003800000 */
[----:B------:R-:W3:Y:S04]  /*5d00*/  LDL.64 R244, [R1+0x38] ;  /* 0x0000380001f47983 */ /* 0x000ee80000100a00 */
[----:B------:R-:W4:Y:S04]  /*5d10*/  LDL.64 R246, [R1+0x40] ;  /* 0x0000400001f67983 */ /* 0x000f280000100a00 */
[----:B--2---:R-:W2:Y:S04]  /*5d20*/  LDL R249, [R1+0x48] ;  /* 0x0000480001f97983 */ /* 0x004ea80000100800 */
[----:B------:R-:W2:Y:S04]  /*5d30*/  LDL.64 R250, [R1+0x30] ;  /* 0x0000300001fa7983 */ /* 0x000ea80000100a00 */
[----:B------:R-:W2:Y:S01]  /*5d40*/  LDL R248, [R1+0x4c] ;  /* 0x00004c0001f87983 */ /* 0x000ea20000100800 */
[----:B------:R-:W-:Y:S01]  /*5d50*/  UIADD3 UR12, UP0, UR16, 0x80, URZ ;  /* 0x00000080100c7890 */ /* 0x000fe2000ff1e03f */
[----:B------:R-:W-:Y:S01]  /*5d60*/  IMAD.MOV.U32 R133, RZ, RZ, R135 ;  /* 0x000000ffff857224 */ /* 0x000fe200078e0087 */
[----:B------:R-:W-:Y:S01]  /*5d70*/  MOV R132, R136 ;  /* 0x0000008800847202 */ /* 0x000fe20000000f00 */
        /* <DEDUP_REMOVED lines=9> */
[----:B---3--:R-:W-:-:S02]  /*5e10*/  IADD3 R2, P2, R244, 0x40, RZ ;  /* 0x00000040f4027810 */ /* 0x008fc40007f5e0ff */
[----:B----4-:R-:W-:-:S03]  /*5e20*/  IADD3 R0, P1, R246, 0x40, RZ ;  /* 0x00000040f6007810 */ /* 0x010fc60007f3e0ff */
[----:B------:R2:W-:Y:S04]  /*5e30*/  STL [R1+0x2c], R2 ;  /* 0x00002c0201007387 */ /* 0x0005e80000100800 */
[----:B------:R1:W-:Y:S01]  /*5e40*/  STL [R1+0x24], R0 ;  /* 0x0000240001007387 */ /* 0x0003e20000100800 */
[----:B--2---:R-:W-:Y:S01]  /*5e50*/  IADD3.X R2, RZ, R249, RZ, P2, !PT ;  /* 0x000000f9ff027210 */ /* 0x004fe200017fe4ff */
[----:B-1----:R-:W-:-:S04]  /*5e60*/  IMAD.X R0, RZ, RZ, R251, P1 ;  /* 0x000000ffff007224 */ /* 0x002fc800008e06fb */
[----:B------:R1:W-:Y:S04]  /*5e70*/  STL [R1+0x28], R2 ;  /* 0x0000280201007387 */ /* 0x0003e80000100800 */
[----:B------:R1:W-:Y:S01]  /*5e80*/  STL [R1+0x20], R0 ;  /* 0x0000200001007387 */ /* 0x0003e20000100800 */
[----:B------:R-:W-:-:S03]  /*5e90*/  IMAD.SHL.U32 R244, R248, 0x2, RZ ;  /* 0x00000002f8f47824 */ /* 0x000fc600078e00ff */
.L_x_646:
[----:B------:R-:W-:Y:S04]  /*5ea0*/  DEPBAR.LE SB0, 0x0 ;  /* 0x000080000000791a */ /* 0x000fe80000000000 */
[----:B------:R-:W-:Y:S01]  /*5eb0*/  BAR.SYNC.DEFER_BLOCKING 0x0 ;  /* 0x0000000000007b1d */ /* 0x000fe20000010000 */
[----:B------:R-:W-:Y:S02]  /*5ec0*/  USHF.R.S32.HI UR8, URZ, 0x1f, UR18 ;  /* 0x0000001f3f087899 */ /* 0x000fe40008011412 */
[----:B------:R-:W-:Y:S02]  /*5ed0*/  UIMAD.WIDE.U32 UR24, UR18, UR6, URZ ;  /* 0x00000006121872a5 */ /* 0x000fe4000f8e003f */
[----:B------:R-:W-:Y:S02]  /*5ee0*/  UIMAD UR8, UR8, UR6, URZ ;  /* 0x00000006080872a4 */ /* 0x000fe4000f8e023f */
[----:B------:R-:W-:Y:S02]  /*5ef0*/  USHF.L.U32 UR9, UR24, 0x6, URZ ;  /* 0x0000000618097899 */ /* 0x000fe4000800063f */
[----:B------:R-:W-:Y:S02]  /*5f00*/  UIMAD UR8, UR18, UR7, UR8 ;  /* 0x00000007120872a4 */ /* 0x000fe4000f8e0208 */
[----:B------:R-:W-:Y:S02]  /*5f10*/  UISETP.GT.AND UP1, UPT, UR18, URZ, UPT ;  /* 0x0000003f1200728c */ /* 0x000fe4000bf24270 */
[----:B------:R-:W-:Y:S02]  /*5f20*/  UIADD3 UR8, UR25, UR8, URZ ;  /* 0x0000000819087290 */ /* 0x000fe4000fffe03f */
[----:B------:R-:W-:Y:S02]  /*5f30*/  UIADD3 UR18, UR18, -0x1, URZ ;  /* 0xffffffff12127890 */ /* 0x000fe4000fffe03f */
[----:B------:R-:W-:Y:S05]  /*5f40*/  USHF.L.U64.HI UR8, UR24, 0x6, UR8 ;  /* 0x0000000618087899 */ /* 0x000fea0008010208 */
[----:B------:R-:W-:Y:S01]  /*5f50*/  @UP1 USHF.L.U32 UR10, UR4, 0x5, URZ ;  /* 0x00000005040a1899 */ /* 0x000fe2000800063f */
[----:B-----5:R-:W-:Y:S01]  /*5f60*/  LDSM.16.M88.4 R64, [R231+0x8100] ;  /* 0x00810000e740783b */ /* 0x020fe20000000200 */
[----:B------:R-:W-:Y:S02]  /*5f70*/  @UP1 USHF.L.U64.HI UR17, UR4, UR13, UR5 ;  /* 0x0000000d04111299 */ /* 0x000fe40008010205 */
[----:B------:R-:W-:Y:S05]  /*5f80*/  @UP1 UIMAD.WIDE.U32 UR24, UR18, UR4, URZ ;  /* 0x00000004121812a5 */ /* 0x000fea000f8e003f */
[----:B------:R-:W2:Y:S08]  /*5f90*/  LDSM.16.M88.4 R16, [R224+0x4100] ;  /* 0x00410000e010783b */ /* 0x000eb00000000200 */
[----:B------:R-:W3:Y:S08]  /*5fa0*/  LDSM.16.M88.4 R60, [R231+0xa100] ;  /* 0x00a10000e73c783b */ /* 0x000ef00000000200 */
[----:B------:R-:W3:Y:S08]  /*5fb0*/  LDSM.16.M88.4 R32, [R224+0x4900] ;  /* 0x00490000e020783b */ /* 0x000ef00000000200 */
[----:B-1----:R-:W4:Y:S06]  /*5fc0*/  LDL.64 R2, [R1+0x38] ;  /* 0x0000380001027983 */ /* 0x002f2c0000100a00 */
[----:B------:R-:W1:Y:S08]  /*5fd0*/  LDSM.16.M88.4 R48, [R224+0x5100] ;  /* 0x00510000e030783b */ /* 0x000e700000000200 */
[----:B------:R-:W4:Y:S01]  /*5fe0*/  LDL R134, [R1+0x48] ;  /* 0x0000480001867983 */ /* 0x000f220000100800 */
[-C--:B--2---:R-:W-:Y:S03]  /*5ff0*/  HMMA.16816.F32 R4, R64, R16.reuse, RZ ;  /* 0x000000104004723c */ /* 0x084fe600000018ff */
[----:B------:R-:W2:Y:S05]  /*6000*/  LDSM.16.M88.4 R140, [R224+0x5900] ;  /* 0x00590000e08c783b */ /* 0x000eaa0000000200 */
[C---:B---3--:R-:W-:Y:S03]  /*6010*/  HMMA.16816.F32 R8, R60.reuse, R16, RZ ;  /* 0x000000103c08723c */ /* 0x048fe600000018ff */
[----:B------:R-:W3:Y:S04]  /*6020*/  LDL R0, [R1+0x2c] ;  /* 0x00002c0001007983 */ /* 0x000ee80000100800 */
[----:B------:R-:W-:Y:S01]  /*6030*/  LDSM.16.M88.4 R208, [R233+0x8100] ;  /* 0x00810000e9d0783b */ /* 0x000fe20000000200 */
[-C--:B------:R-:W-:Y:S07]  /*6040*/  HMMA.16816.F32 R12, R60, R18.reuse, RZ ;  /* 0x000000123c0c723c */ /* 0x080fee00000018ff */
[----:B------:R-:W3:Y:S01]  /*6050*/  LDL R135, [R1+0x28] ;  /* 0x0000280001877983 */ /* 0x000ee20000100800 */
[C---:B------:R-:W-:Y:S03]  /*6060*/  HMMA.16816.F32 R16, R64.reuse, R18, RZ ;  /* 0x000000124010723c */ /* 0x040fe600000018ff */
[----:B------:R-:W2:Y:S05]  /*6070*/  LDSM.16.M88.4 R212, [R235] ;  /* 0x00000000ebd4783b */ /* 0x000eaa0000000200 */
[-C--:B------:R-:W-:Y:S03]  /*6080*/  HMMA.16816.F32 R20, R64, R32.reuse, RZ ;  /* 0x000000204014723c */ /* 0x080fe600000018ff */
[----:B------:R-:W-:Y:S04]  /*6090*/  STL [R1+0x6c], R128 ;  /* 0x00006c8001007387 */ /* 0x000fe80000100800 */
[----:B------:R-:W-:Y:S01]  /*60a0*/  STL [R1+0x68], R129 ;  /* 0x0000688101007387 */ /* 0x000fe20000100800 */
[C---:B------:R-:W-:Y:S03]  /*60b0*/  HMMA.16816.F32 R24, R60.reuse, R32, RZ ;  /* 0x000000203c18723c */ /* 0x040fe600000018ff */
[----:B------:R-:W-:Y:S04]  /*60c0*/  STL [R1+0x64], R130 ;  /* 0x0000648201007387 */ /* 0x000fe80000100800 */
[----:B------:R-:W-:Y:S01]  /*60d0*/  STL [R1+0x60], R131 ;  /* 0x0000608301007387 */ /* 0x000fe20000100800 */
[-C--:B------:R-:W-:Y:S03]  /*60e0*/  HMMA.16816.F32 R28, R60, R34.reuse, RZ ;  /* 0x000000223c1c723c */ /* 0x080fe600000018ff */
[----:B------:R-:W-:Y:S04]  /*60f0*/  STL [R1+0x5c], R235 ;  /* 0x00005ceb01007387 */ /* 0x000fe80000100800 */
[----:B------:R-:W-:Y:S01]  /*6100*/  STL [R1+0x70], R243 ;  /* 0x000070f301007387 */ /* 0x000fe20000100800 */
[C---:B------:R-:W-:Y:S03]  /*6110*/  HMMA.16816.F32 R32, R64.reuse, R34, RZ ;  /* 0x000000224020723c */ /* 0x040fe600000018ff */
[----:B------:R-:W-:Y:S04]  /*6120*/  STL [R1+0x74], R242 ;  /* 0x000074f201007387 */ /* 0x000fe80000100800 */
[----:B------:R-:W-:Y:S01]  /*6130*/  STL [R1+0x78], R241 ;  /* 0x000078f101007387 */ /* 0x000fe20000100800 */
[-C--:B-1----:R-:W-:Y:S08]  /*6140*/  HMMA.16816.F32 R36, R64, R48.reuse, RZ ;  /* 0x000000304024723c */ /* 0x082ff000000018ff */
[C---:B------:R-:W-:Y:S08]  /*6150*/  HMMA.16816.F32 R40, R60.reuse, R48, RZ ;  /* 0x000000303c28723c */ /* 0x040ff000000018ff */
[-C--:B------:R-:W-:Y:S08]  /*6160*/  HMMA.16816.F32 R44, R60, R50.reuse, RZ ;  /* 0x000000323c2c723c */ /* 0x080ff000000018ff */
[C---:B------:R-:W-:Y:S08]  /*6170*/  HMMA.16816.F32 R48, R64.reuse, R50, RZ ;  /* 0x000000324030723c */ /* 0x040ff000000018ff */
[-C--:B--2---:R-:W-:Y:S08]  /*6180*/  HMMA.16816.F32 R52, R64, R140.reuse, RZ ;  /* 0x0000008c4034723c */ /* 0x084ff000000018ff */
[C---:B------:R-:W-:Y:S08]  /*6190*/  HMMA.16816.F32 R56, R60.reuse, R140, RZ ;  /* 0x0000008c3c38723c */ /* 0x040ff000000018ff */
[-C--:B------:R-:W-:Y:S08]  /*61a0*/  HMMA.16816.F32 R60, R60, R142.reuse, RZ ;  /* 0x0000008e3c3c723c */ /* 0x080ff000000018ff */
[----:B------:R-:W-:Y:S01]  /*61b0*/  HMMA.16816.F32 R64, R64, R142, RZ ;  /* 0x0000008e4040723c */ /* 0x000fe200000018ff */
[----:B------:R-:W1:Y:S07]  /*61c0*/  LDSM.16.M88.4 R140, [R233+0xa100] ;  /* 0x00a10000e98c783b */ /* 0x000e6e0000000200 */
[-C--:B------:R-:W-:Y:S08]  /*61d0*/  HMMA.16816.F32 R4, R208, R212.reuse, R4 ;  /* 0x000000d4d004723c */ /* 0x080ff00000001804 */
[C---:B-1----:R-:W-:Y:S08]  /*61e0*/  HMMA.16816.F32 R8, R140.reuse, R212, R8 ;  /* 0x000000d48c08723c */ /* 0x042ff00000001808 */
[-C--:B------:R-:W-:Y:S08]  /*61f0*/  HMMA.16816.F32 R12, R140, R214.reuse, R12 ;  /* 0x000000d68c0c723c */ /* 0x080ff0000000180c */
[C---:B------:R-:W-:Y:S01]  /*6200*/  HMMA.16816.F32 R16, R208.reuse, R214, R16 ;  /* 0x000000d6d010723c */ /* 0x040fe20000001810 */
[----:B------:R-:W1:Y:S07]  /*6210*/  LDSM.16.M88.4 R212, [R243] ;  /* 0x00000000f3d4783b */ /* 0x000e6e0000000200 */
[-C--:B-1----:R-:W-:Y:S08]  /*6220*/  HMMA.16816.F32 R20, R208, R212.reuse, R20 ;  /* 0x000000d4d014723c */ /* 0x082ff00000001814 */
[C---:B------:R-:W-:Y:S08]  /*6230*/  HMMA.16816.F32 R24, R140.reuse, R212, R24 ;  /* 0x000000d48c18723c */ /* 0x040ff00000001818 */
[-C--:B------:R-:W-:Y:S08]  /*6240*/  HMMA.16816.F32 R28, R140, R214.reuse, R28 ;  /* 0x000000d68c1c723c */ /* 0x080ff0000000181c */
[C---:B------:R-:W-:Y:S01]  /*6250*/  HMMA.16816.F32 R32, R208.reuse, R214, R32 ;  /* 0x000000d6d020723c */ /* 0x040fe20000001820 */
[----:B------:R-:W1:Y:S07]  /*6260*/  LDSM.16.M88.4 R212, [R242] ;  /* 0x00000000f2d4783b */ /* 0x000e6e0000000200 */
[-C--:B-1----:R-:W-:Y:S04]  /*6270*/  HMMA.16816.F32 R36, R208, R212.reuse, R36 ;  /* 0x000000d4d024723c */ /* 0x082fe80000001824 */
[----:B----4-:R-:W-:Y:S04]  /*6280*/  IADD3 R3, P2, R2, UR9, RZ ;  /* 0x0000000902037c10 */ /* 0x010fe8000ff5e0ff */
[C---:B------:R-:W-:Y:S01]  /*6290*/  LEA R2, P1, R3.reuse, c[0x0][0x1f8], 0x1 ;  /* 0x00007e0003027a11 */ /* 0x040fe200078208ff */
[C---:B------:R-:W-:Y:S04]  /*62a0*/  HMMA.16816.F32 R40, R140.reuse, R212, R40 ;  /* 0x000000d48c28723c */ /* 0x040fe80000001828 */
[----:B------:R-:W-:Y:S04]  /*62b0*/  IADD3.X R134, R134, UR8, RZ, P2, !PT ;  /* 0x0000000886867c10 */ /* 0x000fe800097fe4ff */
[-C--:B------:R-:W-:Y:S04]  /*62c0*/  HMMA.16816.F32 R44, R140, R214.reuse, R44 ;  /* 0x000000d68c2c723c */ /* 0x080fe8000000182c */
[----:B------:R-:W-:Y:S04]  /*62d0*/  LEA.HI.X R3, R3, c[0x0][0x1fc], R134, 0x1, P1 ;  /* 0x00007f0003037a11 */ /* 0x000fe800008f0c86 */
[C---:B------:R-:W-:Y:S01]  /*62e0*/  HMMA.16816.F32 R48, R208.reuse, R214, R48 ;  /* 0x000000d6d030723c */ /* 0x040fe20000001830 */
[----:B------:R-:W1:Y:S03]  /*62f0*/  LDSM.16.M88.4 R212, [R241] ;  /* 0x00000000f1d4783b */ /* 0x000e660000000200 */
[----:B---3--:R-:W-:Y:S01]  /*6300*/  IADD3 R0, P2, R0, UR9, RZ ;  /* 0x0000000900007c10 */ /* 0x008fe2000ff5e0ff */
[----:B------:R-:W-:Y:S04]  /*6310*/  @UP1 USHF.L.U32 UR9, UR24, 0x6, URZ ;  /* 0x0000000618091899 */ /* 0x000fe8000800063f */
[----:B------:R-:W-:Y:S01]  /*6320*/  @!PT LDS RZ, [RZ] ;  /* 0x00000000fffff984 */ /* 0x000fe20000000800 */
[----:B------:R-:W-:Y:S01]  /*6330*/  @!PT LDS RZ, [RZ] ;  /* 0x00000000fffff984 */ /* 0x000fe20000000800 */
[----:B------:R-:W-:Y:S01]  /*6340*/  @!PT LDS RZ, [RZ] ;  /* 0x00000000fffff984 */ /* 0x000fe20000000800 */
[----:B------:R2:W-:Y:S03]  /*6350*/  LDGSTS.E.BYPASS.LTC128B.128 [R244+0x100], [R2.64], !P3 ;  /* 0x0010000002f47fae */ /* 0x0005e6000d901d56 */
[----:B------:R-:W-:Y:S01]  /*6360*/  IADD3.X R134, R135, UR8, RZ, P2, !PT ;  /* 0x0000000887867c10 */ /* 0x000fe200097fe4ff */
[----:B------:R-:W-:Y:S04]  /*6370*/  @UP1 USHF.R.S32.HI UR8, URZ, 0x1f, UR18 ;  /* 0x0000001f3f081899 */ /* 0x000fe80008011412 */
[----:B------:R-:W-:Y:S04]  /*6380*/  @UP1 UIMAD UR8, UR8, UR4, URZ ;  /* 0x00000004080812a4 */ /* 0x000fe8000f8e023f */
[----:B------:R-:W-:Y:S04]  /*6390*/  @UP1 UIMAD UR8, UR18, UR5, UR8 ;  /* 0x00000005120812a4 */ /* 0x000fe8000f8e0208 */
[----:B------:R-:W-:Y:S04]  /*63a0*/  @UP1 UIADD3 UR8, UR25, UR8, URZ ;  /* 0x0000000819081290 */ /* 0x000fe8000fffe03f */
[----:B------:R-:W-:Y:S01]  /*63b0*/  @UP1 USHF.L.U64.HI UR8, UR24, 0x6, UR8 ;  /* 0x0000000618081899 */ /* 0x000fe20008010208 */
[----:B--2---:R-:W-:Y:S04]  /*63c0*/  IADD3 R2, P2, R2, UR16, RZ ;  /* 0x0000001002027c10 */ /* 0x004fe8000ff5e0ff */
[----:B------:R-:W-:Y:S01]  /*63d0*/  IADD3.X R3, R3, UR15, RZ, P2, !PT ;  /* 0x0000000f03037c10 */ /* 0x000fe200097fe4ff */
[-C--:B-1----:R-:W-:Y:S08]  /*63e0*/  HMMA.16816.F32 R52, R208, R212.reuse, R52 ;  /* 0x000000d4d034723c */ /* 0x082ff00000001834 */
[C---:B------:R-:W-:Y:S08]  /*63f0*/  HMMA.16816.F32 R56, R140.reuse, R212, R56 ;  /* 0x000000d48c38723c */ /* 0x040ff00000001838 */
[-C--:B------:R-:W-:Y:S07]  /*6400*/  HMMA.16816.F32 R60, R140, R214.reuse, R60 ;  /* 0x000000d68c3c723c */ /* 0x080fee000000183c */
[C---:B------:R-:W-:Y:S01]  /*6410*/  LEA R140, P1, R0.reuse, c[0x0][0x1f8], 0x1 ;  /* 0x00007e00008c7a11 */ /* 0x040fe200078208ff */
[----:B------:R-:W-:Y:S04]  /*6420*/  HMMA.16816.F32 R64, R208, R214, R64 ;  /* 0x000000d6d040723c */ /* 0x000fe80000001840 */
[----:B------:R-:W-:Y:S02]  /*6430*/  LEA.HI.X R141, R0, c[0x0][0x1fc], R134, 0x1, P1 ;  /* 0x00007f00008d7a11 */ /* 0x000fe400008f0c86 */
[C---:B------:R-:W-:Y:S02]  /*6440*/  IADD3 R134, P1, R2.reuse, UR16, RZ ;  /* 0x0000001002867c10 */ /* 0x040fe4000ff3e0ff */
[----:B------:R-:W-:Y:S01]  /*6450*/  IADD3 R142, P4, R2, UR12, RZ ;  /* 0x0000000c028e7c10 */ /* 0x000fe2000ff9e0ff */
[----:B------:R1:W-:Y:S03]  /*6460*/  LDGSTS.E.BYPASS.LTC128B.128 [R244+0x2100], [R140.64], !P0 ;  /* 0x021000008cf47fae */ /* 0x0003e6000c101d56 */
[C---:B------:R-:W-:Y:S02]  /*6470*/  IADD3.X R135, R3.reuse, UR15, RZ, P1, !PT ;  /* 0x0000000f03877c10 */ /* 0x040fe40008ffe4ff */
[----:B------:R-:W-:Y:S03]  /*6480*/  IADD3.X R143, R3, UR11, RZ, P4, !PT ;  /* 0x0000000b038f7c10 */ /* 0x000fe6000a7fe4ff */
[----:B------:R2:W-:Y:S08]  /*6490*/  LDGSTS.E.BYPASS.LTC128B.128 [R244+0x900], [R2.64], !P3 ;  /* 0x0090000002f47fae */ /* 0x0005f0000d901d56 */
[----:B------:R2:W-:Y:S08]  /*64a0*/  LDGSTS.E.BYPASS.LTC128B.128 [R244+0x2900], [R2.64+0x80], !P0 ;  /* 0x0290008002f47fae */ /* 0x0005f0000c101d56 */
[----:B------:R3:W-:Y:S01]  /*64b0*/  LDGSTS.E.BYPASS.LTC128B.128 [R244+0x1100], [R134.64], !P3 ;  /* 0x0110000086f47fae */ /* 0x0007e2000d901d56 */
[C---:B-1----:R-:W-:Y:S04]  /*64c0*/  IADD3 R140, P2, R134.reuse, UR16, RZ ;  /* 0x00000010868c7c10 */ /* 0x042fe8000ff5e0ff */
[C---:B------:R-:W-:Y:S03]  /*64d0*/  IADD3.X R141, R135.reuse, UR15, RZ, P2, !PT ;  /* 0x0000000f878d7c10 */ /* 0x040fe600097fe4ff */
[----:B------:R1:W-:Y:S08]  /*64e0*/  LDGSTS.E.BYPASS.LTC128B.128 [R244+0x3100], [R142.64], !P0 ;  /* 0x031000008ef47fae */ /* 0x0003f0000c101d56 */
[----:B------:R1:W-:Y:S01]  /*64f0*/  LDGSTS.E.BYPASS.LTC128B.128 [R244+0x1900], [R140.64], !P3 ;  /* 0x019000008cf47fae */ /* 0x0003e2000d901d56 */
[----:B--2---:R-:W-:Y:S04]  /*6500*/  IADD3 R2, P1, R134, UR12, RZ ;  /* 0x0000000c86027c10 */ /* 0x004fe8000ff3e0ff */
[----:B------:R-:W-:Y:S02]  /*6510*/  IADD3.X R3, R135, UR11, RZ, P1, !PT ;  /* 0x0000000b87037c10 */ /* 0x000fe40008ffe4ff */
[----:B------:R-:W-:Y:S03]  /*6520*/  PLOP3.LUT P1, PT, PT, PT, UP1, 0x80, 0x0 ;  /* 0x000000000000781c */ /* 0x000fe60003f2f018 */
[----:B------:R2:W-:Y:S08]  /*6530*/  LDGSTS.E.BYPASS.LTC128B.128 [R244+0x3900], [R2.64], !P0 ;  /* 0x0390000002f47fae */ /* 0x0005f0000c101d56 */
[----:B------:R-:W-:Y:S08]  /*6540*/  LDSM.16.M88.4 R208, [R230+0x4100] ;  /* 0x00410000e6d0783b */ /* 0x000ff00000000200 */
[----:B-1----:R-:W1:Y:S08]  /*6550*/  LDSM.16.M88.4 R140, [R232+0x8100] ;  /* 0x00810000e88c783b */ /* 0x002e700000000200 */
[----:B------:R-:W4:Y:S08]  /*6560*/  LDSM.16.M88.4 R212, [R232+0xa100] ;  /* 0x00a10000e8d4783b */ /* 0x000f300000000200 */
[----:B------:R-:W0:Y:S01]  /*6570*/  LDGDEPBAR ;  /* 0x00000000000079af */ /* 0x000e220000000000 */
[-C--:B-1----:R-:W-:Y:S08]  /*6580*/  HMMA.16816.F32 R4, R140, R208.reuse, R4 ;  /* 0x000000d08c04723c */ /* 0x082ff00000001804 */
[C---:B----4-:R-:W-:Y:S08]  /*6590*/  HMMA.16816.F32 R8, R212.reuse, R208, R8 ;  /* 0x000000d0d408723c */ /* 0x050ff00000001808 */
[-C--:B------:R-:W-:Y:S08]  /*65a0*/  HMMA.16816.F32 R12, R212, R210.reuse, R12 ;  /* 0x000000d2d40c723c */ /* 0x080ff0000000180c */
[C---:B------:R-:W-:Y:S01]  /*65b0*/  HMMA.16816.F32 R16, R140.reuse, R210, R16 ;  /* 0x000000d28c10723c */ /* 0x040fe20000001810 */
[----:B------:R-:W1:Y:S07]  /*65c0*/  LDSM.16.M88.4 R208, [R230+0x4900] ;  /* 0x00490000e6d0783b */ /* 0x000e6e0000000200 */
[-C--:B-1----:R-:W-:Y:S08]  /*65d0*/  HMMA.16816.F32 R20, R140, R208.reuse, R20 ;  /* 0x000000d08c14723c */ /* 0x082ff00000001814 */
[C---:B------:R-:W-:Y:S08]  /*65e0*/  HMMA.16816.F32 R24, R212.reuse, R208, R24 ;  /* 0x000000d0d418723c */ /* 0x040ff00000001818 */
        /* <DEDUP_REMOVED lines=10> */
[-C--:B------:R-:W-:Y:S01]  /*6690*/  HMMA.16816.F32 R60, R212, R210.reuse, R60 ;  /* 0x000000d2d43c723c */ /* 0x080fe2000000183c */
[----:B------:R-:W-:Y:S07]  /*66a0*/  LDSM.16.M88.4 R212, [R234+0x8100] ;  /* 0x00810000ead4783b */ /* 0x000fee0000000200 */
[----:B------:R-:W-:Y:S01]  /*66b0*/  HMMA.16816.F32 R64, R140, R210, R64 ;  /* 0x000000d28c40723c */ /* 0x000fe20000001840 */
[----:B------:R-:W1:Y:S08]  /*66c0*/  LDSM.16.M88.4 R140, [R229] ;  /* 0x00000000e58c783b */ /* 0x000e700000000200 */
[----:B------:R-:W4:Y:S01]  /*66d0*/  LDSM.16.M88.4 R208, [R234+0xa100] ;  /* 0x00a10000ead0783b */ /* 0x000f220000000200 */
        /* <DEDUP_REMOVED lines=20> */
[----:B------:R-:W1:Y:S08]  /*6820*/  LDSM.16.M88.4 R140, [R224+0x6100] ;  /* 0x00610000e08c783b */ /* 0x000e700000000200 */
        /* <DEDUP_REMOVED lines=90> */
[----:B------:R-:W-:Y:S09]  /*6dd0*/  FMUL.FTZ R15, R15, c[0x0][0x320] ;  /* 0x0000c8000f0f7a20 */ /* 0x000ff20000410000 */
[----:B------:R1:W-:Y:S10]  /*6de0*/  MUFU.TANH R217, R7 ;  /* 0x0000000700d97308 */ /* 0x0003f40000002400 */
[----:B------:R4:W-:Y:S10]  /*6df0*/  MUFU.TANH R218, R8 ;  /* 0x0000000800da7308 */ /* 0x0009f40000002400 */
[----:B------:R2:W-:Y:S01]  /*6e00*/  MUFU.TANH R221, R10 ;  /* 0x0000000a00dd7308 */ /* 0x0005e20000002400 */
[----:B-1----:R-:W1:Y:S09]  /*6e10*/  LDSM.16.M88.4 R4, [R229+0x2800] ;  /* 0x00280000e504783b */ /* 0x002e720000000200 */
[----:B------:R-:W-:Y:S01]  /*6e20*/  MUFU.TANH R16, R16 ;  /* 0x0000001000107308 */ /* 0x000fe20000002400 */
[----:B----4-:R-:W4:Y:S09]  /*6e30*/  LDL R8, [R1+0x24] ;  /* 0x0000240001087983 */ /* 0x010f320000100800 */
[----:B------:R-:W-:Y:S01]  /*6e40*/  MUFU.TANH R17, R17 ;  /* 0x0000001100117308 */ /* 0x000fe20000002400 */
[----:B--2---:R-:W2:Y:S09]  /*6e50*/  LDL R10, [R1+0x20] ;  /* 0x00002000010a7983 */ /* 0x004eb20000100800 */
[----:B------:R-:W-:Y:S10]  /*6e60*/  MUFU.TANH R219, R9 ;  /* 0x0000000900db7308 */ /* 0x000ff40000002400 */
[----:B------:R-:W-:Y:S01]  /*6e70*/  MUFU.TANH R18, R18 ;  /* 0x0000001200127308 */ /* 0x000fe20000002400 */
[-C--:B-1----:R-:W-:Y:S09]  /*6e80*/  HMMA.16816.F32 R20, R212, R4.reuse, R20 ;  /* 0x00000004d414723c */ /* 0x082ff20000001814 */
[----:B------:R-:W-:Y:S01]  /*6e90*/  MUFU.TANH R19, R19 ;  /* 0x0000001300137308 */ /* 0x000fe20000002400 */
[C---:B------:R-:W-:Y:S09]  /*6ea0*/  HMMA.16816.F32 R24, R208.reuse, R4, R24 ;  /* 0x00000004d018723c */ /* 0x040ff20000001818 */
[----:B------:R-:W-:Y:S01]  /*6eb0*/  MUFU.TANH R11, R11 ;  /* 0x0000000b000b7308 */ /* 0x000fe20000002400 */
[-C--:B------:R-:W-:Y:S04]  /*6ec0*/  HMMA.16816.F32 R28, R208, R6.reuse, R28 ;  /* 0x00000006d01c723c */ /* 0x080fe8000000181c */
[----:B------:R-:W-:Y:S04]  /*6ed0*/  FMUL.FTZ R22, R22, c[0x0][0x320] ;  /* 0x0000c80016167a20 */ /* 0x000fe80000410000 */
[C---:B------:R-:W-:Y:S01]  /*6ee0*/  HMMA.16816.F32 R32, R212.reuse, R6, R32 ;  /* 0x00000006d420723c */ /* 0x040fe20000001820 */
[----:B------:R-:W-:Y:S01]  /*6ef0*/  MUFU.TANH R13, R13 ;  /* 0x0000000d000d7308 */ /* 0x000fe20000002400 */
[----:B------:R-:W1:Y:S02]  /*6f00*/  LDSM.16.M88.4 R4, [R229+0x3000] ;  /* 0x00300000e504783b */ /* 0x000e640000000200 */
[----:B------:R-:W-:Y:S02]  /*6f10*/  FMUL.FTZ R23, R23, c[0x0][0x320] ;  /* 0x0000c80017177a20 */ /* 0x000fe40000410000 */
        /* <DEDUP_REMOVED lines=8> */
[----:B------:R3:W-:Y:S01]  /*6fa0*/  MUFU.TANH R247, R23 ;  /* 0x0000001700f77308 */ /* 0x0007e20000002400 */
[----:B------:R-:W-:Y:S02]  /*6fb0*/  FMUL.FTZ R29, R29, c[0x0][0x320] ;  /* 0x0000c8001d1d7a20 */ /* 0x000fe40000410000 */
[----:B------:R-:W-:Y:S02]  /*6fc0*/  FMUL.FTZ R33, R33, c[0x0][0x320] ;  /* 0x0000c80021217a20 */ /* 0x000fe40000410000 */
[----:B------:R-:W-:Y:S02]  /*6fd0*/  FMUL.FTZ R32, R32, c[0x0][0x320] ;  /* 0x0000c80020207a20 */ /* 0x000fe40000410000 */
[----:B------:R-:W-:Y:S02]  /*6fe0*/  FMUL.FTZ R34, R34, c[0x0][0x320] ;  /* 0x0000c80022227a20 */ /* 0x000fe40000410000 */
[----:B------:R-:W-:Y:S01]  /*6ff0*/  FMUL.FTZ R26, R26, c[0x0][0x320] ;  /* 0x0000c8001a1a7a20 */ /* 0x000fe20000410000 */
[----:B------:R-:W3:Y:S01]  /*7000*/  MUFU.TANH R131, R20 ;  /* 0x0000001400837308 */ /* 0x000ee20000002400 */
[----:B------:R-:W-:Y:S02]  /*7010*/  FMUL.FTZ R35, R35, c[0x0][0x320] ;  /* 0x0000c80023237a20 */ /* 0x000fe40000410000 */
[----:B------:R-:W-:Y:S07]  /*7020*/  FMUL.FTZ R27, R27, c[0x0][0x320] ;  /* 0x0000c8001b1b7a20 */ /* 0x000fee0000410000 */
[----:B------:R3:W-:Y:S01]  /*7030*/  MUFU.TANH R252, R21 ;  /* 0x0000001500fc7308 */ /* 0x0007e20000002400 */
[-C--:B-1----:R-:W-:Y:S01]  /*7040*/  HMMA.16816.F32 R36, R212, R4.reuse, R36 ;  /* 0x00000004d424723c */ /* 0x082fe20000001824 */
[----:B---3--:R-:W3:Y:S07]  /*7050*/  LDL.64 R22, [R1+0x40] ;  /* 0x0000400001167983 */ /* 0x008eee0000100a00 */
[C---:B------:R-:W-:Y:S01]  /*7060*/  HMMA.16816.F32 R40, R208.reuse, R4, R40 ;  /* 0x00000004d028723c */ /* 0x040fe20000001828 */
[----:B------:R-:W-:Y:S07]  /*7070*/  MUFU.TANH R128, R24 ;  /* 0x0000001800807308 */ /* 0x000fee0000002400 */
[-C--:B------:R-:W-:Y:S03]  /*7080*/  HMMA.16816.F32 R44, R208, R6.reuse, R44 ;  /* 0x00000006d02c723c */ /* 0x080fe6000000182c */
[----:B------:R-:W1:Y:S01]  /*7090*/  MUFU.TANH R249, R33 ;  /* 0x0000002100f97308 */ /* 0x000e620000002400 */
[----:B------:R-:W2:Y:S04]  /*70a0*/  LDL.64 R20, [R1+0x30] ;  /* 0x0000300001147983 */ /* 0x000ea80000100a00 */
[C---:B------:R-:W-:Y:S04]  /*70b0*/  HMMA.16816.F32 R48, R212.reuse, R6, R48 ;  /* 0x00000006d430723c */ /* 0x040fe80000001830 */
[----:B------:R-:W-:Y:S01]  /*70c0*/  FMUL.FTZ R36, R36, c[0x0][0x320] ;  /* 0x0000c80024247a20 */ /* 0x000fe20000410000 */
[----:B------:R-:W-:Y:S01]  /*70d0*/  MUFU.TANH R241, R31 ;  /* 0x0000001f00f17308 */ /* 0x000fe20000002400 */
[----:B------:R-:W1:Y:S01]  /*70e0*/  LDSM.16.M88.4 R4, [R229+0x3800] ;  /* 0x00380000e504783b */ /* 0x000e620000000200 */
[----:B------:R-:W-:Y:S01]  /*70f0*/  FMUL.FTZ R37, R37, c[0x0][0x320] ;  /* 0x0000c80025257a20 */ /* 0x000fe20000410000 */
[----:B------:R-:W-:Y:S04]  /*7100*/  DEPBAR.LE SB0, 0x0 ;  /* 0x000080000000791a */ /* 0x000fe80000000000 */
[----:B------:R-:W-:Y:S02]  /*7110*/  FMUL.FTZ R40, R40, c[0x0][0x320] ;  /* 0x0000c80028287a20 */ /* 0x000fe40000410000 */
[----:B------:R-:W-:Y:S01]  /*7120*/  FMUL.FTZ R38, R38, c[0x0][0x320] ;  /* 0x0000c80026267a20 */ /* 0x000fe20000410000 */
[----:B------:R-:W-:Y:S01]  /*7130*/  MUFU.TANH R250, R36 ;  /* 0x0000002400fa7308 */ /* 0x000fe20000002400 */
[----:B------:R-:W-:Y:S01]  /*7140*/  FMUL.FTZ R45, R45, c[0x0][0x320] ;  /* 0x0000c8002d2d7a20 */ /* 0x000fe20000410000 */
[----:B------:R-:W-:Y:S01]  /*7150*/  BAR.SYNC.DEFER_BLOCKING 0x0 ;  /* 0x0000000000007b1d */ /* 0x000fe20000010000 */
        /* <DEDUP_REMOVED lines=10> */
[----:B------:R1:W-:Y:S01]  /*7200*/  MUFU.TANH R24, R49 ;  /* 0x0000003100187308 */ /* 0x0003e20000002400 */
[----:B------:R-:W-:Y:S02]  /*7210*/  FMUL.FTZ R51, R51, c[0x0][0x320] ;  /* 0x0000c80033337a20 */ /* 0x000fe40000410000 */
[----:B------:R-:W-:Y:S07]  /*7220*/  FMUL.FTZ R44, R44, c[0x0][0x320] ;  /* 0x0000c8002c2c7a20 */ /* 0x000fee0000410000 */
[----:B------:R-:W1:Y:S02]  /*7230*/  MUFU.TANH R0, R40 ;  /* 0x0000002800007308 */ /* 0x000e640000002400 */
[-C--:B-1----:R-:W-:Y:S05]  /*7240*/  HMMA.16816.F32 R52, R212, R4.reuse, R52 ;  /* 0x00000004d434723c */ /* 0x082fea0000001834 */
[----:B------:R-:W-:Y:S03]  /*7250*/  MOV R45, R131 ;  /* 0x00000083002d7202 */ /* 0x000fe60000000f00 */
[C---:B------:R-:W-:Y:S01]  /*7260*/  HMMA.16816.F32 R56, R208.reuse, R4, R56 ;  /* 0x00000004d038723c */ /* 0x040fe20000001838 */
[----:B------:R1:W-:Y:S03]  /*7270*/  MUFU.TANH R131, R46 ;  /* 0x0000002e00837308 */ /* 0x0003e60000002400 */
[----:B------:R-:W-:Y:S03]  /*7280*/  MOV R49, R249 ;  /* 0x000000f900317202 */ /* 0x000fe60000000f00 */
[----:B------:R-:W-:Y:S01]  /*7290*/  FMNMX.FTZ R4, R218, R137, !PT ;  /* 0x00000089da047209 */ /* 0x000fe20007810000 */
[-C--:B------:R-:W-:Y:S03]  /*72a0*/  HMMA.16816.F32 R60, R208, R6.reuse, R60 ;  /* 0x00000006d03c723c */ /* 0x080fe6000000183c */
[----:B------:R1:W-:Y:S01]  /*72b0*/  MUFU.TANH R3, R47 ;  /* 0x0000002f00037308 */ /* 0x0003e20000002400 */
[----:B------:R-:W-:Y:S02]  /*72c0*/  FMNMX.FTZ R4, R219, R4, !PT ;  /* 0x00000004db047209 */ /* 0x000fe40007810000 */
[----:B------:R-:W-:Y:S02]  /*72d0*/  FMNMX.FTZ R5, R221, R138, !PT ;  /* 0x0000008add057209 */ /* 0x000fe40007810000 */
[----:B------:R-:W-:Y:S01]  /*72e0*/  FMUL.FTZ R55, R55, c[0x0][0x320] ;  /* 0x0000c80037377a20 */ /* 0x000fe20000410000 */
[----:B------:R-:W-:Y:S04]  /*72f0*/  HMMA.16816.F32 R64, R212, R6, R64 ;  /* 0x00000006d440723c */ /* 0x000fe80000001840 */
[----:B------:R1:W1:Y:S01]  /*7300*/  MUFU.TANH R2, R55 ;  /* 0x0000003700027308 */ /* 0x0002620000002400 */
[----:B------:R-:W-:Y:S01]  /*7310*/  FMUL.FTZ R52, R52, c[0x0][0x320] ;  /* 0x0000c80034347a20 */ /* 0x000fe20000410000 */
[----:B------:R-:W-:Y:S01]  /*7320*/  FMNMX.FTZ R4, R12, R4, !PT ;  /* 0x000000040c047209 */ /* 0x000fe20007810000 */
[----:B------:R-:W-:Y:S01]  /*7330*/  FMUL.FTZ R59, R59, c[0x0][0x320] ;  /* 0x0000c8003b3b7a20 */ /* 0x000fe20000410000 */
[----:B-1----:R-:W-:Y:S01]  /*7340*/  MOV R46, R0 ;  /* 0x00000000002e7202 */ /* 0x002fe20000000f00 */
[----:B------:R-:W-:Y:S03]  /*7350*/  FMUL.FTZ R53, R53, c[0x0][0x320] ;  /* 0x0000c80035357a20 */ /* 0x000fe60000410000 */
[----:B------:R-:W-:Y:S01]  /*7360*/  FMUL.FTZ R54, R54, c[0x0][0x320] ;  /* 0x0000c80036367a20 */ /* 0x000fe20000410000 */
[----:B------:R-:W-:Y:S01]  /*7370*/  FMNMX.FTZ R4, R13, R4, !PT ;  /* 0x000000040d047209 */ /* 0x000fe20007810000 */
[----:B------:R1:W-:Y:S01]  /*7380*/  MUFU.TANH R249, R59 ;  /* 0x0000003b00f97308 */ /* 0x0003e20000002400 */
[----:B------:R-:W-:Y:S01]  /*7390*/  FMUL.FTZ R57, R57, c[0x0][0x320] ;  /* 0x0000c80039397a20 */ /* 0x000fe20000410000 */
[----:B------:R-:W-:Y:S01]  /*73a0*/  FMNMX.FTZ R5, R11, R5, !PT ;  /* 0x000000050b057209 */ /* 0x000fe20007810000 */
[----:B------:R-:W-:Y:S01]  /*73b0*/  FMUL.FTZ R56, R56, c[0x0][0x320] ;  /* 0x0000c80038387a20 */ /* 0x000fe20000410000 */
[----:B------:R-:W-:Y:S01]  /*73c0*/  MOV R47, R252 ;  /* 0x000000fc002f7202 */ /* 0x000fe20000000f00 */
[----:B------:R-:W-:Y:S02]  /*73d0*/  FMUL.FTZ R58, R58, c[0x0][0x320] ;  /* 0x0000c8003a3a7a20 */ /* 0x000fe40000410000 */
[----:B------:R-:W-:Y:S02]  /*73e0*/  FMUL.FTZ R61, R61, c[0x0][0x320] ;  /* 0x0000c8003d3d7a20 */ /* 0x000fe40000410000 */
[----:B------:R-:W-:Y:S01]  /*73f0*/  FMUL.FTZ R62, R62, c[0x0][0x320] ;  /* 0x0000c8003e3e7a20 */ /* 0x000fe20000410000 */
[----:B------:R-:W-:Y:S01]  /*7400*/  MUFU.TANH R130, R42 ;  /* 0x0000002a00827308 */ /* 0x000fe20000002400 */
[----:B------:R-:W-:Y:S02]  /*7410*/  FMUL.FTZ R60, R60, c[0x0][0x320] ;  /* 0x0000c8003c3c7a20 */ /* 0x000fe40000410000 */
[----:B------:R-:W-:Y:S02]  /*7420*/  FMUL.FTZ R64, R64, c[0x0][0x320] ;  /* 0x0000c80040407a20 */ /* 0x000fe40000410000 */
[----:B------:R-:W-:Y:S02]  /*7430*/  IMAD.MOV.U32 R55, RZ, RZ, R128 ;  /* 0x000000ffff377224 */ /* 0x000fe400078e0080 */
[----:B------:R-:W-:Y:S02]  /*7440*/  FMUL.FTZ R65, R65, c[0x0][0x320] ;  /* 0x0000c80041417a20 */ /* 0x000fe40000410000 */
[----:B------:R-:W-:Y:S01]  /*7450*/  FMUL.FTZ R66, R66, c[0x0][0x320] ;  /* 0x0000c80042427a20 */ /* 0x000fe20000410000 */
[----:B------:R1:W-:Y:S01]  /*7460*/  MUFU.TANH R42, R57 ;  /* 0x00000039002a7308 */ /* 0x0003e20000002400 */
[----:B------:R-:W-:Y:S01]  /*7470*/  FMNMX.FTZ R4, R55, R4, !PT ;  /* 0x0000000437047209 */ /* 0x000fe20007810000 */
[----:B------:R-:W-:Y:S01]  /*7480*/  FMUL.FTZ R67, R67, c[0x0][0x320] ;  /* 0x0000c80043437a20 */ /* 0x000fe20000410000 */
[----:B-1----:R-:W-:Y:S02]  /*7490*/  MOV R59, R2 ;  /* 0x00000002003b7202 */ /* 0x002fe40000000f00 */
[----:B------:R-:W-:Y:S05]  /*74a0*/  FMNMX.FTZ R2, R216, R132, !PT ;  /* 0x00000084d8027209 */ /* 0x000fea0007810000 */
[----:B------:R1:W-:Y:S01]  /*74b0*/  MUFU.TANH R40, R43 ;  /* 0x0000002b00287308 */ /* 0x0003e20000002400 */
[----:B------:R-:W-:Y:S04]  /*74c0*/  FMNMX.FTZ R2, R141, R2, !PT ;  /* 0x000000028d027209 */ /* 0x000fe80007810000 */
[----:B------:R-:W-:Y:S04]  /*74d0*/  FMNMX.FTZ R2, R16, R2, !PT ;  /* 0x0000000210027209 */ /* 0x000fe80007810000 */
[----:B------:R-:W-:Y:S01]  /*74e0*/  FMNMX.FTZ R2, R17, R2, !PT ;  /* 0x0000000211027209 */ /* 0x000fe20007810000 */
[----:B------:R1:W-:Y:S03]  /*74f0*/  MUFU.TANH R31, R50 ;  /* 0x00000032001f7308 */ /* 0x0003e60000002400 */
[----:B------:R-:W-:Y:S02]  /*7500*/  FMNMX.FTZ R2, R45, R2, !PT ;  /* 0x000000022d027209 */ /* 0x000fe40007810000 */
[----:B------:R-:W-:Y:S02]  /*7510*/  MOV R57, R3 ;  /* 0x0000000300397202 */ /* 0x000fe40000000f00 */
[----:B------:R-:W-:Y:S02]  /*7520*/  FMNMX.FTZ R3, R220, R133, !PT ;  /* 0x00000085dc037209 */ /* 0x000fe40007810000 */
[----:B------:R-:W-:Y:S01]  /*7530*/  FMNMX.FTZ R2, R47, R2, !PT ;  /* 0x000000022f027209 */ /* 0x000fe20007810000 */
[----:B------:R-:W-:Y:S01]  /*7540*/  MUFU.TANH R242, R41 ;  /* 0x0000002900f27308 */ /* 0x000fe20000002400 */
[----:B------:R-:W-:Y:S02]  /*7550*/  FMNMX.FTZ R3, R217, R3, !PT ;  /* 0x00000003d9037209 */ /* 0x000fe40007810000 */
[----:B-1----:R-:W-:Y:S02]  /*7560*/  MOV R43, R250 ;  /* 0x000000fa002b7202 */ /* 0x002fe40000000f00 */
[----:B------:R-:W-:Y:S05]  /*7570*/  FMNMX.FTZ R3, R18, R3, !PT ;  /* 0x0000000312037209 */ /* 0x000fea0007810000 */
[----:B------:R-:W1:Y:S01]  /*7580*/  MUFU.TANH R251, R32 ;  /* 0x0000002000fb7308 */ /* 0x000e620000002400 */
[----:B------:R-:W-:Y:S02]  /*7590*/  FMNMX.FTZ R3, R19, R3, !PT ;  /* 0x0000000313037209 */ /* 0x000fe40007810000 */
[----:B------:R-:W-:Y:S04]  /*75a0*/  MOV R50, R248 ;  /* 0x000000f800327202 */ /* 0x000fe80000000f00 */
[----:B------:R-:W-:Y:S03]  /*75b0*/  FMNMX.FTZ R3, R50, R3, !PT ;  /* 0x0000000332037209 */ /* 0x000fe60007810000 */
[----:B------:R1:W-:Y:S10]  /*75c0*/  MUFU.TANH R41, R48 ;  /* 0x0000003000297308 */ /* 0x0003f40000002400 */
[----:B------:R4:W-:Y:S10]  /*75d0*/  MUFU.TANH R0, R51 ;  /* 0x0000003300007308 */ /* 0x0009f40000002400 */
[----:B------:R-:W-:Y:S01]  /*75e0*/  MUFU.TANH R245, R25 ;  /* 0x0000001900f57308 */ /* 0x000fe20000002400 */
[----:B-1----:R-:W-:Y:S04]  /*75f0*/  MOV R48, R251 ;  /* 0x000000fb00307202 */ /* 0x002fe80000000f00 */
[----:B------:R-:W-:Y:S05]  /*7600*/  FMNMX.FTZ R2, R48, R2, !PT ;  /* 0x0000000230027209 */ /* 0x000fea0007810000 */
[----:B------:R-:W-:Y:S01]  /*7610*/  MUFU.TANH R223, R28 ;  /* 0x0000001c00df7308 */ /* 0x000fe20000002400 */
[----:B------:R-:W-:Y:S02]  /*7620*/  FMNMX.FTZ R2, R49, R2, !PT ;  /* 0x0000000231027209 */ /* 0x000fe40007810000 */
[----:B----4-:R-:W-:Y:S02]  /*7630*/  MOV R51, R247 ;  /* 0x000000f700337202 */ /* 0x010fe40000000f00 */
[----:B------:R-:W-:Y:S02]  /*7640*/  FMNMX.FTZ R2, R43, R2, !PT ;  /* 0x000000022b027209 */ /* 0x000fe40007810000 */
[----:B------:R-:W-:Y:S03]  /*7650*/  FMNMX.FTZ R3, R51, R3, !PT ;  /* 0x0000000333037209 */ /* 0x000fe60007810000 */
[----:B------:R-:W1:Y:S10]  /*7660*/  MUFU.TANH R246, R34 ;  /* 0x0000002200f67308 */ /* 0x000e740000002400 */
[----:B------:R1:W-:Y:S10]  /*7670*/  MUFU.TANH R28, R52 ;  /* 0x00000034001c7308 */ /* 0x0003f40000002400 */
[----:B------:R-:W4:Y:S10]  /*7680*/  MUFU.TANH R14, R14 ;  /* 0x0000000e000e7308 */ /* 0x000f340000002400 */
[----:B------:R-:W4:Y:S01]  /*7690*/  MUFU.TANH R136, R30 ;  /* 0x0000001e00887308 */ /* 0x000f220000002400 */
[----:B-1----:R-:W-:Y:S04]  /*76a0*/  MOV R52, R246 ;  /* 0x000000f600347202 */ /* 0x002fe80000000f00 */
[----:B------:R-:W-:Y:S05]  /*76b0*/  FMNMX.FTZ R3, R52, R3, !PT ;  /* 0x0000000334037209 */ /* 0x000fea0007810000 */
[----:B------:R1:W-:Y:S01]  /*76c0*/  MUFU.TANH R30, R53 ;  /* 0x00000035001e7308 */ /* 0x0003e20000002400 */
[----:B----4-:R-:W-:Y:S09]  /*76d0*/  FMNMX.FTZ R5, R14, R5, !PT ;  /* 0x000000050e057209 */ /* 0x010ff20007810000 */
[----:B------:R4:W-:Y:S01]  /*76e0*/  MUFU.TANH R128, R56 ;  /* 0x0000003800807308 */ /* 0x0009e20000002400 */
[----:B------:R-:W-:Y:S09]  /*76f0*/  MOV R34, R136 ;  /* 0x0000008800227202 */ /* 0x000ff20000000f00 */
[----:B------:R-:W2:Y:S01]  /*7700*/  MUFU.TANH R139, R26 ;  /* 0x0000001a008b7308 */ /* 0x000ea20000002400 */
[----:B-1----:R-:W-:Y:S04]  /*7710*/  MOV R53, R245 ;  /* 0x000000f500357202 */ /* 0x002fe80000000f00 */
[----:B------:R-:W-:Y:S05]  /*7720*/  FMNMX.FTZ R4, R53, R4, !PT ;  /* 0x0000000435047209 */ /* 0x000fea0007810000 */
[----:B------:R-:W-:Y:S01]  /*7730*/  MUFU.TANH R222, R29 ;  /* 0x0000001d00de7308 */ /* 0x000fe20000002400 */
[----:B----4-:R-:W-:Y:S04]  /*7740*/  MOV R56, R223 ;  /* 0x000000df00387202 */ /* 0x010fe80000000f00 */
[----:B------:R-:W-:Y:S05]  /*7750*/  FMNMX.FTZ R4, R56, R4, !PT ;  /* 0x0000000438047209 */ /* 0x000fea0007810000 */
[----:B------:R2:W1:Y:S10]  /*7760*/  MUFU.TANH R235, R35 ;  /* 0x0000002300eb7308 */ /* 0x0004740000002400 */
[----:B------:R1:W-:Y:S10]  /*7770*/  MUFU.TANH R29, R54 ;  /* 0x00000036001d7308 */ /* 0x0003f40000002400 */
[----:B------:R-:W4:Y:S01]  /*7780*/  MUFU.TANH R15, R15 ;  /* 0x0000000f000f7308 */ /* 0x000f220000002400 */
[----:B--2---:R-:W-:Y:S09]  /*7790*/  MOV R35, R139 ;  /* 0x0000008b00237202 */ /* 0x004ff20000000f00 */
[----:B------:R2:W-:Y:S01]  /*77a0*/  MUFU.TANH R252, R60 ;  /* 0x0000003c00fc7308 */ /* 0x0005e20000002400 */
[----:B-1----:R-:W-:Y:S04]  /*77b0*/  MOV R54, R235 ;  /* 0x000000eb00367202 */ /* 0x002fe80000000f00 */
[----:B------:R-:W-:Y:S05]  /*77c0*/  FMNMX.FTZ R3, R54, R3, !PT ;  /* 0x0000000336037209 */ /* 0x000fea0007810000 */
[----:B------:R1:W-:Y:S01]  /*77d0*/  MUFU.TANH R250, R58 ;  /* 0x0000003a00fa7308 */ /* 0x0003e20000002400 */
[----:B----4-:R-:W-:Y:S04]  /*77e0*/  FMNMX.FTZ R5, R15, R5, !PT ;  /* 0x000000050f057209 */ /* 0x010fe80007810000 */
[----:B------:R-:W-:Y:S05]  /*77f0*/  FMNMX.FTZ R5, R35, R5, !PT ;  /* 0x0000000523057209 */ /* 0x000fea0007810000 */
[----:B------:R-:W4:Y:S01]  /*7800*/  MUFU.TANH R129, R37 ;  /* 0x0000002500817308 */ /* 0x000f220000002400 */
[----:B--2---:R-:W-:Y:S01]  /*7810*/  MOV R60, R0 ;  /* 0x00000000003c7202 */ /* 0x004fe20000000f00 */
[----:B------:R-:W-:Y:S08]  /*7820*/  FMUL.FTZ R0, R63, c[0x0][0x320] ;  /* 0x0000c8003f007a20 */ /* 0x000ff00000410000 */
[----:B------:R-:W2:Y:S01]  /*7830*/  MUFU.TANH R33, R38 ;  /* 0x0000002600217308 */ /* 0x000ea20000002400 */
[----:B-1----:R-:W-:Y:S04]  /*7840*/  MOV R58, R222 ;  /* 0x000000de003a7202 */ /* 0x002fe80000000f00 */
[----:B------:R-:W-:Y:S05]  /*7850*/  FMNMX.FTZ R4, R58, R4, !PT ;  /* 0x000000043a047209 */ /* 0x000fea0007810000 */
[----:B------:R-:W1:Y:S01]  /*7860*/  MUFU.TANH R25, R27 ;  /* 0x0000001b00197308 */ /* 0x000e620000002400 */
[----:B------:R-:W-:Y:S02]  /*7870*/  FMNMX.FTZ R4, R46, R4, !PT ;  /* 0x000000042e047209 */ /* 0x000fe40007810000 */
[----:B----4-:R-:W-:Y:S02]  /*7880*/  FMNMX.FTZ R2, R129, R2, !PT ;  /* 0x0000000281027209 */ /* 0x010fe40007810000 */
[----:B------:R-:W-:Y:S02]  /*7890*/  FMNMX.FTZ R4, R242, R4, !PT ;  /* 0x00000004f2047209 */ /* 0x000fe40007810000 */
[----:B------:R-:W-:Y:S03]  /*78a0*/  FMNMX.FTZ R2, R41, R2, !PT ;  /* 0x0000000229027209 */ /* 0x000fe60007810000 */
[----:B------:R-:W4:Y:S01]  /*78b0*/  MUFU.TANH R32, R39 ;  /* 0x0000002700207308 */ /* 0x000f220000002400 */
[----:B------:R-:W-:Y:S02]  /*78c0*/  FMNMX.FTZ R2, R24, R2, !PT ;  /* 0x0000000218027209 */ /* 0x000fe40007810000 */
[----:B--2---:R-:W-:Y:S02]  /*78d0*/  FMNMX.FTZ R3, R33, R3, !PT ;  /* 0x0000000321037209 */ /* 0x004fe40007810000 */
[----:B------:R-:W-:Y:S05]  /*78e0*/  FMNMX.FTZ R2, R28, R2, !PT ;  /* 0x000000021c027209 */ /* 0x000fea0007810000 */
[----:B------:R-:W2:Y:S01]  /*78f0*/  MUFU.TANH R44, R44 ;  /* 0x0000002c002c7308 */ /* 0x000ea20000002400 */
[----:B------:R-:W-:Y:S02]  /*7900*/  FMNMX.FTZ R136, R30, R2, !PT ;  /* 0x000000021e887209 */ /* 0x000fe40007810000 */
[----:B-1----:R-:W-:Y:S04]  /*7910*/  FMNMX.FTZ R5, R25, R5, !PT ;  /* 0x0000000519057209 */ /* 0x002fe80007810000 */
[----:B------:R-:W-:Y:S03]  /*7920*/  FMNMX.FTZ R5, R34, R5, !PT ;  /* 0x0000000522057209 */ /* 0x000fe60007810000 */
[----:B------:R-:W1:Y:S01]  /*7930*/  MUFU.TANH R248, R64 ;  /* 0x0000004000f87308 */ /* 0x000e620000002400 */
[----:B------:R-:W-:Y:S02]  /*7940*/  FMNMX.FTZ R5, R241, R5, !PT ;  /* 0x00000005f1057209 */ /* 0x000fe40007810000 */
[----:B----4-:R-:W-:Y:S02]  /*7950*/  FMNMX.FTZ R3, R32, R3, !PT ;  /* 0x0000000320037209 */ /* 0x010fe40007810000 */
[----:B------:R-:W-:Y:S02]  /*7960*/  FMNMX.FTZ R5, R130, R5, !PT ;  /* 0x0000000582057209 */ /* 0x000fe40007810000 */
[----:B------:R-:W-:Y:S03]  /*7970*/  FMNMX.FTZ R3, R31, R3, !PT ;  /* 0x000000031f037209 */ /* 0x000fe60007810000 */
[----:B------:R4:W-:Y:S01]  /*7980*/  MUFU.TANH R139, R0 ;  /* 0x00000000008b7308 */ /* 0x0009e20000002400 */
[----:B------:R-:W-:Y:S02]  /*7990*/  FMNMX.FTZ R3, R60, R3, !PT ;  /* 0x000000033c037209 */ /* 0x000fe40007810000 */
[----:B--2---:R-:W-:Y:S02]  /*79a0*/  FMNMX.FTZ R4, R44, R4, !PT ;  /* 0x000000042c047209 */ /* 0x004fe40007810000 */
[----:B------:R-:W-:Y:S02]  /*79b0*/  FMNMX.FTZ R2, R29, R3, !PT ;  /* 0x000000031d027209 */ /* 0x000fe40007810000 */
[----:B------:R-:W-:Y:S03]  /*79c0*/  FMNMX.FTZ R3, R40, R5, !PT ;  /* 0x0000000528037209 */ /* 0x000fe60007810000 */
[----:B------:R-:W2:Y:S01]  /*79d0*/  MUFU.TANH R247, R65 ;  /* 0x0000004100f77308 */ /* 0x000ea20000002400 */
[----:B------:R-:W-:Y:S02]  /*79e0*/  FMNMX.FTZ R5, R243, R4, !PT ;  /* 0x00000004f3057209 */ /* 0x000fe40007810000 */
[----:B------:R-:W-:Y:S02]  /*79f0*/  FMNMX.FTZ R4, R59, R2, !PT ;  /* 0x000000023b047209 */ /* 0x000fe40007810000 */
[----:B-1----:R-:W-:Y:S02]  /*7a00*/  FMNMX.FTZ R136, R248, R136, !PT ;  /* 0x00000088f8887209 */ /* 0x002fe40007810000 */
[----:B------:R-:W-:Y:S03]  /*7a10*/  FMNMX.FTZ R2, R131, R3, !PT ;  /* 0x0000000383027209 */ /* 0x000fe60007810000 */
[----:B------:R-:W1:Y:S01]  /*7a20*/  MUFU.TANH R246, R66 ;  /* 0x0000004200f67308 */ /* 0x000e620000002400 */
[----:B------:R-:W-:Y:S02]  /*7a30*/  FMNMX.FTZ R2, R57, R2, !PT ;  /* 0x0000000239027209 */ /* 0x000fe40007810000 */
[----:B----4-:R-:W-:Y:S02]  /*7a40*/  FMNMX.FTZ R0, R128, R5, !PT ;  /* 0x0000000580007209 */ /* 0x010fe40007810000 */
[----:B------:R-:W-:Y:S02]  /*7a50*/  FMNMX.FTZ R2, R250, R2, !PT ;  /* 0x00000002fa027209 */ /* 0x000fe40007810000 */
[----:B------:R-:W-:Y:S03]  /*7a60*/  FMNMX.FTZ R0, R42, R0, !PT ;  /* 0x000000002a007209 */ /* 0x000fe60007810000 */
[----:B------:R-:W4:Y:S01]  /*7a70*/  MUFU.TANH R251, R61 ;  /* 0x0000003d00fb7308 */ /* 0x000f220000002400 */
[----:B--2---:R-:W-:Y:S05]  /*7a80*/  FMNMX.FTZ R136, R247, R136, !PT ;  /* 0x00000088f7887209 */ /* 0x004fea0007810000 */
[----:B------:R-:W2:Y:S04]  /*7a90*/  SHFL.BFLY PT, R6, R136, 0x2, 0x1f ;  /* 0x0c401f0088067f89 */ /* 0x000ea800000e0000 */
[----:B------:R-:W3:Y:S01]  /*7aa0*/  MUFU.TANH R245, R67 ;  /* 0x0000004300f57308 */ /* 0x000ee20000002400 */
[----:B-1----:R-:W-:Y:S02]  /*7ab0*/  FMNMX.FTZ R3, R246, R4, !PT ;  /* 0x00000004f6037209 */ /* 0x002fe40007810000 */
[----:B------:R-:W-:Y:S02]  /*7ac0*/  FMNMX.FTZ R4, R252, R0, !PT ;  /* 0x00000000fc047209 */ /* 0x000fe40007810000 */
[----:B------:R-:W-:Y:S05]  /*7ad0*/  FMNMX.FTZ R0, R249, R2, !PT ;  /* 0x00000002f9007209 */ /* 0x000fea0007810000 */
[----:B------:R-:W1:Y:S01]  /*7ae0*/  MUFU.TANH R140, R62 ;  /* 0x0000003e008c7308 */ /* 0x000e620000002400 */
[----:B----4-:R-:W-:Y:S05]  /*7af0*/  FMNMX.FTZ R4, R251, R4, !PT ;  /* 0x00000004fb047209 */ /* 0x010fea0007810000 */
[----:B------:R-:W4:Y:S01]  /*7b00*/  SHFL.BFLY PT, R5, R4, 0x2, 0x1f ;  /* 0x0c401f0004057f89 */ /* 0x000f2200000e0000 */
[----:B--2---:R-:W-:Y:S02]  /*7b10*/  FMNMX.FTZ R136, R136, R6, !PT ;  /* 0x0000000688887209 */ /* 0x004fe40007810000 */
[----:B---3--:R-:W-:Y:S05]  /*7b20*/  FMNMX.FTZ R3, R245, R3, !PT ;  /* 0x00000003f5037209 */ /* 0x008fea0007810000 */
[----:B------:R-:W2:Y:S01]  /*7b30*/  SHFL.BFLY PT, R6, R136, 0x1, 0x1f ;  /* 0x0c201f0088067f89 */ /* 0x000ea200000e0000 */
[----:B-1----:R-:W-:Y:S07]  /*7b40*/  FMNMX.FTZ R0, R140, R0, !PT ;  /* 0x000000008c007209 */ /* 0x002fee0007810000 */
[----:B------:R-:W1:Y:S01]  /*7b50*/  SHFL.BFLY PT, R135, R3, 0x2, 0x1f ;  /* 0x0c401f0003877f89 */ /* 0x000e6200000e0000 */
[----:B------:R-:W-:Y:S02]  /*7b60*/  FMNMX.FTZ R0, R139, R0, !PT ;  /* 0x000000008b007209 */ /* 0x000fe40007810000 */
[----:B----4-:R-:W-:Y:S05]  /*7b70*/  FMNMX.FTZ R4, R4, R5, !PT ;  /* 0x0000000504047209 */ /* 0x010fea0007810000 */
[----:B------:R-:W3:Y:S01]  /*7b80*/  SHFL.BFLY PT, R2, R0, 0x2, 0x1f ;  /* 0x0c401f0000027f89 */ /* 0x000ee200000e0000 */
[----:B------:R-:W-:Y:S04]  /*7b90*/  @P1 IADD3 R5, P4, R8, UR9, RZ ;  /* 0x0000000908051c10 */ /* 0x000fe8000ff9e0ff */
[C---:B------:R-:W-:Y:S02]  /*7ba0*/  @P1 LEA R8, P2, R5.reuse, c[0x0][0x1c8], 0x1 ;  /* 0x0000720005081a11 */ /* 0x040fe400078408ff */
[----:B------:R-:W-:Y:S01]  /*7bb0*/  @P1 IADD3.X R9, R10, UR8, RZ, P4, !PT ;  /* 0x000000080a091c10 */ /* 0x000fe2000a7fe4ff */
[----:B------:R-:W4:Y:S01]  /*7bc0*/  SHFL.BFLY PT, R134, R4, 0x1, 0x1f ;  /* 0x0c201f0004867f89 */ /* 0x000f2200000e0000 */
[----:B--2---:R-:W-:Y:S02]  /*7bd0*/  FMNMX.FTZ R136, R136, R6, !PT ;  /* 0x0000000688887209 */ /* 0x004fe40007810000 */
[----:B------:R-:W-:Y:S03]  /*7be0*/  @P1 LEA.HI.X R9, R5, c[0x0][0x1cc], R9, 0x1, P2 ;  /* 0x0000730005091a11 */ /* 0x000fe600010f0c09 */
[----:B------:R-:W-:Y:S01]  /*7bf0*/  FMUL.FTZ R143, R136, c[0x0][0x2d0] ;  /* 0x0000b400888f7a20 */ /* 0x000fe20000410000 */
[----:B-1----:R-:W-:Y:S05]  /*7c00*/  FMNMX.FTZ R135, R3, R135, !PT ;  /* 0x0000008703877209 */ /* 0x002fea0007810000 */
[----:B------:R-:W1:Y:S01]  /*7c10*/  SHFL.BFLY PT, R7, R135, 0x1, 0x1f ;  /* 0x0c201f0087077f89 */ /* 0x000e6200000e0000 */
[----:B---3--:R-:W-:Y:S01]  /*7c20*/  FMNMX.FTZ R2, R0, R2, !PT ;  /* 0x0000000200027209 */ /* 0x008fe20007810000 */
[----:B------:R-:W-:Y:S04]  /*7c30*/  FADD.FTZ R0, -R136, R132 ;  /* 0x0000008488007221 */ /* 0x000fe80000010100 */
[----:B------:R-:W-:Y:S02]  /*7c40*/  FMUL.FTZ R0, R0, c[0x0][0x2d0] ;  /* 0x0000b40000007a20 */ /* 0x000fe40000410000 */
[----:B------:R-:W2:Y:S01]  /*7c50*/  SHFL.BFLY PT, R3, R2, 0x1, 0x1f ;  /* 0x0c201f0002037f89 */ /* 0x000ea200000e0000 */
[----:B----4-:R-:W-:Y:S01]  /*7c60*/  FMNMX.FTZ R134, R4, R134, !PT ;  /* 0x0000008604867209 */ /* 0x010fe20007810000 */
[----:B------:R-:W-:Y:S01]  /*7c70*/  FFMA.FTZ R4, R216, c[0x0][0x2d0], -R143 ;  /* 0x0000b400d8047a23 */ /* 0x000fe2000001088f */
[----:B------:R3:W4:Y:S10]  /*7c80*/  MUFU.EX2 R132, R0 ;  /* 0x0000000000847308 */ /* 0x0007340000000800 */
[----:B------:R4:W-:Y:S01]  /*7c90*/  MUFU.EX2 R210, R4 ;  /* 0x0000000400d27308 */ /* 0x0009e20000000800 */
[----:B-1----:R-:W-:Y:S05]  /*7ca0*/  FMNMX.FTZ R135, R135, R7, !PT ;  /* 0x0000000787877209 */ /* 0x002fea0007810000 */
[----:B------:R-:W-:Y:S04]  /*7cb0*/  FMUL.FTZ R142, R135, c[0x0][0x2d0] ;  /* 0x0000b400878e7a20 */ /* 0x000fe80000410000 */
[--C-:B------:R-:W-:Y:S01]  /*7cc0*/  FFMA.FTZ R6, R217, c[0x0][0x2d0], -R142.reuse ;  /* 0x0000b400d9067a23 */ /* 0x100fe2000001088e */
[----:B--2---:R-:W-:Y:S01]  /*7cd0*/  FMNMX.FTZ R3, R2, R3, !PT ;  /* 0x0000000302037209 */ /* 0x004fe20007810000 */
[--C-:B------:R-:W-:Y:S02]  /*7ce0*/  FFMA.FTZ R5, R19, c[0x0][0x2d0], -R142.reuse ;  /* 0x0000b40013057a23 */ /* 0x100fe4000001088e */
[----:B------:R-:W-:Y:S01]  /*7cf0*/  MUFU.EX2 R216, R6 ;  /* 0x0000000600d87308 */ /* 0x000fe20000000800 */
[----:B---3--:R-:W-:Y:S02]  /*7d00*/  FADD.FTZ R0, -R135, R133 ;  /* 0x0000008587007221 */ /* 0x008fe40000010100 */
[----:B------:R-:W-:Y:S02]  /*7d10*/  FFMA.FTZ R10, R18, c[0x0][0x2d0], -R142 ;  /* 0x0000b400120a7a23 */ /* 0x000fe4000001088e */
[----:B------:R-:W-:Y:S02]  /*7d20*/  FMUL.FTZ R0, R0, c[0x0][0x2d0] ;  /* 0x0000b40000007a20 */ /* 0x000fe40000410000 */
[C---:B----4-:R-:W-:Y:S02]  /*7d30*/  FMUL.FTZ R65, R132.reuse, R201 ;  /* 0x000000c984417220 */ /* 0x050fe40000410000 */
[----:B------:R-:W-:Y:S01]  /*7d40*/  FMUL.FTZ R64, R132, R200 ;  /* 0x000000c884407220 */ /* 0x000fe20000410000 */
[----:B------:R1:W2:Y:S01]  /*7d50*/  MUFU.EX2 R133, R0 ;  /* 0x0000000000857308 */ /* 0x0002a20000000800 */
[----:B------:R-:W-:Y:S02]  /*7d60*/  FFMA.FTZ R4, R141, c[0x0][0x2d0], -R143 ;  /* 0x0000b4008d047a23 */ /* 0x000fe4000001088f */
[----:B------:R-:W-:Y:S02]  /*7d70*/  FMUL.FTZ R141, R134, c[0x0][0x2d0] ;  /* 0x0000b400868d7a20 */ /* 0x000fe40000410000 */
[C---:B------:R-:W-:Y:S02]  /*7d80*/  FMUL.FTZ R68, R132.reuse, R68 ;  /* 0x0000004484447220 */ /* 0x040fe40000410000 */
[C---:B------:R-:W-:Y:S02]  /*7d90*/  FMUL.FTZ R69, R132.reuse, R69 ;  /* 0x0000004584457220 */ /* 0x040fe40000410000 */
[C---:B------:R-:W-:Y:S01]  /*7da0*/  FMUL.FTZ R80, R132.reuse, R80 ;  /* 0x0000005084507220 */ /* 0x040fe20000410000 */
[----:B------:R3:W-:Y:S01]  /*7db0*/  MUFU.EX2 R222, R4 ;  /* 0x0000000400de7308 */ /* 0x0007e20000000800 */
[C---:B------:R-:W-:Y:S02]  /*7dc0*/  FMUL.FTZ R81, R132.reuse, R81 ;  /* 0x0000005184517220 */ /* 0x040fe40000410000 */
[C---:B------:R-:W-:Y:S02]  /*7dd0*/  FMUL.FTZ R84, R132.reuse, R84 ;  /* 0x0000005484547220 */ /* 0x040fe40000410000 */
[C---:B------:R-:W-:Y:S02]  /*7de0*/  FMUL.FTZ R85, R132.reuse, R85 ;  /* 0x0000005584557220 */ /* 0x040fe40000410000 */
[C---:B------:R-:W-:Y:S02]  /*7df0*/  FMUL.FTZ R96, R132.reuse, R96 ;  /* 0x0000006084607220 */ /* 0x040fe40000410000 */
[C---:B------:R-:W-:Y:S01]  /*7e00*/  FMUL.FTZ R97, R132.reuse, R97 ;  /* 0x0000006184617220 */ /* 0x040fe20000410000 */
[----:B------:R4:W-:Y:S01]  /*7e10*/  MUFU.EX2 R217, R10 ;  /* 0x0000000a00d97308 */ /* 0x0009e20000000800 */
[C---:B------:R-:W-:Y:S02]  /*7e20*/  FMUL.FTZ R100, R132.reuse, R100 ;  /* 0x0000006484647220 */ /* 0x040fe40000410000 */
[----:B------:R-:W-:Y:S02]  /*7e30*/  FMUL.FTZ R101, R132, R101 ;  /* 0x0000006584657220 */ /* 0x000fe40000410000 */
[----:B-1----:R-:W-:Y:S02]  /*7e40*/  FADD.FTZ R0, -R134, R137 ;  /* 0x0000008986007221 */ /* 0x002fe40000010100 */
[----:B------:R-:W-:Y:S02]  /*7e50*/  FMUL.FTZ R137, R3, c[0x0][0x2d0] ;  /* 0x0000b40003897a20 */ /* 0x000fe40000410000 */
[----:B------:R-:W-:Y:S02]  /*7e60*/  FMUL.FTZ R0, R0, c[0x0][0x2d0] ;  /* 0x0000b40000007a20 */ /* 0x000fe40000410000 */
[C---:B--2---:R-:W-:Y:S02]  /*7e70*/  FMUL.FTZ R18, R133.reuse, R154 ;  /* 0x0000009a85127220 */ /* 0x044fe40000410000 */
[----:B------:R1:W2:Y:S01]  /*7e80*/  MUFU.EX2 R2, R0 ;  /* 0x0000000000027308 */ /* 0x0002a20000000800 */
[----:B---3--:R-:W-:Y:S02]  /*7e90*/  FFMA.FTZ R4, R16, c[0x0][0x2d0], -R143 ;  /* 0x0000b40010047a23 */ /* 0x008fe4000001088f */
[----:B------:R-:W-:Y:S02]  /*7ea0*/  FMUL.FTZ R16, R132, R152 ;  /* 0x0000009884107220 */ /* 0x000fe40000410000 */
[C---:B------:R-:W-:Y:S02]  /*7eb0*/  FMUL.FTZ R19, R133.reuse, R155 ;  /* 0x0000009b85137220 */ /* 0x040fe40000410000 */
[C---:B------:R-:W-:Y:S02]  /*7ec0*/  FMUL.FTZ R67, R133.reuse, R203 ;  /* 0x000000cb85437220 */ /* 0x040fe40000410000 */
[----:B------:R-:W-:Y:S01]  /*7ed0*/  FMUL.FTZ R66, R133, R202 ;  /* 0x000000ca85427220 */ /* 0x000fe20000410000 */
[----:B------:R3:W-:Y:S01]  /*7ee0*/  MUFU.EX2 R223, R4 ;  /* 0x0000000400df7308 */ /* 0x0007e20000000800 */
[----:B----4-:R-:W-:Y:S01]  /*7ef0*/  FFMA.FTZ R10, R221, c[0x0][0x2d0], -R137 ;  /* 0x0000b400dd0a7a23 */ /* 0x010fe20000010889 */
[----:B------:R-:W-:Y:S01]  /*7f00*/  MOV R221, R57 ;  /* 0x0000003900dd7202 */ /* 0x000fe20000000f00 */
[C---:B------:R-:W-:Y:S02]  /*7f10*/  FMUL.FTZ R70, R133.reuse, R70 ;  /* 0x0000004685467220 */ /* 0x040fe40000410000 */
[C---:B------:R-:W-:Y:S02]  /*7f20*/  FMUL.FTZ R71, R133.reuse, R71 ;  /* 0x0000004785477220 */ /* 0x040fe40000410000 */
[C---:B------:R-:W-:Y:S02]  /*7f30*/  FMUL.FTZ R82, R133.reuse, R82 ;  /* 0x0000005285527220 */ /* 0x040fe40000410000 */
[C---:B------:R-:W-:Y:S01]  /*7f40*/  FMUL.FTZ R83, R133.reuse, R83 ;  /* 0x0000005385537220 */ /* 0x040fe20000410000 */
[----:B------:R-:W-:Y:S01]  /*7f50*/  MUFU.EX2 R208, R10 ;  /* 0x0000000a00d07308 */ /* 0x000fe20000000800 */
[C---:B------:R-:W-:Y:S02]  /*7f60*/  FMUL.FTZ R86, R133.reuse, R86 ;  /* 0x0000005685567220 */ /* 0x040fe40000410000 */
[----:B------:R-:W-:Y:S02]  /*7f70*/  FMUL.FTZ R87, R133, R87 ;  /* 0x0000005785577220 */ /* 0x000fe40000410000 */
[----:B-1----:R-:W-:Y:S01]  /*7f80*/  FADD.FTZ R0, -R3, R138 ;  /* 0x0000008a03007221 */ /* 0x002fe20000010100 */
[----:B------:R-:W-:Y:S01]  /*7f90*/  MOV R138, R45 ;  /* 0x0000002d008a7202 */ /* 0x000fe20000000f00 */
[----:B--2---:R-:W-:Y:S02]  /*7fa0*/  FMUL.FTZ R45, R2, R189 ;  /* 0x000000bd022d7220 */ /* 0x004fe40000410000 */
[----:B------:R-:W-:Y:S02]  /*7fb0*/  FMUL.FTZ R0, R0, c[0x0][0x2d0] ;  /* 0x0000b40000007a20 */ /* 0x000fe40000410000 */
[C---:B------:R-:W-:Y:S02]  /*7fc0*/  FMUL.FTZ R57, R2.reuse, R193 ;  /* 0x000000c102397220 */ /* 0x040fe40000410000 */
[----:B------:R-:W-:Y:S02]  /*7fd0*/  FMUL.FTZ R61, R2, R205 ;  /* 0x000000cd023d7220 */ /* 0x000fe40000410000 */
[--C-:B---3--:R-:W-:Y:S01]  /*7fe0*/  FFMA.FTZ R4, R17, c[0x0][0x2d0], -R143.reuse ;  /* 0x0000b40011047a23 */ /* 0x108fe2000001088f */
[----:B------:R-:W1:Y:S01]  /*7ff0*/  MUFU.EX2 R0, R0 ;  /* 0x0000000000007308 */ /* 0x000e620000000800 */
[----:B------:R-:W-:Y:S02]  /*8000*/  FMUL.FTZ R17, R132, R153 ;  /* 0x0000009984117220 */ /* 0x000fe40000410000 */
[----:B------:R-:W-:Y:S02]  /*8010*/  FFMA.FTZ R138, R138, c[0x0][0x2d0], -R143 ;  /* 0x0000b4008a8a7a23 */ /* 0x000fe4000001088f */
        /* <DEDUP_REMOVED lines=8> */
[----:B------:R-:W-:Y:S02]  /*80a0*/  FMUL.FTZ R93, R2, R93 ;  /* 0x0000005d025d7220 */ /* 0x000fe40000410000 */
[C---:B------:R-:W-:Y:S02]  /*80b0*/  FMUL.FTZ R98, R133.reuse, R98 ;  /* 0x0000006285627220 */ /* 0x040fe40000410000 */
[----:B------:R-:W-:Y:S02]  /*80c0*/  FMUL.FTZ R99, R133, R99 ;  /* 0x0000006385637220 */ /* 0x000fe40000410000 */
[C---:B-1----:R-:W-:Y:S02]  /*80d0*/  FMUL.FTZ R10, R0.reuse, R146 ;  /* 0x00000092000a7220 */ /* 0x042fe40000410000 */
[C---:B------:R-:W-:Y:S01]  /*80e0*/  FMUL.FTZ R26, R0.reuse, R162 ;  /* 0x000000a2001a7220 */ /* 0x040fe20000410000 */
[----:B------:R-:W-:Y:S01]  /*80f0*/  MOV R162, R44 ;  /* 0x0000002c00a27202 */ /* 0x000fe20000000f00 */
[----:B------:R-:W-:Y:S01]  /*8100*/  FMUL.FTZ R27, R0, R163 ;  /* 0x000000a3001b7220 */ /* 0x000fe20000410000 */
[----:B------:R-:W-:Y:S01]  /*8110*/  MOV R163, R28 ;  /* 0x0000001c00a37202 */ /* 0x000fe20000000f00 */
[----:B------:R-:W-:Y:S01]  /*8120*/  FMUL.FTZ R28, R2, R172 ;  /* 0x000000ac021c7220 */ /* 0x000fe20000410000 */
[----:B------:R-:W-:Y:S01]  /*8130*/  MOV R172, R30 ;  /* 0x0000001e00ac7202 */ /* 0x000fe20000000f00 */
[----:B------:R-:W-:Y:S01]  /*8140*/  FMUL.FTZ R30, R0, R174 ;  /* 0x000000ae001e7220 */ /* 0x000fe20000410000 */
[----:B--2---:R-:W-:Y:S01]  /*8150*/  F2FP.PACK_AB R146, R235, R223 ;  /* 0x000000dfeb92723e */ /* 0x004fe200000000ff */
[--C-:B------:R-:W-:Y:S01]  /*8160*/  FFMA.FTZ R4, R220, c[0x0][0x2d0], -R142.reuse ;  /* 0x0000b400dc047a23 */ /* 0x100fe2000001088e */
[----:B------:R-:W-:Y:S01]  /*8170*/  MOV R174, R60 ;  /* 0x0000003c00ae7202 */ /* 0x000fe20000000f00 */
[----:B------:R-:W-:Y:S01]  /*8180*/  MUFU.EX2 R220, R5 ;  /* 0x0000000500dc7308 */ /* 0x000fe20000000800 */
[----:B------:R-:W-:Y:S02]  /*8190*/  FMUL.FTZ R44, R2, R188 ;  /* 0x000000bc022c7220 */ /* 0x000fe40000410000 */
[----:B------:R-:W-:Y:S02]  /*81a0*/  IMAD.MOV.U32 R188, RZ, RZ, R47 ;  /* 0x000000ffffbc7224 */ /* 0x000fe400078e002f */
[----:B------:R-:W-:Y:S02]  /*81b0*/  FMUL.FTZ R47, R0, R191 ;  /* 0x000000bf002f7220 */ /* 0x000fe40000410000 */
[----:B------:R-:W-:Y:S02]  /*81c0*/  FMUL.FTZ R60, R2, R204 ;  /* 0x000000cc023c7220 */ /* 0x000fe40000410000 */
[C---:B------:R-:W-:Y:S01]  /*81d0*/  FMUL.FTZ R62, R0.reuse, R206 ;  /* 0x000000ce003e7220 */ /* 0x040fe20000410000 */
[----:B------:R1:W2:Y:S01]  /*81e0*/  MUFU.EX2 R215, R4 ;  /* 0x0000000400d77308 */ /* 0x0002a20000000800 */
[C---:B------:R-:W-:Y:S02]  /*81f0*/  FMUL.FTZ R63, R0.reuse, R207 ;  /* 0x000000cf003f7220 */ /* 0x040fe40000410000 */
[C---:B------:R-:W-:Y:S02]  /*8200*/  FMUL.FTZ R74, R0.reuse, R74 ;  /* 0x0000004a004a7220 */ /* 0x040fe40000410000 */
[C---:B------:R-:W-:Y:S02]  /*8210*/  FMUL.FTZ R75, R0.reuse, R75 ;  /* 0x0000004b004b7220 */ /* 0x040fe40000410000 */
[C---:B------:R-:W-:Y:S02]  /*8220*/  FMUL.FTZ R78, R0.reuse, R78 ;  /* 0x0000004e004e7220 */ /* 0x040fe40000410000 */
[C---:B------:R-:W-:Y:S02]  /*8230*/  FMUL.FTZ R79, R0.reuse, R79 ;  /* 0x0000004f004f7220 */ /* 0x040fe40000410000 */
[C---:B------:R-:W-:Y:S02]  /*8240*/  FMUL.FTZ R90, R0.reuse, R90 ;  /* 0x0000005a005a7220 */ /* 0x040fe40000410000 */
[C---:B------:R-:W-:Y:S02]  /*8250*/  FMUL.FTZ R91, R0.reuse, R91 ;  /* 0x0000005b005b7220 */ /* 0x040fe40000410000 */
[C---:B------:R-:W-:Y:S02]  /*8260*/  FMUL.FTZ R94, R0.reuse, R94 ;  /* 0x0000005e005e7220 */ /* 0x040fe40000410000 */
[----:B------:R-:W-:Y:S02]  /*8270*/  FMUL.FTZ R95, R0, R95 ;  /* 0x0000005f005f7220 */ /* 0x000fe40000410000 */
[C---:B------:R-:W-:Y:S02]  /*8280*/  FMUL.FTZ R102, R133.reuse, R102 ;  /* 0x0000006685667220 */ /* 0x040fe40000410000 */
[----:B------:R-:W-:Y:S02]  /*8290*/  FMUL.FTZ R103, R133, R103 ;  /* 0x0000006785677220 */ /* 0x000fe40000410000 */
[----:B------:R-:W-:Y:S01]  /*82a0*/  FMUL.FTZ R104, R2, R104 ;  /* 0x0000006802687220 */ /* 0x000fe20000410000 */
[----:B-1----:R-:W-:Y:S01]  /*82b0*/  @P1 IADD3 R4, P6, R22, UR9, RZ ;  /* 0x0000000916041c10 */ /* 0x002fe2000ffde0ff */
[----:B------:R-:W-:Y:S01]  /*82c0*/  @UP1 UIADD3 UR9, UP0, UR20, 0x80, URZ ;  /* 0x0000008014091890 */ /* 0x000fe2000ff1e03f */
[----:B------:R-:W-:Y:S02]  /*82d0*/  FMUL.FTZ R105, R2, R105 ;  /* 0x0000006902697220 */ /* 0x000fe40000410000 */
[----:B------:R-:W-:Y:S01]  /*82e0*/  @P1 LEA R6, P5, R4, c[0x0][0x1c8], 0x1 ;  /* 0x0000720004061a11 */ /* 0x000fe200078a08ff */
[C---:B------:R-:W-:Y:S01]  /*82f0*/  FMUL.FTZ R106, R0.reuse, R106 ;  /* 0x0000006a006a7220 */ /* 0x040fe20000410000 */
[----:B------:R-:W-:Y:S01]  /*8300*/  @P1 IADD3.X R7, R21, UR8, RZ, P6, !PT ;  /* 0x0000000815071c10 */ /* 0x000fe2000b7fe4ff */
[----:B------:R-:W-:Y:S01]  /*8310*/  @UP1 UIADD3.X UR8, URZ, UR14, URZ, UP0, !UPT ;  /* 0x0000000e3f081290 */ /* 0x000fe200087fe43f */
[----:B------:R-:W-:Y:S02]  /*8320*/  FMUL.FTZ R107, R0, R107 ;  /* 0x0000006b006b7220 */ /* 0x000fe40000410000 */
[----:B------:R-:W-:Y:S01]  /*8330*/  @P1 LEA.HI.X R7, R4, c[0x0][0x1cc], R7, 0x1, P5 ;  /* 0x0000730004071a11 */ /* 0x000fe200028f0c07 */
[----:B------:R-:W-:Y:S01]  /*8340*/  FMUL.FTZ R108, R2, R108 ;  /* 0x0000006c026c7220 */ /* 0x000fe20000410000 */
[----:B------:R-:W-:Y:S01]  /*8350*/  @P1 IADD3 R4, P2, R6, UR10, RZ ;  /* 0x0000000a06041c10 */ /* 0x000fe2000ff5e0ff */
[----:B------:R-:W-:Y:S02]  /*8360*/  FMUL.FTZ R109, R2, R109 ;  /* 0x0000006d026d7220 */ /* 0x000fe40000410000 */
[----:B------:R1:W-:Y:S01]  /*8370*/  @P1 LDGSTS.E.BYPASS.LTC128B.128 [R244+0x4100], [R6.64], !P3 ;  /* 0x0410000006f41fae */ /* 0x0003e2000d901d56 */
[----:B------:R-:W-:Y:S01]  /*8380*/  @P1 IADD3.X R5, R7, UR17, RZ, P2, !PT ;  /* 0x0000001107051c10 */ /* 0x000fe200097fe4ff */
[C---:B------:R-:W-:Y:S02]  /*8390*/  FMUL.FTZ R110, R0.reuse, R110 ;  /* 0x0000006e006e7220 */ /* 0x040fe40000410000 */
[----:B------:R-:W-:Y:S02]  /*83a0*/  FMUL.FTZ R111, R0, R111 ;  /* 0x0000006f006f7220 */ /* 0x000fe40000410000 */
[C---:B------:R-:W-:Y:S02]  /*83b0*/  FMUL.FTZ R112, R132.reuse, R112 ;  /* 0x0000007084707220 */ /* 0x040fe40000410000 */
[----:B------:R3:W-:Y:S01]  /*83c0*/  @P1 LDGSTS.E.BYPASS.LTC128B.128 [R244+0x6100], [R8.64], !P0 ;  /* 0x0610000008f41fae */ /* 0x0007e2000c101d56 */
[C---:B------:R-:W-:Y:S02]  /*83d0*/  FMUL.FTZ R113, R132.reuse, R113 ;  /* 0x0000007184717220 */ /* 0x040fe40000410000 */
[C---:B------:R-:W-:Y:S02]  /*83e0*/  FMUL.FTZ R114, R133.reuse, R114 ;  /* 0x0000007285727220 */ /* 0x040fe40000410000 */
[C---:B------:R-:W-:Y:S02]  /*83f0*/  FMUL.FTZ R115, R133.reuse, R115 ;  /* 0x0000007385737220 */ /* 0x040fe40000410000 */
[C---:B------:R-:W-:Y:S01]  /*8400*/  FMUL.FTZ R116, R132.reuse, R116 ;  /* 0x0000007484747220 */ /* 0x040fe20000410000 */
[----:B------:R4:W-:Y:S01]  /*8410*/  @P1 LDGSTS.E.BYPASS.LTC128B.128 [R244+0x4900], [R4.64], !P3 ;  /* 0x0490000004f41fae */ /* 0x0009e2000d901d56 */
[----:B------:R-:W-:Y:S02]  /*8420*/  FMUL.FTZ R117, R132, R117 ;  /* 0x0000007584757220 */ /* 0x000fe40000410000 */
[C---:B------:R-:W-:Y:S02]  /*8430*/  FMUL.FTZ R118, R133.reuse, R118 ;  /* 0x0000007685767220 */ /* 0x040fe40000410000 */
[----:B------:R-:W-:Y:S02]  /*8440*/  FMUL.FTZ R119, R133, R119 ;  /* 0x0000007785777220 */ /* 0x000fe40000410000 */
[C---:B------:R-:W-:Y:S01]  /*8450*/  FMUL.FTZ R120, R2.reuse, R120 ;  /* 0x0000007802787220 */ /* 0x040fe20000410000 */
[----:B------:R4:W-:Y:S01]  /*8460*/  @P1 LDGSTS.E.BYPASS.LTC128B.128 [R244+0x6900], [R4.64+0x80], !P0 ;  /* 0x0690008004f41fae */ /* 0x0009e2000c101d56 */
[----:B------:R-:W-:Y:S02]  /*8470*/  FMUL.FTZ R121, R2, R121 ;  /* 0x0000007902797220 */ /* 0x000fe40000410000 */
[--C-:B-1----:R-:W-:Y:S01]  /*8480*/  FFMA.FTZ R7, R218, c[0x0][0x2d0], -R141.reuse ;  /* 0x0000b400da077a23 */ /* 0x102fe2000001088d */
[----:B------:R-:W-:Y:S01]  /*8490*/  @P1 IADD3 R6, P2, R4, UR10, RZ ;  /* 0x0000000a04061c10 */ /* 0x000fe2000ff5e0ff */
[C---:B------:R-:W-:Y:S02]  /*84a0*/  FMUL.FTZ R122, R0.reuse, R122 ;  /* 0x0000007a007a7220 */ /* 0x040fe40000410000 */
[----:B------:R1:W-:Y:S01]  /*84b0*/  MUFU.EX2 R213, R7 ;  /* 0x0000000700d57308 */ /* 0x0003e20000000800 */
[----:B------:R-:W-:Y:S02]  /*84c0*/  FMUL.FTZ R123, R0, R123 ;  /* 0x0000007b007b7220 */ /* 0x000fe40000410000 */
[----:B------:R-:W-:Y:S02]  /*84d0*/  FMUL.FTZ R124, R2, R124 ;  /* 0x0000007c027c7220 */ /* 0x000fe40000410000 */
[--C-:B---3--:R-:W-:Y:S02]  /*84e0*/  FFMA.FTZ R8, R219, c[0x0][0x2d0], -R141.reuse ;  /* 0x0000b400db087a23 */ /* 0x108fe4000001088d */
[--C-:B------:R-:W-:Y:S02]  /*84f0*/  FFMA.FTZ R9, R12, c[0x0][0x2d0], -R141.reuse ;  /* 0x0000b4000c097a23 */ /* 0x100fe4000001088d */
[----:B------:R-:W-:Y:S01]  /*8500*/  FMUL.FTZ R12, R2, R156 ;  /* 0x0000009c020c7220 */ /* 0x000fe20000410000 */
[----:B------:R3:W-:Y:S01]  /*8510*/  MUFU.EX2 R214, R8 ;  /* 0x0000000800d67308 */ /* 0x0007e20000000800 */
[----:B------:R-:W-:Y:S01]  /*8520*/  MOV R156, R33 ;  /* 0x00000021009c7202 */ /* 0x000fe20000000f00 */
[----:B------:R-:W-:Y:S01]  /*8530*/  FMUL.FTZ R33, R132, R169 ;  /* 0x000000a984217220 */ /* 0x000fe20000410000 */
[----:B------:R-:W-:Y:S01]  /*8540*/  MOV R169, R34 ;  /* 0x0000002200a97202 */ /* 0x000fe20000000f00 */
[C---:B------:R-:W-:Y:S01]  /*8550*/  FMUL.FTZ R34, R133.reuse, R170 ;  /* 0x000000aa85227220 */ /* 0x040fe20000410000 */
[----:B------:R-:W-:Y:S01]  /*8560*/  MOV R170, R35 ;  /* 0x0000002300aa7202 */ /* 0x000fe20000000f00 */
[----:B------:R-:W-:Y:S01]  /*8570*/  FMUL.FTZ R35, R133, R171 ;  /* 0x000000ab85237220 */ /* 0x000fe20000410000 */
[----:B------:R-:W-:Y:S01]  /*8580*/  MOV R171, R58 ;  /* 0x0000003a00ab7202 */ /* 0x000fe20000000f00 */
[----:B------:R-:W-:Y:S02]  /*8590*/  FMUL.FTZ R58, R0, R194 ;  /* 0x000000c2003a7220 */ /* 0x000fe40000410000 */
[----:B------:R2:W-:Y:S01]  /*85a0*/  MUFU.EX2 R218, R9 ;  /* 0x0000000900da7308 */ /* 0x0005e20000000800 */
[----:B------:R-:W-:Y:S02]  /*85b0*/  FMUL.FTZ R125, R2, R125 ;  /* 0x0000007d027d7220 */ /* 0x000fe40000410000 */
[C---:B------:R-:W-:Y:S01]  /*85c0*/  FMUL.FTZ R126, R0.reuse, R126 ;  /* 0x0000007e007e7220 */ /* 0x040fe20000410000 */
[C---:B-1----:R-:W-:Y:S01]  /*85d0*/  @P1 IADD3.X R7, R5.reuse, UR17, RZ, P2, !PT ;  /* 0x0000001105071c10 */ /* 0x042fe200097fe4ff */
[----:B------:R-:W-:Y:S01]  /*85e0*/  FMUL.FTZ R127, R0, R127 ;  /* 0x0000007f007f7220 */ /* 0x000fe20000410000 */
[----:B----4-:R-:W-:Y:S01]  /*85f0*/  @P1 IADD3 R4, P2, R4, UR9, RZ ;  /* 0x0000000904041c10 */ /* 0x010fe2000ff5e0ff */
[--C-:B------:R-:W-:Y:S02]  /*8600*/  FFMA.FTZ R156, R156, c[0x0][0x2d0], -R142.reuse ;  /* 0x0000b4009c9c7a23 */ /* 0x100fe4000001088e */
[----:B------:R1:W-:Y:S01]  /*8610*/  @P1 LDGSTS.E.BYPASS.LTC128B.128 [R244+0x5100], [R6.64], !P3 ;  /* 0x0510000006f41fae */ /* 0x0003e2000d901d56 */
[----:B------:R-:W-:Y:S01]  /*8620*/  @P1 IADD3.X R5, R5, UR8, RZ, P2, !PT ;  /* 0x0000000805051c10 */ /* 0x000fe200097fe4ff */
[--C-:B------:R-:W-:Y:S01]  /*8630*/  FFMA.FTZ R252, R252, c[0x0][0x2d0], -R141.reuse ;  /* 0x0000b400fcfc7a23 */ /* 0x100fe2000001088d */
[----:B------:R-:W-:Y:S01]  /*8640*/  MUFU.EX2 R202, R156 ;  /* 0x0000009c00ca7308 */ /* 0x000fe20000000800 */
[--C-:B------:R-:W-:Y:S01]  /*8650*/  FFMA.FTZ R251, R251, c[0x0][0x2d0], -R141.reuse ;  /* 0x0000b400fbfb7a23 */ /* 0x100fe2000001088d */
[C---:B---3--:R-:W-:Y:S03]  /*8660*/  @P1 IADD3 R8, P4, R6.reuse, UR10, RZ ;  /* 0x0000000a06081c10 */ /* 0x048fe6000ff9e0ff */
[----:B------:R3:W-:Y:S05]  /*8670*/  @P1 LDGSTS.E.BYPASS.LTC128B.128 [R244+0x7100], [R4.64], !P0 ;  /* 0x0710000004f41fae */ /* 0x0007ea000c101d56 */
[----:B------:R-:W-:Y:S01]  /*8680*/  MUFU.EX2 R251, R251 ;  /* 0x000000fb00fb7308 */ /* 0x000fe20000000800 */
[----:B--2---:R-:W-:Y:S05]  /*8690*/  @P1 IADD3.X R9, R7, UR17, RZ, P4, !PT ;  /* 0x0000001107091c10 */ /* 0x004fea000a7fe4ff */
[----:B------:R2:W-:Y:S04]  /*86a0*/  @P1 LDGSTS.E.BYPASS.LTC128B.128 [R244+0x5900], [R8.64], !P3 ;  /* 0x0590000008f41fae */ /* 0x0005e8000d901d56 */
[----:B------:R-:W-:Y:S01]  /*86b0*/  MUFU.EX2 R252, R252 ;  /* 0x000000fc00fc7308 */ /* 0x000fe20000000800 */
[----:B---3--:R-:W-:Y:S01]  /*86c0*/  @P1 IADD3 R4, P2, R6, UR9, RZ ;  /* 0x0000000906041c10 */ /* 0x008fe2000ff5e0ff */
[----:B-1----:R-:W-:Y:S02]  /*86d0*/  FFMA.FTZ R6, R13, c[0x0][0x2d0], -R141 ;  /* 0x0000b4000d067a23 */ /* 0x002fe4000001088d */
[C---:B------:R-:W-:Y:S01]  /*86e0*/  FMUL.FTZ R13, R2.reuse, R157 ;  /* 0x0000009d020d7220 */ /* 0x040fe20000410000 */
[----:B------:R-:W-:Y:S05]  /*86f0*/  @P1 IADD3.X R5, R7, UR8, RZ, P2, !PT ;  /* 0x0000000807051c10 */ /* 0x000fea00097fe4ff */
[----:B------:R1:W3:Y:S01]  /*8700*/  MUFU.EX2 R219, R6 ;  /* 0x0000000600db7308 */ /* 0x0002e20000000800 */
[----:B------:R-:W-:Y:S01]  /*8710*/  FMUL.FTZ R7, R133, R151 ;  /* 0x0000009785077220 */ /* 0x000fe20000410000 */
[----:B------:R-:W-:Y:S01]  /*8720*/  MOV R157, R24 ;  /* 0x00000018009d7202 */ /* 0x000fe20000000f00 */
[----:B------:R-:W-:Y:S01]  /*8730*/  FMUL.FTZ R24, R2, R160 ;  /* 0x000000a002187220 */ /* 0x000fe20000410000 */
[----:B------:R4:W-:Y:S01]  /*8740*/  @P1 LDGSTS.E.BYPASS.LTC128B.128 [R244+0x7900], [R4.64], !P0 ;  /* 0x0790000004f41fae */ /* 0x0009e2000c101d56 */
[----:B------:R-:W-:Y:S01]  /*8750*/  MOV R160, R43 ;  /* 0x0000002b00a07202 */ /* 0x000fe20000000f00 */
[----:B------:R-:W-:Y:S01]  /*8760*/  FMUL.FTZ R43, R0, R179 ;  /* 0x000000b3002b7220 */ /* 0x000fe20000410000 */
[----:B------:R-:W-:Y:S01]  /*8770*/  MOV R179, R48 ;  /* 0x0000003000b37202 */ /* 0x000fe20000000f00 */
[----:B--2---:R-:W-:Y:S01]  /*8780*/  FMUL.FTZ R8, R2, R144 ;  /* 0x0000009002087220 */ /* 0x004fe20000410000 */
[----:B------:R-:W-:Y:S01]  /*8790*/  F2FP.PACK_AB R144, R222, R210 ;  /* 0x000000d2de90723e */ /* 0x000fe200000000ff */
[----:B------:R-:W-:Y:S01]  /*87a0*/  FMUL.FTZ R9, R2, R145 ;  /* 0x0000009102097220 */ /* 0x000fe20000410000 */
[----:B------:R-:W-:Y:S01]  /*87b0*/  F2FP.PACK_AB R145, R216, R215 ;  /* 0x000000d7d891723e */ /* 0x000fe200000000ff */
[----:B------:R-:W2:Y:S01]  /*87c0*/  LDSM.16.MT88.4 R20, [R225+0x100] ;  /* 0x00010000e114783b */ /* 0x000ea20000004200 */
[----:B------:R-:W-:Y:S01]  /*87d0*/  FMUL.FTZ R48, R132, R184 ;  /* 0x000000b884307220 */ /* 0x000fe20000410000 */
[----:B------:R-:W-:Y:S01]  /*87e0*/  MOV R189, R179 ;  /* 0x000000b300bd7202 */ /* 0x000fe20000000f00 */
[--C-:B------:R-:W-:Y:S02]  /*87f0*/  FFMA.FTZ R160, R160, c[0x0][0x2d0], -R143.reuse ;  /* 0x0000b400a0a07a23 */ /* 0x100fe4000001088f */
[----:B------:R-:W-:Y:S01]  /*8800*/  FFMA.FTZ R157, R157, c[0x0][0x2d0], -R143 ;  /* 0x0000b4009d9d7a23 */ /* 0x000fe2000001088f */
[----:B------:R-:W-:Y:S01]  /*8810*/  MOV R191, R189 ;  /* 0x000000bd00bf7202 */ /* 0x000fe20000000f00 */
[----:B------:R-:W-:Y:S01]  /*8820*/  MUFU.EX2 R206, R160 ;  /* 0x000000a000ce7308 */ /* 0x000fe20000000800 */
[----:B------:R-:W2:Y:S01]  /*8830*/  LDSM.16.MT88.4 R36, [R226+0x100] ;  /* 0x00010000e224783b */ /* 0x000ea20000004200 */
[----:B-1----:R-:W-:Y:S01]  /*8840*/  FMUL.FTZ R6, R133, R150 ;  /* 0x0000009685067220 */ /* 0x002fe20000410000 */
[----:B---3--:R-:W-:Y:S06]  /*8850*/  F2FP.PACK_AB R150, R219, R218 ;  /* 0x000000dadb96723e */ /* 0x008fec00000000ff */
[----:B------:R-:W-:Y:S01]  /*8860*/  LDSM.16.MT88.4 R152, [R227+0x100] ;  /* 0x00010000e398783b */ /* 0x000fe20000004200 */
[--C-:B----4-:R-:W-:Y:S02]  /*8870*/  FFMA.FTZ R4, R11, c[0x0][0x2d0], -R137.reuse ;  /* 0x0000b4000b047a23 */ /* 0x110fe40000010889 */
[----:B------:R-:W-:Y:S02]  /*8880*/  FMUL.FTZ R5, R132, R149 ;  /* 0x0000009584057220 */ /* 0x000fe40000410000 */
[----:B------:R1:W3:Y:S01]  /*8890*/  MUFU.EX2 R209, R4 ;  /* 0x0000000400d17308 */ /* 0x0002e20000000800 */
[----:B------:R-:W-:Y:S01]  /*88a0*/  FMUL.FTZ R11, R0, R147 ;  /* 0x00000093000b7220 */ /* 0x000fe20000410000 */
[----:B------:R-:W-:Y:S01]  /*88b0*/  F2FP.PACK_AB R147, R220, R217 ;  /* 0x000000d9dc93723e */ /* 0x000fe200000000ff */
[----:B------:R-:W0:Y:S01]  /*88c0*/  LDGDEPBAR ;  /* 0x00000000000079af */ /* 0x000e220000000000 */
[----:B-1----:R-:W-:Y:S01]  /*88d0*/  FFMA.FTZ R4, R14, c[0x0][0x2d0], -R137 ;  /* 0x0000b4000e047a23 */ /* 0x002fe20000010889 */
[----:B---3--:R-:W-:Y:S01]  /*88e0*/  F2FP.PACK_AB R149, R209, R208 ;  /* 0x000000d0d195723e */ /* 0x008fe200000000ff */
[----:B------:R-:W-:Y:S01]  /*88f0*/  FMUL.FTZ R14, R0, R158 ;  /* 0x0000009e000e7220 */ /* 0x000fe20000410000 */
[----:B------:R-:W-:Y:S03]  /*8900*/  MOV R158, R41 ;  /* 0x00000029009e7202 */ /* 0x000fe60000000f00 */
[----:B------:R1:W-:Y:S01]  /*8910*/  MUFU.EX2 R211, R4 ;  /* 0x0000000400d37308 */ /* 0x0003e20000000800 */
[----:B------:R-:W-:Y:S01]  /*8920*/  FMUL.FTZ R41, R2, R177 ;  /* 0x000000b102297220 */ /* 0x000fe20000410000 */
[----:B------:R-:W-:Y:S01]  /*8930*/  MOV R177, R50 ;  /* 0x0000003200b17202 */ /* 0x000fe20000000f00 */
[----:B------:R-:W-:Y:S02]  /*8940*/  FMUL.FTZ R50, R133, R186 ;  /* 0x000000ba85327220 */ /* 0x000fe40000410000 */
[----:B------:R-:W-:Y:S01]  /*8950*/  FFMA.FTZ R158, R158, c[0x0][0x2d0], -R143 ;  /* 0x0000b4009e9e7a23 */ /* 0x000fe2000001088f */
[----:B------:R-:W-:Y:S05]  /*8960*/  MOV R179, R177 ;  /* 0x000000b100b37202 */ /* 0x000fea0000000f00 */
[----:B------:R-:W-:Y:S02]  /*8970*/  IMAD.MOV.U32 R189, RZ, RZ, R179 ;  /* 0x000000ffffbd7224 */ /* 0x000fe400078e00b3 */
[----:B-1----:R-:W-:Y:S02]  /*8980*/  FFMA.FTZ R4, R15, c[0x0][0x2d0], -R137 ;  /* 0x0000b4000f047a23 */ /* 0x002fe40000010889 */
[C---:B------:R-:W-:Y:S01]  /*8990*/  FMUL.FTZ R15, R0.reuse, R159 ;  /* 0x0000009f000f7220 */ /* 0x040fe20000410000 */
[----:B------:R-:W-:Y:S01]  /*89a0*/  MOV R159, R42 ;  /* 0x0000002a009f7202 */ /* 0x000fe20000000f00 */
[----:B------:R1:W3:Y:S01]  /*89b0*/  MUFU.EX2 R212, R4 ;  /* 0x0000000400d47308 */ /* 0x0002e20000000800 */
[----:B------:R-:W-:Y:S01]  /*89c0*/  FMUL.FTZ R42, R0, R178 ;  /* 0x000000b2002a7220 */ /* 0x000fe20000410000 */
[----:B------:R-:W-:Y:S01]  /*89d0*/  MOV R178, R49 ;  /* 0x0000003100b27202 */ /* 0x000fe20000000f00 */
[C---:B------:R-:W-:Y:S02]  /*89e0*/  FMUL.FTZ R49, R132.reuse, R185 ;  /* 0x000000b984317220 */ /* 0x040fe40000410000 */
[----:B-1----:R-:W-:Y:S01]  /*89f0*/  FMUL.FTZ R4, R132, R148 ;  /* 0x0000009484047220 */ /* 0x002fe20000410000 */
[----:B------:R-:W-:Y:S02]  /*8a00*/  F2FP.PACK_AB R148, R214, R213 ;  /* 0x000000d5d694723e */ /* 0x000fe400000000ff */
[----:B---3--:R-:W-:Y:S04]  /*8a10*/  F2FP.PACK_AB R151, R212, R211 ;  /* 0x000000d3d497723e */ /* 0x008fe800000000ff */
[-C--:B--2---:R-:W-:Y:S08]  /*8a20*/  HMMA.16816.F32 R4, R144, R20.reuse, R4 ;  /* 0x000000149004723c */ /* 0x084ff00000001804 */
[C---:B------:R-:W-:Y:S07]  /*8a30*/  HMMA.16816.F32 R8, R148.reuse, R20, R8 ;  /* 0x000000149408723c */ /* 0x040fee0000001808 */
[C---:B------:R-:W-:Y:S01]  /*8a40*/  FMUL.FTZ R20, R132.reuse, R164 ;  /* 0x000000a484147220 */ /* 0x040fe20000410000 */
[-C--:B------:R-:W-:Y:S04]  /*8a50*/  HMMA.16816.F32 R12, R148, R22.reuse, R12 ;  /* 0x00000016940c723c */ /* 0x080fe8000000180c */
[----:B------:R-:W-:Y:S01]  /*8a60*/  FMUL.FTZ R21, R132, R165 ;  /* 0x000000a584157220 */ /* 0x000fe20000410000 */
[----:B------:R-:W-:Y:S01]  /*8a70*/  MOV R165, R40 ;  /* 0x0000002800a57202 */ /* 0x000fe20000000f00 */
[C---:B------:R-:W-:Y:S01]  /*8a80*/  FMUL.FTZ R40, R2.reuse, R176 ;  /* 0x000000b002287220 */ /* 0x040fe20000410000 */
[----:B------:R-:W-:Y:S01]  /*8a90*/  MOV R176, R51 ;  /* 0x0000003300b07202 */ /* 0x000fe20000000f00 */
[C---:B------:R-:W-:Y:S04]  /*8aa0*/  HMMA.16816.F32 R16, R144.reuse, R22, R16 ;  /* 0x000000169010723c */ /* 0x040fe80000001810 */
[----:B------:R-:W-:Y:S02]  /*8ab0*/  IMAD.MOV.U32 R164, RZ, RZ, R29 ;  /* 0x000000ffffa47224 */ /* 0x000fe400078e001d */
[C---:B------:R-:W-:Y:S01]  /*8ac0*/  FMUL.FTZ R29, R2.reuse, R173 ;  /* 0x000000ad021d7220 */ /* 0x040fe20000410000 */
[----:B------:R-:W-:Y:S01]  /*8ad0*/  MOV R173, R53 ;  /* 0x0000003500ad7202 */ /* 0x000fe20000000f00 */
[C---:B------:R-:W-:Y:S01]  /*8ae0*/  FMUL.FTZ R22, R133.reuse, R166 ;  /* 0x000000a685167220 */ /* 0x040fe20000410000 */
[----:B------:R-:W-:Y:S03]  /*8af0*/  MOV R166, R46 ;  /* 0x0000002e00a67202 */ /* 0x000fe60000000f00 */
[----:B------:R-:W-:Y:S01]  /*8b00*/  FMUL.FTZ R23, R133, R167 ;  /* 0x000000a785177220 */ /* 0x000fe20000410000 */
[----:B------:R-:W-:Y:S01]  /*8b10*/  MOV R167, R25 ;  /* 0x0000001900a77202 */ /* 0x000fe20000000f00 */
[----:B------:R-:W-:Y:S01]  /*8b20*/  FMUL.FTZ R25, R2, R161 ;  /* 0x000000a102197220 */ /* 0x000fe20000410000 */
[----:B------:R-:W-:Y:S01]  /*8b30*/  MOV R161, R31 ;  /* 0x0000001f00a17202 */ /* 0x000fe20000000f00 */
[----:B------:R-:W-:Y:S01]  /*8b40*/  FMUL.FTZ R31, R0, R175 ;  /* 0x000000af001f7220 */ /* 0x000fe20000410000 */
[----:B------:R-:W-:Y:S01]  /*8b50*/  MOV R175, R32 ;  /* 0x0000002000af7202 */ /* 0x000fe20000000f00 */
[----:B------:R-:W-:Y:S01]  /*8b60*/  FMUL.FTZ R32, R132, R168 ;  /* 0x000000a884207220 */ /* 0x000fe20000410000 */
[-C--:B------:R-:W-:Y:S03]  /*8b70*/  HMMA.16816.F32 R20, R144, R36.reuse, R20 ;  /* 0x000000249014723c */ /* 0x080fe60000001814 */
[----:B------:R-:W-:Y:S01]  /*8b80*/  FFMA.FTZ R161, R161, c[0x0][0x2d0], -R142 ;  /* 0x0000b400a1a17a23 */ /* 0x000fe2000001088e */
[----:B------:R-:W-:Y:S01]  /*8b90*/  MOV R168, R59 ;  /* 0x0000003b00a87202 */ /* 0x000fe20000000f00 */
[C---:B------:R-:W-:Y:S01]  /*8ba0*/  FMUL.FTZ R46, R0.reuse, R190 ;  /* 0x000000be002e7220 */ /* 0x040fe20000410000 */
[----:B------:R-:W-:Y:S01]  /*8bb0*/  MOV R190, R188 ;  /* 0x000000bc00be7202 */ /* 0x000fe20000000f00 */
[C---:B------:R-:W-:Y:S01]  /*8bc0*/  FMUL.FTZ R51, R133.reuse, R187 ;  /* 0x000000bb85337220 */ /* 0x040fe20000410000 */
[C---:B------:R-:W-:Y:S04]  /*8bd0*/  HMMA.16816.F32 R24, R148.reuse, R36, R24 ;  /* 0x000000249418723c */ /* 0x040fe80000001818 */
[----:B------:R-:W-:Y:S01]  /*8be0*/  FMUL.FTZ R59, R0, R195 ;  /* 0x000000c3003b7220 */ /* 0x000fe20000410000 */
[----:B------:R-:W-:Y:S01]  /*8bf0*/  MOV R188, R178 ;  /* 0x000000b200bc7202 */ /* 0x000fe20000000f00 */
[----:B------:R-:W-:Y:S01]  /*8c00*/  MUFU.EX2 R195, R161 ;  /* 0x000000a100c37308 */ /* 0x000fe20000000800 */
[C---:B------:R-:W-:Y:S01]  /*8c10*/  FMUL.FTZ R37, R132.reuse, R181 ;  /* 0x000000b584257220 */ /* 0x040fe20000410000 */
[-C--:B------:R-:W-:Y:S04]  /*8c20*/  HMMA.16816.F32 R28, R148, R38.reuse, R28 ;  /* 0x00000026941c723c */ /* 0x080fe8000000181c */
[----:B------:R-:W-:Y:S01]  /*8c30*/  MOV R181, R55 ;  /* 0x0000003700b57202 */ /* 0x000fe20000000f00 */
[----:B------:R-:W-:Y:S01]  /*8c40*/  FMUL.FTZ R36, R132, R180 ;  /* 0x000000b484247220 */ /* 0x000fe20000410000 */
[----:B------:R-:W-:Y:S01]  /*8c50*/  MOV R180, R56 ;  /* 0x0000003800b47202 */ /* 0x000fe20000000f00 */
[----:B------:R-:W-:Y:S01]  /*8c60*/  FMUL.FTZ R56, R2, R192 ;  /* 0x000000c002387220 */ /* 0x000fe20000410000 */
[C---:B------:R-:W-:Y:S01]  /*8c70*/  HMMA.16816.F32 R32, R144.reuse, R38, R32 ;  /* 0x000000269020723c */ /* 0x040fe20000001820 */
[----:B------:R-:W-:Y:S03]  /*8c80*/  MUFU.EX2 R192, R157 ;  /* 0x0000009d00c07308 */ /* 0x000fe60000000800 */
[----:B------:R-:W-:Y:S03]  /*8c90*/  MOV R178, R176 ;  /* 0x000000b000b27202 */ /* 0x000fe60000000f00 */
[C---:B------:R-:W-:Y:S02]  /*8ca0*/  FMUL.FTZ R38, R133.reuse, R182 ;  /* 0x000000b685267220 */ /* 0x040fe40000410000 */
[----:B------:R-:W-:Y:S03]  /*8cb0*/  IMAD.MOV.U32 R182, RZ, RZ, R54 ;  /* 0x000000ffffb67224 */ /* 0x000fe600078e0036 */
[----:B------:R-:W-:Y:S01]  /*8cc0*/  FMUL.FTZ R39, R133, R183 ;  /* 0x000000b785277220 */ /* 0x000fe20000410000 */
[----:B------:R-:W-:Y:S02]  /*8cd0*/  MOV R183, R52 ;  /* 0x0000003400b77202 */ /* 0x000fe40000000f00 */
[----:B------:R-:W1:Y:S01]  /*8ce0*/  LDSM.16.MT88.4 R52, [R228+0x100] ;  /* 0x00010000e434783b */ /* 0x000e620000004200 */
[----:B------:R-:W-:Y:S02]  /*8cf0*/  MOV R176, R182 ;  /* 0x000000b600b07202 */ /* 0x000fe40000000f00 */
[----:B------:R-:W-:Y:S02]  /*8d00*/  MOV R182, R180 ;  /* 0x000000b400b67202 */ /* 0x000fe40000000f00 */
[----:B------:R-:W-:Y:S02]  /*8d10*/  MOV R180, R170 ;  /* 0x000000aa00b47202 */ /* 0x000fe40000000f00 */
[----:B------:R-:W-:Y:S02]  /*8d20*/  MOV R170, R168 ;  /* 0x000000a800aa7202 */ /* 0x000fe40000000f00 */
[----:B------:R-:W-:Y:S02]  /*8d30*/  MOV R168, R174 ;  /* 0x000000ae00a87202 */ /* 0x000fe40000000f00 */
[----:B------:R-:W-:Y:S02]  /*8d40*/  MOV R174, R163 ;  /* 0x000000a300ae7202 */ /* 0x000fe40000000f00 */
[----:B------:R-:W-:Y:S01]  /*8d50*/  MOV R163, R167 ;  /* 0x000000a700a37202 */ /* 0x000fe20000000f00 */
[----:B------:R-:W-:Y:S01]  /*8d60*/  FFMA.FTZ R168, R168, c[0x0][0x2d0], -R142 ;  /* 0x0000b400a8a87a23 */ /* 0x000fe2000001088e */
[----:B------:R-:W-:Y:S02]  /*8d70*/  MOV R167, R241 ;  /* 0x000000f100a77202 */ /* 0x000fe40000000f00 */
[----:B------:R2:W5:Y:S01]  /*8d80*/  LDL.LU R241, [R1+0x78] ;  /* 0x0000780001f17983 */ /* 0x0005620000300800 */
[----:B------:R-:W-:Y:S02]  /*8d90*/  MOV R177, R183 ;  /* 0x000000b700b17202 */ /* 0x000fe40000000f00 */
[----:B------:R-:W-:Y:S01]  /*8da0*/  MOV R183, R181 ;  /* 0x000000b500b77202 */ /* 0x000fe20000000f00 */
[----:B------:R-:W-:Y:S01]  /*8db0*/  IMAD.MOV.U32 R181, RZ, RZ, R171 ;  /* 0x000000ffffb57224 */ /* 0x000fe200078e00ab */
[----:B------:R-:W-:Y:S02]  /*8dc0*/  MOV R171, R169 ;  /* 0x000000a900ab7202 */ /* 0x000fe40000000f00 */
[----:B------:R-:W-:Y:S02]  /*8dd0*/  MOV R169, R175 ;  /* 0x000000af00a97202 */ /* 0x000fe40000000f00 */
[----:B------:R-:W-:Y:S02]  /*8de0*/  MOV R175, R172 ;  /* 0x000000ac00af7202 */ /* 0x000fe40000000f00 */
[----:B------:R3:W-:Y:S01]  /*8df0*/  MUFU.EX2 R172, R138 ;  /* 0x0000008a00ac7308 */ /* 0x0007e20000000800 */
[----:B------:R-:W-:Y:S02]  /*8e00*/  MOV R179, R177 ;  /* 0x000000b100b37202 */ /* 0x000fe40000000f00 */
[----:B------:R-:W-:Y:S02]  /*8e10*/  MOV R177, R183 ;  /* 0x000000b700b17202 */ /* 0x000fe40000000f00 */
[----:B------:R-:W-:Y:S02]  /*8e20*/  MOV R183, R181 ;  /* 0x000000b500b77202 */ /* 0x000fe40000000f00 */
[----:B------:R-:W-:Y:S02]  /*8e30*/  MOV R181, R171 ;  /* 0x000000ab00b57202 */ /* 0x000fe40000000f00 */
[----:B------:R-:W-:Y:S01]  /*8e40*/  MOV R171, R169 ;  /* 0x000000a900ab7202 */ /* 0x000fe20000000f00 */
[----:B------:R-:W-:Y:S01]  /*8e50*/  IMAD.MOV.U32 R169, RZ, RZ, R174 ;  /* 0x000000ffffa97224 */ /* 0x000fe200078e00ae */
[----:B------:R-:W-:Y:S01]  /*8e60*/  MOV R174, R163 ;  /* 0x000000a300ae7202 */ /* 0x000fe20000000f00 */
[-C--:B-1----:R-:W-:Y:S03]  /*8e70*/  HMMA.16816.F32 R36, R144, R52.reuse, R36 ;  /* 0x000000349024723c */ /* 0x082fe60000001824 */
[----:B------:R-:W-:Y:S02]  /*8e80*/  MOV R163, R167 ;  /* 0x000000a700a37202 */ /* 0x000fe40000000f00 */
[----:B------:R-:W-:Y:S02]  /*8e90*/  MOV R167, R166 ;  /* 0x000000a600a77202 */ /* 0x000fe40000000f00 */
[----:B------:R-:W-:Y:S01]  /*8ea0*/  MOV R166, R242 ;  /* 0x000000f200a67202 */ /* 0x000fe20000000f00 */
[C---:B------:R-:W-:Y:S01]  /*8eb0*/  HMMA.16816.F32 R40, R148.reuse, R52, R40 ;  /* 0x000000349428723c */ /* 0x040fe20000001828 */
[----:B------:R2:W5:Y:S03]  /*8ec0*/  LDL.LU R242, [R1+0x74] ;  /* 0x0000740001f27983 */ /* 0x0005660000300800 */
[--C-:B------:R-:W-:Y:S02]  /*8ed0*/  FFMA.FTZ R167, R167, c[0x0][0x2d0], -R141.reuse ;  /* 0x0000b400a7a77a23 */ /* 0x100fe4000001088d */
[----:B------:R-:W-:Y:S02]  /*8ee0*/  FFMA.FTZ R166, R166, c[0x0][0x2d0], -R141 ;  /* 0x0000b400a6a67a23 */ /* 0x000fe4000001088d */
[-C--:B------:R-:W-:Y:S01]  /*8ef0*/  HMMA.16816.F32 R44, R148, R54.reuse, R44 ;  /* 0x00000036942c723c */ /* 0x080fe2000000182c */
[----:B------:R-:W-:Y:S03]  /*8f00*/  MUFU.EX2 R200, R167 ;  /* 0x000000a700c87308 */ /* 0x000fe60000000800 */
[C---:B------:R-:W-:Y:S02]  /*8f10*/  FMUL.FTZ R52, R132.reuse, R196 ;  /* 0x000000c484347220 */ /* 0x040fe40000410000 */
[----:B------:R-:W-:Y:S02]  /*8f20*/  FMUL.FTZ R53, R132, R197 ;  /* 0x000000c584357220 */ /* 0x000fe40000410000 */
[C---:B------:R-:W-:Y:S04]  /*8f30*/  HMMA.16816.F32 R48, R144.reuse, R54, R48 ;  /* 0x000000369030723c */ /* 0x040fe80000001830 */
[--C-:B---3--:R-:W-:Y:S01]  /*8f40*/  FFMA.FTZ R138, R190, c[0x0][0x2d0], -R143.reuse ;  /* 0x0000b400be8a7a23 */ /* 0x108fe2000001088f */
[----:B------:R-:W-:Y:S02]  /*8f50*/  MOV R190, R188 ;  /* 0x000000bc00be7202 */ /* 0x000fe40000000f00 */
[C---:B------:R-:W-:Y:S01]  /*8f60*/  FMUL.FTZ R54, R133.reuse, R198 ;  /* 0x000000c685367220 */ /* 0x040fe20000410000 */
[----:B------:R-:W-:Y:S01]  /*8f70*/  MOV R188, R178 ;  /* 0x000000b200bc7202 */ /* 0x000fe20000000f00 */
[----:B------:R-:W-:Y:S03]  /*8f80*/  FMUL.FTZ R55, R133, R199 ;  /* 0x000000c785377220 */ /* 0x000fe60000410000 */
[----:B------:R-:W-:Y:S02]  /*8f90*/  MOV R178, R176 ;  /* 0x000000b000b27202 */ /* 0x000fe40000000f00 */
[----:B------:R-:W-:Y:S02]  /*8fa0*/  MOV R176, R182 ;  /* 0x000000b600b07202 */ /* 0x000fe40000000f00 */
[-C--:B------:R-:W-:Y:S03]  /*8fb0*/  HMMA.16816.F32 R52, R144, R152.reuse, R52 ;  /* 0x000000989034723c */ /* 0x080fe60000001834 */
[----:B------:R-:W-:Y:S02]  /*8fc0*/  MOV R184, R190 ;  /* 0x000000be00b87202 */ /* 0x000fe40000000f00 */
[----:B------:R-:W-:Y:S02]  /*8fd0*/  MOV R182, R180 ;  /* 0x000000b400b67202 */ /* 0x000fe40000000f00 */
[----:B------:R-:W-:Y:S01]  /*8fe0*/  MOV R180, R170 ;  /* 0x000000aa00b47202 */ /* 0x000fe20000000f00 */
[C---:B------:R-:W-:Y:S04]  /*8ff0*/  HMMA.16816.F32 R56, R148.reuse, R152, R56 ;  /* 0x000000989438723c */ /* 0x040fe80000001838 */
[----:B------:R-:W-:Y:S02]  /*9000*/  MOV R170, R175 ;  /* 0x000000af00aa7202 */ /* 0x000fe40000000f00 */
[----:B------:R1:W-:Y:S01]  /*9010*/  MUFU.EX2 R175, R138 ;  /* 0x0000008a00af7308 */ /* 0x0003e20000000800 */
[----:B------:R-:W-:Y:S01]  /*9020*/  MOV R190, R188 ;  /* 0x000000bc00be7202 */ /* 0x000fe20000000f00 */
[-C--:B------:R-:W-:Y:S04]  /*9030*/  HMMA.16816.F32 R60, R148, R154.reuse, R60 ;  /* 0x0000009a943c723c */ /* 0x080fe8000000183c */
[----:B------:R-:W-:Y:S02]  /*9040*/  MOV R188, R178 ;  /* 0x000000b200bc7202 */ /* 0x000fe40000000f00 */
[----:B------:R-:W-:Y:S02]  /*9050*/  MOV R178, R176 ;  /* 0x000000b000b27202 */ /* 0x000fe40000000f00 */
[C---:B------:R-:W-:Y:S01]  /*9060*/  HMMA.16816.F32 R64, R144.reuse, R154, R64 ;  /* 0x0000009a9040723c */ /* 0x040fe20000001840 */
[----:B------:R-:W3:Y:S03]  /*9070*/  LDSM.16.MT88.4 R152, [R225+0x2100] ;  /* 0x00210000e198783b */ /* 0x000ee60000004200 */
[----:B-1----:R-:W-:Y:S01]  /*9080*/  FFMA.FTZ R138, R191, c[0x0][0x2d0], -R143 ;  /* 0x0000b400bf8a7a23 */ /* 0x002fe2000001088f */
[----:B------:R-:W-:Y:S02]  /*9090*/  MOV R191, R189 ;  /* 0x000000bd00bf7202 */ /* 0x000fe40000000f00 */
[----:B------:R-:W-:Y:S01]  /*90a0*/  MOV R189, R179 ;  /* 0x000000b300bd7202 */ /* 0x000fe20000000f00 */
[----:B------:R1:W-:Y:S01]  /*90b0*/  MUFU.EX2 R176, R138 ;  /* 0x0000008a00b07308 */ /* 0x0003e20000000800 */
[----:B------:R-:W-:Y:S03]  /*90c0*/  MOV R185, R191 ;  /* 0x000000bf00b97202 */ /* 0x000fe60000000f00 */
[----:B------:R-:W-:Y:S01]  /*90d0*/  MOV R179, R177 ;  /* 0x000000b100b37202 */ /* 0x000fe20000000f00 */
[----:B------:R-:W-:Y:S01]  /*90e0*/  IMAD.MOV.U32 R177, RZ, RZ, R183 ;  /* 0x000000ffffb17224 */ /* 0x000fe200078e00b7 */
[----:B------:R-:W-:Y:S02]  /*90f0*/  MOV R183, R182 ;  /* 0x000000b600b77202 */ /* 0x000fe40000000f00 */
[----:B------:R-:W-:Y:S02]  /*9100*/  MOV R182, R181 ;  /* 0x000000b500b67202 */ /* 0x000fe40000000f00 */
[----:B------:R-:W-:Y:S02]  /*9110*/  MOV R181, R180 ;  /* 0x000000b400b57202 */ /* 0x000fe40000000f00 */
[----:B------:R-:W-:Y:S02]  /*9120*/  MOV R180, R171 ;  /* 0x000000ab00b47202 */ /* 0x000fe40000000f00 */
[----:B------:R-:W-:Y:S02]  /*9130*/  MOV R171, R170 ;  /* 0x000000aa00ab7202 */ /* 0x000fe40000000f00 */
[----:B------:R-:W-:Y:S02]  /*9140*/  MOV R170, R169 ;  /* 0x000000a900aa7202 */ /* 0x000fe40000000f00 */
[----:B------:R-:W-:Y:S02]  /*9150*/  MOV R169, R174 ;  /* 0x000000ae00a97202 */ /* 0x000fe40000000f00 */
[----:B------:R-:W-:Y:S02]  /*9160*/  MOV R174, R163 ;  /* 0x000000a300ae7202 */ /* 0x000fe40000000f00 */
[----:B------:R-:W-:Y:S01]  /*9170*/  MOV R163, R162 ;  /* 0x000000a200a37202 */ /* 0x000fe20000000f00 */
[-C--:B---3--:R-:W-:Y:S03]  /*9180*/  HMMA.16816.F32 R68, R144, R152.reuse, R68 ;  /* 0x000000989044723c */ /* 0x088fe60000001844 */
[----:B------:R-:W-:Y:S01]  /*9190*/  MOV R162, R243 ;  /* 0x000000f300a27202 */ /* 0x000fe20000000f00 */
[----:B------:R-:W-:Y:S01]  /*91a0*/  FFMA.FTZ R163, R163, c[0x0][0x2d0], -R141 ;  /* 0x0000b400a3a37a23 */ /* 0x000fe2000001088d */
[----:B------:R2:W5:Y:S01]  /*91b0*/  LDL.LU R243, [R1+0x70] ;  /* 0x0000700001f37983 */ /* 0x0005620000300800 */
[----:B-1----:R-:W-:Y:S02]  /*91c0*/  FFMA.FTZ R138, R184, c[0x0][0x2d0], -R143 ;  /* 0x0000b400b88a7a23 */ /* 0x002fe4000001088f */
[C---:B------:R-:W-:Y:S01]  /*91d0*/  HMMA.16816.F32 R72, R148.reuse, R152, R72 ;  /* 0x000000989448723c */ /* 0x040fe20000001848 */
[----:B------:R-:W-:Y:S03]  /*91e0*/  MUFU.EX2 R194, R163 ;  /* 0x000000a300c27308 */ /* 0x000fe60000000800 */
[----:B------:R-:W-:Y:S02]  /*91f0*/  FFMA.FTZ R162, R162, c[0x0][0x2d0], -R141 ;  /* 0x0000b400a2a27a23 */ /* 0x000fe4000001088d */
[----:B------:R-:W-:Y:S01]  /*9200*/  IMAD.MOV.U32 R184, RZ, RZ, R190 ;  /* 0x000000ffffb87224 */ /* 0x000fe200078e00be */
[----:B------:R-:W-:Y:S01]  /*9210*/  MOV R190, R189 ;  /* 0x000000bd00be7202 */ /* 0x000fe20000000f00 */
[-C--:B------:R-:W-:Y:S03]  /*9220*/  HMMA.16816.F32 R76, R148, R154.reuse, R76 ;  /* 0x0000009a944c723c */ /* 0x080fe6000000184c */
[----:B------:R1:W-:Y:S01]  /*9230*/  MUFU.EX2 R191, R138 ;  /* 0x0000008a00bf7308 */ /* 0x0003e20000000800 */
[----:B------:R-:W-:Y:S02]  /*9240*/  MOV R186, R184 ;  /* 0x000000b800ba7202 */ /* 0x000fe40000000f00 */
[----:B------:R-:W-:Y:S02]  /*9250*/  MOV R189, R188 ;  /* 0x000000bc00bd7202 */ /* 0x000fe40000000f00 */
[C---:B------:R-:W-:Y:S01]  /*9260*/  HMMA.16816.F32 R80, R144.reuse, R154, R80 ;  /* 0x0000009a9050723c */ /* 0x040fe20000001850 */
[----:B------:R-:W3:Y:S03]  /*9270*/  LDSM.16.MT88.4 R152, [R226+0x2100] ;  /* 0x00210000e298783b */ /* 0x000ee60000004200 */
[----:B------:R-:W-:Y:S02]  /*9280*/  MOV R188, R179 ;  /* 0x000000b300bc7202 */ /* 0x000fe40000000f00 */
[----:B------:R-:W-:Y:S02]  /*9290*/  MOV R179, R178 ;  /* 0x000000b200b37202 */ /* 0x000fe40000000f00 */
[----:B------:R-:W-:Y:S04]  /*92a0*/  MOV R178, R177 ;  /* 0x000000b100b27202 */ /* 0x000fe80000000f00 */
[----:B------:R-:W-:Y:S02]  /*92b0*/  MOV R177, R183 ;  /* 0x000000b700b17202 */ /* 0x000fe40000000f00 */
[----:B------:R-:W-:Y:S02]  /*92c0*/  MOV R183, R182 ;  /* 0x000000b600b77202 */ /* 0x000fe40000000f00 */
[----:B------:R-:W-:Y:S02]  /*92d0*/  MOV R182, R181 ;  /* 0x000000b500b67202 */ /* 0x000fe40000000f00 */
[----:B------:R-:W-:Y:S01]  /*92e0*/  MOV R181, R171 ;  /* 0x000000ab00b57202 */ /* 0x000fe20000000f00 */
[----:B-1----:R-:W-:Y:S01]  /*92f0*/  FFMA.FTZ R138, R185, c[0x0][0x2d0], -R142 ;  /* 0x0000b400b98a7a23 */ /* 0x002fe2000001088e */
[----:B------:R-:W-:Y:S02]  /*9300*/  MOV R171, R170 ;  /* 0x000000aa00ab7202 */ /* 0x000fe40000000f00 */
[----:B------:R-:W-:Y:S01]  /*9310*/  MOV R170, R169 ;  /* 0x000000a900aa7202 */ /* 0x000fe20000000f00 */
[----:B------:R-:W-:Y:S01]  /*9320*/  IMAD.MOV.U32 R169, RZ, RZ, R174 ;  /* 0x000000ffffa97224 */ /* 0x000fe200078e00ae */
[----:B------:R-:W-:Y:S02]  /*9330*/  MOV R174, R128 ;  /* 0x0000008000ae7202 */ /* 0x000fe40000000f00 */
[----:B------:R-:W4:Y:S01]  /*9340*/  LDL.LU R128, [R1+0x6c] ;  /* 0x00006c0001807983 */ /* 0x000f220000300800 */
[----:B------:R-:W-:Y:S02]  /*9350*/  MOV R185, R190 ;  /* 0x000000be00b97202 */ /* 0x000fe40000000f00 */
[----:B------:R-:W-:Y:S02]  /*9360*/  MOV R190, R188 ;  /* 0x000000bc00be7202 */ /* 0x000fe40000000f00 */
[----:B------:R-:W-:Y:S02]  /*9370*/  MOV R187, R185 ;  /* 0x000000b900bb7202 */ /* 0x000fe40000000f00 */
[----:B------:R-:W-:Y:S02]  /*9380*/  MOV R188, R178 ;  /* 0x000000b200bc7202 */ /* 0x000fe40000000f00 */
[----:B------:R-:W-:Y:S02]  /*9390*/  MOV R178, R183 ;  /* 0x000000b700b27202 */ /* 0x000fe40000000f00 */
[----:B------:R-:W-:Y:S02]  /*93a0*/  MOV R183, R182 ;  /* 0x000000b600b77202 */ /* 0x000fe40000000f00 */
[----:B------:R-:W-:Y:S01]  /*93b0*/  MOV R182, R171 ;  /* 0x000000ab00b67202 */ /* 0x000fe20000000f00 */
[-C--:B---3--:R-:W-:Y:S01]  /*93c0*/  HMMA.16816.F32 R84, R144, R152.reuse, R84 ;  /* 0x000000989054723c */ /* 0x088fe20000001854 */
[----:B------:R1:W-:Y:S02]  /*93d0*/  MUFU.EX2 R171, R138 ;  /* 0x0000008a00ab7308 */ /* 0x0003e40000000800 */
[----:B------:R-:W-:Y:S01]  /*93e0*/  FFMA.FTZ R183, R183, c[0x0][0x2d0], -R142 ;  /* 0x0000b400b7b77a23 */ /* 0x000fe2000001088e */
[----:B------:R-:W-:Y:S02]  /*93f0*/  MOV R185, R190 ;  /* 0x000000be00b97202 */ /* 0x000fe40000000f00 */
[----:B------:R-:W-:Y:S02]  /*9400*/  MOV R184, R189 ;  /* 0x000000bd00b87202 */ /* 0x000fe40000000f00 */
[C---:B------:R-:W-:Y:S03]  /*9410*/  HMMA.16816.F32 R88, R148.reuse, R152, R88 ;  /* 0x000000989458723c */ /* 0x040fe60000001858 */
[----:B------:R-:W-:Y:S01]  /*9420*/  MUFU.EX2 R183, R183 ;  /* 0x000000b700b77308 */ /* 0x000fe20000000800 */
[----:B------:R-:W-:Y:S02]  /*9430*/  MOV R189, R179 ;  /* 0x000000b300bd7202 */ /* 0x000fe40000000f00 */
[----:B------:R-:W-:Y:S01]  /*9440*/  MOV R179, R177 ;  /* 0x000000b100b37202 */ /* 0x000fe20000000f00 */
[----:B------:R-:W-:Y:S01]  /*9450*/  IMAD.MOV.U32 R177, RZ, RZ, R170 ;  /* 0x000000ffffb17224 */ /* 0x000fe200078e00aa */
[-C--:B------:R-:W-:Y:S04]  /*9460*/  HMMA.16816.F32 R92, R148, R154.reuse, R92 ;  /* 0x0000009a945c723c */ /* 0x080fe8000000185c */
[----:B------:R-:W-:Y:S02]  /*9470*/  MOV R170, R169 ;  /* 0x000000a900aa7202 */ /* 0x000fe40000000f00 */
[----:B------:R-:W-:Y:S02]  /*9480*/  MOV R169, R174 ;  /* 0x000000ae00a97202 */ /* 0x000fe40000000f00 */
[C---:B------:R-:W-:Y:S01]  /*9490*/  HMMA.16816.F32 R96, R144.reuse, R154, R96 ;  /* 0x0000009a9060723c */ /* 0x040fe20000001860 */
[----:B------:R-:W3:Y:S03]  /*94a0*/  LDSM.16.MT88.4 R152, [R228+0x2100] ;  /* 0x00210000e498783b */ /* 0x000ee60000004200 */
[----:B------:R-:W-:Y:S01]  /*94b0*/  MOV R174, R159 ;  /* 0x0000009f00ae7202 */ /* 0x000fe20000000f00 */
[--C-:B-1----:R-:W-:Y:S01]  /*94c0*/  FFMA.FTZ R138, R186, c[0x0][0x2d0], -R142.reuse ;  /* 0x0000b400ba8a7a23 */ /* 0x102fe2000001088e */
[----:B------:R-:W-:Y:S02]  /*94d0*/  MOV R159, R129 ;  /* 0x00000081009f7202 */ /* 0x000fe40000000f00 */
[----:B------:R-:W-:Y:S01]  /*94e0*/  MOV R186, R184 ;  /* 0x000000b800ba7202 */ /* 0x000fe20000000f00 */
[----:B------:R-:W2:Y:S03]  /*94f0*/  LDL.LU R129, [R1+0x68] ;  /* 0x0000680001817983 */ /* 0x000ea60000300800 */
[----:B------:R-:W-:Y:S01]  /*9500*/  FFMA.FTZ R159, R159, c[0x0][0x2d0], -R143 ;  /* 0x0000b4009f9f7a23 */ /* 0x000fe2000001088f */
[----:B------:R-:W-:Y:S02]  /*9510*/  MOV R196, R186 ;  /* 0x000000ba00c47202 */ /* 0x000fe40000000f00 */
[----:B------:R-:W-:Y:S02]  /*9520*/  MOV R184, R189 ;  /* 0x000000bd00b87202 */ /* 0x000fe40000000f00 */
[----:B------:R-:W-:Y:S01]  /*9530*/  MOV R189, R179 ;  /* 0x000000b300bd7202 */ /* 0x000fe20000000f00 */
[----:B------:R-:W1:Y:S01]  /*9540*/  MUFU.EX2 R159, R159 ;  /* 0x0000009f009f7308 */ /* 0x000e620000000800 */
[----:B------:R-:W-:Y:S01]  /*9550*/  IMAD.MOV.U32 R179, RZ, RZ, R177 ;  /* 0x000000ffffb37224 */ /* 0x000fe200078e00b1 */
[----:B------:R-:W-:Y:S02]  /*9560*/  MOV R177, R169 ;  /* 0x000000a900b17202 */ /* 0x000fe40000000f00 */
[----:B------:R-:W-:Y:S02]  /*9570*/  MOV R169, R130 ;  /* 0x0000008200a97202 */ /* 0x000fe40000000f00 */
[----:B------:R-:W2:Y:S01]  /*9580*/  LDL.LU R130, [R1+0x64] ;  /* 0x0000640001827983 */ /* 0x000ea20000300800 */
        /* <DEDUP_REMOVED lines=10> */
[----:B-1----:R-:W-:Y:S05]  /*9630*/  MOV R167, R159 ;  /* 0x0000009f00a77202 */ /* 0x002fea0000000f00 */
[C---:B------:R-:W-:Y:S08]  /*9640*/  HMMA.16816.F32 R104, R148.reuse, R152, R104 ;  /* 0x000000989468723c */ /* 0x040ff00000001868 */
[-C--:B------:R-:W-:Y:S08]  /*9650*/  HMMA.16816.F32 R108, R148, R154.reuse, R108 ;  /* 0x0000009a946c723c */ /* 0x080ff0000000186c */
[C---:B------:R-:W-:Y:S01]  /*9660*/  HMMA.16816.F32 R112, R144.reuse, R154, R112 ;  /* 0x0000009a9070723c */ /* 0x040fe20000001870 */
[----:B------:R-:W1:Y:S03]  /*9670*/  LDSM.16.MT88.4 R152, [R227+0x2100] ;  /* 0x00210000e398783b */ /* 0x000e660000004200 */
[----:B---3--:R-:W-:Y:S01]  /*9680*/  FFMA.FTZ R138, R187, c[0x0][0x2d0], -R142 ;  /* 0x0000b400bb8a7a23 */ /* 0x008fe2000001088e */
[----:B------:R-:W-:Y:S02]  /*9690*/  MOV R187, R185 ;  /* 0x000000b900bb7202 */ /* 0x000fe40000000f00 */
[----:B------:R-:W-:Y:S01]  /*96a0*/  MOV R185, R190 ;  /* 0x000000be00b97202 */ /* 0x000fe20000000f00 */
[----:B------:R3:W-:Y:S01]  /*96b0*/  MUFU.EX2 R177, R138 ;  /* 0x0000008a00b17308 */ /* 0x0007e20000000800 */
[----:B------:R-:W-:Y:S03]  /*96c0*/  MOV R190, R188 ;  /* 0x000000bc00be7202 */ /* 0x000fe60000000f00 */
[----:B------:R-:W-:Y:S01]  /*96d0*/  IMAD.MOV.U32 R188, RZ, RZ, R178 ;  /* 0x000000ffffbc7224 */ /* 0x000fe200078e00b2 */
[----:B------:R-:W-:Y:S02]  /*96e0*/  MOV R178, R170 ;  /* 0x000000aa00b27202 */ /* 0x000fe40000000f00 */
[----:B------:R-:W-:Y:S02]  /*96f0*/  MOV R170, R169 ;  /* 0x000000a900aa7202 */ /* 0x000fe40000000f00 */
[----:B------:R-:W-:Y:S02]  /*9700*/  MOV R169, R165 ;  /* 0x000000a500a97202 */ /* 0x000fe40000000f00 */
[----:B------:R-:W-:Y:S02]  /*9710*/  MOV R165, R131 ;  /* 0x0000008300a57202 */ /* 0x000fe40000000f00 */
[----:B------:R-:W2:Y:S01]  /*9720*/  LDL.LU R131, [R1+0x60] ;  /* 0x0000600001837983 */ /* 0x000ea20000300800 */
[----:B---3--:R-:W-:Y:S01]  /*9730*/  FFMA.FTZ R138, R196, c[0x0][0x2d0], -R142 ;  /* 0x0000b400c48a7a23 */ /* 0x008fe2000001088e */
[----:B------:R-:W-:Y:S02]  /*9740*/  MOV R196, R187 ;  /* 0x000000bb00c47202 */ /* 0x000fe40000000f00 */
[----:B------:R-:W-:Y:S02]  /*9750*/  MOV R187, R186 ;  /* 0x000000ba00bb7202 */ /* 0x000fe40000000f00 */
[----:B------:R-:W-:Y:S02]  /*9760*/  MOV R186, R185 ;  /* 0x000000b900ba7202 */ /* 0x000fe40000000f00 */
[----:B------:R-:W-:Y:S01]  /*9770*/  MOV R185, R184 ;  /* 0x000000b800b97202 */ /* 0x000fe20000000f00 */
[-C--:B-1----:R-:W-:Y:S03]  /*9780*/  HMMA.16816.F32 R116, R144, R152.reuse, R116 ;  /* 0x000000989074723c */ /* 0x082fe60000001874 */
[----:B------:R-:W-:Y:S02]  /*9790*/  MOV R184, R190 ;  /* 0x000000be00b87202 */ /* 0x000fe40000000f00 */
[----:B------:R-:W-:Y:S01]  /*97a0*/  MOV R190, R189 ;  /* 0x000000bd00be7202 */ /* 0x000fe20000000f00 */
[----:B------:R-:W-:Y:S02]  /*97b0*/  IMAD.MOV.U32 R189, RZ, RZ, R188 ;  /* 0x000000ffffbd7224 */ /* 0x000fe400078e00bc */
[C---:B------:R-:W-:Y:S01]  /*97c0*/  HMMA.16816.F32 R120, R148.reuse, R152, R120 ;  /* 0x000000989478723c */ /* 0x040fe20000001878 */
[----:B------:R1:W3:Y:S07]  /*97d0*/  MUFU.EX2 R188, R138 ;  /* 0x0000008a00bc7308 */ /* 0x0002ee0000000800 */
[-C--:B------:R-:W-:Y:S01]  /*97e0*/  HMMA.16816.F32 R124, R148, R154.reuse, R124 ;  /* 0x0000009a947c723c */ /* 0x080fe2000000187c */
[----:B------:R-:W2:Y:S04]  /*97f0*/  LDL.LU R148, [R1] ;  /* 0x0000000001947983 */ /* 0x000ea80000300800 */
[----:B------:R-:W2:Y:S04]  /*9800*/  LDL.LU R201, [R1+0x8] ;  /* 0x0000080001c97983 */ /* 0x000ea80000300800 */
[----:B------:R-:W2:Y:S03]  /*9810*/  LDL.LU R198, [R1+0x4] ;  /* 0x0000040001c67983 */ /* 0x000ea60000300800 */
[--C-:B-1----:R-:W-:Y:S01]  /*9820*/  FFMA.FTZ R138, R196, c[0x0][0x2d0], -R141.reuse ;  /* 0x0000b400c48a7a23 */ /* 0x102fe2000001088d */
        /* <DEDUP_REMOVED lines=9> */
[----:B------:R1:W-:Y:S02]  /*98c0*/  MUFU.EX2 R170, R138 ;  /* 0x0000008a00aa7308 */ /* 0x0003e40000000800 */
[--C-:B-1----:R-:W-:Y:S08]  /*98d0*/  FFMA.FTZ R138, R173, c[0x0][0x2d0], -R141.reuse ;  /* 0x0000b400ad8a7a23 */ /* 0x102ff0000001088d */
[----:B------:R1:W-:Y:S02]  /*98e0*/  MUFU.EX2 R173, R138 ;  /* 0x0000008a00ad7308 */ /* 0x0003e40000000800 */
[----:B-1----:R-:W-:Y:S01]  /*98f0*/  FFMA.FTZ R138, R196, c[0x0][0x2d0], -R141 ;  /* 0x0000b400c48a7a23 */ /* 0x002fe2000001088d */
[----:B------:R-:W-:Y:S02]  /*9900*/  MOV R196, R190 ;  /* 0x000000be00c47202 */ /* 0x000fe40000000f00 */
[----:B------:R-:W-:Y:S05]  /*9910*/  MOV R190, R178 ;  /* 0x000000b200be7202 */ /* 0x000fea0000000f00 */
[----:B------:R1:W-:Y:S01]  /*9920*/  MUFU.EX2 R197, R138 ;  /* 0x0000008a00c57308 */ /* 0x0003e20000000800 */
[--C-:B------:R-:W-:Y:S02]  /*9930*/  FFMA.FTZ R178, R182, c[0x0][0x2d0], -R143.reuse ;  /* 0x0000b400b6b27a23 */ /* 0x100fe4000001088f */
[----:B------:R-:W-:Y:S07]  /*9940*/  FFMA.FTZ R182, R248, c[0x0][0x2d0], -R143 ;  /* 0x0000b400f8b67a23 */ /* 0x000fee000001088f */
[----:B------:R-:W-:Y:S10]  /*9950*/  MUFU.EX2 R178, R178 ;  /* 0x000000b200b27308 */ /* 0x000ff40000000800 */
[----:B------:R-:W-:Y:S01]  /*9960*/  MUFU.EX2 R182, R182 ;  /* 0x000000b600b67308 */ /* 0x000fe20000000800 */
[----:B-1----:R-:W-:Y:S01]  /*9970*/  FFMA.FTZ R138, R187, c[0x0][0x2d0], -R141 ;  /* 0x0000b400bb8a7a23 */ /* 0x002fe2000001088d */
[----:B------:R-:W-:Y:S01]  /*9980*/  MOV R187, R179 ;  /* 0x000000b300bb7202 */ /* 0x000fe20000000f00 */
[--C-:B------:R-:W-:Y:S02]  /*9990*/  FFMA.FTZ R179, R181, c[0x0][0x2d0], -R143.reuse ;  /* 0x0000b400b5b37a23 */ /* 0x100fe4000001088f */
[----:B------:R-:W-:Y:S01]  /*99a0*/  FFMA.FTZ R181, R247, c[0x0][0x2d0], -R143 ;  /* 0x0000b400f7b57a23 */ /* 0x000fe2000001088f */
[----:B---3--:R-:W-:Y:S04]  /*99b0*/  F2FP.PACK_AB R143, R188, R177 ;  /* 0x000000b1bc8f723e */ /* 0x008fe800000000ff */
[----:B------:R1:W3:Y:S01]  /*99c0*/  MUFU.EX2 R199, R138 ;  /* 0x0000008a00c77308 */ /* 0x0002e20000000800 */
[----:B------:R-:W-:Y:S09]  /*99d0*/  FFMA.FTZ R187, R187, c[0x0][0x2d0], -R141 ;  /* 0x0000b400bbbb7a23 */ /* 0x000ff2000001088d */
[----:B------:R-:W-:Y:S01]  /*99e0*/  MUFU.EX2 R205, R187 ;  /* 0x000000bb00cd7308 */ /* 0x000fe20000000800 */
[----:B----4-:R-:W-:Y:S09]  /*99f0*/  FMUL.FTZ R128, R132, R128 ;  /* 0x0000008084807220 */ /* 0x010ff20000410000 */
[----:B------:R-:W-:Y:S01]  /*9a00*/  MUFU.EX2 R179, R179 ;  /* 0x000000b300b37308 */ /* 0x000fe20000000800 */
[--C-:B-1----:R-:W-:Y:S01]  /*9a10*/  FFMA.FTZ R138, R186, c[0x0][0x2d0], -R137.reuse ;  /* 0x0000b400ba8a7a23 */ /* 0x102fe20000010889 */
[----:B------:R-:W-:Y:S02]  /*9a20*/  MOV R186, R185 ;  /* 0x000000b900ba7202 */ /* 0x000fe40000000f00 */
[----:B------:R-:W-:Y:S01]  /*9a30*/  MOV R185, R180 ;  /* 0x000000b400b97202 */ /* 0x000fe20000000f00 */
[----:B------:R-:W-:Y:S01]  /*9a40*/  IMAD.MOV.U32 R180, RZ, RZ, R164 ;  /* 0x000000ffffb47224 */ /* 0x000fe200078e00a4 */
[----:B---3--:R-:W-:Y:S04]  /*9a50*/  F2FP.PACK_AB R150, R199, R197 ;  /* 0x000000c5c796723e */ /* 0x008fe800000000ff */
[----:B------:R1:W-:Y:S01]  /*9a60*/  MUFU.EX2 R164, R138 ;  /* 0x0000008a00a47308 */ /* 0x0003e20000000800 */
[--C-:B------:R-:W-:Y:S09]  /*9a70*/  FFMA.FTZ R180, R180, c[0x0][0x2d0], -R142.reuse ;  /* 0x0000b400b4b47a23 */ /* 0x100ff2000001088e */
[----:B------:R-:W-:Y:S01]  /*9a80*/  MUFU.EX2 R180, R180 ;  /* 0x000000b400b47308 */ /* 0x000fe20000000800 */
[----:B-1----:R-:W-:Y:S01]  /*9a90*/  FFMA.FTZ R138, R184, c[0x0][0x2d0], -R137 ;  /* 0x0000b400b88a7a23 */ /* 0x002fe20000010889 */
[----:B------:R-:W-:Y:S02]  /*9aa0*/  MOV R184, R189 ;  /* 0x000000bd00b87202 */ /* 0x000fe40000000f00 */
[----:B------:R-:W-:Y:S02]  /*9ab0*/  MOV R189, R169 ;  /* 0x000000a900bd7202 */ /* 0x000fe40000000f00 */
[----:B------:R-:W-:Y:S01]  /*9ac0*/  MOV R169, R165 ;  /* 0x000000a500a97202 */ /* 0x000fe20000000f00 */
[----:B------:R-:W-:Y:S03]  /*9ad0*/  FFMA.FTZ R184, R184, c[0x0][0x2d0], -R141 ;  /* 0x0000b400b8b87a23 */ /* 0x000fe6000001088d */
[----:B------:R1:W3:Y:S01]  /*9ae0*/  MUFU.EX2 R165, R138 ;  /* 0x0000008a00a57308 */ /* 0x0002e20000000800 */
[----:B------:R-:W-:Y:S01]  /*9af0*/  F2FP.PACK_AB R141, R174, R171 ;  /* 0x000000abae8d723e */ /* 0x000fe200000000ff */
[--C-:B------:R-:W-:Y:S02]  /*9b00*/  FFMA.FTZ R153, R189, c[0x0][0x2d0], -R137.reuse ;  /* 0x0000b400bd997a23 */ /* 0x100fe40000010889 */
[----:B--2---:R-:W-:Y:S02]  /*9b10*/  FMUL.FTZ R129, R132, R129 ;  /* 0x0000008184817220 */ /* 0x004fe40000410000 */
[--C-:B------:R-:W-:Y:S02]  /*9b20*/  FFMA.FTZ R152, R169, c[0x0][0x2d0], -R137.reuse ;  /* 0x0000b400a9987a23 */ /* 0x100fe40000010889 */
[--C-:B------:R-:W-:Y:S01]  /*9b30*/  FFMA.FTZ R169, R140, c[0x0][0x2d0], -R137.reuse ;  /* 0x0000b4008ca97a23 */ /* 0x100fe20000010889 */
[----:B------:R-:W-:Y:S01]  /*9b40*/  F2FP.PACK_AB R140, R175, R172 ;  /* 0x000000acaf8c723e */ /* 0x000fe200000000ff */
[----:B------:R-:W-:Y:S01]  /*9b50*/  MUFU.EX2 R248, R153 ;  /* 0x0000009900f87308 */ /* 0x000fe20000000800 */
[----:B------:R-:W-:Y:S09]  /*9b60*/  FMUL.FTZ R130, R133, R130 ;  /* 0x0000008285827220 */ /* 0x000ff20000410000 */
[----:B------:R2:W-:Y:S01]  /*9b70*/  MUFU.EX2 R189, R162 ;  /* 0x000000a200bd7308 */ /* 0x0005e20000000800 */
[--C-:B-1----:R-:W-:Y:S01]  /*9b80*/  FFMA.FTZ R138, R186, c[0x0][0x2d0], -R137.reuse ;  /* 0x0000b400ba8a7a23 */ /* 0x102fe20000010889 */
[----:B---3--:R-:W-:Y:S01]  /*9b90*/  F2FP.PACK_AB R149, R165, R164 ;  /* 0x000000a4a595723e */ /* 0x008fe200000000ff */
[--C-:B------:R-:W-:Y:S02]  /*9ba0*/  FFMA.FTZ R186, R246, c[0x0][0x2d0], -R142.reuse ;  /* 0x0000b400f6ba7a23 */ /* 0x100fe4000001088e */
[--C-:B------:R-:W-:Y:S05]  /*9bb0*/  FFMA.FTZ R246, R250, c[0x0][0x2d0], -R137.reuse ;  /* 0x0000b400faf67a23 */ /* 0x100fea0000010889 */
[----:B------:R1:W-:Y:S10]  /*9bc0*/  MUFU.EX2 R193, R138 ;  /* 0x0000008a00c17308 */ /* 0x0003f40000000800 */
[----:B------:R-:W-:Y:S01]  /*9bd0*/  MUFU.EX2 R207, R186 ;  /* 0x000000ba00cf7308 */ /* 0x000fe20000000800 */
[----:B--2---:R-:W-:Y:S09]  /*9be0*/  LDSM.16.MT88.4 R160, [R227+0x1100] ;  /* 0x00110000e3a0783b */ /* 0x004ff20000004200 */
[----:B------:R-:W-:Y:S01]  /*9bf0*/  MUFU.EX2 R246, R246 ;  /* 0x000000f600f67308 */ /* 0x000fe20000000800 */
[--C-:B-1----:R-:W-:Y:S09]  /*9c00*/  FFMA.FTZ R138, R196, c[0x0][0x2d0], -R137.reuse ;  /* 0x0000b400c48a7a23 */ /* 0x102ff20000010889 */
[----:B------:R-:W1:Y:S10]  /*9c10*/  MUFU.EX2 R204, R138 ;  /* 0x0000008a00cc7308 */ /* 0x000e740000000800 */
[----:B------:R2:W-:Y:S01]  /*9c20*/  MUFU.EX2 R196, R158 ;  /* 0x0000009e00c47308 */ /* 0x0005e20000000800 */
[----:B------:R-:W-:Y:S01]  /*9c30*/  FMUL.FTZ R131, R133, R131 ;  /* 0x0000008385837220 */ /* 0x000fe20000410000 */
[----:B-1----:R-:W-:Y:S01]  /*9c40*/  F2FP.PACK_AB R151, R204, R193 ;  /* 0x000000c1cc97723e */ /* 0x002fe200000000ff */
[--C-:B------:R-:W-:Y:S05]  /*9c50*/  FFMA.FTZ R138, R221, c[0x0][0x2d0], -R137.reuse ;  /* 0x0000b400dd8a7a23 */ /* 0x100fea0000010889 */
[----:B------:R-:W-:Y:S01]  /*9c60*/  HMMA.16816.F32 R128, R144, R154, R128 ;  /* 0x0000009a9080723c */ /* 0x000fe20000001880 */
[----:B------:R-:W1:Y:S01]  /*9c70*/  LDSM.16.MT88.4 R144, [R225+0x900] ;  /* 0x00090000e190783b */ /* 0x000e620000004200 */
[----:B------:R3:W-:Y:S05]  /*9c80*/  MUFU.EX2 R250, R138 ;  /* 0x0000008a00fa7308 */ /* 0x0007ea0000000800 */
[--C-:B------:R-:W-:Y:S02]  /*9c90*/  FFMA.FTZ R155, R185, c[0x0][0x2d0], -R142.reuse ;  /* 0x0000b400b99b7a23 */ /* 0x100fe4000001088e */
[----:B------:R-:W-:Y:S01]  /*9ca0*/  FFMA.FTZ R185, R245, c[0x0][0x2d0], -R142 ;  /* 0x0000b400f5b97a23 */ /* 0x000fe2000001088e */
[----:B--2---:R-:W-:Y:S02]  /*9cb0*/  LDSM.16.MT88.4 R156, [R228+0x1100] ;  /* 0x00110000e49c783b */ /* 0x004fe40000004200 */
[----:B------:R-:W-:Y:S01]  /*9cc0*/  F2FP.PACK_AB R142, R191, R176 ;  /* 0x000000b0bf8e723e */ /* 0x000fe200000000ff */
[--C-:B------:R-:W-:Y:S01]  /*9cd0*/  FFMA.FTZ R154, R190, c[0x0][0x2d0], -R137.reuse ;  /* 0x0000b400be9a7a23 */ /* 0x100fe20000010889 */
[----:B------:R-:W-:Y:S01]  /*9ce0*/  MUFU.EX2 R155, R155 ;  /* 0x0000009b009b7308 */ /* 0x000fe20000000800 */
[--C-:B------:R-:W-:Y:S02]  /*9cf0*/  FFMA.FTZ R245, R249, c[0x0][0x2d0], -R137.reuse ;  /* 0x0000b400f9f57a23 */ /* 0x100fe40000010889 */
[----:B------:R-:W-:Y:S02]  /*9d00*/  FFMA.FTZ R137, R139, c[0x0][0x2d0], -R137 ;  /* 0x0000b4008b897a23 */ /* 0x000fe40000010889 */
[----:B------:R-:W2:Y:S05]  /*9d10*/  LDL.LU R139, [R1+0xc] ;  /* 0x00000c00018b7983 */ /* 0x000eaa0000300800 */
[----:B------:R-:W-:Y:S01]  /*9d20*/  MUFU.EX2 R247, R154 ;  /* 0x0000009a00f77308 */ /* 0x000fe20000000800 */
[----:B------:R-:W-:Y:S01]  /*9d30*/  FFMA.FTZ R132, R132, R148, R210 ;  /* 0x0000009484847223 */ /* 0x000fe200000100d2 */
[----:B------:R-:W-:Y:S08]  /*9d40*/  F2FP.PACK_AB R148, R173, R170 ;  /* 0x000000aaad94723e */ /* 0x000ff000000000ff */
[----:B------:R-:W-:Y:S01]  /*9d50*/  MUFU.EX2 R249, R152 ;  /* 0x0000009800f97308 */ /* 0x000fe20000000800 */
[----:B------:R-:W-:Y:S02]  /*9d60*/  FFMA.FTZ R133, R133, R201, R215 ;  /* 0x000000c985857223 */ /* 0x000fe400000100d7 */
[----:B------:R-:W-:Y:S02]  /*9d70*/  FADD.FTZ R132, R222, R132 ;  /* 0x00000084de847221 */ /* 0x000fe40000010000 */
[----:B------:R-:W-:Y:S01]  /*9d80*/  FADD.FTZ R133, R216, R133 ;  /* 0x00000085d8857221 */ /* 0x000fe20000010000 */
[-C--:B-1----:R-:W-:Y:S04]  /*9d90*/  HMMA.16816.F32 R4, R140, R144.reuse, R4 ;  /* 0x000000908c04723c */ /* 0x082fe80000001804 */
[----:B------:R1:W-:Y:S01]  /*9da0*/  MUFU.EX2 R201, R181 ;  /* 0x000000b500c97308 */ /* 0x0003e20000000800 */
[----:B---3--:R-:W-:Y:S02]  /*9db0*/  FADD.FTZ R138, R223, R132 ;  /* 0x00000084df8a7221 */ /* 0x008fe40000010000 */
[----:B------:R-:W-:Y:S01]  /*9dc0*/  FADD.FTZ R132, R217, R133 ;  /* 0x00000085d9847221 */ /* 0x000fe20000010000 */
[C---:B------:R-:W-:Y:S04]  /*9dd0*/  HMMA.16816.F32 R8, R148.reuse, R144, R8 ;  /* 0x000000909408723c */ /* 0x040fe80000001808 */
[----:B------:R-:W-:Y:S02]  /*9de0*/  FADD.FTZ R133, R235, R138 ;  /* 0x0000008aeb857221 */ /* 0x000fe40000010000 */
[----:B------:R-:W3:Y:S01]  /*9df0*/  MUFU.EX2 R210, R185 ;  /* 0x000000b900d27308 */ /* 0x000ee20000000800 */
[----:B------:R4:W5:Y:S01]  /*9e00*/  LDL.LU R235, [R1+0x5c] ;  /* 0x00005c0001eb7983 */ /* 0x0009620000300800 */
[----:B------:R-:W-:Y:S01]  /*9e10*/  FFMA.FTZ R2, R2, R198, R213 ;  /* 0x000000c602027223 */ /* 0x000fe200000100d5 */
[-C--:B------:R-:W-:Y:S03]  /*9e20*/  HMMA.16816.F32 R12, R148, R146.reuse, R12 ;  /* 0x00000092940c723c */ /* 0x080fe6000000180c */
[----:B------:R-:W-:Y:S02]  /*9e30*/  FADD.FTZ R2, R214, R2 ;  /* 0x00000002d6027221 */ /* 0x000fe40000010000 */
[----:B------:R-:W-:Y:S02]  /*9e40*/  FADD.FTZ R132, R220, R132 ;  /* 0x00000084dc847221 */ /* 0x000fe40000010000 */
[----:B------:R4:W2:Y:S01]  /*9e50*/  MUFU.EX2 R198, R184 ;  /* 0x000000b800c67308 */ /* 0x0008a20000000800 */
[C---:B------:R-:W-:Y:S01]  /*9e60*/  HMMA.16816.F32 R16, R140.reuse, R146, R16 ;  /* 0x000000928c10723c */ /* 0x040fe20000001810 */
[----:B------:R-:W4:Y:S03]  /*9e70*/  LDSM.16.MT88.4 R144, [R226+0x900] ;  /* 0x00090000e290783b */ /* 0x000f260000004200 */
[----:B------:R-:W-:Y:S01]  /*9e80*/  FADD.FTZ R2, R218, R2 ;  /* 0x00000002da027221 */ /* 0x000fe20000010000 */
[----:B-1----:R-:W-:Y:S01]  /*9e90*/  MOV R181, R202 ;  /* 0x000000ca00b57202 */ /* 0x002fe20000000f00 */
[----:B------:R-:W-:Y:S02]  /*9ea0*/  FADD.FTZ R132, R171, R132 ;  /* 0x00000084ab847221 */ /* 0x000fe40000010000 */
[----:B------:R-:W-:Y:S01]  /*9eb0*/  FADD.FTZ R2, R219, R2 ;  /* 0x00000002db027221 */ /* 0x000fe20000010000 */
[----:B------:R-:W-:Y:S01]  /*9ec0*/  LDSM.16.MT88.4 R220, [R228+0x3900] ;  /* 0x00390000e4dc783b */ /* 0x000fe20000004200 */
[----:B------:R-:W-:Y:S02]  /*9ed0*/  MUFU.EX2 R190, R168 ;  /* 0x000000a800be7308 */ /* 0x000fe40000000800 */
[----:B------:R-:W-:Y:S02]  /*9ee0*/  FADD.FTZ R2, R170, R2 ;  /* 0x00000002aa027221 */ /* 0x000fe40000010000 */
[----:B------:R-:W-:Y:S02]  /*9ef0*/  FADD.FTZ R133, R172, R133 ;  /* 0x00000085ac857221 */ /* 0x000fe40000010000 */
[----:B------:R-:W-:Y:S01]  /*9f00*/  FADD.FTZ R132, R174, R132 ;  /* 0x00000084ae847221 */ /* 0x000fe20000010000 */
[----:B------:R-:W-:Y:S03]  /*9f10*/  LDSM.16.MT88.4 R216, [R226+0x3900] ;  /* 0x00390000e2d8783b */ /* 0x000fe60000004200 */
[----:B------:R1:W-:Y:S01]  /*9f20*/  MUFU.EX2 R168, R166 ;  /* 0x000000a600a87308 */ /* 0x0003e20000000800 */
[----:B------:R-:W-:Y:S01]  /*9f30*/  FADD.FTZ R132, R177, R132 ;  /* 0x00000084b1847221 */ /* 0x000fe20000010000 */
[----:B---3--:R-:W-:Y:S03]  /*9f40*/  MOV R177, R210 ;  /* 0x000000d200b17202 */ /* 0x008fe60000000f00 */
[----:B----4-:R-:W-:Y:S05]  /*9f50*/  LDSM.16.MT88.4 R184, [R228+0x1900] ;  /* 0x00190000e4b8783b */ /* 0x010fea0000004200 */
[----:B------:R-:W-:Y:S10]  /*9f60*/  MUFU.EX2 R138, R137 ;  /* 0x00000089008a7308 */ /* 0x000ff40000000800 */
[----:B------:R-:W3:Y:S01]  /*9f70*/  MUFU.EX2 R245, R245 ;  /* 0x000000f500f57308 */ /* 0x000ee20000000800 */
[-C--:B------:R-:W-:Y:S03]  /*9f80*/  HMMA.16816.F32 R20, R140, R144.reuse, R20 ;  /* 0x000000908c14723c */ /* 0x080fe60000001814 */
[----:B-1----:R-:W-:Y:S02]  /*9f90*/  MOV R166, R155 ;  /* 0x0000009b00a67202 */ /* 0x002fe40000000f00 */
[----:B------:R-:W-:Y:S03]  /*9fa0*/  LDSM.16.MT88.4 R152, [R226+0x1100] ;  /* 0x00110000e298783b */ /* 0x000fe60000004200 */
[C---:B------:R-:W-:Y:S08]  /*9fb0*/  HMMA.16816.F32 R24, R148.reuse, R144, R24 ;  /* 0x000000909418723c */ /* 0x040ff00000001818 */
[-C--:B------:R-:W-:Y:S08]  /*9fc0*/  HMMA.16816.F32 R28, R148, R146.reuse, R28 ;  /* 0x00000092941c723c */ /* 0x080ff0000000181c */
[C---:B------:R-:W-:Y:S01]  /*9fd0*/  HMMA.16816.F32 R32, R140.reuse, R146, R32 ;  /* 0x000000928c20723c */ /* 0x040fe20000001820 */
[----:B------:R-:W1:Y:S07]  /*9fe0*/  LDSM.16.MT88.4 R144, [R228+0x900] ;  /* 0x00090000e490783b */ /* 0x000e6e0000004200 */
[-C--:B-1----:R-:W-:Y:S08]  /*9ff0*/  HMMA.16816.F32 R36, R140, R144.reuse, R36 ;  /* 0x000000908c24723c */ /* 0x082ff00000001824 */
        /* <DEDUP_REMOVED lines=11> */
[-C--:B------:R-:W-:Y:S04]  /*a0b0*/  HMMA.16816.F32 R76, R148, R146.reuse, R76 ;  /* 0x00000092944c723c */ /* 0x080fe8000000184c */
[----:B--2---:R-:W-:Y:S01]  /*a0c0*/  FFMA.FTZ R0, R0, R139, R208 ;  /* 0x0000008b00007223 */ /* 0x004fe200000100d0 */
[----:B------:R-:W-:Y:S01]  /*a0d0*/  F2FP.PACK_AB R208, R205, R198 ;  /* 0x000000c6cdd0723e */ /* 0x000fe200000000ff */
[----:B------:R-:W1:Y:S02]  /*a0e0*/  MUFU.EX2 R139, R169 ;  /* 0x000000a9008b7308 */ /* 0x000e640000000800 */
[C---:B------:R-:W-:Y:S01]  /*a0f0*/  HMMA.16816.F32 R80, R140.reuse, R146, R80 ;  /* 0x000000928c50723c */ /* 0x040fe20000001850 */
[----:B------:R-:W2:Y:S03]  /*a100*/  LDSM.16.MT88.4 R144, [R226+0x2900] ;  /* 0x00290000e290783b */ /* 0x000ea60000004200 */
[----:B------:R-:W-:Y:S01]  /*a110*/  FADD.FTZ R0, R209, R0 ;  /* 0x00000000d1007221 */ /* 0x000fe20000010000 */
[----:B---3--:R-:W-:Y:S03]  /*a120*/  F2FP.PACK_AB R209, R245, R246 ;  /* 0x000000f6f5d1723e */ /* 0x008fe600000000ff */
[----:B------:R-:W-:Y:S04]  /*a130*/  FADD.FTZ R0, R211, R0 ;  /* 0x00000000d3007221 */ /* 0x000fe80000010000 */
[----:B------:R-:W-:Y:S02]  /*a140*/  FADD.FTZ R0, R212, R0 ;  /* 0x00000000d4007221 */ /* 0x000fe40000010000 */
[----:B------:R-:W-:Y:S02]  /*a150*/  LDSM.16.MT88.4 R212, [R225+0x3900] ;  /* 0x00390000e1d4783b */ /* 0x000fe40000004200 */
[----:B------:R-:W-:Y:S02]  /*a160*/  FADD.FTZ R137, R164, R0 ;  /* 0x00000000a4897221 */ /* 0x000fe40000010000 */
[----:B------:R-:W-:Y:S02]  /*a170*/  FADD.FTZ R0, R175, R133 ;  /* 0x00000085af007221 */ /* 0x000fe40000010000 */
[----:B------:R-:W-:Y:S02]  /*a180*/  FADD.FTZ R133, R173, R2 ;  /* 0x00000002ad857221 */ /* 0x000fe40000010000 */
[----:B------:R-:W-:Y:S01]  /*a190*/  FADD.FTZ R2, R176, R0 ;  /* 0x00000000b0027221 */ /* 0x000fe20000010000 */
[----:B------:R-:W-:Y:S01]  /*a1a0*/  MOV R176, R201 ;  /* 0x000000c900b07202 */ /* 0x000fe20000000f00 */
[----:B------:R-:W-:Y:S01]  /*a1b0*/  IMAD.MOV.U32 R0, RZ, RZ, R200 ;  /* 0x000000ffff007224 */ /* 0x000fe200078e00c8 */
[----:B-1----:R-:W-:Y:S01]  /*a1c0*/  F2FP.PACK_AB R211, R138, R139 ;  /* 0x0000008b8ad3723e */ /* 0x002fe200000000ff */
[----:B------:R-:W-:Y:S01]  /*a1d0*/  FADD.FTZ R137, R165, R137 ;  /* 0x00000089a5897221 */ /* 0x000fe20000010000 */
[-C--:B--2---:R-:W-:Y:S08]  /*a1e0*/  HMMA.16816.F32 R84, R140, R144.reuse, R84 ;  /* 0x000000908c54723c */ /* 0x084ff00000001854 */
        /* <DEDUP_REMOVED lines=10> */
[C---:B------:R-:W-:Y:S07]  /*a290*/  HMMA.16816.F32 R120, R148.reuse, R144, R120 ;  /* 0x000000909478723c */ /* 0x040fee0000001878 */
[----:B------:R-:W-:Y:S01]  /*a2a0*/  F2FP.PACK_AB R144, R168, R200 ;  /* 0x000000c8a890723e */ /* 0x000fe200000000ff */
[-C--:B------:R-:W-:Y:S01]  /*a2b0*/  HMMA.16816.F32 R124, R148, R146.reuse, R124 ;  /* 0x00000092947c723c */ /* 0x080fe2000000187c */
[----:B------:R-:W1:Y:S03]  /*a2c0*/  LDSM.16.MT88.4 R148, [R225+0x1100] ;  /* 0x00110000e194783b */ /* 0x000e660000004200 */
[----:B------:R-:W-:Y:S04]  /*a2d0*/  F2FP.PACK_AB R145, R248, R247 ;  /* 0x000000f7f891723e */ /* 0x000fe800000000ff */
[----:B------:R-:W-:Y:S07]  /*a2e0*/  HMMA.16816.F32 R128, R140, R146, R128 ;  /* 0x000000928c80723c */ /* 0x000fee0000001880 */
[----:B------:R-:W-:Y:S02]  /*a2f0*/  F2FP.PACK_AB R141, R166, R202 ;  /* 0x000000caa68d723e */ /* 0x000fe400000000ff */
[----:B------:R-:W-:Y:S01]  /*a300*/  F2FP.PACK_AB R140, R167, R206 ;  /* 0x000000cea78c723e */ /* 0x000fe200000000ff */
[----:B------:R-:W-:Y:S02]  /*a310*/  LDSM.16.MT88.4 R200, [R227+0x1900] ;  /* 0x00190000e3c8783b */ /* 0x000fe40000004200 */
[----:B------:R-:W-:Y:S02]  /*a320*/  F2FP.PACK_AB R142, R192, R196 ;  /* 0x000000c4c08e723e */ /* 0x000fe400000000ff */
[----:B------:R-:W-:Y:S02]  /*a330*/  F2FP.PACK_AB R143, R190, R195 ;  /* 0x000000c3be8f723e */ /* 0x000fe400000000ff */
[----:B------:R-:W-:Y:S02]  /*a340*/  F2FP.PACK_AB R146, R189, R194 ;  /* 0x000000c2bd92723e */ /* 0x000fe400000000ff */
[----:B------:R-:W-:Y:S03]  /*a350*/  F2FP.PACK_AB R147, R250, R249 ;  /* 0x000000f9fa93723e */ /* 0x000fe600000000ff */
[-C--:B-1----:R-:W-:Y:S08]  /*a360*/  HMMA.16816.F32 R4, R140, R148.reuse, R4 ;  /* 0x000000948c04723c */ /* 0x082ff00000001804 */
[C---:B------:R-:W-:Y:S08]  /*a370*/  HMMA.16816.F32 R8, R144.reuse, R148, R8 ;  /* 0x000000949008723c */ /* 0x040ff00000001808 */
[-C--:B------:R-:W-:Y:S08]  /*a380*/  HMMA.16816.F32 R12, R144, R150.reuse, R12 ;  /* 0x00000096900c723c */ /* 0x080ff0000000180c */
[C---:B------:R-:W-:Y:S01]  /*a390*/  HMMA.16816.F32 R16, R140.reuse, R150, R16 ;  /* 0x000000968c10723c */ /* 0x040fe20000001810 */
[----:B------:R-:W1:Y:S07]  /*a3a0*/  LDSM.16.MT88.4 R148, [R225+0x3100] ;  /* 0x00310000e194783b */ /* 0x000e6e0000004200 */
[-C--:B------:R-:W-:Y:S08]  /*a3b0*/  HMMA.16816.F32 R20, R140, R152.reuse, R20 ;  /* 0x000000988c14723c */ /* 0x080ff00000001814 */
[C---:B------:R-:W-:Y:S08]  /*a3c0*/  HMMA.16816.F32 R24, R144.reuse, R152, R24 ;  /* 0x000000989018723c */ /* 0x040ff00000001818 */
[-C--:B------:R-:W-:Y:S08]  /*a3d0*/  HMMA.16816.F32 R28, R144, R154.reuse, R28 ;  /* 0x0000009a901c723c */ /* 0x080ff0000000181c */
[C---:B------:R-:W-:Y:S01]  /*a3e0*/  HMMA.16816.F32 R32, R140.reuse, R154, R32 ;  /* 0x0000009a8c20723c */ /* 0x040fe20000001820 */
[----:B------:R-:W2:Y:S07]  /*a3f0*/  LDSM.16.MT88.4 R152, [R226+0x3100] ;  /* 0x00310000e298783b */ /* 0x000eae0000004200 */
[-C--:B------:R-:W-:Y:S08]  /*a400*/  HMMA.16816.F32 R36, R140, R156.reuse, R36 ;  /* 0x0000009c8c24723c */ /* 0x080ff00000001824 */
[C---:B------:R-:W-:Y:S08]  /*a410*/  HMMA.16816.F32 R40, R144.reuse, R156, R40 ;  /* 0x0000009c9028723c */ /* 0x040ff00000001828 */
[-C--:B------:R-:W-:Y:S08]  /*a420*/  HMMA.16816.F32 R44, R144, R158.reuse, R44 ;  /* 0x0000009e902c723c */ /* 0x080ff0000000182c */
[C---:B------:R-:W-:Y:S01]  /*a430*/  HMMA.16816.F32 R48, R140.reuse, R158, R48 ;  /* 0x0000009e8c30723c */ /* 0x040fe20000001830 */
[----:B------:R-:W3:Y:S07]  /*a440*/  LDSM.16.MT88.4 R156, [R228+0x3100] ;  /* 0x00310000e49c783b */ /* 0x000eee0000004200 */
[-C--:B------:R-:W-:Y:S08]  /*a450*/  HMMA.16816.F32 R52, R140, R160.reuse, R52 ;  /* 0x000000a08c34723c */ /* 0x080ff00000001834 */
[C---:B------:R-:W-:Y:S08]  /*a460*/  HMMA.16816.F32 R56, R144.reuse, R160, R56 ;  /* 0x000000a09038723c */ /* 0x040ff00000001838 */
[-C--:B------:R-:W-:Y:S08]  /*a470*/  HMMA.16816.F32 R60, R144, R162.reuse, R60 ;  /* 0x000000a2903c723c */ /* 0x080ff0000000183c */
[C---:B------:R-:W-:Y:S01]  /*a480*/  HMMA.16816.F32 R64, R140.reuse, R162, R64 ;  /* 0x000000a28c40723c */ /* 0x040fe20000001840 */
[----:B------:R-:W4:Y:S07]  /*a490*/  LDSM.16.MT88.4 R160, [R227+0x3100] ;  /* 0x00310000e3a0783b */ /* 0x000f2e0000004200 */
[-C--:B-1----:R-:W-:Y:S08]  /*a4a0*/  HMMA.16816.F32 R68, R140, R148.reuse, R68 ;  /* 0x000000948c44723c */ /* 0x082ff00000001844 */
[C---:B------:R-:W-:Y:S08]  /*a4b0*/  HMMA.16816.F32 R72, R144.reuse, R148, R72 ;  /* 0x000000949048723c */ /* 0x040ff00000001848 */
[-C--:B------:R-:W-:Y:S08]  /*a4c0*/  HMMA.16816.F32 R76, R144, R150.reuse, R76 ;  /* 0x00000096904c723c */ /* 0x080ff0000000184c */
[C---:B------:R-:W-:Y:S08]  /*a4d0*/  HMMA.16816.F32 R80, R140.reuse, R150, R80 ;  /* 0x000000968c50723c */ /* 0x040ff00000001850 */
[-C--:B--2---:R-:W-:Y:S08]  /*a4e0*/  HMMA.16816.F32 R84, R140, R152.reuse, R84 ;  /* 0x000000988c54723c */ /* 0x084ff00000001854 */
[C---:B------:R-:W-:Y:S08]  /*a4f0*/  HMMA.16816.F32 R88, R144.reuse, R152, R88 ;  /* 0x000000989058723c */ /* 0x040ff00000001858 */
[-C--:B------:R-:W-:Y:S08]  /*a500*/  HMMA.16816.F32 R92, R144, R154.reuse, R92 ;  /* 0x0000009a905c723c */ /* 0x080ff0000000185c */
[C---:B------:R-:W-:Y:S01]  /*a510*/  HMMA.16816.F32 R96, R140.reuse, R154, R96 ;  /* 0x0000009a8c60723c */ /* 0x040fe20000001860 */
[----:B------:R-:W1:Y:S07]  /*a520*/  LDSM.16.MT88.4 R152, [R225+0x1900] ;  /* 0x00190000e198783b */ /* 0x000e6e0000004200 */
[-C--:B---3--:R-:W-:Y:S08]  /*a530*/  HMMA.16816.F32 R100, R140, R156.reuse, R100 ;  /* 0x0000009c8c64723c */ /* 0x088ff00000001864 */
[C---:B------:R-:W-:Y:S07]  /*a540*/  HMMA.16816.F32 R104, R144.reuse, R156, R104 ;  /* 0x0000009c9068723c */ /* 0x040fee0000001868 */
[----:B------:R-:W-:Y:S01]  /*a550*/  MOV R157, R168 ;  /* 0x000000a8009d7202 */ /* 0x000fe20000000f00 */
[-C--:B------:R-:W-:Y:S01]  /*a560*/  HMMA.16816.F32 R108, R144, R158.reuse, R108 ;  /* 0x0000009e906c723c */ /* 0x080fe2000000186c */
[----:B------:R-:W2:Y:S07]  /*a570*/  LDSM.16.MT88.4 R168, [R226+0x1900] ;  /* 0x00190000e2a8783b */ /* 0x000eae0000004200 */
[C---:B------:R-:W-:Y:S08]  /*a580*/  HMMA.16816.F32 R112, R140.reuse, R158, R112 ;  /* 0x0000009e8c70723c */ /* 0x040ff00000001870 */
[-C--:B----4-:R-:W-:Y:S08]  /*a590*/  HMMA.16816.F32 R116, R140, R160.reuse, R116 ;  /* 0x000000a08c74723c */ /* 0x090ff00000001874 */
[C---:B------:R-:W-:Y:S08]  /*a5a0*/  HMMA.16816.F32 R120, R144.reuse, R160, R120 ;  /* 0x000000a09078723c */ /* 0x040ff00000001878 */
[-C--:B------:R-:W-:Y:S08]  /*a5b0*/  HMMA.16816.F32 R124, R144, R162.reuse, R124 ;  /* 0x000000a2907c723c */ /* 0x080ff0000000187c */
[----:B------:R-:W-:Y:S07]  /*a5c0*/  HMMA.16816.F32 R128, R140, R162, R128 ;  /* 0x000000a28c80723c */ /* 0x000fee0000001880 */
[----:B------:R-:W-:Y:S02]  /*a5d0*/  F2FP.PACK_AB R140, R179, R178 ;  /* 0x000000b2b38c723e */ /* 0x000fe400000000ff */
[----:B------:R-:W-:Y:S03]  /*a5e0*/  F2FP.PACK_AB R142, R176, R182 ;  /* 0x000000b6b08e723e */ /* 0x000fe600000000ff */
[----:B------:R-:W-:Y:S02]  /*a5f0*/  F2FP.PACK_AB R141, R183, R180 ;  /* 0x000000b4b78d723e */ /* 0x000fe400000000ff */
[----:B------:R-:W-:Y:S02]  /*a600*/  F2FP.PACK_AB R143, R210, R207 ;  /* 0x000000cfd28f723e */ /* 0x000fe400000000ff */
[----:B------:R-:W-:Y:S05]  /*a610*/  F2FP.PACK_AB R210, R251, R252 ;  /* 0x000000fcfbd2723e */ /* 0x000fea00000000ff */
[-C--:B-1----:R-:W-:Y:S01]  /*a620*/  HMMA.16816.F32 R148, R140, R152.reuse, R4 ;  /* 0x000000988c94723c */ /* 0x082fe20000001804 */
[----:B------:R-:W1:Y:S07]  /*a630*/  LDSM.16.MT88.4 R4, [R227+0x3900] ;  /* 0x00390000e304783b */ /* 0x000e6e0000004200 */
[C---:B------:R-:W-:Y:S07]  /*a640*/  HMMA.16816.F32 R144, R208.reuse, R152, R8 ;  /* 0x00000098d090723c */ /* 0x040fee0000001808 */
[----:B------:R-:W-:Y:S02]  /*a650*/  MOV R9, R157 ;  /* 0x0000009d00097202 */ /* 0x000fe40000000f00 */
[-C--:B------:R-:W-:Y:S03]  /*a660*/  HMMA.16816.F32 R156, R208, R154.reuse, R12 ;  /* 0x0000009ad09c723c */ /* 0x080fe6000000180c */
[----:B------:R-:W-:Y:S02]  /*a670*/  MOV R10, R166 ;  /* 0x000000a6000a7202 */ /* 0x000fe40000000f00 */
[----:B------:R-:W-:Y:S02]  /*a680*/  MOV R11, R167 ;  /* 0x000000a7000b7202 */ /* 0x000fe40000000f00 */
[----:B------:R-:W-:Y:S01]  /*a690*/  MOV R15, R177 ;  /* 0x000000b1000f7202 */ /* 0x000fe20000000f00 */
[C---:B------:R-:W-:Y:S04]  /*a6a0*/  HMMA.16816.F32 R152, R140.reuse, R154, R16 ;  /* 0x0000009a8c98723c */ /* 0x040fe80000001810 */
[----:B------:R-:W-:Y:S01]  /*a6b0*/  MOV R14, R176 ;  /* 0x000000b0000e7202 */ /* 0x000fe20000000f00 */
[----:B------:R-:W-:Y:S01]  /*a6c0*/  IMAD.MOV.U32 R13, RZ, RZ, R207 ;  /* 0x000000ffff0d7224 */ /* 0x000fe200078e00cf */
[----:B------:R-:W-:Y:S02]  /*a6d0*/  MOV R12, R182 ;  /* 0x000000b6000c7202 */ /* 0x000fe40000000f00 */
[-C--:B--2---:R-:W-:Y:S04]  /*a6e0*/  HMMA.16816.F32 R164, R140, R168.reuse, R20 ;  /* 0x000000a88ca4723c */ /* 0x084fe80000001814 */
[----:B------:R-:W-:Y:S02]  /*a6f0*/  MOV R19, R205 ;  /* 0x000000cd00137202 */ /* 0x000fe40000000f00 */
[----:B------:R-:W-:Y:S02]  /*a700*/  MOV R18, R183 ;  /* 0x000000b700127202 */ /* 0x000fe40000000f00 */
[C---:B------:R-:W-:Y:S04]  /*a710*/  HMMA.16816.F32 R160, R208.reuse, R168, R24 ;  /* 0x000000a8d0a0723c */ /* 0x040fe80000001818 */
[----:B------:R-:W-:Y:S02]  /*a720*/  MOV R17, R179 ;  /* 0x000000b300117202 */ /* 0x000fe40000000f00 */
[----:B------:R-:W-:Y:S01]  /*a730*/  MOV R16, R198 ;  /* 0x000000c600107202 */ /* 0x000fe20000000f00 */
[----:B------:R-:W-:Y:S01]  /*a740*/  IMAD.MOV.U32 R25, RZ, RZ, R195 ;  /* 0x000000ffff197224 */ /* 0x000fe200078e00c3 */
[-C--:B------:R-:W-:Y:S04]  /*a750*/  HMMA.16816.F32 R172, R208, R170.reuse, R28 ;  /* 0x000000aad0ac723c */ /* 0x080fe8000000181c */
[----:B------:R-:W-:Y:S02]  /*a760*/  MOV R23, R180 ;  /* 0x000000b400177202 */ /* 0x000fe40000000f00 */
[----:B------:R-:W-:Y:S02]  /*a770*/  MOV R22, R178 ;  /* 0x000000b200167202 */ /* 0x000fe40000000f00 */
[C---:B------:R-:W-:Y:S04]  /*a780*/  HMMA.16816.F32 R168, R140.reuse, R170, R32 ;  /* 0x000000aa8ca8723c */ /* 0x040fe80000001820 */
[----:B------:R-:W-:Y:S02]  /*a790*/  MOV R28, R181 ;  /* 0x000000b5001c7202 */ /* 0x000fe40000000f00 */
[----:B------:R-:W-:Y:S02]  /*a7a0*/  MOV R20, R190 ;  /* 0x000000be00147202 */ /* 0x000fe40000000f00 */
[-C--:B------:R-:W-:Y:S04]  /*a7b0*/  HMMA.16816.F32 R180, R140, R184.reuse, R36 ;  /* 0x000000b88cb4723c */ /* 0x080fe80000001824 */
[----:B------:R-:W-:Y:S02]  /*a7c0*/  MOV R21, R189 ;  /* 0x000000bd00157202 */ /* 0x000fe40000000f00 */
[----:B------:R-:W-:Y:S02]  /*a7d0*/  MOV R31, R9 ;  /* 0x00000009001f7202 */ /* 0x000fe40000000f00 */
[C---:B------:R-:W-:Y:S04]  /*a7e0*/  HMMA.16816.F32 R176, R208.reuse, R184, R40 ;  /* 0x000000b8d0b0723c */ /* 0x040fe80000001828 */
[----:B------:R-:W-:Y:S02]  /*a7f0*/  MOV R30, R10 ;  /* 0x0000000a001e7202 */ /* 0x000fe40000000f00 */
[----:B------:R-:W-:Y:S02]  /*a800*/  MOV R33, R191 ;  /* 0x000000bf00217202 */ /* 0x000fe40000000f00 */
[----:B------:R-:W-:Y:S02]  /*a810*/  MOV R10, R188 ;  /* 0x000000bc000a7202 */ /* 0x000fe40000000f00 */
[-C--:B------:R-:W-:Y:S03]  /*a820*/  HMMA.16816.F32 R188, R208, R186.reuse, R44 ;  /* 0x000000bad0bc723c */ /* 0x080fe6000000182c */
[----:B------:R-:W-:Y:S01]  /*a830*/  MOV R24, R196 ;  /* 0x000000c400187202 */ /* 0x000fe20000000f00 */
[----:B------:R-:W-:Y:S01]  /*a840*/  FADD.FTZ R2, R33, R2 ;  /* 0x0000000221027221 */ /* 0x000fe20000010000 */
[----:B------:R-:W-:Y:S01]  /*a850*/  MOV R26, R194 ;  /* 0x000000c2001a7202 */ /* 0x000fe20000000f00 */
[----:B------:R-:W-:Y:S01]  /*a860*/  FADD.FTZ R10, R10, R132 ;  /* 0x000000840a0a7221 */ /* 0x000fe20000010000 */
[----:B------:R-:W-:Y:S01]  /*a870*/  MOV R27, R192 ;  /* 0x000000c0001b7202 */ /* 0x000fe20000000f00 */
[C---:B------:R-:W-:Y:S04]  /*a880*/  HMMA.16816.F32 R184, R140.reuse, R186, R48 ;  /* 0x000000ba8cb8723c */ /* 0x040fe80000001830 */
[----:B------:R-:W-:Y:S02]  /*a890*/  MOV R29, R11 ;  /* 0x0000000b001d7202 */ /* 0x000fe40000000f00 */
[----:B------:R-:W-:Y:S02]  /*a8a0*/  MOV R11, R0 ;  /* 0x00000000000b7202 */ /* 0x000fe40000000f00 */
[----:B------:R-:W-:Y:S04]  /*a8b0*/  MOV R9, R199 ;  /* 0x000000c700097202 */ /* 0x000fe80000000f00 */
[----:B------:R-:W-:Y:S02]  /*a8c0*/  MOV R0, R197 ;  /* 0x000000c500007202 */ /* 0x000fe40000000f00 */
[-C--:B------:R-:W-:Y:S03]  /*a8d0*/  HMMA.16816.F32 R196, R140, R200.reuse, R52 ;  /* 0x000000c88cc4723c */ /* 0x080fe60000001834 */
[----:B------:R-:W-:Y:S01]  /*a8e0*/  MOV R8, R193 ;  /* 0x000000c100087202 */ /* 0x000fe20000000f00 */
[----:B------:R-:W-:Y:S01]  /*a8f0*/  FADD.FTZ R0, R0, R133 ;  /* 0x0000008500007221 */ /* 0x000fe20000010000 */
[----:B------:R-:W-:Y:S02]  /*a900*/  MOV R35, R206 ;  /* 0x000000ce00237202 */ /* 0x000fe40000000f00 */
[----:B------:R-:W-:Y:S01]  /*a910*/  MOV R34, R204 ;  /* 0x000000cc00227202 */ /* 0x000fe20000000f00 */
[C---:B------:R-:W-:Y:S04]  /*a920*/  HMMA.16816.F32 R192, R208.reuse, R200, R56 ;  /* 0x000000c8d0c0723c */ /* 0x040fe80000001838 */
[----:B------:R-:W-:Y:S01]  /*a930*/  FADD.FTZ R2, R35, R2 ;  /* 0x0000000223027221 */ /* 0x000fe20000010000 */
[----:B------:R-:W-:Y:S01]  /*a940*/  MOV R133, R135 ;  /* 0x0000008700857202 */ /* 0x000fe20000000f00 */
[----:B------:R-:W-:Y:S01]  /*a950*/  FADD.FTZ R9, R9, R0 ;  /* 0x0000000009097221 */ /* 0x000fe20000010000 */
[----:B------:R-:W-:Y:S01]  /*a960*/  MOV R132, R136 ;  /* 0x0000008800847202 */ /* 0x000fe20000000f00 */
[-C--:B------:R-:W-:Y:S04]  /*a970*/  HMMA.16816.F32 R204, R208, R202.reuse, R60 ;  /* 0x000000cad0cc723c */ /* 0x080fe8000000183c */
[----:B------:R-:W-:Y:S02]  /*a980*/  FADD.FTZ R0, R28, R10 ;  /* 0x0000000a1c007221 */ /* 0x000fe40000010000 */
[----:B------:R-:W-:Y:S02]  /*a990*/  FADD.FTZ R11, R11, R9 ;  /* 0x000000090b0b7221 */ /* 0x000fe40000010000 */
[C---:B------:R-:W-:Y:S04]  /*a9a0*/  HMMA.16816.F32 R200, R140.reuse, R202, R64 ;  /* 0x000000ca8cc8723c */ /* 0x040fe80000001840 */
[----:B------:R-:W-:Y:S02]  /*a9b0*/  FADD.FTZ R9, R29, R2 ;  /* 0x000000021d097221 */ /* 0x000fe40000010000 */
[----:B------:R-:W-:Y:S01]  /*a9c0*/  FADD.FTZ R8, R8, R137 ;  /* 0x0000008908087221 */ /* 0x000fe20000010000 */
[----:B------:R-:W-:Y:S01]  /*a9d0*/  MOV R137, R134 ;  /* 0x0000008600897202 */ /* 0x000fe20000000f00 */
[-C--:B------:R-:W-:Y:S04]  /*a9e0*/  HMMA.16816.F32 R68, R140, R212.reuse, R68 ;  /* 0x000000d48c44723c */ /* 0x080fe80000001844 */
[----:B------:R-:W-:Y:S04]  /*a9f0*/  FADD.FTZ R8, R34, R8 ;  /* 0x0000000822087221 */ /* 0x000fe80000010000 */
[C---:B------:R-:W-:Y:S04]  /*aa00*/  HMMA.16816.F32 R72, R208.reuse, R212, R72 ;  /* 0x000000d4d048723c */ /* 0x040fe80000001848 */
[----:B------:R-:W-:Y:S02]  /*aa10*/  FADD.FTZ R10, R247, R8 ;  /* 0x00000008f70a7221 */ /* 0x000fe40000010000 */
[----:B------:R-:W-:Y:S02]  /*aa20*/  FADD.FTZ R8, R30, R0 ;  /* 0x000000001e087221 */ /* 0x000fe40000010000 */
[-C--:B------:R-:W-:Y:S04]  /*aa30*/  HMMA.16816.F32 R76, R208, R214.reuse, R76 ;  /* 0x000000d6d04c723c */ /* 0x080fe8000000184c */
[----:B------:R-:W-:Y:S02]  /*aa40*/  FADD.FTZ R0, R24, R9 ;  /* 0x0000000918007221 */ /* 0x000fe40000010000 */
[----:B------:R-:W-:Y:S02]  /*aa50*/  FADD.FTZ R2, R248, R10 ;  /* 0x0000000af8027221 */ /* 0x000fe40000010000 */
[C---:B------:R-:W-:Y:S04]  /*aa60*/  HMMA.16816.F32 R80, R140.reuse, R214, R80 ;  /* 0x000000d68c50723c */ /* 0x040fe80000001850 */
[----:B------:R-:W-:Y:S02]  /*aa70*/  FADD.FTZ R10, R25, R8 ;  /* 0x00000008190a7221 */ /* 0x000fe40000010000 */
[----:B------:R-:W-:Y:S02]  /*aa80*/  FADD.FTZ R9, R27, R0 ;  /* 0x000000001b097221 */ /* 0x000fe40000010000 */
[-C--:B------:R-:W-:Y:S04]  /*aa90*/  HMMA.16816.F32 R84, R140, R216.reuse, R84 ;  /* 0x000000d88c54723c */ /* 0x080fe80000001854 */
[----:B------:R-:W-:Y:S04]  /*aaa0*/  FADD.FTZ R9, R22, R9 ;  /* 0x0000000916097221 */ /* 0x000fe80000010000 */
[C---:B------:R-:W-:Y:S08]  /*aab0*/  HMMA.16816.F32 R88, R208.reuse, R216, R88 ;  /* 0x000000d8d058723c */ /* 0x040ff00000001858 */
[-C--:B------:R-:W-:Y:S08]  /*aac0*/  HMMA.16816.F32 R92, R208, R218.reuse, R92 ;  /* 0x000000dad05c723c */ /* 0x080ff0000000185c */
[C---:B------:R-:W-:Y:S08]  /*aad0*/  HMMA.16816.F32 R96, R140.reuse, R218, R96 ;  /* 0x000000da8c60723c */ /* 0x040ff00000001860 */
[-C--:B------:R-:W-:Y:S08]  /*aae0*/  HMMA.16816.F32 R100, R140, R220.reuse, R100 ;  /* 0x000000dc8c64723c */ /* 0x080ff00000001864 */
[C---:B------:R-:W-:Y:S08]  /*aaf0*/  HMMA.16816.F32 R104, R208.reuse, R220, R104 ;  /* 0x000000dcd068723c */ /* 0x040ff00000001868 */
[-C--:B------:R-:W-:Y:S08]  /*ab00*/  HMMA.16816.F32 R108, R208, R222.reuse, R108 ;  /* 0x000000ded06c723c */ /* 0x080ff0000000186c */
[C---:B------:R-:W-:Y:S08]  /*ab10*/  HMMA.16816.F32 R112, R140.reuse, R222, R112 ;  /* 0x000000de8c70723c */ /* 0x040ff00000001870 */
[-C--:B-1----:R-:W-:Y:S08]  /*ab20*/  HMMA.16816.F32 R116, R140, R4.reuse, R116 ;  /* 0x000000048c74723c */ /* 0x082ff00000001874 */
[C---:B------:R-:W-:Y:S07]  /*ab30*/  HMMA.16816.F32 R120, R208.reuse, R4, R120 ;  /* 0x00000004d078723c */ /* 0x040fee0000001878 */
[----:B------:R-:W-:Y:S01]  /*ab40*/  FADD.FTZ R4, R31, R11 ;  /* 0x0000000b1f047221 */ /* 0x000fe20000010000 */
[-C--:B------:R-:W-:Y:S04]  /*ab50*/  HMMA.16816.F32 R124, R208, R6.reuse, R124 ;  /* 0x00000006d07c723c */ /* 0x080fe8000000187c */
        /* <DEDUP_REMOVED lines=17> */
[----:B------:R1:W-:Y:S01]  /*ac70*/  STL [R1], R5 ;  /* 0x0000000501007387 */ /* 0x0003e20000100800 */
[----:B------:R-:W-:Y:S02]  /*ac80*/  FADD.FTZ R2, R251, R2 ;  /* 0x00000002fb027221 */ /* 0x000fe40000010000 */
[----:B------:R-:W-:Y:S02]  /*ac90*/  FADD.FTZ R4, R15, R4 ;  /* 0x000000040f047221 */ /* 0x000fe40000010000 */
[----:B------:R-:W-:Y:S03]  /*aca0*/  FADD.FTZ R0, R139, R7 ;  /* 0x000000078b007221 */ /* 0x000fe60000010000 */
[----:B------:R1:W-:Y:S01]  /*acb0*/  STL [R1+0x8], R4 ;  /* 0x0000080401007387 */ /* 0x0003e20000100800 */
[----:B------:R-:W-:Y:S01]  /*acc0*/  FADD.FTZ R0, R138, R0 ;  /* 0x000000008a007221 */ /* 0x000fe20000010000 */
[----:B------:R-:W-:Y:S02]  /*acd0*/  MOV R138, R3 ;  /* 0x00000003008a7202 */ /* 0x000fe40000000f00 */
[----:B------:R1:W-:Y:S04]  /*ace0*/  STL [R1+0x4], R2 ;  /* 0x0000040201007387 */ /* 0x0003e80000100800 */
[----:B------:R1:W-:Y:S01]  /*acf0*/  STL [R1+0xc], R0 ;  /* 0x00000c0001007387 */ /* 0x0003e20000100800 */
[----:B------:R-:W-:-:S05]  /*ad00*/  @P1 BRA `(.L_x_646) ;  /* 0xffffb19000001947 */ /* 0x000fca000383ffff */
.L_x_645:
[----:B-1----:R-:W3:Y:S04]  /*ad10*/  LDL.LU R5, [R1] ;  /* 0x0000000001057983 */ /* 0x002ee80000300800 */
[----:B------:R-:W4:Y:S04]  /*ad20*/  LDL.LU R4, [R1+0x8] ;  /* 0x0000080001047983 */ /* 0x000f280000300800 */
[----:B--2---:R-:W2:Y:S04]  /*ad30*/  LDL.LU R2, [R1+0x4] ;  /* 0x0000040001027983 */ /* 0x004ea80000300800 */
[----:B------:R-:W2:Y:S04]  /*ad40*/  LDL.LU R0, [R1+0xc] ;  /* 0x00000c0001007983 */ /* 0x000ea80000300800 */
[----:B------:R-:W2:Y:S01]  /*ad50*/  LDL.LU R11, [R1+0x54] ;  /* 0x00005400010b7983 */ /* 0x000ea20000300800 */
[----:B------:R-:W-:-:S03]  /*ad60*/  MOV R138, c[0x0][0x4e8] ;  /* 0x00013a00008a7a02 */ /* 0x000fc60000000f00 */
[----:B------:R-:W2:Y:S01]  /*ad70*/  LDL.LU R139, [R1+0x58] ;  /* 0x00005800018b7983 */ /* 0x000ea20000300800 */
[----:B------:R-:W-:-:S03]  /*ad80*/  ISETP.NE.AND P0, PT, R138, 0x1, PT ;  /* 0x000000018a00780c */ /* 0x000fc60003f05270 */
[----:B------:R-:W1:Y:S04]  /*ad90*/  S2R R6, SR_CTAID.Y ;  /* 0x0000000000067919 */ /* 0x000e680000002600 */
[----:B------:R-:W1:Y:S02]  /*ada0*/  S2R R9, SR_TID.X ;  /* 0x0000000000097919 */ /* 0x000e640000002100 */
[----:B-1----:R-:W-:Y:S01]  /*adb0*/  IMAD.WIDE.U32 R18, R6, c[0x0][0x490], RZ ;  /* 0x0001240006127a25 */ /* 0x002fe200078e00ff */
[----:B------:R-:W-:-:S03]  /*adc0*/  SHF.R.S32.HI R137, RZ, 0x1f, R9 ;  /* 0x0000001fff897819 */ /* 0x000fc60000011409 */
[----:B------:R-:W-:Y:S01]  /*add0*/  IMAD.WIDE.U32 R20, R6, c[0x0][0x3e8], RZ ;  /* 0x0000fa0006147a25 */ /* 0x000fe200078e00ff */
[----:B------:R-:W-:Y:S06]  /*ade0*/  BAR.SYNC.DEFER_BLOCKING 0x1, 0x80 ;  /* 0x0042000000007b1d */ /* 0x000fec0000010000 */
[----:B---3--:R-:W1:Y:S04]  /*adf0*/  SHFL.BFLY PT, R12, R5, 0x2, 0x1f ;  /* 0x0c401f00050c7f89 */ /* 0x008e6800000e0000 */
[----:B----4-:R-:W3:Y:S04]  /*ae00*/  SHFL.BFLY PT, R10, R4, 0x2, 0x1f ;  /* 0x0c401f00040a7f89 */ /* 0x010ee800000e0000 */
[----:B--2---:R-:W2:Y:S04]  /*ae10*/  SHFL.BFLY PT, R8, R2, 0x2, 0x1f ;  /* 0x0c401f0002087f89 */ /* 0x004ea800000e0000 */
[----:B------:R-:W4:Y:S01]  /*ae20*/  SHFL.BFLY PT, R7, R0, 0x2, 0x1f ;  /* 0x0c401f0000077f89 */ /* 0x000f2200000e0000 */
[----:B------:R-:W-:Y:S01]  /*ae30*/  MOV R16, R11 ;  /* 0x0000000b00107202 */ /* 0x000fe20000000f00 */
[----:B-1----:R-:W-:-:S02]  /*ae40*/  FADD.FTZ R12, R12, R5 ;  /* 0x000000050c0c7221 */ /* 0x002fc40000010000 */
[----:B---3--:R-:W-:Y:S02]  /*ae50*/  FADD.FTZ R10, R10, R4 ;  /* 0x000000040a0a7221 */ /* 0x008fe40000010000 */
[----:B--2---:R-:W-:-:S03]  /*ae60*/  FADD.FTZ R8, R8, R2 ;  /* 0x0000000208087221 */ /* 0x004fc60000010000 */
[----:B------:R-:W1:Y:S01]  /*ae70*/  SHFL.BFLY PT, R2, R10, 0x1, 0x1f ;  /* 0x0c201f000a027f89 */ /* 0x000e6200000e0000 */
[----:B----4-:R-:W-:-:S03]  /*ae80*/  FADD.FTZ R7, R7, R0 ;  /* 0x0000000007077221 */ /* 0x010fc60000010000 */
[----:B------:R-:W2:Y:S04]  /*ae90*/  SHFL.BFLY PT, R4, R8, 0x1, 0x1f ;  /* 0x0c201f0008047f89 */ /* 0x000ea800000e0000 */
[----:B------:R-:W3:Y:S04]  /*aea0*/  SHFL.BFLY PT, R0, R12, 0x1, 0x1f ;  /* 0x0c201f000c007f89 */ /* 0x000ee800000e0000 */
[----:B------:R-:W4:Y:S01]  /*aeb0*/  SHFL.BFLY PT, R5, R7, 0x1, 0x1f ;  /* 0x0c201f0007057f89 */ /* 0x000f2200000e0000 */
[----:B-1----:R-:W-:Y:S01]  /*aec0*/  FADD.FTZ R10, R10, R2 ;  /* 0x000000020a0a7221 */ /* 0x002fe20000010000 */
[----:B------:R-:W-:Y:S01]  /*aed0*/  SHF.R.S32.HI R2, RZ, 0x1f, R6 ;  /* 0x0000001fff027819 */ /* 0x000fe20000011406 */
[----:B--2---:R-:W-:-:S03]  /*aee0*/  FADD.FTZ R8, R8, R4 ;  /* 0x0000000408087221 */ /* 0x004fc60000010000 */
[----:B------:R-:W-:Y:S01]  /*aef0*/  FSETP.NE.FTZ.AND P4, PT, R10, RZ, PT ;  /* 0x000000ff0a00720b */ /* 0x000fe20003f95000 */
[C---:B------:R-:W-:Y:S01]  /*af00*/  IMAD R26, R2.reuse, c[0x0][0x490], RZ ;  /* 0x00012400021a7a24 */ /* 0x040fe200078e02ff */
[----:B------:R-:W-:Y:S01]  /*af10*/  MOV R4, RZ ;  /* 0x000000ff00047202 */ /* 0x000fe20000000f00 */
[----:B------:R-:W-:Y:S02]  /*af20*/  IMAD R14, R2, c[0x0][0x3e8], RZ ;  /* 0x0000fa00020e7a24 */ /* 0x000fe400078e02ff */
[----:B------:R-:W-:Y:S01]  /*af30*/  @P0 IMAD.HI.U32 R2, R11, c[0x0][0x4ec], RZ ;  /* 0x00013b000b020a27 */ /* 0x000fe200078e00ff */
[----:B------:R-:W-:-:S03]  /*af40*/  FSETP.NE.FTZ.AND P2, PT, R8, RZ, PT ;  /* 0x000000ff0800720b */ /* 0x000fc60003f55000 */
[----:B---3--:R-:W-:Y:S01]  /*af50*/  FADD.FTZ R12, R12, R0 ;  /* 0x000000000c0c7221 */ /* 0x008fe20000010000 */
[----:B------:R-:W-:Y:S01]  /*af60*/  @P0 SHF.R.U32.HI R16, RZ, c[0x0][0x4f0], R2 ;  /* 0x00013c00ff100a19 */ /* 0x000fe20000011602 */
[----:B----4-:R-:W-:Y:S01]  /*af70*/  FADD.FTZ R7, R7, R5 ;  /* 0x0000000507077221 */ /* 0x010fe20000010000 */
[----:B------:R-:W-:Y:S01]  /*af80*/  MOV R0, RZ ;  /* 0x000000ff00007202 */ /* 0x000fe20000000f00 */
[----:B------:R-:W1:Y:S01]  /*af90*/  @P4 MUFU.RCP R4, R10 ;  /* 0x0000000a00044308 */ /* 0x000e620000001000 */
[----:B------:R-:W-:Y:S01]  /*afa0*/  IADD3 R2, -R16, RZ, RZ ;  /* 0x000000ff10027210 */ /* 0x000fe20007ffe1ff */
[----:B------:R-:W-:Y:S01]  /*afb0*/  IMAD R26, R6, c[0x0][0x494], R26 ;  /* 0x00012500061a7a24 */ /* 0x000fe200078e021a */
[----:B------:R-:W-:Y:S01]  /*afc0*/  FSETP.NE.FTZ.AND P5, PT, R12, RZ, PT ;  /* 0x000000ff0c00720b */ /* 0x000fe20003fb5000 */
[----:B------:R-:W-:Y:S01]  /*afd0*/  IMAD R14, R6, c[0x0][0x3ec], R14 ;  /* 0x0000fb00060e7a24 */ /* 0x000fe200078e020e */
[----:B------:R-:W-:Y:S01]  /*afe0*/  FSETP.NE.FTZ.AND P1, PT, R7, RZ, PT ;  /* 0x000000ff0700720b */ /* 0x000fe20003f35000 */
[----:B------:R-:W-:Y:S01]  /*aff0*/  IMAD R132, R2, c[0x0][0x4e8], R11 ;  /* 0x00013a0002847a24 */ /* 0x000fe200078e020b */
[----:B------:R-:W-:-:S02]  /*b000*/  MOV R2, RZ ;  /* 0x000000ff00027202 */ /* 0x000fc40000000f00 */
[----:B------:R-:W-:Y:S02]  /*b010*/  IADD3 R27, R19, R26, RZ ;  /* 0x0000001a131b7210 */ /* 0x000fe40007ffe0ff */
[----:B------:R-:W-:Y:S02]  /*b020*/  MOV R26, R18 ;  /* 0x00000012001a7202 */ /* 0x000fe40000000f00 */
[----:B------:R-:W2:Y:S01]  /*b030*/  @P2 MUFU.RCP R2, R8 ;  /* 0x0000000800022308 */ /* 0x000ea20000001000 */
[----:B------:R-:W-:-:S07]  /*b040*/  LEA.HI R6, R137, R9, RZ, 0x2 ;  /* 0x0000000989067211 */ /* 0x000fce00078f10ff */
[----:B------:R-:W3:Y:S01]  /*b050*/  @P5 MUFU.RCP R0, R12 ;  /* 0x0000000c00005308 */ /* 0x000ee20000001000 */
[C---:B-1----:R-:W-:Y:S01]  /*b060*/  FMUL.FTZ R151, R4.reuse, R151 ;  /* 0x0000009704977220 */ /* 0x042fe20000410000 */
[----:B------:R-:W-:Y:S01]  /*b070*/  LEA.HI R137, R137, R9, RZ, 0x5 ;  /* 0x0000000989897211 */ /* 0x000fe200078f28ff */
[C---:B------:R-:W-:Y:S01]  /*b080*/  FMUL.FTZ R150, R4.reuse, R150 ;  /* 0x0000009604967220 */ /* 0x040fe20000410000 */
[----:B------:R-:W-:Y:S01]  /*b090*/  IADD3 R15, R21, R14, RZ ;  /* 0x0000000e150f7210 */ /* 0x000fe20007ffe0ff */
[----:B------:R-:W-:Y:S01]  /*b0a0*/  FMUL.FTZ R155, R4, R155 ;  /* 0x0000009b049b7220 */ /* 0x000fe20000410000 */
[----:B------:R-:W-:Y:S01]  /*b0b0*/  LOP3.LUT R5, R137, 0xffffffe0, RZ, 0xc0, !PT ;  /* 0xffffffe089057812 */ /* 0x000fe200078ec0ff */
[----:B--2---:R-:W-:Y:S01]  /*b0c0*/  FMUL.FTZ R39, R2, R92 ;  /* 0x0000005c02277220 */ /* 0x004fe20000410000 */
[----:B------:R-:W-:Y:S01]  /*b0d0*/  LOP3.LUT R17, R6, 0xfffffffc, RZ, 0xc0, !PT ;  /* 0xfffffffc06117812 */ /* 0x000fe200078ec0ff */
[----:B------:R-:W2:Y:S01]  /*b0e0*/  LDL.LU R92, [R1+0x4c] ;  /* 0x00004c00015c7983 */ /* 0x000ea20000300800 */
[----:B------:R-:W-:Y:S01]  /*b0f0*/  FMUL.FTZ R89, R2, R89 ;  /* 0x0000005902597220 */ /* 0x000fe20000410000 */
[----:B------:R-:W-:Y:S01]  /*b100*/  IADD3 R5, -R5, R9, RZ ;  /* 0x0000000905057210 */ /* 0x000fe20007ffe1ff */
[----:B---3--:R-:W-:-:S03]  /*b110*/  FMUL.FTZ R149, R0, R149 ;  /* 0x0000009500957220 */ /* 0x008fc60000410000 */
[----:B------:R-:W-:Y:S01]  /*b120*/  LOP3.LUT P3, RZ, R5, 0x3, RZ, 0xc0, !PT ;  /* 0x0000000305ff7812 */ /* 0x000fe2000786c0ff */
        /* <DEDUP_REMOVED lines=16> */
[C---:B------:R-:W-:Y:S01]  /*b230*/  FMUL.FTZ R53, R0.reuse, R68 ;  /* 0x0000004400357220 */ /* 0x040fe20000410000 */
[----:B------:R-:W-:Y:S01]  /*b240*/  MOV R14, R20 ;  /* 0x00000014000e7202 */ /* 0x000fe20000000f00 */
        /* <DEDUP_REMOVED lines=28> */
[----:B------:R-:W-:Y:S01]  /*b410*/  @P2 MUFU.LG2 R8, R8 ;  /* 0x0000000800082308 */ /* 0x000fe20000000c00 */
[C---:B------:R-:W-:Y:S01]  /*b420*/  FMUL.FTZ R49, R0.reuse, R80 ;  /* 0x0000005000317220 */ /* 0x040fe20000410000 */
[----:B------:R-:W-:Y:S01]  /*b430*/  IADD3 R17, -R17, R9, RZ ;  /* 0x0000000911117210 */ /* 0x000fe20007ffe1ff */
        /* <DEDUP_REMOVED lines=12> */
[----:B------:R-:W-:Y:S01]  /*b500*/  MOV R0, RZ ;  /* 0x000000ff00007202 */ /* 0x000fe20000000f00 */
[----:B------:R-:W-:Y:S02]  /*b510*/  FMUL.FTZ R43, R2, R88 ;  /* 0x00000058022b7220 */ /* 0x000fe40000410000 */
[----:B------:R1:W5:Y:S03]  /*b520*/  LDL R88, [R1+0x10] ;  /* 0x0000100001587983 */ /* 0x0003660000100800 */
[----:B------:R-:W3:Y:S01]  /*b530*/  @P1 MUFU.RCP R0, R7 ;  /* 0x0000000700001308 */ /* 0x000ee20000001000 */
[----:B------:R-:W-:-:S02]  /*b540*/  F2FP.PACK_AB R43, R89, R43 ;  /* 0x0000002b592b723e */ /* 0x000fc400000000ff */
[----:B------:R-:W4:Y:S01]  /*b550*/  LDL R89, [R1+0x50] ;  /* 0x0000500001597983 */ /* 0x000f220000100800 */
[C---:B---3--:R-:W-:Y:S02]  /*b560*/  FMUL.FTZ R91, R0.reuse, R91 ;  /* 0x0000005b005b7220 */ /* 0x048fe40000410000 */
[----:B------:R-:W-:-:S05]  /*b570*/  FMUL.FTZ R42, R0, R90 ;  /* 0x0000005a002a7220 */ /* 0x000fca0000410000 */
[----:B------:R-:W-:Y:S02]  /*b580*/  F2FP.PACK_AB R42, R91, R42 ;  /* 0x0000002a5b2a723e */ /* 0x000fe400000000ff */
[----:B------:R1:W5:Y:S01]  /*b590*/  LDL.64 R90, [R1+0x18] ;  /* 0x00001800015a7983 */ /* 0x0003620000100a00 */
[C---:B------:R-:W-:Y:S02]  /*b5a0*/  FMUL.FTZ R80, R4.reuse, R102 ;  /* 0x0000006604507220 */ /* 0x040fe40000410000 */
[----:B------:R-:W-:Y:S02]  /*b5b0*/  FMUL.FTZ R68, R4, R130 ;  /* 0x0000008204447220 */ /* 0x000fe40000410000 */
[----:B------:R-:W3:Y:S01]  /*b5c0*/  S2R R4, SR_CTAID.Z ;  /* 0x0000000000047919 */ /* 0x000ee20000002700 */
[C---:B------:R-:W-:Y:S01]  /*b5d0*/  FMUL.FTZ R145, R2.reuse, R145 ;  /* 0x0000009102917220 */ /* 0x040fe20000410000 */
[----:B------:R-:W-:Y:S01]  /*b5e0*/  SHF.R.S32.HI R5, RZ, 0x2, R6 ;  /* 0x00000002ff057819 */ /* 0x000fe20000011406 */
        /* <DEDUP_REMOVED lines=28> */
[----:B------:R-:W-:Y:S01]  /*b7b0*/  SHF.R.S32.HI R2, RZ, 0x1f, R6 ;  /* 0x0000001fff027819 */ /* 0x000fe20000011406 */
[----:B------:R-:W1:Y:S01]  /*b7c0*/  @P1 MUFU.LG2 R7, R7 ;  /* 0x0000000700071308 */ /* 0x000e620000000c00 */
[----:B---3--:R-:W-:Y:S02]  /*b7d0*/  SHF.R.S32.HI R6, RZ, 0x1f, R4 ;  /* 0x0000001fff067819 */ /* 0x008fe40000011404 */
[----:B------:R-:W-:-:S03]  /*b7e0*/  LEA.HI R2, R2, R5, RZ, 0x3 ;  /* 0x0000000502027211 */ /* 0x000fc600078f18ff */
[----:B------:R-:W-:Y:S01]  /*b7f0*/  IMAD R86, R6, c[0x0][0x498], RZ ;  /* 0x0001260006567a24 */ /* 0x000fe200078e02ff */
[----:B------:R-:W-:Y:S01]  /*b800*/  LOP3.LUT R2, R2, 0xfffffff8, RZ, 0xc0, !PT ;  /* 0xfffffff802027812 */ /* 0x000fe200078ec0ff */
[----:B------:R-:W-:Y:S02]  /*b810*/  IMAD R85, R6, c[0x0][0x3f0], RZ ;  /* 0x0000fc0006557a24 */ /* 0x000fe400078e02ff */
[C---:B------:R-:W-:Y:S01]  /*b820*/  FMUL.FTZ R50, R0.reuse, R74 ;  /* 0x0000004a00327220 */ /* 0x040fe20000410000 */
[----:B------:R-:W-:Y:S01]  /*b830*/  IADD3 R5, R5, -R2, RZ ;  /* 0x8000000205057210 */ /* 0x000fe20007ffe0ff */
[C---:B------:R-:W-:Y:S01]  /*b840*/  FMUL.FTZ R46, R0.reuse, R78 ;  /* 0x0000004e002e7220 */ /* 0x040fe20000410000 */
[----:B------:R-:W-:Y:S01]  /*b850*/  @P4 MOV R2, 0x3f317218 ;  /* 0x3f31721800024802 */ /* 0x000fe20000000f00 */
        /* <DEDUP_REMOVED lines=27> */
[----:B------:R-:W-:Y:S01]  /*ba10*/  FMUL.FTZ R66, R0, R126 ;  /* 0x0000007e00427220 */ /* 0x000fe20000410000 */
[----:B------:R-:W-:Y:S01]  /*ba20*/  @P2 MOV R0, 0x3f317218 ;  /* 0x3f31721800002802 */ /* 0x000fe20000000f00 */
[C---:B------:R-:W-:Y:S02]  /*ba30*/  IMAD R86, R4.reuse, c[0x0][0x49c], R86 ;  /* 0x0001270004567a24 */ /* 0x040fe400078e0256 */
[C---:B------:R-:W-:Y:S02]  /*ba40*/  IMAD R85, R4.reuse, c[0x0][0x3f4], R85 ;  /* 0x0000fd0004557a24 */ /* 0x040fe400078e0255 */
[----:B------:R-:W-:Y:S01]  /*ba50*/  IMAD.WIDE.U32 R26, R4, c[0x0][0x498], R26 ;  /* 0x00012600041a7a25 */ /* 0x000fe200078e001a */
[----:B------:R-:W-:-:S03]  /*ba60*/  @P1 MOV R9, 0x3f317218 ;  /* 0x3f31721800091802 */ /* 0x000fc60000000f00 */
[----:B------:R-:W-:Y:S01]  /*ba70*/  IMAD.WIDE.U32 R14, R4, c[0x0][0x3f0], R14 ;  /* 0x0000fc00040e7a25 */ /* 0x000fe200078e000e */
[----:B------:R-:W-:-:S03]  /*ba80*/  @P5 MOV R4, 0x3f317218 ;  /* 0x3f31721800045802 */ /* 0x000fc60000000f00 */
[----:B------:R-:W-:Y:S02]  /*ba90*/  @P4 FMUL.FTZ R6, R2, c[0x0][0x2d0] ;  /* 0x0000b40002064a20 */ /* 0x000fe40000410000 */
[----:B------:R-:W-:Y:S02]  /*baa0*/  @P5 FMUL.FTZ R11, R4, c[0x0][0x2d0] ;  /* 0x0000b400040b5a20 */ /* 0x000fe40000410000 */
[----:B------:R-:W-:Y:S02]  /*bab0*/  @P2 FMUL.FTZ R2, R0, c[0x0][0x2d0] ;  /* 0x0000b40000022a20 */ /* 0x000fe40000410000 */
[----:B-1----:R-:W-:Y:S02]  /*bac0*/  @P1 FMUL.FTZ R4, R7, 0.69314718246459960938 ;  /* 0x3f31721807041820 */ /* 0x002fe40000410000 */
[----:B------:R-:W-:Y:S01]  /*bad0*/  @P1 FMUL.FTZ R0, R9, c[0x0][0x2d0] ;  /* 0x0000b40009001a20 */ /* 0x000fe20000410000 */
[----:B------:R-:W-:Y:S01]  /*bae0*/  MOV R83, 0xff800000 ;  /* 0xff80000000537802 */ /* 0x000fe20000000f00 */
[----:B------:R-:W-:-:S02]  /*baf0*/  @P2 FMUL.FTZ R8, R8, 0.69314718246459960938 ;  /* 0x3f31721808082820 */ /* 0x000fc40000410000 */
[----:B------:R-:W-:Y:S01]  /*bb00*/  @P1 FFMA.FTZ R83, R0, R3, R4 ;  /* 0x0000000300531223 */ /* 0x000fe20000010004 */
[----:B------:R-:W-:Y:S01]  /*bb10*/  SHF.R.S32.HI R0, RZ, 0x5, R137 ;  /* 0x00000005ff007819 */ /* 0x000fe20000011489 */
[----:B------:R-:W1:Y:S01]  /*bb20*/  @P4 MUFU.LG2 R10, R10 ;  /* 0x0000000a000a4308 */ /* 0x000e620000000c00 */
[----:B------:R-:W-:Y:S01]  /*bb30*/  MOV R84, 0xff800000 ;  /* 0xff80000000547802 */ /* 0x000fe20000000f00 */
[----:B------:R-:W-:Y:S01]  /*bb40*/  @P2 FFMA.FTZ R84, R2, R134, R8 ;  /* 0x0000008602542223 */ /* 0x000fe20000010008 */
[----:B------:R-:W-:Y:S02]  /*bb50*/  SHF.R.S32.HI R2, RZ, 0x1f, R0 ;  /* 0x0000001fff027819 */ /* 0x000fe40000011400 */
[----:B------:R-:W-:Y:S02]  /*bb60*/  LEA.HI R4, R17, R17, RZ, 0x1 ;  /* 0x0000001111047211 */ /* 0x000fe400078f08ff */
[----:B------:R-:W-:-:S04]  /*bb70*/  LEA.HI R2, R2, R0, RZ, 0x2 ;  /* 0x0000000002027211 */ /* 0x000fc800078f10ff */
[----:B------:R-:W-:Y:S02]  /*bb80*/  LOP3.LUT R3, R2, 0xffffffc, RZ, 0xc0, !PT ;  /* 0x0ffffffc02037812 */ /* 0x000fe400078ec0ff */
[----:B------:R-:W-:Y:S02]  /*bb90*/  LOP3.LUT R2, R4, 0x1ffffffe, RZ, 0xc0, !PT ;  /* 0x1ffffffe04027812 */ /* 0x000fe400078ec0ff */
[----:B------:R-:W-:Y:S01]  /*bba0*/  F2FP.PACK_AB R44, R87, R44 ;  /* 0x0000002c572c723e */ /* 0x000fe200000000ff */
[----:B-1----:R-:W-:Y:S01]  /*bbb0*/  @P4 FMUL.FTZ R10, R10, 0.69314718246459960938 ;  /* 0x3f3172180a0a4820 */ /* 0x002fe20000410000 */
[----:B------:R-:W1:Y:S01]  /*bbc0*/  S2R R87, SR_CTAID.X ;  /* 0x0000000000577919 */ /* 0x000e620000002500 */
[----:B------:R-:W-:Y:S02]  /*bbd0*/  IADD3 R8, R17, -R2, RZ ;  /* 0x8000000211087210 */ /* 0x000fe40007ffe0ff */
[----:B------:R-:W-:Y:S02]  /*bbe0*/  IADD3 R9, R0, -R3, RZ ;  /* 0x8000000300097210 */ /* 0x000fe40007ffe0ff */
[----:B------:R-:W-:-:S02]  /*bbf0*/  LOP3.LUT R2, R5, 0x1, RZ, 0xc0, !PT ;  /* 0x0000000105027812 */ /* 0x000fc400078ec0ff */
[C---:B------:R-:W-:Y:S02]  /*bc00*/  SHF.L.U32 R3, R5.reuse, 0x6, RZ ;  /* 0x0000000605037819 */ /* 0x040fe400000006ff */
[----:B------:R-:W-:Y:S01]  /*bc10*/  MOV R81, 0xff800000 ;  /* 0xff80000000517802 */ /* 0x000fe20000000f00 */
[----:B------:R-:W-:Y:S01]  /*bc20*/  @P4 FFMA.FTZ R81, R6, R135, R10 ;  /* 0x0000008706514223 */ /* 0x000fe2000001000a */
[----:B------:R-:W-:Y:S02]  /*bc30*/  R2P PR, R5, 0x6 ;  /* 0x0000000605007804 */ /* 0x000fe40000000000 */
[----:B------:R-:W-:Y:S02]  /*bc40*/  ISETP.NE.U32.AND P4, PT, R2, 0x1, PT ;  /* 0x000000010200780c */ /* 0x000fe40003f85070 */
[----:B------:R-:W-:Y:S02]  /*bc50*/  LOP3.LUT R2, R3, 0x1c0, RZ, 0xc0, !PT ;  /* 0x000001c003027812 */ /* 0x000fe400078ec0ff */
[----:B------:R-:W-:-:S02]  /*bc60*/  LEA R10, R0, R17, 0x9 ;  /* 0x00000011000a7211 */ /* 0x000fc400078e48ff */
[----:B------:R-:W-:Y:S02]  /*bc70*/  SHF.L.U32 R0, R4, 0x5, RZ ;  /* 0x0000000504007819 */ /* 0x000fe400000006ff */
[----:B------:R-:W-:Y:S01]  /*bc80*/  LEA.HI R7, R2, R2, RZ, 0x1d ;  /* 0x0000000202077211 */ /* 0x000fe200078fe8ff */
[----:B------:R-:W3:Y:S01]  /*bc90*/  @P5 MUFU.LG2 R12, R12 ;  /* 0x0000000c000c5308 */ /* 0x000ee20000000c00 */
[----:B------:R-:W-:Y:S02]  /*bca0*/  SHF.R.S32.HI R5, RZ, 0x2, R139 ;  /* 0x00000002ff057819 */ /* 0x000fe4000001148b */
[----:B------:R-:W-:Y:S02]  /*bcb0*/  SHF.R.S32.HI R6, RZ, 0x1f, R16 ;  /* 0x0000001fff067819 */ /* 0x000fe40000011410 */
[----:B------:R-:W-:Y:S02]  /*bcc0*/  LOP3.LUT R4, R0, 0xffffffc0, RZ, 0xc0, !PT ;  /* 0xffffffc000047812 */ /* 0x000fe400078ec0ff */
[----:B------:R-:W-:-:S02]  /*bcd0*/  LEA R7, R10, R7, 0x1 ;  /* 0x000000070a077211 */ /* 0x000fc400078e08ff */
[----:B------:R-:W-:Y:S01]  /*bce0*/  LEA R0, R9, R5, 0x4 ;  /* 0x0000000509007211 */ /* 0x000fe200078e20ff */
[----:B------:R-:W-:Y:S01]  /*bcf0*/  IMAD R5, R6, c[0x0][0x3e0], RZ ;  /* 0x0000f80006057a24 */ /* 0x000fe200078e02ff */
[----:B------:R-:W-:Y:S02]  /*bd00*/  LEA R4, R8, R4, 0x3 ;  /* 0x0000000408047211 */ /* 0x000fe400078e18ff */
[----:B------:R-:W-:Y:S01]  /*bd10*/  SHF.L.U32 R7, R7, 0x1, RZ ;  /* 0x0000000107077819 */ /* 0x000fe200000006ff */
[----:B------:R-:W-:Y:S01]  /*bd20*/  IMAD R9, R16, c[0x0][0x3e4], R5 ;  /* 0x0000f90010097a24 */ /* 0x000fe200078e0205 */
[----:B------:R-:W-:Y:S02]  /*bd30*/  IADD3 R6, R0, R4, RZ ;  /* 0x0000000400067210 */ /* 0x000fe40007ffe0ff */
[----:B------:R-:W-:Y:S02]  /*bd40*/  IADD3 R5, R7, 0x80, RZ ;  /* 0x0000008007057810 */ /* 0x000fe40007ffe0ff */
[----:B-1----:R-:W-:-:S02]  /*bd50*/  LEA R0, R87, R0, 0x7 ;  /* 0x0000000057007211 */ /* 0x002fc400078e38ff */
[----:B------:R-:W-:Y:S01]  /*bd60*/  IADD3 R3, R15, R85, RZ ;  /* 0x000000550f037210 */ /* 0x000fe20007ffe0ff */
[----:B------:R-:W-:Y:S01]  /*bd70*/  IMAD R85, R138, c[0x0][0x388], RZ ;  /* 0x0000e2008a557a24 */ /* 0x000fe200078e02ff */
[----:B------:R-:W-:Y:S02]  /*bd80*/  IADD3 R8, R7, 0x70, RZ ;  /* 0x0000007007087810 */ /* 0x000fe40007ffe0ff */
[----:B------:R-:W-:Y:S01]  /*bd90*/  @P4 IADD3 R8, R5, 0x10, RZ ;  /* 0x0000001005084810 */ /* 0x000fe20007ffe0ff */
[----:B---3--:R-:W-:Y:S01]  /*bda0*/  @P5 FMUL.FTZ R12, R12, 0.69314718246459960938 ;  /* 0x3f3172180c0c5820 */ /* 0x008fe20000410000 */
[----:B------:R-:W-:Y:S02]  /*bdb0*/  LEA R6, R87, R6, 0x7 ;  /* 0x0000000657067211 */ /* 0x000fe400078e38ff */
[C---:B------:R-:W-:Y:S02]  /*bdc0*/  IADD3 R5, R0.reuse, 0x40, RZ ;  /* 0x0000004000057810 */ /* 0x040fe40007ffe0ff */
[----:B------:R-:W-:-:S02]  /*bdd0*/  IADD3 R4, R0, 0x8, RZ ;  /* 0x0000000800047810 */ /* 0x000fc40007ffe0ff */
[----:B------:R-:W-:Y:S02]  /*bde0*/  MOV R2, R14 ;  /* 0x0000000e00027202 */ /* 0x000fe40000000f00 */
[----:B------:R-:W-:Y:S01]  /*bdf0*/  MOV R82, 0xff800000 ;  /* 0xff80000000527802 */ /* 0x000fe20000000f00 */
[----:B------:R-:W-:Y:S01]  /*be00*/  @P5 FFMA.FTZ R82, R11, R136, R12 ;  /* 0x000000880b525223 */ /* 0x000fe2000001000c */
[-C--:B------:R-:W-:Y:S01]  /*be10*/  ISETP.GE.OR P4, PT, R5, R85.reuse, P3 ;  /* 0x000000550500720c */ /* 0x080fe20001f86670 */
[----:B------:R-:W-:Y:S01]  /*be20*/  @P0 IMAD.HI.U32 R5, R6, c[0x0][0x4ec], RZ ;  /* 0x00013b0006050a27 */ /* 0x000fe200078e00ff */
[-C--:B------:R-:W-:Y:S02]  /*be30*/  ISETP.GE.OR P5, PT, R4, R85.reuse, P3 ;  /* 0x000000550400720c */ /* 0x080fe40001fa6670 */
[----:B------:R-:W-:Y:S01]  /*be40*/  IADD3 R4, R0, 0x48, RZ ;  /* 0x0000004800047810 */ /* 0x000fe20007ffe0ff */
[----:B------:R-:W-:Y:S01]  /*be50*/  IMAD.WIDE.U32 R2, R16, c[0x0][0x3e0], R2 ;  /* 0x0000f80010027a25 */ /* 0x000fe200078e0002 */
[----:B------:R-:W-:-:S02]  /*be60*/  ISETP.GE.OR P6, PT, R0, R85, P3 ;  /* 0x000000550000720c */ /* 0x000fc40001fc6670 */
[----:B------:R-:W-:Y:S02]  /*be70*/  MOV R0, R6 ;  /* 0x0000000600007202 */ /* 0x000fe40000000f00 */
[----:B------:R-:W-:Y:S02]  /*be80*/  @P0 SHF.R.U32.HI R0, RZ, c[0x0][0x4f0], R5 ;  /* 0x00013c00ff000a19 */ /* 0x000fe40000011605 */
[----:B------:R-:W-:Y:S02]  /*be90*/  ISETP.GE.OR P3, PT, R4, R85, P3 ;  /* 0x000000550400720c */ /* 0x000fe40001f66670 */
[----:B------:R-:W-:Y:S02]  /*bea0*/  SHF.R.S32.HI R4, RZ, 0x1f, R132 ;  /* 0x0000001fff047819 */ /* 0x000fe40000011484 */
[----:B------:R-:W-:Y:S02]  /*beb0*/  IADD3 R3, R3, R9, RZ ;  /* 0x0000000903037210 */ /* 0x000fe40007ffe0ff */
[----:B------:R-:W-:Y:S01]  /*bec0*/  IADD3 R9, -R0, RZ, RZ ;  /* 0x000000ff00097210 */ /* 0x000fe20007ffe1ff */
[----:B------:R-:W-:Y:S01]  /*bed0*/  IMAD R5, R4, c[0x0][0x3d8], RZ ;  /* 0x0000f60004057a24 */ /* 0x000fe200078e02ff */
[----:B------:R-:W-:Y:S01]  /*bee0*/  SHF.R.S32.HI R10, RZ, 0x1f, R0 ;  /* 0x0000001fff0a7819 */ /* 0x000fe20000011400 */
[----:B------:R-:W-:Y:S01]  /*bef0*/  IMAD.WIDE.U32 R16, R132, c[0x0][0x3d8], R2 ;  /* 0x0000f60084107a25 */ /* 0x000fe200078e0002 */
[----:B------:R-:W-:-:S02]  /*bf00*/  IADD3 R4, P0, R0, R26, RZ ;  /* 0x0000001a00047210 */ /* 0x000fc40007f1e0ff */
[----:B------:R-:W-:Y:S01]  /*bf10*/  MOV R2, 0x20 ;  /* 0x0000002000027802 */ /* 0x000fe20000000f00 */
[----:B------:R-:W-:Y:S01]  /*bf20*/  IMAD R0, R9, c[0x0][0x4e8], R6 ;  /* 0x00013a0009007a24 */ /* 0x000fe200078e0206 */
[----:B------:R-:W-:Y:S02]  /*bf30*/  F2FP.PACK_AB R11, R151, R150 ;  /* 0x00000096970b723e */ /* 0x000fe400000000ff */
[----:B------:R-:W-:Y:S02]  /*bf40*/  SEL R9, R2, 0xffffffe0, !P1 ;  /* 0xffffffe002097807 */ /* 0x000fe40004800000 */
[----:B------:R-:W-:Y:S01]  /*bf50*/  SHF.R.S32.HI R2, RZ, 0x1f, R0 ;  /* 0x0000001fff027819 */ /* 0x000fe20000011400 */
[----:B------:R1:W-:Y:S01]  /*bf60*/  STS [R7+0x480], R11 ;  /* 0x0004800b07007388 */ /* 0x0003e20000000800 */
[----:B------:R-:W-:Y:S02]  /*bf70*/  F2FP.PACK_AB R12, R149, R148 ;  /* 0x00000094950c723e */ /* 0x000fe400000000ff */
[----:B------:R-:W-:-:S02]  /*bf80*/  F2FP.PACK_AB R13, R153, R13 ;  /* 0x0000000d990d723e */ /* 0x000fc400000000ff */
[----:B------:R-:W-:Y:S02]  /*bf90*/  F2FP.PACK_AB R18, R155, R18 ;  /* 0x000000129b12723e */ /* 0x000fe400000000ff */
[----:B------:R-:W-:Y:S02]  /*bfa0*/  F2FP.PACK_AB R19, R145, R19 ;  /* 0x000000139113723e */ /* 0x000fe400000000ff */
[----:B------:R-:W-:Y:S02]  /*bfb0*/  F2FP.PACK_AB R22, R147, R22 ;  /* 0x000000169316723e */ /* 0x000fe400000000ff */
[----:B------:R-:W-:Y:S02]  /*bfc0*/  IADD3 R6, R7, R9, RZ ;  /* 0x0000000907067210 */ /* 0x000fe40007ffe0ff */
[----:B------:R-:W-:Y:S01]  /*bfd0*/  F2FP.PACK_AB R21, R157, R21 ;  /* 0x000000159d15723e */ /* 0x000fe200000000ff */
[----:B-1----:R-:W-:Y:S01]  /*bfe0*/  IMAD R11, R132, c[0x0][0x3dc], R5 ;  /* 0x0000f700840b7a24 */ /* 0x002fe200078e0205 */
[----:B------:R-:W-:Y:S01]  /*bff0*/  IADD3.X R5, R10, R27, R86, P0, !PT ;  /* 0x0000001b0a057210 */ /* 0x000fe200007fe456 */
[----:B------:R-:W-:-:S04]  /*c000*/  IMAD R10, R2, c[0x0][0x488], RZ ;  /* 0x00012200020a7a24 */ /* 0x000fc800078e02ff */
[----:B------:R-:W-:Y:S01]  /*c010*/  IMAD.WIDE.U32 R2, R0, c[0x0][0x488], R4 ;  /* 0x0001220000027a25 */ /* 0x000fe200078e0004 */
[----:B------:R-:W-:-:S03]  /*c020*/  MOV R5, 0x40 ;  /* 0x0000004000057802 */ /* 0x000fc60000000f00 */
[----:B------:R-:W-:Y:S01]  /*c030*/  IMAD R0, R0, c[0x0][0x48c], R10 ;  /* 0x0001230000007a24 */ /* 0x000fe200078e020a */
[----:B------:R-:W-:Y:S02]  /*c040*/  IADD3 R4, R9, R8, RZ ;  /* 0x0000000809047210 */ /* 0x000fe40007ffe0ff */
[----:B------:R-:W-:Y:S02]  /*c050*/  F2FP.PACK_AB R20, R159, R20 ;  /* 0x000000149f14723e */ /* 0x000fe400000000ff */
[----:B------:R-:W-:Y:S02]  /*c060*/  LEA R10, P0, R2, c[0x0][0x450], 0x2 ;  /* 0x00011400020a7a11 */ /* 0x000fe400078010ff */
[----:B------:R-:W-:Y:S01]  /*c070*/  IADD3 R9, R3, R0, RZ ;  /* 0x0000000003097210 */ /* 0x000fe20007ffe0ff */
[----:B------:R-:W-:Y:S01]  /*c080*/  STS [R7+0x80], R12 ;  /* 0x0000800c07007388 */ /* 0x000fe20000000800 */
[----:B------:R-:W-:Y:S02]  /*c090*/  F2FP.PACK_AB R23, R165, R23 ;  /* 0x00000017a517723e */ /* 0x000fe400000000ff */
[----:B------:R-:W-:-:S02]  /*c0a0*/  F2FP.PACK_AB R24, R167, R24 ;  /* 0x00000018a718723e */ /* 0x000fc400000000ff */
[----:B------:R-:W-:Y:S01]  /*c0b0*/  SEL R3, R5, 0xffffffc0, !P2 ;  /* 0xffffffc005037807 */ /* 0x000fe20005000000 */
[----:B------:R-:W-:Y:S01]  /*c0c0*/  STS [R8], R13 ;  /* 0x0000000d08007388 */ /* 0x000fe20000000800 */
        /* <DEDUP_REMOVED lines=8> */
[----:B------:R-:W-:Y:S01]  /*c150*/  STS [R7+0x2480], R22 ;  /* 0x0024801607007388 */ /* 0x000fe20000000800 */
[----:B------:R-:W-:Y:S02]  /*c160*/  LEA.HI.X R9, R2, c[0x0][0x454], R9, 0x2, P0 ;  /* 0x0001150002097a11 */ /* 0x000fe400000f1409 */
[----:B------:R-:W-:Y:S01]  /*c170*/  F2FP.PACK_AB R35, R181, R35 ;  /* 0x00000023b523723e */ /* 0x000fe200000000ff */
[----:B------:R-:W-:Y:S01]  /*c180*/  STS [R8+0x2000], R21 ;  /* 0x0020001508007388 */ /* 0x000fe20000000800 */
[----:B------:R-:W-:Y:S02]  /*c190*/  F2FP.PACK_AB R34, R183, R34 ;  /* 0x00000022b722723e */ /* 0x000fe400000000ff */
[----:B------:R-:W-:Y:S01]  /*c1a0*/  IADD3 R2, R7, R3, RZ ;  /* 0x0000000307027210 */ /* 0x000fe20007ffe0ff */
[----:B------:R-:W-:Y:S01]  /*c1b0*/  STS [R8+0x2400], R20 ;  /* 0x0024001408007388 */ /* 0x000fe20000000800 */
[----:B------:R-:W-:-:S02]  /*c1c0*/  F2FP.PACK_AB R32, R185, R32 ;  /* 0x00000020b920723e */ /* 0x000fc400000000ff */
[----:B------:R-:W-:Y:S01]  /*c1d0*/  F2FP.PACK_AB R31, R187, R31 ;  /* 0x0000001fbb1f723e */ /* 0x000fe200000000ff */
[----:B------:R-:W-:Y:S01]  /*c1e0*/  STS [R6+0x80], R23 ;  /* 0x0000801706007388 */ /* 0x000fe20000000800 */
[----:B------:R-:W-:Y:S02]  /*c1f0*/  IADD3 R5, R3, R8, RZ ;  /* 0x0000000803057210 */ /* 0x000fe40007ffe0ff */
[----:B------:R-:W-:Y:S01]  /*c200*/  F2FP.PACK_AB R33, R177, R33 ;  /* 0x00000021b121723e */ /* 0x000fe200000000ff */
[----:B------:R-:W-:Y:S01]  /*c210*/  STS [R6+0x480], R24 ;  /* 0x0004801806007388 */ /* 0x000fe20000000800 */
[----:B------:R-:W-:Y:S02]  /*c220*/  F2FP.PACK_AB R38, R179, R38 ;  /* 0x00000026b326723e */ /* 0x000fe400000000ff */
[----:B------:R-:W-:Y:S01]  /*c230*/  F2FP.PACK_AB R63, R189, R63 ;  /* 0x0000003fbd3f723e */ /* 0x000fe200000000ff */
[----:B------:R-:W-:Y:S01]  /*c240*/  STS [R4], R25 ;  /* 0x0000001904007388 */ /* 0x000fe20000000800 */
[----:B------:R-:W-:-:S03]  /*c250*/  F2FP.PACK_AB R62, R191, R62 ;  /* 0x0000003ebf3e723e */ /* 0x000fc600000000ff */
[----:B------:R-:W-:Y:S01]  /*c260*/  STS [R4+0x400], R28 ;  /* 0x0004001c04007388 */ /* 0x000fe20000000800 */
[----:B------:R-:W-:Y:S02]  /*c270*/  F2FP.PACK_AB R61, R197, R61 ;  /* 0x0000003dc53d723e */ /* 0x000fe400000000ff */
[----:B------:R-:W-:Y:S01]  /*c280*/  F2FP.PACK_AB R60, R199, R60 ;  /* 0x0000003cc73c723e */ /* 0x000fe200000000ff */
[----:B------:R-:W-:Y:S01]  /*c290*/  STS [R6+0x2080], R29 ;  /* 0x0020801d06007388 */ /* 0x000fe20000000800 */
[----:B------:R-:W-:-:S03]  /*c2a0*/  IADD3 R0, R3, R6, RZ ;  /* 0x0000000603007210 */ /* 0x000fc60007ffe0ff */
        /* <DEDUP_REMOVED lines=88> */
[----:B------:R-:W1:Y:S04]  /*c830*/  SHFL.IDX PT, R15, R9, RZ, 0x1c1f ;  /* 0x001c1fff090f7589 */ /* 0x000e6800000e0000 */
[----:B------:R-:W-:Y:S06]  /*c840*/  BAR.SYNC.DEFER_BLOCKING 0x1, 0x80 ;  /* 0x0042000000007b1d */ /* 0x000fec0000010000 */
[----:B------:R-:W-:Y:S04]  /*c850*/  SHFL.IDX PT, R6, R10, 0x1, 0x1c1f ;  /* 0x003c1f000a067f89 */ /* 0x000fe800000e0000 */
[----:B------:R-:W3:Y:S04]  /*c860*/  SHFL.IDX PT, R7, R9, 0x1, 0x1c1f ;  /* 0x003c1f0009077f89 */ /* 0x000ee800000e0000 */
[----:B------:R-:W-:Y:S04]  /*c870*/  SHFL.IDX PT, R12, R10, 0x2, 0x1c1f ;  /* 0x005c1f000a0c7f89 */ /* 0x000fe800000e0000 */
[----:B------:R-:W4:Y:S04]  /*c880*/  SHFL.IDX PT, R13, R9, 0x2, 0x1c1f ;  /* 0x005c1f00090d7f89 */ /* 0x000f2800000e0000 */
[----:B------:R-:W-:Y:S04]  /*c890*/  SHFL.IDX PT, R8, R10, 0x3, 0x1c1f ;  /* 0x007c1f000a087f89 */ /* 0x000fe800000e0000 */
[----:B------:R-:W4:Y:S01]  /*c8a0*/  SHFL.IDX PT, R9, R9, 0x3, 0x1c1f ;  /* 0x007c1f0009097f89 */ /* 0x000f2200000e0000 */
[----:B--2---:R-:W-:-:S03]  /*c8b0*/  SHF.L.U32 R4, R92, 0x1, RZ ;  /* 0x000000015c047819 */ /* 0x004fc600000006ff */
[----:B-1----:R-:W-:Y:S04]  /*c8c0*/  @!P6 ST.E [R14.64], R82 ;  /* 0x000000520e00e985 */ /* 0x002fe8000c101916 */
[----:B---3--:R1:W-:Y:S04]  /*c8d0*/  @!P5 ST.E [R6.64], R81 ;  /* 0x000000510600d985 */ /* 0x0083e8000c101916 */
[----:B----4-:R2:W-:Y:S04]  /*c8e0*/  @!P4 ST.E [R12.64], R84 ;  /* 0x000000540c00c985 */ /* 0x0105e8000c101916 */
[----:B------:R2:W-:Y:S04]  /*c8f0*/  @!P3 ST.E [R8.64], R83 ;  /* 0x000000530800b985 */ /* 0x0005e8000c101916 */
[----:B------:R2:W3:Y:S04]  /*c900*/  LDS.128 R24, [R4+0x880] ;  /* 0x0008800004187984 */ /* 0x0004e80000000c00 */
[----:B------:R2:W4:Y:S04]  /*c910*/  LDS.128 R32, [R4+0x1080] ;  /* 0x0010800004207984 */ /* 0x0005280000000c00 */
[----:B------:R2:W1:Y:S04]  /*c920*/  LDS.128 R40, [R4+0x1880] ;  /* 0x0018800004287984 */ /* 0x0004680000000c00 */
[----:B------:R2:W1:Y:S04]  /*c930*/  LDS.128 R48, [R4+0x2080] ;  /* 0x0020800004307984 */ /* 0x0004680000000c00 */
[----:B------:R2:W2:Y:S04]  /*c940*/  LDS.128 R56, [R4+0x2880] ;  /* 0x0028800004387984 */ /* 0x0004a80000000c00 */
        /* <DEDUP_REMOVED lines=8> */
[----:B------:R2:W2:Y:S01]  /*c9d0*/  LDS.128 R72, [R4+0x7880] ;  /* 0x0078800004487984 */ /* 0x0004a20000000c00 */
[----:B------:R-:W-:-:S02]  /*c9e0*/  IADD3 R0, R17, R11, RZ ;  /* 0x0000000b11007210 */ /* 0x000fc40007ffe0ff */
[----:B-1----:R-:W-:-:S04]  /*c9f0*/  LEA R7, P0, R16, c[0x0][0x380], 0x1 ;  /* 0x0000e00010077a11 */ /* 0x002fc800078008ff */
[----:B------:R-:W-:Y:S02]  /*ca00*/  LEA.HI.X R6, R16, c[0x0][0x384], R0, 0x1, P0 ;  /* 0x0000e10010067a11 */ /* 0x000fe400000f0c00 */
[----:B------:R-:W-:Y:S01]  /*ca10*/  ISETP.GE.AND P0, PT, R89, R85, PT ;  /* 0x000000555900720c */ /* 0x000fe20003f06270 */
[----:B------:R1:W1:Y:S01]  /*ca20*/  SHFL.IDX PT, R2, R7, RZ, 0x181f ;  /* 0x00181fff07027589 */ /* 0x00026200000e0000 */
[----:B------:R-:W-:Y:S03]  /*ca30*/  BSSY B0, `(.L_x_647) ;  /* 0x000000e000007945 */ /* 0x000fe60003800000 */
[----:B------:R1:W1:Y:S08]  /*ca40*/  SHFL.IDX PT, R3, R6, RZ, 0x181f ;  /* 0x00181fff06037589 */ /* 0x00027000000e0000 */
[----:B------:R-:W-:Y:S05]  /*ca50*/  @P0 BRA `(.L_x_648) ;  /* 0x000000b000000947 */ /* 0x000fea0003800000 */
[----:B--234-:R-:W2:Y:S01]  /*ca60*/  LDS.128 R12, [R4+0x80] ;  /* 0x00008000040c7984 */ /* 0x01cea20000000c00 */
[----:B-----5:R-:W-:-:S02]  /*ca70*/  ISETP.GE.AND P0, PT, R88, c[0x0][0x3c8], PT ;  /* 0x0000f20058007a0c */ /* 0x020fc40003f06270 */
[----:B------:R-:W-:Y:S01]  /*ca80*/  ISETP.GE.AND P1, PT, R90, c[0x0][0x3c8], PT ;  /* 0x0000f2005a007a0c */ /* 0x000fe20003f26270 */
[----:B------:R3:W4:Y:S10]  /*ca90*/  LDS.128 R8, [R4+0x4080] ;  /* 0x0040800004087984 */ /* 0x0007340000000c00 */
[----:B------:R-:W-:-:S04]  /*caa0*/  @!P0 SHF.R.S32.HI R0, RZ, 0x1f, R88 ;  /* 0x0000001fff008819 */ /* 0x000fc80000011458 */
[----:B------:R-:W-:-:S04]  /*cab0*/  @!P0 LEA.HI R0, R0, R88, RZ, 0x3 ;  /* 0x0000005800008211 */ /* 0x000fc800078f18ff */
[----:B------:R-:W-:Y:S01]  /*cac0*/  @!P0 LOP3.LUT R0, R0, 0xfffffff8, RZ, 0xc0, !PT ;  /* 0xfffffff800008812 */ /* 0x000fe200078ec0ff */
[----:B-1-3--:R-:W-:-:S04]  /*cad0*/  @!P1 IMAD.WIDE R4, R90, 0x2, R2 ;  /* 0x000000025a049825 */ /* 0x00afc800078e0202 */
[----:B------:R-:W-:Y:S01]  /*cae0*/  @!P0 IMAD.WIDE R2, R0, 0x2, R2 ;  /* 0x0000000200028825 */ /* 0x000fe200078e0202 */
[----:B--2---:R1:W-:Y:S04]  /*caf0*/  @!P1 ST.E.128 [R4.64], R12 ;  /* 0x0000000c04009985 */ /* 0x0043e8000c101d16 */
[----:B----4-:R1:W-:Y:S02]  /*cb00*/  @!P0 ST.E.128 [R2.64], R8 ;  /* 0x0000000802008985 */ /* 0x0103e4000c101d16 */
.L_x_648:
[----:B---34-:R-:W-:Y:S05]  /*cb10*/  BSYNC B0 ;  /* 0x0000000000007941 */ /* 0x018fea0003800000 */
.L_x_647:
[----:B------:R-:W-:Y:S01]  /*cb20*/  IADD3 R0, R89, 0x10, RZ ;  /* 0x0000001059007810 */ /* 0x000fe20007ffe0ff */
[----:B-1----:R1:W3:Y:S01]  /*cb30*/  SHFL.IDX PT, R3, R6, 0x1, 0x181f ;  /* 0x00381f0006037f89 */ /* 0x0022e200000e0000 */
[----:B------:R-:W-:Y:S02]  /*cb40*/  BSSY B0, `(.L_x_649) ;  /* 0x000000d000007945 */ /* 0x000fe40003800000 */
[----:B------:R-:W-:Y:S01]  /*cb50*/  ISETP.GE.AND P0, PT, R0, R85, PT ;  /* 0x000000550000720c */ /* 0x000fe20003f06270 */
[----:B------:R1:W4:-:S12]  /*cb60*/  SHFL.IDX PT, R2, R7, 0x1, 0x181f ;  /* 0x00381f0007027f89 */ /* 0x00031800000e0000 */
[----:B------:R-:W-:Y:S05]  /*cb70*/  @P0 BRA `(.L_x_650) ;  /* 0x0000009000000947 */ /* 0x000fea0003800000 */
[----:B-----5:R-:W-:Y:S02]  /*cb80*/  ISETP.GE.AND P0, PT, R88, c[0x0][0x3c8], PT ;  /* 0x0000f20058007a0c */ /* 0x020fe40003f06270 */
[----:B------:R-:W-:-:S11]  /*cb90*/  ISETP.GE.AND P1, PT, R90, c[0x0][0x3c8], PT ;  /* 0x0000f2005a007a0c */ /* 0x000fd60003f26270 */
[----:B------:R-:W-:Y:S02]  /*cba0*/  @!P0 SHF.R.S32.HI R0, RZ, 0x1f, R88 ;  /* 0x0000001fff008819 */ /* 0x000fe40000011458 */
[----:B--234-:R-:W-:Y:S02]  /*cbb0*/  @!P1 IMAD.WIDE R4, R90, 0x2, R2 ;  /* 0x000000025a049825 */ /* 0x01cfe400078e0202 */
[----:B------:R-:W-:-:S03]  /*cbc0*/  @!P0 LEA.HI R0, R0, R88, RZ, 0x3 ;  /* 0x0000005800008211 */ /* 0x000fc600078f18ff */
[----:B------:R2:W-:Y:S01]  /*cbd0*/  @!P1 ST.E.128 [R4.64], R24 ;  /* 0x0000001804009985 */ /* 0x0005e2000c101d16 */
[----:B------:R-:W-:-:S05]  /*cbe0*/  @!P0 LOP3.LUT R0, R0, 0xfffffff8, RZ, 0xc0, !PT ;  /* 0xfffffff800008812 */ /* 0x000fca00078ec0ff */
[----:B------:R-:W-:-:S05]  /*cbf0*/  @!P0 IMAD.WIDE R2, R0, 0x2, R2 ;  /* 0x0000000200028825 */ /* 0x000fca00078e0202 */
[----:B------:R2:W-:Y:S02]  /*cc00*/  @!P0 ST.E.128 [R2.64], R20 ;  /* 0x0000001402008985 */ /* 0x0005e4000c101d16 */
.L_x_650:
[----:B------:R-:W-:Y:S05]  /*cc10*/  BSYNC B0 ;  /* 0x0000000000007941 */ /* 0x000fea0003800000 */
.L_x_649:
[----:B------:R-:W-:Y:S01]  /*cc20*/  IADD3 R0, R89, 0x20, RZ ;  /* 0x0000002059007810 */ /* 0x000fe20007ffe0ff */
[----:B--23--:R2:W3:Y:S01]  /*cc30*/  SHFL.IDX PT, R3, R6, 0x2, 0x181f ;  /* 0x00581f0006037f89 */ /* 0x00c4e200000e0000 */
[----:B------:R-:W-:Y:S02]  /*cc40*/  BSSY B0, `(.L_x_651) ;  /* 0x000000d000007945 */ /* 0x000fe40003800000 */
[----:B------:R-:W-:Y:S01]  /*cc50*/  ISETP.GE.AND P0, PT, R0, R85, PT ;  /* 0x000000550000720c */ /* 0x000fe20003f06270 */
[----:B----4-:R2:W4:-:S12]  /*cc60*/  SHFL.IDX PT, R2, R7, 0x2, 0x181f ;  /* 0x00581f0007027f89 */ /* 0x01051800000e0000 */
[----:B------:R-:W-:Y:S05]  /*cc70*/  @P0 BRA `(.L_x_652) ;  /* 0x0000009000000947 */ /* 0x000fea0003800000 */
[----:B-----5:R-:W-:Y:S02]  /*cc80*/  ISETP.GE.AND P0, PT, R88, c[0x0][0x3c8], PT ;  /* 0x0000f20058007a0c */ /* 0x020fe40003f06270 */
        /* <DEDUP_REMOVED lines=8> */
.L_x_652:
[----:B------:R-:W-:Y:S05]  /*cd10*/  BSYNC B0 ;  /* 0x0000000000007941 */ /* 0x000fea0003800000 */
.L_x_651:
[----:B------:R-:W-:Y:S01]  /*cd20*/  IADD3 R0, R89, 0x30, RZ ;  /* 0x0000003059007810 */ /* 0x000fe20007ffe0ff */
[----:B---3--:R3:W1:Y:S01]  /*cd30*/  SHFL.IDX PT, R3, R6, 0x3, 0x181f ;  /* 0x00781f0006037f89 */ /* 0x00866200000e0000 */
        /* <DEDUP_REMOVED lines=9> */
[----:B------:R1:W-:Y:S01]  /*cdd0*/  @!P1 ST.E.128 [R4.64], R40 ;  /* 0x0000002804009985 */ /* 0x0003e2000c101d16 */
[----:B------:R-:W-:-:S05]  /*cde0*/  @!P0 LOP3.LUT R0, R0, 0xfffffff8, RZ, 0xc0, !PT ;  /* 0xfffffff800008812 */ /* 0x000fca00078ec0ff */
[----:B------:R-:W-:-:S05]  /*cdf0*/  @!P0 IMAD.WIDE R2, R0, 0x2, R2 ;  /* 0x0000000200028825 */ /* 0x000fca00078e0202 */
[----:B------:R1:W-:Y:S02]  /*ce00*/  @!P0 ST.E.128 [R2.64], R36 ;  /* 0x0000002402008985 */ /* 0x0003e4000c101d16 */
.L_x_654:
[----:B------:R-:W-:Y:S05]  /*ce10*/  BSYNC B0 ;  /* 0x0000000000007941 */ /* 0x000fea0003800000 */
.L_x_653:
[----:B------:R-:W-:Y:S01]  /*ce20*/  IADD3 R0, R89, 0x40, RZ ;  /* 0x0000004059007810 */ /* 0x000fe20007ffe0ff */
[----:B-1----:R1:W2:Y:S01]  /*ce30*/  SHFL.IDX PT, R3, R6, 0x4, 0x181f ;  /* 0x00981f0006037f89 */ /* 0x0022a200000e0000 */
[----:B------:R-:W-:Y:S02]  /*ce40*/  BSSY B0, `(.L_x_655) ;  /* 0x000000d000007945 */ /* 0x000fe40003800000 */
[----:B------:R-:W-:Y:S01]  /*ce50*/  ISETP.GE.AND P0, PT, R0, R85, PT ;  /* 0x000000550000720c */ /* 0x000fe20003f06270 */
[----:B----4-:R1:W4:-:S12]  /*ce60*/  SHFL.IDX PT, R2, R7, 0x4, 0x181f ;  /* 0x00981f0007027f89 */ /* 0x01031800000e0000 */
        /* <DEDUP_REMOVED lines=10> */
.L_x_656:
[----:B------:R-:W-:Y:S05]  /*cf10*/  BSYNC B0 ;  /* 0x0000000000007941 */ /* 0x000fea0003800000 */
.L_x_655:
        /* <DEDUP_REMOVED lines=15> */
.L_x_658:
[----:B------:R-:W-:Y:S05]  /*d010*/  BSYNC B0 ;  /* 0x0000000000007941 */ /* 0x000fea0003800000 */
.L_x_657:
        /* <DEDUP_REMOVED lines=15> */
.L_x_660:
[----:B------:R-:W-:Y:S05]  /*d110*/  BSYNC B0 ;  /* 0x0000000000007941 */ /* 0x000fea0003800000 */
.L_x_659:
[----:B------:R-:W-:Y:S01]  /*d120*/  IADD3 R0, R89, 0x70, RZ ;  /* 0x0000007059007810 */ /* 0x000fe20007ffe0ff */
[----:B--2---:R2:W1:Y:S03]  /*d130*/  SHFL.IDX PT, R3, R6, 0x7, 0x181f ;  /* 0x00f81f0006037f89 */ /* 0x00446600000e0000 */
[----:B------:R-:W-:Y:S01]  /*d140*/  ISETP.GE.AND P0, PT, R0, R85, PT ;  /* 0x000000550000720c */ /* 0x000fe20003f06270 */
[----:B----4-:R2:W4:-:S12]  /*d150*/  SHFL.IDX PT, R2, R7, 0x7, 0x181f ;  /* 0x00f81f0007027f89 */ /* 0x01051800000e0000 */
[----:B------:R-:W-:Y:S05]  /*d160*/  @P0 EXIT ;  /* 0x000000000000094d */ /* 0x000fea0003800000 */
[----:B-----5:R-:W-:-:S13]  /*d170*/  ISETP.GE.AND P0, PT, R90, c[0x0][0x3c8], PT ;  /* 0x0000f2005a007a0c */ /* 0x020fda0003f06270 */
        /* <DEDUP_REMOVED lines=10> */
.L_x_661:
        /* <DEDUP_REMOVED lines=14> */
.L_x_3547:


//--------------------- .text._ZN7cutlass13device_kernelIN5flash19enable_sm80_to_sm89INS1_16FlashAttnFwdSm80INS1_25CollectiveMainloopFwdSm80ILi4ELi1ELb0EN4cute5tupleIJNS5_1CILi128EEENS7_ILi64EEES8_EEELi128ENS_6half_tEfNS_4arch4Sm80ELb0ELb0ELb1ELb1ELb0ELb0ELb1ELb0EEENS1_21CollectiveEpilogueFwdINS6_IJS8_S8_S9_EEENS6_IJNS7_ILi1EEESH_SH_EEESB_SD_Li128ELb1ELb1ELb0ELb0EEENS1_19SingleTileSchedulerILb1ELb0ELb1ELi128EEEEEEEEEvNT_6ParamsE --------------------------
	.section	.text._ZN7cutlass13device_kernelIN5flash19enable_sm80_to_sm89INS1_16FlashAttnFwdSm80INS1_25CollectiveMainloopFwdSm80ILi4ELi1ELb0EN4cute5tupleIJNS5_1CILi128EEENS7_ILi64EEES8_EEELi128ENS_6half_tEfNS_4arch4Sm80ELb0ELb0ELb1ELb1ELb0ELb0ELb1ELb0EEENS1_21CollectiveEpilogueFwdINS6_IJS8_S8_S9_EEENS6_IJNS7_ILi1EEESH_SH_EEESB_SD_Li128ELb1ELb1ELb0ELb0EEENS1_19SingleTileSchedulerILb1ELb0ELb1ELi128EEEEEEEEEvNT_6ParamsE,"ax",@progbits
	.sectioninfo	@"SHI_REGISTERS=255"
	.align	128
.text._ZN7cutlass13device_kernelIN5flash19enable_sm80_to_sm89INS1_16FlashAttnFwdSm80INS1_25CollectiveMainloopFwdSm80ILi4ELi1ELb0EN4cute5tupleIJNS5_1CILi128EEENS7_ILi64EEES8_EEELi128ENS_6half_tEfNS_4arch4Sm80ELb0ELb0ELb1ELb1ELb0ELb0ELb1ELb0EEENS1_21CollectiveEpilogueFwdINS6_IJS8_S8_S9_EEENS6_IJNS7_ILi1EEESH_SH_EEESB_SD_Li128ELb1ELb1ELb0ELb0EEENS1_19SingleTileSchedulerILb1ELb0ELb1ELi128EEEEEEEEEvNT_6ParamsE:
        .type           _ZN7cutlass13device_kernelIN5flash19enable_sm80_to_sm89INS1_16FlashAttnFwdSm80INS1_25CollectiveMainloopFwdSm80ILi4ELi1ELb0EN4cute5tupleIJNS5_1CILi128EEENS7_ILi64EEES8_EEELi128ENS_6half_tEfNS_4arch4Sm80ELb0ELb0ELb1ELb1ELb0ELb0ELb1ELb0EEENS1_21CollectiveEpilogueFwdINS6_IJS8_S8_S9_EEENS6_IJNS7_ILi1EEESH_SH_EEESB_SD_Li128ELb1ELb1ELb0ELb0EEENS1_19SingleTileSchedulerILb1ELb0ELb1ELi128EEEEEEEEEvNT_6ParamsE,@function
        .size           _ZN7cutlass13device_kernelIN5flash19enable_sm80_to_sm89INS1_16FlashAttnFwdSm80INS1_25CollectiveMainloopFwdSm80ILi4ELi1ELb0EN4cute5tupleIJNS5_1CILi128EEENS7_ILi64EEES8_EEELi128ENS_6half_tEfNS_4arch4Sm80ELb0ELb0ELb1ELb1ELb0ELb0ELb1ELb0EEENS1_21CollectiveEpilogueFwdINS6_IJS8_S8_S9_EEENS6_IJNS7_ILi1EEESH_SH_EEESB_SD_Li128ELb1ELb1ELb0ELb0EEENS1_19SingleTileSchedulerILb1ELb0ELb1ELi128EEEEEEEEEvNT_6ParamsE,(.L_x_3548 - _ZN7cutlass13device_kernelIN5flash19enable_sm80_to_sm89INS1_16FlashAttnFwdSm80INS1_25CollectiveMainloopFwdSm80ILi4ELi1ELb0EN4cute5tupleIJNS5_1CILi128EEENS7_ILi64EEES8_EEELi128ENS_6half_tEfNS_4arch4Sm80ELb0ELb0ELb1ELb1ELb0ELb0ELb1ELb0EEENS1_21CollectiveEpilogueFwdINS6_IJS8_S8_S9_EEENS6_IJNS7_ILi1EEESH_SH_EEESB_SD_Li128ELb1ELb1ELb0ELb0EEENS1_19SingleTileSchedulerILb1ELb0ELb1ELi128EEEEEEEEEvNT_6ParamsE)
        .other          _ZN7cutlass13device_kernelIN5flash19enable_sm80_to_sm89INS1_16FlashAttnFwdSm80INS1_25CollectiveMainloopFwdSm80ILi4ELi1ELb0EN4cute5tupleIJNS5_1CILi128EEENS7_ILi64EEES8_EEELi128ENS_6half_tEfNS_4arch4Sm80ELb0ELb0ELb1ELb1ELb0ELb0ELb1ELb0EEENS1_21CollectiveEpilogueFwdINS6_IJS8_S8_S9_EEENS6_IJNS7_ILi1EEESH_SH_EEESB_SD_Li128ELb1ELb1ELb0ELb0EEENS1_19SingleTileSchedulerILb1ELb0ELb1ELi128EEEEEEEEEvNT_6ParamsE,@"STO_CUDA_ENTRY STV_DEFAULT"
_ZN7cutlass13device_kernelIN5flash19enable_sm80_to_sm89INS1_16FlashAttnFwdSm80INS1_25CollectiveMainloopFwdSm80ILi4ELi1ELb0EN4cute5tupleIJNS5_1CILi128EEENS7_ILi64EEES8_EEELi128ENS_6half_tEfNS_4arch4Sm80ELb0ELb0ELb1ELb1ELb0ELb0ELb1ELb0EEENS1_21CollectiveEpilogueFwdINS6_IJS8_S8_S9_EEENS6_IJNS7_ILi1EEESH_SH_EEESB_SD_Li128ELb1ELb1ELb0ELb0EEENS1_19SingleTileSchedulerILb1ELb0ELb1ELi128EEEEEEEEEvNT_6ParamsE:
        /* <DEDUP_REMOVED lines=17> */
.L_x_663:
        /* <DEDUP_REMOVED lines=8> */
.L_x_665:
[----:B------:R-:W-:-:S05]  /*0190*/  MOV R0, c[0x0][0x54c] ;  /* 0x0001530000007a02 */ /* 0x000fca0000000f00 */
.L_x_664:
[----:B-----5:R-:W-:Y:S01]  /*01a0*/  IMAD R0, R0, c[0x0][0x548], RZ ;  /* 0x0001520000007a24 */ /* 0x020fe200078e02ff */
[----:B-1----:R-:W-:-:S04]  /*01b0*/  SHF.L.U32 R2, R60, 0x7, RZ ;  /* 0x000000073c027819 */ /* 0x002fc800000006ff */
[----:B------:R-:W-:-:S04]  /*01c0*/  ISETP.GE.AND P0, PT, R2, R0, PT ;  /* 0x000000000200720c */ /* 0x000fc80003f06270 */
[----:B------:R-:W-:-:S05]  /*01d0*/  SEL R0, R5, 0xffffffff, !P0 ;  /* 0xffffffff05007807 */ /* 0x000fca0004000000 */
[----:B------:R1:W-:Y:S01]  /*01e0*/  STL [R1+0x44], R0 ;  /* 0x0000440001007387 */ /* 0x0003e20000100800 */
[----:B------:R-:W-:Y:S05]  /*01f0*/  BRA `(.L_x_666) ;  /* 0x0000013000007947 */ /* 0x000fea0003800000 */
.L_x_662:
[----:B---3--:R-:W-:-:S04]  /*0200*/  ISETP.NE.U32.AND P0, PT, RZ, c[0x0][0x568], PT ;  /* 0x00015a00ff007a0c */ /* 0x008fc80003f05070 */
[----:B------:R-:W-:-:S13]  /*0210*/  ISETP.NE.AND.EX P0, PT, RZ, c[0x0][0x56c], PT, P0 ;  /* 0x00015b00ff007a0c */ /* 0x000fda0003f05300 */
[----:B------:R-:W-:Y:S05]  /*0220*/  @!P0 BRA `(.L_x_667) ;  /* 0x0000002000008947 */ /* 0x000fea0003800000 */
[----:B------:R1:W5:Y:S01]  /*0230*/  LDG.E R0, [R2.64] ;  /* 0x0000001002007981 */ /* 0x000362000c1e1900 */
[----:B------:R-:W-:Y:S05]  /*0240*/  BRA `(.L_x_668) ;  /* 0x0000009000007947 */ /* 0x000fea0003800000 */
.L_x_667:
        /* <DEDUP_REMOVED lines=8> */
.L_x_669:
[----:B------:R-:W-:-:S05]  /*02d0*/  MOV R0, c[0x0][0x54c] ;  /* 0x0001530000007a02 */ /* 0x000fca0000000f00 */
.L_x_668:
[----:B-----5:R-:W-:Y:S01]  /*02e0*/  IMAD R0, R0, c[0x0][0x548], RZ ;  /* 0x0001520000007a24 */ /* 0x020fe200078e02ff */
[----:B-1----:R-:W-:-:S04]  /*02f0*/  SHF.L.U32 R2, R60, 0x7, RZ ;  /* 0x000000073c027819 */ /* 0x002fc800000006ff */
[----:B------:R-:W-:-:S04]  /*0300*/  ISETP.GE.AND P0, PT, R2, R0, PT ;  /* 0x000000000200720c */ /* 0x000fc80003f06270 */
[----:B------:R-:W-:-:S05]  /*0310*/  SEL R0, R5, 0xffffffff, !P0 ;  /* 0xffffffff05007807 */ /* 0x000fca0004000000 */
[----:B------:R1:W-:Y:S04]  /*0320*/  STL [R1+0x44], R0 ;  /* 0x0000440001007387 */ /* 0x0003e80000100800 */
.L_x_666:
        /* <DEDUP_REMOVED lines=11> */
[----:B------:R-:W-:Y:S01]  /*03e0*/  @P1 IMAD.WIDE R2, R61, R10, c[0x0][0x370] ;  /* 0x0000dc003d021625 */ /* 0x000fe200078e020a */
[----:B------:R-:W-:-:S03]  /*03f0*/  CS2R R8, SRZ ;  /* 0x0000000000087805 */ /* 0x000fc6000001ff00 */
[----:B------:R-:W-:Y:S01]  /*0400*/  IMAD.MOV.U32 R20, RZ, RZ, c[0x0][0x168] ;  /* 0x00005a00ff147624 */ /* 0x000fe200078e00ff */
[----:B-1----:R1:W2:Y:S01]  /*0410*/  @P1 LDG.E R0, [R2.64] ;  /* 0x0000001002001981 */ /* 0x0022a2000c1e1900 */
        /* <DEDUP_REMOVED lines=11> */
[----:B------:R1:W2:Y:S04]  /*04d0*/  LDG.E R0, [R4.64] ;  /* 0x0000001004007981 */ /* 0x0002a8000c1e1900 */
[----:B-1----:R-:W2:Y:S02]  /*04e0*/  LDG.E R4, [R4.64+0x4] ;  /* 0x0000041004047981 */ /* 0x002ea4000c1e1900 */
[----:B--2--5:R-:W-:-:S02]  /*04f0*/  IADD3 R20, -R0, R4, RZ ;  /* 0x0000000400147210 */ /* 0x024fc40007ffe1ff */
.L_x_670:
[----:B------:R-:W-:-:S04]  /*0500*/  ISETP.NE.U32.AND P0, PT, RZ, c[0x0][0x368], PT ;  /* 0x0000da00ff007a0c */ /* 0x000fc80003f05070 */
[----:B------:R-:W-:-:S13]  /*0510*/  ISETP.NE.AND.EX P0, PT, RZ, c[0x0][0x36c], PT, P0 ;  /* 0x0000db00ff007a0c */ /* 0x000fda0003f05300 */
[----:B------:R-:W-:Y:S05]  /*0520*/  @!P0 BRA `(.L_x_671) ;  /* 0x0000004000008947 */ /* 0x000fea0003800000 */
[----:B------:R-:W-:-:S05]  /*0530*/  IMAD.WIDE R2, R61, R10, c[0x0][0x368] ;  /* 0x0000da003d027625 */ /* 0x000fca00078e020a */
[----:B------:R-:W2:Y:S02]  /*0540*/  LDG.E R0, [R2.64] ;  /* 0x0000001002007981 */ /* 0x000ea4000c1e1900 */
[----:B--2---:R1:W2:Y:S02]  /*0550*/  R2UR UR19, R0 ;  /* 0x00000000001373c2 */ /* 0x0042a400000e0000 */
[----:B-12---:R-:W-:Y:S05]  /*0560*/  BRA `(.L_x_672) ;  /* 0x0000006000007947 */ /* 0x006fea0003800000 */
.L_x_671:
[----:B------:R-:W-:Y:S05]  /*0570*/  @!P4 BRA `(.L_x_672) ;  /* 0x000000500000c947 */ /* 0x000fea0003800000 */
[----:B------:R1:W2:Y:S04]  /*0580*/  LDG.E R0, [R2.64] ;  /* 0x0000001002007981 */ /* 0x0002a8000c1e1900 */
[----:B-1----:R-:W3:Y:S01]  /*0590*/  LDG.E R2, [R2.64+0x4] ;  /* 0x0000041002027981 */ /* 0x002ee2000c1e1900 */
[----:B--2---:R-:W1:Y:S08]  /*05a0*/  R2UR UR5, R0 ;  /* 0x00000000000573c2 */ /* 0x004e7000000e0000 */
[----:B---3--:R-:W1:Y:S02]  /*05b0*/  R2UR UR6, R2 ;  /* 0x00000000020673c2 */ /* 0x008e6400000e0000 */
[----:B-1----:R-:W-:-:S06]  /*05c0*/  UIADD3 UR19, -UR5, UR6, URZ ;  /* 0x0000000605137290 */ /* 0x002fcc000fffe13f */
.L_x_672:
[----:B------:R-:W-:Y:S01]  /*05d0*/  UIADD3 UR19, -UR4, UR19, URZ ;  /* 0x0000001304137290 */ /* 0x000fe2000fffe13f */
[----:B-----5:R-:W-:Y:S01]  /*05e0*/  IADD3 R9, R9, UR4, RZ ;  /* 0x0000000409097c10 */ /* 0x020fe2000fffe0ff */
[----:B------:R-:W-:Y:S01]  /*05f0*/  CS2R R14, SRZ ;  /* 0x00000000000e7805 */ /* 0x000fe2000001ff00 */
[----:B------:R-:W-:Y:S01]  /*0600*/  PLOP3.LUT P0, PT, PT, PT, PT, 0x80, 0x0 ;  /* 0x000000000000781c */ /* 0x000fe20003f0f070 */
[----:B------:R-:W-:Y:S01]  /*0610*/  UISETP.GE.AND UP0, UPT, UR19, 0x1, UPT ;  /* 0x000000011300788c */ /* 0x000fe2000bf06270 */
[----:B------:R-:W-:Y:S01]  /*0620*/  IMAD.MOV.U32 R126, RZ, RZ, RZ ;  /* 0x000000ffff7e7224 */ /* 0x000fe200078e00ff */
[----:B------:R-:W-:Y:S01]  /*0630*/  UIADD3 UR4, UR19, 0x3f, URZ ;  /* 0x0000003f13047890 */ /* 0x000fe2000fffe03f */
[----:B------:R-:W-:Y:S01]  /*0640*/  IMAD.MOV.U32 R124, RZ, RZ, RZ ;  /* 0x000000ffff7c7224 */ /* 0x000fe200078e00ff */
[----:B------:R-:W-:Y:S01]  /*0650*/  CS2R R130, SRZ ;  /* 0x0000000000827805 */ /* 0x000fe2000001ff00 */
[----:B------:R-:W-:Y:S01]  /*0660*/  CS2R R128, SRZ ;  /* 0x0000000000807805 */ /* 0x000fe2000001ff00 */
[----:B------:R-:W-:Y:S01]  /*0670*/  PLOP3.LUT P1, PT, PT, PT, UP0, 0x80, 0x0 ;  /* 0x000000000000781c */ /* 0x000fe20003f2f008 */
[----:B------:R-:W-:Y:S01]  /*0680*/  USHF.R.S32.HI UR18, URZ, 0x1f, UR4 ;  /* 0x0000001f3f127899 */ /* 0x000fe20008011404 */
[----:B------:R-:W-:Y:S01]  /*0690*/  CS2R R16, SRZ ;  /* 0x0000000000107805 */ /* 0x000fe2000001ff00 */
[----:B------:R-:W-:Y:S01]  /*06a0*/  MOV R122, RZ ;  /* 0x000000ff007a7202 */ /* 0x000fe20000000f00 */
[----:B------:R-:W-:Y:S01]  /*06b0*/  CS2R R120, SRZ ;  /* 0x0000000000787805 */ /* 0x000fe2000001ff00 */
[----:B------:R-:W-:Y:S01]  /*06c0*/  ULEA.HI UR18, UR18, UR4, URZ, 0x6 ;  /* 0x0000000412127291 */ /* 0x000fe2000f8f303f */
        /* <DEDUP_REMOVED lines=25> */
[----:B------:R-:W-:Y:S01]  /*0860*/  MOV R33, RZ ;  /* 0x000000ff00217202 */ /* 0x000fe20000000f00 */
[----:B------:R-:W-:Y:S01]  /*0870*/  IMAD.MOV.U32 R84, RZ, RZ, RZ ;  /* 0x000000ffff547224 */ /* 0x000fe200078e00ff */
[----:B------:R-:W-:Y:S01]  /*0880*/  CS2R R78, SRZ ;  /* 0x00000000004e7805 */ /* 0x000fe2000001ff00 */
        /* <DEDUP_REMOVED lines=45> */
[----:B------:R-:W-:Y:S01]  /*0b60*/  MOV R154, RZ ;  /* 0x000000ff009a7202 */ /* 0x000fe20000000f00 */
[----:B------:R-:W-:Y:S01]  /*0b70*/  CS2R R152, SRZ ;  /* 0x0000000000987805 */ /* 0x000fe2000001ff00 */
[----:B------:R-:W-:Y:S01]  /*0b80*/  CS2R R142, SRZ ;  /* 0x00000000008e7805 */ /* 0x000fe2000001ff00 */
[----:B------:R-:W-:Y:S01]  /*0b90*/  CS2R R58, SRZ ;  /* 0x00000000003a7805 */ /* 0x000fe2000001ff00 */
[----:B------:R-:W-:Y:S01]  /*0ba0*/  IMAD.MOV.U32 R140, RZ, RZ, RZ ;  /* 0x000000ffff8c7224 */ /* 0x000fe200078e00ff */
[----:B------:R-:W-:Y:S01]  /*0bb0*/  MOV R146, RZ ;  /* 0x000000ff00927202 */ /* 0x000fe20000000f00 */
[----:B------:R-:W-:Y:S01]  /*0bc0*/  IMAD.MOV.U32 R144, RZ, RZ, RZ ;  /* 0x000000ffff907224 */ /* 0x000fe200078e00ff */
[----:B------:R-:W-:Y:S01]  /*0bd0*/  CS2R R64, SRZ ;  /* 0x0000000000407805 */ /* 0x000fe2000001ff00 */
[----:B------:R-:W-:Y:S01]  /*0be0*/  CS2R R62, SRZ ;  /* 0x00000000003e7805 */ /* 0x000fe2000001ff00 */
[----:B------:R-:W-:Y:S05]  /*0bf0*/  @!P1 BRA `(.L_x_673) ;  /* 0x0000bf1000009947 */ /* 0x000fea0003800000 */
[----:B------:R-:W-:-:S04]  /*0c00*/  ISETP.NE.U32.AND P2, PT, RZ, c[0x0][0x340], PT ;  /* 0x0000d000ff007a0c */ /* 0x000fc80003f45070 */
[----:B------:R-:W-:-:S13]  /*0c10*/  ISETP.NE.AND.EX P2, PT, RZ, c[0x0][0x344], PT, P2 ;  /* 0x0000d100ff007a0c */ /* 0x000fda0003f45320 */
[----:B------:R-:W-:-:S05]  /*0c20*/  @P2 IMAD.WIDE R2, R61, R10, c[0x0][0x340] ;  /* 0x0000d0003d022625 */ /* 0x000fca00078e020a */
[----:B------:R1:W2:Y:S01]  /*0c30*/  @P2 LDG.E R19, [R2.64] ;  /* 0x0000001002132981 */ /* 0x0002a2000c1e1900 */
[----:B------:R-:W-:Y:S01]  /*0c40*/  SHF.R.S32.HI R25, RZ, 0x1f, R155 ;  /* 0x0000001fff197819 */ /* 0x000fe2000001149b */
[----:B------:R-:W-:Y:S01]  /*0c50*/  IMAD.MOV.U32 R6, RZ, RZ, c[0x0][0x2c4] ;  /* 0x0000b100ff067624 */ /* 0x000fe200078e00ff */
[----:B------:R-:W-:Y:S01]  /*0c60*/  SHF.R.S32.HI R0, RZ, 0x1f, R8 ;  /* 0x0000001fff007819 */ /* 0x000fe20000011408 */
[----:B------:R-:W3:Y:S01]  /*0c70*/  S2R R17, SR_CTAID.Y ;  /* 0x0000000000117919 */ /* 0x000ee20000002600 */
[-C--:B------:R-:W-:Y:S01]  /*0c80*/  LEA.HI R4, R25, R155.reuse, RZ, 0x3 ;  /* 0x0000009b19047211 */ /* 0x080fe200078f18ff */
[----:B------:R-:W-:Y:S01]  /*0c90*/  IMAD.MOV.U32 R26, RZ, RZ, 0x20 ;  /* 0x00000020ff1a7424 */ /* 0x000fe200078e00ff */
[----:B------:R-:W-:Y:S01]  /*0ca0*/  ISETP.NE.AND P1, PT, R6, 0x1, PT ;  /* 0x000000010600780c */ /* 0x000fe20003f25270 */
[----:B------:R-:W-:Y:S01]  /*0cb0*/  IMAD R0, R0, c[0x0][0x178], RZ ;  /* 0x00005e0000007a24 */ /* 0x000fe200078e02ff */
[----:B------:R-:W-:Y:S01]  /*0cc0*/  SHF.R.S32.HI R33, RZ, 0x3, R4 ;  /* 0x00000003ff217819 */ /* 0x000fe20000011404 */
[----:B------:R-:W-:Y:S01]  /*0cd0*/  BSSY B0, `(.L_x_674) ;  /* 0x0000076000007945 */ /* 0x000fe20003800000 */
[----:B------:R-:W-:Y:S01]  /*0ce0*/  LOP3.LUT R4, R4, 0xfffffff8, RZ, 0xc0, !PT ;  /* 0xfffffff804047812 */ /* 0x000fe200078ec0ff */
[----:B------:R-:W-:Y:S01]  /*0cf0*/  IMAD R0, R8, c[0x0][0x17c], R0 ;  /* 0x00005f0008007a24 */ /* 0x000fe200078e0200 */
[----:B------:R-:W-:Y:S01]  /*0d00*/  SHF.R.S32.HI R7, RZ, 0x1f, R9 ;  /* 0x0000001fff077819 */ /* 0x000fe20000011409 */
[----:B------:R-:W-:Y:S01]  /*0d10*/  IMAD.SHL.U32 R5, R33, 0x40, RZ ;  /* 0x0000004021057824 */ /* 0x000fe200078e00ff */
[----:B------:R-:W-:-:S02]  /*0d20*/  IADD3 R32, -R4, R155, RZ ;  /* 0x0000009b04207210 */ /* 0x000fc40007ffe1ff */
[----:B------:R-:W-:Y:S02]  /*0d30*/  SHF.R.S32.HI R18, RZ, 0x1f, R61 ;  /* 0x0000001fff127819 */ /* 0x000fe4000001143d */
[----:B------:R-:W-:Y:S01]  /*0d40*/  LEA.HI R24, R25, R155, RZ, 0x4 ;  /* 0x0000009b19187211 */ /* 0x000fe200078f20ff */
[----:B------:R-:W-:Y:S01]  /*0d50*/  IMAD.SHL.U32 R12, R32, 0x8, RZ ;  /* 0x00000008200c7824 */ /* 0x000fe200078e00ff */
[----:B------:R-:W-:Y:S01]  /*0d60*/  SEL R10, R18, RZ, !P5 ;  /* 0x000000ff120a7207 */ /* 0x000fe20006800000 */
[----:B-1----:R-:W-:-:S03]  /*0d70*/  IMAD.WIDE.U32 R2, R8, c[0x0][0x178], RZ ;  /* 0x00005e0008027a25 */ /* 0x002fc600078e00ff */
[----:B------:R-:W-:Y:S02]  /*0d80*/  SHF.R.S32.HI R13, RZ, 0x1f, R12 ;  /* 0x0000001fff0d7819 */ /* 0x000fe4000001140c */
[----:B---3--:R-:W-:Y:S01]  /*0d90*/  SHF.R.S32.HI R16, RZ, 0x1f, R17 ;  /* 0x0000001fff107819 */ /* 0x008fe20000011411 */
[----:B------:R-:W-:Y:S01]  /*0da0*/  IMAD.IADD R3, R3, 0x1, R0 ;  /* 0x0000000103037824 */ /* 0x000fe200078e0200 */
[----:B------:R-:W-:Y:S01]  /*0db0*/  LOP3.LUT R0, R5, 0x1c0, RZ, 0xc0, !PT ;  /* 0x000001c005007812 */ /* 0x000fe200078ec0ff */
[----:B------:R-:W-:Y:S01]  /*0dc0*/  IMAD R10, R10, c[0x0][0x1c0], RZ ;  /* 0x000070000a0a7a24 */ /* 0x000fe200078e02ff */
[----:B------:R-:W-:Y:S01]  /*0dd0*/  IADD3 R5, R12, 0x40, RZ ;  /* 0x000000400c057810 */ /* 0x000fe20007ffe0ff */
[----:B------:R-:W-:Y:S01]  /*0de0*/  IMAD R8, R16, c[0x0][0x1b8], RZ ;  /* 0x00006e0010087a24 */ /* 0x000fe200078e02ff */
[----:B------:R-:W-:Y:S01]  /*0df0*/  LOP3.LUT R6, R0, 0x38, R12, 0xf8, !PT ;  /* 0x0000003800067812 */ /* 0x000fe200078ef80c */
[----:B------:R-:W-:Y:S01]  /*0e00*/  IMAD.WIDE.U32 R2, R17, c[0x0][0x1b8], R2 ;  /* 0x00006e0011027a25 */ /* 0x000fe200078e0002 */
[----:B------:R-:W-:-:S02]  /*0e10*/  SHF.R.U32.HI R4, RZ, 0x3, R0 ;  /* 0x00000003ff047819 */ /* 0x000fc40000011600 */
[-C--:B------:R-:W-:Y:S01]  /*0e20*/  IADD3 R0, P0, R9, R33.reuse, RZ ;  /* 0x0000002109007210 */ /* 0x080fe20007f1e0ff */
[----:B------:R-:W-:Y:S01]  /*0e30*/  IMAD R8, R17, c[0x0][0x1bc], R8 ;  /* 0x00006f0011087a24 */ /* 0x000fe200078e0208 */
[----:B------:R-:W-:Y:S02]  /*0e40*/  LOP3.LUT R21, R6, R4, RZ, 0x3c, !PT ;  /* 0x0000000406157212 */ /* 0x000fe400078e3cff */
[----:B------:R-:W-:Y:S01]  /*0e50*/  LEA R9, R32, R33, 0x4 ;  /* 0x0000002120097211 */ /* 0x000fe200078e20ff */
[----:B------:R-:W-:Y:S01]  /*0e60*/  IMAD.IADD R3, R3, 0x1, R8 ;  /* 0x0000000103037824 */ /* 0x000fe200078e0208 */
[----:B------:R-:W-:Y:S01]  /*0e70*/  LEA.HI.X.SX32 R4, R33, R7, 0x1, P0 ;  /* 0x0000000721047211 */ /* 0x000fe200000f0eff */
[----:B------:R-:W-:Y:S01]  /*0e80*/  IMAD.WIDE.U32 R6, R0, c[0x0][0x1e0], R12 ;  /* 0x0000780000067a25 */ /* 0x000fe200078e000c */
[----:B------:R-:W-:Y:S02]  /*0e90*/  ISETP.GE.AND P0, PT, R5, c[0x0][0x1d4], PT ;  /* 0x0000750005007a0c */ /* 0x000fe40003f06270 */
[----:B------:R-:W-:Y:S01]  /*0ea0*/  SEL R8, R61, RZ, !P5 ;  /* 0x000000ff3d087207 */ /* 0x000fe20006800000 */
[----:B------:R-:W-:Y:S01]  /*0eb0*/  IMAD R9, R60, 0x80, R9 ;  /* 0x000000803c097824 */ /* 0x000fe200078e0209 */
[----:B------:R-:W-:Y:S01]  /*0ec0*/  ISETP.GE.AND P3, PT, R12, c[0x0][0x1d4], PT ;  /* 0x000075000c007a0c */ /* 0x000fe20003f66270 */
[----:B------:R-:W-:-:S02]  /*0ed0*/  IMAD R5, R4, c[0x0][0x1e0], RZ ;  /* 0x0000780004057a24 */ /* 0x000fc400078e02ff */
[----:B------:R-:W-:Y:S02]  /*0ee0*/  IMAD R4, R4, c[0x0][0x208], RZ ;  /* 0x0000820004047a24 */ /* 0x000fe400078e02ff */
[----:B------:R-:W-:-:S04]  /*0ef0*/  @P1 IMAD.HI.U32 R11, R9, c[0x0][0x2c8], RZ ;  /* 0x0000b200090b1a27 */ /* 0x000fc800078e00ff */
[C---:B------:R-:W-:Y:S02]  /*0f00*/  IMAD R14, R0.reuse, c[0x0][0x1e4], R5 ;  /* 0x00007900000e7a24 */ /* 0x040fe400078e0205 */
[C---:B------:R-:W-:Y:S02]  /*0f10*/  IMAD R15, R0.reuse, c[0x0][0x20c], R4 ;  /* 0x00008300000f7a24 */ /* 0x040fe400078e0204 */
[----:B------:R-:W-:Y:S01]  /*0f20*/  IMAD.WIDE.U32 R4, R0, c[0x0][0x208], R12 ;  /* 0x0000820000047a25 */ /* 0x000fe200078e000c */
[----:B------:R-:W-:Y:S02]  /*0f30*/  MOV R0, R9 ;  /* 0x0000000900007202 */ /* 0x000fe40000000f00 */
[----:B------:R-:W-:Y:S01]  /*0f40*/  @P1 SHF.R.U32.HI R0, RZ, c[0x0][0x2cc], R11 ;  /* 0x0000b300ff001a19 */ /* 0x000fe2000001160b */
[C---:B------:R-:W-:Y:S02]  /*0f50*/  IMAD R11, R8.reuse, c[0x0][0x1c4], R10 ;  /* 0x00007100080b7a24 */ /* 0x040fe400078e020a */
[----:B------:R-:W-:Y:S01]  /*0f60*/  IMAD.WIDE.U32 R2, R8, c[0x0][0x1c0], R2 ;  /* 0x0000700008027a25 */ /* 0x000fe200078e0002 */
[----:B------:R-:W-:-:S02]  /*0f70*/  IADD3 R10, -R0, RZ, RZ ;  /* 0x000000ff000a7210 */ /* 0x000fc40007ffe1ff */
[----:B------:R-:W-:Y:S01]  /*0f80*/  SHF.R.S32.HI R8, RZ, 0x1f, R0 ;  /* 0x0000001fff087819 */ /* 0x000fe20000011400 */
[----:B------:R-:W-:Y:S02]  /*0f90*/  IMAD.IADD R3, R3, 0x1, R11 ;  /* 0x0000000103037824 */ /* 0x000fe400078e020b */
[----:B------:R-:W-:Y:S01]  /*0fa0*/  IMAD R10, R10, c[0x0][0x2c4], R9 ;  /* 0x0000b1000a0a7a24 */ /* 0x000fe200078e0209 */
[----:B------:R-:W-:Y:S01]  /*0fb0*/  LOP3.LUT R9, R24, 0xfffffff0, RZ, 0xc0, !PT ;  /* 0xfffffff018097812 */ /* 0x000fe200078ec0ff */
[----:B------:R-:W-:Y:S02]  /*0fc0*/  IMAD R8, R8, c[0x0][0x1b0], RZ ;  /* 0x00006c0008087a24 */ /* 0x000fe400078e02ff */
[----:B------:R-:W-:Y:S01]  /*0fd0*/  IMAD.WIDE.U32 R2, R0, c[0x0][0x1b0], R2 ;  /* 0x00006c0000027a25 */ /* 0x000fe200078e0002 */
[----:B------:R-:W-:-:S03]  /*0fe0*/  SHF.R.S32.HI R11, RZ, 0x1f, R10 ;  /* 0x0000001fff0b7819 */ /* 0x000fc6000001140a */
[----:B------:R-:W-:Y:S02]  /*0ff0*/  IMAD R8, R0, c[0x0][0x1b4], R8 ;  /* 0x00006d0000087a24 */ /* 0x000fe400078e0208 */
[----:B------:R-:W-:Y:S02]  /*1000*/  IMAD.IADD R7, R7, 0x1, R14 ;  /* 0x0000000107077824 */ /* 0x000fe400078e020e */
[----:B------:R-:W-:Y:S01]  /*1010*/  IMAD.IADD R5, R5, 0x1, R15 ;  /* 0x0000000105057824 */ /* 0x000fe200078e020f */
[----:B------:R-:W-:Y:S01]  /*1020*/  IADD3 R3, R3, R8, RZ ;  /* 0x0000000803037210 */ /* 0x000fe20007ffe0ff */
[----:B------:R-:W-:Y:S02]  /*1030*/  IMAD R11, R11, c[0x0][0x1a8], RZ ;  /* 0x00006a000b0b7a24 */ /* 0x000fe400078e02ff */
[----:B------:R-:W-:Y:S02]  /*1040*/  IMAD.IADD R0, R155, 0x1, -R9 ;  /* 0x000000019b007824 */ /* 0x000fe400078e0a09 */
[----:B------:R-:W-:-:S04]  /*1050*/  IMAD.WIDE.U32 R8, R17, c[0x0][0x1e8], R6 ;  /* 0x00007a0011087a25 */ /* 0x000fc800078e0006 */
[----:B------:R-:W-:-:S04]  /*1060*/  IMAD.WIDE.U32 R6, R17, c[0x0][0x210], R4 ;  /* 0x0000840011067a25 */ /* 0x000fc800078e0004 */
[C---:B------:R-:W-:Y:S02]  /*1070*/  IMAD R14, R16.reuse, c[0x0][0x1e8], RZ ;  /* 0x00007a00100e7a24 */ /* 0x040fe400078e02ff */
[----:B------:R-:W-:Y:S01]  /*1080*/  IMAD R15, R16, c[0x0][0x210], RZ ;  /* 0x00008400100f7a24 */ /* 0x000fe200078e02ff */
[----:B------:R-:W-:Y:S01]  /*1090*/  SHF.R.S32.HI R16, RZ, 0x1f, R0 ;  /* 0x0000001fff107819 */ /* 0x000fe20000011400 */
[C---:B------:R-:W-:Y:S02]  /*10a0*/  IMAD R11, R10.reuse, c[0x0][0x1ac], R11 ;  /* 0x00006b000a0b7a24 */ /* 0x040fe400078e020b */
[----:B------:R-:W-:Y:S01]  /*10b0*/  IMAD.WIDE.U32 R4, R10, c[0x0][0x1a8], R2 ;  /* 0x00006a000a047a25 */ /* 0x000fe200078e0002 */
[----:B------:R-:W-:-:S03]  /*10c0*/  LEA.HI R23, R16, R0, RZ, 0x3 ;  /* 0x0000000010177211 */ /* 0x000fc600078f18ff */
[----:B------:R-:W-:Y:S01]  /*10d0*/  IMAD R14, R17, c[0x0][0x1ec], R14 ;  /* 0x00007b00110e7a24 */ /* 0x000fe200078e020e */
[----:B------:R-:W-:Y:S01]  /*10e0*/  LOP3.LUT R10, R23, 0xfffffff8, RZ, 0xc0, !PT ;  /* 0xfffffff8170a7812 */ /* 0x000fe200078ec0ff */
[----:B------:R-:W-:Y:S01]  /*10f0*/  IMAD R15, R17, c[0x0][0x214], R15 ;  /* 0x00008500110f7a24 */ /* 0x000fe200078e020f */
[----:B------:R-:W-:Y:S01]  /*1100*/  LEA R17, P1, R4, c[0x0][0x160], 0x1 ;  /* 0x0000580004117a11 */ /* 0x000fe200078208ff */
[----:B------:R-:W-:Y:S01]  /*1110*/  IMAD.IADD R2, R5, 0x1, R11 ;  /* 0x0000000105027824 */ /* 0x000fe200078e020b */
[----:B------:R-:W-:Y:S01]  /*1120*/  IADD3 R22, R0, -R10, RZ ;  /* 0x8000000a00167210 */ /* 0x000fe20007ffe0ff */
[----:B------:R-:W-:Y:S01]  /*1130*/  IMAD.IADD R9, R9, 0x1, R14 ;  /* 0x0000000109097824 */ /* 0x000fe200078e020e */
[----:B------:R-:W-:Y:S01]  /*1140*/  IADD3 R7, R7, R15, RZ ;  /* 0x0000000f07077210 */ /* 0x000fe20007ffe0ff */
[----:B------:R-:W-:Y:S01]  /*1150*/  IMAD R15, R20, c[0x0][0x2c4], RZ ;  /* 0x0000b100140f7a24 */ /* 0x000fe200078e02ff */
[----:B------:R-:W-:Y:S01]  /*1160*/  LEA.HI.X R16, R4, c[0x0][0x164], R2, 0x1, P1 ;  /* 0x0000590004107a11 */ /* 0x000fe200008f0c02 */
[----:B------:R-:W-:Y:S01]  /*1170*/  IMAD.SHL.U32 R14, R32, 0x8, RZ ;  /* 0x00000008200e7824 */ /* 0x000fe200078e00ff */
[----:B------:R-:W-:Y:S01]  /*1180*/  LEA.HI R11, R25, R155, RZ, 0x6 ;  /* 0x0000009b190b7211 */ /* 0x000fe200078f30ff */
[----:B------:R1:W3:Y:S01]  /*1190*/  SHFL.IDX PT, R4, R17, RZ, 0x181f ;  /* 0x00181fff11047589 */ /* 0x0002e200000e0000 */
[----:B------:R-:W-:-:S02]  /*11a0*/  MOV R20, 0x10 ;  /* 0x0000001000147802 */ /* 0x000fc40000000f00 */
[----:B------:R-:W-:Y:S01]  /*11b0*/  ISETP.GE.AND P5, PT, R14, c[0x0][0x198], PT ;  /* 0x000066000e007a0c */ /* 0x000fe20003fa6270 */
[----:B------:R1:W4:Y:S01]  /*11c0*/  SHFL.IDX PT, R5, R16, RZ, 0x181f ;  /* 0x00181fff10057589 */ /* 0x00032200000e0000 */
[----:B------:R-:W-:-:S04]  /*11d0*/  SHF.L.U32 R11, R11, 0x3, RZ ;  /* 0x000000030b0b7819 */ /* 0x000fc800000006ff */
[----:B------:R-:W-:Y:S02]  /*11e0*/  LOP3.LUT R11, R21, 0xfffffe00, R11, 0xf8, !PT ;  /* 0xfffffe00150b7812 */ /* 0x000fe400078ef80b */
[--C-:B--2---:R-:W-:Y:S01]  /*11f0*/  @P2 SHF.R.S32.HI R3, RZ, 0x1f, R19.reuse ;  /* 0x0000001fff032819 */ /* 0x104fe20000011413 */
[----:B------:R-:W-:Y:S01]  /*1200*/  @P2 IMAD.MOV.U32 R2, RZ, RZ, R19 ;  /* 0x000000ffff022224 */ /* 0x000fe200078e0013 */
[----:B------:R-:W-:Y:S01]  /*1210*/  @!P2 MOV R2, R61 ;  /* 0x0000003d0002a202 */ /* 0x000fe20000000f00 */
[----:B------:R-:W-:Y:S01]  /*1220*/  @!P2 IMAD.MOV.U32 R3, RZ, RZ, R18 ;  /* 0x000000ffff03a224 */ /* 0x000fe200078e0012 */
[----:B------:R-:W-:Y:S02]  /*1230*/  LEA R19, R60, R33, 0x7 ;  /* 0x000000213c137211 */ /* 0x000fe400078e38ff */
[----:B------:R-:W-:Y:S02]  /*1240*/  SEL R0, R2, RZ, !P4 ;  /* 0x000000ff02007207 */ /* 0x000fe40006000000 */
[----:B------:R-:W-:-:S02]  /*1250*/  SEL R2, R3, RZ, !P4 ;  /* 0x000000ff03027207 */ /* 0x000fc40006000000 */
[----:B------:R-:W-:Y:S01]  /*1260*/  ISETP.GE.AND P6, PT, R19, R15, PT ;  /* 0x0000000f1300720c */ /* 0x000fe20003fc6270 */
[----:B------:R-:W-:Y:S01]  /*1270*/  IMAD.WIDE.U32 R36, R0, c[0x0][0x218], R6 ;  /* 0x0000860000247a25 */ /* 0x000fe200078e0006 */
[----:B------:R-:W-:-:S03]  /*1280*/  IADD3 R18, R14, 0x40, RZ ;  /* 0x000000400e127810 */ /* 0x000fc60007ffe0ff */
[----:B------:R-:W-:Y:S01]  /*1290*/  IMAD R3, R2, c[0x0][0x1f0], RZ ;  /* 0x00007c0002037a24 */ /* 0x000fe200078e02ff */
[----:B------:R-:W-:Y:S01]  /*12a0*/  ISETP.GE.AND P4, PT, R18, c[0x0][0x198], PT ;  /* 0x0000660012007a0c */ /* 0x000fe20003f86270 */
[----:B------:R-:W-:Y:S02]  /*12b0*/  IMAD R2, R2, c[0x0][0x218], RZ ;  /* 0x0000860002027a24 */ /* 0x000fe400078e02ff */
[----:B------:R-:W-:Y:S01]  /*12c0*/  IMAD R10, R0, c[0x0][0x1f4], R3 ;  /* 0x00007d00000a7a24 */ /* 0x000fe200078e0203 */
[----:B------:R-:W-:Y:S01]  /*12d0*/  R2P PR, R22, 0x6 ;  /* 0x0000000616007804 */ /* 0x000fe20000000000 */
[C---:B------:R-:W-:Y:S02]  /*12e0*/  IMAD R2, R0.reuse, c[0x0][0x21c], R2 ;  /* 0x0000870000027a24 */ /* 0x040fe400078e0202 */
[----:B------:R-:W-:Y:S02]  /*12f0*/  IMAD.WIDE.U32 R28, R0, c[0x0][0x1f0], R8 ;  /* 0x00007c00001c7a25 */ /* 0x000fe400078e0008 */
[----:B------:R-:W-:-:S02]  /*1300*/  SEL R3, R20, 0xfffffff0, !P1 ;  /* 0xfffffff014037807 */ /* 0x000fc40004800000 */
[----:B------:R-:W-:Y:S01]  /*1310*/  IADD3 R34, R37, R2, RZ ;  /* 0x0000000225227210 */ /* 0x000fe20007ffe0ff */
[----:B------:R-:W-:Y:S01]  /*1320*/  IMAD.IADD R31, R29, 0x1, R10 ;  /* 0x000000011d1f7824 */ /* 0x000fe200078e020a */
[----:B------:R1:W-:Y:S01]  /*1330*/  STL.64 [R1+0x38], R28 ;  /* 0x0000381c01007387 */ /* 0x0003e20000100a00 */
[----:B------:R-:W-:-:S03]  /*1340*/  SEL R0, R26, 0xffffffe0, !P2 ;  /* 0xffffffe01a007807 */ /* 0x000fc60005000000 */
[----:B------:R1:W-:Y:S04]  /*1350*/  STL.64 [R1+0x30], R36 ;  /* 0x0000302401007387 */ /* 0x0003e80000100a00 */
[----:B------:R1:W-:Y:S04]  /*1360*/  STL [R1+0x40], R34 ;  /* 0x0000402201007387 */ /* 0x0003e80000100800 */
[----:B------:R1:W-:Y:S01]  /*1370*/  STL [R1+0x2c], R31 ;  /* 0x00002c1f01007387 */ /* 0x0003e20000100800 */
[----:B------:R-:W-:Y:S05]  /*1380*/  @P6 BRA `(.L_x_675) ;  /* 0x000000a000006947 */ /* 0x000fea0003800000 */
[----:B---34-:R-:W-:Y:S02]  /*1390*/  SHF.R.S32.HI R2, RZ, 0x1f, R18 ;  /* 0x0000001fff027819 */ /* 0x018fe40000011412 */
[----:B------:R-:W-:-:S02]  /*13a0*/  LEA R6, P1, R14, R4, 0x1 ;  /* 0x000000040e067211 */ /* 0x000fc400078208ff */
[----:B------:R-:W-:Y:S02]  /*13b0*/  LEA.HI R2, R2, R18, RZ, 0x3 ;  /* 0x0000001202027211 */ /* 0x000fe400078f18ff */
[----:B------:R-:W-:Y:S02]  /*13c0*/  LEA.HI.X R7, R14, R5, R13, 0x1, P1 ;  /* 0x000000050e077211 */ /* 0x000fe400008f0c0d */
[----:B------:R-:W-:Y:S01]  /*13d0*/  LOP3.LUT R8, R2, 0xfffffff8, RZ, 0xc0, !PT ;  /* 0xfffffff802087812 */ /* 0x000fe200078ec0ff */
[----:B------:R-:W-:-:S04]  /*13e0*/  IMAD.SHL.U32 R2, R11, 0x2, RZ ;  /* 0x000000020b027824 */ /* 0x000fc800078e00ff */
[----:B------:R-:W-:Y:S01]  /*13f0*/  IMAD.WIDE R4, R8, 0x2, R4 ;  /* 0x0000000208047825 */ /* 0x000fe200078e0204 */
[----:B------:R-:W-:Y:S01]  /*1400*/  @!PT LDS RZ, [RZ] ;  /* 0x00000000fffff984 */ /* 0x000fe20000000800 */
[----:B------:R2:W-:Y:S04]  /*1410*/  LDGSTS.E.BYPASS.LTC128B.128 [R2+0x8100], [R6.64], !P5 ;  /* 0x0810000006027fae */ /* 0x0005e8000e901d50 */
[----:B------:R2:W-:Y:S02]  /*1420*/  LDGSTS.E.BYPASS.LTC128B.128 [R2+0xc100], [R4.64], !P4 ;  /* 0x0c10000004027fae */ /* 0x0005e4000e101d50 */
.L_x_675:
[----:B---34-:R-:W-:Y:S05]  /*1430*/  BSYNC B0 ;  /* 0x0000000000007941 */ /* 0x018fea0003800000 */
.L_x_674:
[----:B--2---:R-:W-:Y:S01]  /*1440*/  IADD3 R2, R19, 0x10, RZ ;  /* 0x0000001013027810 */ /* 0x004fe20007ffe0ff */
[----:B------:R2:W3:Y:S01]  /*1450*/  SHFL.IDX PT, R5, R16, 0x1, 0x181f ;  /* 0x00381f0010057f89 */ /* 0x0004e200000e0000 */
[----:B------:R-:W-:Y:S02]  /*1460*/  BSSY B0, `(.L_x_676) ;  /* 0x000000e000007945 */ /* 0x000fe40003800000 */
[----:B------:R-:W-:Y:S01]  /*1470*/  ISETP.GE.AND P1, PT, R2, R15, PT ;  /* 0x0000000f0200720c */ /* 0x000fe20003f26270 */
[----:B------:R2:W4:-:S12]  /*1480*/  SHFL.IDX PT, R4, R17, 0x1, 0x181f ;  /* 0x00381f0011047f89 */ /* 0x00051800000e0000 */
[----:B------:R-:W-:Y:S05]  /*1490*/  @P1 BRA `(.L_x_677) ;  /* 0x000000a000001947 */ /* 0x000fea0003800000 */
[----:B------:R-:W-:Y:S02]  /*14a0*/  SHF.R.S32.HI R2, RZ, 0x1f, R18 ;  /* 0x0000001fff027819 */ /* 0x000fe40000011412 */
[----:B----4-:R-:W-:Y:S02]  /*14b0*/  LEA R6, P1, R14, R4, 0x1 ;  /* 0x000000040e067211 */ /* 0x010fe400078208ff */
[----:B------:R-:W-:Y:S02]  /*14c0*/  LEA.HI R2, R2, R18, RZ, 0x3 ;  /* 0x0000001202027211 */ /* 0x000fe400078f18ff */
[----:B---3--:R-:W-:Y:S02]  /*14d0*/  LEA.HI.X R7, R14, R5, R13, 0x1, P1 ;  /* 0x000000050e077211 */ /* 0x008fe400008f0c0d */
[----:B------:R-:W-:Y:S01]  /*14e0*/  LOP3.LUT R8, R2, 0xfffffff8, RZ, 0xc0, !PT ;  /* 0xfffffff802087812 */ /* 0x000fe200078ec0ff */
[----:B------:R-:W-:-:S04]  /*14f0*/  IMAD.SHL.U32 R2, R11, 0x2, RZ ;  /* 0x000000020b027824 */ /* 0x000fc800078e00ff */
[----:B------:R-:W-:Y:S01]  /*1500*/  IMAD.WIDE R4, R8, 0x2, R4 ;  /* 0x0000000208047825 */ /* 0x000fe200078e0204 */
[----:B------:R-:W-:Y:S01]  /*1510*/  @!PT LDS RZ, [RZ] ;  /* 0x00000000fffff984 */ /* 0x000fe20000000800 */
[----:B------:R3:W-:Y:S04]  /*1520*/  LDGSTS.E.BYPASS.LTC128B.128 [R2+0x8900], [R6.64], !P5 ;  /* 0x0890000006027fae */ /* 0x0007e8000e901d50 */
[----:B------:R3:W-:Y:S02]  /*1530*/  LDGSTS.E.BYPASS.LTC128B.128 [R2+0xc900], [R4.64], !P4 ;  /* 0x0c90000004027fae */ /* 0x0007e4000e101d50 */
.L_x_677:
[----:B------:R-:W-:Y:S05]  /*1540*/  BSYNC B0 ;  /* 0x0000000000007941 */ /* 0x000fea0003800000 */
.L_x_676:
[----:B---3--:R-:W-:Y:S01]  /*1550*/  IADD3 R2, R19, 0x20, RZ ;  /* 0x0000002013027810 */ /* 0x008fe20007ffe0ff */
[----:B------:R3:W1:Y:S01]  /*1560*/  SHFL.IDX PT, R5, R16, 0x2, 0x181f ;  /* 0x00581f0010057f89 */ /* 0x00066200000e0000 */
[----:B------:R-:W-:Y:S02]  /*1570*/  BSSY B0, `(.L_x_678) ;  /* 0x000000e000007945 */ /* 0x000fe40003800000 */
[----:B------:R-:W-:Y:S01]  /*1580*/  ISETP.GE.AND P1, PT, R2, R15, PT ;  /* 0x0000000f0200720c */ /* 0x000fe20003f26270 */
[----:B----4-:R3:W4:-:S12]  /*1590*/  SHFL.IDX PT, R4, R17, 0x2, 0x181f ;  /* 0x00581f0011047f89 */ /* 0x01071800000e0000 */
[----:B------:R-:W-:Y:S05]  /*15a0*/  @P1 BRA `(.L_x_679) ;  /* 0x000000a000001947 */ /* 0x000fea0003800000 */
[----:B------:R-:W-:Y:S02]  /*15b0*/  SHF.R.S32.HI R2, RZ, 0x1f, R18 ;  /* 0x0000001fff027819 */ /* 0x000fe40000011412 */
[----:B----4-:R-:W-:Y:S02]  /*15c0*/  LEA R6, P1, R14, R4, 0x1 ;  /* 0x000000040e067211 */ /* 0x010fe400078208ff */
[----:B------:R-:W-:Y:S02]  /*15d0*/  LEA.HI R2, R2, R18, RZ, 0x3 ;  /* 0x0000001202027211 */ /* 0x000fe400078f18ff */
[----:B-1----:R-:W-:Y:S02]  /*15e0*/  LEA.HI.X R7, R14, R5, R13, 0x1, P1 ;  /* 0x000000050e077211 */ /* 0x002fe400008f0c0d */
[----:B------:R-:W-:Y:S01]  /*15f0*/  LOP3.LUT R8, R2, 0xfffffff8, RZ, 0xc0, !PT ;  /* 0xfffffff802087812 */ /* 0x000fe200078ec0ff */
[----:B------:R-:W-:-:S04]  /*1600*/  IMAD.SHL.U32 R2, R11, 0x2, RZ ;  /* 0x000000020b027824 */ /* 0x000fc800078e00ff */
[----:B------:R-:W-:Y:S01]  /*1610*/  IMAD.WIDE R4, R8, 0x2, R4 ;  /* 0x0000000208047825 */ /* 0x000fe200078e0204 */
[----:B------:R-:W-:Y:S01]  /*1620*/  @!PT LDS RZ, [RZ] ;  /* 0x00000000fffff984 */ /* 0x000fe20000000800 */
[----:B------:R1:W-:Y:S04]  /*1630*/  LDGSTS.E.BYPASS.LTC128B.128 [R2+0x9100], [R6.64], !P5 ;  /* 0x0910000006027fae */ /* 0x0003e8000e901d50 */
[----:B------:R1:W-:Y:S02]  /*1640*/  LDGSTS.E.BYPASS.LTC128B.128 [R2+0xd100], [R4.64], !P4 ;  /* 0x0d10000004027fae */ /* 0x0003e4000e101d50 */
.L_x_679:
[----:B------:R-:W-:Y:S05]  /*1650*/  BSYNC B0 ;  /* 0x0000000000007941 */ /* 0x000fea0003800000 */
.L_x_678:
[----:B-1----:R-:W-:Y:S01]  /*1660*/  IADD3 R2, R19, 0x30, RZ ;  /* 0x0000003013027810 */ /* 0x002fe20007ffe0ff */
[----:B------:R1:W2:Y:S01]  /*1670*/  SHFL.IDX PT, R5, R16, 0x3, 0x181f ;  /* 0x00781f0010057f89 */ /* 0x0002a200000e0000 */
[----:B------:R-:W-:Y:S02]  /*1680*/  BSSY B0, `(.L_x_680) ;  /* 0x000000e000007945 */ /* 0x000fe40003800000 */
[----:B------:R-:W-:Y:S01]  /*1690*/  ISETP.GE.AND P1, PT, R2, R15, PT ;  /* 0x0000000f0200720c */ /* 0x000fe20003f26270 */
[----:B----4-:R1:W4:-:S12]  /*16a0*/  SHFL.IDX PT, R4, R17, 0x3, 0x181f ;  /* 0x00781f0011047f89 */ /* 0x01031800000e0000 */
[----:B------:R-:W-:Y:S05]  /*16b0*/  @P1 BRA `(.L_x_681) ;  /* 0x000000a000001947 */ /* 0x000fea0003800000 */
[----:B------:R-:W-:Y:S02]  /*16c0*/  SHF.R.S32.HI R2, RZ, 0x1f, R18 ;  /* 0x0000001fff027819 */ /* 0x000fe40000011412 */
[----:B----4-:R-:W-:Y:S02]  /*16d0*/  LEA R6, P1, R14, R4, 0x1 ;  /* 0x000000040e067211 */ /* 0x010fe400078208ff */
[----:B------:R-:W-:Y:S02]  /*16e0*/  LEA.HI R2, R2, R18, RZ, 0x3 ;  /* 0x0000001202027211 */ /* 0x000fe400078f18ff */
[----:B--2---:R-:W-:Y:S02]  /*16f0*/  LEA.HI.X R7, R14, R5, R13, 0x1, P1 ;  /* 0x000000050e077211 */ /* 0x004fe400008f0c0d */
[----:B------:R-:W-:Y:S01]  /*1700*/  LOP3.LUT R8, R2, 0xfffffff8, RZ, 0xc0, !PT ;  /* 0xfffffff802087812 */ /* 0x000fe200078ec0ff */
[----:B------:R-:W-:-:S04]  /*1710*/  IMAD.SHL.U32 R2, R11, 0x2, RZ ;  /* 0x000000020b027824 */ /* 0x000fc800078e00ff */
[----:B------:R-:W-:Y:S01]  /*1720*/  IMAD.WIDE R4, R8, 0x2, R4 ;  /* 0x0000000208047825 */ /* 0x000fe200078e0204 */
[----:B------:R-:W-:Y:S01]  /*1730*/  @!PT LDS RZ, [RZ] ;  /* 0x00000000fffff984 */ /* 0x000fe20000000800 */
[----:B------:R2:W-:Y:S04]  /*1740*/  LDGSTS.E.BYPASS.LTC128B.128 [R2+0x9900], [R6.64], !P5 ;  /* 0x0990000006027fae */ /* 0x0005e8000e901d50 */
[----:B------:R2:W-:Y:S02]  /*1750*/  LDGSTS.E.BYPASS.LTC128B.128 [R2+0xd900], [R4.64], !P4 ;  /* 0x0d90000004027fae */ /* 0x0005e4000e101d50 */
.L_x_681:
[----:B------:R-:W-:Y:S05]  /*1760*/  BSYNC B0 ;  /* 0x0000000000007941 */ /* 0x000fea0003800000 */
.L_x_680:
[----:B--2---:R-:W-:Y:S01]  /*1770*/  IADD3 R2, R19, 0x40, RZ ;  /* 0x0000004013027810 */ /* 0x004fe20007ffe0ff */
        /* <DEDUP_REMOVED lines=15> */
.L_x_683:
[----:B------:R-:W-:Y:S05]  /*1870*/  BSYNC B0 ;  /* 0x0000000000007941 */ /* 0x000fea0003800000 */
.L_x_682:
        /* <DEDUP_REMOVED lines=16> */
.L_x_685:
[----:B------:R-:W-:Y:S05]  /*1980*/  BSYNC B0 ;  /* 0x0000000000007941 */ /* 0x000fea0003800000 */
.L_x_684:
        /* <DEDUP_REMOVED lines=16> */
.L_x_687:
[----:B------:R-:W-:Y:S05]  /*1a90*/  BSYNC B0 ;  /* 0x0000000000007941 */ /* 0x000fea0003800000 */
.L_x_686:
[----:B-1--4-:R-:W1:Y:S01]  /*1aa0*/  SHFL.IDX PT, R4, R17, 0x7, 0x181f ;  /* 0x00f81f0011047f89 */ /* 0x012e6200000e0000 */
[----:B------:R-:W-:Y:S01]  /*1ab0*/  IADD3 R2, R19, 0x70, RZ ;  /* 0x0000007013027810 */ /* 0x000fe20007ffe0ff */
[----:B------:R-:W-:Y:S01]  /*1ac0*/  ULEA.HI.SX32 UR15, UR18, 0xffffffff, 0x1a ;  /* 0xffffffff120f7891 */ /* 0x000fe2000f8fd23f */
[----:B------:R-:W-:Y:S01]  /*1ad0*/  IMAD.MOV.U32 R156, RZ, RZ, R30 ;  /* 0x000000ffff9c7224 */ /* 0x000fe200078e001e */
[----:B------:R-:W4:Y:S01]  /*1ae0*/  SHFL.IDX PT, R5, R16, 0x7, 0x181f ;  /* 0x00f81f0010057f89 */ /* 0x000f2200000e0000 */
[----:B------:R-:W-:Y:S01]  /*1af0*/  ISETP.GE.AND P6, PT, R2, R15, PT ;  /* 0x0000000f0200720c */ /* 0x000fe20003fc6270 */
[----:B------:R-:W-:Y:S01]  /*1b00*/  ULDC.64 UR6, c[0x0][0x1e0] ;  /* 0x0000780000067ab9 */ /* 0x000fe20000000a00 */
[----:B------:R-:W-:Y:S01]  /*1b10*/  IADD3 R2, -R33, UR19, RZ ;  /* 0x0000001321027c10 */ /* 0x000fe2000fffe1ff */
[----:B------:R-:W-:Y:S01]  /*1b20*/  IMAD.U32 R7, RZ, RZ, UR15 ;  /* 0x0000000fff077e24 */ /* 0x000fe2000f8e00ff */
[----:B------:R-:W-:Y:S01]  /*1b30*/  UMOV UR20, 0x6 ;  /* 0x0000000600147882 */ /* 0x000fe20000000000 */
[----:B------:R-:W-:Y:S01]  /*1b40*/  IMAD.MOV.U32 R157, RZ, RZ, R31 ;  /* 0x000000ffff9d7224 */ /* 0x000fe200078e001f */
[----:B------:R-:W-:Y:S01]  /*1b50*/  USHF.L.U32 UR21, UR6, 0x6, URZ ;  /* 0x0000000606157899 */ /* 0x000fe2000800063f */
[----:B------:R-:W-:Y:S01]  /*1b60*/  IMAD R2, R7, -0x40, R2 ;  /* 0xffffffc007027824 */ /* 0x000fe200078e0202 */
[----:B------:R-:W-:Y:S01]  /*1b70*/  USHF.L.U64.HI UR20, UR6, UR20, UR7 ;  /* 0x0000001406147299 */ /* 0x000fe20008010207 */
[----:B------:R-:W-:Y:S01]  /*1b80*/  IMAD.MOV.U32 R156, RZ, RZ, R28 ;  /* 0x000000ffff9c7224 */ /* 0x000fe200078e001c */
[----:B------:R-:W-:Y:S01]  /*1b90*/  USHF.R.S32.HI UR9, URZ, 0x1f, UR15 ;  /* 0x0000001f3f097899 */ /* 0x000fe2000801140f */
[----:B------:R-:W-:Y:S01]  /*1ba0*/  IMAD.SHL.U32 R244, R11, 0x2, RZ ;  /* 0x000000020bf47824 */ /* 0x000fe200078e00ff */
[----:B------:R-:W-:Y:S01]  /*1bb0*/  ISETP.GE.AND P2, PT, R2, 0x1, PT ;  /* 0x000000010200780c */ /* 0x000fe20003f46270 */
[----:B------:R-:W-:Y:S01]  /*1bc0*/  UIMAD UR4, UR20, UR15, URZ ;  /* 0x0000000f140472a4 */ /* 0x000fe2000f8e023f */
[----:B------:R-:W-:Y:S01]  /*1bd0*/  @!P6 SHF.R.S32.HI R6, RZ, 0x1f, R18 ;  /* 0x0000001fff06e819 */ /* 0x000fe20000011412 */
[----:B------:R-:W-:Y:S01]  /*1be0*/  UIMAD.WIDE.U32 UR10, UR6, 0x20, URZ ;  /* 0x00000020060a78a5 */ /* 0x000fe2000f8e003f */
[----:B------:R-:W-:Y:S01]  /*1bf0*/  MOV R153, UR21 ;  /* 0x0000001500997c02 */ /* 0x000fe20008000f00 */
[----:B------:R-:W-:Y:S01]  /*1c00*/  UIMAD UR4, UR9, UR21, UR4 ;  /* 0x00000015090472a4 */ /* 0x000fe2000f8e0204 */
[----:B------:R-:W-:Y:S01]  /*1c10*/  @!P6 LEA.HI R8, R6, R18, RZ, 0x3 ;  /* 0x000000120608e211 */ /* 0x000fe200078f18ff */
[----:B------:R-:W-:Y:S01]  /*1c20*/  USHF.L.U32 UR8, UR7, 0x5, URZ ;  /* 0x0000000507087899 */ /* 0x000fe2000800063f */
[----:B-1----:R-:W-:Y:S01]  /*1c30*/  @!P6 LEA R6, P1, R14, R4, 0x1 ;  /* 0x000000040e06e211 */ /* 0x002fe200078208ff */
[----:B------:R-:W-:Y:S01]  /*1c40*/  STL.64 [R1+0x28], R156 ;  /* 0x0000289c01007387 */ /* 0x000fe20000100a00 */
[----:B------:R-:W-:Y:S01]  /*1c50*/  @!P6 LOP3.LUT R8, R8, 0xfffffff8, RZ, 0xc0, !PT ;  /* 0xfffffff80808e812 */ /* 0x000fe200078ec0ff */
[----:B------:R-:W-:Y:S01]  /*1c60*/  UIADD3 UR8, UR11, UR8, URZ ;  /* 0x000000080b087290 */ /* 0x000fe2000fffe03f */
[----:B----4-:R-:W-:-:S02]  /*1c70*/  @!P6 LEA.HI.X R7, R14, R5, R13, 0x1, P1 ;  /* 0x000000050e07e211 */ /* 0x010fc400008f0c0d */
[----:B------:R-:W-:Y:S01]  /*1c80*/  ISETP.GE.AND P1, PT, R2, 0x11, PT ;  /* 0x000000110200780c */ /* 0x000fe20003f26270 */
[----:B------:R-:W-:Y:S01]  /*1c90*/  @!P6 IMAD.WIDE R8, R8, 0x2, R4 ;  /* 0x000000020808e825 */ /* 0x000fe200078e0204 */
[----:B------:R-:W-:Y:S01]  /*1ca0*/  SHF.R.S32.HI R14, RZ, 0x4, R24 ;  /* 0x00000004ff0e7819 */ /* 0x000fe20000011418 */
[----:B------:R-:W-:Y:S01]  /*1cb0*/  @!PT LDS RZ, [RZ] ;  /* 0x00000000fffff984 */ /* 0x000fe20000000800 */
[----:B------:R1:W-:Y:S01]  /*1cc0*/  @!P6 LDGSTS.E.BYPASS.LTC128B.128 [R244+0xb900], [R6.64], !P5 ;  /* 0x0b90000006f4efae */ /* 0x0003e2000e901d50 */
[C---:B------:R-:W-:Y:S01]  /*1cd0*/  ISETP.GE.AND P5, PT, R2.reuse, 0x31, PT ;  /* 0x000000310200780c */ /* 0x040fe20003fa6270 */
[----:B------:R-:W-:Y:S01]  /*1ce0*/  IMAD.WIDE.U32 R4, R153, UR15, R156 ;  /* 0x0000000f99047c25 */ /* 0x000fe2000f8e009c */
[----:B------:R-:W-:Y:S01]  /*1cf0*/  LEA.HI R154, R25, R155, RZ, 0x5 ;  /* 0x0000009b199a7211 */ /* 0x000fe200078f28ff */
[----:B------:R4:W-:Y:S01]  /*1d00*/  @!P6 LDGSTS.E.BYPASS.LTC128B.128 [R244+0xf900], [R8.64], !P4 ;  /* 0x0f90000008f4efae */ /* 0x0009e2000e101d50 */
[----:B------:R-:W-:Y:S02]  /*1d10*/  ISETP.GE.AND P6, PT, R2, 0x21, PT ;  /* 0x000000210200780c */ /* 0x000fe40003fc6270 */
[----:B------:R-:W-:Y:S01]  /*1d20*/  IADD3 R5, R5, UR4, RZ ;  /* 0x0000000405057c10 */ /* 0x000fe2000fffe0ff */
[----:B------:R-:W0:Y:S04]  /*1d30*/  LDGDEPBAR ;  /* 0x00000000000079af */ /* 0x000e280000000000 */
[----:B------:R-:W-:Y:S01]  /*1d40*/  BAR.SYNC.DEFER_BLOCKING 0x0 ;  /* 0x0000000000007b1d */ /* 0x000fe20000010000 */
[----:B------:R-:W-:-:S04]  /*1d50*/  @P2 LEA R12, P4, R4, c[0x0][0x1c8], 0x1 ;  /* 0x00007200040c2a11 */ /* 0x000fc800078808ff */
[----:B------:R-:W-:Y:S01]  /*1d60*/  @P2 LEA.HI.X R13, R4, c[0x0][0x1cc], R5, 0x1, P4 ;  /* 0x00007300040d2a11 */ /* 0x000fe200020f0c05 */
[----:B------:R-:W-:-:S05]  /*1d70*/  VOTEU.ANY UP0, P5 ;  /* 0x00000000003f7886 */ /* 0x000fca0002800100 */
[----:B------:R-:W-:Y:S01]  /*1d80*/  @UP0 UIMAD UR4, UR7, 0x30, URZ ;  /* 0x00000030070408a4 */ /* 0x000fe2000f8e023f */
[----:B-1----:R-:W-:Y:S01]  /*1d90*/  IMAD.U32 R6, RZ, RZ, UR7 ;  /* 0x00000007ff067e24 */ /* 0x002fe2000f8e00ff */
[----:B----4-:R-:W-:-:S04]  /*1da0*/  MOV R8, c[0x0][0x1e0] ;  /* 0x0000780000087a02 */ /* 0x010fc80000000f00 */
[C---:B------:R-:W-:Y:S01]  /*1db0*/  @P1 LEA R2, P4, R8.reuse, R4, 0x4 ;  /* 0x0000000408021211 */ /* 0x040fe200078820ff */
[----:B------:R-:W-:Y:S01]  /*1dc0*/  @!PT LDS RZ, [RZ] ;  /* 0x00000000fffff984 */ /* 0x000fe20000000800 */
[----:B------:R-:W-:Y:S01]  /*1dd0*/  @!PT LDS RZ, [RZ] ;  /* 0x00000000fffff984 */ /* 0x000fe20000000800 */
[----:B------:R-:W-:Y:S01]  /*1de0*/  @!PT LDS RZ, [RZ] ;  /* 0x00000000fffff984 */ /* 0x000fe20000000800 */
[----:B------:R1:W-:Y:S03]  /*1df0*/  @P2 LDGSTS.E.BYPASS.LTC128B.128 [R244+0x4100], [R12.64], !P3 ;  /* 0x041000000cf42fae */ /* 0x0003e6000d901d50 */
[C---:B------:R-:W-:Y:S01]  /*1e00*/  @P1 LEA.HI.X R6, R8.reuse, R5, R6, 0x4, P4 ;  /* 0x0000000508061211 */ /* 0x040fe200020f2406 */
[----:B------:R-:W-:Y:S01]  /*1e10*/  @P5 IMAD.WIDE.U32 R8, R8, 0x30, R4 ;  /* 0x0000003008085825 */ /* 0x000fe200078e0004 */
[C---:B------:R-:W-:Y:S01]  /*1e20*/  @P1 LEA R10, P4, R2.reuse, c[0x0][0x1c8], 0x1 ;  /* 0x00007200020a1a11 */ /* 0x040fe200078808ff */
[----:B------:R1:W-:Y:S03]  /*1e30*/  @P2 LDGSTS.E.BYPASS.LTC128B.128 [R244+0x6100], [R12.64+0x80], !P0 ;  /* 0x061000800cf42fae */ /* 0x0003e6000c101d50 */
[----:B------:R-:W-:-:S02]  /*1e40*/  @P1 LEA.HI.X R11, R2, c[0x0][0x1cc], R6, 0x1, P4 ;  /* 0x00007300020b1a11 */ /* 0x000fc400020f0c06 */
[----:B------:R-:W-:-:S03]  /*1e50*/  @P6 IADD3 R2, P4, R4, UR10, RZ ;  /* 0x0000000a04026c10 */ /* 0x000fc6000ff9e0ff */
[----:B------:R4:W-:Y:S01]  /*1e60*/  @P1 LDGSTS.E.BYPASS.LTC128B.128 [R244+0x4900], [R10.64], !P3 ;  /* 0x049000000af41fae */ /* 0x0009e2000d901d50 */
[----:B------:R-:W-:Y:S02]  /*1e70*/  @P6 IADD3.X R4, R5, UR8, RZ, P4, !PT ;  /* 0x0000000805046c10 */ /* 0x000fe4000a7fe4ff */
[----:B------:R-:W-:Y:S01]  /*1e80*/  LEA.HI R5, R24, R14, RZ, 0x1 ;  /* 0x0000000e18057211 */ /* 0x000fe200078f08ff */
[----:B------:R4:W-:Y:S01]  /*1e90*/  @P1 LDGSTS.E.BYPASS.LTC128B.128 [R244+0x6900], [R10.64+0x80], !P0 ;  /* 0x069000800af41fae */ /* 0x0009e2000c101d50 */
[C---:B------:R-:W-:Y:S02]  /*1ea0*/  @P6 LEA R6, P4, R2.reuse, c[0x0][0x1c8], 0x1 ;  /* 0x0000720002066a11 */ /* 0x040fe400078808ff */
[----:B------:R-:W-:Y:S02]  /*1eb0*/  LOP3.LUT R5, R5, 0xfffffffe, RZ, 0xc0, !PT ;  /* 0xfffffffe05057812 */ /* 0x000fe400078ec0ff */
[----:B------:R-:W-:Y:S02]  /*1ec0*/  @P6 LEA.HI.X R7, R2, c[0x0][0x1cc], R4, 0x1, P4 ;  /* 0x0000730002076a11 */ /* 0x000fe400020f0c04 */
[----:B------:R-:W-:Y:S01]  /*1ed0*/  @P5 IADD3 R2, R9, UR4, RZ ;  /* 0x0000000409025c10 */ /* 0x000fe2000fffe0ff */
[----:B------:R-:W-:Y:S01]  /*1ee0*/  IMAD.IADD R9, R14, 0x1, -R5 ;  /* 0x000000010e097824 */ /* 0x000fe200078e0a05 */
[----:B------:R-:W-:Y:S01]  /*1ef0*/  @P5 LEA R4, P4, R8, c[0x0][0x1c8], 0x1 ;  /* 0x0000720008045a11 */ /* 0x000fe200078808ff */
[----:B------:R5:W-:Y:S01]  /*1f00*/  @P6 LDGSTS.E.BYPASS.LTC128B.128 [R244+0x5100], [R6.64], !P3 ;  /* 0x0510000006f46fae */ /* 0x000be2000d901d50 */
[----:B------:R-:W-:Y:S01]  /*1f10*/  ULDC.64 UR4, c[0x0][0x208] ;  /* 0x0000820000047ab9 */ /* 0x000fe20000000a00 */
[----:B------:R-:W-:Y:S01]  /*1f20*/  LOP3.LUT P1, RZ, R32, 0x2, RZ, 0xc0, !PT ;  /* 0x0000000220ff7812 */ /* 0x000fe2000782c0ff */
[----:B------:R-:W-:Y:S01]  /*1f30*/  UIMAD UR9, UR9, UR4, URZ ;  /* 0x00000004090972a4 */ /* 0x000fe2000f8e023f */
[----:B------:R-:W-:Y:S01]  /*1f40*/  @P5 LEA.HI.X R5, R8, c[0x0][0x1cc], R2, 0x1, P4 ;  /* 0x0000730008055a11 */ /* 0x000fe200020f0c02 */
[----:B------:R5:W-:Y:S01]  /*1f50*/  @P6 LDGSTS.E.BYPASS.LTC128B.128 [R244+0x7100], [R6.64+0x80], !P0 ;  /* 0x0710008006f46fae */ /* 0x000be2000c101d50 */
[----:B------:R-:W-:Y:S01]  /*1f60*/  SHF.L.U32 R2, R22, 0x6, RZ ;  /* 0x0000000616027819 */ /* 0x000fe200000006ff */
[----:B------:R-:W-:Y:S01]  /*1f70*/  IMAD.SHL.U32 R8, R33, 0x8, RZ ;  /* 0x0000000821087824 */ /* 0x000fe200078e00ff */
[----:B------:R-:W-:Y:S01]  /*1f80*/  UIMAD.WIDE.U32 UR12, UR15, UR4, URZ ;  /* 0x000000040f0c72a5 */ /* 0x000fe2000f8e003f */
[----:B------:R2:W-:Y:S01]  /*1f90*/  @P5 LDGSTS.E.BYPASS.LTC128B.128 [R244+0x5900], [R4.64], !P3 ;  /* 0x0590000004f45fae */ /* 0x0005e2000d901d50 */
[----:B------:R-:W-:-:S02]  /*1fa0*/  UIMAD UR9, UR15, UR5, UR9 ;  /* 0x000000050f0972a4 */ /* 0x000fc4000f8e0209 */
[----:B------:R-:W-:Y:S01]  /*1fb0*/  UIMAD UR15, UR15, -0x40, UR19 ;  /* 0xffffffc00f0f78a4 */ /* 0x000fe2000f8e0213 */
[----:B------:R2:W-:Y:S01]  /*1fc0*/  @P5 LDGSTS.E.BYPASS.LTC128B.128 [R244+0x7900], [R4.64+0x80], !P0 ;  /* 0x0790008004f45fae */ /* 0x0005e2000c101d50 */
[----:B------:R-:W-:-:S03]  /*1fd0*/  UIADD3 UR9, UR13, UR9, URZ ;  /* 0x000000090d097290 */ /* 0x000fc6000fffe03f */
[----:B------:R-:W0:Y:S01]  /*1fe0*/  LDGDEPBAR ;  /* 0x00000000000079af */ /* 0x000e220000000000 */
[----:B-----5:R-:W-:Y:S01]  /*1ff0*/  IMAD.SHL.U32 R6, R32, 0x40, RZ ;  /* 0x0000004020067824 */ /* 0x020fe200078e00ff */
[----:B--2---:R-:W-:Y:S01]  /*2000*/  LOP3.LUT R4, R2, 0x1c0, RZ, 0xc0, !PT ;  /* 0x000001c002047812 */ /* 0x004fe200078ec0ff */
[----:B------:R-:W-:-:S04]  /*2010*/  DEPBAR.LE SB0, 0x1 ;  /* 0x000080400000791a */ /* 0x000fc80000000000 */
[----:B------:R-:W-:-:S04]  /*2020*/  DEPBAR.LE SB0, 0x0 ;  /* 0x000080000000791a */ /* 0x000fc80000000000 */
[----:B------:R-:W-:Y:S02]  /*2030*/  LOP3.LUT R2, R6, 0x1c0, RZ, 0xc0, !PT ;  /* 0x000001c006027812 */ /* 0x000fe400078ec0ff */
[----:B------:R-:W-:Y:S02]  /*2040*/  SHF.L.U32 R5, R9, 0x3, RZ ;  /* 0x0000000309057819 */ /* 0x000fe400000006ff */
[----:B------:R-:W-:Y:S02]  /*2050*/  LOP3.LUT R8, R2, 0x8, R8, 0xf8, !PT ;  /* 0x0000000802087812 */ /* 0x000fe400078ef808 */
[----:B------:R-:W-:Y:S01]  /*2060*/  SHF.R.U32.HI R6, RZ, 0x3, R2 ;  /* 0x00000003ff067819 */ /* 0x000fe20000011602 */
[----:B------:R-:W-:Y:S01]  /*2070*/  IMAD.SHL.U32 R2, R154, 0x20, RZ ;  /* 0x000000209a027824 */ /* 0x000fe200078e00ff */
[----:B------:R-:W-:Y:S01]  /*2080*/  LOP3.LUT R7, R4, 0x8, R5, 0xf8, !PT ;  /* 0x0000000804077812 */ /* 0x000fe200078ef805 */
[----:B------:R-:W-:Y:S01]  /*2090*/  IMAD.SHL.U32 R5, R23, 0x40, RZ ;  /* 0x0000004017057824 */ /* 0x000fe200078e00ff */
[----:B------:R-:W-:-:S02]  /*20a0*/  SHF.R.U32.HI R4, RZ, 0x3, R4 ;  /* 0x00000003ff047819 */ /* 0x000fc40000011604 */
[----:B------:R-:W-:Y:S02]  /*20b0*/  LOP3.LUT R6, R8, R6, RZ, 0x3c, !PT ;  /* 0x0000000608067212 */ /* 0x000fe400078e3cff */
[----:B------:R-:W-:Y:S02]  /*20c0*/  LOP3.LUT R152, R7, R4, RZ, 0x3c, !PT ;  /* 0x0000000407987212 */ /* 0x000fe400078e3cff */
[----:B------:R-:W-:Y:S02]  /*20d0*/  LOP3.LUT R147, R5, 0xfffffe00, RZ, 0xc0, !PT ;  /* 0xfffffe0005937812 */ /* 0x000fe400078ec0ff */
[----:B------:R-:W-:Y:S02]  /*20e0*/  LOP3.LUT R4, R2, 0x7ffffc00, RZ, 0xc0, !PT ;  /* 0x7ffffc0002047812 */ /* 0x000fe400078ec0ff */
[----:B------:R-:W-:Y:S02]  /*20f0*/  LEA R2, R9, R6, 0x9 ;  /* 0x0000000609027211 */ /* 0x000fe400078e48ff */
[----:B------:R-:W-:-:S03]  /*2100*/  IADD3 R4, R152, R147, R4 ;  /* 0x0000009398047210 */ /* 0x000fc60007ffe004 */
[----:B------:R-:W-:Y:S01]  /*2110*/  IMAD.SHL.U32 R224, R2, 0x2, RZ ;  /* 0x0000000202e07824 */ /* 0x000fe200078e00ff */
[----:B------:R-:W-:Y:S01]  /*2120*/  BAR.SYNC.DEFER_BLOCKING 0x0 ;  /* 0x0000000000007b1d */ /* 0x000fe20000010000 */
[----:B------:R-:W-:-:S03]  /*2130*/  IMAD.SHL.U32 R231, R4, 0x2, RZ ;  /* 0x0000000204e77824 */ /* 0x000fc600078e00ff */
[C---:B------:R-:W-:Y:S02]  /*2140*/  IADD3 R2, R224.reuse, 0x4100, RZ ;  /* 0x00004100e0027810 */ /* 0x040fe40007ffe0ff */
[----:B------:R-:W-:Y:S02]  /*2150*/  IADD3 R235, R224, 0x4120, RZ ;  /* 0x00004120e0eb7810 */ /* 0x000fe40007ffe0ff */
[----:B------:R-:W-:Y:S02]  /*2160*/  @P1 IADD3 R235, R2, -0x20, RZ ;  /* 0xffffffe002eb1810 */ /* 0x000fe40007ffe0ff */
[-C--:B------:R-:W-:Y:S02]  /*2170*/  LEA R233, R3, R231.reuse, 0x1 ;  /* 0x000000e703e97211 */ /* 0x080fe400078e08ff */
[C---:B------:R-:W-:Y:S02]  /*2180*/  LEA R232, R0.reuse, R231, 0x1 ;  /* 0x000000e700e87211 */ /* 0x040fe400078e08ff */
[----:B------:R-:W-:-:S02]  /*2190*/  LEA R234, R0, R233, 0x1 ;  /* 0x000000e900ea7211 */ /* 0x000fc400078e08ff */
[----:B------:R-:W-:Y:S01]  /*21a0*/  IADD3 R243, R235, 0x800, RZ ;  /* 0x00000800ebf37810 */ /* 0x000fe20007ffe0ff */
[----:B------:R-:W-:Y:S01]  /*21b0*/  IMAD R236, R3, 0x2, R232 ;  /* 0x0000000203ec7824 */ /* 0x000fe200078e02e8 */
[C---:B------:R-:W-:Y:S02]  /*21c0*/  IADD3 R242, R235.reuse, 0x1000, RZ ;  /* 0x00001000ebf27810 */ /* 0x040fe40007ffe0ff */
[C---:B------:R-:W-:Y:S02]  /*21d0*/  IADD3 R241, R235.reuse, 0x1800, RZ ;  /* 0x00001800ebf17810 */ /* 0x040fe40007ffe0ff */
[C---:B------:R-:W-:Y:S01]  /*21e0*/  IADD3 R240, R235.reuse, 0x2000, RZ ;  /* 0x00002000ebf07810 */ /* 0x040fe20007ffe0ff */
[----:B------:R-:W-:Y:S01]  /*21f0*/  LDSM.16.M88.4 R4, [R231+0xa100] ;  /* 0x00a10000e704783b */ /* 0x000fe20000000200 */
[C---:B------:R-:W-:Y:S02]  /*2200*/  IADD3 R239, R235.reuse, 0x2800, RZ ;  /* 0x00002800ebef7810 */ /* 0x040fe40007ffe0ff */
[C---:B------:R-:W-:Y:S01]  /*2210*/  IADD3 R238, R235.reuse, 0x3000, RZ ;  /* 0x00003000ebee7810 */ /* 0x040fe20007ffe0ff */
[----:B-1----:R-:W1:Y:S01]  /*2220*/  LDSM.16.M88.4 R12, [R224+0x4100] ;  /* 0x00410000e00c783b */ /* 0x002e620000000200 */
[----:B------:R-:W-:-:S03]  /*2230*/  IADD3 R237, R235, 0x3800, RZ ;  /* 0x00003800ebed7810 */ /* 0x000fc60007ffe0ff */
[----:B---3--:R-:W2:Y:S04]  /*2240*/  LDSM.16.M88.4 R16, [R224+0x4900] ;  /* 0x00490000e010783b */ /* 0x008ea80000000200 */
[----:B------:R-:W3:Y:S04]  /*2250*/  LDSM.16.M88.4 R24, [R224+0x5100] ;  /* 0x00510000e018783b */ /* 0x000ee80000000200 */
[----:B------:R-:W5:Y:S04]  /*2260*/  LDSM.16.M88.4 R28, [R224+0x5900] ;  /* 0x00590000e01c783b */ /* 0x000f680000000200 */
[----:B----4-:R-:W4:Y:S04]  /*2270*/  LDSM.16.M88.4 R8, [R231+0x8100] ;  /* 0x00810000e708783b */ /* 0x010f280000000200 */
[----:B------:R-:W-:Y:S04]  /*2280*/  LDSM.16.M88.4 R20, [R233+0xa100] ;  /* 0x00a10000e914783b */ /* 0x000fe80000000200 */
[----:B------:R-:W4:Y:S04]  /*2290*/  LDSM.16.M88.4 R52, [R235] ;  /* 0x00000000eb34783b */ /* 0x000f280000000200 */
[----:B------:R-:W4:Y:S04]  /*22a0*/  LDSM.16.M88.4 R48, [R235+0x800] ;  /* 0x00080000eb30783b */ /* 0x000f280000000200 */
[----:B------:R-:W4:Y:S01]  /*22b0*/  LDSM.16.M88.4 R44, [R235+0x1000] ;  /* 0x00100000eb2c783b */ /* 0x000f220000000200 */
[C---:B-1----:R-:W-:Y:S08]  /*22c0*/  HMMA.16816.F32 R40, R4.reuse, R12, RZ ;  /* 0x0000000c0428723c */ /* 0x042ff000000018ff */
[C---:B--2---:R-:W-:Y:S08]  /*22d0*/  HMMA.16816.F32 R56, R4.reuse, R16, RZ ;  /* 0x000000100438723c */ /* 0x044ff000000018ff */
[C---:B---3--:R-:W-:Y:S08]  /*22e0*/  HMMA.16816.F32 R60, R4.reuse, R24, RZ ;  /* 0x00000018043c723c */ /* 0x048ff000000018ff */
[C---:B-----5:R-:W-:Y:S08]  /*22f0*/  HMMA.16816.F32 R64, R4.reuse, R28, RZ ;  /* 0x0000001c0440723c */ /* 0x060ff000000018ff */
[C---:B------:R-:W-:Y:S08]  /*2300*/  HMMA.16816.F32 R72, R4.reuse, R14, RZ ;  /* 0x0000000e0448723c */ /* 0x040ff000000018ff */
[C---:B------:R-:W-:Y:S08]  /*2310*/  HMMA.16816.F32 R80, R4.reuse, R18, RZ ;  /* 0x000000120450723c */ /* 0x040ff000000018ff */
[C---:B------:R-:W-:Y:S08]  /*2320*/  HMMA.16816.F32 R92, R4.reuse, R26, RZ ;  /* 0x0000001a045c723c */ /* 0x040ff000000018ff */
[----:B------:R-:W-:Y:S07]  /*2330*/  HMMA.16816.F32 R88, R4, R30, RZ ;  /* 0x0000001e0458723c */ /* 0x000fee00000018ff */
[----:B------:R-:W-:Y:S01]  /*2340*/  IMAD.U32 R6, RZ, RZ, UR12 ;  /* 0x0000000cff067e24 */ /* 0x000fe2000f8e00ff */
[----:B------:R-:W-:Y:S01]  /*2350*/  MOV R4, UR9 ;  /* 0x0000000900047c02 */ /* 0x000fe20008000f00 */
[----:B------:R-:W-:Y:S01]  /*2360*/  USHF.L.U32 UR9, UR4, 0x5, URZ ;  /* 0x0000000504097899 */ /* 0x000fe2000800063f */
[C---:B----4-:R-:W-:Y:S01]  /*2370*/  HMMA.16816.F32 R104, R8.reuse, R12, RZ ;  /* 0x0000000c0868723c */ /* 0x050fe200000018ff */
[----:B------:R-:W-:Y:S01]  /*2380*/  UMOV UR12, 0x5 ;  /* 0x00000005000c7882 */ /* 0x000fe20000000000 */
[C---:B------:R-:W-:Y:S01]  /*2390*/  LEA R2, P1, R6.reuse, R36, 0x6 ;  /* 0x0000002406027211 */ /* 0x040fe200078230ff */
[----:B------:R-:W-:Y:S01]  /*23a0*/  USHF.L.U64.HI UR12, UR4, UR12, UR5 ;  /* 0x0000000c040c7299 */ /* 0x000fe20008010205 */
[----:B------:R-:W1:Y:S01]  /*23b0*/  LDSM.16.M88.4 R36, [R235+0x1800] ;  /* 0x00180000eb24783b */ /* 0x000e620000000200 */
[----:B------:R-:W-:Y:S01]  /*23c0*/  IMAD.U32 R7, RZ, RZ, UR13 ;  /* 0x0000000dff077e24 */ /* 0x000fe2000f8e00ff */
[----:B------:R-:W-:Y:S01]  /*23d0*/  LEA.HI.X R5, R6, R34, R4, 0x6, P1 ;  /* 0x0000002206057211 */ /* 0x000fe200008f3404 */
[----:B------:R-:W-:Y:S01]  /*23e0*/  UIADD3 UR14, UP0, UR9, 0x80, URZ ;  /* 0x00000080090e7890 */ /* 0x000fe2000ff1e03f */
[C---:B------:R-:W-:Y:S01]  /*23f0*/  LEA R4, P1, R2.reuse, c[0x0][0x1f8], 0x1 ;  /* 0x00007e0002047a11 */ /* 0x040fe200078208ff */
[----:B------:R-:W-:Y:S02]  /*2400*/  HMMA.16816.F32 R120, R8, R14, RZ ;  /* 0x0000000e0878723c */ /* 0x000fe400000018ff */
[----:B------:R-:W-:Y:S01]  /*2410*/  UIADD3.X UR13, URZ, UR12, URZ, UP0, !UPT ;  /* 0x0000000c3f0d7290 */ /* 0x000fe200087fe43f */
[----:B------:R-:W-:Y:S01]  /*2420*/  LEA.HI.X R5, R2, c[0x0][0x1fc], R5, 0x1, P1 ;  /* 0x00007f0002057a11 */ /* 0x000fe200008f0c05 */
[----:B------:R-:W-:Y:S01]  /*2430*/  UISETP.GE.AND UP0, UPT, UR19, 0x41, UPT ;  /* 0x000000411300788c */ /* 0x000fe2000bf06270 */
[----:B------:R-:W-:-:S02]  /*2440*/  IADD3 R2, -R33, UR15, RZ ;  /* 0x0000000f21027c10 */ /* 0x000fc4000fffe1ff */
[----:B------:R-:W-:Y:S01]  /*2450*/  IADD3 R6, P1, R4, UR9, RZ ;  /* 0x0000000904067c10 */ /* 0x000fe2000ff3e0ff */
[C---:B------:R-:W-:Y:S01]  /*2460*/  HMMA.16816.F32 R100, R8.reuse, R16, RZ ;  /* 0x000000100864723c */ /* 0x040fe200000018ff */
[C---:B------:R-:W-:Y:S02]  /*2470*/  ISETP.LT.OR P5, PT, R2.reuse, 0x1, P3 ;  /* 0x000000010200780c */ /* 0x040fe40001fa1670 */
[C---:B------:R-:W-:Y:S02]  /*2480*/  ISETP.LT.OR P4, PT, R2.reuse, 0x1, P0 ;  /* 0x000000010200780c */ /* 0x040fe40000781670 */
[C---:B------:R-:W-:Y:S02]  /*2490*/  ISETP.LT.OR P2, PT, R2.reuse, 0x11, P3 ;  /* 0x000000110200780c */ /* 0x040fe40001f41670 */
[----:B------:R-:W-:Y:S01]  /*24a0*/  IADD3.X R7, R5, UR12, RZ, P1, !PT ;  /* 0x0000000c05077c10 */ /* 0x000fe20008ffe4ff */
[C---:B------:R-:W-:Y:S01]  /*24b0*/  HMMA.16816.F32 R116, R8.reuse, R18, RZ ;  /* 0x000000120874723c */ /* 0x040fe200000018ff */
[----:B------:R-:W2:Y:S05]  /*24c0*/  LDSM.16.M88.4 R16, [R233+0x8100] ;  /* 0x00810000e910783b */ /* 0x000eaa0000000200 */
[----:B------:R-:W-:Y:S01]  /*24d0*/  @!PT LDS RZ, [RZ] ;  /* 0x00000000fffff984 */ /* 0x000fe20000000800 */
[----:B------:R-:W-:Y:S01]  /*24e0*/  @!PT LDS RZ, [RZ] ;  /* 0x00000000fffff984 */ /* 0x000fe20000000800 */
[----:B------:R-:W-:Y:S01]  /*24f0*/  @!PT LDS RZ, [RZ] ;  /* 0x00000000fffff984 */ /* 0x000fe20000000800 */
[----:B------:R3:W-:Y:S01]  /*2500*/  LDGSTS.E.BYPASS.LTC128B.128 [R244+0x100], [R4.64], !P5 ;  /* 0x0010000004f47fae */ /* 0x0007e2000e901d50 */
[----:B------:R-:W-:Y:S01]  /*2510*/  ISETP.LT.OR P5, PT, R2, 0x11, P0 ;  /* 0x000000110200780c */ /* 0x000fe200007a1670 */
[C---:B------:R-:W-:Y:S02]  /*2520*/  HMMA.16816.F32 R96, R8.reuse, R24, RZ ;  /* 0x000000180860723c */ /* 0x040fe400000018ff */
[----:B------:R3:W-:Y:S04]  /*2530*/  LDGSTS.E.BYPASS.LTC128B.128 [R244+0x2100], [R4.64+0x80], !P4 ;  /* 0x0210008004f47fae */ /* 0x0007e8000e101d50 */
[----:B------:R4:W-:Y:S02]  /*2540*/  LDGSTS.E.BYPASS.LTC128B.128 [R244+0x900], [R6.64], !P2 ;  /* 0x0090000006f47fae */ /* 0x0009e4000d101d50 */
[C---:B------:R-:W-:Y:S08]  /*2550*/  HMMA.16816.F32 R108, R8.reuse, R26, RZ ;  /* 0x0000001a086c723c */ /* 0x040ff000000018ff */
[C---:B------:R-:W-:Y:S08]  /*2560*/  HMMA.16816.F32 R84, R8.reuse, R28, RZ ;  /* 0x0000001c0854723c */ /* 0x040ff000000018ff */
[----:B------:R-:W-:Y:S07]  /*2570*/  HMMA.16816.F32 R68, R8, R30, RZ ;  /* 0x0000001e0844723c */ /* 0x000fee00000018ff */
[----:B------:R-:W-:Y:S01]  /*2580*/  IMAD.U32 R10, RZ, RZ, UR9 ;  /* 0x00000009ff0a7e24 */ /* 0x000fe2000f8e00ff */
[----:B------:R-:W-:Y:S04]  /*2590*/  HMMA.16816.F32 R76, R20, R52, R40 ;  /* 0x00000034144c723c */ /* 0x000fe80000001828 */
[----:B------:R-:W-:-:S02]  /*25a0*/  IADD3 R10, P6, P1, R10, 0x80, R4 ;  /* 0x000000800a0a7810 */ /* 0x000fc400079de004 */
[----:B---3--:R-:W-:Y:S02]  /*25b0*/  IADD3 R4, P4, R6, UR9, RZ ;  /* 0x0000000906047c10 */ /* 0x008fe4000ff9e0ff */
[----:B------:R-:W-:Y:S01]  /*25c0*/  IADD3.X R11, RZ, UR12, R5, P6, P1 ;  /* 0x0000000cff0b7c10 */ /* 0x000fe2000b7e2405 */
[C---:B------:R-:W-:Y:S01]  /*25d0*/  HMMA.16816.F32 R136, R20.reuse, R48, R56 ;  /* 0x000000301488723c */ /* 0x040fe20000001838 */
[----:B------:R-:W-:Y:S02]  /*25e0*/  ISETP.LT.OR P1, PT, R2, 0x21, P3 ;  /* 0x000000210200780c */ /* 0x000fe40001f21670 */
[----:B------:R-:W-:Y:S01]  /*25f0*/  IADD3.X R5, R7, UR12, RZ, P4, !PT ;  /* 0x0000000c07057c10 */ /* 0x000fe2000a7fe4ff */
[----:B------:R3:W-:Y:S01]  /*2600*/  LDGSTS.E.BYPASS.LTC128B.128 [R244+0x2900], [R10.64], !P5 ;  /* 0x029000000af47fae */ /* 0x0007e2000e901d50 */
[----:B------:R-:W-:Y:S02]  /*2610*/  IADD3 R8, P4, R4, UR9, RZ ;  /* 0x0000000904087c10 */ /* 0x000fe4000ff9e0ff */
[----:B----4-:R-:W-:Y:S01]  /*2620*/  IADD3 R6, P2, R6, UR14, RZ ;  /* 0x0000000e06067c10 */ /* 0x010fe2000ff5e0ff */
[----:B------:R-:W-:Y:S01]  /*2630*/  HMMA.16816.F32 R60, R20, R44, R60 ;  /* 0x0000002c143c723c */ /* 0x000fe2000000183c */
[----:B------:R-:W-:-:S02]  /*2640*/  IADD3.X R9, R5, UR12, RZ, P4, !PT ;  /* 0x0000000c05097c10 */ /* 0x000fc4000a7fe4ff */
[C---:B------:R-:W-:Y:S02]  /*2650*/  ISETP.LT.OR P6, PT, R2.reuse, 0x21, P0 ;  /* 0x000000210200780c */ /* 0x040fe400007c1670 */
[C---:B------:R-:W-:Y:S01]  /*2660*/  ISETP.LT.OR P5, PT, R2.reuse, 0x31, P3 ;  /* 0x000000310200780c */ /* 0x040fe20001fa1670 */
[----:B------:R4:W-:Y:S01]  /*2670*/  LDGSTS.E.BYPASS.LTC128B.128 [R244+0x1100], [R4.64], !P1 ;  /* 0x0110000004f47fae */ /* 0x0009e2000c901d50 */
[----:B------:R-:W-:Y:S01]  /*2680*/  ISETP.LT.OR P4, PT, R2, 0x31, P0 ;  /* 0x000000310200780c */ /* 0x000fe20000781670 */
[----:B------:R-:W-:Y:S01]  /*2690*/  IMAD.MOV.U32 R2, RZ, RZ, 0x40 ;  /* 0x00000040ff027424 */ /* 0x000fe200078e00ff */
[----:B------:R-:W-:Y:S01]  /*26a0*/  IADD3.X R7, R7, UR13, RZ, P2, !PT ;  /* 0x0000000d07077c10 */ /* 0x000fe200097fe4ff */
[----:B-1----:R-:W-:Y:S01]  /*26b0*/  HMMA.16816.F32 R64, R20, R36, R64 ;  /* 0x000000241440723c */ /* 0x002fe20000001840 */
[----:B------:R-:W-:-:S04]  /*26c0*/  LOP3.LUT P2, RZ, R32, 0x4, RZ, 0xc0, !PT ;  /* 0x0000000420ff7812 */ /* 0x000fc8000784c0ff */
[----:B------:R-:W-:Y:S01]  /*26d0*/  SEL R2, R2, 0xffffffc0, !P2 ;  /* 0xffffffc002027807 */ /* 0x000fe20005000000 */
[----:B------:R1:W-:Y:S02]  /*26e0*/  LDGSTS.E.BYPASS.LTC128B.128 [R244+0x3100], [R6.64], !P6 ;  /* 0x0310000006f47fae */ /* 0x0003e4000f101d50 */
[----:B------:R-:W-:Y:S02]  /*26f0*/  HMMA.16816.F32 R72, R20, R54, R72 ;  /* 0x000000361448723c */ /* 0x000fe40000001848 */
[----:B------:R-:W-:Y:S01]  /*2700*/  IMAD.IADD R230, R224, 0x1, R2 ;  /* 0x00000001e0e67824 */ /* 0x000fe200078e0202 */
[----:B------:R3:W-:Y:S01]  /*2710*/  LDGSTS.E.BYPASS.LTC128B.128 [R244+0x1900], [R8.64], !P5 ;  /* 0x0190000008f47fae */ /* 0x0007e2000e901d50 */
[----:B------:R-:W-:-:S04]  /*2720*/  IMAD.IADD R229, R2, 0x1, R235 ;  /* 0x0000000102e57824 */ /* 0x000fc800078e02eb */
[----:B------:R-:W-:Y:S01]  /*2730*/  HMMA.16816.F32 R80, R20, R50, R80 ;  /* 0x000000321450723c */ /* 0x000fe20000001850 */
[----:B----4-:R-:W-:-:S07]  /*2740*/  IADD3 R4, P1, R4, UR14, RZ ;  /* 0x0000000e04047c10 */ /* 0x010fce000ff3e0ff */
[----:B------:R-:W-:Y:S01]  /*2750*/  HMMA.16816.F32 R140, R20, R46, R92 ;  /* 0x0000002e148c723c */ /* 0x000fe2000000185c */
[----:B------:R-:W-:Y:S02]  /*2760*/  IADD3.X R5, R5, UR13, RZ, P1, !PT ;  /* 0x0000000d05057c10 */ /* 0x000fe40008ffe4ff */
[----:B------:R-:W-:-:S03]  /*2770*/  PLOP3.LUT P1, PT, PT, PT, UP0, 0x80, 0x0 ;  /* 0x000000000000781c */ /* 0x000fc60003f2f008 */
[----:B------:R1:W-:Y:S02]  /*2780*/  LDGSTS.E.BYPASS.LTC128B.128 [R244+0x3900], [R4.64], !P4 ;  /* 0x0390000004f47fae */ /* 0x0003e4000e101d50 */
[----:B------:R-:W-:Y:S02]  /*2790*/  HMMA.16816.F32 R132, R20, R38, R88 ;  /* 0x000000261484723c */ /* 0x000fe40000001858 */
[----:B------:R-:W-:Y:S04]  /*27a0*/  LDSM.16.M88.4 R40, [R230+0x4100] ;  /* 0x00410000e628783b */ /* 0x000fe80000000200 */
[----:B------:R-:W4:Y:S02]  /*27b0*/  LDSM.16.M88.4 R12, [R232+0x8100] ;  /* 0x00810000e80c783b */ /* 0x000f240000000200 */
[C---:B--2---:R-:W-:Y:S02]  /*27c0*/  HMMA.16816.F32 R124, R16.reuse, R48, R100 ;  /* 0x00000030107c723c */ /* 0x044fe40000001864 */
[----:B---3--:R-:W2:Y:S04]  /*27d0*/  LDSM.16.M88.4 R8, [R232+0xa100] ;  /* 0x00a10000e808783b */ /* 0x008ea80000000200 */
[----:B------:R-:W3:Y:S02]  /*27e0*/  LDSM.16.M88.4 R24, [R230+0x5100] ;  /* 0x00510000e618783b */ /* 0x000ee40000000200 */
[C---:B------:R-:W-:Y:S02]  /*27f0*/  HMMA.16816.F32 R128, R16.reuse, R44, R96 ;  /* 0x0000002c1080723c */ /* 0x040fe40000001860 */
[----:B------:R-:W5:Y:S04]  /*2800*/  LDSM.16.M88.4 R20, [R230+0x5900] ;  /* 0x00590000e614783b */ /* 0x000f680000000200 */
[----:B------:R-:W2:Y:S02]  /*2810*/  LDSM.16.M88.4 R28, [R230+0x4900] ;  /* 0x00490000e61c783b */ /* 0x000ea40000000200 */
[C---:B------:R-:W-:Y:S02]  /*2820*/  HMMA.16816.F32 R112, R16.reuse, R36, R84 ;  /* 0x000000241070723c */ /* 0x040fe40000001854 */
[----:B------:R-:W-:Y:S04]  /*2830*/  LDSM.16.M88.4 R32, [R231+0xc100] ;  /* 0x00c10000e720783b */ /* 0x000fe80000000200 */
[----:B------:R-:W-:Y:S02]  /*2840*/  LDSM.16.M88.4 R88, [R229+0x1000] ;  /* 0x00100000e558783b */ /* 0x000fe40000000200 */
[C---:B-1----:R-:W-:Y:S02]  /*2850*/  HMMA.16816.F32 R4, R16.reuse, R52, R104 ;  /* 0x000000341004723c */ /* 0x042fe40000001868 */
[----:B------:R-:W0:Y:S06]  /*2860*/  LDGDEPBAR ;  /* 0x00000000000079af */ /* 0x000e2c0000000000 */
[C---:B------:R-:W-:Y:S08]  /*2870*/  HMMA.16816.F32 R104, R16.reuse, R50, R116 ;  /* 0x000000321068723c */ /* 0x040ff00000001874 */
[C---:B------:R-:W-:Y:S01]  /*2880*/  HMMA.16816.F32 R92, R16.reuse, R54, R120 ;  /* 0x00000036105c723c */ /* 0x040fe20000001878 */
[----:B------:R-:W-:Y:S07]  /*2890*/  LDSM.16.M88.4 R52, [R229+0x800] ;  /* 0x00080000e534783b */ /* 0x000fee0000000200 */
[C---:B------:R-:W-:Y:S01]  /*28a0*/  HMMA.16816.F32 R100, R16.reuse, R46, R108 ;  /* 0x0000002e1064723c */ /* 0x040fe2000000186c */
[----:B------:R-:W-:Y:S07]  /*28b0*/  LDSM.16.M88.4 R108, [R229+0x1800] ;  /* 0x00180000e56c783b */ /* 0x000fee0000000200 */
[----:B------:R-:W-:Y:S01]  /*28c0*/  HMMA.16816.F32 R48, R16, R38, R68 ;  /* 0x000000261030723c */ /* 0x000fe20000001844 */
[----:B------:R-:W-:Y:S04]  /*28d0*/  LDSM.16.M88.4 R16, [R229] ;  /* 0x00000000e510783b */ /* 0x000fe80000000200 */
[----:B------:R-:W1:Y:S03]  /*28e0*/  LDSM.16.M88.4 R36, [R234+0x8100] ;  /* 0x00810000ea24783b */ /* 0x000e660000000200 */
[-C--:B----4-:R-:W-:Y:S01]  /*28f0*/  HMMA.16816.F32 R44, R12, R40.reuse, R4 ;  /* 0x000000280c2c723c */ /* 0x090fe20000001804 */
[----:B------:R-:W4:Y:S07]  /*2900*/  LDSM.16.M88.4 R4, [R234+0xa100] ;  /* 0x00a10000ea04783b */ /* 0x000f2e0000000200 */
[C---:B--2---:R-:W-:Y:S08]  /*2910*/  HMMA.16816.F32 R56, R8.reuse, R40, R76 ;  /* 0x000000280838723c */ /* 0x044ff0000000184c */
[C---:B---3--:R-:W-:Y:S01]  /*2920*/  HMMA.16816.F32 R76, R8.reuse, R24, R60 ;  /* 0x00000018084c723c */ /* 0x048fe2000000183c */
[----:B------:R-:W2:Y:S07]  /*2930*/  LDSM.16.M88.4 R60, [R224+0x6100] ;  /* 0x00610000e03c783b */ /* 0x000eae0000000200 */
[C---:B-----5:R-:W-:Y:S08]  /*2940*/  HMMA.16816.F32 R68, R8.reuse, R20, R64 ;  /* 0x000000140844723c */ /* 0x060ff00000001840 */
        /* <DEDUP_REMOVED lines=8> */
[C---:B------:R-:W-:Y:S08]  /*29d0*/  HMMA.16816.F32 R92, R12.reuse, R28, R124 ;  /* 0x0000001c0c5c723c */ /* 0x040ff0000000187c */
[C---:B------:R-:W-:Y:S01]  /*29e0*/  HMMA.16816.F32 R104, R12.reuse, R30, R104 ;  /* 0x0000001e0c68723c */ /* 0x040fe20000001868 */
[----:B------:R-:W1:Y:S07]  /*29f0*/  LDSM.16.M88.4 R28, [R231+0xe100] ;  /* 0x00e10000e71c783b */ /* 0x000e6e0000000200 */
[C---:B------:R-:W-:Y:S08]  /*2a00*/  HMMA.16816.F32 R128, R12.reuse, R24, R128 ;  /* 0x000000180c80723c */ /* 0x040ff00000001880 */
[C---:B------:R-:W-:Y:S01]  /*2a10*/  HMMA.16816.F32 R100, R12.reuse, R26, R100 ;  /* 0x0000001a0c64723c */ /* 0x040fe20000001864 */
[----:B------:R-:W-:Y:S07]  /*2a20*/  LDSM.16.M88.4 R24, [R233+0xc100] ;  /* 0x00c10000e918783b */ /* 0x000fee0000000200 */
[----:B------:R-:W-:Y:S01]  /*2a30*/  HMMA.16816.F32 R112, R12, R22, R48 ;  /* 0x000000160c70723c */ /* 0x000fe20000001830 */
[----:B------:R-:W-:Y:S04]  /*2a40*/  LDSM.16.M88.4 R20, [R233+0xe100] ;  /* 0x00e10000e914783b */ /* 0x000fe80000000200 */
[----:B------:R-:W-:Y:S03]  /*2a50*/  LDSM.16.M88.4 R48, [R230+0x6100] ;  /* 0x00610000e630783b */ /* 0x000fe60000000200 */
[----:B----4-:R-:W-:Y:S01]  /*2a60*/  HMMA.16816.F32 R12, R4, R16, R56 ;  /* 0x00000010040c723c */ /* 0x010fe20000001838 */
[----:B------:R-:W3:Y:S07]  /*2a70*/  LDSM.16.M88.4 R56, [R235+0x2000] ;  /* 0x00200000eb38783b */ /* 0x000eee0000000200 */
[----:B--2---:R-:W-:Y:S08]  /*2a80*/  HMMA.16816.F32 R8, R32, R60, R8 ;  /* 0x0000003c2008723c */ /* 0x004ff00000001808 */
[C---:B------:R-:W-:Y:S08]  /*2a90*/  HMMA.16816.F32 R148, R4.reuse, R110, R64 ;  /* 0x0000006e0494723c */ /* 0x040ff00000001840 */
[-C--:B------:R-:W-:Y:S08]  /*2aa0*/  HMMA.16816.F32 R96, R4, R18.reuse, R96 ;  /* 0x000000120460723c */ /* 0x080ff00000001860 */
[----:B------:R-:W-:Y:S01]  /*2ab0*/  HMMA.16816.F32 R64, R36, R18, R40 ;  /* 0x000000122440723c */ /* 0x000fe20000001828 */
[----:B------:R-:W2:Y:S04]  /*2ac0*/  LDSM.16.M88.4 R16, [R232+0xc100] ;  /* 0x00c10000e810783b */ /* 0x000ea80000000200 */
        /* <DEDUP_REMOVED lines=8> */
[----:B---3--:R-:W-:Y:S01]  /*2b50*/  HMMA.16816.F32 R44, R24, R56, R8 ;  /* 0x00000038182c723c */ /* 0x008fe20000001808 */
[----:B------:R-:W3:Y:S07]  /*2b60*/  LDSM.16.M88.4 R8, [R234+0xc100] ;  /* 0x00c10000ea08783b */ /* 0x000eee0000000200 */
[C---:B------:R-:W-:Y:S08]  /*2b70*/  HMMA.16816.F32 R92, R36.reuse, R52, R92 ;  /* 0x00000034245c723c */ /* 0x040ff0000000185c */
[----:B------:R-:W-:Y:S08]  /*2b80*/  HMMA.16816.F32 R104, R36, R54, R104 ;  /* 0x000000362468723c */ /* 0x000ff00000001868 */
[----:B------:R-:W-:Y:S01]  /*2b90*/  HMMA.16816.F32 R52, R20, R56, R4 ;  /* 0x000000381434723c */ /* 0x000fe20000001804 */
[----:B------:R-:W-:Y:S07]  /*2ba0*/  LDSM.16.M88.4 R4, [R236+0xe100] ;  /* 0x00e10000ec04783b */ /* 0x000fee0000000200 */
[----:B--2---:R-:W-:Y:S01]  /*2bb0*/  HMMA.16816.F32 R68, R16, R48, R44 ;  /* 0x000000301044723c */ /* 0x004fe2000000182c */
[----:B------:R-:W2:Y:S07]  /*2bc0*/  LDSM.16.M88.4 R44, [R224+0x6900] ;  /* 0x00690000e02c783b */ /* 0x000eae0000000200 */
[-C--:B------:R-:W-:Y:S08]  /*2bd0*/  HMMA.16816.F32 R64, R32, R62.reuse, R64 ;  /* 0x0000003e2040723c */ /* 0x080ff00000001840 */
[----:B------:R-:W-:Y:S08]  /*2be0*/  HMMA.16816.F32 R72, R28, R62, R96 ;  /* 0x0000003e1c48723c */ /* 0x000ff00000001860 */
[----:B-1----:R-:W-:Y:S01]  /*2bf0*/  HMMA.16816.F32 R60, R12, R48, R52 ;  /* 0x000000300c3c723c */ /* 0x002fe20000001834 */
[----:B------:R-:W1:Y:S07]  /*2c00*/  LDSM.16.M88.4 R52, [R235+0x2800] ;  /* 0x00280000eb34783b */ /* 0x000e6e0000000200 */
[----:B------:R-:W-:Y:S08]  /*2c10*/  HMMA.16816.F32 R64, R24, R58, R64 ;  /* 0x0000003a1840723c */ /* 0x000ff00000001840 */
[----:B---3--:R-:W-:Y:S08]  /*2c20*/  HMMA.16816.F32 R76, R8, R40, R68 ;  /* 0x00000028084c723c */ /* 0x008ff00000001844 */
[----:B------:R-:W-:Y:S08]  /*2c30*/  HMMA.16816.F32 R72, R20, R58, R72 ;  /* 0x0000003a1448723c */ /* 0x000ff00000001848 */
[----:B--2---:R-:W-:Y:S08]  /*2c40*/  HMMA.16816.F32 R68, R32, R44, R92 ;  /* 0x0000002c2044723c */ /* 0x004ff0000000185c */
        /* <DEDUP_REMOVED lines=196> */
[----:B------:R5:W1:Y:S08]  /*3890*/  MUFU.TANH R22, R4 ;  /* 0x0000000400167308 */ /* 0x000a700000002400 */
[----:B------:R1:W1:Y:S01]  /*38a0*/  MUFU.TANH R44, R2 ;  /* 0x00000002002c7308 */ /* 0x0002620000002400 */
[----:B-----5:R-:W-:Y:S01]  /*38b0*/  LOP3.LUT R4, R152, R147, RZ, 0xfc, !PT ;  /* 0x0000009398047212 */ /* 0x020fe200078efcff */
[----:B-1----:R-:W-:-:S06]  /*38c0*/  FMUL.FTZ R2, R71, c[0x0][0x320] ;  /* 0x0000c80047027a20 */ /* 0x002fcc0000410000 */
[----:B------:R1:W1:Y:S02]  /*38d0*/  MUFU.TANH R40, R2 ;  /* 0x0000000200287308 */ /* 0x0002640000002400 */
[----:B-1----:R-:W-:-:S06]  /*38e0*/  FMUL.FTZ R2, R55, c[0x0][0x320] ;  /* 0x0000c80037027a20 */ /* 0x002fcc0000410000 */
[----:B------:R1:W1:Y:S01]  /*38f0*/  MUFU.TANH R50, R2 ;  /* 0x0000000200327308 */ /* 0x0002620000002400 */
[----:B------:R-:W-:Y:S06]  /*3900*/  BAR.SYNC.DEFER_BLOCKING 0x0 ;  /* 0x0000000000007b1d */ /* 0x000fec0000010000 */
[----:B------:R-:W-:Y:S05]  /*3910*/  @!P1 BRA `(.L_x_688) ;  /* 0x0000024000009947 */ /* 0x000fea0003800000 */
[----:B--234-:R-:W-:-:S04]  /*3920*/  ULEA.HI.SX32 UR5, UR18, 0xfffffffe, 0x1a ;  /* 0xfffffffe12057891 */ /* 0x01cfc8000f8fd23f */
        /* <DEDUP_REMOVED lines=9> */
[----:B-1----:R-:W-:-:S03]  /*39c0*/  IADD3 R2, R9, UR4, RZ ;  /* 0x0000000409027c10 */ /* 0x002fc6000fffe0ff */
[----:B------:R-:W-:Y:S01]  /*39d0*/  UIADD3.X UR4, URZ, UR8, URZ, UP0, !UPT ;  /* 0x000000083f047290 */ /* 0x000fe200087fe43f */
        /* <DEDUP_REMOVED lines=24> */
.L_x_688:
[----:B-1234-:R-:W-:Y:S01]  /*3b60*/  LOP3.LUT R2, R154, 0xffffffe0, RZ, 0xc0, !PT ;  /* 0xffffffe09a027812 */ /* 0x01efe200078ec0ff */
[----:B------:R-:W-:Y:S01]  /*3b70*/  IMAD.U32 R5, RZ, RZ, UR15 ;  /* 0x0000000fff057e24 */ /* 0x000fe2000f8e00ff */
[----:B------:R-:W-:Y:S01]  /*3b80*/  STL [R1+0x88], R244 ;  /* 0x000088f401007387 */ /* 0x000fe20000100800 */
[----:B------:R-:W-:-:S02]  /*3b90*/  IMAD.SHL.U32 R225, R4, 0x2, RZ ;  /* 0x0000000204e17824 */ /* 0x000fc400078e00ff */
[----:B------:R-:W-:Y:S01]  /*3ba0*/  IMAD.IADD R2, R155, 0x1, -R2 ;  /* 0x000000019b027824 */ /* 0x000fe200078e0a02 */
[----:B------:R-:W-:Y:S01]  /*3bb0*/  STL [R1+0x84], R243 ;  /* 0x000084f301007387 */ /* 0x000fe20000100800 */
[----:B------:R-:W-:Y:S01]  /*3bc0*/  IMAD R226, R3, 0x2, R225 ;  /* 0x0000000203e27824 */ /* 0x000fe200078e02e1 */
[C---:B------:R-:W-:Y:S02]  /*3bd0*/  LEA R228, R0.reuse, R225, 0x1 ;  /* 0x000000e100e47211 */ /* 0x040fe400078e08ff */
[----:B------:R-:W-:Y:S01]  /*3be0*/  SHF.R.S32.HI R8, RZ, 0x1f, R2 ;  /* 0x0000001fff087819 */ /* 0x000fe20000011402 */
[----:B------:R-:W-:Y:S01]  /*3bf0*/  STL [R1+0x80], R242 ;  /* 0x000080f201007387 */ /* 0x000fe20000100800 */
[----:B------:R-:W-:Y:S02]  /*3c00*/  IMAD R227, R0, 0x2, R226 ;  /* 0x0000000200e37824 */ /* 0x000fe400078e02e2 */
[----:B------:R-:W-:Y:S01]  /*3c10*/  LEA.HI R8, R8, R2, RZ, 0x2 ;  /* 0x0000000208087211 */ /* 0x000fe200078f10ff */
[----:B------:R-:W-:Y:S03]  /*3c20*/  STL [R1+0x7c], R241 ;  /* 0x00007cf101007387 */ /* 0x000fe60000100800 */
[----:B------:R-:W-:Y:S01]  /*3c30*/  LOP3.LUT R8, R8, 0x7ffffffc, RZ, 0xc0, !PT ;  /* 0x7ffffffc08087812 */ /* 0x000fe200078ec0ff */
[----:B------:R-:W-:Y:S03]  /*3c40*/  STL [R1+0x78], R240 ;  /* 0x000078f001007387 */ /* 0x000fe60000100800 */
[----:B------:R-:W-:Y:S01]  /*3c50*/  IADD3 R8, R2, -R8, RZ ;  /* 0x8000000802087210 */ /* 0x000fe20007ffe0ff */
[----:B------:R-:W-:Y:S04]  /*3c60*/  STL [R1+0x74], R239 ;  /* 0x000074ef01007387 */ /* 0x000fe80000100800 */
[----:B------:R-:W-:Y:S01]  /*3c70*/  IMAD R8, R8, -0x2, R5 ;  /* 0xfffffffe08087824 */ /* 0x000fe200078e0205 */
[----:B------:R-:W-:Y:S04]  /*3c80*/  STL [R1+0x70], R238 ;  /* 0x000070ee01007387 */ /* 0x000fe80000100800 */
[C---:B------:R-:W-:Y:S01]  /*3c90*/  ISETP.GT.AND P6, PT, R8.reuse, RZ, PT ;  /* 0x000000ff0800720c */ /* 0x040fe20003fc4270 */
[----:B------:R-:W-:Y:S01]  /*3ca0*/  STL [R1+0x6c], R237 ;  /* 0x00006ced01007387 */ /* 0x000fe20000100800 */
[----:B------:R-:W-:-:S02]  /*3cb0*/  ISETP.GT.AND P5, PT, R8, 0x1, PT ;  /* 0x000000010800780c */ /* 0x000fc40003fa4270 */
[----:B------:R-:W-:Y:S01]  /*3cc0*/  ISETP.GT.AND P4, PT, R8, 0x8, PT ;  /* 0x000000080800780c */ /* 0x000fe20003f84270 */
[----:B------:R-:W-:Y:S01]  /*3cd0*/  STL [R1+0x68], R236 ;  /* 0x000068ec01007387 */ /* 0x000fe20000100800 */
[----:B------:R-:W-:Y:S02]  /*3ce0*/  FSEL R6, R142, -INF , P6 ;  /* 0xff8000008e067808 */ /* 0x000fe40003000000 */
[----:B------:R-:W-:Y:S01]  /*3cf0*/  FSEL R7, R141, -INF , P5 ;  /* 0xff8000008d077808 */ /* 0x000fe20002800000 */
[----:B------:R-:W-:Y:S01]  /*3d00*/  STL [R1+0x64], R235 ;  /* 0x000064eb01007387 */ /* 0x000fe20000100800 */
[----:B------:R-:W-:Y:S02]  /*3d10*/  ISETP.GT.AND P2, PT, R8, 0x9, PT ;  /* 0x000000090800780c */ /* 0x000fe40003f44270 */
[----:B------:R-:W-:Y:S01]  /*3d20*/  FSEL R9, R106, -INF , P4 ;  /* 0xff8000006a097808 */ /* 0x000fe20002000000 */
[----:B------:R-:W-:Y:S01]  /*3d30*/  STL [R1+0x60], R234 ;  /* 0x000060ea01007387 */ /* 0x000fe20000100800 */
[----:B------:R-:W-:-:S02]  /*3d40*/  FMNMX.FTZ R135, R6, R7, !PT ;  /* 0x0000000706877209 */ /* 0x000fc40007810000 */
[----:B------:R-:W-:Y:S01]  /*3d50*/  FSEL R11, R108, -INF , P6 ;  /* 0xff8000006c0b7808 */ /* 0x000fe20003000000 */
        /* <DEDUP_REMOVED lines=15> */
[----:B------:R1:W-:Y:S01]  /*3e50*/  STL [R1+0x48], R224 ;  /* 0x000048e001007387 */ /* 0x0003e20000100800 */
[----:B------:R-:W-:-:S02]  /*3e60*/  FMNMX.FTZ R135, R10, R135, !PT ;  /* 0x000000870a877209 */ /* 0x000fc40007810000 */
[----:B------:R-:W-:Y:S01]  /*3e70*/  FSEL R126, R110, -INF , P4 ;  /* 0xff8000006e7e7808 */ /* 0x000fe20002000000 */
[----:B------:R-:W-:Y:S01]  /*3e80*/  LDSM.16.MT88.4 R60, [R225+0x900] ;  /* 0x00090000e13c783b */ /* 0x000fe20000004200 */
[----:B------:R-:W-:Y:S02]  /*3e90*/  FSEL R15, R104, -INF , P4 ;  /* 0xff800000680f7808 */ /* 0x000fe40002000000 */
[----:B------:R-:W-:Y:S01]  /*3ea0*/  FSEL R110, R140, -INF , P4 ;  /* 0xff8000008c6e7808 */ /* 0x000fe20002000000 */
[----:B------:R-:W-:Y:S01]  /*3eb0*/  LDSM.16.MT88.4 R100, [R228+0x2100] ;  /* 0x00210000e464783b */ /* 0x000fe20000004200 */
[----:B------:R-:W-:Y:S02]  /*3ec0*/  ISETP.GT.AND P4, PT, R8, 0x18, PT ;  /* 0x000000180800780c */ /* 0x000fe40003f84270 */
[----:B------:R-:W-:Y:S01]  /*3ed0*/  FSEL R18, R93, -INF , P5 ;  /* 0xff8000005d127808 */ /* 0x000fe20002800000 */
[----:B------:R-:W-:Y:S01]  /*3ee0*/  LDSM.16.MT88.4 R56, [R227+0x900] ;  /* 0x00090000e338783b */ /* 0x000fe20000004200 */
        /* <DEDUP_REMOVED lines=8> */
[----:B------:R-:W0:Y:S01]  /*3f70*/  LDGDEPBAR ;  /* 0x00000000000079af */ /* 0x000e220000000000 */
[----:B------:R-:W-:-:S02]  /*3f80*/  FMNMX.FTZ R135, R18, R135, !PT ;  /* 0x0000008712877209 */ /* 0x000fc40007810000 */
[----:B------:R-:W-:Y:S02]  /*3f90*/  FSEL R23, R90, -INF , P6 ;  /* 0xff8000005a177808 */ /* 0x000fe40003000000 */
[----:B------:R-:W-:Y:S02]  /*3fa0*/  FSEL R132, R96, -INF , P6 ;  /* 0xff80000060847808 */ /* 0x000fe40003000000 */
[----:B------:R-:W-:Y:S02]  /*3fb0*/  FSEL R116, R99, -INF , P6 ;  /* 0xff80000063747808 */ /* 0x000fe40003000000 */
[----:B------:R-:W-:Y:S02]  /*3fc0*/  ISETP.GT.AND P6, PT, R8, 0x20, PT ;  /* 0x000000200800780c */ /* 0x000fe40003fc4270 */
[----:B------:R-:W-:Y:S02]  /*3fd0*/  FSEL R20, R85, -INF , P2 ;  /* 0xff80000055147808 */ /* 0x000fe40001000000 */
[----:B------:R-:W-:-:S02]  /*3fe0*/  FMNMX.FTZ R135, R19, R135, !PT ;  /* 0x0000008713877209 */ /* 0x000fc40007810000 */
[----:B------:R-:W-:Y:S02]  /*3ff0*/  FSEL R24, R89, -INF , P5 ;  /* 0xff80000059187808 */ /* 0x000fe40002800000 */
[----:B------:R-:W-:Y:S02]  /*4000*/  FSEL R133, R95, -INF , P5 ;  /* 0xff8000005f857808 */ /* 0x000fe40002800000 */
[----:B------:R-:W-:Y:S02]  /*4010*/  FSEL R118, R97, -INF , P5 ;  /* 0xff80000061767808 */ /* 0x000fe40002800000 */
[----:B------:R-:W-:Y:S01]  /*4020*/  ISETP.GT.AND P5, PT, R8, 0x21, PT ;  /* 0x000000210800780c */ /* 0x000fe20003fa4270 */
[----:B------:R-:W-:Y:S01]  /*4030*/  LDSM.16.MT88.4 R96, [R226+0x2100] ;  /* 0x00210000e260783b */ /* 0x000fe20000004200 */
        /* <DEDUP_REMOVED lines=19> */
[----:B------:R-:W-:Y:S02]  /*4170*/  FSEL R177, R69, -INF , P2 ;  /* 0xff80000045b17808 */ /* 0x000fe40001000000 */
[----:B------:R-:W-:Y:S01]  /*4180*/  FMNMX.FTZ R135, R176, R135, !PT ;  /* 0x00000087b0877209 */ /* 0x000fe20007810000 */
[----:B------:R-:W-:Y:S01]  /*4190*/  LDSM.16.MT88.4 R68, [R226+0x2900] ;  /* 0x00290000e244783b */ /* 0x000fe20000004200 */
[----:B------:R-:W-:-:S02]  /*41a0*/  ISETP.GT.AND P4, PT, R8, 0x30, PT ;  /* 0x000000300800780c */ /* 0x000fc40003f84270 */
[----:B------:R-:W-:Y:S02]  /*41b0*/  FSEL R182, R72, -INF , P6 ;  /* 0xff80000048b67808 */ /* 0x000fe40003000000 */
[----:B------:R-:W-:Y:S02]  /*41c0*/  FSEL R170, R80, -INF , P6 ;  /* 0xff80000050aa7808 */ /* 0x000fe40003000000 */
[----:B------:R-:W-:Y:S02]  /*41d0*/  FSEL R168, R84, -INF , P6 ;  /* 0xff80000054a87808 */ /* 0x000fe40003000000 */
[----:B------:R-:W-:Y:S01]  /*41e0*/  ISETP.GT.AND P6, PT, R8, 0x31, PT ;  /* 0x000000310800780c */ /* 0x000fe20003fc4270 */
[----:B------:R-:W-:Y:S01]  /*41f0*/  LDSM.16.MT88.4 R84, [R228+0x100] ;  /* 0x00010000e454783b */ /* 0x000fe20000004200 */
[----:B------:R-:W-:Y:S02]  /*4200*/  FSEL R13, R30, -INF , P4 ;  /* 0xff8000001e0d7808 */ /* 0x000fe40002000000 */
[----:B------:R-:W-:-:S02]  /*4210*/  FMNMX.FTZ R135, R177, R135, !PT ;  /* 0x00000087b1877209 */ /* 0x000fc40007810000 */
[----:B------:R-:W-:Y:S01]  /*4220*/  FSEL R181, R45, -INF , P5 ;  /* 0xff8000002db57808 */ /* 0x000fe20002800000 */
[----:B------:R-:W-:Y:S01]  /*4230*/  STL [R1+0x4], R13 ;  /* 0x0000040d01007387 */ /* 0x000fe20000100800 */
[----:B------:R-:W-:Y:S02]  /*4240*/  FSEL R169, R75, -INF , P5 ;  /* 0xff8000004ba97808 */ /* 0x000fe40002800000 */
[----:B------:R-:W-:Y:S01]  /*4250*/  FSEL R166, R82, -INF , P5 ;  /* 0xff80000052a67808 */ /* 0x000fe20002800000 */
[----:B------:R-:W-:Y:S01]  /*4260*/  LDSM.16.MT88.4 R44, [R225+0x100] ;  /* 0x00010000e12c783b */ /* 0x000fe20000004200 */
[----:B------:R-:W-:Y:S02]  /*4270*/  ISETP.GT.AND P5, PT, R8, 0x38, PT ;  /* 0x000000380800780c */ /* 0x000fe40003fa4270 */
[----:B------:R-:W-:Y:S01]  /*4280*/  FSEL R12, R29, -INF , P6 ;  /* 0xff8000001d0c7808 */ /* 0x000fe20003000000 */
[----:B------:R-:W-:Y:S01]  /*4290*/  LDSM.16.MT88.4 R80, [R226+0x100] ;  /* 0x00010000e250783b */ /* 0x000fe20000004200 */
[----:B------:R-:W-:-:S02]  /*42a0*/  FMNMX.FTZ R135, R13, R135, !PT ;  /* 0x000000870d877209 */ /* 0x000fc40007810000 */
[----:B------:R-:W-:Y:S01]  /*42b0*/  ISETP.GT.AND P4, PT, R8, 0x39, PT ;  /* 0x000000390800780c */ /* 0x000fe20003f84270 */
[----:B------:R-:W-:Y:S01]  /*42c0*/  STL [R1], R12 ;  /* 0x0000000c01007387 */ /* 0x000fe20000100800 */
[----:B-1----:R-:W-:Y:S02]  /*42d0*/  FSEL R224, R22, -INF , P5 ;  /* 0xff80000016e07808 */ /* 0x002fe40002800000 */
[----:B------:R-:W-:Y:S01]  /*42e0*/  FMNMX.FTZ R135, R12, R135, !PT ;  /* 0x000000870c877209 */ /* 0x000fe20007810000 */
[----:B------:R-:W-:Y:S01]  /*42f0*/  LDSM.16.MT88.4 R72, [R225+0x2900] ;  /* 0x00290000e148783b */ /* 0x000fe20000004200 */
[----:B------:R-:W-:Y:S02]  /*4300*/  FSEL R243, R21, -INF , P4 ;  /* 0xff80000015f37808 */ /* 0x000fe40002000000 */
[----:B------:R-:W-:Y:S01]  /*4310*/  FMNMX.FTZ R135, R224, R135, !PT ;  /* 0x00000087e0877209 */ /* 0x000fe20007810000 */
[----:B------:R-:W-:Y:S01]  /*4320*/  STL [R1+0x8c], R224 ;  /* 0x00008ce001007387 */ /* 0x000fe20000100800 */
[----:B------:R-:W-:-:S02]  /*4330*/  FSEL R179, R40, -INF , P2 ;  /* 0xff80000028b37808 */ /* 0x000fc40001000000 */
[----:B------:R-:W-:Y:S01]  /*4340*/  FMNMX.FTZ R135, R243, R135, !PT ;  /* 0x00000087f3877209 */ /* 0x000fe20007810000 */
[----:B------:R-:W-:Y:S01]  /*4350*/  STL [R1+0x90], R243 ;  /* 0x000090f301007387 */ /* 0x000fe20000100800 */
[----:B------:R-:W-:Y:S02]  /*4360*/  FSEL R165, R67, -INF , P2 ;  /* 0xff80000043a57808 */ /* 0x000fe40001000000 */
[----:B------:R-:W-:Y:S01]  /*4370*/  FSEL R139, R65, -INF , P2 ;  /* 0xff800000418b7808 */ /* 0x000fe20001000000 */
[----:B------:R-:W1:Y:S01]  /*4380*/  SHFL.BFLY PT, R2, R135, 0x2, 0x1f ;  /* 0x0c401f0087027f89 */ /* 0x000e6200000e0000 */
[----:B------:R-:W-:Y:S02]  /*4390*/  FSEL R207, R31, -INF , P6 ;  /* 0xff8000001fcf7808 */ /* 0x000fe40003000000 */
[----:B------:R-:W-:Y:S02]  /*43a0*/  FSEL R206, R28, -INF , P5 ;  /* 0xff8000001cce7808 */ /* 0x000fe40002800000 */
[----:B------:R-:W-:-:S02]  /*43b0*/  FSEL R203, R27, -INF , P4 ;  /* 0xff8000001bcb7808 */ /* 0x000fc40002000000 */
[----:B------:R-:W-:Y:S02]  /*43c0*/  FMNMX.FTZ R0, R108, R109, !PT ;  /* 0x0000006d6c007209 */ /* 0x000fe40007810000 */
[----:B------:R-:W-:Y:S02]  /*43d0*/  FSEL R204, R53, -INF , P6 ;  /* 0xff80000035cc7808 */ /* 0x000fe40003000000 */
[----:B------:R-:W-:Y:S02]  /*43e0*/  FMNMX.FTZ R0, R110, R0, !PT ;  /* 0x000000006e007209 */ /* 0x000fe40007810000 */
[----:B------:R-:W-:Y:S02]  /*43f0*/  FSEL R191, R34, -INF , P5 ;  /* 0xff80000022bf7808 */ /* 0x000fe40002800000 */
[----:B------:R-:W-:Y:S02]  /*4400*/  FMNMX.FTZ R0, R111, R0, !PT ;  /* 0x000000006f007209 */ /* 0x000fe40007810000 */
[----:B------:R-:W-:-:S02]  /*4410*/  FSEL R190, R33, -INF , P4 ;  /* 0xff80000021be7808 */ /* 0x000fc40002000000 */
[----:B------:R-:W-:Y:S02]  /*4420*/  FMNMX.FTZ R0, R116, R0, !PT ;  /* 0x0000000074007209 */ /* 0x000fe40007810000 */
[----:B------:R-:W-:Y:S02]  /*4430*/  FSEL R186, R50, -INF , P6 ;  /* 0xff80000032ba7808 */ /* 0x000fe40003000000 */
[----:B------:R-:W-:Y:S02]  /*4440*/  FMNMX.FTZ R0, R118, R0, !PT ;  /* 0x0000000076007209 */ /* 0x000fe40007810000 */
[----:B-1----:R-:W-:Y:S02]  /*4450*/  FMNMX.FTZ R135, R135, R2, !PT ;  /* 0x0000000287877209 */ /* 0x002fe40007810000 */
[----:B------:R-:W-:Y:S02]  /*4460*/  FMNMX.FTZ R0, R117, R0, !PT ;  /* 0x0000000075007209 */ /* 0x000fe40007810000 */
[----:B------:R-:W-:Y:S01]  /*4470*/  FSEL R185, R48, -INF , P5 ;  /* 0xff80000030b97808 */ /* 0x000fe20002800000 */
[----:B------:R-:W1:Y:S01]  /*4480*/  SHFL.BFLY PT, R2, R135, 0x1, 0x1f ;  /* 0x0c201f0087027f89 */ /* 0x000e6200000e0000 */
[----:B------:R-:W-:-:S02]  /*4490*/  FMNMX.FTZ R0, R119, R0, !PT ;  /* 0x0000000077007209 */ /* 0x000fc40007810000 */
        /* <DEDUP_REMOVED lines=10> */
[----:B------:R-:W-:Y:S01]  /*4540*/  FMNMX.FTZ R2, R15, R2, !PT ;  /* 0x000000020f027209 */ /* 0x000fe20007810000 */
[----:B------:R-:W-:Y:S03]  /*4550*/  STL [R1+0x94], R135 ;  /* 0x0000948701007387 */ /* 0x000fe60000100800 */
[----:B------:R-:W-:-:S02]  /*4560*/  FMNMX.FTZ R2, R16, R2, !PT ;  /* 0x0000000210027209 */ /* 0x000fc40007810000 */
[----:B------:R-:W-:Y:S02]  /*4570*/  FSEL R13, R13, RZ, P2 ;  /* 0x000000ff0d0d7208 */ /* 0x000fe40001000000 */
[----:B------:R-:W-:Y:S02]  /*4580*/  FMNMX.FTZ R2, R23, R2, !PT ;  /* 0x0000000217027209 */ /* 0x000fe40007810000 */
[----:B------:R-:W-:Y:S02]  /*4590*/  ISETP.GT.AND P2, PT, R8, 0x30, PT ;  /* 0x000000300800780c */ /* 0x000fe40003f44270 */
[----:B------:R-:W-:Y:S02]  /*45a0*/  FMNMX.FTZ R2, R24, R2, !PT ;  /* 0x0000000218027209 */ /* 0x000fe40007810000 */
[----:B------:R-:W-:Y:S02]  /*45b0*/  FSEL R233, R32, -INF , P2 ;  /* 0xff80000020e97808 */ /* 0x000fe40001000000 */
[----:B------:R-:W-:-:S04]  /*45c0*/  FMNMX.FTZ R2, R25, R2, !PT ;  /* 0x0000000219027209 */ /* 0x000fc80007810000 */
        /* <DEDUP_REMOVED lines=8> */
[----:B------:R-:W-:-:S05]  /*4650*/  FMNMX.FTZ R2, R203, R2, !PT ;  /* 0x00000002cb027209 */ /* 0x000fca0007810000 */
[----:B------:R-:W1:Y:S02]  /*4660*/  SHFL.BFLY PT, R5, R2, 0x2, 0x1f ;  /* 0x0c401f0002057f89 */ /* 0x000e6400000e0000 */
[----:B-1----:R-:W-:-:S05]  /*4670*/  FMNMX.FTZ R2, R2, R5, !PT ;  /* 0x0000000502027209 */ /* 0x002fca0007810000 */
[----:B------:R-:W1:Y:S02]  /*4680*/  SHFL.BFLY PT, R5, R2, 0x1, 0x1f ;  /* 0x0c201f0002057f89 */ /* 0x000e6400000e0000 */
[----:B-1----:R-:W-:Y:S01]  /*4690*/  FMNMX.FTZ R2, R2, R5, !PT ;  /* 0x0000000502027209 */ /* 0x002fe20007810000 */
[----:B------:R-:W-:-:S03]  /*46a0*/  FFMA.FTZ R5, R6, c[0x0][0x2d0], -R13 ;  /* 0x0000b40006057a23 */ /* 0x000fc6000001080d */
[C---:B------:R-:W-:Y:S01]  /*46b0*/  FSETP.NEU.FTZ.AND P2, PT, R2.reuse, -INF , PT ;  /* 0xff8000000200780b */ /* 0x040fe20003f5d000 */
[----:B------:R-:W-:Y:S01]  /*46c0*/  FMUL.FTZ R12, R2, c[0x0][0x2d0] ;  /* 0x0000b400020c7a20 */ /* 0x000fe20000410000 */
[----:B------:R1:W-:Y:S04]  /*46d0*/  MUFU.EX2 R235, R5 ;  /* 0x0000000500eb7308 */ /* 0x0003e80000000800 */
[----:B------:R-:W-:Y:S02]  /*46e0*/  FSEL R12, R12, RZ, P2 ;  /* 0x000000ff0c0c7208 */ /* 0x000fe40001000000 */
[----:B------:R-:W-:Y:S02]  /*46f0*/  ISETP.GT.AND P2, PT, R8, 0x30, PT ;  /* 0x000000300800780c */ /* 0x000fe40003f44270 */
[----:B------:R-:W-:Y:S01]  /*4700*/  FMNMX.FTZ R8, R124, R125, !PT ;  /* 0x0000007d7c087209 */ /* 0x000fe20007810000 */
[--C-:B------:R-:W-:Y:S01]  /*4710*/  FFMA.FTZ R3, R15, c[0x0][0x2d0], -R12.reuse ;  /* 0x0000b4000f037a23 */ /* 0x100fe2000001080c */
[----:B------:R-:W-:Y:S01]  /*4720*/  FSEL R205, R52, -INF , P2 ;  /* 0xff80000034cd7808 */ /* 0x000fe20001000000 */
[----:B------:R-:W-:Y:S01]  /*4730*/  FFMA.FTZ R4, R14, c[0x0][0x2d0], -R12 ;  /* 0x0000b4000e047a23 */ /* 0x000fe2000001080c */
[----:B------:R-:W-:Y:S01]  /*4740*/  FMNMX.FTZ R8, R126, R8, !PT ;  /* 0x000000087e087209 */ /* 0x000fe20007810000 */
[----:B------:R2:W-:Y:S01]  /*4750*/  MUFU.EX2 R234, R3 ;  /* 0x0000000300ea7308 */ /* 0x0005e20000000800 */
[----:B------:R-:W-:Y:S01]  /*4760*/  FMNMX.FTZ R0, R205, R0, !PT ;  /* 0x00000000cd007209 */ /* 0x000fe20007810000 */
[----:B------:R-:W-:Y:S01]  /*4770*/  LDSM.16.MT88.4 R52, [R226+0x900] ;  /* 0x00090000e234783b */ /* 0x000fe20000004200 */
[----:B-1----:R-:W-:Y:S01]  /*4780*/  FFMA.FTZ R5, R7, c[0x0][0x2d0], -R13 ;  /* 0x0000b40007057a23 */ /* 0x002fe2000001080d */
[----:B------:R-:W-:-:S02]  /*4790*/  FSEL R187, R187, -INF , P2 ;  /* 0xff800000bbbb7808 */ /* 0x000fc40001000000 */
[----:B------:R-:W-:Y:S02]  /*47a0*/  FMNMX.FTZ R0, R204, R0, !PT ;  /* 0x00000000cc007209 */ /* 0x000fe40007810000 */
[----:B------:R1:W3:Y:S02]  /*47b0*/  MUFU.EX2 R236, R5 ;  /* 0x0000000500ec7308 */ /* 0x0002e40000000800 */
[----:B------:R-:W-:-:S04]  /*47c0*/  FMNMX.FTZ R0, R191, R0, !PT ;  /* 0x00000000bf007209 */ /* 0x000fc80007810000 */
[----:B------:R-:W-:Y:S01]  /*47d0*/  FMNMX.FTZ R0, R190, R0, !PT ;  /* 0x00000000be007209 */ /* 0x000fe20007810000 */
[----:B--2---:R-:W-:Y:S01]  /*47e0*/  FFMA.FTZ R3, R16, c[0x0][0x2d0], -R12 ;  /* 0x0000b40010037a23 */ /* 0x004fe2000001080c */
[----:B------:R3:W-:Y:S01]  /*47f0*/  MUFU.EX2 R200, R4 ;  /* 0x0000000400c87308 */ /* 0x0007e20000000800 */
[----:B-1----:R-:W-:-:S07]  /*4800*/  FFMA.FTZ R5, R9, c[0x0][0x2d0], -R13 ;  /* 0x0000b40009057a23 */ /* 0x002fce000001080d */
[----:B------:R1:W2:Y:S01]  /*4810*/  MUFU.EX2 R201, R3 ;  /* 0x0000000300c97308 */ /* 0x0002a20000000800 */
[----:B------:R-:W4:Y:S07]  /*4820*/  SHFL.BFLY PT, R9, R0, 0x2, 0x1f ;  /* 0x0c401f0000097f89 */ /* 0x000f2e00000e0000 */
[----:B------:R4:W-:Y:S01]  /*4830*/  MUFU.EX2 R135, R5 ;  /* 0x0000000500877308 */ /* 0x0009e20000000800 */
[----:B---3--:R-:W-:Y:S01]  /*4840*/  F2FP.PACK_AB R4, R236, R235 ;  /* 0x000000ebec04723e */ /* 0x008fe200000000ff */
[----:B-1----:R-:W-:Y:S01]  /*4850*/  FFMA.FTZ R3, R17, c[0x0][0x2d0], -R13 ;  /* 0x0000b40011037a23 */ /* 0x002fe2000001080d */
[----:B--2---:R-:W-:-:S05]  /*4860*/  F2FP.PACK_AB R7, R201, R234 ;  /* 0x000000eac907723e */ /* 0x004fca00000000ff */
[----:B------:R1:W-:Y:S01]  /*4870*/  MUFU.EX2 R241, R3 ;  /* 0x0000000300f17308 */ /* 0x0003e20000000800 */
[----:B----4-:R-:W-:Y:S01]  /*4880*/  FFMA.FTZ R5, R10, c[0x0][0x2d0], -R13 ;  /* 0x0000b4000a057a23 */ /* 0x010fe2000001080d */
[----:B------:R-:W-:-:S06]  /*4890*/  FMNMX.FTZ R0, R0, R9, !PT ;  /* 0x0000000900007209 */ /* 0x000fcc0007810000 */
[----:B------:R2:W3:Y:S01]  /*48a0*/  MUFU.EX2 R224, R5 ;  /* 0x0000000500e07308 */ /* 0x0004e20000000800 */
[----:B------:R-:W4:Y:S01]  /*48b0*/  SHFL.BFLY PT, R16, R0, 0x1, 0x1f ;  /* 0x0c201f0000107f89 */ /* 0x000f2200000e0000 */
[----:B-1----:R-:W-:-:S06]  /*48c0*/  FFMA.FTZ R3, R18, c[0x0][0x2d0], -R13 ;  /* 0x0000b40012037a23 */ /* 0x002fcc000001080d */
[----:B------:R1:W-:Y:S01]  /*48d0*/  MUFU.EX2 R231, R3 ;  /* 0x0000000300e77308 */ /* 0x0003e20000000800 */
[----:B--2---:R-:W-:Y:S01]  /*48e0*/  FFMA.FTZ R5, R11, c[0x0][0x2d0], -R12 ;  /* 0x0000b4000b057a23 */ /* 0x004fe2000001080c */
[----:B---3--:R-:W-:-:S06]  /*48f0*/  F2FP.PACK_AB R6, R224, R135 ;  /* 0x00000087e006723e */ /* 0x008fcc00000000ff */
[----:B------:R-:W2:Y:S01]  /*4900*/  MUFU.EX2 R188, R5 ;  /* 0x0000000500bc7308 */ /* 0x000ea20000000800 */
[----:B----4-:R-:W-:Y:S02]  /*4910*/  FMNMX.FTZ R137, R0, R16, !PT ;  /* 0x0000001000897209 */ /* 0x010fe40007810000 */
[----:B-1----:R-:W-:Y:S01]  /*4920*/  FMNMX.FTZ R3, R127, R8, !PT ;  /* 0x000000087f037209 */ /* 0x002fe20007810000 */
[----:B------:R-:W-:Y:S01]  /*4930*/  FFMA.FTZ R8, R19, c[0x0][0x2d0], -R13 ;  /* 0x0000b40013087a23 */ /* 0x000fe2000001080d */
[----:B------:R-:W-:Y:S02]  /*4940*/  FSETP.NEU.FTZ.AND P2, PT, R137, -INF , PT ;  /* 0xff8000008900780b */ /* 0x000fe40003f5d000 */
[----:B------:R-:W-:Y:S01]  /*4950*/  FMNMX.FTZ R3, R132, R3, !PT ;  /* 0x0000000384037209 */ /* 0x000fe20007810000 */
[----:B------:R1:W-:Y:S03]  /*4960*/  MUFU.EX2 R237, R8 ;  /* 0x0000000800ed7308 */ /* 0x0003e60000000800 */
[----:B------:R-:W-:-:S02]  /*4970*/  FMNMX.FTZ R3, R133, R3, !PT ;  /* 0x0000000385037209 */ /* 0x000fc40007810000 */
[----:B--2---:R-:W-:Y:S02]  /*4980*/  F2FP.PACK_AB R5, R200, R188 ;  /* 0x000000bcc805723e */ /* 0x004fe400000000ff */
[----:B------:R-:W-:-:S05]  /*4990*/  FMNMX.FTZ R3, R134, R3, !PT ;  /* 0x0000000386037209 */ /* 0x000fca0007810000 */
[----:B------:R-:W-:Y:S01]  /*49a0*/  HMMA.16816.F32 R64, R4, R44, RZ ;  /* 0x0000002c0440723c */ /* 0x000fe200000018ff */
[----:B-1----:R-:W-:-:S04]  /*49b0*/  FFMA.FTZ R8, R20, c[0x0][0x2d0], -R13 ;  /* 0x0000b40014087a23 */ /* 0x002fc8000001080d */
[----:B------:R1:W2:Y:S03]  /*49c0*/  MUFU.EX2 R238, R8 ;  /* 0x0000000800ee7308 */ /* 0x0002a60000000800 */
[C---:B------:R-:W-:Y:S08]  /*49d0*/  HMMA.16816.F32 R156, R4.reuse, R88, RZ ;  /* 0x00000058049c723c */ /* 0x040ff000000018ff */
[----:B------:R-:W-:Y:S01]  /*49e0*/  HMMA.16816.F32 R140, R4, R100, RZ ;  /* 0x00000064048c723c */ /* 0x000fe200000018ff */
[----:B-1----:R-:W-:Y:S01]  /*49f0*/  FMNMX.FTZ R8, R138, R3, !PT ;  /* 0x000000038a087209 */ /* 0x002fe20007810000 */
[----:B------:R-:W-:Y:S01]  /*4a00*/  FFMA.FTZ R3, R23, c[0x0][0x2d0], -R12 ;  /* 0x0000b40017037a23 */ /* 0x000fe2000001080c */
[----:B--2---:R-:W-:-:S05]  /*4a10*/  F2FP.PACK_AB R10, R238, R237 ;  /* 0x000000edee0a723e */ /* 0x004fca00000000ff */
[C---:B------:R-:W-:Y:S01]  /*4a20*/  HMMA.16816.F32 R128, R4.reuse, R104, RZ ;  /* 0x000000680480723c */ /* 0x040fe200000018ff */
[----:B------:R-:W-:Y:S01]  /*4a30*/  FMNMX.FTZ R8, R170, R8, !PT ;  /* 0x00000008aa087209 */ /* 0x000fe20007810000 */
[----:B------:R1:W-:Y:S06]  /*4a40*/  MUFU.EX2 R240, R3 ;  /* 0x0000000300f07308 */ /* 0x0003ec0000000800 */
[C---:B------:R-:W-:Y:S08]  /*4a50*/  HMMA.16816.F32 R152, R4.reuse, R80, RZ ;  /* 0x000000500498723c */ /* 0x040ff000000018ff */
[----:B------:R-:W-:Y:S01]  /*4a60*/  HMMA.16816.F32 R160, R4, R84, RZ ;  /* 0x0000005404a0723c */ /* 0x000fe200000018ff */
[----:B-1----:R-:W-:Y:S01]  /*4a70*/  FMNMX.FTZ R3, R169, R8, !PT ;  /* 0x00000008a9037209 */ /* 0x002fe20007810000 */
[----:B------:R-:W-:-:S03]  /*4a80*/  FFMA.FTZ R8, R24, c[0x0][0x2d0], -R12 ;  /* 0x0000b40018087a23 */ /* 0x000fc6000001080c */
[----:B------:R-:W-:Y:S01]  /*4a90*/  FMNMX.FTZ R3, R167, R3, !PT ;  /* 0x00000003a7037209 */ /* 0x000fe20007810000 */
[----:B------:R1:W2:Y:S02]  /*4aa0*/  MUFU.EX2 R242, R8 ;  /* 0x0000000800f27308 */ /* 0x0002a40000000800 */
[----:B------:R-:W-:Y:S01]  /*4ab0*/  HMMA.16816.F32 R148, R4, R92, RZ ;  /* 0x0000005c0494723c */ /* 0x000fe200000018ff */
[----:B------:R-:W-:-:S04]  /*4ac0*/  FMNMX.FTZ R3, R165, R3, !PT ;  /* 0x00000003a5037209 */ /* 0x000fc80007810000 */
[----:B------:R-:W-:-:S03]  /*4ad0*/  FMNMX.FTZ R3, R187, R3, !PT ;  /* 0x00000003bb037209 */ /* 0x000fc60007810000 */
[----:B------:R-:W-:Y:S01]  /*4ae0*/  HMMA.16816.F32 R144, R4, R96, RZ ;  /* 0x000000600490723c */ /* 0x000fe200000018ff */
[----:B------:R-:W-:-:S04]  /*4af0*/  FMNMX.FTZ R3, R186, R3, !PT ;  /* 0x00000003ba037209 */ /* 0x000fc80007810000 */
[----:B------:R-:W-:Y:S01]  /*4b00*/  FMNMX.FTZ R3, R185, R3, !PT ;  /* 0x00000003b9037209 */ /* 0x000fe20007810000 */
[----:B-1----:R-:W-:Y:S01]  /*4b10*/  FFMA.FTZ R8, R25, c[0x0][0x2d0], -R12 ;  /* 0x0000b40019087a23 */ /* 0x002fe2000001080c */
[----:B--2---:R-:W-:Y:S01]  /*4b20*/  F2FP.PACK_AB R9, R242, R240 ;  /* 0x000000f0f209723e */ /* 0x004fe200000000ff */
[----:B------:R-:W-:Y:S01]  /*4b30*/  HMMA.16816.F32 R120, R4, R46, RZ ;  /* 0x0000002e0478723c */ /* 0x000fe200000018ff */
[----:B------:R-:W-:Y:S01]  /*4b40*/  FMNMX.FTZ R14, R184, R3, !PT ;  /* 0x00000003b80e7209 */ /* 0x000fe20007810000 */
[----:B------:R1:W-:Y:S01]  /*4b50*/  MUFU.EX2 R202, R8 ;  /* 0x0000000800ca7308 */ /* 0x0003e20000000800 */
[----:B------:R-:W-:-:S03]  /*4b60*/  FMUL.FTZ R3, R137, c[0x0][0x2d0] ;  /* 0x0000b40089037a20 */ /* 0x000fc60000410000 */
[----:B------:R-:W2:Y:S02]  /*4b70*/  SHFL.BFLY PT, R15, R14, 0x2, 0x1f ;  /* 0x0c401f000e0f7f89 */ /* 0x000ea400000e0000 */
[----:B------:R-:W-:Y:S01]  /*4b80*/  FSEL R3, R3, RZ, P2 ;  /* 0x000000ff03037208 */ /* 0x000fe20001000000 */
[C---:B------:R-:W-:Y:S08]  /*4b90*/  HMMA.16816.F32 R112, R4.reuse, R82, RZ ;  /* 0x000000520470723c */ /* 0x040ff000000018ff */
[----:B------:R-:W-:Y:S01]  /*4ba0*/  HMMA.16816.F32 R40, R4, R86, RZ ;  /* 0x000000560428723c */ /* 0x000fe200000018ff */
[----:B-1----:R-:W-:-:S04]  /*4bb0*/  FFMA.FTZ R8, R26, c[0x0][0x2d0], -R12 ;  /* 0x0000b4001a087a23 */ /* 0x002fc8000001080c */
[----:B------:R1:W3:Y:S03]  /*4bc0*/  MUFU.EX2 R232, R8 ;  /* 0x0000000800e87308 */ /* 0x0002e60000000800 */
[----:B------:R-:W-:Y:S01]  /*4bd0*/  HMMA.16816.F32 R36, R4, R90, RZ ;  /* 0x0000005a0424723c */ /* 0x000fe200000018ff */
[----:B--2---:R-:W-:-:S07]  /*4be0*/  FMNMX.FTZ R0, R14, R15, !PT ;  /* 0x0000000f0e007209 */ /* 0x004fce0007810000 */
[----:B------:R-:W-:Y:S01]  /*4bf0*/  HMMA.16816.F32 R32, R4, R94, RZ ;  /* 0x0000005e0420723c */ /* 0x000fe200000018ff */
[----:B-1----:R-:W-:Y:S02]  /*4c00*/  F2FP.PACK_AB R8, R231, R241 ;  /* 0x000000f1e708723e */ /* 0x002fe400000000ff */
[----:B---3--:R-:W-:-:S05]  /*4c10*/  F2FP.PACK_AB R11, R232, R202 ;  /* 0x000000cae80b723e */ /* 0x008fca00000000ff */
[----:B------:R-:W-:Y:S08]  /*4c20*/  HMMA.16816.F32 R28, R4, R98, RZ ;  /* 0x00000062041c723c */ /* 0x000ff000000018ff */
[----:B------:R-:W-:Y:S01]  /*4c30*/  HMMA.16816.F32 R192, R8, R60, R64 ;  /* 0x0000003c08c0723c */ /* 0x000fe20000001840 */
[----:B------:R-:W-:Y:S07]  /*4c40*/  LDSM.16.MT88.4 R64, [R227+0x2900] ;  /* 0x00290000e340783b */ /* 0x000fee0000004200 */
[C---:B------:R-:W-:Y:S08]  /*4c50*/  HMMA.16816.F32 R24, R4.reuse, R102, RZ ;  /* 0x000000660418723c */ /* 0x040ff000000018ff */
[----:B------:R-:W-:Y:S01]  /*4c60*/  HMMA.16816.F32 R20, R4, R106, RZ ;  /* 0x0000006a0414723c */ /* 0x000fe200000018ff */
[----:B------:R-:W1:Y:S06]  /*4c70*/  SHFL.BFLY PT, R5, R0, 0x1, 0x1f ;  /* 0x0c201f0000057f89 */ /* 0x000e6c00000e0000 */
[--C-:B------:R-:W-:Y:S01]  /*4c80*/  FFMA.FTZ R4, R108, c[0x0][0x2d0], -R3.reuse ;  /* 0x0000b4006c047a23 */ /* 0x100fe20000010803 */
[C---:B------:R-:W-:Y:S03]  /*4c90*/  HMMA.16816.F32 R172, R8.reuse, R56, R156 ;  /* 0x0000003808ac723c */ /* 0x040fe6000000189c */
[----:B------:R2:W-:Y:S05]  /*4ca0*/  MUFU.EX2 R189, R4 ;  /* 0x0000000400bd7308 */ /* 0x0005ea0000000800 */
[C---:B------:R-:W-:Y:S08]  /*4cb0*/  HMMA.16816.F32 R140, R8.reuse, R48, R140 ;  /* 0x00000030088c723c */ /* 0x040ff0000000188c */
[----:B------:R-:W-:Y:S01]  /*4cc0*/  HMMA.16816.F32 R248, R8, R76, R160 ;  /* 0x0000004c08f8723c */ /* 0x000fe200000018a0 */
[----:B-1----:R-:W-:Y:S01]  /*4cd0*/  FMNMX.FTZ R136, R0, R5, !PT ;  /* 0x0000000500887209 */ /* 0x002fe20007810000 */
[----:B------:R-:W-:-:S02]  /*4ce0*/  FFMA.FTZ R0, R118, c[0x0][0x2d0], -R3 ;  /* 0x0000b40076007a23 */ /* 0x000fc40000010803 */
[----:B--2---:R-:W-:Y:S01]  /*4cf0*/  FFMA.FTZ R4, R109, c[0x0][0x2d0], -R3 ;  /* 0x0000b4006d047a23 */ /* 0x004fe20000010803 */
[----:B------:R-:W-:-:S03]  /*4d00*/  FSETP.NEU.FTZ.AND P2, PT, R136, -INF , PT ;  /* 0xff8000008800780b */ /* 0x000fc60003f5d000 */
[----:B------:R1:W-:Y:S01]  /*4d10*/  MUFU.EX2 R14, R4 ;  /* 0x00000004000e7308 */ /* 0x0003e20000000800 */
[C---:B------:R-:W-:Y:S01]  /*4d20*/  HMMA.16816.F32 R128, R8.reuse, R64, R128 ;  /* 0x000000400880723c */ /* 0x040fe20000001880 */
[----:B------:R-:W-:Y:S01]  /*4d30*/  MOV R162, R173 ;  /* 0x000000ad00a27202 */ /* 0x000fe20000000f00 */
[----:B------:R-:W-:Y:S02]  /*4d40*/  IMAD.MOV.U32 R160, RZ, RZ, R172 ;  /* 0x000000ffffa07224 */ /* 0x000fe400078e00ac */
[----:B------:R-:W-:Y:S02]  /*4d50*/  IMAD.MOV.U32 R163, RZ, RZ, R175 ;  /* 0x000000ffffa37224 */ /* 0x000fe400078e00af */
[----:B------:R-:W-:Y:S01]  /*4d60*/  IMAD.MOV.U32 R161, RZ, RZ, R174 ;  /* 0x000000ffffa17224 */ /* 0x000fe200078e00ae */
[----:B------:R-:W-:Y:S01]  /*4d70*/  MOV R173, R143 ;  /* 0x0000008f00ad7202 */ /* 0x000fe20000000f00 */
[----:B------:R-:W-:Y:S01]  /*4d80*/  HMMA.16816.F32 R148, R8, R72, R148 ;  /* 0x000000480894723c */ /* 0x000fe20000001894 */
[----:B------:R-:W-:-:S02]  /*4d90*/  IMAD.MOV.U32 R172, RZ, RZ, R142 ;  /* 0x000000ffffac7224 */ /* 0x000fc400078e008e */
[----:B------:R-:W-:Y:S02]  /*4da0*/  IMAD.MOV.U32 R142, RZ, RZ, R188 ;  /* 0x000000ffff8e7224 */ /* 0x000fe400078e00bc */
[----:B------:R-:W-:Y:S01]  /*4db0*/  IMAD.MOV.U32 R174, RZ, RZ, R141 ;  /* 0x000000ffffae7224 */ /* 0x000fe200078e008d */
[----:B------:R-:W-:Y:S01]  /*4dc0*/  MOV R141, R200 ;  /* 0x000000c8008d7202 */ /* 0x000fe20000000f00 */
[----:B-1----:R-:W-:Y:S01]  /*4dd0*/  FFMA.FTZ R4, R110, c[0x0][0x2d0], -R3 ;  /* 0x0000b4006e047a23 */ /* 0x002fe20000010803 */
[C---:B------:R-:W-:Y:S03]  /*4de0*/  HMMA.16816.F32 R196, R8.reuse, R52, R152 ;  /* 0x0000003408c4723c */ /* 0x040fe60000001898 */
[----:B------:R1:W2:Y:S05]  /*4df0*/  MUFU.EX2 R6, R4 ;  /* 0x0000000400067308 */ /* 0x0002aa0000000800 */
[----:B------:R-:W-:Y:S01]  /*4e00*/  IMAD.MOV.U32 R16, RZ, RZ, R130 ;  /* 0x000000ffff107224 */ /* 0x000fe200078e0082 */
[----:B------:R-:W-:Y:S01]  /*4e10*/  MOV R5, R129 ;  /* 0x0000008100057202 */ /* 0x000fe20000000f00 */
[----:B------:R-:W-:Y:S01]  /*4e20*/  IMAD.MOV.U32 R7, RZ, RZ, R131 ;  /* 0x000000ffff077224 */ /* 0x000fe200078e0083 */
[----:B------:R-:W-:Y:S01]  /*4e30*/  HMMA.16816.F32 R144, R8, R68, R144 ;  /* 0x000000440890723c */ /* 0x000fe20000001890 */
[----:B------:R-:W-:-:S04]  /*4e40*/  IMAD.MOV.U32 R118, RZ, RZ, R128 ;  /* 0x000000ffff767224 */ /* 0x000fc800078e0080 */
[----:B------:R-:W-:Y:S01]  /*4e50*/  MOV R17, R151 ;  /* 0x0000009700117202 */ /* 0x000fe20000000f00 */
[----:B------:R-:W-:Y:S01]  /*4e60*/  IMAD.MOV.U32 R230, RZ, RZ, R150 ;  /* 0x000000ffffe67224 */ /* 0x000fe200078e0096 */
[----:B------:R-:W-:Y:S01]  /*4e70*/  MOV R175, R149 ;  /* 0x0000009500af7202 */ /* 0x000fe20000000f00 */
[----:B-1----:R-:W-:Y:S01]  /*4e80*/  FFMA.FTZ R4, R111, c[0x0][0x2d0], -R3 ;  /* 0x0000b4006f047a23 */ /* 0x002fe20000010803 */
[----:B--2---:R-:W-:Y:S01]  /*4e90*/  MOV R143, R6 ;  /* 0x00000006008f7202 */ /* 0x004fe20000000f00 */
[----:B------:R-:W-:Y:S01]  /*4ea0*/  HMMA.16816.F32 R128, R8, R54, R112 ;  /* 0x000000360880723c */ /* 0x000fe20000001870 */
[----:B------:R1:W2:Y:S01]  /*4eb0*/  MUFU.EX2 R6, R0 ;  /* 0x0000000000067308 */ /* 0x0002a20000000800 */
[----:B------:R-:W-:-:S05]  /*4ec0*/  IMAD.MOV.U32 R229, RZ, RZ, R148 ;  /* 0x000000ffffe57224 */ /* 0x000fca00078e0094 */
[----:B------:R-:W-:Y:S01]  /*4ed0*/  IMAD.MOV.U32 R114, RZ, RZ, R230 ;  /* 0x000000ffff727224 */ /* 0x000fe200078e00e6 */
[C---:B------:R-:W-:Y:S01]  /*4ee0*/  HMMA.16816.F32 R148, R8.reuse, R62, R120 ;  /* 0x0000003e0894723c */ /* 0x040fe20000001878 */
[----:B------:R3:W4:Y:S05]  /*4ef0*/  MUFU.EX2 R15, R4 ;  /* 0x00000004000f7308 */ /* 0x00072a0000000800 */
[----:B------:R-:W-:Y:S01]  /*4f00*/  IMAD.MOV.U32 R111, RZ, RZ, R145 ;  /* 0x000000ffff6f7224 */ /* 0x000fe200078e0091 */
[----:B------:R-:W-:Y:S01]  /*4f10*/  MOV R120, R203 ;  /* 0x000000cb00787202 */ /* 0x000fe20000000f00 */
[C---:B------:R-:W-:Y:S01]  /*4f20*/  HMMA.16816.F32 R152, R8.reuse, R78, R40 ;  /* 0x0000004e0898723c */ /* 0x040fe20000001828 */
[----:B-1----:R-:W-:Y:S01]  /*4f30*/  FMUL.FTZ R0, R136, c[0x0][0x2d0] ;  /* 0x0000b40088007a20 */ /* 0x002fe20000410000 */
[----:B------:R-:W-:Y:S01]  /*4f40*/  MOV R122, R16 ;  /* 0x00000010007a7202 */ /* 0x000fe20000000f00 */
[----:B--2---:R-:W-:Y:S01]  /*4f50*/  IMAD.MOV.U32 R115, RZ, RZ, R6 ;  /* 0x000000ffff737224 */ /* 0x004fe200078e0006 */
[----:B------:R-:W-:Y:S01]  /*4f60*/  MOV R109, R146 ;  /* 0x00000092006d7202 */ /* 0x000fe20000000f00 */
[----:B------:R-:W-:Y:S01]  /*4f70*/  IMAD.MOV.U32 R123, RZ, RZ, R7 ;  /* 0x000000ffff7b7224 */ /* 0x000fe200078e0007 */
[----:B------:R-:W-:Y:S01]  /*4f80*/  FSEL R0, R0, RZ, P2 ;  /* 0x000000ff00007208 */ /* 0x000fe20001000000 */
[----:B------:R-:W-:Y:S01]  /*4f90*/  IMAD.MOV.U32 R121, RZ, RZ, R5 ;  /* 0x000000ffff797224 */ /* 0x000fe200078e0005 */
[----:B------:R-:W-:Y:S01]  /*4fa0*/  HMMA.16816.F32 R220, R8, R74, R32 ;  /* 0x0000004a08dc723c */ /* 0x000fe20000001820 */
[----:B---3--:R-:W-:-:S02]  /*4fb0*/  FFMA.FTZ R4, R116, c[0x0][0x2d0], -R3 ;  /* 0x0000b40074047a23 */ /* 0x008fc40000010803 */
[----:B------:R-:W-:Y:S01]  /*4fc0*/  IMAD.MOV.U32 R116, RZ, RZ, R140 ;  /* 0x000000ffff747224 */ /* 0x000fe200078e008c */
[----:B------:R-:W-:Y:S01]  /*4fd0*/  MOV R41, R121 ;  /* 0x0000007900297202 */ /* 0x000fe20000000f00 */
[----:B------:R1:W-:Y:S01]  /*4fe0*/  MUFU.EX2 R183, R4 ;  /* 0x0000000400b77308 */ /* 0x0003e20000000800 */
[----:B------:R-:W-:Y:S02]  /*4ff0*/  IMAD.MOV.U32 R140, RZ, RZ, R201 ;  /* 0x000000ffff8c7224 */ /* 0x000fe400078e00c9 */
[----:B------:R-:W-:Y:S01]  /*5000*/  HMMA.16816.F32 R216, R8, R70, R28 ;  /* 0x0000004608d8723c */ /* 0x000fe2000000181c */
[----:B------:R-:W-:Y:S02]  /*5010*/  IMAD.MOV.U32 R110, RZ, RZ, R147 ;  /* 0x000000ffff6e7224 */ /* 0x000fe400078e0093 */
[----:B------:R-:W-:Y:S02]  /*5020*/  IMAD.MOV.U32 R108, RZ, RZ, R144 ;  /* 0x000000ffff6c7224 */ /* 0x000fe400078e0090 */
[----:B------:R-:W-:-:S02]  /*5030*/  IMAD.MOV.U32 R43, RZ, RZ, R123 ;  /* 0x000000ffff2b7224 */ /* 0x000fc400078e007b */
[----:B------:R-:W-:Y:S01]  /*5040*/  IMAD.MOV.U32 R42, RZ, RZ, R122 ;  /* 0x000000ffff2a7224 */ /* 0x000fe200078e007a */
[----:B------:R-:W-:Y:S01]  /*5050*/  HMMA.16816.F32 R212, R8, R50, R24 ;  /* 0x0000003208d4723c */ /* 0x000fe20000001818 */
[----:B-1----:R-:W-:Y:S02]  /*5060*/  FFMA.FTZ R4, R117, c[0x0][0x2d0], -R3 ;  /* 0x0000b40075047a23 */ /* 0x002fe40000010803 */
[----:B------:R-:W-:-:S05]  /*5070*/  IMAD.MOV.U32 R117, RZ, RZ, R17 ;  /* 0x000000ffff757224 */ /* 0x000fca00078e0011 */
[----:B------:R-:W-:Y:S01]  /*5080*/  HMMA.16816.F32 R208, R8, R66, R20 ;  /* 0x0000004208d0723c */ /* 0x000fe20000001814 */
[----:B------:R1:W-:Y:S02]  /*5090*/  MUFU.EX2 R239, R4 ;  /* 0x0000000400ef7308 */ /* 0x0003e40000000800 */
[----:B-1----:R-:W-:Y:S02]  /*50a0*/  FFMA.FTZ R4, R119, c[0x0][0x2d0], -R3 ;  /* 0x0000b40077047a23 */ /* 0x002fe40000010803 */
[----:B------:R-:W-:-:S04]  /*50b0*/  IMAD.MOV.U32 R119, RZ, RZ, R202 ;  /* 0x000000ffff777224 */ /* 0x000fc800078e00ca */
[----:B------:R1:W2:Y:S01]  /*50c0*/  MUFU.EX2 R243, R4 ;  /* 0x0000000400f37308 */ /* 0x0002a20000000800 */
[----:B------:R-:W-:Y:S01]  /*50d0*/  HMMA.16816.F32 R200, R8, R58, R36 ;  /* 0x0000003a08c8723c */ /* 0x000fe20000001824 */
[----:B------:R-:W-:-:S06]  /*50e0*/  IMAD.MOV.U32 R40, RZ, RZ, R119 ;  /* 0x000000ffff287224 */ /* 0x000fcc00078e0077 */
[----:B------:R-:W-:Y:S02]  /*50f0*/  F2FP.PACK_AB R8, R14, R189 ;  /* 0x000000bd0e08723e */ /* 0x000fe400000000ff */
[----:B----4-:R-:W-:Y:S01]  /*5100*/  F2FP.PACK_AB R10, R15, R143 ;  /* 0x0000008f0f0a723e */ /* 0x010fe200000000ff */
[----:B-1----:R-:W-:Y:S01]  /*5110*/  FFMA.FTZ R4, R124, c[0x0][0x2d0], -R0 ;  /* 0x0000b4007c047a23 */ /* 0x002fe20000010800 */
[----:B--2---:R-:W-:-:S03]  /*5120*/  F2FP.PACK_AB R6, R243, R239 ;  /* 0x000000eff306723e */ /* 0x004fc600000000ff */
[----:B------:R1:W-:Y:S02]  /*5130*/  MUFU.EX2 R113, R4 ;  /* 0x0000000400717308 */ /* 0x0003e40000000800 */
[----:B-1----:R-:W-:-:S06]  /*5140*/  FFMA.FTZ R4, R125, c[0x0][0x2d0], -R0 ;  /* 0x0000b4007d047a23 */ /* 0x002fcc0000010800 */
[----:B------:R1:W2:Y:S02]  /*5150*/  MUFU.EX2 R112, R4 ;  /* 0x0000000400707308 */ /* 0x0002a40000000800 */
[----:B-1----:R-:W-:Y:S01]  /*5160*/  FFMA.FTZ R4, R126, c[0x0][0x2d0], -R0 ;  /* 0x0000b4007e047a23 */ /* 0x002fe20000010800 */
[----:B--2---:R-:W-:-:S05]  /*5170*/  F2FP.PACK_AB R9, R112, R113 ;  /* 0x000000717009723e */ /* 0x004fca00000000ff */
[----:B------:R1:W-:Y:S02]  /*5180*/  MUFU.EX2 R188, R4 ;  /* 0x0000000400bc7308 */ /* 0x0003e40000000800 */
[----:B-1----:R-:W-:-:S06]  /*5190*/  FFMA.FTZ R4, R127, c[0x0][0x2d0], -R0 ;  /* 0x0000b4007f047a23 */ /* 0x002fcc0000010800 */
[----:B------:R1:W2:Y:S02]  /*51a0*/  MUFU.EX2 R244, R4 ;  /* 0x0000000400f47308 */ /* 0x0002a40000000800 */
[----:B-1----:R-:W-:Y:S01]  /*51b0*/  FFMA.FTZ R4, R132, c[0x0][0x2d0], -R0 ;  /* 0x0000b40084047a23 */ /* 0x002fe20000010800 */
[----:B--2---:R-:W-:Y:S02]  /*51c0*/  F2FP.PACK_AB R11, R244, R188 ;  /* 0x000000bcf40b723e */ /* 0x004fe400000000ff */
[----:B------:R-:W-:-:S03]  /*51d0*/  MOV R132, R117 ;  /* 0x0000007500847202 */ /* 0x000fc60000000f00 */
[----:B------:R1:W-:Y:S02]  /*51e0*/  MUFU.EX2 R252, R4 ;  /* 0x0000000400fc7308 */ /* 0x0003e40000000800 */
[C---:B------:R-:W-:Y:S07]  /*51f0*/  HMMA.16816.F32 R16, R8.reuse, R80, RZ ;  /* 0x000000500810723c */ /* 0x040fee00000018ff */
[----:B------:R-:W-:Y:S01]  /*5200*/  IMAD.MOV.U32 R80, RZ, RZ, R172 ;  /* 0x000000ffff507224 */ /* 0x000fe200078e00ac */
[----:B------:R-:W-:Y:S01]  /*5210*/  HMMA.16816.F32 R20, R8, R44, RZ ;  /* 0x0000002c0814723c */ /* 0x000fe200000018ff */
[----:B------:R-:W-:-:S02]  /*5220*/  IMAD.MOV.U32 R81, RZ, RZ, R116 ;  /* 0x000000ffff517224 */ /* 0x000fc400078e0074 */
[----:B-1----:R-:W-:Y:S01]  /*5230*/  FFMA.FTZ R4, R133, c[0x0][0x2d0], -R0 ;  /* 0x0000b40085047a23 */ /* 0x002fe20000010800 */
[----:B------:R-:W-:-:S03]  /*5240*/  MOV R133, R175 ;  /* 0x000000af00857202 */ /* 0x000fc60000000f00 */
[----:B------:R-:W-:Y:S01]  /*5250*/  IMAD.MOV.U32 R44, RZ, RZ, R110 ;  /* 0x000000ffff2c7224 */ /* 0x000fe200078e006e */
[----:B------:R1:W2:Y:S01]  /*5260*/  MUFU.EX2 R245, R4 ;  /* 0x0000000400f57308 */ /* 0x0002a20000000800 */
[----:B------:R-:W-:Y:S01]  /*5270*/  HMMA.16816.F32 R36, R8, R84, RZ ;  /* 0x000000540824723c */ /* 0x000fe200000018ff */
[----:B------:R-:W-:-:S06]  /*5280*/  IMAD.MOV.U32 R45, RZ, RZ, R109 ;  /* 0x000000ffff2d7224 */ /* 0x000fcc00078e006d */
[----:B------:R-:W-:Y:S01]  /*5290*/  MOV R85, R115 ;  /* 0x0000007300557202 */ /* 0x000fe20000000f00 */
[----:B------:R-:W-:Y:S01]  /*52a0*/  HMMA.16816.F32 R32, R8, R88, RZ ;  /* 0x000000580820723c */ /* 0x000fe200000018ff */
[----:B-1----:R-:W-:Y:S01]  /*52b0*/  FFMA.FTZ R4, R134, c[0x0][0x2d0], -R0 ;  /* 0x0000b40086047a23 */ /* 0x002fe20000010800 */
[----:B--2---:R-:W-:-:S06]  /*52c0*/  F2FP.PACK_AB R5, R245, R252 ;  /* 0x000000fcf505723e */ /* 0x004fcc00000000ff */
[C---:B------:R-:W-:Y:S01]  /*52d0*/  HMMA.16816.F32 R28, R8.reuse, R92, RZ ;  /* 0x0000005c081c723c */ /* 0x040fe200000018ff */
[----:B------:R-:W-:Y:S01]  /*52e0*/  MOV R134, R108 ;  /* 0x0000006c00867202 */ /* 0x000fe20000000f00 */
[----:B------:R1:W-:Y:S03]  /*52f0*/  MUFU.EX2 R247, R4 ;  /* 0x0000000400f77308 */ /* 0x0003e60000000800 */
[----:B------:R-:W-:Y:S02]  /*5300*/  MOV R88, R134 ;  /* 0x0000008600587202 */ /* 0x000fe40000000f00 */
[----:B------:R-:W-:Y:S01]  /*5310*/  IMAD.MOV.U32 R93, RZ, RZ, R183 ;  /* 0x000000ffff5d7224 */ /* 0x000fe200078e00b7 */
[----:B------:R-:W-:Y:S07]  /*5320*/  HMMA.16816.F32 R24, R8, R96, RZ ;  /* 0x000000600818723c */ /* 0x000fee00000018ff */
[----:B------:R-:W-:Y:S01]  /*5330*/  MOV R96, R40 ;  /* 0x0000002800607202 */ /* 0x000fe20000000f00 */
[----:B------:R-:W-:-:S02]  /*5340*/  IMAD.MOV.U32 R97, RZ, RZ, R140 ;  /* 0x000000ffff617224 */ /* 0x000fc400078e008c */
[----:B-1----:R-:W-:Y:S01]  /*5350*/  FFMA.FTZ R4, R138, c[0x0][0x2d0], -R0 ;  /* 0x0000b4008a047a23 */ /* 0x002fe20000010800 */
[----:B------:R-:W-:-:S03]  /*5360*/  MOV R138, R111 ;  /* 0x0000006f008a7202 */ /* 0x000fc60000000f00 */
[----:B------:R1:W2:Y:S01]  /*5370*/  MUFU.EX2 R246, R4 ;  /* 0x0000000400f67308 */ /* 0x0002a20000000800 */
[----:B------:R-:W-:Y:S02]  /*5380*/  MOV R89, R138 ;  /* 0x0000008a00597202 */ /* 0x000fe40000000f00 */
[----:B-1----:R-:W-:Y:S01]  /*5390*/  F2FP.PACK_AB R4, R115, R183 ;  /* 0x000000b77304723e */ /* 0x002fe200000000ff */
[----:B------:R-:W-:Y:S01]  /*53a0*/  IMAD.MOV.U32 R115, RZ, RZ, R229 ;  /* 0x000000ffff737224 */ /* 0x000fe200078e00e5 */
[----:B--2---:R-:W-:-:S07]  /*53b0*/  F2FP.PACK_AB R7, R246, R247 ;  /* 0x000000f7f607723e */ /* 0x004fce00000000ff */
[----:B------:R-:W-:Y:S07]  /*53c0*/  HMMA.16816.F32 R156, R4, R52, R16 ;  /* 0x00000034049c723c */ /* 0x000fee0000001810 */
[----:B------:R-:W-:Y:S01]  /*53d0*/  IMAD.MOV.U32 R52, RZ, RZ, R120 ;  /* 0x000000ffff347224 */ /* 0x000fe200078e0078 */
[----:B------:R-:W-:Y:S01]  /*53e0*/  HMMA.16816.F32 R16, R8, R104, RZ ;  /* 0x000000680810723c */ /* 0x000fe200000018ff */
[----:B------:R-:W-:Y:S02]  /*53f0*/  IMAD.MOV.U32 R53, RZ, RZ, R118 ;  /* 0x000000ffff357224 */ /* 0x000fe400078e0076 */
[----:B------:R-:W-:-:S02]  /*5400*/  IMAD.MOV.U32 R84, RZ, RZ, R52 ;  /* 0x000000ffff547224 */ /* 0x000fc400078e0034 */
[----:B------:R-:W-:Y:S01]  /*5410*/  IMAD.MOV.U32 R52, RZ, RZ, R115 ;  /* 0x000000ffff347224 */ /* 0x000fe200078e0073 */
[----:B------:R-:W-:Y:S01]  /*5420*/  MOV R115, R141 ;  /* 0x0000008d00737202 */ /* 0x000fe20000000f00 */
[----:B------:R-:W-:Y:S01]  /*5430*/  IMAD.MOV.U32 R104, RZ, RZ, R81 ;  /* 0x000000ffff687224 */ /* 0x000fe200078e0051 */
[----:B------:R-:W-:Y:S01]  /*5440*/  HMMA.16816.F32 R144, R4, R60, R20 ;  /* 0x0000003c0490723c */ /* 0x000fe20000001814 */
[----:B------:R-:W-:-:S06]  /*5450*/  IMAD.MOV.U32 R81, RZ, RZ, R143 ;  /* 0x000000ffff517224 */ /* 0x000fcc00078e008f */
[----:B------:R-:W-:Y:S01]  /*5460*/  IMAD.MOV.U32 R60, RZ, RZ, R174 ;  /* 0x000000ffff3c7224 */ /* 0x000fe200078e00ae */
[----:B------:R-:W-:Y:S01]  /*5470*/  HMMA.16816.F32 R20, R8, R100, RZ ;  /* 0x000000640814723c */ /* 0x000fe200000018ff */
[----:B------:R-:W-:Y:S02]  /*5480*/  MOV R61, R173 ;  /* 0x000000ad003d7202 */ /* 0x000fe40000000f00 */
[----:B------:R-:W-:-:S04]  /*5490*/  IMAD.MOV.U32 R105, RZ, RZ, R60 ;  /* 0x000000ffff697224 */ /* 0x000fc800078e003c */
[----:B------:R-:W-:Y:S01]  /*54a0*/  IMAD.MOV.U32 R100, RZ, RZ, R42 ;  /* 0x000000ffff647224 */ /* 0x000fe200078e002a */
[----:B------:R-:W-:Y:S01]  /*54b0*/  HMMA.16816.F32 R16, R4, R64, R16 ;  /* 0x000000400410723c */ /* 0x000fe20000001810 */
[----:B------:R-:W-:-:S07]  /*54c0*/  MOV R101, R43 ;  /* 0x0000002b00657202 */ /* 0x000fce0000000f00 */
[C---:B------:R-:W-:Y:S07]  /*54d0*/  HMMA.16816.F32 R172, R4.reuse, R76, R36 ;  /* 0x0000004c04ac723c */ /* 0x040fee0000001824 */
[----:B------:R-:W-:Y:S01]  /*54e0*/  IMAD.MOV.U32 R77, RZ, RZ, R41 ;  /* 0x000000ffff4d7224 */ /* 0x000fe200078e0029 */
[C---:B------:R-:W-:Y:S08]  /*54f0*/  HMMA.16816.F32 R108, R4.reuse, R56, R32 ;  /* 0x00000038046c723c */ /* 0x040ff00000001820 */
[----:B------:R-:W-:Y:S01]  /*5500*/  HMMA.16816.F32 R124, R4, R72, R28 ;  /* 0x00000048047c723c */ /* 0x000fe2000000181c */
[----:B------:R-:W-:Y:S01]  /*5510*/  IMAD.MOV.U32 R76, RZ, RZ, R17 ;  /* 0x000000ffff4c7224 */ /* 0x000fe200078e0011 */
[----:B------:R-:W-:Y:S01]  /*5520*/  MOV R230, R18 ;  /* 0x0000001200e67202 */ /* 0x000fe20000000f00 */
[----:B------:R-:W-:-:S02]  /*5530*/  IMAD.MOV.U32 R92, RZ, RZ, R16 ;  /* 0x000000ffff5c7224 */ /* 0x000fc400078e0010 */
[----:B------:R-:W-:-:S03]  /*5540*/  IMAD.MOV.U32 R229, RZ, RZ, R19 ;  /* 0x000000ffffe57224 */ /* 0x000fc600078e0013 */
[C---:B------:R-:W-:Y:S07]  /*5550*/  HMMA.16816.F32 R32, R8.reuse, R86, RZ ;  /* 0x000000560820723c */ /* 0x040fee00000018ff */
[----:B------:R-:W-:Y:S01]  /*5560*/  IMAD.MOV.U32 R86, RZ, RZ, R44 ;  /* 0x000000ffff567224 */ /* 0x000fe200078e002c */
[----:B------:R-:W-:Y:S01]  /*5570*/  HMMA.16816.F32 R28, R8, R90, RZ ;  /* 0x0000005a081c723c */ /* 0x000fe200000018ff */
[----:B------:R-:W-:Y:S01]  /*5580*/  IMAD.MOV.U32 R87, RZ, RZ, R80 ;  /* 0x000000ffff577224 */ /* 0x000fe200078e0050 */
[----:B------:R-:W-:-:S05]  /*5590*/  MOV R80, R188 ;  /* 0x000000bc00507202 */ /* 0x000fca0000000f00 */
[----:B------:R-:W-:Y:S01]  /*55a0*/  IMAD.MOV.U32 R91, RZ, RZ, R45 ;  /* 0x000000ffff5b7224 */ /* 0x000fe200078e002d */
[----:B------:R-:W-:Y:S01]  /*55b0*/  HMMA.16816.F32 R116, R4, R68, R24 ;  /* 0x000000440474723c */ /* 0x000fe20000001818 */
[----:B------:R-:W-:-:S07]  /*55c0*/  IMAD.MOV.U32 R90, RZ, RZ, R132 ;  /* 0x000000ffff5a7224 */ /* 0x000fce00078e0084 */
[----:B------:R-:W-:Y:S08]  /*55d0*/  HMMA.16816.F32 R120, R4, R48, R20 ;  /* 0x000000300478723c */ /* 0x000ff00000001814 */
[C---:B------:R-:W-:Y:S08]  /*55e0*/  HMMA.16816.F32 R40, R8.reuse, R46, RZ ;  /* 0x0000002e0828723c */ /* 0x040ff000000018ff */
[C---:B------:R-:W-:Y:S07]  /*55f0*/  HMMA.16816.F32 R36, R8.reuse, R82, RZ ;  /* 0x000000520824723c */ /* 0x040fee00000018ff */
[----:B------:R-:W-:Y:S01]  /*5600*/  IMAD.MOV.U32 R83, RZ, RZ, R53 ;  /* 0x000000ffff537224 */ /* 0x000fe200078e0035 */
[----:B------:R-:W-:Y:S01]  /*5610*/  HMMA.16816.F32 R24, R8, R94, RZ ;  /* 0x0000005e0818723c */ /* 0x000fe200000018ff */
[----:B------:R-:W-:Y:S01]  /*5620*/  IMAD.MOV.U32 R53, RZ, RZ, R133 ;  /* 0x000000ffff357224 */ /* 0x000fe200078e0085 */
[----:B------:R-:W-:-:S05]  /*5630*/  MOV R82, R61 ;  /* 0x0000003d00527202 */ /* 0x000fca0000000f00 */
[----:B------:R-:W-:Y:S01]  /*5640*/  IMAD.MOV.U32 R94, RZ, RZ, R163 ;  /* 0x000000ffff5e7224 */ /* 0x000fe200078e00a3 */
[----:B------:R-:W-:Y:S01]  /*5650*/  HMMA.16816.F32 R20, R8, R98, RZ ;  /* 0x000000620814723c */ /* 0x000fe200000018ff */
[----:B------:R-:W-:Y:S01]  /*5660*/  MOV R95, R114 ;  /* 0x00000072005f7202 */ /* 0x000fe20000000f00 */
[----:B------:R-:W-:-:S05]  /*5670*/  IMAD.MOV.U32 R114, RZ, RZ, R142 ;  /* 0x000000ffff727224 */ /* 0x000fca00078e008e */
[----:B------:R-:W-:Y:S01]  /*5680*/  MOV R98, R162 ;  /* 0x000000a200627202 */ /* 0x000fe20000000f00 */
[----:B------:R-:W-:Y:S01]  /*5690*/  HMMA.16816.F32 R16, R8, R102, RZ ;  /* 0x000000660810723c */ /* 0x000fe200000018ff */
[----:B------:R-:W-:-:S06]  /*56a0*/  IMAD.MOV.U32 R99, RZ, RZ, R161 ;  /* 0x000000ffff637224 */ /* 0x000fcc00078e00a1 */
[----:B------:R-:W-:Y:S01]  /*56b0*/  IMAD.MOV.U32 R103, RZ, RZ, R160 ;  /* 0x000000ffff677224 */ /* 0x000fe200078e00a0 */
[----:B------:R-:W-:Y:S07]  /*56c0*/  HMMA.16816.F32 R44, R8, R106, RZ ;  /* 0x0000006a082c723c */ /* 0x000fee00000018ff */
[----:B------:R-:W-:Y:S01]  /*56d0*/  FFMA.FTZ R8, R168, c[0x0][0x2d0], -R3 ;  /* 0x0000b400a8087a23 */ /* 0x000fe20000010803 */
[----:B------:R-:W-:Y:S01]  /*56e0*/  HMMA.16816.F32 R40, R4, R62, R40 ;  /* 0x0000003e0428723c */ /* 0x000fe20000001828 */
[----:B------:R-:W-:-:S02]  /*56f0*/  IMAD.MOV.U32 R168, RZ, RZ, R103 ;  /* 0x000000ffffa87224 */ /* 0x000fc400078e0067 */
[----:B------:R1:W-:Y:S01]  /*5700*/  MUFU.EX2 R134, R8 ;  /* 0x0000000800867308 */ /* 0x0003e20000000800 */
[----:B------:R-:W-:Y:S02]  /*5710*/  IMAD.MOV.U32 R103, RZ, RZ, R95 ;  /* 0x000000ffff677224 */ /* 0x000fe400078e005f */
[----:B------:R-:W-:Y:S02]  /*5720*/  IMAD.MOV.U32 R95, RZ, RZ, R83 ;  /* 0x000000ffff5f7224 */ /* 0x000fe400078e0053 */
[----:B------:R-:W-:Y:S01]  /*5730*/  IMAD.MOV.U32 R83, RZ, RZ, R76 ;  /* 0x000000ffff537224 */ /* 0x000fe200078e004c */
[----:B------:R-:W-:Y:S01]  /*5740*/  MOV R76, R85 ;  /* 0x00000055004c7202 */ /* 0x000fe20000000f00 */
[C---:B------:R-:W-:Y:S08]  /*5750*/  HMMA.16816.F32 R36, R4.reuse, R54, R36 ;  /* 0x000000360424723c */ /* 0x040ff00000001824 */
[----:B------:R-:W-:Y:S01]  /*5760*/  HMMA.16816.F32 R32, R4, R78, R32 ;  /* 0x0000004e0420723c */ /* 0x000fe20000001820 */
[----:B-1----:R-:W-:-:S04]  /*5770*/  FFMA.FTZ R8, R166, c[0x0][0x2d0], -R3 ;  /* 0x0000b400a6087a23 */ /* 0x002fc80000010803 */
[----:B------:R1:W-:Y:S03]  /*5780*/  MUFU.EX2 R138, R8 ;  /* 0x00000008008a7308 */ /* 0x0003e60000000800 */
[C---:B------:R-:W-:Y:S08]  /*5790*/  HMMA.16816.F32 R28, R4.reuse, R58, R28 ;  /* 0x0000003a041c723c */ /* 0x040ff0000000181c */
[C---:B------:R-:W-:Y:S01]  /*57a0*/  HMMA.16816.F32 R72, R4.reuse, R74, R24 ;  /* 0x0000004a0448723c */ /* 0x040fe20000001818 */
[----:B------:R-:W-:Y:S01]  /*57b0*/  MOV R54, R103 ;  /* 0x0000006700367202 */ /* 0x000fe20000000f00 */
[----:B-1----:R-:W-:Y:S01]  /*57c0*/  FFMA.FTZ R8, R164, c[0x0][0x2d0], -R3 ;  /* 0x0000b400a4087a23 */ /* 0x002fe20000010803 */
[----:B------:R-:W-:Y:S05]  /*57d0*/  LDSM.16.MT88.4 R24, [R226+0x1100] ;  /* 0x00110000e218783b */ /* 0x000fea0000004200 */
[C---:B------:R-:W-:Y:S01]  /*57e0*/  HMMA.16816.F32 R68, R4.reuse, R70, R20 ;  /* 0x000000460444723c */ /* 0x040fe20000001814 */
[----:B------:R1:W-:Y:S01]  /*57f0*/  MUFU.EX2 R188, R8 ;  /* 0x0000000800bc7308 */ /* 0x0003e20000000800 */
[----:B------:R-:W-:Y:S01]  /*5800*/  IMAD.MOV.U32 R103, RZ, RZ, R95 ;  /* 0x000000ffff677224 */ /* 0x000fe200078e005f */
[----:B------:R-:W-:Y:S05]  /*5810*/  LDSM.16.MT88.4 R20, [R228+0x1100] ;  /* 0x00110000e414783b */ /* 0x000fea0000004200 */
[C---:B------:R-:W-:Y:S08]  /*5820*/  HMMA.16816.F32 R48, R4.reuse, R50, R16 ;  /* 0x000000320430723c */ /* 0x040ff00000001810 */
[----:B------:R-:W-:Y:S01]  /*5830*/  HMMA.16816.F32 R44, R4, R66, R44 ;  /* 0x00000042042c723c */ /* 0x000fe2000000182c */
[----:B-1----:R-:W-:Y:S01]  /*5840*/  FFMA.FTZ R8, R139, c[0x0][0x2d0], -R3 ;  /* 0x0000b4008b087a23 */ /* 0x002fe20000010803 */
[----:B------:R-:W1:Y:S03]  /*5850*/  LDSM.16.MT88.4 R16, [R225+0x1100] ;  /* 0x00110000e110783b */ /* 0x000e660000004200 */
[----:B------:R2:W3:Y:S01]  /*5860*/  MUFU.EX2 R139, R8 ;  /* 0x00000008008b7308 */ /* 0x0004e20000000800 */
[----:B------:R-:W-:-:S02]  /*5870*/  IMAD.MOV.U32 R95, RZ, RZ, R83 ;  /* 0x000000ffff5f7224 */ /* 0x000fc400078e0053 */
[----:B------:R-:W-:Y:S02]  /*5880*/  FFMA.FTZ R4, R176, c[0x0][0x2d0], -R13 ;  /* 0x0000b400b0047a23 */ /* 0x000fe4000001080d */
[----:B--2---:R-:W-:Y:S01]  /*5890*/  FFMA.FTZ R8, R170, c[0x0][0x2d0], -R0 ;  /* 0x0000b400aa087a23 */ /* 0x004fe20000010800 */
[----:B------:R-:W-:Y:S02]  /*58a0*/  MOV R170, R99 ;  /* 0x0000006300aa7202 */ /* 0x000fe40000000f00 */
[----:B------:R2:W-:Y:S01]  /*58b0*/  MUFU.EX2 R60, R4 ;  /* 0x00000004003c7308 */ /* 0x0005e20000000800 */
[----:B------:R-:W-:Y:S01]  /*58c0*/  MOV R99, R87 ;  /* 0x0000005700637202 */ /* 0x000fe20000000f00 */
[----:B------:R-:W-:Y:S01]  /*58d0*/  IMAD.MOV.U32 R87, RZ, RZ, R100 ;  /* 0x000000ffff577224 */ /* 0x000fe200078e0064 */
[----:B---3--:R-:W-:Y:S01]  /*58e0*/  F2FP.PACK_AB R10, R139, R188 ;  /* 0x000000bc8b0a723e */ /* 0x008fe200000000ff */
[----:B------:R-:W-:-:S04]  /*58f0*/  IMAD.MOV.U32 R100, RZ, RZ, R84 ;  /* 0x000000ffff647224 */ /* 0x000fc800078e0054 */
[----:B------:R3:W-:Y:S01]  /*5900*/  MUFU.EX2 R64, R8 ;  /* 0x0000000800407308 */ /* 0x0007e20000000800 */
[----:B------:R-:W-:Y:S01]  /*5910*/  MOV R83, R224 ;  /* 0x000000e000537202 */ /* 0x000fe20000000f00 */
[----:B--2---:R-:W-:-:S06]  /*5920*/  FFMA.FTZ R4, R177, c[0x0][0x2d0], -R13 ;  /* 0x0000b400b1047a23 */ /* 0x004fcc000001080d */
[----:B------:R2:W4:Y:S01]  /*5930*/  MUFU.EX2 R61, R4 ;  /* 0x00000004003d7308 */ /* 0x0005220000000800 */
[----:B---3--:R-:W-:Y:S02]  /*5940*/  FFMA.FTZ R8, R169, c[0x0][0x2d0], -R0 ;  /* 0x0000b400a9087a23 */ /* 0x008fe40000010800 */
[----:B------:R-:W-:Y:S01]  /*5950*/  IMAD.MOV.U32 R169, RZ, RZ, R98 ;  /* 0x000000ffffa97224 */ /* 0x000fe200078e0062 */
[----:B------:R-:W-:-:S04]  /*5960*/  MOV R98, R90 ;  /* 0x0000005a00627202 */ /* 0x000fc80000000f00 */
[----:B------:R3:W1:Y:S01]  /*5970*/  MUFU.EX2 R65, R8 ;  /* 0x0000000800417308 */ /* 0x0006620000000800 */
[----:B------:R-:W-:Y:S02]  /*5980*/  IMAD.MOV.U32 R90, RZ, RZ, R91 ;  /* 0x000000ffff5a7224 */ /* 0x000fe400078e005b */
[----:B------:R-:W-:Y:S01]  /*5990*/  IMAD.MOV.U32 R91, RZ, RZ, R86 ;  /* 0x000000ffff5b7224 */ /* 0x000fe200078e0056 */
[----:B------:R-:W-:Y:S01]  /*59a0*/  MOV R86, R77 ;  /* 0x0000004d00567202 */ /* 0x000fe20000000f00 */
[----:B------:R-:W-:Y:S02]  /*59b0*/  IMAD.MOV.U32 R77, RZ, RZ, R135 ;  /* 0x000000ffff4d7224 */ /* 0x000fe400078e0087 */
[----:B------:R1:W5:Y:S01]  /*59c0*/  LDL.LU R135, [R1+0x94] ;  /* 0x0000940001877983 */ /* 0x0003620000300800 */
[----:B--2---:R-:W-:Y:S01]  /*59d0*/  FFMA.FTZ R4, R182, c[0x0][0x2d0], -R12 ;  /* 0x0000b400b6047a23 */ /* 0x004fe2000001080c */
[----:B----4-:R-:W-:-:S03]  /*59e0*/  F2FP.PACK_AB R6, R61, R60 ;  /* 0x0000003c3d06723e */ /* 0x010fc600000000ff */
[----:B------:R2:W-:Y:S01]  /*59f0*/  MUFU.EX2 R56, R4 ;  /* 0x0000000400387308 */ /* 0x0005e20000000800 */
[----:B---3--:R-:W-:Y:S01]  /*5a00*/  FFMA.FTZ R8, R167, c[0x0][0x2d0], -R0 ;  /* 0x0000b400a7087a23 */ /* 0x008fe20000010800 */
[----:B-1----:R-:W-:-:S06]  /*5a10*/  F2FP.PACK_AB R9, R65, R64 ;  /* 0x000000404109723e */ /* 0x002fcc00000000ff */
[----:B------:R1:W-:Y:S01]  /*5a20*/  MUFU.EX2 R132, R8 ;  /* 0x0000000800847308 */ /* 0x0003e20000000800 */
[----:B--2---:R-:W-:-:S07]  /*5a30*/  FFMA.FTZ R4, R181, c[0x0][0x2d0], -R12 ;  /* 0x0000b400b5047a23 */ /* 0x004fce000001080c */
[----:B------:R2:W3:Y:S01]  /*5a40*/  MUFU.EX2 R57, R4 ;  /* 0x0000000400397308 */ /* 0x0004e20000000800 */
[----:B-1----:R-:W-:-:S07]  /*5a50*/  FFMA.FTZ R8, R165, c[0x0][0x2d0], -R0 ;  /* 0x0000b400a5087a23 */ /* 0x002fce0000010800 */
[----:B------:R1:W4:Y:S01]  /*5a60*/  MUFU.EX2 R133, R8 ;  /* 0x0000000800857308 */ /* 0x0003220000000800 */
[----:B--2---:R-:W-:Y:S01]  /*5a70*/  FFMA.FTZ R4, R180, c[0x0][0x2d0], -R12 ;  /* 0x0000b400b4047a23 */ /* 0x004fe2000001080c */
[----:B---3--:R-:W-:-:S06]  /*5a80*/  F2FP.PACK_AB R5, R57, R56 ;  /* 0x000000383905723e */ /* 0x008fcc00000000ff */
[----:B------:R2:W-:Y:S01]  /*5a90*/  MUFU.EX2 R58, R4 ;  /* 0x00000004003a7308 */ /* 0x0005e20000000800 */
[----:B-1----:R-:W-:Y:S01]  /*5aa0*/  FFMA.FTZ R8, R178, c[0x0][0x2d0], -R13 ;  /* 0x0000b400b2087a23 */ /* 0x002fe2000001080d */
[----:B----4-:R-:W-:-:S06]  /*5ab0*/  F2FP.PACK_AB R11, R133, R132 ;  /* 0x00000084850b723e */ /* 0x010fcc00000000ff */
[----:B------:R1:W-:Y:S01]  /*5ac0*/  MUFU.EX2 R62, R8 ;  /* 0x00000008003e7308 */ /* 0x0003e20000000800 */
[----:B--2---:R-:W-:-:S07]  /*5ad0*/  FFMA.FTZ R4, R179, c[0x0][0x2d0], -R12 ;  /* 0x0000b400b3047a23 */ /* 0x004fce000001080c */
[----:B------:R-:W2:Y:S01]  /*5ae0*/  MUFU.EX2 R59, R4 ;  /* 0x00000004003b7308 */ /* 0x000ea20000000800 */
[----:B-1----:R-:W-:Y:S02]  /*5af0*/  FFMA.FTZ R8, R171, c[0x0][0x2d0], -R13 ;  /* 0x0000b400ab087a23 */ /* 0x002fe4000001080d */
[----:B------:R-:W-:Y:S02]  /*5b00*/  IMAD.MOV.U32 R171, RZ, RZ, R94 ;  /* 0x000000ffffab7224 */ /* 0x000fe400078e005e */
[----:B------:R-:W-:-:S03]  /*5b10*/  IMAD.MOV.U32 R94, RZ, RZ, R82 ;  /* 0x000000ffff5e7224 */ /* 0x000fc600078e0052 */
[----:B------:R1:W3:Y:S01]  /*5b20*/  MUFU.EX2 R63, R8 ;  /* 0x00000008003f7308 */ /* 0x0002e20000000800 */
[----:B------:R-:W-:Y:S01]  /*5b30*/  IMAD.MOV.U32 R82, RZ, RZ, R101 ;  /* 0x000000ffff527224 */ /* 0x000fe200078e0065 */
[----:B------:R-:W-:Y:S01]  /*5b40*/  MOV R101, R96 ;  /* 0x0000006000657202 */ /* 0x000fe20000000f00 */
[----:B------:R-:W-:Y:S02]  /*5b50*/  IMAD.MOV.U32 R96, RZ, RZ, R243 ;  /* 0x000000ffff607224 */ /* 0x000fe400078e00f3 */
[----:B------:R-:W4:Y:S01]  /*5b60*/  LDL.LU R243, [R1+0x90] ;  /* 0x0000900001f37983 */ /* 0x000f220000300800 */
[----:B--2---:R-:W-:-:S03]  /*5b70*/  F2FP.PACK_AB R7, R59, R58 ;  /* 0x0000003a3b07723e */ /* 0x004fc600000000ff */
[----:B------:R-:W2:Y:S04]  /*5b80*/  LDL.LU R84, [R1+0x4] ;  /* 0x0000040001547983 */ /* 0x000ea80000300800 */
[----:B------:R-:W2:Y:S01]  /*5b90*/  LDL.LU R85, [R1] ;  /* 0x0000000001557983 */ /* 0x000ea20000300800 */
[----:B-1----:R-:W-:-:S03]  /*5ba0*/  F2FP.PACK_AB R8, R138, R134 ;  /* 0x000000868a08723e */ /* 0x002fc600000000ff */
[----:B------:R-:W2:Y:S01]  /*5bb0*/  LDL.LU R224, [R1+0x8c] ;  /* 0x00008c0001e07983 */ /* 0x000ea20000300800 */
[----:B---3--:R-:W-:-:S03]  /*5bc0*/  F2FP.PACK_AB R4, R63, R62 ;  /* 0x0000003e3f04723e */ /* 0x008fc600000000ff */
[-C--:B------:R-:W-:Y:S08]  /*5bd0*/  HMMA.16816.F32 R144, R8, R16.reuse, R144 ;  /* 0x000000100890723c */ /* 0x080ff00000001890 */
        /* <DEDUP_REMOVED lines=13> */
[----:B------:R-:W3:Y:S07]  /*5cb0*/  LDSM.16.MT88.4 R20, [R226+0x3100] ;  /* 0x00310000e214783b */ /* 0x000eee0000004200 */
[-C--:B-1----:R-:W-:Y:S08]  /*5cc0*/  HMMA.16816.F32 R108, R8, R16.reuse, R108 ;  /* 0x00000010086c723c */ /* 0x082ff0000000186c */
[C---:B------:R-:W-:Y:S08]  /*5cd0*/  HMMA.16816.F32 R196, R4.reuse, R16, R168 ;  /* 0x0000001004c4723c */ /* 0x040ff000000018a8 */
[-C--:B------:R-:W-:Y:S08]  /*5ce0*/  HMMA.16816.F32 R200, R4, R18.reuse, R200 ;  /* 0x0000001204c8723c */ /* 0x080ff000000018c8 */
[----:B------:R-:W-:Y:S01]  /*5cf0*/  HMMA.16816.F32 R248, R8, R18, R28 ;  /* 0x0000001208f8723c */ /* 0x000fe2000000181c */
[----:B------:R-:W1:Y:S01]  /*5d00*/  LDSM.16.MT88.4 R16, [R228+0x3100] ;  /* 0x00310000e410783b */ /* 0x000e620000004200 */
[----:B------:R-:W-:Y:S01]  /*5d10*/  IMAD.MOV.U32 R55, RZ, RZ, R98 ;  /* 0x000000ffff377224 */ /* 0x000fe200078e0062 */
[----:B------:R-:W-:Y:S01]  /*5d20*/  MOV R102, R94 ;  /* 0x0000005e00667202 */ /* 0x000fe20000000f00 */
[----:B------:R-:W-:Y:S01]  /*5d30*/  IMAD.MOV.U32 R107, RZ, RZ, R99 ;  /* 0x000000ffff6b7224 */ /* 0x000fe200078e0063 */
[----:B------:R-:W1:Y:S01]  /*5d40*/  LDSM.16.MT88.4 R28, [R227+0x3100] ;  /* 0x00310000e31c783b */ /* 0x000e620000004200 */
[----:B------:R-:W-:Y:S01]  /*5d50*/  IMAD.MOV.U32 R98, RZ, RZ, R86 ;  /* 0x000000ffff627224 */ /* 0x000fe200078e0056 */
[----:B------:R-:W-:Y:S01]  /*5d60*/  MOV R86, R76 ;  /* 0x0000004c00567202 */ /* 0x000fe20000000f00 */
        /* <DEDUP_REMOVED lines=10> */
[----:B------:R-:W-:-:S02]  /*5e10*/  IMAD.MOV.U32 R169, RZ, RZ, R98 ;  /* 0x000000ffffa97224 */ /* 0x000fc400078e0062 */
[----:B------:R-:W-:Y:S02]  /*5e20*/  IMAD.MOV.U32 R78, RZ, RZ, R95 ;  /* 0x000000ffff4e7224 */ /* 0x000fe400078e005f */
[----:B------:R-:W-:Y:S02]  /*5e30*/  IMAD.MOV.U32 R130, RZ, RZ, R109 ;  /* 0x000000ffff827224 */ /* 0x000fe400078e006d */
[----:B------:R-:W-:Y:S01]  /*5e40*/  IMAD.MOV.U32 R129, RZ, RZ, R110 ;  /* 0x000000ffff817224 */ /* 0x000fe200078e006e */
[C---:B---3--:R-:W-:Y:S01]  /*5e50*/  HMMA.16816.F32 R52, R4.reuse, R24, R52 ;  /* 0x000000180434723c */ /* 0x048fe20000001834 */
[----:B------:R-:W-:Y:S01]  /*5e60*/  IMAD.MOV.U32 R102, RZ, RZ, R83 ;  /* 0x000000ffff667224 */ /* 0x000fe200078e0053 */
[----:B------:R-:W-:Y:S01]  /*5e70*/  MOV R83, R240 ;  /* 0x000000f000537202 */ /* 0x000fe20000000f00 */
[----:B------:R-:W-:Y:S01]  /*5e80*/  IMAD.MOV.U32 R170, RZ, RZ, R99 ;  /* 0x000000ffffaa7224 */ /* 0x000fe200078e0063 */
[----:B------:R-:W-:Y:S01]  /*5e90*/  MOV R99, R97 ;  /* 0x0000006100637202 */ /* 0x000fe20000000f00 */
[----:B------:R-:W-:Y:S01]  /*5ea0*/  IMAD.MOV.U32 R95, RZ, RZ, R241 ;  /* 0x000000ffff5f7224 */ /* 0x000fe200078e00f1 */
[----:B------:R-:W-:Y:S01]  /*5eb0*/  MOV R168, R94 ;  /* 0x0000005e00a87202 */ /* 0x000fe20000000f00 */
[----:B------:R-:W-:Y:S01]  /*5ec0*/  IMAD.MOV.U32 R76, RZ, RZ, R239 ;  /* 0x000000ffff4c7224 */ /* 0x000fe200078e00ef */
[----:B------:R-:W-:Y:S01]  /*5ed0*/  HMMA.16816.F32 R88, R4, R20, R88 ;  /* 0x000000140458723c */ /* 0x000fe20000001858 */
[----:B------:R-:W-:Y:S01]  /*5ee0*/  IMAD.MOV.U32 R94, RZ, RZ, R93 ;  /* 0x000000ffff5e7224 */ /* 0x000fe200078e005d */
[----:B------:R3:W5:Y:S01]  /*5ef0*/  LDL.LU R244, [R1+0x88] ;  /* 0x0000880001f47983 */ /* 0x0007620000300800 */
        /* <DEDUP_REMOVED lines=24> */
[----:B------:R-:W-:Y:S02]  /*6080*/  IMAD.MOV.U32 R87, RZ, RZ, R82 ;  /* 0x000000ffff577224 */ /* 0x000fe400078e0052 */
[----:B------:R-:W-:Y:S01]  /*6090*/  IMAD.MOV.U32 R154, RZ, RZ, R94 ;  /* 0x000000ffff9a7224 */ /* 0x000fe200078e005e */
[C---:B-1----:R-:W-:Y:S08]  /*60a0*/  HMMA.16816.F32 R104, R4.reuse, R16, R104 ;  /* 0x000000100468723c */ /* 0x042ff00000001868 */
[----:B------:R-:W-:Y:S08]  /*60b0*/  HMMA.16816.F32 R192, R4, R28, R192 ;  /* 0x0000001c04c0723c */ /* 0x000ff000000018c0 */
[----:B------:R-:W-:Y:S01]  /*60c0*/  HMMA.16816.F32 R48, R8, R18, R48 ;  /* 0x000000120830723c */ /* 0x000fe20000001830 */
[----:B------:R-:W-:-:S02]  /*60d0*/  IMAD.MOV.U32 R15, RZ, RZ, R232 ;  /* 0x000000ffff0f7224 */ /* 0x000fc400078e00e8 */
[----:B----4-:R-:W-:-:S05]  /*60e0*/  IMAD.MOV.U32 R77, RZ, RZ, R243 ;  /* 0x000000ffff4d7224 */ /* 0x010fca00078e00f3 */
[----:B------:R-:W-:Y:S01]  /*60f0*/  HMMA.16816.F32 R44, R8, R30, R44 ;  /* 0x0000001e082c723c */ /* 0x000fe2000000182c */
[----:B------:R-:W-:Y:S01]  /*6100*/  MOV R96, R242 ;  /* 0x000000f200607202 */ /* 0x000fe20000000f00 */
[----:B------:R3:W5:Y:S01]  /*6110*/  LDL.LU R243, [R1+0x84] ;  /* 0x0000840001f37983 */ /* 0x0007620000300800 */
[----:B------:R-:W-:Y:S02]  /*6120*/  IMAD.MOV.U32 R98, RZ, RZ, R77 ;  /* 0x000000ffff627224 */ /* 0x000fe400078e004d */
        /* <DEDUP_REMOVED lines=9> */
[----:B------:R3:W5:Y:S01]  /*61c0*/  LDL.LU R242, [R1+0x80] ;  /* 0x0000800001f27983 */ /* 0x0007620000300800 */
[----:B------:R-:W-:-:S02]  /*61d0*/  IMAD.MOV.U32 R168, RZ, RZ, R77 ;  /* 0x000000ffffa87224 */ /* 0x000fc400078e004d */
[----:B------:R-:W-:Y:S01]  /*61e0*/  IMAD.MOV.U32 R155, RZ, RZ, R99 ;  /* 0x000000ffff9b7224 */ /* 0x000fe200078e0063 */
[C---:B------:R-:W-:Y:S01]  /*61f0*/  HMMA.16816.F32 R76, R4.reuse, R26, R220 ;  /* 0x0000001a044c723c */ /* 0x040fe200000018dc */
[----:B------:R-:W-:Y:S01]  /*6200*/  MOV R99, R93 ;  /* 0x0000005d00637202 */ /* 0x000fe20000000f00 */
[----:B------:R-:W-:Y:S01]  /*6210*/  IMAD.MOV.U32 R96, RZ, RZ, R238 ;  /* 0x000000ffff607224 */ /* 0x000fe200078e00ee */
[----:B------:R3:W5:Y:S04]  /*6220*/  LDL.LU R241, [R1+0x7c] ;  /* 0x00007c0001f17983 */ /* 0x0007680000300800 */
[----:B------:R-:W-:Y:S01]  /*6230*/  IMAD.MOV.U32 R223, RZ, RZ, R92 ;  /* 0x000000ffffdf7224 */ /* 0x000fe200078e005c */
[----:B------:R3:W5:Y:S01]  /*6240*/  LDL.LU R240, [R1+0x78] ;  /* 0x0000780001f07983 */ /* 0x0007620000300800 */
[C---:B------:R-:W-:Y:S03]  /*6250*/  HMMA.16816.F32 R92, R4.reuse, R22, R216 ;  /* 0x00000016045c723c */ /* 0x040fe600000018d8 */
[----:B------:R3:W5:Y:S04]  /*6260*/  LDL.LU R239, [R1+0x74] ;  /* 0x0000740001ef7983 */ /* 0x0007680000300800 */
[----:B------:R-:W-:Y:S01]  /*6270*/  IMAD.MOV.U32 R219, RZ, RZ, R111 ;  /* 0x000000ffffdb7224 */ /* 0x000fe200078e006f */
[----:B------:R3:W5:Y:S01]  /*6280*/  LDL.LU R238, [R1+0x70] ;  /* 0x0000700001ee7983 */ /* 0x0007620000300800 */
[C---:B------:R-:W-:Y:S03]  /*6290*/  HMMA.16816.F32 R108, R4.reuse, R18, R212 ;  /* 0x00000012046c723c */ /* 0x040fe600000018d4 */
[----:B------:R3:W5:Y:S04]  /*62a0*/  LDL.LU R237, [R1+0x6c] ;  /* 0x00006c0001ed7983 */ /* 0x0007680000300800 */
[----:B------:R-:W-:Y:S01]  /*62b0*/  MOV R212, R86 ;  /* 0x0000005600d47202 */ /* 0x000fe20000000f00 */
[----:B------:R-:W-:Y:S01]  /*62c0*/  IMAD.MOV.U32 R213, RZ, RZ, R87 ;  /* 0x000000ffffd57224 */ /* 0x000fe200078e0057 */
[----:B--2---:R-:W-:Y:S01]  /*62d0*/  MOV R214, R84 ;  /* 0x0000005400d67202 */ /* 0x004fe20000000f00 */
[----:B------:R-:W-:Y:S01]  /*62e0*/  IMAD.MOV.U32 R215, RZ, RZ, R85 ;  /* 0x000000ffffd77224 */ /* 0x000fe200078e0055 */
[----:B------:R3:W5:Y:S01]  /*62f0*/  LDL.LU R236, [R1+0x68] ;  /* 0x0000680001ec7983 */ /* 0x0007620000300800 */
[----:B------:R-:W-:Y:S03]  /*6300*/  HMMA.16816.F32 R84, R4, R30, R208 ;  /* 0x0000001e0454723c */ /* 0x000fe600000018d0 */
[----:B------:R3:W5:Y:S04]  /*6310*/  LDL.LU R235, [R1+0x64] ;  /* 0x0000640001eb7983 */ /* 0x0007680000300800 */
[----:B------:R-:W-:Y:S01]  /*6320*/  MOV R211, R223 ;  /* 0x000000df00d37202 */ /* 0x000fe20000000f00 */
[----:B------:R-:W-:Y:S01]  /*6330*/  FFMA.FTZ R4, R205, c[0x0][0x2d0], -R3 ;  /* 0x0000b400cd047a23 */ /* 0x000fe20000010803 */
[C---:B------:R-:W-:Y:S01]  /*6340*/  HMMA.16816.F32 R220, R8.reuse, R24, R124 ;  /* 0x0000001808dc723c */ /* 0x040fe2000000187c */
[----:B------:R-:W-:Y:S01]  /*6350*/  IMAD.MOV.U32 R6, RZ, RZ, R212 ;  /* 0x000000ffff067224 */ /* 0x000fe200078e00d4 */
[----:B------:R-:W-:Y:S01]  /*6360*/  MOV R7, R213 ;  /* 0x000000d500077202 */ /* 0x000fe20000000f00 */
[----:B------:R-:W-:Y:S01]  /*6370*/  IMAD.MOV.U32 R5, RZ, RZ, R100 ;  /* 0x000000ffff057224 */ /* 0x000fe200078e0064 */
[----:B------:R3:W5:Y:S03]  /*6380*/  LDL.LU R234, [R1+0x60] ;  /* 0x0000600001ea7983 */ /* 0x0007660000300800 */
[----:B------:R-:W-:Y:S01]  /*6390*/  IMAD.MOV.U32 R124, RZ, RZ, R219 ;  /* 0x000000ffff7c7224 */ /* 0x000fe200078e00db */
[----:B------:R-:W-:Y:S01]  /*63a0*/  MOV R127, R67 ;  /* 0x00000043007f7202 */ /* 0x000fe20000000f00 */
[C---:B------:R-:W-:Y:S01]  /*63b0*/  HMMA.16816.F32 R216, R8.reuse, R26, R72 ;  /* 0x0000001a08d8723c */ /* 0x040fe20000001848 */
[----:B------:R-:W-:Y:S01]  /*63c0*/  IMAD.MOV.U32 R125, RZ, RZ, R66 ;  /* 0x000000ffff7d7224 */ /* 0x000fe200078e0042 */
[----:B------:R3:W5:Y:S05]  /*63d0*/  LDL.LU R233, [R1+0x5c] ;  /* 0x00005c0001e97983 */ /* 0x00076a0000300800 */
[----:B------:R-:W-:Y:S01]  /*63e0*/  MOV R75, R211 ;  /* 0x000000d3004b7202 */ /* 0x000fe20000000f00 */
[----:B------:R-:W-:Y:S01]  /*63f0*/  IMAD.MOV.U32 R73, RZ, RZ, R214 ;  /* 0x000000ffff497224 */ /* 0x000fe200078e00d6 */
[----:B------:R-:W-:Y:S01]  /*6400*/  HMMA.16816.F32 R208, R8, R22, R68 ;  /* 0x0000001608d0723c */ /* 0x000fe20000001844 */
[----:B------:R1:W-:Y:S01]  /*6410*/  MUFU.EX2 R23, R4 ;  /* 0x0000000400177308 */ /* 0x0003e20000000800 */
[----:B------:R-:W-:Y:S01]  /*6420*/  MOV R74, R215 ;  /* 0x000000d7004a7202 */ /* 0x000fe20000000f00 */
[----:B------:R-:W-:Y:S01]  /*6430*/  IMAD.MOV.U32 R126, RZ, RZ, R102 ;  /* 0x000000ffff7e7224 */ /* 0x000fe200078e0066 */
[----:B------:R-:W-:Y:S01]  /*6440*/  MOV R67, R103 ;  /* 0x0000006700437202 */ /* 0x000fe20000000f00 */
[----:B------:R3:W5:Y:S01]  /*6450*/  LDL.LU R232, [R1+0x58] ;  /* 0x0000580001e87983 */ /* 0x0007620000300800 */
[----:B-1----:R-:W-:-:S02]  /*6460*/  FFMA.FTZ R4, R204, c[0x0][0x2d0], -R3 ;  /* 0x0000b400cc047a23 */ /* 0x002fc40000010803 */
[----:B------:R-:W-:Y:S01]  /*6470*/  HMMA.16816.F32 R212, R8, R20, R116 ;  /* 0x0000001408d4723c */ /* 0x000fe20000001874 */
[----:B------:R-:W-:Y:S01]  /*6480*/  IMAD.MOV.U32 R27, RZ, RZ, R74 ;  /* 0x000000ffff1b7224 */ /* 0x000fe200078e004a */
[----:B------:R-:W-:Y:S01]  /*6490*/  MOV R66, R101 ;  /* 0x0000006500427202 */ /* 0x000fe20000000f00 */
[----:B------:R1:W2:Y:S01]  /*64a0*/  MUFU.EX2 R24, R4 ;  /* 0x0000000400187308 */ /* 0x0002a20000000800 */
[----:B------:R-:W-:Y:S01]  /*64b0*/  MOV R72, R75 ;  /* 0x0000004b00487202 */ /* 0x000fe20000000f00 */
[----:B------:R-:W-:Y:S01]  /*64c0*/  IMAD.MOV.U32 R70, RZ, RZ, R5 ;  /* 0x000000ffff467224 */ /* 0x000fe200078e0005 */
[----:B------:R-:W-:Y:S01]  /*64d0*/  MOV R71, R154 ;  /* 0x0000009a00477202 */ /* 0x000fe20000000f00 */
[----:B------:R3:W5:Y:S01]  /*64e0*/  LDL.LU R231, [R1+0x54] ;  /* 0x0000540001e77983 */ /* 0x0007620000300800 */
[--C-:B-1----:R-:W-:Y:S02]  /*64f0*/  FFMA.FTZ R4, R191, c[0x0][0x2d0], -R3.reuse ;  /* 0x0000b400bf047a23 */ /* 0x102fe40000010803 */
[----:B------:R-:W-:-:S04]  /*6500*/  FFMA.FTZ R3, R190, c[0x0][0x2d0], -R3 ;  /* 0x0000b400be037a23 */ /* 0x000fc80000010803 */
[----:B------:R1:W-:Y:S02]  /*6510*/  MUFU.EX2 R25, R3 ;  /* 0x0000000300197308 */ /* 0x0003e40000000800 */
[----:B-1----:R-:W-:-:S06]  /*6520*/  FFMA.FTZ R3, R187, c[0x0][0x2d0], -R0 ;  /* 0x0000b400bb037a23 */ /* 0x002fcc0000010800 */
[----:B------:R1:W-:Y:S01]  /*6530*/  MUFU.EX2 R20, R3 ;  /* 0x0000000300147308 */ /* 0x0003e20000000800 */
[----:B------:R-:W-:Y:S01]  /*6540*/  HMMA.16816.F32 R100, R8, R16, R120 ;  /* 0x000000100864723c */ /* 0x000fe20000001878 */
[----:B-1----:R-:W-:-:S06]  /*6550*/  FFMA.FTZ R3, R186, c[0x0][0x2d0], -R0 ;  /* 0x0000b400ba037a23 */ /* 0x002fcc0000010800 */
[----:B------:R1:W4:Y:S02]  /*6560*/  MUFU.EX2 R21, R3 ;  /* 0x0000000300157308 */ /* 0x0003240000000800 */
[--C-:B-1----:R-:W-:Y:S02]  /*6570*/  FFMA.FTZ R3, R185, c[0x0][0x2d0], -R0.reuse ;  /* 0x0000b400b9037a23 */ /* 0x102fe40000010800 */
[----:B------:R-:W-:Y:S01]  /*6580*/  FFMA.FTZ R0, R184, c[0x0][0x2d0], -R0 ;  /* 0x0000b400b8007a23 */ /* 0x000fe20000010800 */
[----:B------:R-:W-:Y:S01]  /*6590*/  MOV R74, R230 ;  /* 0x000000e6004a7202 */ /* 0x000fe20000000f00 */
[----:B------:R-:W-:Y:S01]  /*65a0*/  IMAD.MOV.U32 R75, RZ, RZ, R229 ;  /* 0x000000ffff4b7224 */ /* 0x000fe200078e00e5 */
[----:B------:R-:W-:Y:S01]  /*65b0*/  MOV R5, R152 ;  /* 0x0000009800057202 */ /* 0x000fe20000000f00 */
[----:B------:R1:W-:Y:S01]  /*65c0*/  MUFU.EX2 R19, R0 ;  /* 0x0000000000137308 */ /* 0x0003e20000000800 */
[----:B------:R-:W-:Y:S07]  /*65d0*/  LDSM.16.MT88.4 R184, [R228+0x1900] ;  /* 0x00190000e4b8783b */ /* 0x000fee0000004200 */
[----:B------:R-:W2:Y:S01]  /*65e0*/  MUFU.EX2 R26, R4 ;  /* 0x00000004001a7308 */ /* 0x000ea20000000800 */
[----:B------:R-:W-:Y:S01]  /*65f0*/  IMAD.MOV.U32 R68, RZ, RZ, R71 ;  /* 0x000000ffff447224 */ /* 0x000fe200078e0047 */
[----:B------:R3:W5:Y:S01]  /*6600*/  LDL.LU R230, [R1+0x50] ;  /* 0x0000500001e67983 */ /* 0x0007620000300800 */
[----:B------:R-:W-:-:S03]  /*6610*/  IMAD.MOV.U32 R190, RZ, RZ, R99 ;  /* 0x000000ffffbe7224 */ /* 0x000fc600078e0063 */
[----:B------:R3:W5:Y:S01]  /*6620*/  LDL.LU R229, [R1+0x4c] ;  /* 0x00004c0001e57983 */ /* 0x0007620000300800 */
[--C-:B-1----:R-:W-:Y:S02]  /*6630*/  FFMA.FTZ R0, R73, c[0x0][0x2d0], -R13.reuse ;  /* 0x0000b40049007a23 */ /* 0x102fe4000001080d */
[----:B------:R-:W-:Y:S01]  /*6640*/  IMAD.MOV.U32 R73, RZ, RZ, R124 ;  /* 0x000000ffff497224 */ /* 0x000fe200078e007c */
[----:B------:R-:W-:Y:S01]  /*6650*/  MOV R124, R224 ;  /* 0x000000e0007c7202 */ /* 0x000fe20000000f00 */
[----:B------:R1:W-:Y:S08]  /*6660*/  MUFU.EX2 R16, R0 ;  /* 0x0000000000107308 */ /* 0x0003f00000000800 */
[----:B------:R-:W2:Y:S01]  /*6670*/  MUFU.EX2 R22, R3 ;  /* 0x0000000300167308 */ /* 0x000ea20000000800 */
[----:B------:R-:W-:Y:S01]  /*6680*/  HMMA.16816.F32 R116, R8, R28, R72 ;  /* 0x0000001c0874723c */ /* 0x000fe20000001848 */
[----:B------:R-:W-:Y:S01]  /*6690*/  IMAD.MOV.U32 R30, RZ, RZ, R190 ;  /* 0x000000ffff1e7224 */ /* 0x000fe200078e00be */
[----:B------:R3:W5:Y:S01]  /*66a0*/  LDL.LU R224, [R1+0x48] ;  /* 0x0000480001e07983 */ /* 0x0007620000300800 */
[----:B-1----:R-:W-:-:S04]  /*66b0*/  FFMA.FTZ R0, R27, c[0x0][0x2d0], -R13 ;  /* 0x0000b4001b007a23 */ /* 0x002fc8000001080d */
[----:B------:R1:W1:Y:S01]  /*66c0*/  MUFU.EX2 R17, R0 ;  /* 0x0000000000117308 */ /* 0x0002620000000800 */
[----:B------:R-:W-:Y:S02]  /*66d0*/  IMAD.MOV.U32 R75, RZ, RZ, R153 ;  /* 0x000000ffff4b7224 */ /* 0x000fe400078e0099 */
[----:B------:R-:W-:Y:S01]  /*66e0*/  IMAD.MOV.U32 R72, RZ, RZ, R155 ;  /* 0x000000ffff487224 */ /* 0x000fe200078e009b */
[----:B------:R-:W-:Y:S01]  /*66f0*/  MOV R73, R171 ;  /* 0x000000ab00497202 */ /* 0x000fe20000000f00 */
[----:B------:R-:W2:Y:S01]  /*6700*/  LDSM.16.MT88.4 R152, [R225+0x1900] ;  /* 0x00190000e198783b */ /* 0x000ea20000004200 */
[----:B------:R-:W-:Y:S02]  /*6710*/  IMAD.MOV.U32 R74, RZ, RZ, R169 ;  /* 0x000000ffff4a7224 */ /* 0x000fe400078e00a9 */
[----:B-1----:R-:W-:-:S04]  /*6720*/  FFMA.FTZ R0, R124, c[0x0][0x2d0], -R13 ;  /* 0x0000b4007c007a23 */ /* 0x002fc8000001080d */
[----:B------:R1:W-:Y:S01]  /*6730*/  MUFU.EX2 R18, R0 ;  /* 0x0000000000127308 */ /* 0x0003e20000000800 */
[----:B------:R-:W-:Y:S01]  /*6740*/  MOV R124, R170 ;  /* 0x000000aa007c7202 */ /* 0x000fe20000000f00 */
[----:B-1----:R-:W-:Y:S02]  /*6750*/  FFMA.FTZ R0, R125, c[0x0][0x2d0], -R13 ;  /* 0x0000b4007d007a23 */ /* 0x002fe4000001080d */
[----:B------:R-:W-:Y:S01]  /*6760*/  IMAD.MOV.U32 R125, RZ, RZ, R98 ;  /* 0x000000ffff7d7224 */ /* 0x000fe200078e0062 */
[----:B------:R-:W-:-:S03]  /*6770*/  MOV R98, R15 ;  /* 0x0000000f00627202 */ /* 0x000fc60000000f00 */
[----:B------:R1:W-:Y:S01]  /*6780*/  MUFU.EX2 R15, R0 ;  /* 0x00000000000f7308 */ /* 0x0003e20000000800 */
[--C-:B------:R-:W-:Y:S02]  /*6790*/  FFMA.FTZ R3, R206, c[0x0][0x2d0], -R12.reuse ;  /* 0x0000b400ce037a23 */ /* 0x100fe4000001080c */
[----:B-1----:R-:W-:Y:S02]  /*67a0*/  FFMA.FTZ R0, R168, c[0x0][0x2d0], -R12 ;  /* 0x0000b400a8007a23 */ /* 0x002fe4000001080c */
[----:B------:R-:W1:Y:S03]  /*67b0*/  LDSM.16.MT88.4 R168, [R226+0x1900] ;  /* 0x00190000e2a8783b */ /* 0x000e660000004200 */
[----:B------:R2:W-:Y:S01]  /*67c0*/  MUFU.EX2 R27, R0 ;  /* 0x00000000001b7308 */ /* 0x0005e20000000800 */
[----:B------:R-:W-:Y:S02]  /*67d0*/  FADD.FTZ R9, R189, R14 ;  /* 0x0000000ebd097221 */ /* 0x000fe40000010000 */
[----:B--2---:R-:W-:-:S05]  /*67e0*/  FFMA.FTZ R0, R207, c[0x0][0x2d0], -R12 ;  /* 0x0000b400cf007a23 */ /* 0x004fca000001080c */
[----:B------:R2:W1:Y:S01]  /*67f0*/  MUFU.EX2 R13, R0 ;  /* 0x00000000000d7308 */ /* 0x0004620000000800 */
[----:B------:R-:W-:Y:S01]  /*6800*/  MOV R205, R72 ;  /* 0x0000004800cd7202 */ /* 0x000fe20000000f00 */
[----:B------:R-:W-:Y:S01]  /*6810*/  IMAD.MOV.U32 R69, RZ, RZ, R73 ;  /* 0x000000ffff457224 */ /* 0x000fe200078e0049 */
[----:B------:R-:W-:Y:S01]  /*6820*/  MOV R72, R125 ;  /* 0x0000007d00487202 */ /* 0x000fe20000000f00 */
[----:B--2---:R-:W-:-:S04]  /*6830*/  FFMA.FTZ R0, R70, c[0x0][0x2d0], -R12 ;  /* 0x0000b40046007a23 */ /* 0x004fc8000001080c */
[----:B------:R-:W-:Y:S08]  /*6840*/  MUFU.EX2 R12, R3 ;  /* 0x00000003000c7308 */ /* 0x000ff00000000800 */
[----:B------:R-:W2:Y:S01]  /*6850*/  MUFU.EX2 R14, R0 ;  /* 0x00000000000e7308 */ /* 0x000ea20000000800 */
        /* <DEDUP_REMOVED lines=9> */
[----:B------:R-:W-:Y:S01]  /*68f0*/  FADD.FTZ R11, R68, R205 ;  /* 0x000000cd440b7221 */ /* 0x000fe20000010000 */
        /* <DEDUP_REMOVED lines=8> */
[----:B------:R-:W-:Y:S01]  /*6980*/  F2FP.PACK_AB R128, R24, R23 ;  /* 0x000000171880723e */ /* 0x000fe200000000ff */
[----:B------:R-:W-:Y:S01]  /*6990*/  IMAD.MOV.U32 R73, RZ, RZ, R125 ;  /* 0x000000ffff497224 */ /* 0x000fe200078e007d */
[----:B----4-:R-:W-:Y:S01]  /*69a0*/  F2FP.PACK_AB R129, R21, R20 ;  /* 0x000000141581723e */ /* 0x010fe200000000ff */
[----:B------:R-:W-:Y:S01]  /*69b0*/  IMAD.MOV.U32 R75, RZ, RZ, R127 ;  /* 0x000000ffff4b7224 */ /* 0x000fe200078e007f */
[----:B------:R-:W-:-:S02]  /*69c0*/  F2FP.PACK_AB R130, R25, R26 ;  /* 0x0000001a1982723e */ /* 0x000fc400000000ff */
[----:B------:R-:W-:Y:S02]  /*69d0*/  F2FP.PACK_AB R131, R19, R22 ;  /* 0x000000161383723e */ /* 0x000fe400000000ff */
[----:B------:R-:W-:Y:S02]  /*69e0*/  F2FP.PACK_AB R124, R17, R16 ;  /* 0x00000010117c723e */ /* 0x000fe400000000ff */
[----:B-1----:R-:W-:Y:S02]  /*69f0*/  F2FP.PACK_AB R125, R13, R27 ;  /* 0x0000001b0d7d723e */ /* 0x002fe400000000ff */
[----:B------:R-:W-:Y:S02]  /*6a00*/  F2FP.PACK_AB R126, R15, R18 ;  /* 0x000000120f7e723e */ /* 0x000fe400000000ff */
[----:B--2---:R-:W-:Y:S01]  /*6a10*/  F2FP.PACK_AB R127, R14, R12 ;  /* 0x0000000c0e7f723e */ /* 0x004fe200000000ff */
[----:B------:R-:W-:Y:S01]  /*6a20*/  HMMA.16816.F32 R144, R128, R152, R144 ;  /* 0x000000988090723c */ /* 0x000fe20000001890 */
[----:B------:R-:W-:-:S02]  /*6a30*/  IMAD.MOV.U32 R0, RZ, RZ, R81 ;  /* 0x000000ffff007224 */ /* 0x000fc400078e0051 */
[----:B------:R-:W-:-:S05]  /*6a40*/  IMAD.MOV.U32 R10, RZ, RZ, R5 ;  /* 0x000000ffff0a7224 */ /* 0x000fca00078e0005 */
[C---:B------:R-:W-:Y:S08]  /*6a50*/  HMMA.16816.F32 R140, R124.reuse, R152, R140 ;  /* 0x000000987c8c723c */ /* 0x040ff0000000188c */
[-C--:B------:R-:W-:Y:S08]  /*6a60*/  HMMA.16816.F32 R148, R124, R154.reuse, R148 ;  /* 0x0000009a7c94723c */ /* 0x080ff00000001894 */
[C---:B------:R-:W-:Y:S07]  /*6a70*/  HMMA.16816.F32 R152, R128.reuse, R154, R40 ;  /* 0x0000009a8098723c */ /* 0x040fee0000001828 */
[----:B------:R-:W-:Y:S01]  /*6a80*/  MOV R43, R191 ;  /* 0x000000bf002b7202 */ /* 0x000fe20000000f00 */
[----:B------:R-:W-:Y:S01]  /*6a90*/  HMMA.16816.F32 R172, R128, R184, R172 ;  /* 0x000000b880ac723c */ /* 0x000fe200000018ac */
[----:B------:R-:W-:Y:S01]  /*6aa0*/  IMAD.MOV.U32 R40, RZ, RZ, R68 ;  /* 0x000000ffff287224 */ /* 0x000fe200078e0044 */
[----:B------:R-:W-:Y:S01]  /*6ab0*/  MOV R191, R82 ;  /* 0x0000005200bf7202 */ /* 0x000fe20000000f00 */
[----:B------:R-:W-:-:S05]  /*6ac0*/  IMAD.MOV.U32 R68, RZ, RZ, R83 ;  /* 0x000000ffff447224 */ /* 0x000fca00078e0053 */
[C---:B------:R-:W-:Y:S08]  /*6ad0*/  HMMA.16816.F32 R176, R124.reuse, R184, R176 ;  /* 0x000000b87cb0723c */ /* 0x040ff000000018b0 */
[----:B------:R-:W-:Y:S08]  /*6ae0*/  HMMA.16816.F32 R180, R124, R186, R180 ;  /* 0x000000ba7cb4723c */ /* 0x000ff000000018b4 */
[-C--:B------:R-:W-:Y:S08]  /*6af0*/  HMMA.16816.F32 R156, R128, R168.reuse, R156 ;  /* 0x000000a8809c723c */ /* 0x080ff0000000189c */
[C---:B------:R-:W-:Y:S08]  /*6b00*/  HMMA.16816.F32 R160, R124.reuse, R168, R160 ;  /* 0x000000a87ca0723c */ /* 0x040ff000000018a0 */
[----:B------:R-:W-:Y:S08]  /*6b10*/  HMMA.16816.F32 R164, R124, R170, R164 ;  /* 0x000000aa7ca4723c */ /* 0x000ff000000018a4 */
[C---:B------:R-:W-:Y:S07]  /*6b20*/  HMMA.16816.F32 R184, R128.reuse, R186, R32 ;  /* 0x000000ba80b8723c */ /* 0x040fee0000001820 */
[----:B------:R-:W-:Y:S01]  /*6b30*/  MOV R35, R80 ;  /* 0x0000005000237202 */ /* 0x000fe20000000f00 */
[----:B------:R-:W-:Y:S01]  /*6b40*/  HMMA.16816.F32 R168, R128, R170, R36 ;  /* 0x000000aa80a8723c */ /* 0x000fe20000001824 */
[----:B------:R-:W1:Y:S06]  /*6b50*/  LDSM.16.MT88.4 R80, [R225+0x3900] ;  /* 0x00390000e150783b */ /* 0x000e6c0000004200 */
[----:B------:R-:W-:Y:S01]  /*6b60*/  MOV R37, R71 ;  /* 0x0000004700257202 */ /* 0x000fe20000000f00 */
[----:B------:R-:W-:Y:S01]  /*6b70*/  IMAD.MOV.U32 R71, RZ, RZ, R7 ;  /* 0x000000ffff477224 */ /* 0x000fe200078e0007 */
[----:B------:R-:W-:-:S02]  /*6b80*/  MOV R36, R6 ;  /* 0x0000000600247202 */ /* 0x000fc40000000f00 */
[----:B------:R-:W2:Y:S01]  /*6b90*/  LDSM.16.MT88.4 R4, [R227+0x3900] ;  /* 0x00390000e304783b */ /* 0x000ea20000004200 */
[----:B------:R-:W-:Y:S01]  /*6ba0*/  MOV R3, R114 ;  /* 0x0000007200037202 */ /* 0x000fe20000000f00 */
[----:B------:R-:W-:Y:S02]  /*6bb0*/  IMAD.MOV.U32 R34, RZ, RZ, R115 ;  /* 0x000000ffff227224 */ /* 0x000fe400078e0073 */
[----:B------:R-:W-:Y:S02]  /*6bc0*/  FADD.FTZ R0, R0, R9 ;  /* 0x0000000900007221 */ /* 0x000fe40000010000 */
[----:B------:R-:W-:Y:S01]  /*6bd0*/  FADD.FTZ R3, R3, R34 ;  /* 0x0000002203037221 */ /* 0x000fe20000010000 */
[----:B------:R-:W-:Y:S01]  /*6be0*/  MOV R121, R73 ;  /* 0x0000004900797202 */ /* 0x000fe20000000f00 */
[----:B------:R-:W-:Y:S01]  /*6bf0*/  FADD.FTZ R8, R113, R112 ;  /* 0x0000007071087221 */ /* 0x000fe20000010000 */
[----:B------:R-:W-:Y:S01]  /*6c00*/  MOV R123, R75 ;  /* 0x0000004b007b7202 */ /* 0x000fe20000000f00 */
[----:B------:R-:W-:Y:S01]  /*6c10*/  IMAD.MOV.U32 R120, RZ, RZ, R72 ;  /* 0x000000ffff787224 */ /* 0x000fe200078e0048 */
[----:B------:R-:W-:Y:S01]  /*6c20*/  MOV R41, R205 ;  /* 0x000000cd00297202 */ /* 0x000fe20000000f00 */
[----:B------:R-:W-:-:S02]  /*6c30*/  IMAD.MOV.U32 R122, RZ, RZ, R74 ;  /* 0x000000ffff7a7224 */ /* 0x000fc400078e004a */
[----:B------:R-:W-:Y:S01]  /*6c40*/  IMAD.MOV.U32 R29, RZ, RZ, R67 ;  /* 0x000000ffff1d7224 */ /* 0x000fe200078e0043 */
[----:B------:R-:W-:Y:S01]  /*6c50*/  MOV R39, R69 ;  /* 0x0000004500277202 */ /* 0x000fe20000000f00 */
[----:B------:R-:W-:Y:S01]  /*6c60*/  FADD.FTZ R10, R10, R3 ;  /* 0x000000030a0a7221 */ /* 0x000fe20000010000 */
[----:B------:R-:W-:Y:S01]  /*6c70*/  LDSM.16.MT88.4 R112, [R228+0x3900] ;  /* 0x00390000e470783b */ /* 0x000fe20000004200 */
[----:B------:R-:W-:Y:S02]  /*6c80*/  FADD.FTZ R9, R37, R0 ;  /* 0x0000000025097221 */ /* 0x000fe40000010000 */
[----:B------:R-:W-:Y:S02]  /*6c90*/  IMAD.MOV.U32 R38, RZ, RZ, R70 ;  /* 0x000000ffff267224 */ /* 0x000fe400078e0046 */
[----:B------:R-:W-:Y:S01]  /*6ca0*/  FADD.FTZ R8, R35, R8 ;  /* 0x0000000823087221 */ /* 0x000fe20000010000 */
[----:B------:R-:W-:Y:S01]  /*6cb0*/  MOV R189, R29 ;  /* 0x0000001d00bd7202 */ /* 0x000fe20000000f00 */
[----:B------:R-:W-:-:S02]  /*6cc0*/  FADD.FTZ R11, R36, R11 ;  /* 0x0000000b240b7221 */ /* 0x000fc40000010000 */
[----:B------:R-:W-:Y:S02]  /*6cd0*/  FADD.FTZ R0, R40, R10 ;  /* 0x0000000a28007221 */ /* 0x000fe40000010000 */
[----:B------:R-:W-:Y:S01]  /*6ce0*/  FADD.FTZ R9, R41, R9 ;  /* 0x0000000929097221 */ /* 0x000fe20000010000 */
[----:B-1----:R-:W-:Y:S01]  /*6cf0*/  HMMA.16816.F32 R72, R124, R80, R52 ;  /* 0x000000507c48723c */ /* 0x002fe20000001834 */
[----:B------:R-:W-:Y:S01]  /*6d00*/  MOV R70, R66 ;  /* 0x0000004200467202 */ /* 0x000fe20000000f00 */
[----:B------:R-:W-:Y:S01]  /*6d10*/  IMAD.MOV.U32 R42, RZ, RZ, R204 ;  /* 0x000000ffff2a7224 */ /* 0x000fe200078e00cc */
[----:B------:R-:W-:Y:S01]  /*6d20*/  MOV R67, R98 ;  /* 0x0000006200437202 */ /* 0x000fe20000000f00 */
[----:B------:R-:W-:-:S03]  /*6d30*/  IMAD.MOV.U32 R69, RZ, RZ, R97 ;  /* 0x000000ffff457224 */ /* 0x000fc600078e0061 */
[----:B------:R-:W-:Y:S01]  /*6d40*/  MOV R52, R120 ;  /* 0x0000007800347202 */ /* 0x000fe20000000f00 */
[----:B------:R-:W-:Y:S01]  /*6d50*/  IMAD.MOV.U32 R53, RZ, RZ, R121 ;  /* 0x000000ffff357224 */ /* 0x000fe200078e0079 */
[----:B------:R-:W-:Y:S01]  /*6d60*/  MOV R54, R122 ;  /* 0x0000007a00367202 */ /* 0x000fe20000000f00 */
[----:B------:R-:W-:Y:S01]  /*6d70*/  IMAD.MOV.U32 R55, RZ, RZ, R123 ;  /* 0x000000ffff377224 */ /* 0x000fe200078e007b */
[-C--:B--2---:R-:W-:Y:S01]  /*6d80*/  HMMA.16816.F32 R116, R128, R4.reuse, R116 ;  /* 0x000000048074723c */ /* 0x084fe20000001874 */
[----:B------:R-:W-:Y:S01]  /*6d90*/  MOV R66, R96 ;  /* 0x0000006000427202 */ /* 0x000fe20000000f00 */
[----:B------:R-:W-:Y:S01]  /*6da0*/  FADD.FTZ R3, R39, R11 ;  /* 0x0000000b27037221 */ /* 0x000fe20000010000 */
[----:B------:R-:W1:Y:S01]  /*6db0*/  LDSM.16.MT88.4 R204, [R227+0x1900] ;  /* 0x00190000e3cc783b */ /* 0x000e620000004200 */
[----:B------:R-:W-:Y:S01]  /*6dc0*/  IMAD.MOV.U32 R28, RZ, RZ, R68 ;  /* 0x000000ffff1c7224 */ /* 0x000fe200078e0044 */
[----:B------:R-:W-:Y:S02]  /*6dd0*/  MOV R31, R191 ;  /* 0x000000bf001f7202 */ /* 0x000fe40000000f00 */
[----:B------:R-:W2:Y:S01]  /*6de0*/  LDSM.16.MT88.4 R96, [R226+0x3900] ;  /* 0x00390000e260783b */ /* 0x000ea20000004200 */
[----:B------:R-:W-:Y:S01]  /*6df0*/  HMMA.16816.F32 R120, R124, R4, R192 ;  /* 0x000000047c78723c */ /* 0x000fe200000018c0 */
[----:B------:R-:W-:-:S06]  /*6e00*/  MOV R191, R71 ;  /* 0x0000004700bf7202 */ /* 0x000fcc0000000f00 */
[----:B------:R-:W-:Y:S02]  /*6e10*/  FADD.FTZ R4, R38, R8 ;  /* 0x0000000826047221 */ /* 0x000fe40000010000 */
[----:B------:R-:W-:Y:S02]  /*6e20*/  FADD.FTZ R5, R43, R0 ;  /* 0x000000002b057221 */ /* 0x000fe40000010000 */
[----:B------:R-:W-:Y:S02]  /*6e30*/  FADD.FTZ R0, R189, R9 ;  /* 0x00000009bd007221 */ /* 0x000fe40000010000 */
[----:B------:R-:W-:Y:S02]  /*6e40*/  FADD.FTZ R8, R252, R4 ;  /* 0x00000004fc087221 */ /* 0x000fe40000010000 */
[----:B------:R-:W-:Y:S02]  /*6e50*/  FADD.FTZ R4, R42, R3 ;  /* 0x000000032a047221 */ /* 0x000fe40000010000 */
[----:B------:R-:W-:Y:S01]  /*6e60*/  FADD.FTZ R0, R28, R0 ;  /* 0x000000001c007221 */ /* 0x000fe20000010000 */
[----:B------:R-:W-:Y:S01]  /*6e70*/  MOV R29, R69 ;  /* 0x00000045001d7202 */ /* 0x000fe20000000f00 */
[----:B------:R-:W-:-:S02]  /*6e80*/  FADD.FTZ R3, R245, R8 ;  /* 0x00000008f5037221 */ /* 0x000fc40000010000 */
[----:B------:R-:W-:Y:S02]  /*6e90*/  IMAD.MOV.U32 R190, RZ, RZ, R70 ;  /* 0x000000ffffbe7224 */ /* 0x000fe400078e0046 */
[----:B------:R-:W-:Y:S02]  /*6ea0*/  FADD.FTZ R5, R31, R5 ;  /* 0x000000051f057221 */ /* 0x000fe40000010000 */
[----:B------:R-:W-:Y:S02]  /*6eb0*/  FADD.FTZ R4, R30, R4 ;  /* 0x000000041e047221 */ /* 0x000fe40000010000 */
[----:B------:R-:W-:Y:S02]  /*6ec0*/  FADD.FTZ R0, R191, R0 ;  /* 0x00000000bf007221 */ /* 0x000fe40000010000 */
[----:B------:R-:W-:Y:S02]  /*6ed0*/  FADD.FTZ R3, R247, R3 ;  /* 0x00000003f7037221 */ /* 0x000fe40000010000 */
[----:B------:R-:W-:-:S02]  /*6ee0*/  FADD.FTZ R5, R190, R5 ;  /* 0x00000005be057221 */ /* 0x000fc40000010000 */
[----:B------:R-:W-:Y:S02]  /*6ef0*/  FADD.FTZ R4, R29, R4 ;  /* 0x000000041d047221 */ /* 0x000fe40000010000 */
        /* <DEDUP_REMOVED lines=26> */
[----:B------:R-:W-:Y:S01]  /*70a0*/  FADD.FTZ R5, R13, R5 ;  /* 0x000000050d057221 */ /* 0x000fe20000010000 */
[----:B-1----:R-:W-:Y:S01]  /*70b0*/  HMMA.16816.F32 R196, R124, R204, R196 ;  /* 0x000000cc7cc4723c */ /* 0x002fe200000018c4 */
[----:B------:R-:W-:Y:S02]  /*70c0*/  FADD.FTZ R4, R17, R4 ;  /* 0x0000000411047221 */ /* 0x000fe40000010000 */
[----:B------:R-:W-:-:S02]  /*70d0*/  FADD.FTZ R0, R25, R0 ;  /* 0x0000000019007221 */ /* 0x000fc40000010000 */
[----:B------:R-:W-:-:S03]  /*70e0*/  FADD.FTZ R3, R22, R3 ;  /* 0x0000000316037221 */ /* 0x000fc60000010000 */
[----:B------:R-:W-:Y:S01]  /*70f0*/  HMMA.16816.F32 R200, R124, R206, R200 ;  /* 0x000000ce7cc8723c */ /* 0x000fe200000018c8 */
[----:B------:R-:W-:Y:S02]  /*7100*/  FADD.FTZ R5, R12, R5 ;  /* 0x000000050c057221 */ /* 0x000fe40000010000 */
[----:B------:R-:W-:-:S05]  /*7110*/  FADD.FTZ R4, R18, R4 ;  /* 0x0000000412047221 */ /* 0x000fca0000010000 */
[C---:B------:R-:W-:Y:S01]  /*7120*/  HMMA.16816.F32 R76, R124.reuse, R82, R76 ;  /* 0x000000527c4c723c */ /* 0x040fe2000000184c */
[----:B------:R1:W-:Y:S07]  /*7130*/  STL [R1+0x8], R0 ;  /* 0x0000080001007387 */ /* 0x0003ee0000100800 */
[C---:B--2---:R-:W-:Y:S08]  /*7140*/  HMMA.16816.F32 R88, R124.reuse, R96, R88 ;  /* 0x000000607c58723c */ /* 0x044ff00000001858 */
[C---:B------:R-:W-:Y:S08]  /*7150*/  HMMA.16816.F32 R92, R124.reuse, R98, R92 ;  /* 0x000000627c5c723c */ /* 0x040ff0000000185c */
[----:B------:R-:W-:Y:S01]  /*7160*/  HMMA.16816.F32 R104, R124, R112, R104 ;  /* 0x000000707c68723c */ /* 0x000fe20000001868 */
[----:B-1----:R-:W-:-:S07]  /*7170*/  FADD.FTZ R0, R14, R5 ;  /* 0x000000050e007221 */ /* 0x002fce0000010000 */
        /* <DEDUP_REMOVED lines=10> */
[----:B------:R-:W-:Y:S07]  /*7220*/  HMMA.16816.F32 R128, R128, R6, R44 ;  /* 0x000000068080723c */ /* 0x000fee000000182c */
[----:B------:R-:W-:-:S02]  /*7230*/  FADD.FTZ R6, R19, R3 ;  /* 0x0000000313067221 */ /* 0x000fc40000010000 */
[----:B------:R-:W-:-:S03]  /*7240*/  FADD.FTZ R3, R15, R4 ;  /* 0x000000040f037221 */ /* 0x000fc60000010000 */
[----:B------:R3:W-:Y:S04]  /*7250*/  STL [R1+0xc], R6 ;  /* 0x00000c0601007387 */ /* 0x0007e80000100800 */
[----:B------:R3:W-:Y:S04]  /*7260*/  STL [R1+0x10], R0 ;  /* 0x0000100001007387 */ /* 0x0007e80000100800 */
[----:B------:R3:W-:Y:S01]  /*7270*/  STL [R1+0x14], R3 ;  /* 0x0000140301007387 */ /* 0x0007e20000100800 */
[----:B------:R-:W-:Y:S05]  /*7280*/  @!P1 BRA `(.L_x_689) ;  /* 0x00004cf000009947 */ /* 0x000fea0003800000 */
[----:B------:R-:W2:Y:S04]  /*7290*/  LDL.64 R30, [R1+0x30] ;  /* 0x00003000011e7983 */ /* 0x000ea80000100a00 */
[----:B------:R-:W4:Y:S04]  /*72a0*/  LDL.64 R28, [R1+0x38] ;  /* 0x00003800011c7983 */ /* 0x000f280000100a00 */
[----:B---3--:R-:W3:Y:S04]  /*72b0*/  LDL R191, [R1+0x40] ;  /* 0x0000400001bf7983 */ /* 0x008ee80000100800 */
[----:B------:R-:W3:Y:S01]  /*72c0*/  LDL.64 R66, [R1+0x28] ;  /* 0x0000280001427983 */ /* 0x000ee20000100a00 */
[----:B------:R-:W-:Y:S01]  /*72d0*/  MOV R138, R2 ;  /* 0x00000002008a7202 */ /* 0x000fe20000000f00 */
[----:B------:R-:W-:Y:S01]  /*72e0*/  IMAD.MOV.U32 R132, RZ, RZ, R136 ;  /* 0x000000ffff847224 */ /* 0x000fe200078e0088 */
[----:B------:R-:W-:Y:S01]  /*72f0*/  ULEA.HI.SX32 UR21, UR18, 0xfffffffe, 0x1a ;  /* 0xfffffffe12157891 */ /* 0x000fe2000f8fd23f */
[----:B------:R-:W-:Y:S01]  /*7300*/  IMAD.MOV.U32 R3, RZ, RZ, R137 ;  /* 0x000000ffff037224 */ /* 0x000fe200078e0089 */
[----:B------:R-:W-:Y:S01]  /*7310*/  ULDC.64 UR6, c[0x0][0x208] ;  /* 0x0000820000067ab9 */ /* 0x000fe20000000a00 */
[----:B-----5:R-:W-:Y:S01]  /*7320*/  IMAD.MOV.U32 R133, RZ, RZ, R135 ;  /* 0x000000ffff857224 */ /* 0x020fe200078e0087 */
[----:B------:R-:W-:Y:S01]  /*7330*/  ULDC.64 UR4, c[0x0][0x1e0] ;  /* 0x0000780000047ab9 */ /* 0x000fe20000000a00 */
[----:B--2---:R-:W-:-:S02]  /*7340*/  IADD3 R4, P2, R30, 0x40, RZ ;  /* 0x000000401e047810 */ /* 0x004fc40007f5e0ff */
[----:B----4-:R-:W-:-:S03]  /*7350*/  IADD3 R0, P1, R28, 0x40, RZ ;  /* 0x000000401c007810 */ /* 0x010fc60007f3e0ff */
[----:B------:R-:W-:Y:S01]  /*7360*/  STL [R1+0x24], R4 ;  /* 0x0000240401007387 */ /* 0x000fe20000100800 */
[----:B---3--:R-:W-:-:S03]  /*7370*/  IADD3.X R2, RZ, R191, RZ, P2, !PT ;  /* 0x000000bfff027210 */ /* 0x008fc600017fe4ff */
[----:B------:R1:W-:Y:S04]  /*7380*/  STL [R1+0x1c], R0 ;  /* 0x00001c0001007387 */ /* 0x0003e80000100800 */
[----:B------:R2:W-:Y:S01]  /*7390*/  STL [R1+0x20], R2 ;  /* 0x0000200201007387 */ /* 0x0005e20000100800 */
[----:B-1----:R-:W-:-:S05]  /*73a0*/  IMAD.X R0, RZ, RZ, R67, P1 ;  /* 0x000000ffff007224 */ /* 0x002fca00008e0643 */
[----:B------:R2:W-:Y:S02]  /*73b0*/  STL [R1+0x18], R0 ;  /* 0x0000180001007387 */ /* 0x0005e40000100800 */
.L_x_690:
[----:B------:R-:W3:Y:S01]  /*73c0*/  LDL.64 R134, [R1+0x30] ;  /* 0x0000300001867983 */ /* 0x000ee20000100a00 */
[----:B------:R-:W-:Y:S04]  /*73d0*/  DEPBAR.LE SB0, 0x0 ;  /* 0x000080000000791a */ /* 0x000fe80000000000 */
[----:B------:R-:W-:Y:S01]  /*73e0*/  USHF.R.S32.HI UR15, URZ, 0x1f, UR21 ;  /* 0x0000001f3f0f7899 */ /* 0x000fe20008011415 */
[----:B--2---:R-:W2:Y:S01]  /*73f0*/  LDL R2, [R1+0x40] ;  /* 0x0000400001027983 */ /* 0x004ea20000100800 */
[----:B------:R-:W-:Y:S02]  /*7400*/  UIMAD.WIDE.U32 UR22, UR21, UR6, URZ ;  /* 0x00000006151672a5 */ /* 0x000fe4000f8e003f */
[----:B------:R-:W-:Y:S01]  /*7410*/  UIMAD UR15, UR15, UR6, URZ ;  /* 0x000000060f0f72a4 */ /* 0x000fe2000f8e023f */
[----:B------:R-:W4:Y:S01]  /*7420*/  LDL R136, [R1+0x24] ;  /* 0x0000240001887983 */ /* 0x000f220000100800 */
[----:B------:R-:W-:Y:S02]  /*7430*/  USHF.L.U32 UR18, UR22, 0x6, URZ ;  /* 0x0000000616127899 */ /* 0x000fe4000800063f */
[----:B------:R-:W-:Y:S01]  /*7440*/  UIMAD UR15, UR21, UR7, UR15 ;  /* 0x00000007150f72a4 */ /* 0x000fe2000f8e020f */
[----:B------:R-:W4:Y:S01]  /*7450*/  LDL R139, [R1+0x20] ;  /* 0x00002000018b7983 */ /* 0x000f220000100800 */
[----:B------:R-:W-:Y:S02]  /*7460*/  UISETP.GT.AND UP1, UPT, UR21, URZ, UPT ;  /* 0x0000003f1500728c */ /* 0x000fe4000bf24270 */
[----:B------:R-:W-:Y:S01]  /*7470*/  UIADD3 UR15, UR23, UR15, URZ ;  /* 0x0000000f170f7290 */ /* 0x000fe2000fffe03f */
[----:B------:R-:W-:Y:S01]  /*7480*/  BAR.SYNC.DEFER_BLOCKING 0x0 ;  /* 0x0000000000007b1d */ /* 0x000fe20000010000 */
[----:B------:R-:W-:Y:S02]  /*7490*/  UIADD3 UR21, UR21, -0x1, URZ ;  /* 0xffffffff15157890 */ /* 0x000fe4000fffe03f */
[----:B------:R-:W-:Y:S05]  /*74a0*/  USHF.L.U64.HI UR15, UR22, 0x6, UR15 ;  /* 0x00000006160f7899 */ /* 0x000fea000801020f */
[----:B------:R-:W-:Y:S01]  /*74b0*/  STL [R1+0x70], R129 ;  /* 0x0000708101007387 */ /* 0x000fe20000100800 */
[----:B------:R-:W-:Y:S02]  /*74c0*/  @UP1 UIMAD.WIDE.U32 UR22, UR21, UR4, URZ ;  /* 0x00000004151612a5 */ /* 0x000fe4000f8e003f */
[----:B------:R-:W-:Y:S01]  /*74d0*/  @UP1 USHF.L.U32 UR19, UR4, 0x5, URZ ;  /* 0x0000000504131899 */ /* 0x000fe2000800063f */
[----:B------:R-:W-:Y:S01]  /*74e0*/  STL [R1+0x6c], R130 ;  /* 0x00006c8201007387 */ /* 0x000fe20000100800 */
[----:B------:R-:W-:Y:S03]  /*74f0*/  @UP1 USHF.L.U64.HI UR20, UR4, 0x5, UR5 ;  /* 0x0000000504141899 */ /* 0x000fe60008010205 */
[----:B------:R-:W-:Y:S04]  /*7500*/  STL [R1+0x68], R131 ;  /* 0x0000688301007387 */ /* 0x000fe80000100800 */
[----:B-----5:R-:W-:Y:S04]  /*7510*/  STL [R1+0x48], R235 ;  /* 0x000048eb01007387 */ /* 0x020fe80000100800 */
[----:B------:R-:W-:Y:S08]  /*7520*/  LDSM.16.M88.4 R64, [R231+0x8100] ;  /* 0x00810000e740783b */ /* 0x000ff00000000200 */
[----:B------:R-:W1:Y:S08]  /*7530*/  LDSM.16.M88.4 R16, [R224+0x4100] ;  /* 0x00410000e010783b */ /* 0x000e700000000200 */
[----:B------:R-:W1:Y:S08]  /*7540*/  LDSM.16.M88.4 R60, [R231+0xa100] ;  /* 0x00a10000e73c783b */ /* 0x000e700000000200 */
[----:B------:R-:W1:Y:S08]  /*7550*/  LDSM.16.M88.4 R32, [R224+0x4900] ;  /* 0x00490000e020783b */ /* 0x000e700000000200 */
[----:B------:R-:W1:Y:S08]  /*7560*/  LDSM.16.M88.4 R48, [R224+0x5100] ;  /* 0x00510000e030783b */ /* 0x000e700000000200 */
[----:B------:R-:W1:Y:S02]  /*7570*/  LDSM.16.M88.4 R188, [R224+0x5900] ;  /* 0x00590000e0bc783b */ /* 0x000e640000000200 */
[-C--:B-1----:R-:W-:Y:S06]  /*7580*/  HMMA.16816.F32 R4, R64, R16.reuse, RZ ;  /* 0x000000104004723c */ /* 0x082fec00000018ff */
[----:B------:R-:W-:Y:S02]  /*7590*/  LDSM.16.M88.4 R208, [R233+0x8100] ;  /* 0x00810000e9d0783b */ /* 0x000fe40000000200 */
[C---:B------:R-:W-:Y:S06]  /*75a0*/  HMMA.16816.F32 R8, R60.reuse, R16, RZ ;  /* 0x000000103c08723c */ /* 0x040fec00000018ff */
[----:B------:R-:W1:Y:S02]  /*75b0*/  LDSM.16.M88.4 R212, [R235] ;  /* 0x00000000ebd4783b */ /* 0x000e640000000200 */
[-C--:B------:R-:W-:Y:S06]  /*75c0*/  HMMA.16816.F32 R12, R60, R18.reuse, RZ ;  /* 0x000000123c0c723c */ /* 0x080fec00000018ff */
[----:B------:R-:W1:Y:S02]  /*75d0*/  LDSM.16.M88.4 R216, [R233+0xa100] ;  /* 0x00a10000e9d8783b */ /* 0x000e640000000200 */
[C---:B------:R-:W-:Y:S06]  /*75e0*/  HMMA.16816.F32 R16, R64.reuse, R18, RZ ;  /* 0x000000124010723c */ /* 0x040fec00000018ff */
        /* <DEDUP_REMOVED lines=8> */
[-C--:B------:R-:W-:Y:S03]  /*7670*/  HMMA.16816.F32 R28, R60, R34.reuse, RZ ;  /* 0x000000223c1c723c */ /* 0x080fe600000018ff */
[----:B------:R-:W-:Y:S05]  /*7680*/  STL [R1+0x64], R233 ;  /* 0x000064e901007387 */ /* 0x000fea0000100800 */
[C---:B------:R-:W-:Y:S08]  /*7690*/  HMMA.16816.F32 R32, R64.reuse, R34, RZ ;  /* 0x000000224020723c */ /* 0x040ff000000018ff */
[-C--:B------:R-:W-:Y:S08]  /*76a0*/  HMMA.16816.F32 R36, R64, R48.reuse, RZ ;  /* 0x000000304024723c */ /* 0x080ff000000018ff */
[C---:B------:R-:W-:Y:S08]  /*76b0*/  HMMA.16816.F32 R40, R60.reuse, R48, RZ ;  /* 0x000000303c28723c */ /* 0x040ff000000018ff */
[-C--:B------:R-:W-:Y:S08]  /*76c0*/  HMMA.16816.F32 R44, R60, R50.reuse, RZ ;  /* 0x000000323c2c723c */ /* 0x080ff000000018ff */
[C---:B------:R-:W-:Y:S08]  /*76d0*/  HMMA.16816.F32 R48, R64.reuse, R50, RZ ;  /* 0x000000324030723c */ /* 0x040ff000000018ff */
[-C--:B------:R-:W-:Y:S08]  /*76e0*/  HMMA.16816.F32 R52, R64, R188.reuse, RZ ;  /* 0x000000bc4034723c */ /* 0x080ff000000018ff */
[C---:B------:R-:W-:Y:S08]  /*76f0*/  HMMA.16816.F32 R56, R60.reuse, R188, RZ ;  /* 0x000000bc3c38723c */ /* 0x040ff000000018ff */
[-C--:B------:R-:W-:Y:S08]  /*7700*/  HMMA.16816.F32 R60, R60, R190.reuse, RZ ;  /* 0x000000be3c3c723c */ /* 0x080ff000000018ff */
[----:B------:R-:W-:Y:S01]  /*7710*/  HMMA.16816.F32 R64, R64, R190, RZ ;  /* 0x000000be4040723c */ /* 0x000fe200000018ff */
[----:B------:R-:W1:Y:S07]  /*7720*/  LDSM.16.M88.4 R188, [R243] ;  /* 0x00000000f3bc783b */ /* 0x000e6e0000000200 */
[-C--:B-1----:R-:W-:Y:S08]  /*7730*/  HMMA.16816.F32 R4, R208, R212.reuse, R4 ;  /* 0x000000d4d004723c */ /* 0x082ff00000001804 */
[C---:B------:R-:W-:Y:S08]  /*7740*/  HMMA.16816.F32 R8, R216.reuse, R212, R8 ;  /* 0x000000d4d808723c */ /* 0x040ff00000001808 */
[-C--:B------:R-:W-:Y:S08]  /*7750*/  HMMA.16816.F32 R12, R216, R214.reuse, R12 ;  /* 0x000000d6d80c723c */ /* 0x080ff0000000180c */
[C---:B------:R-:W-:Y:S01]  /*7760*/  HMMA.16816.F32 R16, R208.reuse, R214, R16 ;  /* 0x000000d6d010723c */ /* 0x040fe20000001810 */
[----:B------:R-:W1:Y:S07]  /*7770*/  LDSM.16.M88.4 R212, [R242] ;  /* 0x00000000f2d4783b */ /* 0x000e6e0000000200 */
[-C--:B------:R-:W-:Y:S08]  /*7780*/  HMMA.16816.F32 R20, R208, R188.reuse, R20 ;  /* 0x000000bcd014723c */ /* 0x080ff00000001814 */
[C---:B------:R-:W-:Y:S08]  /*7790*/  HMMA.16816.F32 R24, R216.reuse, R188, R24 ;  /* 0x000000bcd818723c */ /* 0x040ff00000001818 */
[-C--:B------:R-:W-:Y:S08]  /*77a0*/  HMMA.16816.F32 R28, R216, R190.reuse, R28 ;  /* 0x000000bed81c723c */ /* 0x080ff0000000181c */
[C---:B------:R-:W-:Y:S01]  /*77b0*/  HMMA.16816.F32 R32, R208.reuse, R190, R32 ;  /* 0x000000bed020723c */ /* 0x040fe20000001820 */
[----:B------:R-:W4:Y:S07]  /*77c0*/  LDSM.16.M88.4 R188, [R241] ;  /* 0x00000000f1bc783b */ /* 0x000f2e0000000200 */
[-C--:B-1----:R-:W-:Y:S08]  /*77d0*/  HMMA.16816.F32 R36, R208, R212.reuse, R36 ;  /* 0x000000d4d024723c */ /* 0x082ff00000001824 */
[C---:B------:R-:W-:Y:S08]  /*77e0*/  HMMA.16816.F32 R40, R216.reuse, R212, R40 ;  /* 0x000000d4d828723c */ /* 0x040ff00000001828 */
[-C--:B------:R-:W-:Y:S04]  /*77f0*/  HMMA.16816.F32 R44, R216, R214.reuse, R44 ;  /* 0x000000d6d82c723c */ /* 0x080fe8000000182c */
[----:B---3--:R-:W-:Y:S04]  /*7800*/  IADD3 R0, P2, R134, UR18, RZ ;  /* 0x0000001286007c10 */ /* 0x008fe8000ff5e0ff */
[C---:B------:R-:W-:Y:S04]  /*7810*/  HMMA.16816.F32 R48, R208.reuse, R214, R48 ;  /* 0x000000d6d030723c */ /* 0x040fe80000001830 */
[----:B------:R-:W-:Y:S02]  /*7820*/  LEA R134, P1, R0, c[0x0][0x1f8], 0x1 ;  /* 0x00007e0000867a11 */ /* 0x000fe400078208ff */
[----:B--2---:R-:W-:Y:S02]  /*7830*/  IADD3.X R2, R2, UR15, RZ, P2, !PT ;  /* 0x0000000f02027c10 */ /* 0x004fe400097fe4ff */
[-C--:B----4-:R-:W-:Y:S04]  /*7840*/  HMMA.16816.F32 R52, R208, R188.reuse, R52 ;  /* 0x000000bcd034723c */ /* 0x090fe80000001834 */
[----:B------:R-:W-:Y:S02]  /*7850*/  LEA.HI.X R135, R0, c[0x0][0x1fc], R2, 0x1, P1 ;  /* 0x00007f0000877a11 */ /* 0x000fe400008f0c02 */
[----:B------:R-:W-:Y:S01]  /*7860*/  IADD3 R0, P2, R136, UR18, RZ ;  /* 0x0000001288007c10 */ /* 0x000fe2000ff5e0ff */
[----:B------:R-:W-:Y:S01]  /*7870*/  @UP1 USHF.L.U32 UR18, UR22, 0x6, URZ ;  /* 0x0000000616121899 */ /* 0x000fe2000800063f */
[C---:B------:R-:W-:Y:S01]  /*7880*/  HMMA.16816.F32 R56, R216.reuse, R188, R56 ;  /* 0x000000bcd838723c */ /* 0x040fe20000001838 */
[----:B------:R-:W-:Y:S01]  /*7890*/  @!PT LDS RZ, [RZ] ;  /* 0x00000000fffff984 */ /* 0x000fe20000000800 */
[----:B------:R-:W-:Y:S01]  /*78a0*/  @!PT LDS RZ, [RZ] ;  /* 0x00000000fffff984 */ /* 0x000fe20000000800 */
[----:B------:R-:W-:Y:S01]  /*78b0*/  @!PT LDS RZ, [RZ] ;  /* 0x00000000fffff984 */ /* 0x000fe20000000800 */
[----:B------:R1:W-:Y:S03]  /*78c0*/  LDGSTS.E.BYPASS.LTC128B.128 [R244+0x100], [R134.64], !P3 ;  /* 0x0010000086f47fae */ /* 0x0003e6000d901d50 */
[C---:B------:R-:W-:Y:S02]  /*78d0*/  LEA R136, P1, R0.reuse, c[0x0][0x1f8], 0x1 ;  /* 0x00007e0000887a11 */ /* 0x040fe400078208ff */
[----:B------:R-:W-:Y:S01]  /*78e0*/  IADD3.X R2, R139, UR15, RZ, P2, !PT ;  /* 0x0000000f8b027c10 */ /* 0x000fe200097fe4ff */
[----:B------:R-:W-:Y:S01]  /*78f0*/  @UP1 USHF.R.S32.HI UR15, URZ, 0x1f, UR21 ;  /* 0x0000001f3f0f1899 */ /* 0x000fe20008011415 */
[-C--:B------:R-:W-:Y:S03]  /*7900*/  HMMA.16816.F32 R60, R216, R190.reuse, R60 ;  /* 0x000000bed83c723c */ /* 0x080fe6000000183c */
[----:B------:R-:W-:Y:S01]  /*7910*/  @UP1 UIMAD UR15, UR15, UR4, URZ ;  /* 0x000000040f0f12a4 */ /* 0x000fe2000f8e023f */
[----:B------:R-:W-:Y:S03]  /*7920*/  LEA.HI.X R137, R0, c[0x0][0x1fc], R2, 0x1, P1 ;  /* 0x00007f0000897a11 */ /* 0x000fe600008f0c02 */
[----:B------:R-:W-:Y:S01]  /*7930*/  @UP1 UIMAD UR15, UR21, UR5, UR15 ;  /* 0x00000005150f12a4 */ /* 0x000fe2000f8e020f */
[----:B------:R-:W-:Y:S01]  /*7940*/  HMMA.16816.F32 R64, R208, R190, R64 ;  /* 0x000000bed040723c */ /* 0x000fe20000001840 */
[----:B------:R2:W-:Y:S02]  /*7950*/  LDGSTS.E.BYPASS.LTC128B.128 [R244+0x2100], [R136.64], !P0 ;  /* 0x0210000088f47fae */ /* 0x0005e4000c101d50 */
[----:B------:R-:W-:Y:S04]  /*7960*/  @UP1 UIADD3 UR15, UR23, UR15, URZ ;  /* 0x0000000f170f1290 */ /* 0x000fe8000fffe03f */
[----:B------:R-:W-:Y:S01]  /*7970*/  @UP1 USHF.L.U64.HI UR15, UR22, 0x6, UR15 ;  /* 0x00000006160f1899 */ /* 0x000fe2000801020f */
[----:B-1----:R-:W-:Y:S04]  /*7980*/  IADD3 R134, P1, R134, UR9, RZ ;  /* 0x0000000986867c10 */ /* 0x002fe8000ff3e0ff */
[----:B------:R-:W-:Y:S02]  /*7990*/  IADD3.X R135, R135, UR12, RZ, P1, !PT ;  /* 0x0000000c87877c10 */ /* 0x000fe40008ffe4ff */
[C---:B------:R-:W-:Y:S03]  /*79a0*/  IADD3 R212, P4, R134.reuse, UR14, RZ ;  /* 0x0000000e86d47c10 */ /* 0x040fe6000ff9e0ff */
[----:B------:R1:W-:Y:S01]  /*79b0*/  LDGSTS.E.BYPASS.LTC128B.128 [R244+0x900], [R134.64], !P3 ;  /* 0x0090000086f47fae */ /* 0x0003e2000d901d50 */
[C---:B------:R-:W-:Y:S02]  /*79c0*/  IADD3.X R213, R135.reuse, UR13, RZ, P4, !PT ;  /* 0x0000000d87d57c10 */ /* 0x040fe4000a7fe4ff */
[----:B--2---:R-:W-:Y:S05]  /*79d0*/  IADD3 R136, P1, R134, UR9, RZ ;  /* 0x0000000986887c10 */ /* 0x004fea000ff3e0ff */
[----:B------:R1:W-:Y:S01]  /*79e0*/  LDGSTS.E.BYPASS.LTC128B.128 [R244+0x2900], [R134.64+0x80], !P0 ;  /* 0x0290008086f47fae */ /* 0x0003e2000c101d50 */
[----:B------:R-:W-:Y:S02]  /*79f0*/  IADD3.X R137, R135, UR12, RZ, P1, !PT ;  /* 0x0000000c87897c10 */ /* 0x000fe40008ffe4ff */
[C---:B------:R-:W-:Y:S05]  /*7a00*/  IADD3 R188, P2, R136.reuse, UR9, RZ ;  /* 0x0000000988bc7c10 */ /* 0x040fea000ff5e0ff */
[----:B------:R2:W-:Y:S01]  /*7a10*/  LDGSTS.E.BYPASS.LTC128B.128 [R244+0x1100], [R136.64], !P3 ;  /* 0x0110000088f47fae */ /* 0x0005e2000d901d50 */
[C---:B------:R-:W-:Y:S07]  /*7a20*/  IADD3.X R189, R137.reuse, UR12, RZ, P2, !PT ;  /* 0x0000000c89bd7c10 */ /* 0x040fee00097fe4ff */
[----:B------:R3:W-:Y:S08]  /*7a30*/  LDGSTS.E.BYPASS.LTC128B.128 [R244+0x3100], [R212.64], !P0 ;  /* 0x03100000d4f47fae */ /* 0x0007f0000c101d50 */
[----:B------:R4:W-:Y:S01]  /*7a40*/  LDGSTS.E.BYPASS.LTC128B.128 [R244+0x1900], [R188.64], !P3 ;  /* 0x01900000bcf47fae */ /* 0x0009e2000d901d50 */
[----:B-1----:R-:W-:Y:S04]  /*7a50*/  IADD3 R134, P1, R136, UR14, RZ ;  /* 0x0000000e88867c10 */ /* 0x002fe8000ff3e0ff */
[----:B------:R-:W-:Y:S02]  /*7a60*/  IADD3.X R135, R137, UR13, RZ, P1, !PT ;  /* 0x0000000d89877c10 */ /* 0x000fe40008ffe4ff */
[----:B------:R-:W-:Y:S03]  /*7a70*/  PLOP3.LUT P1, PT, PT, PT, UP1, 0x80, 0x0 ;  /* 0x000000000000781c */ /* 0x000fe60003f2f018 */
[----:B------:R1:W-:Y:S08]  /*7a80*/  LDGSTS.E.BYPASS.LTC128B.128 [R244+0x3900], [R134.64], !P0 ;  /* 0x0390000086f47fae */ /* 0x0003f0000c101d50 */
[----:B---3--:R-:W-:Y:S08]  /*7a90*/  LDSM.16.M88.4 R212, [R232+0x8100] ;  /* 0x00810000e8d4783b */ /* 0x008ff00000000200 */
[----:B------:R-:W3:Y:S08]  /*7aa0*/  LDSM.16.M88.4 R216, [R230+0x4100] ;  /* 0x00410000e6d8783b */ /* 0x000ef00000000200 */
[----:B----4-:R-:W4:Y:S08]  /*7ab0*/  LDSM.16.M88.4 R188, [R232+0xa100] ;  /* 0x00a10000e8bc783b */ /* 0x010f300000000200 */
[----:B------:R-:W1:Y:S08]  /*7ac0*/  LDSM.16.M88.4 R208, [R230+0x4900] ;  /* 0x00490000e6d0783b */ /* 0x000e700000000200 */
[----:B------:R-:W0:Y:S01]  /*7ad0*/  LDGDEPBAR ;  /* 0x00000000000079af */ /* 0x000e220000000000 */
[-C--:B---3--:R-:W-:Y:S08]  /*7ae0*/  HMMA.16816.F32 R4, R212, R216.reuse, R4 ;  /* 0x000000d8d404723c */ /* 0x088ff00000001804 */
[C---:B----4-:R-:W-:Y:S08]  /*7af0*/  HMMA.16816.F32 R8, R188.reuse, R216, R8 ;  /* 0x000000d8bc08723c */ /* 0x050ff00000001808 */
[-C--:B------:R-:W-:Y:S08]  /*7b00*/  HMMA.16816.F32 R12, R188, R218.reuse, R12 ;  /* 0x000000dabc0c723c */ /* 0x080ff0000000180c */
[C---:B------:R-:W-:Y:S01]  /*7b10*/  HMMA.16816.F32 R16, R212.reuse, R218, R16 ;  /* 0x000000dad410723c */ /* 0x040fe20000001810 */
[----:B------:R-:W3:Y:S07]  /*7b20*/  LDSM.16.M88.4 R216, [R230+0x5100] ;  /* 0x00510000e6d8783b */ /* 0x000eee0000000200 */
[-C--:B-1----:R-:W-:Y:S08]  /*7b30*/  HMMA.16816.F32 R20, R212, R208.reuse, R20 ;  /* 0x000000d0d414723c */ /* 0x082ff00000001814 */
[C---:B------:R-:W-:Y:S08]  /*7b40*/  HMMA.16816.F32 R24, R188.reuse, R208, R24 ;  /* 0x000000d0bc18723c */ /* 0x040ff00000001818 */
[-C--:B------:R-:W-:Y:S08]  /*7b50*/  HMMA.16816.F32 R28, R188, R210.reuse, R28 ;  /* 0x000000d2bc1c723c */ /* 0x080ff0000000181c */
[C---:B------:R-:W-:Y:S01]  /*7b60*/  HMMA.16816.F32 R32, R212.reuse, R210, R32 ;  /* 0x000000d2d420723c */ /* 0x040fe20000001820 */
[----:B------:R-:W1:Y:S07]  /*7b70*/  LDSM.16.M88.4 R208, [R230+0x5900] ;  /* 0x00590000e6d0783b */ /* 0x000e6e0000000200 */
[-C--:B---3--:R-:W-:Y:S08]  /*7b80*/  HMMA.16816.F32 R36, R212, R216.reuse, R36 ;  /* 0x000000d8d424723c */ /* 0x088ff00000001824 */
[C---:B------:R-:W-:Y:S08]  /*7b90*/  HMMA.16816.F32 R40, R188.reuse, R216, R40 ;  /* 0x000000d8bc28723c */ /* 0x040ff00000001828 */
[-C--:B------:R-:W-:Y:S08]  /*7ba0*/  HMMA.16816.F32 R44, R188, R218.reuse, R44 ;  /* 0x000000dabc2c723c */ /* 0x080ff0000000182c */
[C---:B------:R-:W-:Y:S01]  /*7bb0*/  HMMA.16816.F32 R48, R212.reuse, R218, R48 ;  /* 0x000000dad430723c */ /* 0x040fe20000001830 */
[----:B------:R-:W-:Y:S07]  /*7bc0*/  LDSM.16.M88.4 R216, [R229] ;  /* 0x00000000e5d8783b */ /* 0x000fee0000000200 */
[-C--:B-1----:R-:W-:Y:S08]  /*7bd0*/  HMMA.16816.F32 R52, R212, R208.reuse, R52 ;  /* 0x000000d0d434723c */ /* 0x082ff00000001834 */
[C---:B------:R-:W-:Y:S08]  /*7be0*/  HMMA.16816.F32 R56, R188.reuse, R208, R56 ;  /* 0x000000d0bc38723c */ /* 0x040ff00000001838 */
[-C--:B------:R-:W-:Y:S01]  /*7bf0*/  HMMA.16816.F32 R60, R188, R210.reuse, R60 ;  /* 0x000000d2bc3c723c */ /* 0x080fe2000000183c */
[----:B------:R-:W1:Y:S07]  /*7c00*/  LDSM.16.M88.4 R188, [R234+0x8100] ;  /* 0x00810000eabc783b */ /* 0x000e6e0000000200 */
[----:B------:R-:W-:Y:S01]  /*7c10*/  HMMA.16816.F32 R64, R212, R210, R64 ;  /* 0x000000d2d440723c */ /* 0x000fe20000001840 */
[----:B------:R-:W3:Y:S08]  /*7c20*/  LDSM.16.M88.4 R208, [R234+0xa100] ;  /* 0x00a10000ead0783b */ /* 0x000ef00000000200 */
[----:B------:R-:W4:Y:S01]  /*7c30*/  LDSM.16.M88.4 R212, [R229+0x800] ;  /* 0x00080000e5d4783b */ /* 0x000f220000000200 */
[-C--:B-1----:R-:W-:Y:S08]  /*7c40*/  HMMA.16816.F32 R4, R188, R216.reuse, R4 ;  /* 0x000000d8bc04723c */ /* 0x082ff00000001804 */
[C---:B---3--:R-:W-:Y:S08]  /*7c50*/  HMMA.16816.F32 R8, R208.reuse, R216, R8 ;  /* 0x000000d8d008723c */ /* 0x048ff00000001808 */
[-C--:B------:R-:W-:Y:S08]  /*7c60*/  HMMA.16816.F32 R12, R208, R218.reuse, R12 ;  /* 0x000000dad00c723c */ /* 0x080ff0000000180c */
[C---:B------:R-:W-:Y:S01]  /*7c70*/  HMMA.16816.F32 R16, R188.reuse, R218, R16 ;  /* 0x000000dabc10723c */ /* 0x040fe20000001810 */
[----:B------:R-:W1:Y:S07]  /*7c80*/  LDSM.16.M88.4 R216, [R229+0x1000] ;  /* 0x00100000e5d8783b */ /* 0x000e6e0000000200 */
[-C--:B----4-:R-:W-:Y:S08]  /*7c90*/  HMMA.16816.F32 R20, R188, R212.reuse, R20 ;  /* 0x000000d4bc14723c */ /* 0x090ff00000001814 */
[C---:B------:R-:W-:Y:S08]  /*7ca0*/  HMMA.16816.F32 R24, R208.reuse, R212, R24 ;  /* 0x000000d4d018723c */ /* 0x040ff00000001818 */
[-C--:B------:R-:W-:Y:S08]  /*7cb0*/  HMMA.16816.F32 R28, R208, R214.reuse, R28 ;  /* 0x000000d6d01c723c */ /* 0x080ff0000000181c */
[C---:B------:R-:W-:Y:S01]  /*7cc0*/  HMMA.16816.F32 R32, R188.reuse, R214, R32 ;  /* 0x000000d6bc20723c */ /* 0x040fe20000001820 */
[----:B------:R-:W3:Y:S07]  /*7cd0*/  LDSM.16.M88.4 R212, [R229+0x1800] ;  /* 0x00180000e5d4783b */ /* 0x000eee0000000200 */
[-C--:B-1----:R-:W-:Y:S08]  /*7ce0*/  HMMA.16816.F32 R36, R188, R216.reuse, R36 ;  /* 0x000000d8bc24723c */ /* 0x082ff00000001824 */
[C---:B------:R-:W-:Y:S08]  /*7cf0*/  HMMA.16816.F32 R40, R208.reuse, R216, R40 ;  /* 0x000000d8d028723c */ /* 0x040ff00000001828 */
[-C--:B------:R-:W-:Y:S08]  /*7d00*/  HMMA.16816.F32 R44, R208, R218.reuse, R44 ;  /* 0x000000dad02c723c */ /* 0x080ff0000000182c */
[C---:B------:R-:W-:Y:S01]  /*7d10*/  HMMA.16816.F32 R48, R188.reuse, R218, R48 ;  /* 0x000000dabc30723c */ /* 0x040fe20000001830 */
[----:B------:R-:W-:Y:S07]  /*7d20*/  LDSM.16.M88.4 R216, [R224+0x6100] ;  /* 0x00610000e0d8783b */ /* 0x000fee0000000200 */
[-C--:B---3--:R-:W-:Y:S08]  /*7d30*/  HMMA.16816.F32 R52, R188, R212.reuse, R52 ;  /* 0x000000d4bc34723c */ /* 0x088ff00000001834 */
        /* <DEDUP_REMOVED lines=20> */
[----:B------:R-:W-:Y:S07]  /*7e80*/  LDSM.16.M88.4 R216, [R240] ;  /* 0x00000000f0d8783b */ /* 0x000fee0000000200 */
[-C--:B---3--:R-:W-:Y:S08]  /*7e90*/  HMMA.16816.F32 R52, R208, R212.reuse, R52 ;  /* 0x000000d4d034723c */ /* 0x088ff00000001834 */
[C---:B------:R-:W-:Y:S08]  /*7ea0*/  HMMA.16816.F32 R56, R188.reuse, R212, R56 ;  /* 0x000000d4bc38723c */ /* 0x040ff00000001838 */
[-C--:B------:R-:W-:Y:S01]  /*7eb0*/  HMMA.16816.F32 R60, R188, R214.reuse, R60 ;  /* 0x000000d6bc3c723c */ /* 0x080fe2000000183c */
[----:B------:R-:W1:Y:S07]  /*7ec0*/  LDSM.16.M88.4 R188, [R233+0xc100] ;  /* 0x00c10000e9bc783b */ /* 0x000e6e0000000200 */
[----:B------:R-:W-:Y:S01]  /*7ed0*/  HMMA.16816.F32 R64, R208, R214, R64 ;  /* 0x000000d6d040723c */ /* 0x000fe20000001840 */
[----:B------:R-:W3:Y:S08]  /*7ee0*/  LDSM.16.M88.4 R208, [R233+0xe100] ;  /* 0x00e10000e9d0783b */ /* 0x000ef00000000200 */
[----:B------:R-:W4:Y:S01]  /*7ef0*/  LDSM.16.M88.4 R212, [R239] ;  /* 0x00000000efd4783b */ /* 0x000f220000000200 */
[-C--:B-1----:R-:W-:Y:S08]  /*7f00*/  HMMA.16816.F32 R4, R188, R216.reuse, R4 ;  /* 0x000000d8bc04723c */ /* 0x082ff00000001804 */
[C---:B---3--:R-:W-:Y:S08]  /*7f10*/  HMMA.16816.F32 R8, R208.reuse, R216, R8 ;  /* 0x000000d8d008723c */ /* 0x048ff00000001808 */
[-C--:B------:R-:W-:Y:S08]  /*7f20*/  HMMA.16816.F32 R12, R208, R218.reuse, R12 ;  /* 0x000000dad00c723c */ /* 0x080ff0000000180c */
[C---:B------:R-:W-:Y:S01]  /*7f30*/  HMMA.16816.F32 R16, R188.reuse, R218, R16 ;  /* 0x000000dabc10723c */ /* 0x040fe20000001810 */
[----:B------:R-:W1:Y:S07]  /*7f40*/  LDSM.16.M88.4 R216, [R238] ;  /* 0x00000000eed8783b */ /* 0x000e6e0000000200 */
[-C--:B----4-:R-:W-:Y:S08]  /*7f50*/  HMMA.16816.F32 R20, R188, R212.reuse, R20 ;  /* 0x000000d4bc14723c */ /* 0x090ff00000001814 */
[C---:B------:R-:W-:Y:S08]  /*7f60*/  HMMA.16816.F32 R24, R208.reuse, R212, R24 ;  /* 0x000000d4d018723c */ /* 0x040ff00000001818 */
[-C--:B------:R-:W-:Y:S08]  /*7f70*/  HMMA.16816.F32 R28, R208, R214.reuse, R28 ;  /* 0x000000d6d01c723c */ /* 0x080ff0000000181c */
[C---:B------:R-:W-:Y:S01]  /*7f80*/  HMMA.16816.F32 R32, R188.reuse, R214, R32 ;  /* 0x000000d6bc20723c */ /* 0x040fe20000001820 */
[----:B------:R-:W3:Y:S07]  /*7f90*/  LDSM.16.M88.4 R212, [R237] ;  /* 0x00000000edd4783b */ /* 0x000eee0000000200 */
        /* <DEDUP_REMOVED lines=32> */
[----:B------:R-:W3:Y:S07]  /*81a0*/  LDSM.16.M88.4 R208, [R236+0xe100] ;  /* 0x00e10000ecd0783b */ /* 0x000eee0000000200 */
[-C--:B-1----:R-:W-:Y:S08]  /*81b0*/  HMMA.16816.F32 R4, R216, R188.reuse, R4 ;  /* 0x000000bcd804723c */ /* 0x082ff00000001804 */
[C---:B---3--:R-:W-:Y:S08]  /*81c0*/  HMMA.16816.F32 R8, R208.reuse, R188, R8 ;  /* 0x000000bcd008723c */ /* 0x048ff00000001808 */
[-C--:B------:R-:W-:Y:S08]  /*81d0*/  HMMA.16816.F32 R12, R208, R190.reuse, R12 ;  /* 0x000000bed00c723c */ /* 0x080ff0000000180c */
[----:B------:R-:W-:Y:S01]  /*81e0*/  FMUL.FTZ R4, R4, c[0x0][0x320] ;  /* 0x0000c80004047a20 */ /* 0x000fe20000410000 */
[C---:B------:R-:W-:Y:S03]  /*81f0*/  HMMA.16816.F32 R16, R216.reuse, R190, R16 ;  /* 0x000000bed810723c */ /* 0x040fe60000001810 */
[----:B------:R-:W1:Y:S01]  /*8200*/  MUFU.TANH R213, R4 ;  /* 0x0000000400d57308 */ /* 0x000e620000002400 */
[----:B------:R-:W-:Y:S02]  /*8210*/  FMUL.FTZ R5, R5, c[0x0][0x320] ;  /* 0x0000c80005057a20 */ /* 0x000fe40000410000 */
[----:B------:R-:W-:Y:S02]  /*8220*/  FMUL.FTZ R6, R6, c[0x0][0x320] ;  /* 0x0000c80006067a20 */ /* 0x000fe40000410000 */
[----:B------:R-:W-:Y:S04]  /*8230*/  FMUL.FTZ R7, R7, c[0x0][0x320] ;  /* 0x0000c80007077a20 */ /* 0x000fe80000410000 */
        /* <DEDUP_REMOVED lines=17> */
[----:B----4-:R-:W4:Y:S09]  /*8350*/  LDSM.16.M88.4 R4, [R229+0x2800] ;  /* 0x00280000e504783b */ /* 0x010f320000000200 */
[----:B------:R-:W-:Y:S10]  /*8360*/  MUFU.TANH R222, R10 ;  /* 0x0000000a00de7308 */ /* 0x000ff40000002400 */
[----:B------:R1:W-:Y:S10]  /*8370*/  MUFU.TANH R223, R11 ;  /* 0x0000000b00df7308 */ /* 0x0003f40000002400 */
[----:B------:R-:W-:Y:S10]  /*8380*/  MUFU.TANH R18, R18 ;  /* 0x0000001200127308 */ /* 0x000ff40000002400 */
[----:B------:R-:W2:Y:S01]  /*8390*/  MUFU.TANH R16, R16 ;  /* 0x0000001000107308 */ /* 0x000ea20000002400 */
[----:B-1----:R-:W1:Y:S01]  /*83a0*/  LDSM.16.M88.4 R8, [R229+0x3000] ;  /* 0x00300000e508783b */ /* 0x002e620000000200 */
[-C--:B----4-:R-:W-:Y:S08]  /*83b0*/  HMMA.16816.F32 R20, R216, R4.reuse, R20 ;  /* 0x00000004d814723c */ /* 0x090ff00000001814 */
[----:B------:R-:W-:Y:S01]  /*83c0*/  MUFU.TANH R12, R12 ;  /* 0x0000000c000c7308 */ /* 0x000fe20000002400 */
[C---:B------:R-:W-:Y:S09]  /*83d0*/  HMMA.16816.F32 R24, R208.reuse, R4, R24 ;  /* 0x00000004d018723c */ /* 0x040ff20000001818 */
[----:B------:R-:W-:Y:S01]  /*83e0*/  MUFU.TANH R19, R19 ;  /* 0x0000001300137308 */ /* 0x000fe20000002400 */
[-C--:B------:R-:W-:Y:S08]  /*83f0*/  HMMA.16816.F32 R28, R208, R6.reuse, R28 ;  /* 0x00000006d01c723c */ /* 0x080ff0000000181c */
[C---:B------:R-:W-:Y:S01]  /*8400*/  HMMA.16816.F32 R32, R216.reuse, R6, R32 ;  /* 0x00000006d820723c */ /* 0x040fe20000001820 */
[----:B------:R-:W4:Y:S01]  /*8410*/  MUFU.TANH R17, R17 ;  /* 0x0000001100117308 */ /* 0x000f220000002400 */
[----:B------:R-:W3:Y:S01]  /*8420*/  LDSM.16.M88.4 R4, [R229+0x3800] ;  /* 0x00380000e504783b */ /* 0x000ee20000000200 */
[----:B------:R-:W-:Y:S04]  /*8430*/  DEPBAR.LE SB0, 0x0 ;  /* 0x000080000000791a */ /* 0x000fe80000000000 */
[----:B------:R-:W-:Y:S02]  /*8440*/  FMUL.FTZ R22, R22, c[0x0][0x320] ;  /* 0x0000c80016167a20 */ /* 0x000fe40000410000 */
[----:B------:R-:W-:Y:S02]  /*8450*/  FMUL.FTZ R23, R23, c[0x0][0x320] ;  /* 0x0000c80017177a20 */ /* 0x000fe40000410000 */
[----:B--2---:R-:W-:Y:S01]  /*8460*/  MUFU.TANH R136, R22 ;  /* 0x0000001600887308 */ /* 0x004fe20000002400 */
[----:B------:R-:W-:Y:S01]  /*8470*/  BAR.SYNC.DEFER_BLOCKING 0x0 ;  /* 0x0000000000007b1d */ /* 0x000fe20000010000 */
[----:B------:R-:W-:Y:S01]  /*8480*/  FMUL.FTZ R27, R27, c[0x0][0x320] ;  /* 0x0000c8001b1b7a20 */ /* 0x000fe20000410000 */
[-C--:B-1----:R-:W-:Y:S05]  /*8490*/  HMMA.16816.F32 R36, R216, R8.reuse, R36 ;  /* 0x00000008d824723c */ /* 0x082fea0000001824 */
[----:B------:R-:W-:Y:S02]  /*84a0*/  FMUL.FTZ R31, R31, c[0x0][0x320] ;  /* 0x0000c8001f1f7a20 */ /* 0x000fe40000410000 */
[----:B------:R-:W-:Y:S01]  /*84b0*/  MUFU.TANH R252, R23 ;  /* 0x0000001700fc7308 */ /* 0x000fe20000002400 */
[----:B------:R-:W-:Y:S01]  /*84c0*/  FMUL.FTZ R26, R26, c[0x0][0x320] ;  /* 0x0000c8001a1a7a20 */ /* 0x000fe20000410000 */
[C---:B------:R-:W-:Y:S04]  /*84d0*/  HMMA.16816.F32 R40, R208.reuse, R8, R40 ;  /* 0x00000008d028723c */ /* 0x040fe80000001828 */
[----:B------:R-:W-:Y:S02]  /*84e0*/  FMUL.FTZ R21, R21, c[0x0][0x320] ;  /* 0x0000c80015157a20 */ /* 0x000fe40000410000 */
[----:B------:R-:W-:Y:S02]  /*84f0*/  FMUL.FTZ R28, R28, c[0x0][0x320] ;  /* 0x0000c8001c1c7a20 */ /* 0x000fe40000410000 */
[----:B------:R1:W-:Y:S01]  /*8500*/  MUFU.TANH R139, R31 ;  /* 0x0000001f008b7308 */ /* 0x0003e20000002400 */
[-C--:B------:R-:W-:Y:S03]  /*8510*/  HMMA.16816.F32 R44, R208, R10.reuse, R44 ;  /* 0x0000000ad02c723c */ /* 0x080fe6000000182c */
[----:B------:R-:W-:Y:S02]  /*8520*/  FMUL.FTZ R20, R20, c[0x0][0x320] ;  /* 0x0000c80014147a20 */ /* 0x000fe40000410000 */
[----:B------:R-:W-:Y:S02]  /*8530*/  FMUL.FTZ R24, R24, c[0x0][0x320] ;  /* 0x0000c80018187a20 */ /* 0x000fe40000410000 */
[----:B------:R-:W-:Y:S01]  /*8540*/  FMUL.FTZ R36, R36, c[0x0][0x320] ;  /* 0x0000c80024247a20 */ /* 0x000fe20000410000 */
[C---:B------:R-:W-:Y:S01]  /*8550*/  HMMA.16816.F32 R48, R216.reuse, R10, R48 ;  /* 0x0000000ad830723c */ /* 0x040fe20000001830 */
[----:B------:R-:W2:Y:S03]  /*8560*/  MUFU.TANH R137, R26 ;  /* 0x0000001a00897308 */ /* 0x000ea60000002400 */
[----:B------:R-:W-:Y:S02]  /*8570*/  FMUL.FTZ R37, R37, c[0x0][0x320] ;  /* 0x0000c80025257a20 */ /* 0x000fe40000410000 */
[----:B------:R-:W-:Y:S02]  /*8580*/  FMUL.FTZ R38, R38, c[0x0][0x320] ;  /* 0x0000c80026267a20 */ /* 0x000fe40000410000 */
[-C--:B---3--:R-:W-:Y:S03]  /*8590*/  HMMA.16816.F32 R52, R216, R4.reuse, R52 ;  /* 0x00000004d834723c */ /* 0x088fe60000001834 */
[----:B------:R-:W-:Y:S01]  /*85a0*/  MUFU.TANH R246, R36 ;  /* 0x0000002400f67308 */ /* 0x000fe20000002400 */
[----:B------:R-:W-:Y:S02]  /*85b0*/  FMUL.FTZ R41, R41, c[0x0][0x320] ;  /* 0x0000c80029297a20 */ /* 0x000fe40000410000 */
[----:B------:R-:W-:Y:S01]  /*85c0*/  FMUL.FTZ R39, R39, c[0x0][0x320] ;  /* 0x0000c80027277a20 */ /* 0x000fe20000410000 */
[----:B-1----:R-:W3:Y:S01]  /*85d0*/  LDL R31, [R1+0x18] ;  /* 0x00001800011f7983 */ /* 0x002ee20000100800 */
[C---:B------:R-:W-:Y:S04]  /*85e0*/  HMMA.16816.F32 R56, R208.reuse, R4, R56 ;  /* 0x00000004d038723c */ /* 0x040fe80000001838 */
[----:B------:R-:W-:Y:S01]  /*85f0*/  FMUL.FTZ R45, R45, c[0x0][0x320] ;  /* 0x0000c8002d2d7a20 */ /* 0x000fe20000410000 */
[----:B------:R-:W-:Y:S01]  /*8600*/  MUFU.TANH R22, R41 ;  /* 0x0000002900167308 */ /* 0x000fe20000002400 */
[----:B------:R-:W-:Y:S01]  /*8610*/  FMUL.FTZ R46, R46, c[0x0][0x320] ;  /* 0x0000c8002e2e7a20 */ /* 0x000fe20000410000 */
[----:B------:R-:W-:Y:S01]  /*8620*/  FMNMX.FTZ R4, R213, R3, !PT ;  /* 0x00000003d5047209 */ /* 0x000fe20007810000 */
[-C--:B------:R-:W-:Y:S04]  /*8630*/  HMMA.16816.F32 R60, R208, R6.reuse, R60 ;  /* 0x00000006d03c723c */ /* 0x080fe8000000183c */
[----:B------:R-:W-:Y:S01]  /*8640*/  FMUL.FTZ R49, R49, c[0x0][0x320] ;  /* 0x0000c80031317a20 */ /* 0x000fe20000410000 */
[----:B------:R-:W-:Y:S01]  /*8650*/  FMNMX.FTZ R4, R212, R4, !PT ;  /* 0x00000004d4047209 */ /* 0x000fe20007810000 */
[----:B------:R-:W-:Y:S01]  /*8660*/  FMUL.FTZ R51, R51, c[0x0][0x320] ;  /* 0x0000c80033337a20 */ /* 0x000fe20000410000 */
[----:B------:R1:W-:Y:S01]  /*8670*/  MUFU.TANH R2, R37 ;  /* 0x0000002500027308 */ /* 0x0003e20000002400 */
[----:B------:R-:W-:Y:S01]  /*8680*/  FMUL.FTZ R55, R55, c[0x0][0x320] ;  /* 0x0000c80037377a20 */ /* 0x000fe20000410000 */
[----:B------:R-:W-:Y:S04]  /*8690*/  HMMA.16816.F32 R64, R216, R6, R64 ;  /* 0x00000006d840723c */ /* 0x000fe80000001840 */
[----:B------:R-:W-:Y:S01]  /*86a0*/  FMUL.FTZ R54, R54, c[0x0][0x320] ;  /* 0x0000c80036367a20 */ /* 0x000fe20000410000 */
[----:B------:R-:W-:Y:S01]  /*86b0*/  FMNMX.FTZ R4, R16, R4, !PT ;  /* 0x0000000410047209 */ /* 0x000fe20007810000 */
[----:B------:R-:W-:Y:S02]  /*86c0*/  FMUL.FTZ R52, R52, c[0x0][0x320] ;  /* 0x0000c80034347a20 */ /* 0x000fe40000410000 */
[----:B------:R2:W2:Y:S01]  /*86d0*/  MUFU.TANH R8, R49 ;  /* 0x0000003100087308 */ /* 0x0004a20000002400 */
[----:B------:R-:W-:Y:S03]  /*86e0*/  FMUL.FTZ R53, R53, c[0x0][0x320] ;  /* 0x0000c80035357a20 */ /* 0x000fe60000410000 */
[----:B------:R-:W-:Y:S01]  /*86f0*/  FMUL.FTZ R43, R43, c[0x0][0x320] ;  /* 0x0000c8002b2b7a20 */ /* 0x000fe20000410000 */
[----:B----4-:R-:W-:Y:S01]  /*8700*/  FMNMX.FTZ R4, R17, R4, !PT ;  /* 0x0000000411047209 */ /* 0x010fe20007810000 */
[----:B------:R-:W-:Y:S02]  /*8710*/  FMUL.FTZ R50, R50, c[0x0][0x320] ;  /* 0x0000c80032327a20 */ /* 0x000fe40000410000 */
[----:B------:R-:W-:Y:S02]  /*8720*/  FMUL.FTZ R60, R60, c[0x0][0x320] ;  /* 0x0000c8003c3c7a20 */ /* 0x000fe40000410000 */
[----:B------:R4:W-:Y:S01]  /*8730*/  MUFU.TANH R10, R50 ;  /* 0x00000032000a7308 */ /* 0x0009e20000002400 */
[----:B------:R-:W-:Y:S02]  /*8740*/  FMUL.FTZ R61, R61, c[0x0][0x320] ;  /* 0x0000c8003d3d7a20 */ /* 0x000fe40000410000 */
[----:B------:R-:W-:Y:S01]  /*8750*/  FMUL.FTZ R62, R62, c[0x0][0x320] ;  /* 0x0000c8003e3e7a20 */ /* 0x000fe20000410000 */
[----:B-1----:R-:W3:Y:S01]  /*8760*/  LDL.64 R36, [R1+0x28] ;  /* 0x0000280001247983 */ /* 0x002ee20000100a00 */
[----:B------:R-:W-:Y:S02]  /*8770*/  FMUL.FTZ R25, R25, c[0x0][0x320] ;  /* 0x0000c80019197a20 */ /* 0x000fe40000410000 */
[----:B------:R-:W-:Y:S02]  /*8780*/  FMUL.FTZ R65, R65, c[0x0][0x320] ;  /* 0x0000c80041417a20 */ /* 0x000fe40000410000 */
[----:B------:R-:W-:Y:S01]  /*8790*/  FMUL.FTZ R64, R64, c[0x0][0x320] ;  /* 0x0000c80040407a20 */ /* 0x000fe20000410000 */
[----:B------:R1:W-:Y:S01]  /*87a0*/  MUFU.TANH R41, R51 ;  /* 0x0000003300297308 */ /* 0x0003e20000002400 */
[----:B------:R-:W-:Y:S02]  /*87b0*/  FMUL.FTZ R35, R35, c[0x0][0x320] ;  /* 0x0000c80023237a20 */ /* 0x000fe40000410000 */
[----:B------:R-:W-:Y:S01]  /*87c0*/  FMUL.FTZ R29, R29, c[0x0][0x320] ;  /* 0x0000c8001d1d7a20 */ /* 0x000fe20000410000 */
[----:B--2---:R-:W-:Y:S01]  /*87d0*/  MOV R49, R137 ;  /* 0x0000008900317202 */ /* 0x004fe20000000f00 */
[----:B------:R-:W-:Y:S02]  /*87e0*/  FMUL.FTZ R40, R40, c[0x0][0x320] ;  /* 0x0000c80028287a20 */ /* 0x000fe40000410000 */
[----:B------:R-:W-:Y:S02]  /*87f0*/  FMUL.FTZ R67, R67, c[0x0][0x320] ;  /* 0x0000c80043437a20 */ /* 0x000fe40000410000 */
[----:B------:R-:W-:Y:S01]  /*8800*/  FMUL.FTZ R66, R66, c[0x0][0x320] ;  /* 0x0000c80042427a20 */ /* 0x000fe20000410000 */
[----:B------:R-:W-:Y:S01]  /*8810*/  MUFU.TANH R11, R43 ;  /* 0x0000002b000b7308 */ /* 0x000fe20000002400 */
[----:B------:R-:W-:Y:S02]  /*8820*/  FMUL.FTZ R47, R47, c[0x0][0x320] ;  /* 0x0000c8002f2f7a20 */ /* 0x000fe40000410000 */
[----:B------:R-:W-:Y:S01]  /*8830*/  FMUL.FTZ R58, R58, c[0x0][0x320] ;  /* 0x0000c8003a3a7a20 */ /* 0x000fe20000410000 */
[----:B----4-:R-:W-:Y:S01]  /*8840*/  MOV R50, R252 ;  /* 0x000000fc00327202 */ /* 0x010fe20000000f00 */
[----:B------:R-:W-:Y:S02]  /*8850*/  FMUL.FTZ R59, R59, c[0x0][0x320] ;  /* 0x0000c8003b3b7a20 */ /* 0x000fe40000410000 */
[----:B------:R-:W-:Y:S02]  /*8860*/  FMUL.FTZ R42, R42, c[0x0][0x320] ;  /* 0x0000c8002a2a7a20 */ /* 0x000fe40000410000 */
[----:B------:R-:W-:Y:S01]  /*8870*/  FMUL.FTZ R57, R57, c[0x0][0x320] ;  /* 0x0000c80039397a20 */ /* 0x000fe20000410000 */
[----:B------:R2:W-:Y:S01]  /*8880*/  MUFU.TANH R23, R60 ;  /* 0x0000003c00177308 */ /* 0x0005e20000002400 */
[----:B------:R-:W-:Y:S02]  /*8890*/  FMUL.FTZ R48, R48, c[0x0][0x320] ;  /* 0x0000c80030307a20 */ /* 0x000fe40000410000 */
[----:B------:R-:W-:Y:S01]  /*88a0*/  FMUL.FTZ R56, R56, c[0x0][0x320] ;  /* 0x0000c80038387a20 */ /* 0x000fe20000410000 */
[----:B-1----:R-:W-:Y:S01]  /*88b0*/  MOV R51, R8 ;  /* 0x0000000800337202 */ /* 0x002fe20000000f00 */
[----:B------:R-:W-:Y:S02]  /*88c0*/  FMUL.FTZ R34, R34, c[0x0][0x320] ;  /* 0x0000c80022227a20 */ /* 0x000fe40000410000 */
[----:B------:R-:W-:Y:S02]  /*88d0*/  FMUL.FTZ R32, R32, c[0x0][0x320] ;  /* 0x0000c80020207a20 */ /* 0x000fe40000410000 */
[----:B------:R-:W-:Y:S01]  /*88e0*/  FMUL.FTZ R33, R33, c[0x0][0x320] ;  /* 0x0000c80021217a20 */ /* 0x000fe20000410000 */
[----:B------:R1:W4:Y:S01]  /*88f0*/  MUFU.TANH R0, R48 ;  /* 0x0000003000007308 */ /* 0x0003220000002400 */
[----:B------:R-:W-:Y:S02]  /*8900*/  FMUL.FTZ R44, R44, c[0x0][0x320] ;  /* 0x0000c8002c2c7a20 */ /* 0x000fe40000410000 */
[----:B------:R-:W-:Y:S07]  /*8910*/  FMUL.FTZ R30, R30, c[0x0][0x320] ;  /* 0x0000c8001e1e7a20 */ /* 0x000fee0000410000 */
[----:B------:R4:W-:Y:S01]  /*8920*/  MUFU.TANH R26, R57 ;  /* 0x00000039001a7308 */ /* 0x0009e20000002400 */
[----:B--2---:R-:W-:Y:S09]  /*8930*/  MOV R60, R246 ;  /* 0x000000f6003c7202 */ /* 0x004ff20000000f00 */
[----:B------:R-:W-:Y:S01]  /*8940*/  MUFU.TANH R130, R27 ;  /* 0x0000001b00827308 */ /* 0x000fe20000002400 */
[----:B-1----:R-:W-:Y:S09]  /*8950*/  MOV R48, R136 ;  /* 0x0000008800307202 */ /* 0x002ff20000000f00 */
[----:B------:R1:W-:Y:S01]  /*8960*/  MUFU.TANH R27, R56 ;  /* 0x00000038001b7308 */ /* 0x0003e20000002400 */
[----:B----4-:R-:W-:Y:S02]  /*8970*/  MOV R57, R2 ;  /* 0x0000000200397202 */ /* 0x010fe40000000f00 */
[----:B------:R-:W-:Y:S07]  /*8980*/  FMNMX.FTZ R2, R215, R132, !PT ;  /* 0x00000084d7027209 */ /* 0x000fee0007810000 */
[----:B------:R-:W-:Y:S01]  /*8990*/  MUFU.TANH R243, R38 ;  /* 0x0000002600f37308 */ /* 0x000fe20000002400 */
[----:B------:R-:W-:Y:S09]  /*89a0*/  FMNMX.FTZ R5, R214, R2, !PT ;  /* 0x00000002d6057209 */ /* 0x000ff20007810000 */
[----:B------:R2:W-:Y:S01]  /*89b0*/  MUFU.TANH R129, R39 ;  /* 0x0000002700817308 */ /* 0x0005e20000002400 */
[----:B-1----:R-:W-:Y:S02]  /*89c0*/  MOV R56, R0 ;  /* 0x0000000000387202 */ /* 0x002fe40000000f00 */
[----:B------:R-:W-:Y:S07]  /*89d0*/  FMNMX.FTZ R0, R221, R133, !PT ;  /* 0x00000085dd007209 */ /* 0x000fee0007810000 */
[----:B------:R-:W1:Y:S01]  /*89e0*/  MUFU.TANH R8, R55 ;  /* 0x0000003700087308 */ /* 0x000e620000002400 */
[----:B------:R-:W-:Y:S02]  /*89f0*/  FMNMX.FTZ R2, R220, R0, !PT ;  /* 0x00000000dc027209 */ /* 0x000fe40007810000 */
[----:B------:R-:W-:Y:S02]  /*8a00*/  FMNMX.FTZ R0, R18, R5, !PT ;  /* 0x0000000512007209 */ /* 0x000fe40007810000 */
[----:B------:R-:W-:Y:S02]  /*8a10*/  FMNMX.FTZ R2, R12, R2, !PT ;  /* 0x000000020c027209 */ /* 0x000fe40007810000 */
[----:B------:R-:W-:Y:S03]  /*8a20*/  FMNMX.FTZ R0, R19, R0, !PT ;  /* 0x0000000013007209 */ /* 0x000fe60007810000 */
[----:B------:R-:W-:Y:S01]  /*8a30*/  MUFU.TANH R251, R21 ;  /* 0x0000001500fb7308 */ /* 0x000fe20000002400 */
[----:B------:R-:W-:Y:S01]  /*8a40*/  FMNMX.FTZ R0, R48, R0, !PT ;  /* 0x0000000030007209 */ /* 0x000fe20007810000 */
[----:B--2---:R-:W2:Y:S03]  /*8a50*/  LDL.64 R38, [R1+0x38] ;  /* 0x0000380001267983 */ /* 0x004ea60000100a00 */
[----:B------:R-:W-:Y:S05]  /*8a60*/  FMNMX.FTZ R0, R50, R0, !PT ;  /* 0x0000000032007209 */ /* 0x000fea0007810000 */
[----:B------:R-:W-:Y:S10]  /*8a70*/  MUFU.TANH R21, R28 ;  /* 0x0000001c00157308 */ /* 0x000ff40000002400 */
[----:B------:R1:W-:Y:S10]  /*8a80*/  MUFU.TANH R28, R61 ;  /* 0x0000003d001c7308 */ /* 0x0003f40000002400 */
[----:B------:R-:W4:Y:S10]  /*8a90*/  MUFU.TANH R13, R13 ;  /* 0x0000000d000d7308 */ /* 0x000f340000002400 */
[----:B------:R-:W-:Y:S01]  /*8aa0*/  MUFU.TANH R246, R64 ;  /* 0x0000004000f67308 */ /* 0x000fe20000002400 */
[----:B-1----:R-:W-:Y:S02]  /*8ab0*/  MOV R61, R8 ;  /* 0x00000008003d7202 */ /* 0x002fe40000000f00 */
[----:B------:R-:W2:Y:S07]  /*8ac0*/  LDL R8, [R1+0x1c] ;  /* 0x00001c0001087983 */ /* 0x000eae0000100800 */
[----:B------:R-:W1:Y:S01]  /*8ad0*/  MUFU.TANH R242, R24 ;  /* 0x0000001800f27308 */ /* 0x000e620000002400 */
[----:B----4-:R-:W-:Y:S09]  /*8ae0*/  FMNMX.FTZ R5, R13, R2, !PT ;  /* 0x000000020d057209 */ /* 0x010ff20007810000 */
[----:B------:R-:W4:Y:S10]  /*8af0*/  MUFU.TANH R248, R20 ;  /* 0x0000001400f87308 */ /* 0x000f340000002400 */
[----:B------:R-:W-:Y:S01]  /*8b00*/  MUFU.TANH R218, R65 ;  /* 0x0000004100da7308 */ /* 0x000fe20000002400 */
[----:B-1----:R-:W-:Y:S04]  /*8b10*/  MOV R64, R242 ;  /* 0x000000f200407202 */ /* 0x002fe80000000f00 */
[----:B------:R-:W-:Y:S05]  /*8b20*/  FMNMX.FTZ R5, R64, R5, !PT ;  /* 0x0000000540057209 */ /* 0x000fea0007810000 */
[----:B------:R-:W1:Y:S01]  /*8b30*/  MUFU.TANH R241, R25 ;  /* 0x0000001900f17308 */ /* 0x000e620000002400 */
[----:B----4-:R-:W-:Y:S04]  /*8b40*/  FMNMX.FTZ R4, R248, R4, !PT ;  /* 0x00000004f8047209 */ /* 0x010fe80007810000 */
[----:B------:R-:W-:Y:S05]  /*8b50*/  FMNMX.FTZ R4, R251, R4, !PT ;  /* 0x00000004fb047209 */ /* 0x000fea0007810000 */
[----:B------:R-:W4:Y:S10]  /*8b60*/  MUFU.TANH R250, R34 ;  /* 0x0000002200fa7308 */ /* 0x000f340000002400 */
[----:B------:R-:W4:Y:S01]  /*8b70*/  MUFU.TANH R245, R32 ;  /* 0x0000002000f57308 */ /* 0x000f220000002400 */
[----:B-1----:R-:W-:Y:S04]  /*8b80*/  MOV R65, R241 ;  /* 0x000000f100417202 */ /* 0x002fe80000000f00 */
[----:B------:R-:W-:Y:S05]  /*8b90*/  FMNMX.FTZ R5, R65, R5, !PT ;  /* 0x0000000541057209 */ /* 0x000fea0007810000 */
[----:B------:R-:W1:Y:S01]  /*8ba0*/  MUFU.TANH R249, R35 ;  /* 0x0000002300f97308 */ /* 0x000e620000002400 */
[----:B------:R-:W-:Y:S02]  /*8bb0*/  FMNMX.FTZ R5, R21, R5, !PT ;  /* 0x0000000515057209 */ /* 0x000fe40007810000 */
[----:B----4-:R-:W-:Y:S07]  /*8bc0*/  FMNMX.FTZ R0, R250, R0, !PT ;  /* 0x00000000fa007209 */ /* 0x010fee0007810000 */
[----:B------:R-:W4:Y:S01]  /*8bd0*/  MUFU.TANH R247, R33 ;  /* 0x0000002100f77308 */ /* 0x000f220000002400 */
[----:B------:R-:W-:Y:S09]  /*8be0*/  FMNMX.FTZ R4, R245, R4, !PT ;  /* 0x00000004f5047209 */ /* 0x000ff20007810000 */
[----:B------:R-:W4:Y:S01]  /*8bf0*/  MUFU.TANH R24, R29 ;  /* 0x0000001d00187308 */ /* 0x000f220000002400 */
[----:B-1----:R-:W-:Y:S04]  /*8c00*/  FMNMX.FTZ R0, R249, R0, !PT ;  /* 0x00000000f9007209 */ /* 0x002fe80007810000 */
[----:B------:R-:W-:Y:S05]  /*8c10*/  FMNMX.FTZ R0, R243, R0, !PT ;  /* 0x00000000f3007209 */ /* 0x000fea0007810000 */
[----:B------:R-:W1:Y:S01]  /*8c20*/  MUFU.TANH R25, R40 ;  /* 0x0000002800197308 */ /* 0x000e620000002400 */
[----:B------:R-:W-:Y:S02]  /*8c30*/  FMNMX.FTZ R0, R129, R0, !PT ;  /* 0x0000000081007209 */ /* 0x000fe40007810000 */
[----:B----4-:R-:W-:Y:S02]  /*8c40*/  FMNMX.FTZ R4, R247, R4, !PT ;  /* 0x00000004f7047209 */ /* 0x010fe40007810000 */
[----:B------:R-:W-:Y:S02]  /*8c50*/  FMNMX.FTZ R0, R10, R0, !PT ;  /* 0x000000000a007209 */ /* 0x000fe40007810000 */
[----:B------:R-:W-:Y:S03]  /*8c60*/  FMNMX.FTZ R4, R60, R4, !PT ;  /* 0x000000043c047209 */ /* 0x000fe60007810000 */
[----:B------:R-:W-:Y:S01]  /*8c70*/  MUFU.TANH R9, R54 ;  /* 0x0000003600097308 */ /* 0x000fe20000002400 */
[----:B------:R-:W-:Y:S02]  /*8c80*/  FMNMX.FTZ R0, R41, R0, !PT ;  /* 0x0000000029007209 */ /* 0x000fe40007810000 */
[----:B------:R-:W-:Y:S02]  /*8c90*/  FMNMX.FTZ R4, R57, R4, !PT ;  /* 0x0000000439047209 */ /* 0x000fe40007810000 */
[----:B------:R-:W-:Y:S02]  /*8ca0*/  FMNMX.FTZ R5, R24, R5, !PT ;  /* 0x0000000518057209 */ /* 0x000fe40007810000 */
[----:B------:R-:W-:Y:S02]  /*8cb0*/  FMNMX.FTZ R4, R56, R4, !PT ;  /* 0x0000000438047209 */ /* 0x000fe40007810000 */
[----:B------:R-:W-:Y:S01]  /*8cc0*/  MOV R33, R139 ;  /* 0x0000008b00217202 */ /* 0x000fe20000000f00 */
[----:B------:R-:W4:Y:S01]  /*8cd0*/  MUFU.TANH R44, R44 ;  /* 0x0000002c002c7308 */ /* 0x000f220000002400 */
[----:B------:R-:W-:Y:S02]  /*8ce0*/  FMNMX.FTZ R4, R51, R4, !PT ;  /* 0x0000000433047209 */ /* 0x000fe40007810000 */
[----:B-1----:R-:W-:Y:S04]  /*8cf0*/  FMNMX.FTZ R5, R25, R5, !PT ;  /* 0x0000000519057209 */ /* 0x002fe80007810000 */
[----:B------:R-:W-:Y:S03]  /*8d00*/  FMNMX.FTZ R5, R22, R5, !PT ;  /* 0x0000000516057209 */ /* 0x000fe60007810000 */
[----:B------:R1:W-:Y:S10]  /*8d10*/  MUFU.TANH R29, R67 ;  /* 0x00000043001d7308 */ /* 0x0003f40000002400 */
[----:B------:R-:W3:Y:S01]  /*8d20*/  MUFU.TANH R131, R45 ;  /* 0x0000002d00837308 */ /* 0x000ee20000002400 */
[----:B----4-:R-:W-:Y:S09]  /*8d30*/  FMNMX.FTZ R5, R44, R5, !PT ;  /* 0x000000052c057209 */ /* 0x010ff20007810000 */
[----:B------:R-:W4:Y:S01]  /*8d40*/  MUFU.TANH R45, R52 ;  /* 0x00000034002d7308 */ /* 0x000f220000002400 */
[----:B-1----:R-:W-:Y:S04]  /*8d50*/  MOV R67, R9 ;  /* 0x0000000900437202 */ /* 0x002fe80000000f00 */
[----:B------:R-:W-:Y:S05]  /*8d60*/  FMNMX.FTZ R0, R67, R0, !PT ;  /* 0x0000000043007209 */ /* 0x000fea0007810000 */
[----:B------:R-:W1:Y:S01]  /*8d70*/  MUFU.TANH R252, R53 ;  /* 0x0000003500fc7308 */ /* 0x000e620000002400 */
[----:B------:R-:W-:Y:S02]  /*8d80*/  FMNMX.FTZ R2, R61, R0, !PT ;  /* 0x000000003d027209 */ /* 0x000fe40007810000 */
[----:B---3--:R-:W-:Y:S04]  /*8d90*/  FMNMX.FTZ R5, R131, R5, !PT ;  /* 0x0000000583057209 */ /* 0x008fe80007810000 */
[----:B------:R-:W-:Y:S03]  /*8da0*/  FMNMX.FTZ R0, R27, R5, !PT ;  /* 0x000000051b007209 */ /* 0x000fe60007810000 */
[----:B------:R-:W3:Y:S01]  /*8db0*/  MUFU.TANH R14, R14 ;  /* 0x0000000e000e7308 */ /* 0x000ee20000002400 */
[----:B------:R-:W-:Y:S02]  /*8dc0*/  FMNMX.FTZ R5, R222, R138, !PT ;  /* 0x0000008ade057209 */ /* 0x000fe40007810000 */
[----:B------:R-:W-:Y:S02]  /*8dd0*/  FMNMX.FTZ R0, R26, R0, !PT ;  /* 0x000000001a007209 */ /* 0x000fe40007810000 */
[----:B----4-:R-:W-:Y:S02]  /*8de0*/  FMNMX.FTZ R4, R45, R4, !PT ;  /* 0x000000042d047209 */ /* 0x010fe40007810000 */
[----:B------:R-:W-:Y:S02]  /*8df0*/  FMNMX.FTZ R0, R23, R0, !PT ;  /* 0x0000000017007209 */ /* 0x000fe40007810000 */
[----:B------:R-:W-:Y:S01]  /*8e00*/  FMNMX.FTZ R5, R223, R5, !PT ;  /* 0x00000005df057209 */ /* 0x000fe20007810000 */
[----:B------:R-:W4:Y:S01]  /*8e10*/  MUFU.TANH R15, R15 ;  /* 0x0000000f000f7308 */ /* 0x000f220000002400 */
[----:B------:R-:W-:Y:S02]  /*8e20*/  FMNMX.FTZ R0, R28, R0, !PT ;  /* 0x000000001c007209 */ /* 0x000fe40007810000 */
[----:B-1----:R-:W-:Y:S03]  /*8e30*/  FMNMX.FTZ R4, R252, R4, !PT ;  /* 0x00000004fc047209 */ /* 0x002fe60007810000 */
[----:B------:R-:W1:Y:S01]  /*8e40*/  SHFL.BFLY PT, R135, R0, 0x2, 0x1f ;  /* 0x0c401f0000877f89 */ /* 0x000e6200000e0000 */
[----:B------:R-:W-:Y:S03]  /*8e50*/  FMNMX.FTZ R4, R246, R4, !PT ;  /* 0x00000004f6047209 */ /* 0x000fe60007810000 */
[----:B------:R-:W1:Y:S01]  /*8e60*/  MUFU.TANH R235, R30 ;  /* 0x0000001e00eb7308 */ /* 0x000e620000002400 */
[----:B------:R-:W-:Y:S02]  /*8e70*/  FMNMX.FTZ R4, R218, R4, !PT ;  /* 0x00000004da047209 */ /* 0x000fe40007810000 */
[----:B---3--:R-:W-:Y:S03]  /*8e80*/  FMNMX.FTZ R5, R14, R5, !PT ;  /* 0x000000050e057209 */ /* 0x008fe60007810000 */
[----:B------:R-:W3:Y:S04]  /*8e90*/  SHFL.BFLY PT, R7, R4, 0x2, 0x1f ;  /* 0x0c401f0004077f89 */ /* 0x000ee800000e0000 */
[----:B------:R-:W3:Y:S01]  /*8ea0*/  MUFU.TANH R30, R66 ;  /* 0x00000042001e7308 */ /* 0x000ee20000002400 */
[----:B----4-:R-:W-:Y:S04]  /*8eb0*/  FMNMX.FTZ R5, R15, R5, !PT ;  /* 0x000000050f057209 */ /* 0x010fe80007810000 */
[----:B------:R-:W-:Y:S05]  /*8ec0*/  FMNMX.FTZ R5, R49, R5, !PT ;  /* 0x0000000531057209 */ /* 0x000fea0007810000 */
[----:B------:R-:W4:Y:S01]  /*8ed0*/  MUFU.TANH R34, R42 ;  /* 0x0000002a00227308 */ /* 0x000f220000002400 */
[----:B-1----:R-:W-:Y:S02]  /*8ee0*/  FMNMX.FTZ R135, R0, R135, !PT ;  /* 0x0000008700877209 */ /* 0x002fe40007810000 */
[----:B------:R-:W-:Y:S02]  /*8ef0*/  FMNMX.FTZ R5, R130, R5, !PT ;  /* 0x0000000582057209 */ /* 0x000fe40007810000 */
[----:B------:R-:W-:Y:S04]  /*8f00*/  MOV R32, R235 ;  /* 0x000000eb00207202 */ /* 0x000fe80000000f00 */
[----:B------:R-:W-:Y:S01]  /*8f10*/  FMNMX.FTZ R5, R32, R5, !PT ;  /* 0x0000000520057209 */ /* 0x000fe20007810000 */
[----:B------:R1:W1:Y:S01]  /*8f20*/  MUFU.TANH R20, R46 ;  /* 0x0000002e00147308 */ /* 0x0002620000002400 */
[----:B---3--:R-:W-:Y:S02]  /*8f30*/  FMNMX.FTZ R4, R4, R7, !PT ;  /* 0x0000000704047209 */ /* 0x008fe40007810000 */
[----:B------:R-:W-:Y:S02]  /*8f40*/  FMNMX.FTZ R0, R33, R5, !PT ;  /* 0x0000000521007209 */ /* 0x000fe40007810000 */
[----:B------:R-:W-:Y:S01]  /*8f50*/  FMNMX.FTZ R2, R30, R2, !PT ;  /* 0x000000021e027209 */ /* 0x000fe20007810000 */
[----:B------:R-:W3:Y:S01]  /*8f60*/  SHFL.BFLY PT, R137, R4, 0x1, 0x1f ;  /* 0x0c201f0004897f89 */ /* 0x000ee200000e0000 */
[----:B------:R-:W-:Y:S02]  /*8f70*/  MOV R43, R30 ;  /* 0x0000001e002b7202 */ /* 0x000fe40000000f00 */
[----:B------:R-:W-:Y:S01]  /*8f80*/  FMNMX.FTZ R2, R29, R2, !PT ;  /* 0x000000021d027209 */ /* 0x000fe20007810000 */
[----:B------:R3:W3:Y:S01]  /*8f90*/  MUFU.TANH R66, R47 ;  /* 0x0000002f00427308 */ /* 0x0006e20000002400 */
[----:B----4-:R-:W-:Y:S01]  /*8fa0*/  FMNMX.FTZ R5, R34, R0, !PT ;  /* 0x0000000022057209 */ /* 0x010fe20007810000 */
[----:B------:R-:W-:Y:S02]  /*8fb0*/  FMUL.FTZ R0, R63, c[0x0][0x320] ;  /* 0x0000c8003f007a20 */ /* 0x000fe40000410000 */
[----:B------:R-:W4:Y:S01]  /*8fc0*/  SHFL.BFLY PT, R6, R2, 0x2, 0x1f ;  /* 0x0c401f0002067f89 */ /* 0x000f2200000e0000 */
[----:B------:R-:W-:Y:S02]  /*8fd0*/  MOV R42, R10 ;  /* 0x0000000a002a7202 */ /* 0x000fe40000000f00 */
[----:B------:R-:W-:Y:S03]  /*8fe0*/  FMNMX.FTZ R5, R11, R5, !PT ;  /* 0x000000050b057209 */ /* 0x000fe60007810000 */
[----:B------:R4:W-:Y:S01]  /*8ff0*/  MUFU.TANH R139, R0 ;  /* 0x00000000008b7308 */ /* 0x0009e20000002400 */
[----:B------:R-:W-:Y:S02]  /*9000*/  MOV R63, R22 ;  /* 0x00000016003f7202 */ /* 0x000fe40000000f00 */
[----:B-1----:R-:W-:Y:S02]  /*9010*/  MOV R46, R29 ;  /* 0x0000001d002e7202 */ /* 0x002fe40000000f00 */
[----:B---3--:R-:W-:Y:S05]  /*9020*/  FMNMX.FTZ R137, R4, R137, !PT ;  /* 0x0000008904897209 */ /* 0x008fea0007810000 */
[----:B------:R1:W3:Y:S01]  /*9030*/  MUFU.TANH R242, R58 ;  /* 0x0000003a00f27308 */ /* 0x0002e20000002400 */
[----:B------:R-:W-:Y:S02]  /*9040*/  FMNMX.FTZ R4, R20, R5, !PT ;  /* 0x0000000514047209 */ /* 0x000fe40007810000 */
[----:B------:R-:W-:Y:S01]  /*9050*/  MOV R47, R28 ;  /* 0x0000001c002f7202 */ /* 0x000fe20000000f00 */
[C---:B------:R-:W-:Y:S01]  /*9060*/  FMUL.FTZ R189, R137.reuse, c[0x0][0x2d0] ;  /* 0x0000b40089bd7a20 */ /* 0x040fe20000410000 */
[----:B------:R-:W-:Y:S02]  /*9070*/  FMNMX.FTZ R4, R66, R4, !PT ;  /* 0x0000000442047209 */ /* 0x000fe40007810000 */
[----:B----4-:R-:W-:Y:S03]  /*9080*/  FMNMX.FTZ R2, R2, R6, !PT ;  /* 0x0000000602027209 */ /* 0x010fe60007810000 */
[----:B------:R4:W3:Y:S01]  /*9090*/  MUFU.TANH R235, R59 ;  /* 0x0000003b00eb7308 */ /* 0x0008e20000002400 */
[----:B------:R-:W3:Y:S01]  /*90a0*/  SHFL.BFLY PT, R6, R135, 0x1, 0x1f ;  /* 0x0c201f0087067f89 */ /* 0x000ee200000e0000 */
[----:B------:R-:W-:Y:S04]  /*90b0*/  FADD.FTZ R0, -R137, R3 ;  /* 0x0000000389007221 */ /* 0x000fe80000010100 */
[----:B------:R-:W-:Y:S03]  /*90c0*/  FMUL.FTZ R0, R0, c[0x0][0x2d0] ;  /* 0x0000b40000007a20 */ /* 0x000fe60000410000 */
[----:B------:R-:W3:Y:S01]  /*90d0*/  SHFL.BFLY PT, R136, R2, 0x1, 0x1f ;  /* 0x0c201f0002887f89 */ /* 0x000ee200000e0000 */
[----:B------:R3:W-:Y:S01]  /*90e0*/  MUFU.TANH R188, R62 ;  /* 0x0000003e00bc7308 */ /* 0x0007e20000002400 */
[----:B-1----:R-:W-:Y:S09]  /*90f0*/  MOV R58, R27 ;  /* 0x0000001b003a7202 */ /* 0x002ff20000000f00 */
[----:B------:R1:W1:Y:S01]  /*9100*/  MUFU.EX2 R134, R0 ;  /* 0x0000000000867308 */ /* 0x0002620000000800 */
[----:B----4-:R-:W-:Y:S02]  /*9110*/  MOV R59, R26 ;  /* 0x0000001a003b7202 */ /* 0x010fe40000000f00 */
[----:B---3--:R-:W-:Y:S05]  /*9120*/  FMNMX.FTZ R135, R135, R6, !PT ;  /* 0x0000000687877209 */ /* 0x008fea0007810000 */
[----:B------:R-:W-:Y:S01]  /*9130*/  FMUL.FTZ R190, R135, c[0x0][0x2d0] ;  /* 0x0000b40087be7a20 */ /* 0x000fe20000410000 */
[----:B------:R-:W-:Y:S02]  /*9140*/  FMNMX.FTZ R136, R2, R136, !PT ;  /* 0x0000008802887209 */ /* 0x000fe40007810000 */
[----:B------:R-:W-:Y:S01]  /*9150*/  FMNMX.FTZ R2, R242, R4, !PT ;  /* 0x00000004f2027209 */ /* 0x000fe20007810000 */
[----:B------:R-:W-:Y:S01]  /*9160*/  FFMA.FTZ R4, R213, c[0x0][0x2d0], -R189 ;  /* 0x0000b400d5047a23 */ /* 0x000fe200000108bd */
[----:B------:R-:W-:Y:S01]  /*9170*/  MOV R62, R23 ;  /* 0x00000017003e7202 */ /* 0x000fe20000000f00 */
[C---:B------:R-:W-:Y:S02]  /*9180*/  FMUL.FTZ R191, R136.reuse, c[0x0][0x2d0] ;  /* 0x0000b40088bf7a20 */ /* 0x040fe40000410000 */
[----:B------:R2:W-:Y:S01]  /*9190*/  MUFU.EX2 R216, R4 ;  /* 0x0000000400d87308 */ /* 0x0005e20000000800 */
[----:B------:R-:W-:Y:S01]  /*91a0*/  FFMA.FTZ R10, R221, c[0x0][0x2d0], -R190 ;  /* 0x0000b400dd0a7a23 */ /* 0x000fe200000108be */
[----:B------:R-:W-:Y:S02]  /*91b0*/  MOV R221, R11 ;  /* 0x0000000b00dd7202 */ /* 0x000fe40000000f00 */
[----:B-1----:R-:W-:Y:S01]  /*91c0*/  FMNMX.FTZ R0, R235, R2, !PT ;  /* 0x00000002eb007209 */ /* 0x002fe20007810000 */
[----:B------:R-:W-:Y:S02]  /*91d0*/  FADD.FTZ R2, -R136, R132 ;  /* 0x0000008488027221 */ /* 0x000fe40000010100 */
[----:B------:R-:W-:Y:S01]  /*91e0*/  FMUL.FTZ R68, R134, R68 ;  /* 0x0000004486447220 */ /* 0x000fe20000410000 */
[----:B------:R-:W-:Y:S01]  /*91f0*/  FMNMX.FTZ R0, R188, R0, !PT ;  /* 0x00000000bc007209 */ /* 0x000fe20007810000 */
[----:B------:R-:W-:Y:S02]  /*9200*/  FMUL.FTZ R2, R2, c[0x0][0x2d0] ;  /* 0x0000b40002027a20 */ /* 0x000fe40000410000 */
[C---:B------:R-:W-:Y:S01]  /*9210*/  FMUL.FTZ R69, R134.reuse, R69 ;  /* 0x0000004586457220 */ /* 0x040fe20000410000 */
[----:B------:R-:W-:Y:S01]  /*9220*/  FMNMX.FTZ R0, R139, R0, !PT ;  /* 0x000000008b007209 */ /* 0x000fe20007810000 */
[----:B------:R1:W3:Y:S01]  /*9230*/  MUFU.EX2 R132, R2 ;  /* 0x0000000200847308 */ /* 0x0002e20000000800 */
[C---:B------:R-:W-:Y:S02]  /*9240*/  FMUL.FTZ R80, R134.reuse, R80 ;  /* 0x0000005086507220 */ /* 0x040fe40000410000 */
[C---:B------:R-:W-:Y:S01]  /*9250*/  FMUL.FTZ R81, R134.reuse, R81 ;  /* 0x0000005186517220 */ /* 0x040fe20000410000 */
[----:B------:R-:W4:Y:S01]  /*9260*/  SHFL.BFLY PT, R3, R0, 0x2, 0x1f ;  /* 0x0c401f0000037f89 */ /* 0x000f2200000e0000 */
[C---:B------:R-:W-:Y:S02]  /*9270*/  FMUL.FTZ R84, R134.reuse, R84 ;  /* 0x0000005486547220 */ /* 0x040fe40000410000 */
[C---:B------:R-:W-:Y:S02]  /*9280*/  FMUL.FTZ R85, R134.reuse, R85 ;  /* 0x0000005586557220 */ /* 0x040fe40000410000 */
[----:B------:R-:W-:Y:S01]  /*9290*/  FMUL.FTZ R96, R134, R96 ;  /* 0x0000006086607220 */ /* 0x000fe20000410000 */
[----:B--2---:R-:W-:Y:S01]  /*92a0*/  @P1 IADD3 R4, P4, R8, UR18, RZ ;  /* 0x0000001208041c10 */ /* 0x004fe2000ff9e0ff */
[C---:B------:R-:W-:Y:S02]  /*92b0*/  FMUL.FTZ R97, R134.reuse, R97 ;  /* 0x0000006186617220 */ /* 0x040fe40000410000 */
[----:B------:R-:W-:Y:S01]  /*92c0*/  FMUL.FTZ R100, R134, R100 ;  /* 0x0000006486647220 */ /* 0x000fe20000410000 */
[----:B------:R-:W-:Y:S01]  /*92d0*/  @P1 LEA R8, P2, R4, c[0x0][0x1c8], 0x1 ;  /* 0x0000720004081a11 */ /* 0x000fe200078408ff */
[C---:B------:R-:W-:Y:S01]  /*92e0*/  FMUL.FTZ R101, R134.reuse, R101 ;  /* 0x0000006586657220 */ /* 0x040fe20000410000 */
[----:B------:R-:W-:Y:S01]  /*92f0*/  @P1 IADD3.X R9, R31, UR15, RZ, P4, !PT ;  /* 0x0000000f1f091c10 */ /* 0x000fe2000a7fe4ff */
[C---:B------:R-:W-:Y:S02]  /*9300*/  FMUL.FTZ R112, R134.reuse, R112 ;  /* 0x0000007086707220 */ /* 0x040fe40000410000 */
[----:B------:R-:W-:Y:S01]  /*9310*/  FMUL.FTZ R113, R134, R113 ;  /* 0x0000007186717220 */ /* 0x000fe20000410000 */
[----:B------:R-:W-:Y:S01]  /*9320*/  @P1 LEA.HI.X R9, R4, c[0x0][0x1cc], R9, 0x1, P2 ;  /* 0x0000730004091a11 */ /* 0x000fe200010f0c09 */
[----:B------:R-:W-:Y:S02]  /*9330*/  FMUL.FTZ R116, R134, R116 ;  /* 0x0000007486747220 */ /* 0x000fe40000410000 */
[----:B-1----:R-:W-:Y:S02]  /*9340*/  FADD.FTZ R2, -R135, R133 ;  /* 0x0000008587027221 */ /* 0x002fe40000010100 */
[----:B---3--:R-:W-:Y:S01]  /*9350*/  FMUL.FTZ R35, R132, R171 ;  /* 0x000000ab84237220 */ /* 0x008fe20000410000 */
[----:B------:R-:W-:Y:S01]  /*9360*/  MOV R171, R41 ;  /* 0x0000002900ab7202 */ /* 0x000fe20000000f00 */
[----:B------:R-:W-:Y:S01]  /*9370*/  FMUL.FTZ R2, R2, c[0x0][0x2d0] ;  /* 0x0000b40002027a20 */ /* 0x000fe20000410000 */
[----:B----4-:R-:W-:Y:S01]  /*9380*/  FMNMX.FTZ R0, R0, R3, !PT ;  /* 0x0000000300007209 */ /* 0x010fe20007810000 */
[--C-:B------:R-:W-:Y:S02]  /*9390*/  FFMA.FTZ R3, R17, c[0x0][0x2d0], -R189.reuse ;  /* 0x0000b40011037a23 */ /* 0x100fe400000108bd */
[----:B------:R1:W2:Y:S01]  /*93a0*/  MUFU.EX2 R133, R2 ;  /* 0x0000000200857308 */ /* 0x0002a20000000800 */
[----:B------:R-:W-:Y:S01]  /*93b0*/  FMUL.FTZ R17, R134, R153 ;  /* 0x0000009986117220 */ /* 0x000fe20000410000 */
[----:B------:R-:W-:Y:S01]  /*93c0*/  MOV R153, R56 ;  /* 0x0000003800997202 */ /* 0x000fe20000000f00 */
[C---:B------:R-:W-:Y:S02]  /*93d0*/  FMUL.FTZ R70, R132.reuse, R70 ;  /* 0x0000004684467220 */ /* 0x040fe40000410000 */
        /* <DEDUP_REMOVED lines=8> */
[C---:B------:R-:W-:Y:S02]  /*9460*/  FMUL.FTZ R102, R132.reuse, R102 ;  /* 0x0000006684667220 */ /* 0x040fe40000410000 */
[C---:B------:R-:W-:Y:S02]  /*9470*/  FMUL.FTZ R103, R132.reuse, R103 ;  /* 0x0000006784677220 */ /* 0x040fe40000410000 */
[----:B------:R-:W-:Y:S02]  /*9480*/  FMUL.FTZ R114, R132, R114 ;  /* 0x0000007284727220 */ /* 0x000fe40000410000 */
[----:B-1----:R-:W-:Y:S02]  /*9490*/  FFMA.FTZ R2, R212, c[0x0][0x2d0], -R189 ;  /* 0x0000b400d4027a23 */ /* 0x002fe400000108bd */
[----:B------:R-:W-:Y:S01]  /*94a0*/  MUFU.EX2 R212, R10 ;  /* 0x0000000a00d47308 */ /* 0x000fe20000000800 */
[C---:B--2---:R-:W-:Y:S01]  /*94b0*/  FMUL.FTZ R41, R133.reuse, R177 ;  /* 0x000000b185297220 */ /* 0x044fe20000410000 */
[----:B------:R-:W-:Y:S01]  /*94c0*/  MOV R177, R42 ;  /* 0x0000002a00b17202 */ /* 0x000fe20000000f00 */
[C---:B------:R-:W-:Y:S01]  /*94d0*/  FMUL.FTZ R28, R133.reuse, R164 ;  /* 0x000000a4851c7220 */ /* 0x040fe20000410000 */
[----:B------:R-:W-:Y:S01]  /*94e0*/  MOV R164, R33 ;  /* 0x0000002100a47202 */ /* 0x000fe20000000f00 */
[----:B------:R-:W-:Y:S02]  /*94f0*/  FMUL.FTZ R29, R133, R165 ;  /* 0x000000a5851d7220 */ /* 0x000fe40000410000 */
[----:B---3--:R-:W-:Y:S02]  /*9500*/  FFMA.FTZ R3, R215, c[0x0][0x2d0], -R191 ;  /* 0x0000b400d7037a23 */ /* 0x008fe400000108bf */
[----:B------:R-:W-:Y:S01]  /*9510*/  FMUL.FTZ R33, R134, R169 ;  /* 0x000000a986217220 */ /* 0x000fe20000410000 */
[----:B------:R1:W-:Y:S01]  /*9520*/  MUFU.EX2 R217, R2 ;  /* 0x0000000200d97308 */ /* 0x0003e20000000800 */
[C---:B------:R-:W-:Y:S01]  /*9530*/  FMUL.FTZ R40, R133.reuse, R176 ;  /* 0x000000b085287220 */ /* 0x040fe20000410000 */
        /* <DEDUP_REMOVED lines=12> */
[C---:B------:R-:W-:Y:S02]  /*9600*/  FMUL.FTZ R105, R133.reuse, R105 ;  /* 0x0000006985697220 */ /* 0x040fe40000410000 */
[----:B-1----:R-:W-:Y:S02]  /*9610*/  FFMA.FTZ R2, R16, c[0x0][0x2d0], -R189 ;  /* 0x0000b40010027a23 */ /* 0x002fe400000108bd */
[C---:B------:R-:W-:Y:S01]  /*9620*/  FMUL.FTZ R16, R134.reuse, R152 ;  /* 0x0000009886107220 */ /* 0x040fe20000410000 */
[----:B------:R-:W-:Y:S01]  /*9630*/  MOV R152, R48 ;  /* 0x0000003000987202 */ /* 0x000fe20000000f00 */
[----:B------:R1:W-:Y:S01]  /*9640*/  MUFU.EX2 R240, R2 ;  /* 0x0000000200f07308 */ /* 0x0003e20000000800 */
[----:B------:R-:W-:Y:S02]  /*9650*/  FMUL.FTZ R48, R134, R184 ;  /* 0x000000b886307220 */ /* 0x000fe40000410000 */
[C---:B------:R-:W-:Y:S02]  /*9660*/  FMUL.FTZ R108, R133.reuse, R108 ;  /* 0x0000006c856c7220 */ /* 0x040fe40000410000 */
[--C-:B--2---:R-:W-:Y:S02]  /*9670*/  FFMA.FTZ R3, R214, c[0x0][0x2d0], -R191.reuse ;  /* 0x0000b400d6037a23 */ /* 0x104fe400000108bf */
[C---:B------:R-:W-:Y:S02]  /*9680*/  FMUL.FTZ R109, R133.reuse, R109 ;  /* 0x0000006d856d7220 */ /* 0x040fe40000410000 */
[----:B------:R-:W-:Y:S01]  /*9690*/  FMUL.FTZ R115, R132, R115 ;  /* 0x0000007384737220 */ /* 0x000fe20000410000 */
[----:B------:R2:W-:Y:S01]  /*96a0*/  MUFU.EX2 R233, R3 ;  /* 0x0000000300e97308 */ /* 0x0005e20000000800 */
[----:B------:R-:W-:Y:S02]  /*96b0*/  FMUL.FTZ R117, R134, R117 ;  /* 0x0000007586757220 */ /* 0x000fe40000410000 */
[C---:B------:R-:W-:Y:S02]  /*96c0*/  FMUL.FTZ R118, R132.reuse, R118 ;  /* 0x0000007684767220 */ /* 0x040fe40000410000 */
[----:B------:R-:W-:Y:S02]  /*96d0*/  FMUL.FTZ R119, R132, R119 ;  /* 0x0000007784777220 */ /* 0x000fe40000410000 */
[C---:B------:R-:W-:Y:S02]  /*96e0*/  FMUL.FTZ R120, R133.reuse, R120 ;  /* 0x0000007885787220 */ /* 0x040fe40000410000 */
[C---:B------:R-:W-:Y:S02]  /*96f0*/  FMUL.FTZ R121, R133.reuse, R121 ;  /* 0x0000007985797220 */ /* 0x040fe40000410000 */
[C---:B------:R-:W-:Y:S02]  /*9700*/  FMUL.FTZ R124, R133.reuse, R124 ;  /* 0x0000007c857c7220 */ /* 0x040fe40000410000 */
[----:B------:R-:W-:Y:S01]  /*9710*/  FMUL.FTZ R125, R133, R125 ;  /* 0x0000007d857d7220 */ /* 0x000fe20000410000 */
[----:B-1----:R-:W1:Y:S01]  /*9720*/  SHFL.BFLY PT, R2, R0, 0x1, 0x1f ;  /* 0x0c201f0000027f89 */ /* 0x002e6200000e0000 */
[----:B------:R-:W-:Y:S02]  /*9730*/  FMUL.FTZ R128, R134, R128 ;  /* 0x0000008086807220 */ /* 0x000fe40000410000 */
[----:B------:R-:W-:Y:S02]  /*9740*/  FFMA.FTZ R152, R152, c[0x0][0x2d0], -R191 ;  /* 0x0000b40098987a23 */ /* 0x000fe400000108bf */
[----:B------:R-:W-:Y:S02]  /*9750*/  FFMA.FTZ R153, R153, c[0x0][0x2d0], -R189 ;  /* 0x0000b40099997a23 */ /* 0x000fe400000108bd */
[----:B--2---:R-:W-:Y:S02]  /*9760*/  FFMA.FTZ R3, R18, c[0x0][0x2d0], -R191 ;  /* 0x0000b40012037a23 */ /* 0x004fe400000108bf */
[C---:B------:R-:W-:Y:S01]  /*9770*/  FMUL.FTZ R18, R132.reuse, R154 ;  /* 0x0000009a84127220 */ /* 0x040fe20000410000 */
[----:B------:R-:W-:Y:S01]  /*9780*/  MOV R154, R51 ;  /* 0x00000033009a7202 */ /* 0x000fe20000000f00 */
[----:B------:R2:W-:Y:S01]  /*9790*/  MUFU.EX2 R224, R3 ;  /* 0x0000000300e07308 */ /* 0x0005e20000000800 */
[----:B------:R-:W-:Y:S03]  /*97a0*/  FMUL.FTZ R51, R132, R187 ;  /* 0x000000bb84337220 */ /* 0x000fe60000410000 */
[----:B------:R-:W-:Y:S01]  /*97b0*/  FFMA.FTZ R154, R154, c[0x0][0x2d0], -R189 ;  /* 0x0000b4009a9a7a23 */ /* 0x000fe200000108bd */
[----:B-1----:R-:W-:Y:S01]  /*97c0*/  FMNMX.FTZ R2, R0, R2, !PT ;  /* 0x0000000200027209 */ /* 0x002fe20007810000 */
[----:B------:R-:W-:Y:S02]  /*97d0*/  FFMA.FTZ R0, R19, c[0x0][0x2d0], -R191 ;  /* 0x0000b40013007a23 */ /* 0x000fe400000108bf */
[----:B------:R-:W-:Y:S01]  /*97e0*/  FMUL.FTZ R19, R132, R155 ;  /* 0x0000009b84137220 */ /* 0x000fe20000410000 */
[----:B------:R-:W-:Y:S01]  /*97f0*/  MOV R155, R62 ;  /* 0x0000003e009b7202 */ /* 0x000fe20000000f00 */
[----:B------:R1:W-:Y:S01]  /*9800*/  MUFU.EX2 R241, R0 ;  /* 0x0000000000f17308 */ /* 0x0003e20000000800 */
[----:B--2---:R-:W-:Y:S01]  /*9810*/  @P1 IADD3 R3, P6, R38, UR18, RZ ;  /* 0x0000001226031c10 */ /* 0x004fe2000ffde0ff */
[----:B------:R-:W-:Y:S03]  /*9820*/  @UP1 UIADD3 UR18, UP0, UR10, 0x80, URZ ;  /* 0x000000800a121890 */ /* 0x000fe6000ff1e03f */
[----:B------:R-:W-:Y:S02]  /*9830*/  @P1 LEA R6, P5, R3, c[0x0][0x1c8], 0x1 ;  /* 0x0000720003061a11 */ /* 0x000fe400078a08ff */
[----:B------:R-:W-:Y:S01]  /*9840*/  @P1 IADD3.X R5, R37, UR15, RZ, P6, !PT ;  /* 0x0000000f25051c10 */ /* 0x000fe2000b7fe4ff */
[----:B------:R-:W-:Y:S01]  /*9850*/  @UP1 UIADD3.X UR15, URZ, UR8, URZ, UP0, !UPT ;  /* 0x000000083f0f1290 */ /* 0x000fe200087fe43f */
[----:B------:R-:W-:Y:S02]  /*9860*/  @P1 IADD3 R4, P4, R6, UR19, RZ ;  /* 0x0000001306041c10 */ /* 0x000fe4000ff9e0ff */
[----:B------:R-:W-:Y:S01]  /*9870*/  @P1 LEA.HI.X R7, R3, c[0x0][0x1cc], R5, 0x1, P5 ;  /* 0x0000730003071a11 */ /* 0x000fe200028f0c05 */
[----:B------:R-:W-:Y:S01]  /*9880*/  FFMA.FTZ R3, R220, c[0x0][0x2d0], -R190 ;  /* 0x0000b400dc037a23 */ /* 0x000fe200000108be */
[----:B------:R-:W-:Y:S01]  /*9890*/  MOV R220, R32 ;  /* 0x0000002000dc7202 */ /* 0x000fe20000000f00 */
[----:B------:R-:W-:Y:S01]  /*98a0*/  FMUL.FTZ R32, R134, R168 ;  /* 0x000000a886207220 */ /* 0x000fe20000410000 */
[----:B------:R-:W-:Y:S01]  /*98b0*/  @P1 IADD3.X R5, R7, UR20, RZ, P4, !PT ;  /* 0x0000001407051c10 */ /* 0x000fe2000a7fe4ff */
[----:B------:R2:W-:Y:S01]  /*98c0*/  @P1 LDGSTS.E.BYPASS.LTC128B.128 [R244+0x4100], [R6.64], !P3 ;  /* 0x0410000006f41fae */ /* 0x0005e2000d901d50 */
[----:B------:R3:W-:Y:S01]  /*98d0*/  MUFU.EX2 R214, R3 ;  /* 0x0000000300d67308 */ /* 0x0007e20000000800 */
[----:B-1----:R-:W-:Y:S01]  /*98e0*/  FADD.FTZ R0, -R2, R138 ;  /* 0x0000008a02007221 */ /* 0x002fe20000010100 */
[----:B------:R-:W-:Y:S02]  /*98f0*/  MOV R138, R21 ;  /* 0x00000015008a7202 */ /* 0x000fe40000000f00 */
[----:B------:R-:W-:Y:S01]  /*9900*/  MOV R168, R57 ;  /* 0x0000003900a87202 */ /* 0x000fe20000000f00 */
[----:B------:R-:W-:Y:S02]  /*9910*/  FMUL.FTZ R0, R0, c[0x0][0x2d0] ;  /* 0x0000b40000007a20 */ /* 0x000fe40000410000 */
[----:B------:R1:W-:Y:S01]  /*9920*/  @P1 LDGSTS.E.BYPASS.LTC128B.128 [R244+0x6100], [R8.64], !P0 ;  /* 0x0610000008f41fae */ /* 0x0003e2000c101d50 */
[C---:B------:R-:W-:Y:S03]  /*9930*/  FMUL.FTZ R57, R133.reuse, R197 ;  /* 0x000000c585397220 */ /* 0x040fe60000410000 */
[----:B------:R-:W4:Y:S04]  /*9940*/  MUFU.EX2 R0, R0 ;  /* 0x0000000000007308 */ /* 0x000f280000000800 */
[----:B------:R4:W-:Y:S08]  /*9950*/  @P1 LDGSTS.E.BYPASS.LTC128B.128 [R244+0x4900], [R4.64], !P3 ;  /* 0x0490000004f41fae */ /* 0x0009f0000d901d50 */
[----:B------:R4:W-:Y:S01]  /*9960*/  @P1 LDGSTS.E.BYPASS.LTC128B.128 [R244+0x6900], [R4.64+0x80], !P0 ;  /* 0x0690008004f41fae */ /* 0x0009e2000c101d50 */
[--C-:B---3--:R-:W-:Y:S01]  /*9970*/  FFMA.FTZ R3, R12, c[0x0][0x2d0], -R190.reuse ;  /* 0x0000b4000c037a23 */ /* 0x108fe200000108be */
[C---:B--2---:R-:W-:Y:S01]  /*9980*/  @P1 IADD3 R6, P2, R4.reuse, UR19, RZ ;  /* 0x0000001304061c10 */ /* 0x044fe2000ff5e0ff */
[C---:B------:R-:W-:Y:S02]  /*9990*/  FMUL.FTZ R12, R133.reuse, R148 ;  /* 0x00000094850c7220 */ /* 0x040fe40000410000 */
[----:B------:R2:W-:Y:S01]  /*99a0*/  MUFU.EX2 R215, R3 ;  /* 0x0000000300d77308 */ /* 0x0005e20000000800 */
[----:B------:R-:W-:Y:S01]  /*99b0*/  MOV R148, R24 ;  /* 0x0000001800947202 */ /* 0x000fe20000000f00 */
[----:B------:R-:W-:Y:S01]  /*99c0*/  FMUL.FTZ R24, R133, R160 ;  /* 0x000000a085187220 */ /* 0x000fe20000410000 */
[C---:B------:R-:W-:Y:S02]  /*99d0*/  @P1 IADD3.X R7, R5.reuse, UR20, RZ, P2, !PT ;  /* 0x0000001405071c10 */ /* 0x040fe400097fe4ff */
[----:B------:R-:W-:Y:S02]  /*99e0*/  @P1 IADD3 R10, P2, R4, UR18, RZ ;  /* 0x00000012040a1c10 */ /* 0x000fe4000ff5e0ff */
[----:B-1----:R-:W-:Y:S01]  /*99f0*/  @P1 IADD3 R8, P4, R6, UR19, RZ ;  /* 0x0000001306081c10 */ /* 0x002fe2000ff9e0ff */
[----:B------:R1:W-:Y:S01]  /*9a00*/  @P1 LDGSTS.E.BYPASS.LTC128B.128 [R244+0x5100], [R6.64], !P3 ;  /* 0x0510000006f41fae */ /* 0x0003e2000d901d50 */
[----:B------:R-:W-:Y:S01]  /*9a10*/  @P1 IADD3.X R11, R5, UR15, RZ, P2, !PT ;  /* 0x0000000f050b1c10 */ /* 0x000fe200097fe4ff */
[C---:B----4-:R-:W-:Y:S01]  /*9a20*/  FMUL.FTZ R26, R0.reuse, R162 ;  /* 0x000000a2001a7220 */ /* 0x050fe20000410000 */
[----:B------:R-:W-:Y:S01]  /*9a30*/  @P1 IADD3.X R9, R7, UR20, RZ, P4, !PT ;  /* 0x0000001407091c10 */ /* 0x000fe2000a7fe4ff */
[C---:B------:R-:W-:Y:S01]  /*9a40*/  FMUL.FTZ R27, R0.reuse, R163 ;  /* 0x000000a3001b7220 */ /* 0x040fe20000410000 */
[----:B------:R-:W-:Y:S01]  /*9a50*/  MOV R160, R43 ;  /* 0x0000002b00a07202 */ /* 0x000fe20000000f00 */
[----:B------:R-:W-:Y:S01]  /*9a60*/  FMUL.FTZ R42, R0, R178 ;  /* 0x000000b2002a7220 */ /* 0x000fe20000410000 */
[----:B------:R-:W-:Y:S01]  /*9a70*/  MOV R178, R138 ;  /* 0x0000008a00b27202 */ /* 0x000fe20000000f00 */
[----:B------:R3:W-:Y:S01]  /*9a80*/  @P1 LDGSTS.E.BYPASS.LTC128B.128 [R244+0x7100], [R10.64], !P0 ;  /* 0x071000000af41fae */ /* 0x0007e2000c101d50 */
[----:B------:R-:W-:Y:S01]  /*9a90*/  FFMA.FTZ R138, R248, c[0x0][0x2d0], -R189 ;  /* 0x0000b400f88a7a23 */ /* 0x000fe200000108bd */
[----:B------:R-:W-:Y:S01]  /*9aa0*/  MOV R176, R148 ;  /* 0x0000009400b07202 */ /* 0x000fe20000000f00 */
[C---:B------:R-:W-:Y:S01]  /*9ab0*/  FMUL.FTZ R30, R0.reuse, R166 ;  /* 0x000000a6001e7220 */ /* 0x040fe20000410000 */
[----:B------:R-:W-:Y:S01]  /*9ac0*/  MOV R166, R221 ;  /* 0x000000dd00a67202 */ /* 0x000fe20000000f00 */
[----:B------:R-:W-:Y:S01]  /*9ad0*/  FMUL.FTZ R31, R0, R167 ;  /* 0x000000a7001f7220 */ /* 0x000fe20000410000 */
[----:B------:R-:W-:Y:S01]  /*9ae0*/  @P1 IADD3 R4, P2, R6, UR18, RZ ;  /* 0x0000001206041c10 */ /* 0x000fe2000ff5e0ff */
[----:B------:R-:W-:Y:S01]  /*9af0*/  FMUL.FTZ R43, R0, R179 ;  /* 0x000000b3002b7220 */ /* 0x000fe20000410000 */
[----:B------:R4:W-:Y:S01]  /*9b00*/  @P1 LDGSTS.E.BYPASS.LTC128B.128 [R244+0x5900], [R8.64], !P3 ;  /* 0x0590000008f41fae */ /* 0x0009e2000d901d50 */
[--C-:B--2---:R-:W-:Y:S01]  /*9b10*/  FFMA.FTZ R3, R13, c[0x0][0x2d0], -R190.reuse ;  /* 0x0000b4000d037a23 */ /* 0x104fe200000108be */
[----:B------:R-:W-:Y:S01]  /*9b20*/  @P1 IADD3.X R5, R7, UR15, RZ, P2, !PT ;  /* 0x0000000f07051c10 */ /* 0x000fe200097fe4ff */
[----:B------:R-:W-:Y:S01]  /*9b30*/  FMUL.FTZ R13, R133, R149 ;  /* 0x00000095850d7220 */ /* 0x000fe20000410000 */
[----:B------:R-:W-:Y:S01]  /*9b40*/  MOV R167, R34 ;  /* 0x0000002200a77202 */ /* 0x000fe20000000f00 */
[----:B------:R2:W2:Y:S01]  /*9b50*/  MUFU.EX2 R219, R3 ;  /* 0x0000000300db7308 */ /* 0x0004a20000000800 */
[----:B------:R-:W-:Y:S01]  /*9b60*/  FMUL.FTZ R34, R132, R170 ;  /* 0x000000aa84227220 */ /* 0x000fe20000410000 */
[----:B------:R-:W-:Y:S01]  /*9b70*/  MOV R179, R65 ;  /* 0x0000004100b37202 */ /* 0x000fe20000000f00 */
[----:B------:R2:W-:Y:S01]  /*9b80*/  @P1 LDGSTS.E.BYPASS.LTC128B.128 [R244+0x7900], [R4.64], !P0 ;  /* 0x0790000004f41fae */ /* 0x0005e2000c101d50 */
[----:B------:R-:W-:Y:S01]  /*9b90*/  FMUL.FTZ R62, R0, R202 ;  /* 0x000000ca003e7220 */ /* 0x000fe20000410000 */
[----:B------:R-:W-:Y:S01]  /*9ba0*/  MOV R162, R67 ;  /* 0x0000004300a27202 */ /* 0x000fe20000000f00 */
[----:B-1----:R-:W-:Y:S01]  /*9bb0*/  FMUL.FTZ R7, R132, R147 ;  /* 0x0000009384077220 */ /* 0x002fe20000410000 */
[----:B------:R-:W-:Y:S01]  /*9bc0*/  F2FP.PACK_AB R147, R241, R224 ;  /* 0x000000e0f193723e */ /* 0x000fe200000000ff */
[----:B------:R-:W-:Y:S01]  /*9bd0*/  FMUL.FTZ R63, R0, R203 ;  /* 0x000000cb003f7220 */ /* 0x000fe20000410000 */
[----:B------:R-:W-:Y:S01]  /*9be0*/  MOV R163, R66 ;  /* 0x0000004200a37202 */ /* 0x000fe20000000f00 */
[----:B------:R-:W-:Y:S01]  /*9bf0*/  FMUL.FTZ R65, R134, R205 ;  /* 0x000000cd86417220 */ /* 0x000fe20000410000 */
[----:B------:R-:W-:Y:S01]  /*9c00*/  LDSM.16.MT88.4 R36, [R226+0x100] ;  /* 0x00010000e224783b */ /* 0x000fe20000004200 */
[----:B------:R-:W-:Y:S02]  /*9c10*/  FMUL.FTZ R66, R132, R206 ;  /* 0x000000ce84427220 */ /* 0x000fe40000410000 */
[C---:B---3--:R-:W-:Y:S02]  /*9c20*/  FMUL.FTZ R10, R0.reuse, R142 ;  /* 0x0000008e000a7220 */ /* 0x048fe40000410000 */
[----:B------:R-:W-:Y:S02]  /*9c30*/  FMUL.FTZ R11, R0, R143 ;  /* 0x0000008f000b7220 */ /* 0x000fe40000410000 */
[----:B------:R-:W-:Y:S01]  /*9c40*/  FMUL.FTZ R67, R132, R207 ;  /* 0x000000cf84437220 */ /* 0x000fe20000410000 */
[----:B------:R-:W-:Y:S01]  /*9c50*/  LDSM.16.MT88.4 R52, [R228+0x100] ;  /* 0x00010000e434783b */ /* 0x000fe20000004200 */
[----:B------:R-:W-:Y:S01]  /*9c60*/  FMUL.FTZ R74, R0, R74 ;  /* 0x0000004a004a7220 */ /* 0x000fe20000410000 */
[----:B------:R-:W-:Y:S01]  /*9c70*/  MUFU.EX2 R207, R153 ;  /* 0x0000009900cf7308 */ /* 0x000fe20000000800 */
[----:B----4-:R-:W-:Y:S01]  /*9c80*/  FMUL.FTZ R8, R133, R140 ;  /* 0x0000008c85087220 */ /* 0x010fe20000410000 */
[----:B------:R-:W-:Y:S01]  /*9c90*/  F2FP.PACK_AB R140, R214, R212 ;  /* 0x000000d4d68c723e */ /* 0x000fe200000000ff */
[----:B--2---:R-:W-:Y:S01]  /*9ca0*/  FMUL.FTZ R3, R2, c[0x0][0x2d0] ;  /* 0x0000b40002037a20 */ /* 0x004fe20000410000 */
[----:B------:R-:W-:Y:S01]  /*9cb0*/  F2FP.PACK_AB R142, R219, R215 ;  /* 0x000000d7db8e723e */ /* 0x000fe200000000ff */
[----:B------:R-:W-:Y:S01]  /*9cc0*/  FMUL.FTZ R9, R133, R141 ;  /* 0x0000008d85097220 */ /* 0x000fe20000410000 */
[----:B------:R-:W0:Y:S01]  /*9cd0*/  LDGDEPBAR ;  /* 0x00000000000079af */ /* 0x000e220000000000 */
[--C-:B------:R-:W-:Y:S01]  /*9ce0*/  FFMA.FTZ R6, R222, c[0x0][0x2d0], -R3.reuse ;  /* 0x0000b400de067a23 */ /* 0x100fe20000010803 */
[----:B------:R-:W-:Y:S01]  /*9cf0*/  MOV R222, R20 ;  /* 0x0000001400de7202 */ /* 0x000fe20000000f00 */
[--C-:B------:R-:W-:Y:S01]  /*9d00*/  FFMA.FTZ R4, R223, c[0x0][0x2d0], -R3.reuse ;  /* 0x0000b400df047a23 */ /* 0x100fe20000010803 */
[----:B------:R-:W-:Y:S01]  /*9d10*/  MOV R223, R25 ;  /* 0x0000001900df7202 */ /* 0x000fe20000000f00 */
[----:B------:R1:W-:Y:S01]  /*9d20*/  MUFU.EX2 R208, R6 ;  /* 0x0000000600d07308 */ /* 0x0003e20000000800 */
[----:B------:R-:W-:Y:S01]  /*9d30*/  FMUL.FTZ R5, R134, R145 ;  /* 0x0000009186057220 */ /* 0x000fe20000410000 */
[----:B------:R-:W-:Y:S01]  /*9d40*/  F2FP.PACK_AB R145, R233, R213 ;  /* 0x000000d5e991723e */ /* 0x000fe200000000ff */
[----:B------:R-:W2:Y:S01]  /*9d50*/  LDSM.16.MT88.4 R20, [R225+0x100] ;  /* 0x00010000e114783b */ /* 0x000ea20000004200 */
[C---:B------:R-:W-:Y:S01]  /*9d60*/  FMUL.FTZ R25, R133.reuse, R161 ;  /* 0x000000a185197220 */ /* 0x040fe20000410000 */
[----:B------:R-:W-:Y:S01]  /*9d70*/  MOV R165, R222 ;  /* 0x000000de00a57202 */ /* 0x000fe20000000f00 */
[----:B------:R-:W-:Y:S01]  /*9d80*/  FMUL.FTZ R75, R0, R75 ;  /* 0x0000004b004b7220 */ /* 0x000fe20000410000 */
[----:B------:R-:W-:Y:S01]  /*9d90*/  MOV R222, R44 ;  /* 0x0000002c00de7202 */ /* 0x000fe20000000f00 */
[C---:B------:R-:W-:Y:S01]  /*9da0*/  FMUL.FTZ R44, R133.reuse, R180 ;  /* 0x000000b4852c7220 */ /* 0x040fe20000410000 */
[----:B------:R-:W-:Y:S01]  /*9db0*/  MOV R180, R64 ;  /* 0x0000004000b47202 */ /* 0x000fe20000000f00 */
[----:B------:R3:W4:Y:S01]  /*9dc0*/  MUFU.EX2 R209, R4 ;  /* 0x0000000400d17308 */ /* 0x0007220000000800 */
[----:B------:R-:W-:Y:S01]  /*9dd0*/  MOV R170, R223 ;  /* 0x000000df00aa7202 */ /* 0x000fe20000000f00 */
[----:B------:R-:W-:Y:S01]  /*9de0*/  FMUL.FTZ R64, R134, R204 ;  /* 0x000000cc86407220 */ /* 0x000fe20000410000 */
[----:B------:R-:W-:Y:S01]  /*9df0*/  MOV R223, R47 ;  /* 0x0000002f00df7202 */ /* 0x000fe20000000f00 */
[C---:B------:R-:W-:Y:S01]  /*9e00*/  FMUL.FTZ R47, R0.reuse, R183 ;  /* 0x000000b7002f7220 */ /* 0x040fe20000410000 */
[----:B------:R-:W-:Y:S01]  /*9e10*/  MOV R161, R61 ;  /* 0x0000003d00a17202 */ /* 0x000fe20000000f00 */
[----:B------:R-:W-:Y:S02]  /*9e20*/  FMUL.FTZ R61, R133, R201 ;  /* 0x000000c9853d7220 */ /* 0x000fe40000410000 */
[C---:B------:R-:W-:Y:S02]  /*9e30*/  FMUL.FTZ R78, R0.reuse, R78 ;  /* 0x0000004e004e7220 */ /* 0x040fe40000410000 */
[C---:B------:R-:W-:Y:S02]  /*9e40*/  FMUL.FTZ R79, R0.reuse, R79 ;  /* 0x0000004f004f7220 */ /* 0x040fe40000410000 */
[----:B------:R-:W-:Y:S02]  /*9e50*/  FMUL.FTZ R90, R0, R90 ;  /* 0x0000005a005a7220 */ /* 0x000fe40000410000 */
[----:B-1----:R-:W-:Y:S01]  /*9e60*/  FMUL.FTZ R6, R132, R146 ;  /* 0x0000009284067220 */ /* 0x002fe20000410000 */
[----:B------:R-:W-:Y:S01]  /*9e70*/  F2FP.PACK_AB R146, R231, R240 ;  /* 0x000000f0e792723e */ /* 0x000fe200000000ff */
[C---:B------:R-:W-:Y:S02]  /*9e80*/  FMUL.FTZ R91, R0.reuse, R91 ;  /* 0x0000005b005b7220 */ /* 0x040fe40000410000 */
[C---:B------:R-:W-:Y:S02]  /*9e90*/  FMUL.FTZ R94, R0.reuse, R94 ;  /* 0x0000005e005e7220 */ /* 0x040fe40000410000 */
[C---:B------:R-:W-:Y:S02]  /*9ea0*/  FMUL.FTZ R95, R0.reuse, R95 ;  /* 0x0000005f005f7220 */ /* 0x040fe40000410000 */
[----:B------:R-:W-:Y:S02]  /*9eb0*/  FMUL.FTZ R106, R0, R106 ;  /* 0x0000006a006a7220 */ /* 0x000fe40000410000 */
[--C-:B---3--:R-:W-:Y:S01]  /*9ec0*/  FFMA.FTZ R4, R14, c[0x0][0x2d0], -R3.reuse ;  /* 0x0000b4000e047a23 */ /* 0x108fe20000010803 */
[----:B----4-:R-:W-:Y:S01]  /*9ed0*/  F2FP.PACK_AB R141, R209, R208 ;  /* 0x000000d0d18d723e */ /* 0x010fe200000000ff */
[C---:B------:R-:W-:Y:S02]  /*9ee0*/  FMUL.FTZ R14, R0.reuse, R150 ;  /* 0x00000096000e7220 */ /* 0x040fe40000410000 */
        /* <DEDUP_REMOVED lines=8> */
[--C-:B------:R-:W-:Y:S02]  /*9f70*/  FFMA.FTZ R188, R188, c[0x0][0x2d0], -R3.reuse ;  /* 0x0000b400bcbc7a23 */ /* 0x100fe40000010803 */
[----:B-1----:R-:W-:Y:S02]  /*9f80*/  FFMA.FTZ R4, R15, c[0x0][0x2d0], -R3 ;  /* 0x0000b4000f047a23 */ /* 0x002fe40000010803 */
[----:B------:R-:W-:Y:S02]  /*9f90*/  FMUL.FTZ R15, R0, R151 ;  /* 0x00000097000f7220 */ /* 0x000fe40000410000 */
[----:B------:R1:W3:Y:S01]  /*9fa0*/  MUFU.EX2 R211, R4 ;  /* 0x0000000400d37308 */ /* 0x0002e20000000800 */
[----:B------:R-:W4:Y:S01]  /*9fb0*/  LDSM.16.MT88.4 R148, [R227+0x100] ;  /* 0x00010000e394783b */ /* 0x000f220000004200 */
[C---:B-1----:R-:W-:Y:S01]  /*9fc0*/  FMUL.FTZ R4, R134.reuse, R144 ;  /* 0x0000009086047220 */ /* 0x042fe20000410000 */
[----:B------:R-:W-:Y:S02]  /*9fd0*/  F2FP.PACK_AB R144, R217, R216 ;  /* 0x000000d8d990723e */ /* 0x000fe400000000ff */
[----:B---3--:R-:W-:Y:S05]  /*9fe0*/  F2FP.PACK_AB R143, R211, R210 ;  /* 0x000000d2d38f723e */ /* 0x008fea00000000ff */
[-C--:B--2---:R-:W-:Y:S08]  /*9ff0*/  HMMA.16816.F32 R4, R144, R20.reuse, R4 ;  /* 0x000000149004723c */ /* 0x084ff00000001804 */
[C---:B------:R-:W-:Y:S07]  /*a000*/  HMMA.16816.F32 R8, R140.reuse, R20, R8 ;  /* 0x000000148c08723c */ /* 0x040fee0000001808 */
[C---:B------:R-:W-:Y:S01]  /*a010*/  FMUL.FTZ R20, R134.reuse, R156 ;  /* 0x0000009c86147220 */ /* 0x040fe20000410000 */
[-C--:B------:R-:W-:Y:S04]  /*a020*/  HMMA.16816.F32 R12, R140, R22.reuse, R12 ;  /* 0x000000168c0c723c */ /* 0x080fe8000000180c */
[----:B------:R-:W-:Y:S01]  /*a030*/  FMUL.FTZ R21, R134, R157 ;  /* 0x0000009d86157220 */ /* 0x000fe20000410000 */
[----:B------:R-:W-:Y:S01]  /*a040*/  MOV R157, R59 ;  /* 0x0000003b009d7202 */ /* 0x000fe20000000f00 */
[----:B------:R-:W-:Y:S01]  /*a050*/  FMUL.FTZ R59, R0, R199 ;  /* 0x000000c7003b7220 */ /* 0x000fe20000410000 */
[----:B------:R-:W-:Y:S01]  /*a060*/  MOV R156, R45 ;  /* 0x0000002d009c7202 */ /* 0x000fe20000000f00 */
[C---:B------:R-:W-:Y:S04]  /*a070*/  HMMA.16816.F32 R16, R144.reuse, R22, R16 ;  /* 0x000000169010723c */ /* 0x040fe80000001810 */
[C---:B------:R-:W-:Y:S01]  /*a080*/  FMUL.FTZ R45, R133.reuse, R181 ;  /* 0x000000b5852d7220 */ /* 0x040fe20000410000 */
[----:B------:R-:W-:Y:S01]  /*a090*/  MOV R181, R50 ;  /* 0x0000003200b57202 */ /* 0x000fe20000000f00 */
[C---:B------:R-:W-:Y:S02]  /*a0a0*/  FMUL.FTZ R50, R132.reuse, R186 ;  /* 0x000000ba84327220 */ /* 0x040fe40000410000 */
[C---:B------:R-:W-:Y:S01]  /*a0b0*/  FMUL.FTZ R22, R132.reuse, R158 ;  /* 0x0000009e84167220 */ /* 0x040fe20000410000 */
[----:B------:R-:W-:Y:S03]  /*a0c0*/  MOV R158, R58 ;  /* 0x0000003a009e7202 */ /* 0x000fe60000000f00 */
[----:B------:R-:W-:Y:S01]  /*a0d0*/  FMUL.FTZ R23, R132, R159 ;  /* 0x0000009f84177220 */ /* 0x000fe20000410000 */
[----:B------:R-:W-:Y:S01]  /*a0e0*/  MOV R159, R46 ;  /* 0x0000002e009f7202 */ /* 0x000fe20000000f00 */
[C---:B------:R-:W-:Y:S01]  /*a0f0*/  FMUL.FTZ R46, R0.reuse, R182 ;  /* 0x000000b6002e7220 */ /* 0x040fe20000410000 */
[----:B------:R-:W-:Y:S01]  /*a100*/  MOV R182, R181 ;  /* 0x000000b500b67202 */ /* 0x000fe20000000f00 */
[----:B------:R-:W-:Y:S01]  /*a110*/  FMUL.FTZ R58, R0, R198 ;  /* 0x000000c6003a7220 */ /* 0x000fe20000410000 */
[----:B------:R-:W-:Y:S02]  /*a120*/  MOV R181, R180 ;  /* 0x000000b400b57202 */ /* 0x000fe40000000f00 */
[-C--:B------:R-:W-:Y:S03]  /*a130*/  HMMA.16816.F32 R20, R144, R36.reuse, R20 ;  /* 0x000000249014723c */ /* 0x080fe60000001814 */
[----:B------:R-:W-:Y:S02]  /*a140*/  MOV R180, R179 ;  /* 0x000000b300b47202 */ /* 0x000fe40000000f00 */
[----:B------:R-:W-:Y:S02]  /*a150*/  MOV R179, R178 ;  /* 0x000000b200b37202 */ /* 0x000fe40000000f00 */
[----:B------:R-:W-:Y:S01]  /*a160*/  MOV R178, R176 ;  /* 0x000000b000b27202 */ /* 0x000fe20000000f00 */
[C---:B------:R-:W-:Y:S04]  /*a170*/  HMMA.16816.F32 R24, R140.reuse, R36, R24 ;  /* 0x000000248c18723c */ /* 0x040fe80000001818 */
[----:B------:R-:W-:Y:S02]  /*a180*/  MOV R176, R129 ;  /* 0x0000008100b07202 */ /* 0x000fe40000000f00 */
[----:B------:R-:W2:Y:S01]  /*a190*/  LDL.LU R129, [R1+0x70] ;  /* 0x0000700001817983 */ /* 0x000ea20000300800 */
[C---:B------:R-:W-:Y:S01]  /*a1a0*/  FMUL.FTZ R37, R134.reuse, R173 ;  /* 0x000000ad86257220 */ /* 0x040fe20000410000 */
[-C--:B------:R-:W-:Y:S01]  /*a1b0*/  HMMA.16816.F32 R28, R140, R38.reuse, R28 ;  /* 0x000000268c1c723c */ /* 0x080fe2000000181c */
[----:B------:R1:W-:Y:S03]  /*a1c0*/  MUFU.EX2 R173, R138 ;  /* 0x0000008a00ad7308 */ /* 0x0003e60000000800 */
[----:B------:R-:W-:Y:S01]  /*a1d0*/  FMUL.FTZ R36, R134, R172 ;  /* 0x000000ac86247220 */ /* 0x000fe20000410000 */
[----:B------:R-:W-:Y:S01]  /*a1e0*/  MOV R172, R60 ;  /* 0x0000003c00ac7202 */ /* 0x000fe20000000f00 */
[----:B------:R-:W-:Y:S02]  /*a1f0*/  FMUL.FTZ R60, R133, R200 ;  /* 0x000000c8853c7220 */ /* 0x000fe40000410000 */
[C---:B------:R-:W-:Y:S07]  /*a200*/  HMMA.16816.F32 R32, R144.reuse, R38, R32 ;  /* 0x000000269020723c */ /* 0x040fee0000001820 */
[C---:B------:R-:W-:Y:S02]  /*a210*/  FMUL.FTZ R39, R132.reuse, R175 ;  /* 0x000000af84277220 */ /* 0x040fe40000410000 */
[----:B------:R-:W-:Y:S03]  /*a220*/  FMUL.FTZ R38, R132, R174 ;  /* 0x000000ae84267220 */ /* 0x000fe60000410000 */
[----:B------:R-:W-:Y:S01]  /*a230*/  MOV R174, R49 ;  /* 0x0000003100ae7202 */ /* 0x000fe20000000f00 */
[C---:B------:R-:W-:Y:S02]  /*a240*/  FMUL.FTZ R49, R134.reuse, R185 ;  /* 0x000000b986317220 */ /* 0x040fe40000410000 */
[----:B------:R-:W-:Y:S01]  /*a250*/  MUFU.EX2 R185, R154 ;  /* 0x0000009a00b97308 */ /* 0x000fe20000000800 */
[-C--:B------:R-:W-:Y:S03]  /*a260*/  HMMA.16816.F32 R36, R144, R52.reuse, R36 ;  /* 0x000000349024723c */ /* 0x080fe60000001824 */
[--C-:B-1----:R-:W-:Y:S05]  /*a270*/  FFMA.FTZ R138, R251, c[0x0][0x2d0], -R189.reuse ;  /* 0x0000b400fb8a7a23 */ /* 0x102fea00000108bd */
[C---:B------:R-:W-:Y:S01]  /*a280*/  HMMA.16816.F32 R40, R140.reuse, R52, R40 ;  /* 0x000000348c28723c */ /* 0x040fe20000001828 */
[----:B------:R1:W-:Y:S06]  /*a290*/  MUFU.EX2 R175, R138 ;  /* 0x0000008a00af7308 */ /* 0x0003ec0000000800 */
[C---:B------:R-:W-:Y:S01]  /*a2a0*/  FMUL.FTZ R53, R134.reuse, R193 ;  /* 0x000000c186357220 */ /* 0x040fe20000410000 */
[-C--:B------:R-:W-:Y:S04]  /*a2b0*/  HMMA.16816.F32 R44, R140, R54.reuse, R44 ;  /* 0x000000368c2c723c */ /* 0x080fe8000000182c */
[----:B------:R-:W-:Y:S04]  /*a2c0*/  FMUL.FTZ R52, R134, R192 ;  /* 0x000000c086347220 */ /* 0x000fe80000410000 */
[C---:B------:R-:W-:Y:S07]  /*a2d0*/  HMMA.16816.F32 R48, R144.reuse, R54, R48 ;  /* 0x000000369030723c */ /* 0x040fee0000001830 */
[C---:B------:R-:W-:Y:S02]  /*a2e0*/  FMUL.FTZ R54, R132.reuse, R194 ;  /* 0x000000c284367220 */ /* 0x040fe40000410000 */
[----:B-1----:R-:W-:Y:S03]  /*a2f0*/  FFMA.FTZ R138, R245, c[0x0][0x2d0], -R189 ;  /* 0x0000b400f58a7a23 */ /* 0x002fe600000108bd */
[----:B------:R-:W-:Y:S01]  /*a300*/  FMUL.FTZ R55, R132, R195 ;  /* 0x000000c384377220 */ /* 0x000fe20000410000 */
[----:B------:R1:W-:Y:S01]  /*a310*/  MUFU.EX2 R193, R138 ;  /* 0x0000008a00c17308 */ /* 0x0003e20000000800 */
[----:B------:R-:W-:Y:S05]  /*a320*/  FFMA.FTZ R245, R235, c[0x0][0x2d0], -R3 ;  /* 0x0000b400ebf57a23 */ /* 0x000fea0000010803 */
[-C--:B----4-:R-:W-:Y:S04]  /*a330*/  HMMA.16816.F32 R52, R144, R148.reuse, R52 ;  /* 0x000000949034723c */ /* 0x090fe80000001834 */
[----:B------:R-:W-:Y:S04]  /*a340*/  MUFU.EX2 R245, R245 ;  /* 0x000000f500f57308 */ /* 0x000fe80000000800 */
[C---:B------:R-:W-:Y:S08]  /*a350*/  HMMA.16816.F32 R56, R140.reuse, R148, R56 ;  /* 0x000000948c38723c */ /* 0x040ff00000001838 */
[-C--:B------:R-:W-:Y:S04]  /*a360*/  HMMA.16816.F32 R60, R140, R150.reuse, R60 ;  /* 0x000000968c3c723c */ /* 0x080fe8000000183c */
[----:B-1----:R-:W-:Y:S02]  /*a370*/  FFMA.FTZ R138, R247, c[0x0][0x2d0], -R189 ;  /* 0x0000b400f78a7a23 */ /* 0x002fe400000108bd */
[----:B------:R-:W-:Y:S02]  /*a380*/  MUFU.EX2 R247, R152 ;  /* 0x0000009800f77308 */ /* 0x000fe40000000800 */
[C---:B------:R-:W-:Y:S01]  /*a390*/  HMMA.16816.F32 R64, R144.reuse, R150, R64 ;  /* 0x000000969040723c */ /* 0x040fe20000001840 */
[----:B------:R-:W1:Y:S07]  /*a3a0*/  LDSM.16.MT88.4 R148, [R225+0x2100] ;  /* 0x00210000e194783b */ /* 0x000e6e0000004200 */
[----:B------:R3:W-:Y:S04]  /*a3b0*/  MUFU.EX2 R221, R138 ;  /* 0x0000008a00dd7308 */ /* 0x0007e80000000800 */
[--C-:B---3--:R-:W-:Y:S01]  /*a3c0*/  FFMA.FTZ R138, R182, c[0x0][0x2d0], -R191.reuse ;  /* 0x0000b400b68a7a23 */ /* 0x108fe200000108bf */
[----:B------:R-:W-:Y:S02]  /*a3d0*/  MOV R182, R181 ;  /* 0x000000b500b67202 */ /* 0x000fe40000000f00 */
[----:B------:R-:W-:Y:S03]  /*a3e0*/  MOV R181, R180 ;  /* 0x000000b400b57202 */ /* 0x000fe60000000f00 */
[----:B------:R3:W-:Y:S01]  /*a3f0*/  MUFU.EX2 R195, R138 ;  /* 0x0000008a00c37308 */ /* 0x0007e20000000800 */
[----:B------:R-:W-:Y:S02]  /*a400*/  MOV R180, R179 ;  /* 0x000000b300b47202 */ /* 0x000fe40000000f00 */
[----:B------:R-:W-:Y:S01]  /*a410*/  MOV R179, R178 ;  /* 0x000000b200b37202 */ /* 0x000fe20000000f00 */
[-C--:B-1----:R-:W-:Y:S03]  /*a420*/  HMMA.16816.F32 R68, R144, R148.reuse, R68 ;  /* 0x000000949044723c */ /* 0x082fe60000001844 */
[----:B------:R-:W-:Y:S02]  /*a430*/  MOV R178, R174 ;  /* 0x000000ae00b27202 */ /* 0x000fe40000000f00 */
[----:B------:R-:W-:Y:S02]  /*a440*/  MOV R174, R130 ;  /* 0x0000008200ae7202 */ /* 0x000fe40000000f00 */
[----:B------:R-:W3:Y:S01]  /*a450*/  LDL.LU R130, [R1+0x6c] ;  /* 0x00006c0001827983 */ /* 0x000ee20000300800 */
[C---:B------:R-:W-:Y:S04]  /*a460*/  HMMA.16816.F32 R72, R140.reuse, R148, R72 ;  /* 0x000000948c48723c */ /* 0x040fe80000001848 */
[----:B------:R-:W-:Y:S02]  /*a470*/  MOV R183, R181 ;  /* 0x000000b500b77202 */ /* 0x000fe40000000f00 */
[----:B------:R-:W-:Y:S02]  /*a480*/  MOV R181, R179 ;  /* 0x000000b300b57202 */ /* 0x000fe40000000f00 */
[-C--:B------:R-:W-:Y:S04]  /*a490*/  HMMA.16816.F32 R76, R140, R150.reuse, R76 ;  /* 0x000000968c4c723c */ /* 0x080fe8000000184c */
[----:B------:R-:W-:Y:S01]  /*a4a0*/  MOV R179, R174 ;  /* 0x000000ae00b37202 */ /* 0x000fe20000000f00 */
[--C-:B---3--:R-:W-:Y:S01]  /*a4b0*/  FFMA.FTZ R138, R250, c[0x0][0x2d0], -R191.reuse ;  /* 0x0000b400fa8a7a23 */ /* 0x108fe200000108bf */
[----:B------:R-:W-:Y:S02]  /*a4c0*/  MOV R174, R168 ;  /* 0x000000a800ae7202 */ /* 0x000fe40000000f00 */
[C---:B------:R-:W-:Y:S01]  /*a4d0*/  HMMA.16816.F32 R80, R144.reuse, R150, R80 ;  /* 0x000000969050723c */ /* 0x040fe20000001850 */
[----:B------:R1:W-:Y:S01]  /*a4e0*/  MUFU.EX2 R199, R138 ;  /* 0x0000008a00c77308 */ /* 0x0003e20000000800 */
[----:B------:R-:W3:Y:S02]  /*a4f0*/  LDSM.16.MT88.4 R148, [R226+0x2100] ;  /* 0x00210000e294783b */ /* 0x000ee40000004200 */
[----:B------:R-:W-:Y:S02]  /*a500*/  MOV R168, R156 ;  /* 0x0000009c00a87202 */ /* 0x000fe40000000f00 */
[----:B------:R-:W-:Y:S04]  /*a510*/  MOV R156, R131 ;  /* 0x00000083009c7202 */ /* 0x000fe80000000f00 */
[----:B------:R-:W3:Y:S02]  /*a520*/  LDL.LU R131, [R1+0x68] ;  /* 0x0000680001837983 */ /* 0x000ee40000300800 */
[----:B-1----:R-:W-:Y:S04]  /*a530*/  FFMA.FTZ R138, R249, c[0x0][0x2d0], -R191 ;  /* 0x0000b400f98a7a23 */ /* 0x002fe800000108bf */
[----:B------:R1:W-:Y:S01]  /*a540*/  MUFU.EX2 R184, R138 ;  /* 0x0000008a00b87308 */ /* 0x0003e20000000800 */
[-C--:B---3--:R-:W-:Y:S08]  /*a550*/  HMMA.16816.F32 R84, R144, R148.reuse, R84 ;  /* 0x000000949054723c */ /* 0x088ff00000001854 */
[C---:B------:R-:W-:Y:S04]  /*a560*/  HMMA.16816.F32 R88, R140.reuse, R148, R88 ;  /* 0x000000948c58723c */ /* 0x040fe80000001858 */
[--C-:B-1----:R-:W-:Y:S01]  /*a570*/  FFMA.FTZ R138, R182, c[0x0][0x2d0], -R190.reuse ;  /* 0x0000b400b68a7a23 */ /* 0x102fe200000108be */
[----:B------:R-:W-:Y:S02]  /*a580*/  MOV R182, R180 ;  /* 0x000000b400b67202 */ /* 0x000fe40000000f00 */
[----:B------:R-:W-:Y:S01]  /*a590*/  MOV R180, R178 ;  /* 0x000000b200b47202 */ /* 0x000fe20000000f00 */
[-C--:B------:R-:W-:Y:S04]  /*a5a0*/  HMMA.16816.F32 R92, R140, R150.reuse, R92 ;  /* 0x000000968c5c723c */ /* 0x080fe8000000185c */
[----:B------:R-:W-:Y:S02]  /*a5b0*/  MOV R178, R172 ;  /* 0x000000ac00b27202 */ /* 0x000fe40000000f00 */
[----:B------:R1:W-:Y:S02]  /*a5c0*/  MUFU.EX2 R172, R138 ;  /* 0x0000008a00ac7308 */ /* 0x0003e40000000800 */
[C---:B------:R-:W-:Y:S01]  /*a5d0*/  HMMA.16816.F32 R96, R144.reuse, R150, R96 ;  /* 0x000000969060723c */ /* 0x040fe20000001860 */
[----:B------:R-:W3:Y:S03]  /*a5e0*/  LDSM.16.MT88.4 R148, [R228+0x2100] ;  /* 0x00210000e494783b */ /* 0x000ee60000004200 */
[--C-:B-1----:R-:W-:Y:S01]  /*a5f0*/  FFMA.FTZ R138, R183, c[0x0][0x2d0], -R190.reuse ;  /* 0x0000b400b78a7a23 */ /* 0x102fe200000108be */
[----:B------:R-:W-:Y:S02]  /*a600*/  MOV R183, R182 ;  /* 0x000000b600b77202 */ /* 0x000fe40000000f00 */
[----:B------:R-:W-:Y:S02]  /*a610*/  MOV R182, R181 ;  /* 0x000000b500b67202 */ /* 0x000fe40000000f00 */
[----:B------:R-:W-:Y:S03]  /*a620*/  MOV R181, R180 ;  /* 0x000000b400b57202 */ /* 0x000fe60000000f00 */
[----:B------:R-:W-:Y:S02]  /*a630*/  MOV R180, R179 ;  /* 0x000000b300b47202 */ /* 0x000fe40000000f00 */
[----:B------:R-:W-:Y:S02]  /*a640*/  MOV R179, R178 ;  /* 0x000000b200b37202 */ /* 0x000fe40000000f00 */
[----:B------:R-:W-:Y:S02]  /*a650*/  MOV R178, R174 ;  /* 0x000000ae00b27202 */ /* 0x000fe40000000f00 */
[----:B------:R-:W-:Y:S02]  /*a660*/  MOV R174, R168 ;  /* 0x000000a800ae7202 */ /* 0x000fe40000000f00 */
[----:B------:R-:W-:Y:S02]  /*a670*/  MOV R168, R156 ;  /* 0x0000009c00a87202 */ /* 0x000fe40000000f00 */
[----:B------:R-:W-:Y:S01]  /*a680*/  MOV R156, R222 ;  /* 0x000000de009c7202 */ /* 0x000fe20000000f00 */
[----:B------:R-:W-:Y:S01]  /*a690*/  FFMA.FTZ R174, R174, c[0x0][0x2d0], -R189 ;  /* 0x0000b400aeae7a23 */ /* 0x000fe200000108bd */
[-C--:B---3--:R-:W-:Y:S03]  /*a6a0*/  HMMA.16816.F32 R100, R144, R148.reuse, R100 ;  /* 0x000000949064723c */ /* 0x088fe60000001864 */
[----:B------:R-:W-:Y:S02]  /*a6b0*/  MOV R222, R242 ;  /* 0x000000f200de7202 */ /* 0x000fe40000000f00 */
[----:B------:R1:W3:Y:S03]  /*a6c0*/  MUFU.EX2 R242, R138 ;  /* 0x0000008a00f27308 */ /* 0x0002e60000000800 */
[C---:B------:R-:W-:Y:S08]  /*a6d0*/  HMMA.16816.F32 R104, R140.reuse, R148, R104 ;  /* 0x000000948c68723c */ /* 0x040ff00000001868 */
[-C--:B------:R-:W-:Y:S08]  /*a6e0*/  HMMA.16816.F32 R108, R140, R150.reuse, R108 ;  /* 0x000000968c6c723c */ /* 0x080ff0000000186c */
[C---:B------:R-:W-:Y:S01]  /*a6f0*/  HMMA.16816.F32 R112, R144.reuse, R150, R112 ;  /* 0x000000969070723c */ /* 0x040fe20000001870 */
[----:B------:R-:W3:Y:S03]  /*a700*/  LDSM.16.MT88.4 R148, [R227+0x2100] ;  /* 0x00210000e394783b */ /* 0x000ee60000004200 */
[--C-:B-1----:R-:W-:Y:S04]  /*a710*/  FFMA.FTZ R138, R183, c[0x0][0x2d0], -R190.reuse ;  /* 0x0000b400b78a7a23 */ /* 0x102fe800000108be */
[----:B------:R1:W-:Y:S01]  /*a720*/  MUFU.EX2 R202, R138 ;  /* 0x0000008a00ca7308 */ /* 0x0003e20000000800 */
[----:B--2---:R-:W-:Y:S03]  /*a730*/  FMUL.FTZ R129, R134, R129 ;  /* 0x0000008186817220 */ /* 0x004fe60000410000 */
[--C-:B-1----:R-:W-:Y:S06]  /*a740*/  FFMA.FTZ R138, R182, c[0x0][0x2d0], -R190.reuse ;  /* 0x0000b400b68a7a23 */ /* 0x102fec00000108be */
[----:B------:R1:W-:Y:S01]  /*a750*/  MUFU.EX2 R187, R138 ;  /* 0x0000008a00bb7308 */ /* 0x0003e20000000800 */
[-C--:B---3--:R-:W-:Y:S08]  /*a760*/  HMMA.16816.F32 R116, R144, R148.reuse, R116 ;  /* 0x000000949074723c */ /* 0x088ff00000001874 */
[C---:B------:R-:W-:Y:S07]  /*a770*/  HMMA.16816.F32 R120, R140.reuse, R148, R120 ;  /* 0x000000948c78723c */ /* 0x040fee0000001878 */
[----:B------:R-:W-:Y:S01]  /*a780*/  F2FP.PACK_AB R148, R242, R172 ;  /* 0x000000acf294723e */ /* 0x000fe200000000ff */
[-C--:B------:R-:W-:Y:S04]  /*a790*/  HMMA.16816.F32 R124, R140, R150.reuse, R124 ;  /* 0x000000968c7c723c */ /* 0x080fe8000000187c */
[--C-:B-1----:R-:W-:Y:S01]  /*a7a0*/  FFMA.FTZ R138, R181, c[0x0][0x2d0], -R3.reuse ;  /* 0x0000b400b58a7a23 */ /* 0x102fe20000010803 */
[----:B------:R-:W-:Y:S02]  /*a7b0*/  MOV R181, R180 ;  /* 0x000000b400b57202 */ /* 0x000fe40000000f00 */
[----:B------:R-:W-:Y:S02]  /*a7c0*/  MOV R180, R179 ;  /* 0x000000b300b47202 */ /* 0x000fe40000000f00 */
[----:B------:R-:W-:Y:S03]  /*a7d0*/  MOV R179, R178 ;  /* 0x000000b200b37202 */ /* 0x000fe60000000f00 */
[----:B------:R-:W-:Y:S02]  /*a7e0*/  MOV R178, R164 ;  /* 0x000000a400b27202 */ /* 0x000fe40000000f00 */
[----:B------:R1:W-:Y:S01]  /*a7f0*/  MUFU.EX2 R164, R138 ;  /* 0x0000008a00a47308 */ /* 0x0003e20000000800 */
[----:B------:R-:W-:Y:S02]  /*a800*/  F2FP.PACK_AB R142, R221, R193 ;  /* 0x000000c1dd8e723e */ /* 0x000fe400000000ff */
[----:B------:R-:W-:Y:S02]  /*a810*/  F2FP.PACK_AB R143, R184, R199 ;  /* 0x000000c7b88f723e */ /* 0x000fe400000000ff */
[----:B------:R-:W-:Y:S02]  /*a820*/  F2FP.PACK_AB R140, R175, R173 ;  /* 0x000000adaf8c723e */ /* 0x000fe400000000ff */
[----:B------:R-:W-:Y:S01]  /*a830*/  F2FP.PACK_AB R141, R195, R247 ;  /* 0x000000f7c38d723e */ /* 0x000fe200000000ff */
[----:B-1----:R-:W-:Y:S01]  /*a840*/  FFMA.FTZ R138, R181, c[0x0][0x2d0], -R3 ;  /* 0x0000b400b58a7a23 */ /* 0x002fe20000010803 */
[----:B------:R-:W-:Y:S02]  /*a850*/  MOV R181, R180 ;  /* 0x000000b400b57202 */ /* 0x000fe40000000f00 */
[----:B------:R-:W-:Y:S02]  /*a860*/  MOV R180, R179 ;  /* 0x000000b300b47202 */ /* 0x000fe40000000f00 */
[----:B------:R-:W-:Y:S01]  /*a870*/  MOV R179, R177 ;  /* 0x000000b100b37202 */ /* 0x000fe20000000f00 */
[--C-:B------:R-:W-:Y:S01]  /*a880*/  FFMA.FTZ R152, R181, c[0x0][0x2d0], -R189.reuse ;  /* 0x0000b400b5987a23 */ /* 0x100fe200000108bd */
[----:B------:R-:W-:Y:S02]  /*a890*/  MOV R177, R176 ;  /* 0x000000b000b17202 */ /* 0x000fe40000000f00 */
[----:B------:R-:W-:Y:S01]  /*a8a0*/  MOV R176, R243 ;  /* 0x000000f300b07202 */ /* 0x000fe20000000f00 */
[----:B------:R1:W-:Y:S03]  /*a8b0*/  MUFU.EX2 R192, R152 ;  /* 0x0000009800c07308 */ /* 0x0003e60000000800 */
[----:B------:R-:W-:Y:S01]  /*a8c0*/  MOV R181, R176 ;  /* 0x000000b000b57202 */ /* 0x000fe20000000f00 */
[----:B------:R-:W-:Y:S06]  /*a8d0*/  FFMA.FTZ R176, R252, c[0x0][0x2d0], -R189 ;  /* 0x0000b400fcb07a23 */ /* 0x000fec00000108bd */
[----:B------:R2:W3:Y:S10]  /*a8e0*/  MUFU.EX2 R243, R138 ;  /* 0x0000008a00f37308 */ /* 0x0004f40000000800 */
[----:B------:R-:W-:Y:S01]  /*a8f0*/  MUFU.EX2 R176, R176 ;  /* 0x000000b000b07308 */ /* 0x000fe20000000800 */
[----:B-1----:R-:W4:Y:S01]  /*a900*/  LDL.LU R152, [R1+0x8] ;  /* 0x0000080001987983 */ /* 0x002f220000300800 */
[--C-:B--2---:R-:W-:Y:S01]  /*a910*/  FFMA.FTZ R138, R220, c[0x0][0x2d0], -R3.reuse ;  /* 0x0000b400dc8a7a23 */ /* 0x104fe20000010803 */
[----:B---3--:R-:W-:Y:S07]  /*a920*/  F2FP.PACK_AB R149, R243, R164 ;  /* 0x000000a4f395723e */ /* 0x008fee00000000ff */
[----:B------:R1:W-:Y:S01]  /*a930*/  MUFU.EX2 R220, R138 ;  /* 0x0000008a00dc7308 */ /* 0x0003e20000000800 */
[----:B------:R-:W-:Y:S02]  /*a940*/  FMUL.FTZ R130, R132, R130 ;  /* 0x0000008284827220 */ /* 0x000fe40000410000 */
[----:B-1----:R-:W-:Y:S07]  /*a950*/  FFMA.FTZ R138, R178, c[0x0][0x2d0], -R3 ;  /* 0x0000b400b28a7a23 */ /* 0x002fee0000010803 */
[----:B------:R-:W1:Y:S01]  /*a960*/  MUFU.EX2 R178, R138 ;  /* 0x0000008a00b27308 */ /* 0x000e620000000800 */
[----:B------:R-:W-:Y:S07]  /*a970*/  FMUL.FTZ R131, R132, R131 ;  /* 0x0000008384837220 */ /* 0x000fee0000410000 */
[----:B------:R-:W-:Y:S01]  /*a980*/  HMMA.16816.F32 R128, R144, R150, R128 ;  /* 0x000000969080723c */ /* 0x000fe20000001880 */
[----:B------:R-:W2:Y:S06]  /*a990*/  LDSM.16.MT88.4 R144, [R225+0x900] ;  /* 0x00090000e190783b */ /* 0x000eac0000004200 */
[----:B------:R-:W-:Y:S02]  /*a9a0*/  F2FP.PACK_AB R150, R187, R202 ;  /* 0x000000cabb96723e */ /* 0x000fe400000000ff */
[----:B-1----:R-:W-:Y:S03]  /*a9b0*/  F2FP.PACK_AB R151, R178, R220 ;  /* 0x000000dcb297723e */ /* 0x002fe600000000ff */
[--C-:B------:R-:W-:Y:S01]  /*a9c0*/  FFMA.FTZ R138, R180, c[0x0][0x2d0], -R189.reuse ;  /* 0x0000b400b48a7a23 */ /* 0x100fe200000108bd */
[----:B------:R-:W-:Y:S01]  /*a9d0*/  MOV R180, R177 ;  /* 0x000000b100b47202 */ /* 0x000fe20000000f00 */
[----:B------:R-:W-:Y:S02]  /*a9e0*/  FFMA.FTZ R177, R246, c[0x0][0x2d0], -R189 ;  /* 0x0000b400f6b17a23 */ /* 0x000fe400000108bd */
[----:B------:R-:W-:Y:S01]  /*a9f0*/  FFMA.FTZ R246, R222, c[0x0][0x2d0], -R3 ;  /* 0x0000b400def67a23 */ /* 0x000fe20000010803 */
[----:B------:R1:W-:Y:S01]  /*aa00*/  MUFU.EX2 R200, R138 ;  /* 0x0000008a00c87308 */ /* 0x0003e20000000800 */
[----:B------:R-:W-:Y:S09]  /*aa10*/  FFMA.FTZ R189, R218, c[0x0][0x2d0], -R189 ;  /* 0x0000b400dabd7a23 */ /* 0x000ff200000108bd */
[----:B------:R-:W-:Y:S10]  /*aa20*/  MUFU.EX2 R197, R189 ;  /* 0x000000bd00c57308 */ /* 0x000ff40000000800 */
[----:B------:R-:W-:Y:S01]  /*aa30*/  MUFU.EX2 R177, R177 ;  /* 0x000000b100b17308 */ /* 0x000fe20000000800 */
[-C--:B--2---:R-:W-:Y:S05]  /*aa40*/  HMMA.16816.F32 R4, R140, R144.reuse, R4 ;  /* 0x000000908c04723c */ /* 0x084fea0000001804 */
[--C-:B-1----:R-:W-:Y:S04]  /*aa50*/  FFMA.FTZ R138, R181, c[0x0][0x2d0], -R191.reuse ;  /* 0x0000b400b58a7a23 */ /* 0x102fe800000108bf */
[----:B------:R-:W-:Y:S01]  /*aa60*/  MUFU.EX2 R246, R246 ;  /* 0x000000f600f67308 */ /* 0x000fe20000000800 */
[C---:B------:R-:W-:Y:S08]  /*aa70*/  HMMA.16816.F32 R8, R148.reuse, R144, R8 ;  /* 0x000000909408723c */ /* 0x040ff00000001808 */
[-C--:B------:R-:W-:Y:S01]  /*aa80*/  HMMA.16816.F32 R12, R148, R146.reuse, R12 ;  /* 0x00000092940c723c */ /* 0x080fe2000000180c */
[----:B------:R1:W-:Y:S07]  /*aa90*/  MUFU.EX2 R181, R138 ;  /* 0x0000008a00b57308 */ /* 0x0003ee0000000800 */
[C---:B------:R-:W-:Y:S01]  /*aaa0*/  HMMA.16816.F32 R16, R140.reuse, R146, R16 ;  /* 0x000000928c10723c */ /* 0x040fe20000001810 */
[----:B------:R-:W2:Y:S03]  /*aab0*/  LDSM.16.MT88.4 R144, [R226+0x900] ;  /* 0x00090000e290783b */ /* 0x000ea60000004200 */
[--C-:B-1----:R-:W-:Y:S04]  /*aac0*/  FFMA.FTZ R138, R180, c[0x0][0x2d0], -R191.reuse ;  /* 0x0000b400b48a7a23 */ /* 0x102fe800000108bf */
[----:B------:R1:W-:Y:S01]  /*aad0*/  MUFU.EX2 R201, R138 ;  /* 0x0000008a00c97308 */ /* 0x0003e20000000800 */
[-C--:B--2---:R-:W-:Y:S03]  /*aae0*/  HMMA.16816.F32 R20, R140, R144.reuse, R20 ;  /* 0x000000908c14723c */ /* 0x084fe60000001814 */
[--C-:B-1----:R-:W-:Y:S05]  /*aaf0*/  FFMA.FTZ R138, R179, c[0x0][0x2d0], -R191.reuse ;  /* 0x0000b400b38a7a23 */ /* 0x102fea00000108bf */
[C---:B------:R-:W-:Y:S01]  /*ab00*/  HMMA.16816.F32 R24, R148.reuse, R144, R24 ;  /* 0x000000909418723c */ /* 0x040fe20000001818 */
[----:B------:R1:W-:Y:S07]  /*ab10*/  MUFU.EX2 R206, R138 ;  /* 0x0000008a00ce7308 */ /* 0x0003ee0000000800 */
[-C--:B------:R-:W-:Y:S08]  /*ab20*/  HMMA.16816.F32 R28, R148, R146.reuse, R28 ;  /* 0x00000092941c723c */ /* 0x080ff0000000181c */
[C---:B------:R-:W-:Y:S01]  /*ab30*/  HMMA.16816.F32 R32, R140.reuse, R146, R32 ;  /* 0x000000928c20723c */ /* 0x040fe20000001820 */
[----:B------:R-:W2:Y:S03]  /*ab40*/  LDSM.16.MT88.4 R144, [R228+0x900] ;  /* 0x00090000e490783b */ /* 0x000ea60000004200 */
[--C-:B-1----:R-:W-:Y:S02]  /*ab50*/  FFMA.FTZ R138, R171, c[0x0][0x2d0], -R191.reuse ;  /* 0x0000b400ab8a7a23 */ /* 0x102fe400000108bf */
[--C-:B------:R-:W-:Y:S02]  /*ab60*/  FFMA.FTZ R171, R155, c[0x0][0x2d0], -R190.reuse ;  /* 0x0000b4009bab7a23 */ /* 0x100fe400000108be */
[----:B------:R1:W-:Y:S10]  /*ab70*/  MUFU.EX2 R204, R138 ;  /* 0x0000008a00cc7308 */ /* 0x0003f40000000800 */
[----:B------:R-:W-:Y:S01]  /*ab80*/  MUFU.EX2 R179, R171 ;  /* 0x000000ab00b37308 */ /* 0x000fe20000000800 */
[--C-:B-1----:R-:W-:Y:S02]  /*ab90*/  FFMA.FTZ R138, R170, c[0x0][0x2d0], -R190.reuse ;  /* 0x0000b400aa8a7a23 */ /* 0x102fe400000108be */
[--C-:B------:R-:W-:Y:S01]  /*aba0*/  FFMA.FTZ R170, R157, c[0x0][0x2d0], -R190.reuse ;  /* 0x0000b4009daa7a23 */ /* 0x100fe200000108be */
[-C--:B--2---:R-:W-:Y:S06]  /*abb0*/  HMMA.16816.F32 R36, R140, R144.reuse, R36 ;  /* 0x000000908c24723c */ /* 0x084fec0000001824 */
[----:B------:R1:W-:Y:S02]  /*abc0*/  MUFU.EX2 R196, R138 ;  /* 0x0000008a00c47308 */ /* 0x0003e40000000800 */
[C---:B------:R-:W-:Y:S08]  /*abd0*/  HMMA.16816.F32 R40, R148.reuse, R144, R40 ;  /* 0x000000909428723c */ /* 0x040ff00000001828 */
[----:B------:R-:W-:Y:S01]  /*abe0*/  MUFU.EX2 R182, R170 ;  /* 0x000000aa00b67308 */ /* 0x000fe20000000800 */
[-C--:B------:R-:W-:Y:S08]  /*abf0*/  HMMA.16816.F32 R44, R148, R146.reuse, R44 ;  /* 0x00000092942c723c */ /* 0x080ff0000000182c */
[C---:B------:R-:W-:Y:S01]  /*ac00*/  HMMA.16816.F32 R48, R140.reuse, R146, R48 ;  /* 0x000000928c30723c */ /* 0x040fe20000001830 */
[----:B------:R-:W2:Y:S03]  /*ac10*/  LDSM.16.MT88.4 R144, [R227+0x900] ;  /* 0x00090000e390783b */ /* 0x000ea60000004200 */
[--C-:B-1----:R-:W-:Y:S02]  /*ac20*/  FFMA.FTZ R138, R169, c[0x0][0x2d0], -R190.reuse ;  /* 0x0000b400a98a7a23 */ /* 0x102fe400000108be */
[--C-:B------:R-:W-:Y:S02]  /*ac30*/  FFMA.FTZ R169, R162, c[0x0][0x2d0], -R191.reuse ;  /* 0x0000b400a2a97a23 */ /* 0x100fe400000108bf */
[----:B------:R1:W-:Y:S10]  /*ac40*/  MUFU.EX2 R203, R138 ;  /* 0x0000008a00cb7308 */ /* 0x0003f40000000800 */
[----:B------:R-:W-:Y:S01]  /*ac50*/  MUFU.EX2 R235, R169 ;  /* 0x000000a900eb7308 */ /* 0x000fe20000000800 */
[----:B-1----:R-:W-:Y:S02]  /*ac60*/  FFMA.FTZ R138, R156, c[0x0][0x2d0], -R190 ;  /* 0x0000b4009c8a7a23 */ /* 0x002fe400000108be */
[----:B------:R-:W3:Y:S07]  /*ac70*/  LDL.LU R156, [R1+0xc] ;  /* 0x00000c00019c7983 */ /* 0x000eee0000300800 */
[----:B------:R1:W-:Y:S01]  /*ac80*/  MUFU.EX2 R205, R138 ;  /* 0x0000008a00cd7308 */ /* 0x0003e20000000800 */
[-C--:B--2---:R-:W-:Y:S03]  /*ac90*/  HMMA.16816.F32 R52, R140, R144.reuse, R52 ;  /* 0x000000908c34723c */ /* 0x084fe60000001834 */
[----:B----4-:R-:W-:Y:S05]  /*aca0*/  FFMA.FTZ R134, R134, R152, R216 ;  /* 0x0000009886867223 */ /* 0x010fea00000100d8 */
[C---:B------:R-:W-:Y:S01]  /*acb0*/  HMMA.16816.F32 R56, R148.reuse, R144, R56 ;  /* 0x000000909438723c */ /* 0x040fe20000001838 */
[----:B------:R-:W-:Y:S03]  /*acc0*/  LDSM.16.MT88.4 R152, [R226+0x1100] ;  /* 0x00110000e298783b */ /* 0x000fe60000004200 */
[----:B------:R-:W-:Y:S04]  /*acd0*/  FADD.FTZ R134, R217, R134 ;  /* 0x00000086d9867221 */ /* 0x000fe80000010000 */
[-C--:B------:R-:W-:Y:S04]  /*ace0*/  HMMA.16816.F32 R60, R148, R146.reuse, R60 ;  /* 0x00000092943c723c */ /* 0x080fe8000000183c */
[----:B------:R-:W-:Y:S02]  /*acf0*/  FADD.FTZ R134, R240, R134 ;  /* 0x00000086f0867221 */ /* 0x000fe40000010000 */
[----:B-1----:R-:W-:Y:S02]  /*ad00*/  FFMA.FTZ R138, R168, c[0x0][0x2d0], -R190 ;  /* 0x0000b400a88a7a23 */ /* 0x002fe400000108be */
[C---:B------:R-:W-:Y:S01]  /*ad10*/  HMMA.16816.F32 R64, R140.reuse, R146, R64 ;  /* 0x000000928c40723c */ /* 0x040fe20000001840 */
[----:B------:R-:W1:Y:S01]  /*ad20*/  LDSM.16.MT88.4 R144, [R225+0x2900] ;  /* 0x00290000e190783b */ /* 0x000e620000004200 */
[----:B------:R2:W-:Y:S02]  /*ad30*/  MUFU.EX2 R186, R138 ;  /* 0x0000008a00ba7308 */ /* 0x0005e40000000800 */
[----:B------:R-:W-:Y:S02]  /*ad40*/  FFMA.FTZ R168, R161, c[0x0][0x2d0], -R191 ;  /* 0x0000b400a1a87a23 */ /* 0x000fe400000108bf */
[----:B------:R-:W-:Y:S06]  /*ad50*/  FADD.FTZ R134, R231, R134 ;  /* 0x00000086e7867221 */ /* 0x000fec0000010000 */
[----:B------:R4:W4:Y:S01]  /*ad60*/  MUFU.EX2 R183, R168 ;  /* 0x000000a800b77308 */ /* 0x0009220000000800 */
[----:B------:R-:W-:Y:S01]  /*ad70*/  FADD.FTZ R134, R173, R134 ;  /* 0x00000086ad867221 */ /* 0x000fe20000010000 */
[----:B------:R-:W-:Y:S03]  /*ad80*/  MOV R173, R184 ;  /* 0x000000b800ad7202 */ /* 0x000fe60000000f00 */
[----:B------:R-:W-:Y:S02]  /*ad90*/  FADD.FTZ R134, R175, R134 ;  /* 0x00000086af867221 */ /* 0x000fe40000010000 */
[----:B--2---:R-:W-:Y:S02]  /*ada0*/  FFMA.FTZ R138, R167, c[0x0][0x2d0], -R3 ;  /* 0x0000b400a78a7a23 */ /* 0x004fe40000010803 */
[----:B------:R-:W-:Y:S02]  /*adb0*/  FFMA.FTZ R167, R160, c[0x0][0x2d0], -R191 ;  /* 0x0000b400a0a77a23 */ /* 0x000fe400000108bf */
[----:B------:R2:W-:Y:S01]  /*adc0*/  MUFU.EX2 R249, R138 ;  /* 0x0000008a00f97308 */ /* 0x0005e20000000800 */
[----:B----4-:R-:W-:Y:S01]  /*add0*/  LDSM.16.MT88.4 R168, [R226+0x1900] ;  /* 0x00190000e2a8783b */ /* 0x010fe20000004200 */
[----:B------:R-:W-:Y:S08]  /*ade0*/  F2FP.PACK_AB R189, R183, R235 ;  /* 0x000000ebb7bd723e */ /* 0x000ff000000000ff */
[----:B------:R4:W-:Y:S01]  /*adf0*/  MUFU.EX2 R180, R167 ;  /* 0x000000a700b47308 */ /* 0x0009e20000000800 */
[-C--:B-1----:R-:W-:Y:S08]  /*ae00*/  HMMA.16816.F32 R68, R140, R144.reuse, R68 ;  /* 0x000000908c44723c */ /* 0x082ff00000001844 */
[C---:B------:R-:W-:Y:S04]  /*ae10*/  HMMA.16816.F32 R72, R148.reuse, R144, R72 ;  /* 0x000000909448723c */ /* 0x040fe80000001848 */
[----:B--2---:R-:W-:Y:S02]  /*ae20*/  FFMA.FTZ R138, R166, c[0x0][0x2d0], -R3 ;  /* 0x0000b400a68a7a23 */ /* 0x004fe40000010803 */
[----:B------:R-:W-:Y:S02]  /*ae30*/  FFMA.FTZ R166, R159, c[0x0][0x2d0], -R191 ;  /* 0x0000b4009fa67a23 */ /* 0x000fe400000108bf */
[-C--:B------:R-:W-:Y:S01]  /*ae40*/  HMMA.16816.F32 R76, R148, R146.reuse, R76 ;  /* 0x00000092944c723c */ /* 0x080fe2000000184c */
[----:B------:R1:W-:Y:S03]  /*ae50*/  MUFU.EX2 R191, R174 ;  /* 0x000000ae00bf7308 */ /* 0x0003e60000000800 */
[----:B----4-:R-:W-:Y:S04]  /*ae60*/  MOV R167, R207 ;  /* 0x000000cf00a77202 */ /* 0x010fe80000000f00 */
[C---:B------:R-:W-:Y:S01]  /*ae70*/  HMMA.16816.F32 R80, R140.reuse, R146, R80 ;  /* 0x000000928c50723c */ /* 0x040fe20000001850 */
[----:B------:R-:W2:Y:S02]  /*ae80*/  LDSM.16.MT88.4 R144, [R226+0x2900] ;  /* 0x00290000e290783b */ /* 0x000ea40000004200 */
[----:B------:R4:W-:Y:S10]  /*ae90*/  MUFU.EX2 R198, R166 ;  /* 0x000000a600c67308 */ /* 0x0009f40000000800 */
[----:B------:R2:W-:Y:S01]  /*aea0*/  MUFU.EX2 R248, R138 ;  /* 0x0000008a00f87308 */ /* 0x0005e20000000800 */
[----:B-1----:R-:W-:Y:S02]  /*aeb0*/  MOV R174, R220 ;  /* 0x000000dc00ae7202 */ /* 0x002fe40000000f00 */
[-C--:B----4-:R-:W-:Y:S01]  /*aec0*/  MOV R166, R206.reuse ;  /* 0x000000ce00a67202 */ /* 0x090fe20000000f00 */
[--C-:B--2---:R-:W-:Y:S02]  /*aed0*/  FFMA.FTZ R138, R165, c[0x0][0x2d0], -R3.reuse ;  /* 0x0000b400a58a7a23 */ /* 0x104fe40000010803 */
[--C-:B------:R-:W-:Y:S01]  /*aee0*/  FFMA.FTZ R165, R158, c[0x0][0x2d0], -R190.reuse ;  /* 0x0000b4009ea57a23 */ /* 0x100fe200000108be */
[-C--:B------:R-:W-:Y:S03]  /*aef0*/  HMMA.16816.F32 R84, R140, R144.reuse, R84 ;  /* 0x000000908c54723c */ /* 0x080fe60000001854 */
[----:B------:R1:W-:Y:S01]  /*af00*/  MUFU.EX2 R250, R138 ;  /* 0x0000008a00fa7308 */ /* 0x0003e20000000800 */
[----:B------:R-:W-:Y:S04]  /*af10*/  FFMA.FTZ R190, R223, c[0x0][0x2d0], -R190 ;  /* 0x0000b400dfbe7a23 */ /* 0x000fe800000108be */
[C---:B------:R-:W-:Y:S05]  /*af20*/  HMMA.16816.F32 R88, R148.reuse, R144, R88 ;  /* 0x000000909458723c */ /* 0x040fea0000001858 */
[----:B------:R2:W-:Y:S03]  /*af30*/  MUFU.EX2 R252, R190 ;  /* 0x000000be00fc7308 */ /* 0x0005e60000000800 */
[-C--:B------:R-:W-:Y:S07]  /*af40*/  HMMA.16816.F32 R92, R148, R146.reuse, R92 ;  /* 0x00000092945c723c */ /* 0x080fee000000185c */
[----:B------:R4:W-:Y:S01]  /*af50*/  MUFU.EX2 R194, R165 ;  /* 0x000000a500c27308 */ /* 0x0009e20000000800 */
[C---:B------:R-:W-:Y:S01]  /*af60*/  HMMA.16816.F32 R96, R140.reuse, R146, R96 ;  /* 0x000000928c60723c */ /* 0x040fe20000001860 */
[----:B------:R-:W4:Y:S03]  /*af70*/  LDSM.16.MT88.4 R144, [R228+0x2900] ;  /* 0x00290000e490783b */ /* 0x000f260000004200 */
[--C-:B-1----:R-:W-:Y:S02]  /*af80*/  FFMA.FTZ R138, R163, c[0x0][0x2d0], -R3.reuse ;  /* 0x0000b400a38a7a23 */ /* 0x102fe40000010803 */
[----:B------:R-:W-:Y:S03]  /*af90*/  FFMA.FTZ R3, R139, c[0x0][0x2d0], -R3 ;  /* 0x0000b4008b037a23 */ /* 0x000fe60000010803 */
[----:B------:R-:W1:Y:S01]  /*afa0*/  MUFU.EX2 R251, R138 ;  /* 0x0000008a00fb7308 */ /* 0x000e620000000800 */
[----:B------:R-:W-:Y:S02]  /*afb0*/  LDSM.16.MT88.4 R160, [R227+0x1100] ;  /* 0x00110000e3a0783b */ /* 0x000fe40000004200 */
[----:B--2---:R-:W-:Y:S07]  /*afc0*/  F2FP.PACK_AB R190, R197, R177 ;  /* 0x000000b1c5be723e */ /* 0x004fee00000000ff */
[----:B------:R-:W-:Y:S01]  /*afd0*/  MUFU.EX2 R139, R188 ;  /* 0x000000bc008b7308 */ /* 0x000fe20000000800 */
[----:B----4-:R-:W-:Y:S01]  /*afe0*/  MOV R165, R205 ;  /* 0x000000cd00a57202 */ /* 0x010fe20000000f00 */
[-C--:B------:R-:W-:Y:S08]  /*aff0*/  HMMA.16816.F32 R100, R140, R144.reuse, R100 ;  /* 0x000000908c64723c */ /* 0x080ff00000001864 */
[C---:B------:R-:W-:Y:S08]  /*b000*/  HMMA.16816.F32 R104, R148.reuse, R144, R104 ;  /* 0x000000909468723c */ /* 0x040ff00000001868 */
[-C--:B------:R-:W-:Y:S08]  /*b010*/  HMMA.16816.F32 R108, R148, R146.reuse, R108 ;  /* 0x00000092946c723c */ /* 0x080ff0000000186c */
[C---:B------:R-:W-:Y:S01]  /*b020*/  HMMA.16816.F32 R112, R140.reuse, R146, R112 ;  /* 0x000000928c70723c */ /* 0x040fe20000001870 */
[----:B------:R-:W2:Y:S07]  /*b030*/  LDSM.16.MT88.4 R144, [R227+0x2900] ;  /* 0x00290000e390783b */ /* 0x000eae0000004200 */
[-C--:B--2---:R-:W-:Y:S08]  /*b040*/  HMMA.16816.F32 R116, R140, R144.reuse, R116 ;  /* 0x000000908c74723c */ /* 0x084ff00000001874 */
[C---:B------:R-:W-:Y:S01]  /*b050*/  HMMA.16816.F32 R120, R148.reuse, R144, R120 ;  /* 0x000000909478723c */ /* 0x040fe20000001878 */
[----:B------:R-:W2:Y:S04]  /*b060*/  LDL.LU R145, [R1+0x14] ;  /* 0x0000140001917983 */ /* 0x000ea80000300800 */
[----:B------:R-:W4:Y:S03]  /*b070*/  LDL.LU R144, [R1+0x10] ;  /* 0x0000100001907983 */ /* 0x000f260000300800 */
[-C--:B------:R-:W-:Y:S01]  /*b080*/  HMMA.16816.F32 R124, R148, R146.reuse, R124 ;  /* 0x00000092947c723c */ /* 0x080fe2000000187c */
[----:B------:R-:W1:Y:S07]  /*b090*/  LDSM.16.MT88.4 R148, [R225+0x1100] ;  /* 0x00110000e194783b */ /* 0x000e6e0000004200 */
[----:B------:R-:W-:Y:S07]  /*b0a0*/  HMMA.16816.F32 R128, R140, R146, R128 ;  /* 0x000000928c80723c */ /* 0x000fee0000001880 */
[----:B------:R-:W-:Y:S02]  /*b0b0*/  F2FP.PACK_AB R142, R185, R207 ;  /* 0x000000cfb98e723e */ /* 0x000fe400000000ff */
[----:B------:R-:W-:Y:S03]  /*b0c0*/  F2FP.PACK_AB R143, R204, R206 ;  /* 0x000000cecc8f723e */ /* 0x000fe600000000ff */
[----:B------:R-:W-:Y:S01]  /*b0d0*/  F2FP.PACK_AB R140, R200, R192 ;  /* 0x000000c0c88c723e */ /* 0x000fe200000000ff */
[----:B---3--:R-:W-:Y:S01]  /*b0e0*/  FFMA.FTZ R132, R132, R156, R213 ;  /* 0x0000009c84847223 */ /* 0x008fe200000100d5 */
[----:B------:R-:W-:Y:S01]  /*b0f0*/  F2FP.PACK_AB R141, R201, R181 ;  /* 0x000000b5c98d723e */ /* 0x000fe200000000ff */
[----:B------:R-:W3:Y:S01]  /*b100*/  LDSM.16.MT88.4 R156, [R228+0x1100] ;  /* 0x00110000e49c783b */ /* 0x000ee20000004200 */
[----:B------:R-:W-:Y:S01]  /*b110*/  F2FP.PACK_AB R146, R186, R205 ;  /* 0x000000cdba92723e */ /* 0x000fe200000000ff */
[----:B------:R-:W-:Y:S01]  /*b120*/  FADD.FTZ R132, R233, R132 ;  /* 0x00000084e9847221 */ /* 0x000fe20000010000 */
[----:B-1----:R-:W-:Y:S03]  /*b130*/  F2FP.PACK_AB R147, R251, R250 ;  /* 0x000000fafb93723e */ /* 0x002fe600000000ff */
[----:B------:R-:W-:Y:S02]  /*b140*/  FADD.FTZ R132, R224, R132 ;  /* 0x00000084e0847221 */ /* 0x000fe40000010000 */
[----:B------:R1:W5:Y:S02]  /*b150*/  LDL.LU R233, [R1+0x64] ;  /* 0x0000640001e97983 */ /* 0x0003640000300800 */
[----:B------:R-:W-:Y:S02]  /*b160*/  FADD.FTZ R132, R241, R132 ;  /* 0x00000084f1847221 */ /* 0x000fe40000010000 */
[----:B------:R1:W5:Y:S02]  /*b170*/  LDL.LU R240, [R1+0x60] ;  /* 0x0000600001f07983 */ /* 0x0003640000300800 */
[----:B------:R-:W-:Y:S02]  /*b180*/  FADD.FTZ R247, R247, R132 ;  /* 0x00000084f7f77221 */ /* 0x000fe40000010000 */
[----:B------:R1:W5:Y:S01]  /*b190*/  LDL.LU R224, [R1+0x5c] ;  /* 0x00005c0001e07983 */ /* 0x0003620000300800 */
[-C--:B------:R-:W-:Y:S03]  /*b1a0*/  HMMA.16816.F32 R4, R140, R148.reuse, R4 ;  /* 0x000000948c04723c */ /* 0x080fe60000001804 */
[----:B------:R1:W5:Y:S04]  /*b1b0*/  LDL.LU R231, [R1+0x58] ;  /* 0x0000580001e77983 */ /* 0x0003680000300800 */
[----:B------:R1:W5:Y:S01]  /*b1c0*/  LDL.LU R241, [R1+0x54] ;  /* 0x0000540001f17983 */ /* 0x0003620000300800 */
[----:B--2---:R-:W-:Y:S01]  /*b1d0*/  FFMA.FTZ R138, R133, R145, R212 ;  /* 0x00000091858a7223 */ /* 0x004fe200000100d4 */
[----:B------:R-:W-:Y:S03]  /*b1e0*/  F2FP.PACK_AB R145, R248, R249 ;  /* 0x000000f9f891723e */ /* 0x000fe600000000ff */
[----:B----4-:R-:W-:Y:S01]  /*b1f0*/  FFMA.FTZ R133, R0, R144, R208 ;  /* 0x0000009000857223 */ /* 0x010fe200000100d0 */
[----:B------:R-:W-:Y:S01]  /*b200*/  F2FP.PACK_AB R144, R203, R196 ;  /* 0x000000c4cb90723e */ /* 0x000fe200000000ff */
[----:B------:R-:W-:Y:S01]  /*b210*/  FADD.FTZ R0, R214, R138 ;  /* 0x0000008ad6007221 */ /* 0x000fe20000010000 */
[----:B------:R-:W-:Y:S01]  /*b220*/  F2FP.PACK_AB R208, R182, R194 ;  /* 0x000000c2b6d0723e */ /* 0x000fe200000000ff */
[----:B------:R2:W4:Y:S01]  /*b230*/  MUFU.EX2 R138, R3 ;  /* 0x00000003008a7308 */ /* 0x0005220000000800 */
[----:B------:R-:W-:Y:S01]  /*b240*/  FADD.FTZ R133, R209, R133 ;  /* 0x00000085d1857221 */ /* 0x000fe20000010000 */
[----:B------:R-:W-:Y:S01]  /*b250*/  F2FP.PACK_AB R209, R245, R246 ;  /* 0x000000f6f5d1723e */ /* 0x000fe200000000ff */
[----:B------:R-:W-:Y:S01]  /*b260*/  FADD.FTZ R0, R215, R0 ;  /* 0x00000000d7007221 */ /* 0x000fe20000010000 */
[C---:B------:R-:W-:Y:S01]  /*b270*/  HMMA.16816.F32 R8, R144.reuse, R148, R8 ;  /* 0x000000949008723c */ /* 0x040fe20000001808 */
[----:B------:R-:W-:Y:S03]  /*b280*/  LDSM.16.MT88.4 R212, [R225+0x3900] ;  /* 0x00390000e1d4783b */ /* 0x000fe60000004200 */
[----:B------:R-:W-:Y:S01]  /*b290*/  FADD.FTZ R133, R210, R133 ;  /* 0x00000085d2857221 */ /* 0x000fe20000010000 */
[----:B------:R-:W-:Y:S03]  /*b2a0*/  F2FP.PACK_AB R210, R252, R179 ;  /* 0x000000b3fcd2723e */ /* 0x000fe600000000ff */
[-C--:B------:R-:W-:Y:S08]  /*b2b0*/  HMMA.16816.F32 R12, R144, R150.reuse, R12 ;  /* 0x00000096900c723c */ /* 0x080ff0000000180c */
[C---:B------:R-:W-:Y:S01]  /*b2c0*/  HMMA.16816.F32 R16, R140.reuse, R150, R16 ;  /* 0x000000968c10723c */ /* 0x040fe20000001810 */
[----:B------:R-:W1:Y:S03]  /*b2d0*/  LDSM.16.MT88.4 R148, [R225+0x3100] ;  /* 0x00310000e194783b */ /* 0x000e660000004200 */
[----:B--2---:R-:W-:Y:S02]  /*b2e0*/  FADD.FTZ R3, R219, R0 ;  /* 0x00000000db037221 */ /* 0x004fe40000010000 */
[----:B------:R-:W-:Y:S01]  /*b2f0*/  FADD.FTZ R0, R211, R133 ;  /* 0x00000085d3007221 */ /* 0x000fe20000010000 */
[----:B----4-:R-:W-:Y:S01]  /*b300*/  F2FP.PACK_AB R211, R138, R139 ;  /* 0x0000008b8ad3723e */ /* 0x010fe200000000ff */
[-C--:B------:R-:W-:Y:S01]  /*b310*/  HMMA.16816.F32 R20, R140, R152.reuse, R20 ;  /* 0x000000988c14723c */ /* 0x080fe20000001814 */
[----:B------:R-:W-:Y:S03]  /*b320*/  LDSM.16.MT88.4 R216, [R226+0x3900] ;  /* 0x00390000e2d8783b */ /* 0x000fe60000004200 */
[----:B------:R-:W-:Y:S01]  /*b330*/  FADD.FTZ R132, R164, R0 ;  /* 0x00000000a4847221 */ /* 0x000fe20000010000 */
[----:B------:R-:W-:Y:S01]  /*b340*/  MOV R0, R191 ;  /* 0x000000bf00007202 */ /* 0x000fe20000000f00 */
[----:B------:R-:W-:Y:S01]  /*b350*/  FADD.FTZ R133, R172, R3 ;  /* 0x00000003ac857221 */ /* 0x000fe20000010000 */
[----:B------:R-:W-:Y:S01]  /*b360*/  MOV R3, R204 ;  /* 0x000000cc00037202 */ /* 0x000fe20000000f00 */
[C---:B------:R-:W-:Y:S01]  /*b370*/  HMMA.16816.F32 R24, R144.reuse, R152, R24 ;  /* 0x000000989018723c */ /* 0x040fe20000001818 */
[----:B------:R-:W-:Y:S03]  /*b380*/  LDSM.16.MT88.4 R204, [R227+0x1900] ;  /* 0x00190000e3cc783b */ /* 0x000fe60000004200 */
[----:B------:R-:W-:Y:S02]  /*b390*/  F2FP.PACK_AB R188, R176, R0 ;  /* 0x00000000b0bc723e */ /* 0x000fe400000000ff */
[----:B------:R-:W-:Y:S02]  /*b3a0*/  F2FP.PACK_AB R191, R198, R180 ;  /* 0x000000b4c6bf723e */ /* 0x000fe400000000ff */
[-C--:B------:R-:W-:Y:S08]  /*b3b0*/  HMMA.16816.F32 R28, R144, R154.reuse, R28 ;  /* 0x0000009a901c723c */ /* 0x080ff0000000181c */
[C---:B------:R-:W-:Y:S01]  /*b3c0*/  HMMA.16816.F32 R32, R140.reuse, R154, R32 ;  /* 0x0000009a8c20723c */ /* 0x040fe20000001820 */
[----:B------:R-:W2:Y:S07]  /*b3d0*/  LDSM.16.MT88.4 R152, [R226+0x3100] ;  /* 0x00310000e298783b */ /* 0x000eae0000004200 */
[-C--:B---3--:R-:W-:Y:S08]  /*b3e0*/  HMMA.16816.F32 R36, R140, R156.reuse, R36 ;  /* 0x0000009c8c24723c */ /* 0x088ff00000001824 */
        /* <DEDUP_REMOVED lines=10> */
[C---:B------:R-:W-:Y:S07]  /*b490*/  HMMA.16816.F32 R72, R144.reuse, R148, R72 ;  /* 0x000000949048723c */ /* 0x040fee0000001848 */
[----:B------:R-:W-:Y:S01]  /*b4a0*/  MOV R149, R187 ;  /* 0x000000bb00957202 */ /* 0x000fe20000000f00 */
        /* <DEDUP_REMOVED lines=10> */
[-C--:B------:R-:W-:Y:S08]  /*b550*/  HMMA.16816.F32 R108, R144, R158.reuse, R108 ;  /* 0x0000009e906c723c */ /* 0x080ff0000000186c */
[C---:B------:R-:W-:Y:S08]  /*b560*/  HMMA.16816.F32 R112, R140.reuse, R158, R112 ;  /* 0x0000009e8c70723c */ /* 0x040ff00000001870 */
[-C--:B----4-:R-:W-:Y:S08]  /*b570*/  HMMA.16816.F32 R116, R140, R160.reuse, R116 ;  /* 0x000000a08c74723c */ /* 0x090ff00000001874 */
[C---:B------:R-:W-:Y:S07]  /*b580*/  HMMA.16816.F32 R120, R144.reuse, R160, R120 ;  /* 0x000000a09078723c */ /* 0x040fee0000001878 */
[----:B------:R-:W-:Y:S01]  /*b590*/  MOV R160, R185 ;  /* 0x000000b900a07202 */ /* 0x000fe20000000f00 */
[-C--:B------:R-:W-:Y:S01]  /*b5a0*/  HMMA.16816.F32 R124, R144, R162.reuse, R124 ;  /* 0x000000a2907c723c */ /* 0x080fe2000000187c */
[----:B------:R-:W2:Y:S03]  /*b5b0*/  LDSM.16.MT88.4 R184, [R228+0x1900] ;  /* 0x00190000e4b8783b */ /* 0x000ea60000004200 */
[----:B------:R-:W-:Y:S04]  /*b5c0*/  MOV R161, R221 ;  /* 0x000000dd00a17202 */ /* 0x000fe80000000f00 */
[----:B------:R-:W-:Y:S01]  /*b5d0*/  HMMA.16816.F32 R128, R140, R162, R128 ;  /* 0x000000a28c80723c */ /* 0x000fe20000001880 */
[----:B------:R-:W3:Y:S07]  /*b5e0*/  LDSM.16.MT88.4 R220, [R228+0x3900] ;  /* 0x00390000e4dc783b */ /* 0x000eee0000004200 */
        /* <DEDUP_REMOVED lines=9> */
[----:B------:R-:W-:Y:S02]  /*b680*/  MOV R12, R157 ;  /* 0x0000009d000c7202 */ /* 0x000fe40000000f00 */
[----:B------:R-:W-:Y:S02]  /*b690*/  MOV R14, R197 ;  /* 0x000000c5000e7202 */ /* 0x000fe40000000f00 */
[-C--:B------:R-:W-:Y:S04]  /*b6a0*/  HMMA.16816.F32 R156, R188, R168.reuse, R20 ;  /* 0x000000a8bc9c723c */ /* 0x080fe80000001814 */
[----:B------:R-:W-:Y:S02]  /*b6b0*/  MOV R18, R177 ;  /* 0x000000b100127202 */ /* 0x000fe40000000f00 */
[----:B------:R-:W-:Y:S02]  /*b6c0*/  MOV R13, R179 ;  /* 0x000000b3000d7202 */ /* 0x000fe40000000f00 */
[----:B------:R-:W-:Y:S02]  /*b6d0*/  MOV R20, R160 ;  /* 0x000000a000147202 */ /* 0x000fe40000000f00 */
[C---:B------:R-:W-:Y:S04]  /*b6e0*/  HMMA.16816.F32 R160, R208.reuse, R168, R24 ;  /* 0x000000a8d0a0723c */ /* 0x040fe80000001818 */
[----:B------:R-:W-:Y:S02]  /*b6f0*/  MOV R21, R3 ;  /* 0x0000000300157202 */ /* 0x000fe40000000f00 */
[----:B------:R-:W-:Y:S02]  /*b700*/  MOV R23, R176 ;  /* 0x000000b000177202 */ /* 0x000fe40000000f00 */
[----:B------:R-:W-:Y:S04]  /*b710*/  MOV R27, R165 ;  /* 0x000000a5001b7202 */ /* 0x000fe80000000f00 */
        /* <DEDUP_REMOVED lines=9> */
[-C--:B--2---:R-:W-:Y:S04]  /*b7b0*/  HMMA.16816.F32 R172, R188, R184.reuse, R36 ;  /* 0x000000b8bcac723c */ /* 0x084fe80000001824 */
[----:B------:R-:W-:Y:S02]  /*b7c0*/  MOV R31, R203 ;  /* 0x000000cb001f7202 */ /* 0x000fe40000000f00 */
[----:B------:R-:W-:Y:S02]  /*b7d0*/  MOV R30, R202 ;  /* 0x000000ca001e7202 */ /* 0x000fe40000000f00 */
[----:B------:R-:W-:Y:S04]  /*b7e0*/  MOV R29, R201 ;  /* 0x000000c9001d7202 */ /* 0x000fe80000000f00 */
        /* <DEDUP_REMOVED lines=17> */
[----:B------:R-:W-:Y:S01]  /*b900*/  FADD.FTZ R0, R242, R133 ;  /* 0x00000085f2007221 */ /* 0x000fe20000010000 */
[----:B------:R-:W-:Y:S01]  /*b910*/  MOV R37, R38 ;  /* 0x0000002600257202 */ /* 0x000fe20000000f00 */
[----:B------:R2:W5:Y:S01]  /*b920*/  LDL.LU R242, [R1+0x50] ;  /* 0x0000500001f27983 */ /* 0x0005620000300800 */
        /* <DEDUP_REMOVED lines=15> */
[----:B------:R-:W-:Y:S01]  /*ba20*/  MOV R30, R31 ;  /* 0x0000001f001e7202 */ /* 0x000fe20000000f00 */
[----:B------:R-:W-:Y:S01]  /*ba30*/  FADD.FTZ R0, R37, R0 ;  /* 0x0000000025007221 */ /* 0x000fe20000010000 */
[----:B------:R-:W-:Y:S01]  /*ba40*/  MOV R31, R24 ;  /* 0x00000018001f7202 */ /* 0x000fe20000000f00 */
[----:B------:R-:W-:Y:S01]  /*ba50*/  FADD.FTZ R12, R38, R12 ;  /* 0x0000000c260c7221 */ /* 0x000fe20000010000 */
[----:B------:R-:W-:Y:S01]  /*ba60*/  MOV R24, R25 ;  /* 0x0000001900187202 */ /* 0x000fe20000000f00 */
[----:B------:R-:W-:Y:S01]  /*ba70*/  FADD.FTZ R9, R9, R0 ;  /* 0x0000000009097221 */ /* 0x000fe20000010000 */
[----:B------:R-:W-:Y:S02]  /*ba80*/  MOV R25, R26 ;  /* 0x0000001a00197202 */ /* 0x000fe40000000f00 */
[----:B------:R-:W-:Y:S02]  /*ba90*/  MOV R26, R27 ;  /* 0x0000001b001a7202 */ /* 0x000fe40000000f00 */
[----:B------:R-:W-:Y:S02]  /*baa0*/  MOV R27, R20 ;  /* 0x00000014001b7202 */ /* 0x000fe40000000f00 */
[----:B------:R-:W-:Y:S02]  /*bab0*/  MOV R20, R21 ;  /* 0x0000001500147202 */ /* 0x000fe40000000f00 */
[----:B------:R-:W-:Y:S02]  /*bac0*/  MOV R21, R235 ;  /* 0x000000eb00157202 */ /* 0x000fe40000000f00 */
[----:B------:R2:W5:Y:S01]  /*bad0*/  LDL.LU R235, [R1+0x48] ;  /* 0x0000480001eb7983 */ /* 0x0005620000300800 */
[----:B------:R-:W-:Y:S02]  /*bae0*/  MOV R33, R181 ;  /* 0x000000b500217202 */ /* 0x000fe40000000f00 */
[-C--:B------:R-:W-:Y:S03]  /*baf0*/  HMMA.16816.F32 R180, R208, R186.reuse, R44 ;  /* 0x000000bad0b4723c */ /* 0x080fe6000000182c */
[----:B------:R-:W-:Y:S02]  /*bb00*/  MOV R32, R192 ;  /* 0x000000c000207202 */ /* 0x000fe40000000f00 */
[----:B------:R-:W-:Y:S02]  /*bb10*/  MOV R34, R196 ;  /* 0x000000c400227202 */ /* 0x000fe40000000f00 */
[----:B------:R-:W-:Y:S01]  /*bb20*/  MOV R3, R195 ;  /* 0x000000c300037202 */ /* 0x000fe20000000f00 */
[C---:B------:R-:W-:Y:S04]  /*bb30*/  HMMA.16816.F32 R184, R188.reuse, R186, R48 ;  /* 0x000000babcb8723c */ /* 0x040fe80000001830 */
[----:B------:R-:W-:Y:S01]  /*bb40*/  MOV R8, R193 ;  /* 0x000000c100087202 */ /* 0x000fe20000000f00 */
[----:B------:R-:W-:Y:S01]  /*bb50*/  FADD.FTZ R3, R3, R247 ;  /* 0x000000f703037221 */ /* 0x000fe20000010000 */
[----:B------:R-:W-:Y:S02]  /*bb60*/  MOV R132, R136 ;  /* 0x0000008800847202 */ /* 0x000fe40000000f00 */
[-C--:B------:R-:W-:Y:S04]  /*bb70*/  HMMA.16816.F32 R192, R188, R204.reuse, R52 ;  /* 0x000000ccbcc0723c */ /* 0x080fe80000001834 */
[----:B------:R-:W-:Y:S01]  /*bb80*/  FADD.FTZ R3, R36, R3 ;  /* 0x0000000324037221 */ /* 0x000fe20000010000 */
[----:B------:R-:W-:Y:S01]  /*bb90*/  MOV R133, R135 ;  /* 0x0000008700857202 */ /* 0x000fe20000000f00 */
[----:B------:R-:W-:Y:S02]  /*bba0*/  FADD.FTZ R8, R8, R134 ;  /* 0x0000008608087221 */ /* 0x000fe40000010000 */
        /* <DEDUP_REMOVED lines=25> */
[-C--:B---3--:R-:W-:Y:S08]  /*bd40*/  HMMA.16816.F32 R100, R188, R220.reuse, R100 ;  /* 0x000000dcbc64723c */ /* 0x088ff00000001864 */
        /* <DEDUP_REMOVED lines=24> */
[----:B------:R-:W-:Y:S01]  /*bed0*/  STL [R1+0x8], R5 ;  /* 0x0000080501007387 */ /* 0x000fe20000100800 */
[----:B------:R-:W-:Y:S02]  /*bee0*/  FADD.FTZ R3, R252, R3 ;  /* 0x00000003fc037221 */ /* 0x000fe40000010000 */
[----:B------:R-:W-:Y:S02]  /*bef0*/  FADD.FTZ R4, R15, R4 ;  /* 0x000000040f047221 */ /* 0x000fe40000010000 */
[----:B------:R-:W-:Y:S03]  /*bf00*/  FADD.FTZ R0, R139, R7 ;  /* 0x000000078b007221 */ /* 0x000fe60000010000 */
[----:B------:R-:W-:Y:S01]  /*bf10*/  STL [R1+0xc], R4 ;  /* 0x00000c0401007387 */ /* 0x000fe20000100800 */
[----:B------:R-:W-:Y:S01]  /*bf20*/  FADD.FTZ R0, R138, R0 ;  /* 0x000000008a007221 */ /* 0x000fe20000010000 */
[----:B------:R-:W-:Y:S02]  /*bf30*/  MOV R138, R2 ;  /* 0x00000002008a7202 */ /* 0x000fe40000000f00 */
[----:B------:R1:W-:Y:S04]  /*bf40*/  STL [R1+0x14], R3 ;  /* 0x0000140301007387 */ /* 0x0003e80000100800 */
[----:B------:R2:W-:Y:S01]  /*bf50*/  STL [R1+0x10], R0 ;  /* 0x0000100001007387 */ /* 0x0005e20000100800 */
[----:B-1----:R-:W-:Y:S01]  /*bf60*/  MOV R3, R137 ;  /* 0x0000008900037202 */ /* 0x002fe20000000f00 */
[----:B------:R-:W-:-:S05]  /*bf70*/  @P1 BRA `(.L_x_690) ;  /* 0xffffb44000001947 */ /* 0x000fca000383ffff */
.L_x_689:
[----:B--23--:R-:W2:Y:S04]  /*bf80*/  LDL.LU R0, [R1+0x8] ;  /* 0x0000080001007983 */ /* 0x00cea80000300800 */
[----:B------:R-:W3:Y:S04]  /*bf90*/  LDL.LU R4, [R1+0xc] ;  /* 0x00000c0001047983 */ /* 0x000ee80000300800 */
[----:B------:R-:W4:Y:S04]  /*bfa0*/  LDL.LU R8, [R1+0x14] ;  /* 0x0000140001087983 */ /* 0x000f280000300800 */
[----:B------:R-:W4:Y:S01]  /*bfb0*/  LDL.LU R5, [R1+0x10] ;  /* 0x0000100001057983 */ /* 0x000f220000300800 */
[----:B------:R-:W-:-:S02]  /*bfc0*/  MOV R62, 0xff800000 ;  /* 0xff800000003e7802 */ /* 0x000fc40000000f00 */
[----:B------:R-:W-:Y:S02]  /*bfd0*/  MOV R63, 0xff800000 ;  /* 0xff800000003f7802 */ /* 0x000fe40000000f00 */
[----:B------:R-:W-:Y:S02]  /*bfe0*/  MOV R64, 0xff800000 ;  /* 0xff80000000407802 */ /* 0x000fe40000000f00 */
[----:B------:R-:W-:Y:S02]  /*bff0*/  MOV R65, 0xff800000 ;  /* 0xff80000000417802 */ /* 0x000fe40000000f00 */
[----:B------:R-:W-:Y:S01]  /*c000*/  PLOP3.LUT P0, PT, PT, PT, PT, 0x8, 0x0 ;  /* 0x000000000000781c */ /* 0x000fe20003f0e170 */
[----:B--2---:R-:W1:Y:S04]  /*c010*/  SHFL.BFLY PT, R11, R0, 0x2, 0x1f ;  /* 0x0c401f00000b7f89 */ /* 0x004e6800000e0000 */
[----:B---3--:R-:W2:Y:S04]  /*c020*/  SHFL.BFLY PT, R9, R4, 0x2, 0x1f ;  /* 0x0c401f0004097f89 */ /* 0x008ea800000e0000 */
[----:B----4-:R-:W3:Y:S04]  /*c030*/  SHFL.BFLY PT, R7, R8, 0x2, 0x1f ;  /* 0x0c401f0008077f89 */ /* 0x010ee800000e0000 */
[----:B------:R-:W4:Y:S01]  /*c040*/  SHFL.BFLY PT, R6, R5, 0x2, 0x1f ;  /* 0x0c401f0005067f89 */ /* 0x000f2200000e0000 */
[----:B-1----:R-:W-:-:S02]  /*c050*/  FADD.FTZ R11, R11, R0 ;  /* 0x000000000b0b7221 */ /* 0x002fc40000010000 */
[----:B--2---:R-:W-:-:S03]  /*c060*/  FADD.FTZ R9, R9, R4 ;  /* 0x0000000409097221 */ /* 0x004fc60000010000 */
[----:B------:R-:W1:Y:S01]  /*c070*/  SHFL.BFLY PT, R0, R11, 0x1, 0x1f ;  /* 0x0c201f000b007f89 */ /* 0x000e6200000e0000 */
[----:B---3--:R-:W-:-:S03]  /*c080*/  FADD.FTZ R7, R7, R8 ;  /* 0x0000000807077221 */ /* 0x008fc60000010000 */
[----:B------:R-:W2:Y:S01]  /*c090*/  SHFL.BFLY PT, R4, R9, 0x1, 0x1f ;  /* 0x0c201f0009047f89 */ /* 0x000ea200000e0000 */
[----:B----4-:R-:W-:-:S03]  /*c0a0*/  FADD.FTZ R6, R6, R5 ;  /* 0x0000000506067221 */ /* 0x010fc60000010000 */
[----:B------:R-:W3:Y:S04]  /*c0b0*/  SHFL.BFLY PT, R3, R7, 0x1, 0x1f ;  /* 0x0c201f0007037f89 */ /* 0x000ee800000e0000 */
[----:B------:R-:W4:Y:S01]  /*c0c0*/  SHFL.BFLY PT, R5, R6, 0x1, 0x1f ;  /* 0x0c201f0006057f89 */ /* 0x000f2200000e0000 */
[----:B-1----:R-:W-:Y:S01]  /*c0d0*/  FADD.FTZ R11, R11, R0 ;  /* 0x000000000b0b7221 */ /* 0x002fe20000010000 */
[----:B------:R-:W-:Y:S01]  /*c0e0*/  MOV R0, RZ ;  /* 0x000000ff00007202 */ /* 0x000fe20000000f00 */
[----:B--2---:R-:W-:-:S03]  /*c0f0*/  FADD.FTZ R9, R9, R4 ;  /* 0x0000000409097221 */ /* 0x004fc60000010000 */
[----:B------:R-:W-:Y:S02]  /*c100*/  FSETP.NE.FTZ.AND P4, PT, R11, RZ, PT ;  /* 0x000000ff0b00720b */ /* 0x000fe40003f95000 */
[----:B------:R-:W-:Y:S01]  /*c110*/  MOV R4, RZ ;  /* 0x000000ff00047202 */ /* 0x000fe20000000f00 */
[----:B---3--:R-:W-:Y:S01]  /*c120*/  FADD.FTZ R7, R7, R3 ;  /* 0x0000000307077221 */ /* 0x008fe20000010000 */
[----:B------:R-:W-:Y:S02]  /*c130*/  FSETP.NE.FTZ.AND P3, PT, R9, RZ, PT ;  /* 0x000000ff0900720b */ /* 0x000fe40003f75000 */
[----:B------:R-:W-:Y:S01]  /*c140*/  MOV R3, RZ ;  /* 0x000000ff00037202 */ /* 0x000fe20000000f00 */
[----:B----4-:R-:W-:Y:S01]  /*c150*/  FADD.FTZ R6, R5, R6 ;  /* 0x0000000605067221 */ /* 0x010fe20000010000 */
[----:B------:R-:W-:-:S04]  /*c160*/  FSETP.NE.FTZ.AND P2, PT, R7, RZ, PT ;  /* 0x000000ff0700720b */ /* 0x000fc80003f55000 */
[----:B------:R-:W-:Y:S01]  /*c170*/  FSETP.NE.FTZ.AND P1, PT, R6, RZ, PT ;  /* 0x000000ff0600720b */ /* 0x000fe20003f35000 */
[----:B------:R-:W1:Y:S08]  /*c180*/  @P4 MUFU.RCP R0, R11 ;  /* 0x0000000b00004308 */ /* 0x000e700000001000 */
[----:B------:R-:W2:Y:S04]  /*c190*/  @P2 MUFU.RCP R3, R7 ;  /* 0x0000000700032308 */ /* 0x000ea80000001000 */
[----:B------:R-:W-:Y:S01]  /*c1a0*/  @P1 MOV R8, 0x3f317218 ;  /* 0x3f31721800081802 */ /* 0x000fe20000000f00 */
[----:B-1----:R-:W-:-:S03]  /*c1b0*/  FMUL.FTZ R144, R0, R144 ;  /* 0x0000009000907220 */ /* 0x002fc60000410000 */
[----:B------:R-:W1:Y:S01]  /*c1c0*/  @P3 MUFU.RCP R4, R9 ;  /* 0x0000000900043308 */ /* 0x000e620000001000 */
[C---:B------:R-:W-:Y:S02]  /*c1d0*/  FMUL.FTZ R58, R0.reuse, R145 ;  /* 0x00000091003a7220 */ /* 0x040fe40000410000 */
[C---:B------:R-:W-:Y:S02]  /*c1e0*/  FMUL.FTZ R152, R0.reuse, R152 ;  /* 0x0000009800987220 */ /* 0x040fe40000410000 */
[C---:B------:R-:W-:Y:S02]  /*c1f0*/  FMUL.FTZ R153, R0.reuse, R153 ;  /* 0x0000009900997220 */ /* 0x040fe40000410000 */
[C---:B------:R-:W-:Y:S01]  /*c200*/  FMUL.FTZ R156, R0.reuse, R156 ;  /* 0x0000009c009c7220 */ /* 0x040fe20000410000 */
[----:B------:R-:W-:Y:S01]  /*c210*/  @P4 MUFU.LG2 R11, R11 ;  /* 0x0000000b000b4308 */ /* 0x000fe20000000c00 */
[C---:B------:R-:W-:Y:S02]  /*c220*/  FMUL.FTZ R52, R0.reuse, R157 ;  /* 0x0000009d00347220 */ /* 0x040fe40000410000 */
[----:B------:R-:W-:-:S02]  /*c230*/  FMUL.FTZ R168, R0, R168 ;  /* 0x000000a800a87220 */ /* 0x000fc40000410000 */
[C---:B------:R-:W-:Y:S02]  /*c240*/  FMUL.FTZ R169, R0.reuse, R169 ;  /* 0x000000a900a97220 */ /* 0x040fe40000410000 */
[C---:B------:R-:W-:Y:S01]  /*c250*/  FMUL.FTZ R172, R0.reuse, R172 ;  /* 0x000000ac00ac7220 */ /* 0x040fe20000410000 */
[----:B------:R-:W-:Y:S01]  /*c260*/  @P3 MUFU.LG2 R9, R9 ;  /* 0x0000000900093308 */ /* 0x000fe20000000c00 */
[C---:B------:R-:W-:Y:S02]  /*c270*/  FMUL.FTZ R50, R0.reuse, R173 ;  /* 0x000000ad00327220 */ /* 0x040fe40000410000 */
[C---:B------:R-:W-:Y:S02]  /*c280*/  FMUL.FTZ R184, R0.reuse, R184 ;  /* 0x000000b800b87220 */ /* 0x040fe40000410000 */
[C---:B------:R-:W-:Y:S02]  /*c290*/  FMUL.FTZ R46, R0.reuse, R185 ;  /* 0x000000b9002e7220 */ /* 0x040fe40000410000 */
[C---:B------:R-:W-:Y:S01]  /*c2a0*/  FMUL.FTZ R192, R0.reuse, R192 ;  /* 0x000000c000c07220 */ /* 0x040fe20000410000 */
[----:B------:R-:W-:Y:S01]  /*c2b0*/  @P2 MUFU.LG2 R7, R7 ;  /* 0x0000000700072308 */ /* 0x000fe20000000c00 */
        /* <DEDUP_REMOVED lines=18> */
[----:B------:R-:W-:Y:S01]  /*c3e0*/  FMUL.FTZ R129, R0, R129 ;  /* 0x0000008100817220 */ /* 0x000fe20000410000 */
[----:B------:R-:W-:Y:S01]  /*c3f0*/  MOV R0, RZ ;  /* 0x000000ff00007202 */ /* 0x000fe20000000f00 */
[----:B--2---:R-:W-:-:S02]  /*c400*/  FMUL.FTZ R140, R3, R140 ;  /* 0x0000008c038c7220 */ /* 0x004fc40000410000 */
[C---:B------:R-:W-:Y:S02]  /*c410*/  FMUL.FTZ R59, R3.reuse, R141 ;  /* 0x0000008d033b7220 */ /* 0x040fe40000410000 */
[C---:B------:R-:W-:Y:S01]  /*c420*/  FMUL.FTZ R148, R3.reuse, R148 ;  /* 0x0000009403947220 */ /* 0x040fe20000410000 */
[----:B------:R-:W2:Y:S01]  /*c430*/  @P1 MUFU.RCP R0, R6 ;  /* 0x0000000600001308 */ /* 0x000ea20000001000 */
[C---:B------:R-:W-:Y:S02]  /*c440*/  FMUL.FTZ R56, R3.reuse, R149 ;  /* 0x0000009503387220 */ /* 0x040fe40000410000 */
[C---:B------:R-:W-:Y:S02]  /*c450*/  FMUL.FTZ R160, R3.reuse, R160 ;  /* 0x000000a003a07220 */ /* 0x040fe40000410000 */
[C---:B------:R-:W-:Y:S02]  /*c460*/  FMUL.FTZ R55, R3.reuse, R161 ;  /* 0x000000a103377220 */ /* 0x040fe40000410000 */
[C---:B------:R-:W-:Y:S01]  /*c470*/  FMUL.FTZ R164, R3.reuse, R164 ;  /* 0x000000a403a47220 */ /* 0x040fe20000410000 */
[----:B------:R-:W3:Y:S01]  /*c480*/  @P1 MUFU.LG2 R6, R6 ;  /* 0x0000000600061308 */ /* 0x000ee20000000c00 */
        /* <DEDUP_REMOVED lines=25> */
[----:B------:R-:W-:Y:S01]  /*c620*/  @P3 MOV R3, 0x3f317218 ;  /* 0x3f31721800033802 */ /* 0x000fe20000000f00 */
[----:B-1----:R-:W-:-:S02]  /*c630*/  FMUL.FTZ R146, R4, R146 ;  /* 0x0000009204927220 */ /* 0x002fc40000410000 */
        /* <DEDUP_REMOVED lines=32> */
[C---:B--2---:R-:W-:Y:S02]  /*c840*/  FMUL.FTZ R142, R0.reuse, R142 ;  /* 0x0000008e008e7220 */ /* 0x044fe40000410000 */
        /* <DEDUP_REMOVED lines=31> */
[----:B------:R-:W-:Y:S01]  /*ca40*/  @P2 MOV R0, 0x3f317218 ;  /* 0x3f31721800002802 */ /* 0x000fe20000000f00 */
[----:B------:R-:W-:Y:S02]  /*ca50*/  @P3 FMUL.FTZ R5, R3, c[0x0][0x2d0] ;  /* 0x0000b40003053a20 */ /* 0x000fe40000410000 */
[----:B------:R-:W-:Y:S02]  /*ca60*/  @P4 FMUL.FTZ R10, R4, c[0x0][0x2d0] ;  /* 0x0000b400040a4a20 */ /* 0x000fe40000410000 */
[----:B------:R-:W-:-:S02]  /*ca70*/  @P2 FMUL.FTZ R3, R0, c[0x0][0x2d0] ;  /* 0x0000b40000032a20 */ /* 0x000fc40000410000 */
[----:B------:R-:W-:Y:S02]  /*ca80*/  @P4 FMUL.FTZ R11, R11, 0.69314718246459960938 ;  /* 0x3f3172180b0b4820 */ /* 0x000fe40000410000 */
[----:B------:R-:W-:Y:S02]  /*ca90*/  @P3 FMUL.FTZ R9, R9, 0.69314718246459960938 ;  /* 0x3f31721809093820 */ /* 0x000fe40000410000 */
[----:B------:R-:W-:Y:S02]  /*caa0*/  @P2 FMUL.FTZ R7, R7, 0.69314718246459960938 ;  /* 0x3f31721807072820 */ /* 0x000fe40000410000 */
[----:B---3--:R-:W-:Y:S02]  /*cab0*/  @P1 FMUL.FTZ R4, R6, 0.69314718246459960938 ;  /* 0x3f31721806041820 */ /* 0x008fe40000410000 */
[----:B------:R-:W-:Y:S02]  /*cac0*/  @P1 FMUL.FTZ R0, R8, c[0x0][0x2d0] ;  /* 0x0000b40008001a20 */ /* 0x000fe40000410000 */
[----:B------:R-:W-:-:S02]  /*cad0*/  @P4 FFMA.FTZ R62, R10, R137, R11 ;  /* 0x000000890a3e4223 */ /* 0x000fc4000001000b */
[----:B------:R-:W-:Y:S02]  /*cae0*/  @P3 FFMA.FTZ R63, R5, R136, R9 ;  /* 0x00000088053f3223 */ /* 0x000fe40000010009 */
[----:B-----5:R-:W-:Y:S02]  /*caf0*/  @P2 FFMA.FTZ R64, R3, R135, R7 ;  /* 0x0000008703402223 */ /* 0x020fe40000010007 */
[----:B------:R-:W-:Y:S02]  /*cb00*/  @P1 FFMA.FTZ R65, R0, R2, R4 ;  /* 0x0000000200411223 */ /* 0x000fe40000010004 */
.L_x_673:
        /* <DEDUP_REMOVED lines=62> */
[----:B------:R-:W-:Y:S01]  /*cef0*/  STS [R0+0x80], R58 ;  /* 0x0000803a00007388 */ /* 0x000fe20000000800 */
[----:B------:R-:W-:-:S02]  /*cf00*/  F2FP.PACK_AB R202, R203, R202 ;  /* 0x000000cacbca723e */ /* 0x000fc400000000ff */
[----:B------:R-:W-:Y:S01]  /*cf10*/  F2FP.PACK_AB R39, R39, R68 ;  /* 0x000000442727723e */ /* 0x000fe200000000ff */
[----:B------:R-:W-:Y:S01]  /*cf20*/  STS [R0+0x480], R57 ;  /* 0x0004803900007388 */ /* 0x000fe20000000800 */
[----:B------:R-:W-:Y:S02]  /*cf30*/  F2FP.PACK_AB R38, R38, R70 ;  /* 0x000000462626723e */ /* 0x000fe400000000ff */
[----:B------:R-:W-:Y:S01]  /*cf40*/  F2FP.PACK_AB R36, R36, R80 ;  /* 0x000000502424723e */ /* 0x000fe200000000ff */
[----:B------:R1:W-:Y:S01]  /*cf50*/  STS [R2], R7 ;  /* 0x0000000702007388 */ /* 0x0003e20000000800 */
        /* <DEDUP_REMOVED lines=18> */
[----:B-1----:R-:W-:Y:S01]  /*d080*/  IMAD.MOV.U32 R7, RZ, RZ, 0x40 ;  /* 0x00000040ff077424 */ /* 0x002fe200078e00ff */
[----:B------:R-:W-:Y:S02]  /*d090*/  F2FP.PACK_AB R25, R25, R94 ;  /* 0x0000005e1919723e */ /* 0x000fe400000000ff */
[----:B------:R-:W-:Y:S01]  /*d0a0*/  STS [R3+0x480], R51 ;  /* 0x0004803303007388 */ /* 0x000fe20000000800 */
[----:B------:R-:W-:-:S02]  /*d0b0*/  F2FP.PACK_AB R24, R24, R100 ;  /* 0x000000641818723e */ /* 0x000fc400000000ff */
[----:B------:R-:W-:Y:S01]  /*d0c0*/  SEL R7, R7, 0xffffffc0, !P2 ;  /* 0xffffffc007077807 */ /* 0x000fe20005000000 */
[----:B------:R1:W-:Y:S01]  /*d0d0*/  STS [R4+0x400], R6 ;  /* 0x0004000604007388 */ /* 0x0003e20000000800 */
        /* <DEDUP_REMOVED lines=17> */
[----:B-1----:R-:W-:Y:S01]  /*d1f0*/  IMAD.IADD R6, R0, 0x1, R7 ;  /* 0x0000000100067824 */ /* 0x002fe200078e0207 */
[----:B------:R-:W-:Y:S02]  /*d200*/  F2FP.PACK_AB R16, R16, R122 ;  /* 0x0000007a1010723e */ /* 0x000fe400000000ff */
[----:B------:R-:W-:Y:S01]  /*d210*/  F2FP.PACK_AB R15, R15, R124 ;  /* 0x0000007c0f0f723e */ /* 0x000fe200000000ff */
[----:B---3--:R-:W-:Y:S01]  /*d220*/  IMAD.IADD R8, R7, 0x1, R2 ;  /* 0x0000000107087824 */ /* 0x008fe200078e0202 */
[----:B------:R-:W-:Y:S01]  /*d230*/  STS [R6+0x80], R50 ;  /* 0x0000803206007388 */ /* 0x000fe20000000800 */
[----:B------:R-:W-:Y:S02]  /*d240*/  F2FP.PACK_AB R14, R14, R126 ;  /* 0x0000007e0e0e723e */ /* 0x000fe400000000ff */
[----:B------:R-:W-:Y:S01]  /*d250*/  ISETP.NE.U32.AND P1, PT, RZ, c[0x0][0x500], PT ;  /* 0x00014000ff007a0c */ /* 0x000fe20003f25070 */
[----:B------:R-:W-:Y:S01]  /*d260*/  STS [R6+0x480], R49 ;  /* 0x0004803106007388 */ /* 0x000fe20000000800 */
[----:B------:R-:W-:-:S02]  /*d270*/  ISETP.NE.U32.AND P0, PT, RZ, c[0x0][0x508], PT ;  /* 0x00014200ff007a0c */ /* 0x000fc40003f05070 */
[----:B------:R-:W-:Y:S01]  /*d280*/  ISETP.NE.AND.EX P1, PT, RZ, c[0x0][0x504], PT, P1 ;  /* 0x00014100ff007a0c */ /* 0x000fe20003f25310 */
[----:B------:R1:W-:Y:S01]  /*d290*/  STS [R8+0x400], R5 ;  /* 0x0004000508007388 */ /* 0x0003e20000000800 */
[----:B------:R-:W-:-:S03]  /*d2a0*/  ISETP.NE.AND.EX P0, PT, RZ, c[0x0][0x50c], PT, P0 ;  /* 0x00014300ff007a0c */ /* 0x000fc60003f05300 */
[----:B------:R-:W-:Y:S04]  /*d2b0*/  STS [R8], R46 ;  /* 0x0000002e08007388 */ /* 0x000fe80000000800 */
[----:B------:R-:W-:Y:S04]  /*d2c0*/  STS [R6+0x2080], R48 ;  /* 0x0020803006007388 */ /* 0x000fe80000000800 */
[----:B------:R-:W-:Y:S04]  /*d2d0*/  STS [R6+0x2480], R178 ;  /* 0x002480b206007388 */ /* 0x000fe80000000800 */
[----:B------:R-:W-:Y:S04]  /*d2e0*/  STS [R8+0x2000], R47 ;  /* 0x0020002f08007388 */ /* 0x000fe80000000800 */
[----:B------:R-:W-:Y:S01]  /*d2f0*/  STS [R8+0x2400], R182 ;  /* 0x002400b608007388 */ /* 0x000fe20000000800 */
[----:B-1----:R-:W-:-:S02]  /*d300*/  IMAD.IADD R5, R7, 0x1, R3 ;  /* 0x0000000107057824 */ /* 0x002fc400078e0203 */
        /* <DEDUP_REMOVED lines=22> */
[----:B------:R-:W-:Y:S01]  /*d470*/  STS [R3+0x6480], R29 ;  /* 0x0064801d03007388 */ /* 0x000fe20000000800 */
[----:B-1----:R-:W-:-:S03]  /*d480*/  IMAD.MOV.U32 R2, RZ, RZ, 0x4 ;  /* 0x00000004ff027424 */ /* 0x002fc600078e00ff */
        /* <DEDUP_REMOVED lines=14> */
[----:B------:R1:W-:Y:S04]  /*d570*/  STS [R5+0x6080], R11 ;  /* 0x0060800b05007388 */ /* 0x0003e80000000800 */
[----:B------:R1:W-:Y:S04]  /*d580*/  STS [R5+0x6480], R16 ;  /* 0x0064801005007388 */ /* 0x0003e80000000800 */
[----:B------:R1:W-:Y:S04]  /*d590*/  STS [R7+0x6000], R15 ;  /* 0x0060000f07007388 */ /* 0x0003e80000000800 */
[----:B------:R1:W-:Y:S01]  /*d5a0*/  STS [R7+0x6400], R14 ;  /* 0x0064000e07007388 */ /* 0x0003e20000000800 */
[----:B--2---:R-:W-:-:S03]  /*d5b0*/  IMAD.WIDE R8, R69, R2, c[0x0][0x500] ;  /* 0x0001400045087625 */ /* 0x004fc600078e0202 */
[----:B------:R-:W-:Y:S06]  /*d5c0*/  BAR.SYNC.DEFER_BLOCKING 0x1, 0x80 ;  /* 0x0042000000007b1d */ /* 0x000fec0000010000 */
[----:B------:R-:W2:Y:S01]  /*d5d0*/  @P1 LDG.E R0, [R8.64] ;  /* 0x0000001008001981 */ /* 0x000ea2000c1e1900 */
[----:B------:R-:W-:Y:S02]  /*d5e0*/  IMAD.MOV.U32 R20, RZ, RZ, c[0x0][0x388] ;  /* 0x0000e200ff147624 */ /* 0x000fe400078e00ff */
[----:B------:R-:W-:-:S05]  /*d5f0*/  @P0 IMAD.WIDE R2, R69, R2, c[0x0][0x508] ;  /* 0x0001420045020625 */ /* 0x000fca00078e0202 */
[----:B------:R3:W5:Y:S02]  /*d600*/  @P0 LDG.E R20, [R2.64] ;  /* 0x0000001002140981 */ /* 0x000764000c1e1900 */
[----:B---3--:R-:W-:Y:S02]  /*d610*/  CS2R R2, SRZ ;  /* 0x0000000000027805 */ /* 0x008fe4000001ff00 */
[--C-:B--2---:R-:W-:Y:S01]  /*d620*/  @P1 SHF.R.S32.HI R3, RZ, 0x1f, R0.reuse ;  /* 0x0000001fff031819 */ /* 0x104fe20000011400 */
[----:B------:R-:W-:Y:S01]  /*d630*/  @P1 IMAD.MOV.U32 R2, RZ, RZ, R0 ;  /* 0x000000ffff021224 */ /* 0x000fe200078e0000 */
[----:B------:R-:W-:Y:S05]  /*d640*/  @P0 BRA `(.L_x_692) ;  /* 0x0000004000000947 */ /* 0x000fea0003800000 */
[----:B-1----:R-:W-:Y:S05]  /*d650*/  @!P1 BRA `(.L_x_692) ;  /* 0x0000003000009947 */ /* 0x002fea0003800000 */
[----:B------:R-:W2:Y:S04]  /*d660*/  LDG.E R4, [R8.64] ;  /* 0x0000001008047981 */ /* 0x000ea8000c1e1900 */
[----:B------:R-:W2:Y:S02]  /*d670*/  LDG.E R0, [R8.64+0x4] ;  /* 0x0000041008007981 */ /* 0x000ea4000c1e1900 */
[----:B--2--5:R-:W-:-:S02]  /*d680*/  IADD3 R20, -R4, R0, RZ ;  /* 0x0000000004147210 */ /* 0x024fc40007ffe1ff */
.L_x_692:
[----:B-1----:R-:W-:Y:S01]  /*d690*/  LOP3.LUT R0, R61, 0xffffffe0, RZ, 0xc0, !PT ;  /* 0xffffffe03d007812 */ /* 0x002fe200078ec0ff */
[----:B------:R-:W-:Y:S01]  /*d6a0*/  IMAD.MOV.U32 R6, RZ, RZ, c[0x0][0x4e8] ;  /* 0x00013a00ff067624 */ /* 0x000fe200078e00ff */
[----:B------:R-:W-:Y:S01]  /*d6b0*/  SHF.R.S32.HI R5, RZ, 0x1f, R60 ;  /* 0x0000001fff057819 */ /* 0x000fe2000001143c */
[----:B------:R-:W1:Y:S01]  /*d6c0*/  S2R R23, SR_CTAID.X ;  /* 0x0000000000177919 */ /* 0x000e620000002500 */
[----:B------:R-:W-:Y:S01]  /*d6d0*/  LEA.HI R4, R32, R32, RZ, 0x1 ;  /* 0x0000002020047211 */ /* 0x000fe200078f08ff */
[----:B------:R-:W-:Y:S01]  /*d6e0*/  IMAD.IADD R0, R67, 0x1, -R0 ;  /* 0x0000000143007824 */ /* 0x000fe200078e0a00 */
[----:B------:R-:W-:Y:S01]  /*d6f0*/  LEA.HI R5, R5, R60, RZ, 0x2 ;  /* 0x0000003c05057211 */ /* 0x000fe200078f10ff */
[----:B------:R-:W2:Y:S01]  /*d700*/  S2R R13, SR_CTAID.Y ;  /* 0x00000000000d7919 */ /* 0x000ea20000002600 */
[----:B------:R-:W-:Y:S01]  /*d710*/  ISETP.NE.AND P2, PT, R6, 0x1, PT ;  /* 0x000000010600780c */ /* 0x000fe20003f45270 */
[----:B-----5:R-:W-:Y:S01]  /*d720*/  IMAD R20, R20, c[0x0][0x4e8], RZ ;  /* 0x00013a0014147a24 */ /* 0x020fe200078e02ff */
[----:B------:R-:W-:Y:S01]  /*d730*/  SHF.R.S32.HI R8, RZ, 0x1f, R0 ;  /* 0x0000001fff087819 */ /* 0x000fe20000011400 */
[----:B------:R-:W-:Y:S01]  /*d740*/  BSSY B0, `(.L_x_693) ;  /* 0x000008c000007945 */ /* 0x000fe20003800000 */
[C---:B------:R-:W-:Y:S01]  /*d750*/  LOP3.LUT R6, R4.reuse, 0x1ffffffe, RZ, 0xc0, !PT ;  /* 0x1ffffffe04067812 */ /* 0x040fe200078ec0ff */
[----:B------:R-:W-:Y:S01]  /*d760*/  IMAD.SHL.U32 R4, R4, 0x20, RZ ;  /* 0x0000002004047824 */ /* 0x000fe200078e00ff */
[----:B------:R-:W-:-:S02]  /*d770*/  LOP3.LUT R7, R5, 0xffffffc, RZ, 0xc0, !PT ;  /* 0x0ffffffc05077812 */ /* 0x000fc400078ec0ff */
[----:B------:R-:W-:Y:S02]  /*d780*/  LEA.HI R5, R8, R0, RZ, 0x2 ;  /* 0x0000000008057211 */ /* 0x000fe400078f10ff */
[----:B------:R-:W-:Y:S01]  /*d790*/  IADD3 R6, R32, -R6, RZ ;  /* 0x8000000620067210 */ /* 0x000fe20007ffe0ff */
[----:B------:R-:W-:Y:S01]  /*d7a0*/  IMAD.IADD R7, R60, 0x1, -R7 ;  /* 0x000000013c077824 */ /* 0x000fe200078e0a07 */
[----:B------:R-:W-:Y:S02]  /*d7b0*/  LOP3.LUT R4, R4, 0xffffffc0, RZ, 0xc0, !PT ;  /* 0xffffffc004047812 */ /* 0x000fe400078ec0ff */
[----:B------:R-:W-:Y:S02]  /*d7c0*/  SHF.R.S32.HI R5, RZ, 0x2, R5 ;  /* 0x00000002ff057819 */ /* 0x000fe40000011405 */
[----:B------:R-:W-:Y:S01]  /*d7d0*/  LOP3.LUT P0, RZ, R0, 0x3, RZ, 0xc0, !PT ;  /* 0x0000000300ff7812 */ /* 0x000fe2000780c0ff */
[----:B------:R-:W-:Y:S01]  /*d7e0*/  IMAD R0, R6, 0x8, R4 ;  /* 0x0000000806007824 */ /* 0x000fe200078e0204 */
[-C--:B------:R-:W-:Y:S01]  /*d7f0*/  LEA.HI R19, R66, R67.reuse, RZ, 0x3 ;  /* 0x0000004342137211 */ /* 0x080fe200078f18ff */
[----:B------:R-:W-:Y:S01]  /*d800*/  IMAD R17, R7, 0x10, R5 ;  /* 0x0000001007117824 */ /* 0x000fe200078e0205 */
[----:B------:R-:W-:Y:S01]  /*d810*/  SEL R18, R69, RZ, !P1 ;  /* 0x000000ff45127207 */ /* 0x000fe20004800000 */
[----:B------:R-:W-:Y:S01]  /*d820*/  IMAD R6, R3, c[0x0][0x3a0], RZ ;  /* 0x0000e80003067a24 */ /* 0x000fe200078e02ff */
[----:B------:R-:W-:Y:S01]  /*d830*/  LOP3.LUT R4, R19, 0xfffffff8, RZ, 0xc0, !PT ;  /* 0xfffffff813047812 */ /* 0x000fe200078ec0ff */
[----:B------:R-:W-:Y:S01]  /*d840*/  IMAD.IADD R0, R17, 0x1, R0 ;  /* 0x0000000111007824 */ /* 0x000fe200078e0200 */
[----:B--2---:R-:W-:Y:S01]  /*d850*/  SHF.R.S32.HI R7, RZ, 0x1f, R13 ;  /* 0x0000001fff077819 */ /* 0x004fe2000001140d */
[----:B------:R-:W-:Y:S01]  /*d860*/  IMAD R6, R2, c[0x0][0x3a4], R6 ;  /* 0x0000e90002067a24 */ /* 0x000fe200078e0206 */
[-C--:B------:R-:W-:Y:S01]  /*d870*/  IADD3 R12, -R4, R67.reuse, RZ ;  /* 0x00000043040c7210 */ /* 0x080fe20007ffe1ff */
[----:B-1----:R-:W-:Y:S01]  /*d880*/  IMAD R8, R23, 0x80, R0 ;  /* 0x0000008017087824 */ /* 0x002fe200078e0200 */
[----:B------:R-:W-:Y:S01]  /*d890*/  SHF.R.S32.HI R19, RZ, 0x3, R19 ;  /* 0x00000003ff137819 */ /* 0x000fe20000011413 */
[----:B------:R-:W-:Y:S01]  /*d8a0*/  IMAD.WIDE.U32 R4, R2, c[0x0][0x3a0], RZ ;  /* 0x0000e80002047a25 */ /* 0x000fe200078e00ff */
[----:B------:R-:W-:-:S03]  /*d8b0*/  LEA.HI R22, R66, R67, RZ, 0x6 ;  /* 0x0000004342167211 */ /* 0x000fc600078f30ff */
[----:B------:R-:W-:-:S04]  /*d8c0*/  @P2 IMAD.HI.U32 R0, R8, c[0x0][0x4ec], RZ ;  /* 0x00013b0008002a27 */ /* 0x000fc800078e00ff */
[----:B------:R-:W-:Y:S01]  /*d8d0*/  IMAD.WIDE.U32 R10, R13, c[0x0][0x490], R2 ;  /* 0x000124000d0a7a25 */ /* 0x000fe200078e0002 */
[----:B------:R-:W-:-:S03]  /*d8e0*/  IADD3 R3, R5, R6, RZ ;  /* 0x0000000605037210 */ /* 0x000fc60007ffe0ff */
[----:B------:R-:W-:Y:S02]  /*d8f0*/  IMAD R5, R7, c[0x0][0x490], RZ ;  /* 0x0001240007057a24 */ /* 0x000fe400078e02ff */
[----:B------:R-:W-:Y:S01]  /*d900*/  IMAD.MOV.U32 R9, RZ, RZ, R8 ;  /* 0x000000ffff097224 */ /* 0x000fe200078e0008 */
[----:B------:R-:W-:Y:S01]  /*d910*/  @P2 SHF.R.U32.HI R9, RZ, c[0x0][0x4f0], R0 ;  /* 0x00013c00ff092a19 */ /* 0x000fe20000011600 */
[----:B------:R-:W-:Y:S01]  /*d920*/  IMAD R5, R13, c[0x0][0x494], R5 ;  /* 0x000125000d057a24 */ /* 0x000fe200078e0205 */
[----:B------:R-:W-:Y:S01]  /*d930*/  SHF.R.S32.HI R0, RZ, 0x1f, R69 ;  /* 0x0000001fff007819 */ /* 0x000fe20000011445 */
[----:B------:R-:W-:Y:S02]  /*d940*/  IMAD.MOV.U32 R2, RZ, RZ, R4 ;  /* 0x000000ffff027224 */ /* 0x000fe400078e0004 */
[----:B------:R-:W-:Y:S01]  /*d950*/  IMAD R16, R7, c[0x0][0x3e8], RZ ;  /* 0x0000fa0007107a24 */ /* 0x000fe200078e02ff */
[----:B------:R-:W-:Y:S01]  /*d960*/  SEL R14, R0, RZ, !P1 ;  /* 0x000000ff000e7207 */ /* 0x000fe20004800000 */
[----:B------:R-:W-:Y:S01]  /*d970*/  IMAD.WIDE.U32 R6, R13, c[0x0][0x3e8], R2 ;  /* 0x0000fa000d067a25 */ /* 0x000fe200078e0002 */
[----:B------:R-:W-:-:S02]  /*d980*/  IADD3 R5, R11, R5, RZ ;  /* 0x000000050b057210 */ /* 0x000fc40007ffe0ff */
[----:B------:R-:W-:Y:S01]  /*d990*/  SHF.L.U32 R11, R19, 0x6, RZ ;  /* 0x00000006130b7819 */ /* 0x000fe200000006ff */
[----:B------:R-:W-:Y:S02]  /*d9a0*/  IMAD.MOV R0, RZ, RZ, -R9 ;  /* 0x000000ffff007224 */ /* 0x000fe400078e0a09 */
[----:B------:R-:W-:Y:S02]  /*d9b0*/  IMAD R2, R12, 0x10, R19 ;  /* 0x000000100c027824 */ /* 0x000fe400078e0213 */
[----:B------:R-:W-:Y:S02]  /*d9c0*/  IMAD R3, R14, c[0x0][0x498], RZ ;  /* 0x000126000e037a24 */ /* 0x000fe400078e02ff */
[----:B------:R-:W-:Y:S02]  /*d9d0*/  IMAD.MOV.U32 R4, RZ, RZ, R10 ;  /* 0x000000ffff047224 */ /* 0x000fe400078e000a */
[----:B------:R-:W-:Y:S01]  /*d9e0*/  IMAD R10, R0, c[0x0][0x4e8], R8 ;  /* 0x00013a00000a7a24 */ /* 0x000fe200078e0208 */
[----:B------:R-:W-:Y:S01]  /*d9f0*/  LOP3.LUT R0, R11, 0x1c0, RZ, 0xc0, !PT ;  /* 0x000001c00b007812 */ /* 0x000fe200078ec0ff */
[C---:B------:R-:W-:Y:S01]  /*da00*/  IMAD R15, R18.reuse, c[0x0][0x49c], R3 ;  /* 0x00012700120f7a24 */ /* 0x040fe200078e0203 */
[----:B------:R-:W-:Y:S01]  /*da10*/  LEA R11, R23, R2, 0x7 ;  /* 0x00000002170b7211 */ /* 0x000fe200078e38ff */
[----:B------:R-:W-:Y:S01]  /*da20*/  IMAD R16, R13, c[0x0][0x3ec], R16 ;  /* 0x0000fb000d107a24 */ /* 0x000fe200078e0210 */
[----:B------:R-:W-:Y:S01]  /*da30*/  SHF.R.U32.HI R13, RZ, 0x3, R0 ;  /* 0x00000003ff0d7819 */ /* 0x000fe20000011600 */
[----:B------:R-:W-:-:S04]  /*da40*/  IMAD.WIDE.U32 R2, R18, c[0x0][0x498], R4 ;  /* 0x0001260012027a25 */ /* 0x000fc800078e0004 */
[----:B------:R-:W-:Y:S01]  /*da50*/  IMAD.SHL.U32 R8, R12, 0x8, RZ ;  /* 0x000000080c087824 */ /* 0x000fe200078e00ff */
[----:B------:R-:W-:Y:S01]  /*da60*/  SHF.R.S32.HI R12, RZ, 0x1f, R9 ;  /* 0x0000001fff0c7819 */ /* 0x000fe20000011409 */
[----:B------:R-:W-:Y:S01]  /*da70*/  IMAD.IADD R5, R7, 0x1, R16 ;  /* 0x0000000107057824 */ /* 0x000fe200078e0210 */
[----:B------:R-:W-:Y:S01]  /*da80*/  IADD3 R2, P1, R9, R2, RZ ;  /* 0x0000000209027210 */ /* 0x000fe20007f3e0ff */
[----:B------:R-:W-:Y:S01]  /*da90*/  IMAD.MOV.U32 R16, RZ, RZ, R11 ;  /* 0x000000ffff107224 */ /* 0x000fe200078e000b */
[----:B------:R-:W-:Y:S01]  /*daa0*/  SHF.R.S32.HI R7, RZ, 0x1f, R10 ;  /* 0x0000001fff077819 */ /* 0x000fe2000001140a */
[----:B------:R-:W-:Y:S01]  /*dab0*/  IMAD R17, R23, 0x80, R17 ;  /* 0x0000008017117824 */ /* 0x000fe200078e0211 */
[----:B------:R-:W-:Y:S02]  /*dac0*/  IADD3.X R3, R12, R3, R15, P1, !PT ;  /* 0x000000030c037210 */ /* 0x000fe40000ffe40f */
[----:B------:R-:W-:Y:S01]  /*dad0*/  LOP3.LUT R4, R0, 0x38, R8, 0xf8, !PT ;  /* 0x0000003800047812 */ /* 0x000fe200078ef808 */
[----:B------:R-:W-:Y:S01]  /*dae0*/  IMAD R7, R7, c[0x0][0x488], RZ ;  /* 0x0001220007077a24 */ /* 0x000fe200078e02ff */
[----:B------:R-:W-:Y:S01]  /*daf0*/  IADD3 R9, R17, 0x8, RZ ;  /* 0x0000000811097810 */ /* 0x000fe20007ffe0ff */
[----:B------:R-:W-:Y:S01]  /*db00*/  @P2 IMAD.HI.U32 R0, R11, c[0x0][0x4ec], RZ ;  /* 0x00013b000b002a27 */ /* 0x000fe200078e00ff */
[----:B------:R-:W-:-:S02]  /*db10*/  LOP3.LUT R21, R4, R13, RZ, 0x3c, !PT ;  /* 0x0000000d04157212 */ /* 0x000fc400078e3cff */
[----:B------:R-:W-:Y:S01]  /*db20*/  MOV R4, R6 ;  /* 0x0000000600047202 */ /* 0x000fe20000000f00 */
[C---:B------:R-:W-:Y:S01]  /*db30*/  IMAD.WIDE.U32 R2, R10.reuse, c[0x0][0x488], R2 ;  /* 0x000122000a027a25 */ /* 0x040fe200078e0002 */
[----:B------:R-:W-:Y:S02]  /*db40*/  @P2 SHF.R.U32.HI R16, RZ, c[0x0][0x4f0], R0 ;  /* 0x00013c00ff102a19 */ /* 0x000fe40000011600 */
[-C--:B------:R-:W-:Y:S01]  /*db50*/  ISETP.GE.OR P2, PT, R9, R20.reuse, P0 ;  /* 0x000000140900720c */ /* 0x080fe20000746670 */
[----:B------:R-:W-:Y:S01]  /*db60*/  IMAD R7, R10, c[0x0][0x48c], R7 ;  /* 0x000123000a077a24 */ /* 0x000fe200078e0207 */
[----:B------:R-:W-:Y:S01]  /*db70*/  LEA R0, P1, R2, c[0x0][0x450], 0x2 ;  /* 0x0001140002007a11 */ /* 0x000fe200078210ff */
[----:B------:R-:W-:Y:S01]  /*db80*/  IMAD R6, R14, c[0x0][0x3f0], RZ ;  /* 0x0000fc000e067a24 */ /* 0x000fe200078e02ff */
[----:B------:R-:W-:Y:S01]  /*db90*/  ISETP.GE.OR P3, PT, R17, R20, P0 ;  /* 0x000000141100720c */ /* 0x000fe20000766670 */
[----:B------:R-:W-:Y:S01]  /*dba0*/  IMAD.MOV R10, RZ, RZ, -R16 ;  /* 0x000000ffff0a7224 */ /* 0x000fe200078e0a10 */
[----:B------:R-:W-:Y:S01]  /*dbb0*/  IADD3 R7, R3, R7, RZ ;  /* 0x0000000703077210 */ /* 0x000fe20007ffe0ff */
[C---:B------:R-:W-:Y:S01]  /*dbc0*/  IMAD R3, R18.reuse, c[0x0][0x3f4], R6 ;  /* 0x0000fd0012037a24 */ /* 0x040fe200078e0206 */
[----:B------:R-:W-:Y:S01]  /*dbd0*/  SHF.R.S32.HI R6, RZ, 0x1f, R16 ;  /* 0x0000001fff067819 */ /* 0x000fe20000011410 */
[----:B------:R-:W-:Y:S01]  /*dbe0*/  IMAD.WIDE.U32 R4, R18, c[0x0][0x3f0], R4 ;  /* 0x0000fc0012047a25 */ /* 0x000fe200078e0004 */
[----:B------:R-:W-:Y:S01]  /*dbf0*/  LEA.HI.X R2, R2, c[0x0][0x454], R7, 0x2, P1 ;  /* 0x0001150002027a11 */ /* 0x000fe200008f1407 */
[----:B------:R-:W-:Y:S02]  /*dc00*/  SHFL.IDX PT, R12, R0, RZ, 0x1c1f ;  /* 0x001c1fff000c7589 */ /* 0x000fe400000e0000 */
[----:B------:R-:W-:-:S02]  /*dc10*/  IMAD R9, R10, c[0x0][0x4e8], R11 ;  /* 0x00013a000a097a24 */ /* 0x000fc400078e020b */
[----:B------:R-:W1:Y:S01]  /*dc20*/  SHFL.IDX PT, R13, R2, RZ, 0x1c1f ;  /* 0x001c1fff020d7589 */ /* 0x000e6200000e0000 */
[----:B------:R-:W-:Y:S02]  /*dc30*/  IMAD.IADD R3, R5, 0x1, R3 ;  /* 0x0000000105037824 */ /* 0x000fe400078e0203 */
[----:B------:R-:W-:Y:S01]  /*dc40*/  IMAD R5, R6, c[0x0][0x3e0], RZ ;  /* 0x0000f80006057a24 */ /* 0x000fe200078e02ff */
[----:B------:R-:W-:Y:S03]  /*dc50*/  SHFL.IDX PT, R10, R0, 0x1, 0x1c1f ;  /* 0x003c1f00000a7f89 */ /* 0x000fe600000e0000 */
[----:B------:R-:W-:Y:S01]  /*dc60*/  IMAD R18, R16, c[0x0][0x3e4], R5 ;  /* 0x0000f90010127a24 */ /* 0x000fe200078e0205 */
[----:B------:R-:W2:Y:S01]  /*dc70*/  SHFL.IDX PT, R11, R2, 0x1, 0x1c1f ;  /* 0x003c1f00020b7f89 */ /* 0x000ea200000e0000 */
[----:B------:R-:W-:-:S03]  /*dc80*/  SHF.L.U32 R5, R22, 0x3, RZ ;  /* 0x0000000316057819 */ /* 0x000fc600000006ff */
[----:B------:R-:W-:Y:S01]  /*dc90*/  SHFL.IDX PT, R14, R0, 0x2, 0x1c1f ;  /* 0x005c1f00000e7f89 */ /* 0x000fe200000e0000 */
[----:B------:R-:W-:-:S03]  /*dca0*/  LOP3.LUT R5, R21, 0x7ffffe00, R5, 0xf8, !PT ;  /* 0x7ffffe0015057812 */ /* 0x000fc600078ef805 */
[----:B------:R-:W3:Y:S04]  /*dcb0*/  SHFL.IDX PT, R15, R2, 0x2, 0x1c1f ;  /* 0x005c1f00020f7f89 */ /* 0x000ee800000e0000 */
[----:B------:R4:W-:Y:S04]  /*dcc0*/  SHFL.IDX PT, R6, R0, 0x3, 0x1c1f ;  /* 0x007c1f0000067f89 */ /* 0x0009e800000e0000 */
[----:B------:R3:W3:Y:S04]  /*dcd0*/  SHFL.IDX PT, R7, R2, 0x3, 0x1c1f ;  /* 0x007c1f0002077f89 */ /* 0x0006e800000e0000 */
[----:B-1----:R-:W-:Y:S04]  /*dce0*/  @!P3 ST.E [R12.64], R62 ;  /* 0x0000003e0c00b985 */ /* 0x002fe8000c101910 */
[----:B--2---:R-:W-:Y:S01]  /*dcf0*/  @!P2 ST.E [R10.64], R63 ;  /* 0x0000003f0a00a985 */ /* 0x004fe2000c101910 */
[----:B----4-:R-:W-:Y:S01]  /*dd00*/  SHF.R.S32.HI R0, RZ, 0x1f, R9 ;  /* 0x0000001fff007819 */ /* 0x010fe20000011409 */
[----:B---3--:R-:W-:Y:S01]  /*dd10*/  IMAD.MOV.U32 R2, RZ, RZ, R4 ;  /* 0x000000ffff027224 */ /* 0x008fe200078e0004 */
[----:B------:R-:W-:-:S03]  /*dd20*/  IADD3 R4, R17, 0x40, RZ ;  /* 0x0000004011047810 */ /* 0x000fc60007ffe0ff */
[----:B------:R-:W-:Y:S01]  /*dd30*/  IMAD R0, R0, c[0x0][0x3d8], RZ ;  /* 0x0000f60000007a24 */ /* 0x000fe200078e02ff */
[----:B------:R-:W-:Y:S01]  /*dd40*/  IADD3 R17, R17, 0x48, RZ ;  /* 0x0000004811117810 */ /* 0x000fe20007ffe0ff */
[----:B------:R-:W-:Y:S01]  /*dd50*/  IMAD.WIDE.U32 R2, R16, c[0x0][0x3e0], R2 ;  /* 0x0000f80010027a25 */ /* 0x000fe200078e0002 */
[-C--:B------:R-:W-:Y:S02]  /*dd60*/  ISETP.GE.OR P1, PT, R4, R20.reuse, P0 ;  /* 0x000000140400720c */ /* 0x080fe40000726670 */
[----:B------:R-:W-:Y:S01]  /*dd70*/  ISETP.GE.OR P0, PT, R17, R20, P0 ;  /* 0x000000141100720c */ /* 0x000fe20000706670 */
[----:B------:R-:W-:Y:S02]  /*dd80*/  IMAD R4, R9, c[0x0][0x3dc], R0 ;  /* 0x0000f70009047a24 */ /* 0x000fe400078e0200 */
[----:B------:R-:W-:Y:S02]  /*dd90*/  IMAD.SHL.U32 R0, R5, 0x2, RZ ;  /* 0x0000000205007824 */ /* 0x000fe400078e00ff */
[----:B------:R-:W-:-:S04]  /*dda0*/  IMAD.IADD R3, R3, 0x1, R18 ;  /* 0x0000000103037824 */ /* 0x000fc800078e0212 */
[----:B------:R-:W-:Y:S02]  /*ddb0*/  IMAD.WIDE.U32 R2, R9, c[0x0][0x3d8], R2 ;  /* 0x0000f60009027a25 */ /* 0x000fe400078e0002 */
[----:B------:R-:W-:Y:S03]  /*ddc0*/  @!P1 ST.E [R14.64], R64 ;  /* 0x000000400e009985 */ /* 0x000fe6000c101910 */
[----:B------:R-:W-:Y:S01]  /*ddd0*/  IADD3 R3, R3, R4, RZ ;  /* 0x0000000403037210 */ /* 0x000fe20007ffe0ff */
[----:B------:R1:W-:Y:S01]  /*dde0*/  @!P0 ST.E [R6.64], R65 ;  /* 0x0000004106008985 */ /* 0x0003e2000c101910 */
[----:B------:R-:W-:-:S03]  /*ddf0*/  LEA R9, P0, R2, c[0x0][0x380], 0x1 ;  /* 0x0000e00002097a11 */ /* 0x000fc600078008ff */
[----:B------:R2:W3:Y:S04]  /*de00*/  LDS.128 R28, [R0+0x880] ;  /* 0x00088000001c7984 */ /* 0x0004e80000000c00 */
[----:B------:R2:W4:Y:S04]  /*de10*/  LDS.128 R36, [R0+0x1080] ;  /* 0x0010800000247984 */ /* 0x0005280000000c00 */
[----:B------:R2:W2:Y:S04]  /*de20*/  LDS.128 R44, [R0+0x1880] ;  /* 0x00188000002c7984 */ /* 0x0004a80000000c00 */
[----:B------:R2:W2:Y:S04]  /*de30*/  LDS.128 R52, [R0+0x2080] ;  /* 0x0020800000347984 */ /* 0x0004a80000000c00 */
[----:B------:R2:W2:Y:S04]  /*de40*/  LDS.128 R60, [R0+0x2880] ;  /* 0x00288000003c7984 */ /* 0x0004a80000000c00 */
[----:B------:R2:W2:Y:S01]  /*de50*/  LDS.128 R68, [R0+0x3080] ;  /* 0x0030800000447984 */ /* 0x0004a20000000c00 */
[----:B-1----:R-:W-:-:S03]  /*de60*/  IMAD R6, R23, 0x80, R19 ;  /* 0x0000008017067824 */ /* 0x002fc600078e0213 */
[----:B------:R1:W1:Y:S01]  /*de70*/  LDS.128 R72, [R0+0x3880] ;  /* 0x0038800000487984 */ /* 0x0002620000000c00 */
[----:B------:R-:W-:-:S03]  /*de80*/  LEA.HI.X R7, R2, c[0x0][0x384], R3, 0x1, P0 ;  /* 0x0000e10002077a11 */ /* 0x000fc600000f0c03 */
[----:B------:R1:W1:Y:S01]  /*de90*/  LDS.128 R24, [R0+0x4880] ;  /* 0x0048800000187984 */ /* 0x0002620000000c00 */
[----:B------:R-:W-:-:S03]  /*dea0*/  ISETP.GE.AND P0, PT, R6, R20, PT ;  /* 0x000000140600720c */ /* 0x000fc60003f06270 */
[----:B------:R1:W1:Y:S04]  /*deb0*/  LDS.128 R32, [R0+0x5080] ;  /* 0x0050800000207984 */ /* 0x0002680000000c00 */
[----:B------:R1:W1:Y:S04]  /*dec0*/  LDS.128 R40, [R0+0x5880] ;  /* 0x0058800000287984 */ /* 0x0002680000000c00 */
[----:B------:R1:W1:Y:S04]  /*ded0*/  LDS.128 R48, [R0+0x6080] ;  /* 0x0060800000307984 */ /* 0x0002680000000c00 */
[----:B------:R1:W1:Y:S04]  /*dee0*/  LDS.128 R56, [R0+0x6880] ;  /* 0x0068800000387984 */ /* 0x0002680000000c00 */
[----:B------:R1:W1:Y:S04]  /*def0*/  LDS.128 R64, [R0+0x7080] ;  /* 0x0070800000407984 */ /* 0x0002680000000c00 */
[----:B------:R1:W1:Y:S04]  /*df00*/  LDS.128 R76, [R0+0x7880] ;  /* 0x00788000004c7984 */ /* 0x0002680000000c00 */
[----:B------:R1:W1:Y:S04]  /*df10*/  SHFL.IDX PT, R2, R9, RZ, 0x181f ;  /* 0x00181fff09027589 */ /* 0x00026800000e0000 */
[----:B------:R1:W1:Y:S01]  /*df20*/  SHFL.IDX PT, R3, R7, RZ, 0x181f ;  /* 0x00181fff07037589 */ /* 0x00026200000e0000 */
[----:B------:R-:W-:Y:S05]  /*df30*/  @P0 BRA `(.L_x_694) ;  /* 0x000000c000000947 */ /* 0x000fea0003800000 */
[----:B--234-:R-:W2:Y:S01]  /*df40*/  LDS.128 R16, [R0+0x80] ;  /* 0x0000800000107984 */ /* 0x01cea20000000c00 */
[----:B------:R-:W-:-:S02]  /*df50*/  IADD3 R4, R8, 0x40, RZ ;  /* 0x0000004008047810 */ /* 0x000fc40007ffe0ff */
[----:B------:R-:W-:Y:S01]  /*df60*/  ISETP.GE.AND P1, PT, R8, c[0x0][0x3c8], PT ;  /* 0x0000f20008007a0c */ /* 0x000fe20003f26270 */
[----:B------:R3:W4:Y:S01]  /*df70*/  LDS.128 R12, [R0+0x4080] ;  /* 0x00408000000c7984 */ /* 0x0007220000000c00 */
[----:B------:R-:W-:-:S13]  /*df80*/  ISETP.GE.AND P0, PT, R4, c[0x0][0x3c8], PT ;  /* 0x0000f20004007a0c */ /* 0x000fda0003f06270 */
[----:B-1-3--:R-:W-:-:S04]  /*df90*/  @!P0 SHF.R.S32.HI R0, RZ, 0x1f, R4 ;  /* 0x0000001fff008819 */ /* 0x00afc80000011404 */
[----:B------:R-:W-:Y:S01]  /*dfa0*/  @!P0 LEA.HI R0, R0, R4, RZ, 0x3 ;  /* 0x0000000400008211 */ /* 0x000fe200078f18ff */
[----:B------:R-:W-:-:S03]  /*dfb0*/  @!P1 IMAD.WIDE R4, R8, 0x2, R2 ;  /* 0x0000000208049825 */ /* 0x000fc600078e0202 */
[----:B------:R-:W-:-:S05]  /*dfc0*/  @!P0 LOP3.LUT R0, R0, 0xfffffff8, RZ, 0xc0, !PT ;  /* 0xfffffff800008812 */ /* 0x000fca00078ec0ff */
[----:B------:R-:W-:Y:S01]  /*dfd0*/  @!P0 IMAD.WIDE R2, R0, 0x2, R2 ;  /* 0x0000000200028825 */ /* 0x000fe200078e0202 */
[----:B--2---:R1:W-:Y:S04]  /*dfe0*/  @!P1 ST.E.128 [R4.64], R16 ;  /* 0x0000001004009985 */ /* 0x0043e8000c101d10 */
[----:B----4-:R1:W-:Y:S02]  /*dff0*/  @!P0 ST.E.128 [R2.64], R12 ;  /* 0x0000000c02008985 */ /* 0x0103e4000c101d10 */
.L_x_694:
[----:B--234-:R-:W-:Y:S05]  /*e000*/  BSYNC B0 ;  /* 0x0000000000007941 */ /* 0x01cfea0003800000 */
.L_x_693:
[----:B-1----:R-:W-:Y:S01]  /*e010*/  IADD3 R0, R6, 0x10, RZ ;  /* 0x0000001006007810 */ /* 0x002fe20007ffe0ff */
[----:B------:R1:W2:Y:S01]  /*e020*/  SHFL.IDX PT, R3, R7, 0x1, 0x181f ;  /* 0x00381f0007037f89 */ /* 0x0002a200000e0000 */
[----:B------:R-:W-:Y:S02]  /*e030*/  BSSY B0, `(.L_x_695) ;  /* 0x000000e000007945 */ /* 0x000fe40003800000 */
[----:B------:R-:W-:Y:S01]  /*e040*/  ISETP.GE.AND P0, PT, R0, R20, PT ;  /* 0x000000140000720c */ /* 0x000fe20003f06270 */
[----:B------:R1:W3:-:S12]  /*e050*/  SHFL.IDX PT, R2, R9, 0x1, 0x181f ;  /* 0x00381f0009027f89 */ /* 0x0002d800000e0000 */
[----:B------:R-:W-:Y:S05]  /*e060*/  @P0 BRA `(.L_x_696) ;  /* 0x000000a000000947 */ /* 0x000fea0003800000 */
[C---:B------:R-:W-:Y:S02]  /*e070*/  IADD3 R4, R8.reuse, 0x40, RZ ;  /* 0x0000004008047810 */ /* 0x040fe40007ffe0ff */
[----:B------:R-:W-:Y:S02]  /*e080*/  ISETP.GE.AND P1, PT, R8, c[0x0][0x3c8], PT ;  /* 0x0000f20008007a0c */ /* 0x000fe40003f26270 */
[----:B------:R-:W-:-:S13]  /*e090*/  ISETP.GE.AND P0, PT, R4, c[0x0][0x3c8], PT ;  /* 0x0000f20004007a0c */ /* 0x000fda0003f06270 */
[----:B------:R-:W-:-:S04]  /*e0a0*/  @!P0 SHF.R.S32.HI R0, RZ, 0x1f, R4 ;  /* 0x0000001fff008819 */ /* 0x000fc80000011404 */
[----:B------:R-:W-:Y:S01]  /*e0b0*/  @!P0 LEA.HI R0, R0, R4, RZ, 0x3 ;  /* 0x0000000400008211 */ /* 0x000fe200078f18ff */
[----:B--23--:R-:W-:-:S03]  /*e0c0*/  @!P1 IMAD.WIDE R4, R8, 0x2, R2 ;  /* 0x0000000208049825 */ /* 0x00cfc600078e0202 */
[----:B------:R-:W-:Y:S02]  /*e0d0*/  @!P0 LOP3.LUT R0, R0, 0xfffffff8, RZ, 0xc0, !PT ;  /* 0xfffffff800008812 */ /* 0x000fe400078ec0ff */
[----:B------:R2:W-:Y:S03]  /*e0e0*/  @!P1 ST.E.128 [R4.64], R28 ;  /* 0x0000001c04009985 */ /* 0x0005e6000c101d10 */
[----:B------:R-:W-:-:S05]  /*e0f0*/  @!P0 IMAD.WIDE R2, R0, 0x2, R2 ;  /* 0x0000000200028825 */ /* 0x000fca00078e0202 */
[----:B------:R2:W-:Y:S02]  /*e100*/  @!P0 ST.E.128 [R2.64], R24 ;  /* 0x0000001802008985 */ /* 0x0005e4000c101d10 */
.L_x_696:
[----:B------:R-:W-:Y:S05]  /*e110*/  BSYNC B0 ;  /* 0x0000000000007941 */ /* 0x000fea0003800000 */
.L_x_695:
[----:B------:R-:W-:Y:S01]  /*e120*/  IADD3 R0, R6, 0x20, RZ ;  /* 0x0000002006007810 */ /* 0x000fe20007ffe0ff */
[----:B--2---:R2:W4:Y:S01]  /*e130*/  SHFL.IDX PT, R3, R7, 0x2, 0x181f ;  /* 0x00581f0007037f89 */ /* 0x00452200000e0000 */
[----:B------:R-:W-:Y:S02]  /*e140*/  BSSY B0, `(.L_x_697) ;  /* 0x000000e000007945 */ /* 0x000fe40003800000 */
[----:B------:R-:W-:Y:S01]  /*e150*/  ISETP.GE.AND P0, PT, R0, R20, PT ;  /* 0x000000140000720c */ /* 0x000fe20003f06270 */
[----:B---3--:R2:W3:-:S12]  /*e160*/  SHFL.IDX PT, R2, R9, 0x2, 0x181f ;  /* 0x00581f0009027f89 */ /* 0x0084d800000e0000 */
[----:B------:R-:W-:Y:S05]  /*e170*/  @P0 BRA `(.L_x_698) ;  /* 0x000000a000000947 */ /* 0x000fea0003800000 */
[C---:B------:R-:W-:Y:S02]  /*e180*/  IADD3 R4, R8.reuse, 0x40, RZ ;  /* 0x0000004008047810 */ /* 0x040fe40007ffe0ff */
[----:B------:R-:W-:Y:S02]  /*e190*/  ISETP.GE.AND P1, PT, R8, c[0x0][0x3c8], PT ;  /* 0x0000f20008007a0c */ /* 0x000fe40003f26270 */
[----:B------:R-:W-:-:S13]  /*e1a0*/  ISETP.GE.AND P0, PT, R4, c[0x0][0x3c8], PT ;  /* 0x0000f20004007a0c */ /* 0x000fda0003f06270 */
[----:B------:R-:W-:-:S04]  /*e1b0*/  @!P0 SHF.R.S32.HI R0, RZ, 0x1f, R4 ;  /* 0x0000001fff008819 */ /* 0x000fc80000011404 */
[----:B------:R-:W-:Y:S01]  /*e1c0*/  @!P0 LEA.HI R0, R0, R4, RZ, 0x3 ;  /* 0x0000000400008211 */ /* 0x000fe200078f18ff */
[----:B---34-:R-:W-:-:S03]  /*e1d0*/  @!P1 IMAD.WIDE R4, R8, 0x2, R2 ;  /* 0x0000000208049825 */ /* 0x018fc600078e0202 */
[----:B------:R-:W-:Y:S02]  /*e1e0*/  @!P0 LOP3.LUT R0, R0, 0xfffffff8, RZ, 0xc0, !PT ;  /* 0xfffffff800008812 */ /* 0x000fe400078ec0ff */
[----:B------:R3:W-:Y:S03]  /*e1f0*/  @!P1 ST.E.128 [R4.64], R36 ;  /* 0x0000002404009985 */ /* 0x0007e6000c101d10 */
[----:B------:R-:W-:-:S05]  /*e200*/  @!P0 IMAD.WIDE R2, R0, 0x2, R2 ;  /* 0x0000000200028825 */ /* 0x000fca00078e0202 */
[----:B------:R3:W-:Y:S02]  /*e210*/  @!P0 ST.E.128 [R2.64], R32 ;  /* 0x0000002002008985 */ /* 0x0007e4000c101d10 */
.L_x_698:
[----:B------:R-:W-:Y:S05]  /*e220*/  BSYNC B0 ;  /* 0x0000000000007941 */ /* 0x000fea0003800000 */
.L_x_697:
[----:B------:R-:W-:Y:S01]  /*e230*/  IADD3 R0, R6, 0x30, RZ ;  /* 0x0000003006007810 */ /* 0x000fe20007ffe0ff */
[----:B---34-:R3:W4:Y:S01]  /*e240*/  SHFL.IDX PT, R3, R7, 0x3, 0x181f ;  /* 0x00781f0007037f89 */ /* 0x01872200000e0000 */
[----:B------:R-:W-:Y:S02]  /*e250*/  BSSY B0, `(.L_x_699) ;  /* 0x000000e000007945 */ /* 0x000fe40003800000 */
[----:B------:R-:W-:Y:S01]  /*e260*/  ISETP.GE.AND P0, PT, R0, R20, PT ;  /* 0x000000140000720c */ /* 0x000fe20003f06270 */
[----:B------:R3:W1:-:S12]  /*e270*/  SHFL.IDX PT, R2, R9, 0x3, 0x181f ;  /* 0x00781f0009027f89 */ /* 0x00065800000e0000 */
[----:B------:R-:W-:Y:S05]  /*e280*/  @P0 BRA `(.L_x_700) ;  /* 0x000000a000000947 */ /* 0x000fea0003800000 */
[C---:B------:R-:W-:Y:S02]  /*e290*/  IADD3 R4, R8.reuse, 0x40, RZ ;  /* 0x0000004008047810 */ /* 0x040fe40007ffe0ff */
[----:B------:R-:W-:Y:S02]  /*e2a0*/  ISETP.GE.AND P1, PT, R8, c[0x0][0x3c8], PT ;  /* 0x0000f20008007a0c */ /* 0x000fe40003f26270 */
[----:B------:R-:W-:-:S13]  /*e2b0*/  ISETP.GE.AND P0, PT, R4, c[0x0][0x3c8], PT ;  /* 0x0000f20004007a0c */ /* 0x000fda0003f06270 */
[----:B------:R-:W-:-:S04]  /*e2c0*/  @!P0 SHF.R.S32.HI R0, RZ, 0x1f, R4 ;  /* 0x0000001fff008819 */ /* 0x000fc80000011404 */
[----:B------:R-:W-:Y:S01]  /*e2d0*/  @!P0 LEA.HI R0, R0, R4, RZ, 0x3 ;  /* 0x0000000400008211 */ /* 0x000fe200078f18ff */
[----:B-1--4-:R-:W-:-:S03]  /*e2e0*/  @!P1 IMAD.WIDE R4, R8, 0x2, R2 ;  /* 0x0000000208049825 */ /* 0x012fc600078e0202 */
[----:B------:R-:W-:Y:S02]  /*e2f0*/  @!P0 LOP3.LUT R0, R0, 0xfffffff8, RZ, 0xc0, !PT ;  /* 0xfffffff800008812 */ /* 0x000fe400078ec0ff */
[----:B------:R1:W-:Y:S03]  /*e300*/  @!P1 ST.E.128 [R4.64], R44 ;  /* 0x0000002c04009985 */ /* 0x0003e6000c101d10 */
[----:B------:R-:W-:-:S05]  /*e310*/  @!P0 IMAD.WIDE R2, R0, 0x2, R2 ;  /* 0x0000000200028825 */ /* 0x000fca00078e0202 */
[----:B------:R1:W-:Y:S02]  /*e320*/  @!P0 ST.E.128 [R2.64], R40 ;  /* 0x0000002802008985 */ /* 0x0003e4000c101d10 */
.L_x_700:
[----:B------:R-:W-:Y:S05]  /*e330*/  BSYNC B0 ;  /* 0x0000000000007941 */ /* 0x000fea0003800000 */
.L_x_699:
[----:B------:R-:W-:Y:S01]  /*e340*/  IADD3 R0, R6, 0x40, RZ ;  /* 0x0000004006007810 */ /* 0x000fe20007ffe0ff */
[----:B-1--4-:R1:W4:Y:S01]  /*e350*/  SHFL.IDX PT, R3, R7, 0x4, 0x181f ;  /* 0x00981f0007037f89 */ /* 0x01232200000e0000 */
[----:B------:R-:W-:Y:S02]  /*e360*/  BSSY B0, `(.L_x_701) ;  /* 0x000000e000007945 */ /* 0x000fe40003800000 */
[----:B------:R-:W-:Y:S01]  /*e370*/  ISETP.GE.AND P0, PT, R0, R20, PT ;  /* 0x000000140000720c */ /* 0x000fe20003f06270 */
[----:B------:R1:W2:-:S12]  /*e380*/  SHFL.IDX PT, R2, R9, 0x4, 0x181f ;  /* 0x00981f0009027f89 */ /* 0x00029800000e0000 */
[----:B------:R-:W-:Y:S05]  /*e390*/  @P0 BRA `(.L_x_702) ;  /* 0x000000a000000947 */ /* 0x000fea0003800000 */
[C---:B------:R-:W-:Y:S02]  /*e3a0*/  IADD3 R4, R8.reuse, 0x40, RZ ;  /* 0x0000004008047810 */ /* 0x040fe40007ffe0ff */
[----:B------:R-:W-:Y:S02]  /*e3b0*/  ISETP.GE.AND P1, PT, R8, c[0x0][0x3c8], PT ;  /* 0x0000f20008007a0c */ /* 0x000fe40003f26270 */
[----:B------:R-:W-:-:S13]  /*e3c0*/  ISETP.GE.AND P0, PT, R4, c[0x0][0x3c8], PT ;  /* 0x0000f20004007a0c */ /* 0x000fda0003f06270 */
[----:B------:R-:W-:-:S04]  /*e3d0*/  @!P0 SHF.R.S32.HI R0, RZ, 0x1f, R4 ;  /* 0x0000001fff008819 */ /* 0x000fc80000011404 */
[----:B------:R-:W-:Y:S01]  /*e3e0*/  @!P0 LEA.HI R0, R0, R4, RZ, 0x3 ;  /* 0x0000000400008211 */ /* 0x000fe200078f18ff */
[----:B--2-4-:R-:W-:-:S03]  /*e3f0*/  @!P1 IMAD.WIDE R4, R8, 0x2, R2 ;  /* 0x0000000208049825 */ /* 0x014fc600078e0202 */
[----:B------:R-:W-:Y:S02]  /*e400*/  @!P0 LOP3.LUT R0, R0, 0xfffffff8, RZ, 0xc0, !PT ;  /* 0xfffffff800008812 */ /* 0x000fe400078ec0ff */
[----:B------:R2:W-:Y:S03]  /*e410*/  @!P1 ST.E.128 [R4.64], R52 ;  /* 0x0000003404009985 */ /* 0x0005e6000c101d10 */
[----:B------:R-:W-:-:S05]  /*e420*/  @!P0 IMAD.WIDE R2, R0, 0x2, R2 ;  /* 0x0000000200028825 */ /* 0x000fca00078e0202 */
[----:B------:R2:W-:Y:S02]  /*e430*/  @!P0 ST.E.128 [R2.64], R48 ;  /* 0x0000003002008985 */ /* 0x0005e4000c101d10 */
.L_x_702:
[----:B------:R-:W-:Y:S05]  /*e440*/  BSYNC B0 ;  /* 0x0000000000007941 */ /* 0x000fea0003800000 */
.L_x_701:
[----:B------:R-:W-:Y:S01]  /*e450*/  IADD3 R0, R6, 0x50, RZ ;  /* 0x0000005006007810 */ /* 0x000fe20007ffe0ff */
[----:B--2-4-:R2:W4:Y:S01]  /*e460*/  SHFL.IDX PT, R3, R7, 0x5, 0x181f ;  /* 0x00b81f0007037f89 */ /* 0x01452200000e0000 */
        /* <DEDUP_REMOVED lines=14> */
.L_x_704:
[----:B------:R-:W-:Y:S05]  /*e550*/  BSYNC B0 ;  /* 0x0000000000007941 */ /* 0x000fea0003800000 */
.L_x_703:
        /* <DEDUP_REMOVED lines=16> */
.L_x_706:
[----:B------:R-:W-:Y:S05]  /*e660*/  BSYNC B0 ;  /* 0x0000000000007941 */ /* 0x000fea0003800000 */
.L_x_705:
[----:B------:R-:W-:Y:S01]  /*e670*/  IADD3 R0, R6, 0x70, RZ ;  /* 0x0000007006007810 */ /* 0x000fe20007ffe0ff */
[----:B--2-4-:R2:W4:Y:S03]  /*e680*/  SHFL.IDX PT, R3, R7, 0x7, 0x181f ;  /* 0x00f81f0007037f89 */ /* 0x01452600000e0000 */
[----:B------:R-:W-:Y:S01]  /*e690*/  ISETP.GE.AND P0, PT, R0, R20, PT ;  /* 0x000000140000720c */ /* 0x000fe20003f06270 */
[----:B------:R2:W1:-:S12]  /*e6a0*/  SHFL.IDX PT, R2, R9, 0x7, 0x181f ;  /* 0x00f81f0009027f89 */ /* 0x00045800000e0000 */
[----:B------:R-:W-:Y:S05]  /*e6b0*/  @P0 EXIT ;  /* 0x000000000000094d */ /* 0x000fea0003800000 */
[C---:B------:R-:W-:Y:S02]  /*e6c0*/  ISETP.GE.AND P0, PT, R8.reuse, c[0x0][0x3c8], PT ;  /* 0x0000f20008007a0c */ /* 0x040fe40003f06270 */
[----:B------:R-:W-:-:S11]  /*e6d0*/  IADD3 R0, R8, 0x40, RZ ;  /* 0x0000004008007810 */ /* 0x000fd60007ffe0ff */
        /* <DEDUP_REMOVED lines=10> */
.L_x_691:
        /* <DEDUP_REMOVED lines=19> */
.L_x_707:
        /* <DEDUP_REMOVED lines=42> */
.L_x_709:
[----:B------:R-:W-:Y:S05]  /*eb50*/  BSYNC B0 ;  /* 0x0000000000007941 */ /* 0x000fea0003800000 */
.L_x_708:
        /* <DEDUP_REMOVED lines=35> */
[----:B------:R-:W-:Y:S01]  /*ed90*/  IMAD R0, R0, c[0x0][0x3e4], R6 ;  /* 0x0000f90000007a24 */ /* 0x000fe200078e0206 */
[----:B------:R-:W-:Y:S01]  /*eda0*/  SHF.L.U32 R6, R12, 0x3, RZ ;  /* 0x000000030c067819 */ /* 0x000fe200000006ff */
[----:B-----5:R-:W-:-:S03]  /*edb0*/  IMAD R10, R13, c[0x0][0x4e8], RZ ;  /* 0x00013a000d0a7a24 */ /* 0x020fc600078e02ff */
[----:B------:R-:W-:Y:S01]  /*edc0*/  IADD3 R3, R3, R0, RZ ;  /* 0x0000000003037210 */ /* 0x000fe20007ffe0ff */
[----:B------:R-:W-:Y:S01]  /*edd0*/  IMAD R0, R4, c[0x0][0x3d8], RZ ;  /* 0x0000f60004007a24 */ /* 0x000fe200078e02ff */
[----:B------:R-:W-:-:S03]  /*ede0*/  IADD3 R7, R6, 0x40, RZ ;  /* 0x0000004006077810 */ /* 0x000fc60007ffe0ff */
[C---:B------:R-:W-:Y:S02]  /*edf0*/  IMAD R0, R5.reuse, c[0x0][0x3dc], R0 ;  /* 0x0000f70005007a24 */ /* 0x040fe400078e0200 */
[----:B------:R-:W-:-:S04]  /*ee00*/  IMAD.WIDE.U32 R2, R5, c[0x0][0x3d8], R2 ;  /* 0x0000f60005027a25 */ /* 0x000fc800078e0002 */
[----:B------:R-:W-:Y:S01]  /*ee10*/  IMAD.IADD R0, R3, 0x1, R0 ;  /* 0x0000000103007824 */ /* 0x000fe200078e0200 */
[----:B------:R-:W-:-:S04]  /*ee20*/  LEA R11, P0, R2, c[0x0][0x380], 0x1 ;  /* 0x0000e000020b7a11 */ /* 0x000fc800078008ff */
[----:B------:R-:W-:Y:S02]  /*ee30*/  LEA.HI.X R9, R2, c[0x0][0x384], R0, 0x1, P0 ;  /* 0x0000e10002097a11 */ /* 0x000fe400000f0c00 */
[----:B------:R-:W-:Y:S01]  /*ee40*/  ISETP.GE.AND P0, PT, R8, R10, PT ;  /* 0x0000000a0800720c */ /* 0x000fe20003f06270 */
[----:B------:R1:W2:Y:S04]  /*ee50*/  SHFL.IDX PT, R2, R11, RZ, 0x181f ;  /* 0x00181fff0b027589 */ /* 0x0002a800000e0000 */
[----:B------:R1:W3:Y:S08]  /*ee60*/  SHFL.IDX PT, R3, R9, RZ, 0x181f ;  /* 0x00181fff09037589 */ /* 0x0002f000000e0000 */
        /* <DEDUP_REMOVED lines=10> */
.L_x_711:
[----:B------:R-:W-:Y:S05]  /*ef10*/  BSYNC B0 ;  /* 0x0000000000007941 */ /* 0x000fea0003800000 */
.L_x_710:
[----:B------:R-:W-:Y:S01]  /*ef20*/  IADD3 R0, R8, 0x10, RZ ;  /* 0x0000001008007810 */ /* 0x000fe20007ffe0ff */
[----:B--23--:R2:W3:Y:S01]  /*ef30*/  SHFL.IDX PT, R3, R9, 0x1, 0x181f ;  /* 0x00381f0009037f89 */ /* 0x00c4e200000e0000 */
        /* <DEDUP_REMOVED lines=13> */
.L_x_713:
[----:B------:R-:W-:Y:S05]  /*f010*/  BSYNC B0 ;  /* 0x0000000000007941 */ /* 0x000fea0003800000 */
.L_x_712:
[----:B------:R-:W-:Y:S01]  /*f020*/  IADD3 R0, R8, 0x20, RZ ;  /* 0x0000002008007810 */ /* 0x000fe20007ffe0ff */
[----:B---3--:R3:W1:Y:S01]  /*f030*/  SHFL.IDX PT, R3, R9, 0x2, 0x181f ;  /* 0x00581f0009037f89 */ /* 0x00866200000e0000 */
        /* <DEDUP_REMOVED lines=13> */
.L_x_715:
[----:B------:R-:W-:Y:S05]  /*f110*/  BSYNC B0 ;  /* 0x0000000000007941 */ /* 0x000fea0003800000 */
.L_x_714:
[----:B------:R-:W-:Y:S01]  /*f120*/  IADD3 R0, R8, 0x30, RZ ;  /* 0x0000003008007810 */ /* 0x000fe20007ffe0ff */
[----:B-1----:R1:W2:Y:S01]  /*f130*/  SHFL.IDX PT, R3, R9, 0x3, 0x181f ;  /* 0x00781f0009037f89 */ /* 0x0022a200000e0000 */
[----:B------:R-:W-:Y:S02]  /*f140*/  BSSY B0, `(.L_x_716) ;  /* 0x000000d000007945 */ /* 0x000fe40003800000 */
[----:B------:R-:W-:Y:S01]  /*f150*/  ISETP.GE.AND P0, PT, R0, R10, PT ;  /* 0x0000000a0000720c */ /* 0x000fe20003f06270 */
[----:B----4-:R1:W4:-:S12]  /*f160*/  SHFL.IDX PT, R2, R11, 0x3, 0x181f ;  /* 0x00781f000b027f89 */ /* 0x01031800000e0000 */
        /* <DEDUP_REMOVED lines=10> */
.L_x_717:
[----:B------:R-:W-:Y:S05]  /*f210*/  BSYNC B0 ;  /* 0x0000000000007941 */ /* 0x000fea0003800000 */
.L_x_716:
[----:B------:R-:W-:Y:S01]  /*f220*/  IADD3 R0, R8, 0x40, RZ ;  /* 0x0000004008007810 */ /* 0x000fe20007ffe0ff */
[----:B--2---:R2:W1:Y:S01]  /*f230*/  SHFL.IDX PT, R3, R9, 0x4, 0x181f ;  /* 0x00981f0009037f89 */ /* 0x00446200000e0000 */
        /* <DEDUP_REMOVED lines=13> */
.L_x_719:
[----:B------:R-:W-:Y:S05]  /*f310*/  BSYNC B0 ;  /* 0x0000000000007941 */ /* 0x000fea0003800000 */
.L_x_718:
        /* <DEDUP_REMOVED lines=15> */
.L_x_721:
[----:B------:R-:W-:Y:S05]  /*f410*/  BSYNC B0 ;  /* 0x0000000000007941 */ /* 0x000fea0003800000 */
.L_x_720:
        /* <DEDUP_REMOVED lines=15> */
.L_x_723:
[----:B------:R-:W-:Y:S05]  /*f510*/  BSYNC B0 ;  /* 0x0000000000007941 */ /* 0x000fea0003800000 */
.L_x_722:
[----:B------:R-:W-:Y:S01]  /*f520*/  IADD3 R0, R8, 0x70, RZ ;  /* 0x0000007008007810 */ /* 0x000fe20007ffe0ff */
[----:B-1----:R1:W2:Y:S03]  /*f530*/  SHFL.IDX PT, R3, R9, 0x7, 0x181f ;  /* 0x00f81f0009037f89 */ /* 0x0022a600000e0000 */
        /* <DEDUP_REMOVED lines=14> */
.L_x_724:
        /* <DEDUP_REMOVED lines=14> */
.L_x_3548:


//--------------------- .text._ZN7cutlass13device_kernelIN5flash19enable_sm80_to_sm89INS1_16FlashAttnFwdSm80INS1_25CollectiveMainloopFwdSm80ILi4ELi1ELb0EN4cute5tupleIJNS5_1CILi128EEENS7_ILi64EEES8_EEELi128ENS_6half_tEfNS_4arch4Sm80ELb0ELb0ELb1ELb1ELb0ELb1ELb1ELb0EEENS1_21CollectiveEpilogueFwdINS6_IJS8_S8_S9_EEENS6_IJNS7_ILi1EEESH_SH_EEESB_SD_Li128ELb1ELb1ELb0ELb0EEENS1_19SingleTileSchedulerILb1ELb0ELb1ELi128EEEEEEEEEvNT_6ParamsE --------------------------
	.section	.text._ZN7cutlass13device_kernelIN5flash19enable_sm80_to_sm89INS1_16FlashAttnFwdSm80INS1_25CollectiveMainloopFwdSm80ILi4ELi1ELb0EN4cute5tupleIJNS5_1CILi128EEENS7_ILi64EEES8_EEELi128ENS_6half_tEfNS_4arch4Sm80ELb0ELb0ELb1ELb1ELb0ELb1ELb1ELb0EEENS1_21CollectiveEpilogueFwdINS6_IJS8_S8_S9_EEENS6_IJNS7_ILi1EEESH_SH_EEESB_SD_Li128ELb1ELb1ELb0ELb0EEENS1_19SingleTileSchedulerILb1ELb0ELb1ELi128EEEEEEEEEvNT_6ParamsE,"ax",@progbits
	.sectioninfo	@"SHI_REGISTERS=255"
	.align	128
.text._ZN7cutlass13device_kernelIN5flash19enable_sm80_to_sm89INS1_16FlashAttnFwdSm80INS1_25CollectiveMainloopFwdSm80ILi4ELi1ELb0EN4cute5tupleIJNS5_1CILi128EEENS7_ILi64EEES8_EEELi128ENS_6half_tEfNS_4arch4Sm80ELb0ELb0ELb1ELb1ELb0ELb1ELb1ELb0EEENS1_21CollectiveEpilogueFwdINS6_IJS8_S8_S9_EEENS6_IJNS7_ILi1EEESH_SH_EEESB_SD_Li128ELb1ELb1ELb0ELb0EEENS1_19SingleTileSchedulerILb1ELb0ELb1ELi128EEEEEEEEEvNT_6ParamsE:
        .type           _ZN7cutlass13device_kernelIN5flash19enable_sm80_to_sm89INS1_16FlashAttnFwdSm80INS1_25CollectiveMainloopFwdSm80ILi4ELi1ELb0EN4cute5tupleIJNS5_1CILi128EEENS7_ILi64EEES8_EEELi128ENS_6half_tEfNS_4arch4Sm80ELb0ELb0ELb1ELb1ELb0ELb1ELb1ELb0EEENS1_21CollectiveEpilogueFwdINS6_IJS8_S8_S9_EEENS6_IJNS7_ILi1EEESH_SH_EEESB_SD_Li128ELb1ELb1ELb0ELb0EEENS1_19SingleTileSchedulerILb1ELb0ELb1ELi128EEEEEEEEEvNT_6ParamsE,@function
        .size           _ZN7cutlass13device_kernelIN5flash19enable_sm80_to_sm89INS1_16FlashAttnFwdSm80INS1_25CollectiveMainloopFwdSm80ILi4ELi1ELb0EN4cute5tupleIJNS5_1CILi128EEENS7_ILi64EEES8_EEELi128ENS_6half_tEfNS_4arch4Sm80ELb0ELb0ELb1ELb1ELb0ELb1ELb1ELb0EEENS1_21CollectiveEpilogueFwdINS6_IJS8_S8_S9_EEENS6_IJNS7_ILi1EEESH_SH_EEESB_SD_Li128ELb1ELb1ELb0ELb0EEENS1_19SingleTileSchedulerILb1ELb0ELb1ELi128EEEEEEEEEvNT_6ParamsE,(.L_x_3549 - _ZN7cutlass13device_kernelIN5flash19enable_sm80_to_sm89INS1_16FlashAttnFwdSm80INS1_25CollectiveMainloopFwdSm80ILi4ELi1ELb0EN4cute5tupleIJNS5_1CILi128EEENS7_ILi64EEES8_EEELi128ENS_6half_tEfNS_4arch4Sm80ELb0ELb0ELb1ELb1ELb0ELb1ELb1ELb0EEENS1_21CollectiveEpilogueFwdINS6_IJS8_S8_S9_EEENS6_IJNS7_ILi1EEESH_SH_EEESB_SD_Li128ELb1ELb1ELb0ELb0EEENS1_19SingleTileSchedulerILb1ELb0ELb1ELi128EEEEEEEEEvNT_6ParamsE)
        .other          _ZN7cutlass13device_kernelIN5flash19enable_sm80_to_sm89INS1_16FlashAttnFwdSm80INS1_25CollectiveMainloopFwdSm80ILi4ELi1ELb0EN4cute5tupleIJNS5_1CILi128EEENS7_ILi64EEES8_EEELi128ENS_6half_tEfNS_4arch4Sm80ELb0ELb0ELb1ELb1ELb0ELb1ELb1ELb0EEENS1_21CollectiveEpilogueFwdINS6_IJS8_S8_S9_EEENS6_IJNS7_ILi1EEESH_SH_EEESB_SD_Li128ELb1ELb1ELb0ELb0EEENS1_19SingleTileSchedulerILb1ELb0ELb1ELi128EEEEEEEEEvNT_6ParamsE,@"STO_CUDA_ENTRY STV_DEFAULT"
_ZN7cutlass13device_kernelIN5flash19enable_sm80_to_sm89INS1_16FlashAttnFwdSm80INS1_25CollectiveMainloopFwdSm80ILi4ELi1ELb0EN4cute5tupleIJNS5_1CILi128EEENS7_ILi64EEES8_EEELi128ENS_6half_tEfNS_4arch4Sm80ELb0ELb0ELb1ELb1ELb0ELb1ELb1ELb0EEENS1_21CollectiveEpilogueFwdINS6_IJS8_S8_S9_EEENS6_IJNS7_ILi1EEESH_SH_EEESB_SD_Li128ELb1ELb1ELb0ELb0EEENS1_19SingleTileSchedulerILb1ELb0ELb1ELi128EEEEEEEEEvNT_6ParamsE:
        /* <DEDUP_REMOVED lines=17> */
.L_x_726:
        /* <DEDUP_REMOVED lines=8> */
.L_x_728:
[----:B------:R-:W-:-:S05]  /*0190*/  MOV R0, c[0x0][0x54c] ;  /* 0x0001530000007a02 */ /* 0x000fca0000000f00 */
.L_x_727:
[----:B-----5:R-:W-:Y:S01]  /*01a0*/  IMAD R0, R0, c[0x0][0x548], RZ ;  /* 0x0001520000007a24 */ /* 0x020fe200078e02ff */
[----:B-1----:R-:W-:-:S04]  /*01b0*/  SHF.L.U32 R2, R210, 0x7, RZ ;  /* 0x00000007d2027819 */ /* 0x002fc800000006ff */
[----:B------:R-:W-:-:S04]  /*01c0*/  ISETP.GE.AND P0, PT, R2, R0, PT ;  /* 0x000000000200720c */ /* 0x000fc80003f06270 */
[----:B------:R-:W-:-:S05]  /*01d0*/  SEL R0, R5, 0xffffffff, !P0 ;  /* 0xffffffff05007807 */ /* 0x000fca0004000000 */
[----:B------:R1:W-:Y:S01]  /*01e0*/  STL [R1+0x48], R0 ;  /* 0x0000480001007387 */ /* 0x0003e20000100800 */
[----:B------:R-:W-:Y:S05]  /*01f0*/  BRA `(.L_x_729) ;  /* 0x0000013000007947 */ /* 0x000fea0003800000 */
.L_x_725:
[----:B---3--:R-:W-:-:S04]  /*0200*/  ISETP.NE.U32.AND P0, PT, RZ, c[0x0][0x568], PT ;  /* 0x00015a00ff007a0c */ /* 0x008fc80003f05070 */
[----:B------:R-:W-:-:S13]  /*0210*/  ISETP.NE.AND.EX P0, PT, RZ, c[0x0][0x56c], PT, P0 ;  /* 0x00015b00ff007a0c */ /* 0x000fda0003f05300 */
[----:B------:R-:W-:Y:S05]  /*0220*/  @!P0 BRA `(.L_x_730) ;  /* 0x0000002000008947 */ /* 0x000fea0003800000 */
[----:B------:R1:W5:Y:S01]  /*0230*/  LDG.E R0, [R2.64] ;  /* 0x0000000802007981 */ /* 0x000362000c1e1900 */
[----:B------:R-:W-:Y:S05]  /*0240*/  BRA `(.L_x_731) ;  /* 0x0000009000007947 */ /* 0x000fea0003800000 */
.L_x_730:
        /* <DEDUP_REMOVED lines=8> */
.L_x_732:
[----:B------:R-:W-:-:S05]  /*02d0*/  MOV R0, c[0x0][0x54c] ;  /* 0x0001530000007a02 */ /* 0x000fca0000000f00 */
.L_x_731:
[----:B-----5:R-:W-:Y:S01]  /*02e0*/  IMAD R0, R0, c[0x0][0x548], RZ ;  /* 0x0001520000007a24 */ /* 0x020fe200078e02ff */
[----:B-1----:R-:W-:-:S04]  /*02f0*/  SHF.L.U32 R2, R210, 0x7, RZ ;  /* 0x00000007d2027819 */ /* 0x002fc800000006ff */
[----:B------:R-:W-:-:S04]  /*0300*/  ISETP.GE.AND P0, PT, R2, R0, PT ;  /* 0x000000000200720c */ /* 0x000fc80003f06270 */
[----:B------:R-:W-:-:S05]  /*0310*/  SEL R0, R5, 0xffffffff, !P0 ;  /* 0xffffffff05007807 */ /* 0x000fca0004000000 */
[----:B------:R1:W-:Y:S04]  /*0320*/  STL [R1+0x48], R0 ;  /* 0x0000480001007387 */ /* 0x0003e80000100800 */
.L_x_729:
[----:B------:R-:W2:Y:S02]  /*0330*/  LDL R13, [R1+0x48] ;  /* 0x00004800010d7983 */ /* 0x000ea40000100800 */
[----:B--2---:R-:W-:-:S13]  /*0340*/  ISETP.GE.AND P0, PT, R13, RZ, PT ;  /* 0x000000ff0d00720c */ /* 0x004fda0003f06270 */
[----:B------:R-:W-:Y:S05]  /*0350*/  @!P0 EXIT ;  /* 0x000000000000894d */ /* 0x000fea0003800000 */
[----:B------:R-:W-:Y:S01]  /*0360*/  ISETP.NE.U32.AND P0, PT, RZ, c[0x0][0x370], PT ;  /* 0x0000dc00ff007a0c */ /* 0x000fe20003f05070 */
[----:B------:R-:W-:Y:S01]  /*0370*/  CS2R R180, SRZ ;  /* 0x0000000000b47805 */ /* 0x000fe2000001ff00 */
        /* <DEDUP_REMOVED lines=15> */
[----:B------:R-:W2:Y:S03]  /*0470*/  S2R R26, SR_CTAID.Y ;  /* 0x00000000001a7919 */ /* 0x000ea60000002600 */
[----:B------:R-:W-:Y:S01]  /*0480*/  IMAD.MOV.U32 R185, RZ, RZ, c[0x0][0x168] ;  /* 0x00005a00ffb97624 */ /* 0x000fe200078e00ff */
[----:B------:R3:W5:Y:S01]  /*0490*/  @P2 LDG.E R180, [R10.64] ;  /* 0x000000080ab42981 */ /* 0x000762000c1e1900 */
[----:B------:R-:W-:-:S03]  /*04a0*/  @P0 IMAD.WIDE R8, R13, R40, c[0x0][0x360] ;  /* 0x0000d8000d080625 */ /* 0x000fc600078e0228 */
[----:B------:R3:W5:Y:S04]  /*04b0*/  @P1 LDG.E R181, [R6.64] ;  /* 0x0000000806b51981 */ /* 0x000768000c1e1900 */
[----:B------:R3:W5:Y:S04]  /*04c0*/  @P5 LDG.E R182, [R4.64] ;  /* 0x0000000804b65981 */ /* 0x000768000c1e1900 */
[----:B------:R3:W5:Y:S01]  /*04d0*/  @P3 LDG.E R12, [R2.64] ;  /* 0x00000008020c3981 */ /* 0x000762000c1e1900 */
[----:B------:R-:W-:-:S03]  /*04e0*/  IMAD.MOV.U32 R127, RZ, RZ, c[0x0][0x228] ;  /* 0x00008a00ff7f7624 */ /* 0x000fc600078e00ff */
        /* <DEDUP_REMOVED lines=8> */
.L_x_733:
[----:B---3--:R-:W-:-:S04]  /*0570*/  ISETP.NE.U32.AND P0, PT, RZ, c[0x0][0x368], PT ;  /* 0x0000da00ff007a0c */ /* 0x008fc80003f05070 */
[----:B------:R-:W-:-:S13]  /*0580*/  ISETP.NE.AND.EX P0, PT, RZ, c[0x0][0x36c], PT, P0 ;  /* 0x0000db00ff007a0c */ /* 0x000fda0003f05300 */
[----:B------:R-:W-:Y:S05]  /*0590*/  @!P0 BRA `(.L_x_734) ;  /* 0x0000003000008947 */ /* 0x000fea0003800000 */
[----:B------:R-:W-:-:S05]  /*05a0*/  IMAD.WIDE R4, R13, R40, c[0x0][0x368] ;  /* 0x0000da000d047625 */ /* 0x000fca00078e0228 */
[----:B------:R2:W5:Y:S01]  /*05b0*/  LDG.E R8, [R4.64] ;  /* 0x0000000804087981 */ /* 0x000562000c1e1900 */
[----:B------:R-:W-:Y:S05]  /*05c0*/  BRA `(.L_x_735) ;  /* 0x0000004000007947 */ /* 0x000fea0003800000 */
.L_x_734:
[----:B------:R-:W-:Y:S05]  /*05d0*/  @!P5 BRA `(.L_x_735) ;  /* 0x000000300000d947 */ /* 0x000fea0003800000 */
[----:B-1----:R1:W2:Y:S04]  /*05e0*/  LDG.E R0, [R4.64] ;  /* 0x0000000804007981 */ /* 0x0022a8000c1e1900 */
[----:B-1----:R-:W2:Y:S02]  /*05f0*/  LDG.E R4, [R4.64+0x4] ;  /* 0x0000040804047981 */ /* 0x002ea4000c1e1900 */
[----:B--2---:R-:W-:Y:S02]  /*0600*/  IADD3 R8, -R0, R4, RZ ;  /* 0x0000000400087210 */ /* 0x004fe40007ffe1ff */
.L_x_735:
        /* <DEDUP_REMOVED lines=15> */
[----:B------:R1:W-:Y:S04]  /*0700*/  STL [R1+0x4], R6 ;  /* 0x0000040601007387 */ /* 0x0003e80000100800 */
        /* <DEDUP_REMOVED lines=38> */
[C---:B------:R-:W-:Y:S01]  /*0970*/  SHF.L.U64.HI R200, R169.reuse, R194, c[0x0][0x23c] ;  /* 0x00008f00a9c87619 */ /* 0x040fe200000102c2 */
[----:B------:R-:W-:Y:S01]  /*0980*/  IMAD R0, R164, c[0x0][0x238], RZ ;  /* 0x00008e00a4007a24 */ /* 0x000fe200078e02ff */
[----:B------:R-:W-:Y:S01]  /*0990*/  SHF.R.S32.HI R33, RZ, 0x1f, R32 ;  /* 0x0000001fff217819 */ /* 0x000fe20000011420 */
[----:B------:R-:W-:Y:S01]  /*09a0*/  IMAD.MOV.U32 R214, RZ, RZ, c[0x0][0x27c] ;  /* 0x00009f00ffd67624 */ /* 0x000fe200078e00ff */
[----:B------:R-:W-:Y:S01]  /*09b0*/  ISETP.GE.AND P0, PT, R8, 0x1, PT ;  /* 0x000000010800780c */ /* 0x000fe20003f06270 */
[C---:B------:R-:W-:Y:S01]  /*09c0*/  IMAD R0, R154.reuse, c[0x0][0x23c], R0 ;  /* 0x00008f009a007a24 */ /* 0x040fe200078e0200 */
        /* <DEDUP_REMOVED lines=61> */
[----:B------:R-:W-:Y:S02]  /*0da0*/  IMAD.MOV.U32 R176, RZ, RZ, 0x5 ;  /* 0x00000005ffb07424 */ /* 0x000fe400078e00ff */
[----:B------:R1:W-:Y:S01]  /*0db0*/  @P0 LDGSTS.E.BYPASS.LTC128B.128 [R75+0x6100], [R2.64+0x80], !P6 ;  /* 0x06100080024b0fae */ /* 0x0003e2000f101d48 */
[----:B------:R-:W-:Y:S02]  /*0dc0*/  IMAD.SHL.U32 R172, R169, 0x20, RZ ;  /* 0x00000020a9ac7824 */ /* 0x000fe400078e00ff */
[----:B------:R-:W-:-:S04]  /*0dd0*/  IMAD.WIDE.U32 R178, R97, c[0x0][0x1e0], RZ ;  /* 0x0000780061b27a25 */ /* 0x000fc800078e00ff */
[----:B------:R-:W-:Y:S02]  /*0de0*/  IMAD.MOV.U32 R184, RZ, RZ, c[0x0][0x1e4] ;  /* 0x00007900ffb87624 */ /* 0x000fe400078e00ff */
[----:B------:R-:W-:-:S04]  /*0df0*/  IMAD.WIDE.U32 R190, R168, c[0x0][0x1e0], RZ ;  /* 0x00007800a8be7a25 */ /* 0x000fc800078e00ff */
[----:B------:R-:W-:Y:S02]  /*0e00*/  IMAD R184, R184, 0x30, RZ ;  /* 0x00000030b8b87824 */ /* 0x000fe400078e02ff */
[----:B------:R-:W-:-:S04]  /*0e10*/  IMAD.WIDE.U32 R188, R167, c[0x0][0x1e0], RZ ;  /* 0x00007800a7bc7a25 */ /* 0x000fc800078e00ff */
[----:B------:R-:W-:-:S04]  /*0e20*/  IMAD.WIDE.U32 R186, R166, c[0x0][0x1e0], RZ ;  /* 0x00007800a6ba7a25 */ /* 0x000fc800078e00ff */
[----:B-1----:R-:W-:Y:S01]  /*0e30*/  IMAD.IADD R3, R7, 0x1, R4 ;  /* 0x0000000107037824 */ /* 0x002fe200078e0204 */
[C---:B------:R-:W-:Y:S02]  /*0e40*/  @P2 LEA R4, P0, R0.reuse, c[0x0][0x220], 0x1 ;  /* 0x0000880000042a11 */ /* 0x040fe400078008ff */
[----:B------:R-:W-:Y:S02]  /*0e50*/  MOV R2, R6 ;  /* 0x0000000600027202 */ /* 0x000fe40000000f00 */
[----:B------:R-:W-:Y:S01]  /*0e60*/  @P2 LEA.HI.X R5, R0, c[0x0][0x224], R5, 0x1, P0 ;  /* 0x0000890000052a11 */ /* 0x000fe200000f0c05 */
[----:B------:R-:W-:Y:S01]  /*0e70*/  IMAD.SHL.U32 R0, R214, 0x2, RZ ;  /* 0x00000002d6007824 */ /* 0x000fe200078e00ff */
[----:B------:R-:W-:Y:S01]  /*0e80*/  ISETP.GE.AND P0, PT, R32, c[0x0][0x27c], PT ;  /* 0x00009f0020007a0c */ /* 0x000fe20003f06270 */
[----:B------:R-:W-:Y:S01]  /*0e90*/  IMAD.WIDE.U32 R2, R26, c[0x0][0x1e8], R2 ;  /* 0x00007a001a027a25 */ /* 0x000fe200078e0002 */
[----:B------:R-:W-:-:S03]  /*0ea0*/  @P1 IADD3 R6, P3, R20, R10, RZ ;  /* 0x0000000a14061210 */ /* 0x000fc60007f7e0ff */
[----:B------:R-:W-:-:S08]  /*0eb0*/  IMAD.MOV.U32 R94, RZ, RZ, R2 ;  /* 0x000000ffff5e7224 */ /* 0x000fd000078e0002 */
[----:B------:R-:W-:Y:S02]  /*0ec0*/  @P0 IADD3 R0, -R0, c[0x0][0x1d4], RZ ;  /* 0x0000750000000a10 */ /* 0x000fe40007ffe1ff */
[----:B--2---:R-:W-:Y:S01]  /*0ed0*/  @P4 SHF.R.S32.HI R17, RZ, 0x1f, R16 ;  /* 0x0000001fff114819 */ /* 0x004fe20000011410 */
[----:B------:R-:W-:Y:S02]  /*0ee0*/  @!P4 IMAD.MOV.U32 R16, RZ, RZ, R13 ;  /* 0x000000ffff10c224 */ /* 0x000fe400078e000d */
[----:B------:R-:W-:Y:S01]  /*0ef0*/  @!P4 IMAD.MOV.U32 R17, RZ, RZ, R9 ;  /* 0x000000ffff11c224 */ /* 0x000fe200078e0009 */
[----:B------:R-:W-:Y:S01]  /*0f00*/  ISETP.NE.AND P4, PT, R148, RZ, PT ;  /* 0x000000ff9400720c */ /* 0x000fe20003f85270 */
[----:B------:R-:W-:-:S04]  /*0f10*/  IMAD.WIDE.U32 R12, R97, c[0x0][0x280], R28 ;  /* 0x0000a000610c7a25 */ /* 0x000fc800078e001c */
[----:B------:R-:W-:Y:S02]  /*0f20*/  IMAD.MOV.U32 R110, RZ, RZ, R12 ;  /* 0x000000ffff6e7224 */ /* 0x000fe400078e000c */
[----:B------:R-:W-:-:S04]  /*0f30*/  IMAD.IADD R111, R13, 0x1, R14 ;  /* 0x000000010d6f7824 */ /* 0x000fc800078e020e */
[----:B-----5:R-:W-:Y:S02]  /*0f40*/  IMAD.WIDE.U32 R110, R173, c[0x0][0x280], R110 ;  /* 0x0000a000ad6e7a25 */ /* 0x020fe400078e006e */
        /* <DEDUP_REMOVED lines=65> */
[----:B------:R-:W-:Y:S01]  /*1360*/  IMAD.WIDE.U32 R108, R173, c[0x0][0x290], R108 ;  /* 0x0000a400ad6c7a25 */ /* 0x000fe200078e006c */
        /* <DEDUP_REMOVED lines=70> */
[----:B------:R-:W-:Y:S01]  /*17d0*/  IMAD.MOV.U32 R4, RZ, RZ, c[0x0][0x280] ;  /* 0x0000a000ff047624 */ /* 0x000fe200078e00ff */
[----:B------:R-:W-:Y:S01]  /*17e0*/  SHF.L.U64.HI R174, R3, R40, c[0x0][0x294] ;  /* 0x0000a50003ae7619 */ /* 0x000fe20000010228 */
[----:B------:R-:W-:Y:S01]  /*17f0*/  IMAD R0, R0, c[0x0][0x290], RZ ;  /* 0x0000a40000007a24 */ /* 0x000fe200078e02ff */
[-C--:B------:R-:W-:Y:S01]  /*1800*/  SHF.L.U64.HI R195, R5, R176.reuse, c[0x0][0x1e4] ;  /* 0x0000790005c37619 */ /* 0x080fe200000102b0 */
[C---:B------:R-:W-:Y:S01]  /*1810*/  IMAD.SHL.U32 R203, R4.reuse, 0x20, RZ ;  /* 0x0000002004cb7824 */ /* 0x040fe200078e00ff */
[C---:B------:R-:W-:Y:S01]  /*1820*/  SHF.L.U64.HI R175, R4.reuse, R176, c[0x0][0x284] ;  /* 0x0000a10004af7619 */ /* 0x040fe200000102b0 */
[C---:B------:R-:W-:Y:S01]  /*1830*/  IMAD.SHL.U32 R206, R4.reuse, 0x10, RZ ;  /* 0x0000001004ce7824 */ /* 0x040fe200078e00ff */
[C---:B------:R-:W-:Y:S01]  /*1840*/  SHF.L.U64.HI R193, R4.reuse, R194, c[0x0][0x284] ;  /* 0x0000a10004c17619 */ /* 0x040fe200000102c2 */
[C---:B------:R-:W-:Y:S01]  /*1850*/  IMAD.WIDE.U32 R198, R4.reuse, 0x30, RZ ;  /* 0x0000003004c67825 */ /* 0x040fe200078e00ff */
[----:B------:R-:W-:-:S02]  /*1860*/  SHF.L.U64.HI R177, R4, R40, c[0x0][0x284] ;  /* 0x0000a10004b17619 */ /* 0x000fc40000010228 */
[----:B------:R-:W-:Y:S01]  /*1870*/  SHF.L.U32 R205, R4, 0x6, RZ ;  /* 0x0000000604cd7819 */ /* 0x000fe200000006ff */
[----:B------:R-:W-:Y:S01]  /*1880*/  IMAD R4, R173, c[0x0][0x294], R0 ;  /* 0x0000a500ad047a24 */ /* 0x000fe200078e0200 */
[----:B------:R-:W-:Y:S01]  /*1890*/  IADD3 R0, P0, R97, 0x10, RZ ;  /* 0x0000001061007810 */ /* 0x000fe20007f1e0ff */
[C---:B------:R-:W-:Y:S01]  /*18a0*/  IMAD.SHL.U32 R212, R5.reuse, 0x20, RZ ;  /* 0x0000002005d47824 */ /* 0x040fe200078e00ff */
[C---:B------:R-:W-:Y:S01]  /*18b0*/  SHF.L.U64.HI R192, R5.reuse, R194, c[0x0][0x1e4] ;  /* 0x0000790005c07619 */ /* 0x040fe200000102c2 */
[C---:B------:R-:W-:Y:S01]  /*18c0*/  IMAD.SHL.U32 R207, R5.reuse, 0x40, RZ ;  /* 0x0000004005cf7824 */ /* 0x040fe200078e00ff */
[C---:B------:R-:W-:Y:S01]  /*18d0*/  SHF.L.U64.HI R183, R5.reuse, R40, c[0x0][0x1e4] ;  /* 0x0000790005b77619 */ /* 0x040fe20000010228 */
[C---:B------:R-:W-:Y:S01]  /*18e0*/  IMAD.WIDE.U32 R170, R5.reuse, 0x30, RZ ;  /* 0x0000003005aa7825 */ /* 0x040fe200078e00ff */
[----:B------:R-:W-:Y:S02]  /*18f0*/  SHF.L.U32 R211, R5, 0x4, RZ ;  /* 0x0000000405d37819 */ /* 0x000fe400000006ff */
[----:B------:R-:W-:Y:S01]  /*1900*/  SHF.L.U64.HI R176, R3, R176, c[0x0][0x294] ;  /* 0x0000a50003b07619 */ /* 0x000fe200000102b0 */
[----:B------:R-:W-:Y:S01]  /*1910*/  IMAD R5, R173, c[0x0][0x284], R2 ;  /* 0x0000a100ad057a24 */ /* 0x000fe200078e0202 */
[----:B------:R-:W-:Y:S01]  /*1920*/  IADD3.X R2, RZ, R39, RZ, P0, !PT ;  /* 0x00000027ff027210 */ /* 0x000fe200007fe4ff */
[C---:B------:R-:W-:Y:S01]  /*1930*/  IMAD.SHL.U32 R204, R3.reuse, 0x20, RZ ;  /* 0x0000002003cc7824 */ /* 0x040fe200078e00ff */
[C---:B------:R-:W-:Y:S01]  /*1940*/  SHF.L.U64.HI R194, R3.reuse, R194, c[0x0][0x294] ;  /* 0x0000a50003c27619 */ /* 0x040fe200000102c2 */
[C---:B------:R-:W-:Y:S01]  /*1950*/  IMAD.SHL.U32 R201, R3.reuse, 0x40, RZ ;  /* 0x0000004003c97824 */ /* 0x040fe200078e00ff */
[----:B------:R-:W-:Y:S01]  /*1960*/  IADD3 R143, P0, R32, R178, RZ ;  /* 0x000000b2208f7210 */ /* 0x000fe20007f1e0ff */
[----:B------:R-:W-:Y:S01]  /*1970*/  IMAD.SHL.U32 R202, R3, 0x10, RZ ;  /* 0x0000001003ca7824 */ /* 0x000fe200078e00ff */
[----:B------:R-:W-:Y:S01]  /*1980*/  IADD3 R129, R199, UR5, RZ ;  /* 0x00000005c7817c10 */ /* 0x000fe2000fffe0ff */
[----:B------:R-:W-:Y:S01]  /*1990*/  IMAD.WIDE.U32 R196, R3, 0x30, RZ ;  /* 0x0000003003c47825 */ /* 0x000fe200078e00ff */
[----:B------:R-:W-:-:S02]  /*19a0*/  IADD3 R31, R28, 0x20, RZ ;  /* 0x000000201c1f7810 */ /* 0x000fc40007ffe0ff */
        /* <DEDUP_REMOVED lines=41> */
.L_x_783:
        /* <DEDUP_REMOVED lines=50> */
.L_x_741:
[----:B------:R-:W-:Y:S05]  /*1f60*/  BSYNC B0 ;  /* 0x0000000000007941 */ /* 0x000fea0003800000 */
.L_x_740:
        /* <DEDUP_REMOVED lines=40> */
.L_x_743:
[----:B------:R-:W-:Y:S05]  /*21f0*/  BSYNC B0 ;  /* 0x0000000000007941 */ /* 0x000fea0003800000 */
.L_x_742:
        /* <DEDUP_REMOVED lines=40> */
.L_x_745:
[----:B------:R-:W-:Y:S05]  /*2480*/  BSYNC B0 ;  /* 0x0000000000007941 */ /* 0x000fea0003800000 */
.L_x_744:
        /* <DEDUP_REMOVED lines=38> */
.L_x_747:
[----:B------:R-:W-:Y:S05]  /*26f0*/  BSYNC B0 ;  /* 0x0000000000007941 */ /* 0x000fea0003800000 */
.L_x_746:
        /* <DEDUP_REMOVED lines=74> */
.L_x_751:
[----:B------:R-:W-:Y:S05]  /*2ba0*/  BSYNC B0 ;  /* 0x0000000000007941 */ /* 0x000fea0003800000 */
.L_x_750:
        /* <DEDUP_REMOVED lines=59> */
.L_x_749:
[----:B------:R-:W-:Y:S05]  /*2f60*/  BSYNC B1 ;  /* 0x0000000000017941 */ /* 0x000fea0003800000 */
.L_x_748:
        /* <DEDUP_REMOVED lines=62> */
.L_x_755:
[----:B------:R-:W-:Y:S05]  /*3350*/  BSYNC B0 ;  /* 0x0000000000007941 */ /* 0x000fea0003800000 */
.L_x_754:
        /* <DEDUP_REMOVED lines=59> */
.L_x_753:
[----:B------:R-:W-:Y:S05]  /*3710*/  BSYNC B1 ;  /* 0x0000000000017941 */ /* 0x000fea0003800000 */
.L_x_752:
        /* <DEDUP_REMOVED lines=62> */
.L_x_759:
[----:B------:R-:W-:Y:S05]  /*3b00*/  BSYNC B0 ;  /* 0x0000000000007941 */ /* 0x000fea0003800000 */
.L_x_758:
        /* <DEDUP_REMOVED lines=59> */
.L_x_757:
[----:B------:R-:W-:Y:S05]  /*3ec0*/  BSYNC B1 ;  /* 0x0000000000017941 */ /* 0x000fea0003800000 */
.L_x_756:
        /* <DEDUP_REMOVED lines=60> */
.L_x_762:
[----:B------:R-:W-:Y:S05]  /*4290*/  BSYNC B0 ;  /* 0x0000000000007941 */ /* 0x000fea0003800000 */
.L_x_761:
        /* <DEDUP_REMOVED lines=59> */
.L_x_739:
        /* <DEDUP_REMOVED lines=224> */
.L_x_764:
[----:B-1----:R-:W-:Y:S05]  /*5450*/  BSYNC B0 ;  /* 0x0000000000007941 */ /* 0x002fea0003800000 */
.L_x_763:
        /* <DEDUP_REMOVED lines=115> */
.L_x_766:
[----:B------:R-:W-:Y:S05]  /*5b90*/  BSYNC B0 ;  /* 0x0000000000007941 */ /* 0x000fea0003800000 */
.L_x_765:
        /* <DEDUP_REMOVED lines=115> */
.L_x_768:
[----:B------:R-:W-:Y:S05]  /*62d0*/  BSYNC B0 ;  /* 0x0000000000007941 */ /* 0x000fea0003800000 */
.L_x_767:
        /* <DEDUP_REMOVED lines=116> */
.L_x_738:
        /* <DEDUP_REMOVED lines=19> */
.L_x_770:
[----:B------:R-:W-:Y:S05]  /*6b50*/  BSYNC B0 ;  /* 0x0000000000007941 */ /* 0x000fea0003800000 */
.L_x_769:
        /* <DEDUP_REMOVED lines=19> */
.L_x_772:
[----:B------:R-:W-:Y:S05]  /*6c90*/  BSYNC B0 ;  /* 0x0000000000007941 */ /* 0x000fea0003800000 */
.L_x_771:
        /* <DEDUP_REMOVED lines=19> */
.L_x_774:
[----:B------:R-:W-:Y:S05]  /*6dd0*/  BSYNC B0 ;  /* 0x0000000000007941 */ /* 0x000fea0003800000 */
.L_x_773:
        /* <DEDUP_REMOVED lines=18> */
.L_x_760:
[----:B------:R-:W-:Y:S05]  /*6f00*/  BSYNC B2 ;  /* 0x0000000000027941 */ /* 0x000fea0003800000 */
.L_x_737:
        /* <DEDUP_REMOVED lines=83> */
.L_x_776:
[----:B-1----:R-:W-:Y:S05]  /*7440*/  BSYNC B0 ;  /* 0x0000000000007941 */ /* 0x002fea0003800000 */
.L_x_775:
        /* <DEDUP_REMOVED lines=19> */
.L_x_778:
[----:B------:R-:W-:Y:S05]  /*7580*/  BSYNC B0 ;  /* 0x0000000000007941 */ /* 0x000fea0003800000 */
.L_x_777:
        /* <DEDUP_REMOVED lines=19> */
.L_x_780:
[----:B------:R-:W-:Y:S05]  /*76c0*/  BSYNC B0 ;  /* 0x0000000000007941 */ /* 0x000fea0003800000 */
.L_x_779:
        /* <DEDUP_REMOVED lines=19> */
.L_x_782:
[----:B------:R-:W-:Y:S05]  /*7800*/  BSYNC B0 ;  /* 0x0000000000007941 */ /* 0x000fea0003800000 */
.L_x_781:
        /* <DEDUP_REMOVED lines=22> */
[C-C-:B------:R-:W-:Y:S01]  /*7970*/  @P0 IMAD.X R5, R7.reuse, 0x1, R169.reuse, P1 ;  /* 0x0000000107050824 */ /* 0x140fe200008e06a9 */
[-C--:B------:R-:W-:Y:S02]  /*7980*/  @P0 IADD3 R10, P1, R6, R131.reuse, RZ ;  /* 0x00000083060a0210 */ /* 0x080fe40007f3e0ff */
[----:B------:R2:W-:Y:S03]  /*7990*/  @P0 LDGSTS.E.BYPASS.LTC128B.128 [R75+0x6900], [R12.64], !P6 ;  /* 0x069000000c4b0fae */ /* 0x0005e6000f101d48 */
[--C-:B------:R-:W-:Y:S01]  /*79a0*/  @P0 IMAD.X R11, R7, 0x1, R128.reuse, P1 ;  /* 0x00000001070b0824 */ /* 0x100fe200008e0680 */
        /* <DEDUP_REMOVED lines=11> */
.L_x_736:
[----:B-1----:R-:W-:Y:S01]  /*7a60*/  ISETP.GE.AND P0, PT, R208, 0x1, PT ;  /* 0x00000001d000780c */ /* 0x002fe20003f06270 */
[----:B------:R-:W-:Y:S01]  /*7a70*/  IMAD.IADD R18, R182, 0x1, R180 ;  /* 0x00000001b6127824 */ /* 0x000fe200078e02b4 */
[----:B------:R-:W-:Y:S01]  /*7a80*/  PLOP3.LUT P4, PT, PT, PT, PT, 0x80, 0x0 ;  /* 0x000000000000781c */ /* 0x000fe20003f8f070 */
[----:B------:R-:W-:Y:S01]  /*7a90*/  CS2R R14, SRZ ;  /* 0x00000000000e7805 */ /* 0x000fe2000001ff00 */
[----:B------:R-:W-:Y:S01]  /*7aa0*/  MOV R126, RZ ;  /* 0x000000ff007e7202 */ /* 0x000fe20000000f00 */
[----:B------:R-:W-:Y:S01]  /*7ab0*/  IMAD.MOV.U32 R124, RZ, RZ, RZ ;  /* 0x000000ffff7c7224 */ /* 0x000fe200078e00ff */
[----:B------:R-:W-:Y:S01]  /*7ac0*/  CS2R R130, SRZ ;  /* 0x0000000000827805 */ /* 0x000fe2000001ff00 */
[----:B------:R-:W-:Y:S01]  /*7ad0*/  CS2R R128, SRZ ;  /* 0x0000000000807805 */ /* 0x000fe2000001ff00 */
[----:B------:R-:W-:Y:S01]  /*7ae0*/  CS2R R16, SRZ ;  /* 0x0000000000107805 */ /* 0x000fe2000001ff00 */
[----:B------:R-:W-:Y:S01]  /*7af0*/  MOV R122, RZ ;  /* 0x000000ff007a7202 */ /* 0x000fe20000000f00 */
[----:B------:R-:W-:Y:S01]  /*7b00*/  CS2R R120, SRZ ;  /* 0x0000000000787805 */ /* 0x000fe2000001ff00 */
[----:B--2---:R-:W-:Y:S01]  /*7b10*/  CS2R R12, SRZ ;  /* 0x00000000000c7805 */ /* 0x004fe2000001ff00 */
        /* <DEDUP_REMOVED lines=62> */
[----:B------:R-:W-:Y:S01]  /*7f00*/  CS2R R168, SRZ ;  /* 0x0000000000a87805 */ /* 0x000fe2000001ff00 */
[----:B------:R-:W-:Y:S01]  /*7f10*/  CS2R R162, SRZ ;  /* 0x0000000000a27805 */ /* 0x000fe2000001ff00 */
[----:B------:R-:W-:Y:S01]  /*7f20*/  CS2R R54, SRZ ;  /* 0x0000000000367805 */ /* 0x000fe2000001ff00 */
        /* <DEDUP_REMOVED lines=13> */
[----:B------:R-:W-:Y:S01]  /*8000*/  IMAD.MOV.U32 R144, RZ, RZ, RZ ;  /* 0x000000ffff907224 */ /* 0x000fe200078e00ff */
[----:B------:R-:W-:Y:S01]  /*8010*/  MOV R64, RZ ;  /* 0x000000ff00407202 */ /* 0x000fe20000000f00 */
[----:B------:R-:W-:Y:S01]  /*8020*/  CS2R R62, SRZ ;  /* 0x00000000003e7805 */ /* 0x000fe2000001ff00 */
[----:B------:R-:W-:Y:S01]  /*8030*/  IMAD.MOV.U32 R61, RZ, RZ, RZ ;  /* 0x000000ffff3d7224 */ /* 0x000fe200078e00ff */
[----:B------:R-:W-:Y:S05]  /*8040*/  @!P0 BRA `(.L_x_784) ;  /* 0x00011de000008947 */ /* 0x000fea0003800000 */
[----:B------:R-:W2:Y:S01]  /*8050*/  LDL R60, [R1+0x48] ;  /* 0x00004800013c7983 */ /* 0x000ea20000100800 */
[----:B------:R-:W-:-:S03]  /*8060*/  ISETP.NE.U32.AND P0, PT, RZ, c[0x0][0x340], PT ;  /* 0x0000d000ff007a0c */ /* 0x000fc60003f05070 */
[----:B------:R-:W3:Y:S01]  /*8070*/  LDL R165, [R1+0x4] ;  /* 0x0000040001a57983 */ /* 0x000ee20000100800 */
        /* <DEDUP_REMOVED lines=13> */
[----:B------:R-:W-:Y:S02]  /*8150*/  IMAD R17, R210, 0x80, R72 ;  /* 0x00000080d2117824 */ /* 0x000fe400078e0248 */
[----:B------:R-:W-:-:S05]  /*8160*/  IMAD R25, R185, c[0x0][0x2c4], RZ ;  /* 0x0000b100b9197a24 */ /* 0x000fca00078e02ff */
[C---:B------:R-:W-:Y:S02]  /*8170*/  ISETP.GE.AND P6, PT, R17.reuse, R25, PT ;  /* 0x000000191100720c */ /* 0x040fe40003fc6270 */
[----:B------:R-:W-:Y:S01]  /*8180*/  IADD3 R16, R17, 0x30, RZ ;  /* 0x0000003011107810 */ /* 0x000fe20007ffe0ff */
[----:B--2---:R-:W-:-:S05]  /*8190*/  @P5 IMAD.WIDE R2, R60, R2, c[0x0][0x340] ;  /* 0x0000d0003c025625 */ /* 0x004fca00078e0202 */
[----:B------:R2:W4:Y:S01]  /*81a0*/  @P5 LDG.E R22, [R2.64] ;  /* 0x0000000802165981 */ /* 0x000522000c1e1900 */
[----:B------:R-:W-:Y:S01]  /*81b0*/  SHF.R.S32.HI R19, RZ, 0x1f, R60 ;  /* 0x0000001fff137819 */ /* 0x000fe2000001143c */
[----:B------:R-:W-:Y:S01]  /*81c0*/  IMAD.MOV.U32 R160, RZ, RZ, c[0x0][0x1e0] ;  /* 0x00007800ffa07624 */ /* 0x000fe200078e00ff */
[----:B---3--:R-:W-:Y:S02]  /*81d0*/  LEA.HI.SX32 R73, R165, 0xffffffff, 0x1a ;  /* 0xffffffffa5497811 */ /* 0x008fe400078fd2ff */
[----:B------:R-:W-:Y:S01]  /*81e0*/  SEL R6, R19, RZ, !P0 ;  /* 0x000000ff13067207 */ /* 0x000fe20004000000 */
[C---:B------:R-:W-:Y:S01]  /*81f0*/  IMAD.SHL.U32 R161, R160.reuse, 0x40, RZ ;  /* 0x00000040a0a17824 */ /* 0x040fe200078e00ff */
[----:B------:R-:W-:Y:S01]  /*8200*/  SHF.R.S32.HI R74, RZ, 0x1f, R73 ;  /* 0x0000001fff4a7819 */ /* 0x000fe20000011449 */
[----:B------:R-:W-:Y:S01]  /*8210*/  IMAD.WIDE.U32 R162, R160, 0x20, RZ ;  /* 0x00000020a0a27825 */ /* 0x000fe200078e00ff */
[----:B------:R-:W-:-:S03]  /*8220*/  LEA.HI R55, R157, R213, RZ, 0x4 ;  /* 0x000000d59d377211 */ /* 0x000fc600078f20ff */
        /* <DEDUP_REMOVED lines=26> */
[----:B------:R-:W-:Y:S01]  /*83d0*/  IMAD.IADD R3, R3, 0x1, R6 ;  /* 0x0000000103037824 */ /* 0x000fe200078e0206 */
[----:B------:R-:W-:Y:S01]  /*83e0*/  IADD3 R6, R17, 0x20, RZ ;  /* 0x0000002011067810 */ /* 0x000fe20007ffe0ff */
[----:B------:R-:W-:Y:S01]  /*83f0*/  IMAD R0, R5, c[0x0][0x1a8], RZ ;  /* 0x00006a0005007a24 */ /* 0x000fe200078e02ff */
[----:B------:R-:W-:Y:S01]  /*8400*/  IADD3 R21, R20, 0x40, RZ ;  /* 0x0000004014157810 */ /* 0x000fe20007ffe0ff */
[----:B------:R-:W-:Y:S01]  /*8410*/  IMAD.WIDE.U32 R2, R4, c[0x0][0x1a8], R2 ;  /* 0x00006a0004027a25 */ /* 0x000fe200078e0002 */
[----:B------:R-:W-:Y:S02]  /*8420*/  ISETP.GE.AND P4, PT, R20, c[0x0][0x198], PT ;  /* 0x0000660014007a0c */ /* 0x000fe40003f86270 */
[----:B------:R-:W-:Y:S01]  /*8430*/  ISETP.GE.AND P1, PT, R6, R25, PT ;  /* 0x000000190600720c */ /* 0x000fe20003f26270 */
[----:B------:R-:W-:Y:S01]  /*8440*/  IMAD R0, R4, c[0x0][0x1ac], R0 ;  /* 0x00006b0004007a24 */ /* 0x000fe200078e0200 */
[----:B------:R-:W-:Y:S01]  /*8450*/  LEA R14, P0, R2, c[0x0][0x160], 0x1 ;  /* 0x00005800020e7a11 */ /* 0x000fe200078008ff */
[----:B------:R-:W-:Y:S01]  /*8460*/  IMAD.SHL.U32 R7, R72, 0x40, RZ ;  /* 0x0000004048077824 */ /* 0x000fe200078e00ff */
[----:B------:R-:W-:Y:S01]  /*8470*/  ISETP.GE.AND P3, PT, R21, c[0x0][0x198], PT ;  /* 0x0000660015007a0c */ /* 0x000fe20003f66270 */
[----:B------:R-:W-:Y:S01]  /*8480*/  IMAD.IADD R0, R3, 0x1, R0 ;  /* 0x0000000103007824 */ /* 0x000fe200078e0200 */
[----:B------:R-:W-:Y:S01]  /*8490*/  LEA.HI R3, R157, R213, RZ, 0x6 ;  /* 0x000000d59d037211 */ /* 0x000fe200078f30ff */
[----:B------:R-:W1:Y:S01]  /*84a0*/  SHFL.IDX PT, R4, R14, RZ, 0x181f ;  /* 0x00181fff0e047589 */ /* 0x000e6200000e0000 */
[----:B------:R-:W-:Y:S01]  /*84b0*/  IMAD.SHL.U32 R42, R80, 0x8, RZ ;  /* 0x00000008502a7824 */ /* 0x000fe200078e00ff */
[----:B------:R-:W-:-:S02]  /*84c0*/  LOP3.LUT R26, R7, 0x1c0, RZ, 0xc0, !PT ;  /* 0x000001c0071a7812 */ /* 0x000fc400078ec0ff */
[----:B------:R-:W-:Y:S01]  /*84d0*/  LEA.HI.X R15, R2, c[0x0][0x164], R0, 0x1, P0 ;  /* 0x00005900020f7a11 */ /* 0x000fe200000f0c00 */
[----:B------:R-:W-:Y:S01]  /*84e0*/  SHFL.IDX PT, R8, R14, 0x2, 0x181f ;  /* 0x00581f000e087f89 */ /* 0x000fe200000e0000 */
[----:B------:R-:W-:Y:S02]  /*84f0*/  IADD3 R0, R17, 0x10, RZ ;  /* 0x0000001011007810 */ /* 0x000fe40007ffe0ff */
[----:B------:R-:W-:Y:S01]  /*8500*/  LOP3.LUT R13, R26, 0x38, R42, 0xf8, !PT ;  /* 0x000000381a0d7812 */ /* 0x000fe200078ef82a */
[----:B------:R-:W2:Y:S01]  /*8510*/  SHFL.IDX PT, R5, R15, RZ, 0x181f ;  /* 0x00181fff0f057589 */ /* 0x000ea200000e0000 */
[----:B------:R-:W-:Y:S01]  /*8520*/  ISETP.GE.AND P2, PT, R0, R25, PT ;  /* 0x000000190000720c */ /* 0x000fe20003f46270 */
[----:B------:R-:W-:Y:S01]  /*8530*/  IMAD.SHL.U32 R0, R3, 0x8, RZ ;  /* 0x0000000803007824 */ /* 0x000fe200078e00ff */
[----:B------:R-:W-:Y:S01]  /*8540*/  SHF.R.U32.HI R28, RZ, 0x3, R26 ;  /* 0x00000003ff1c7819 */ /* 0x000fe2000001161a */
[----:B------:R-:W3:Y:S01]  /*8550*/  SHFL.IDX PT, R2, R14, 0x1, 0x181f ;  /* 0x00381f000e027f89 */ /* 0x000ee200000e0000 */
[----:B------:R-:W-:-:S02]  /*8560*/  SHF.R.S32.HI R43, RZ, 0x1f, R42 ;  /* 0x0000001fff2b7819 */ /* 0x000fc4000001142a */
[----:B------:R-:W-:Y:S01]  /*8570*/  LOP3.LUT R27, R0, 0xfffffe00, RZ, 0xc0, !PT ;  /* 0xfffffe00001b7812 */ /* 0x000fe200078ec0ff */
[----:B------:R-:W3:Y:S01]  /*8580*/  SHFL.IDX PT, R3, R15, 0x1, 0x181f ;  /* 0x00381f000f037f89 */ /* 0x000ee200000e0000 */
[--C-:B------:R-:W-:Y:S02]  /*8590*/  @!P6 SHF.R.S32.HI R0, RZ, 0x1f, R21.reuse ;  /* 0x0000001fff00e819 */ /* 0x100fe40000011415 */
[----:B------:R-:W-:Y:S02]  /*85a0*/  LOP3.LUT R252, R27, R13, R28, 0xf6, !PT ;  /* 0x0000000d1bfc7212 */ /* 0x000fe400078ef61c */
[----:B------:R-:W-:Y:S02]  /*85b0*/  @!P6 LEA.HI R12, R0, R21, RZ, 0x3 ;  /* 0x00000015000ce211 */ /* 0x000fe400078f18ff */
[----:B------:R-:W-:Y:S02]  /*85c0*/  @!P2 SHF.R.S32.HI R9, RZ, 0x1f, R21 ;  /* 0x0000001fff09a819 */ /* 0x000fe40000011415 */
[----:B-1----:R-:W-:-:S02]  /*85d0*/  @!P6 LEA R6, P0, R20, R4, 0x1 ;  /* 0x000000041406e211 */ /* 0x002fc400078008ff */
[----:B------:R-:W-:Y:S02]  /*85e0*/  @!P2 LEA.HI R0, R9, R21, RZ, 0x3 ;  /* 0x000000150900a211 */ /* 0x000fe400078f18ff */
[----:B------:R-:W1:Y:S01]  /*85f0*/  SHFL.IDX PT, R9, R15, 0x2, 0x181f ;  /* 0x00581f000f097f89 */ /* 0x000e6200000e0000 */
[----:B------:R-:W-:Y:S02]  /*8600*/  @!P6 LOP3.LUT R12, R12, 0xfffffff8, RZ, 0xc0, !PT ;  /* 0xfffffff80c0ce812 */ /* 0x000fe400078ec0ff */
[----:B--2---:R-:W-:Y:S02]  /*8610*/  @!P6 LEA.HI.X R7, R20, R5, R43, 0x1, P0 ;  /* 0x000000051407e211 */ /* 0x004fe400000f0c2b */
[----:B------:R-:W-:Y:S01]  /*8620*/  @!P2 LOP3.LUT R0, R0, 0xfffffff8, RZ, 0xc0, !PT ;  /* 0xfffffff80000a812 */ /* 0x000fe200078ec0ff */
[----:B------:R-:W-:Y:S01]  /*8630*/  @!P6 IMAD.WIDE R12, R12, 0x2, R4 ;  /* 0x000000020c0ce825 */ /* 0x000fe200078e0204 */
[----:B---3--:R-:W-:Y:S01]  /*8640*/  @!P2 LEA R10, P0, R20, R2, 0x1 ;  /* 0x00000002140aa211 */ /* 0x008fe200078008ff */
[----:B------:R-:W2:Y:S02]  /*8650*/  SHFL.IDX PT, R4, R14, 0x3, 0x181f ;  /* 0x00781f000e047f89 */ /* 0x000ea400000e0000 */
[----:B------:R-:W-:Y:S01]  /*8660*/  @!P6 IMAD.SHL.U32 R5, R252, 0x2, RZ ;  /* 0x00000002fc05e824 */ /* 0x000fe200078e00ff */
[----:B------:R-:W-:Y:S01]  /*8670*/  @!P2 LEA.HI.X R11, R20, R3, R43, 0x1, P0 ;  /* 0x00000003140ba211 */ /* 0x000fe200000f0c2b */
[----:B------:R-:W-:Y:S01]  /*8680*/  @!P2 IMAD.WIDE R2, R0, 0x2, R2 ;  /* 0x000000020002a825 */ /* 0x000fe200078e0202 */
[----:B------:R-:W-:-:S02]  /*8690*/  ISETP.GE.AND P0, PT, R16, R25, PT ;  /* 0x000000191000720c */ /* 0x000fc40003f06270 */
[----:B------:R3:W-:Y:S01]  /*86a0*/  @!P6 LDGSTS.E.BYPASS.LTC128B.128 [R5+0x8100], [R6.64], !P4 ;  /* 0x081000000605efae */ /* 0x0007e2000e101d48 */
[----:B------:R-:W-:-:S03]  /*86b0*/  @!P2 IMAD.SHL.U32 R0, R252, 0x2, RZ ;  /* 0x00000002fc00a824 */ /* 0x000fc600078e00ff */
[----:B------:R1:W-:Y:S04]  /*86c0*/  @!P6 LDGSTS.E.BYPASS.LTC128B.128 [R5+0xc100], [R12.64], !P3 ;  /* 0x0c1000000c05efae */ /* 0x0003e8000d901d48 */
[----:B------:R2:W-:Y:S04]  /*86d0*/  @!P2 LDGSTS.E.BYPASS.LTC128B.128 [R0+0x8900], [R10.64], !P4 ;  /* 0x089000000a00afae */ /* 0x0005e8000e101d48 */
[----:B------:R2:W-:Y:S01]  /*86e0*/  @!P2 LDGSTS.E.BYPASS.LTC128B.128 [R0+0xc900], [R2.64], !P3 ;  /* 0x0c9000000200afae */ /* 0x0005e2000d901d48 */
[--C-:B---3--:R-:W-:Y:S02]  /*86f0*/  @!P1 SHF.R.S32.HI R7, RZ, 0x1f, R21.reuse ;  /* 0x0000001fff079819 */ /* 0x108fe40000011415 */
[----:B------:R-:W-:Y:S01]  /*8700*/  @!P1 LEA R6, P2, R20, R8, 0x1 ;  /* 0x0000000814069211 */ /* 0x000fe200078408ff */
[----:B-1----:R-:W1:Y:S01]  /*8710*/  SHFL.IDX PT, R5, R15, 0x3, 0x181f ;  /* 0x00781f000f057f89 */ /* 0x002e6200000e0000 */
[----:B------:R-:W-:Y:S01]  /*8720*/  IMAD R12, R215, c[0x0][0x1e8], RZ ;  /* 0x00007a00d70c7a24 */ /* 0x000fe200078e02ff */
[----:B--2---:R-:W-:-:S03]  /*8730*/  @!P0 SHF.R.S32.HI R10, RZ, 0x1f, R21 ;  /* 0x0000001fff0a8819 */ /* 0x004fc60000011415 */
[----:B------:R-:W-:Y:S01]  /*8740*/  IMAD R12, R59, c[0x0][0x1ec], R12 ;  /* 0x00007b003b0c7a24 */ /* 0x000fe200078e020c */
[----:B------:R-:W-:Y:S02]  /*8750*/  @!P1 LEA.HI R0, R7, R21, RZ, 0x3 ;  /* 0x0000001507009211 */ /* 0x000fe400078f18ff */
[----:B------:R-:W-:Y:S02]  /*8760*/  IADD3 R2, R17, 0x40, RZ ;  /* 0x0000004011027810 */ /* 0x000fe40007ffe0ff */
[----:B------:R-:W-:Y:S01]  /*8770*/  @!P1 LOP3.LUT R3, R0, 0xfffffff8, RZ, 0xc0, !PT ;  /* 0xfffffff800039812 */ /* 0x000fe200078ec0ff */
[----:B------:R-:W-:Y:S01]  /*8780*/  @!P1 IMAD.SHL.U32 R0, R252, 0x2, RZ ;  /* 0x00000002fc009824 */ /* 0x000fe200078e00ff */
[----:B------:R-:W-:Y:S02]  /*8790*/  @!P1 LEA.HI.X R7, R20, R9, R43, 0x1, P2 ;  /* 0x0000000914079211 */ /* 0x000fe400010f0c2b */
[----:B------:R-:W-:Y:S01]  /*87a0*/  ISETP.GE.AND P2, PT, R2, R25, PT ;  /* 0x000000190200720c */ /* 0x000fe20003f46270 */
[----:B------:R-:W-:Y:S01]  /*87b0*/  @!P1 IMAD.WIDE R8, R3, 0x2, R8 ;  /* 0x0000000203089825 */ /* 0x000fe200078e0208 */
[----:B------:R-:W2:Y:S01]  /*87c0*/  SHFL.IDX PT, R2, R14, 0x4, 0x181f ;  /* 0x00981f000e027f89 */ /* 0x000ea200000e0000 */
[----:B------:R-:W-:-:S03]  /*87d0*/  @!P0 LEA.HI R10, R10, R21, RZ, 0x3 ;  /* 0x000000150a0a8211 */ /* 0x000fc600078f18ff */
[----:B------:R-:W3:Y:S04]  /*87e0*/  SHFL.IDX PT, R3, R15, 0x4, 0x181f ;  /* 0x00981f000f037f89 */ /* 0x000ee800000e0000 */
[----:B------:R1:W-:Y:S04]  /*87f0*/  @!P1 LDGSTS.E.BYPASS.LTC128B.128 [R0+0x9100], [R6.64], !P4 ;  /* 0x0910000006009fae */ /* 0x0003e8000e101d48 */
[----:B------:R2:W-:Y:S01]  /*8800*/  @!P1 LDGSTS.E.BYPASS.LTC128B.128 [R0+0xd100], [R8.64], !P3 ;  /* 0x0d10000008009fae */ /* 0x0005e2000d901d48 */
[----:B-1----:R-:W-:Y:S02]  /*8810*/  @!P0 LEA R6, P1, R20, R4, 0x1 ;  /* 0x0000000414068211 */ /* 0x002fe400078208ff */
[----:B--2---:R-:W-:Y:S01]  /*8820*/  @!P0 LOP3.LUT R0, R10, 0xfffffff8, RZ, 0xc0, !PT ;  /* 0xfffffff80a008812 */ /* 0x004fe200078ec0ff */
[----:B------:R-:W-:Y:S01]  /*8830*/  @!P0 IMAD.SHL.U32 R9, R252, 0x2, RZ ;  /* 0x00000002fc098824 */ /* 0x000fe200078e00ff */
[----:B------:R-:W-:Y:S01]  /*8840*/  @!P0 LEA.HI.X R7, R20, R5, R43, 0x1, P1 ;  /* 0x0000000514078211 */ /* 0x000fe200008f0c2b */
[----:B------:R-:W1:Y:S02]  /*8850*/  SHFL.IDX PT, R8, R14, 0x5, 0x181f ;  /* 0x00b81f000e087f89 */ /* 0x000e6400000e0000 */
[----:B------:R-:W-:Y:S01]  /*8860*/  @!P0 IMAD.WIDE R4, R0, 0x2, R4 ;  /* 0x0000000200048825 */ /* 0x000fe200078e0204 */
[----:B------:R-:W-:Y:S01]  /*8870*/  @!P2 SHF.R.S32.HI R0, RZ, 0x1f, R21 ;  /* 0x0000001fff00a819 */ /* 0x000fe20000011415 */
[----:B------:R2:W-:Y:S03]  /*8880*/  @!P0 LDGSTS.E.BYPASS.LTC128B.128 [R9+0x9900], [R6.64], !P4 ;  /* 0x0990000006098fae */ /* 0x0005e6000e101d48 */
[----:B------:R-:W-:Y:S01]  /*8890*/  @!P2 LEA.HI R0, R0, R21, RZ, 0x3 ;  /* 0x000000150000a211 */ /* 0x000fe200078f18ff */
[----:B------:R1:W-:Y:S01]  /*88a0*/  @!P0 LDGSTS.E.BYPASS.LTC128B.128 [R9+0xd900], [R4.64], !P3 ;  /* 0x0d90000004098fae */ /* 0x0003e2000d901d48 */
[----:B------:R-:W-:-:S02]  /*88b0*/  IADD3 R16, P3, R72, R18, RZ ;  /* 0x0000001248107210 */ /* 0x000fc40007f7e0ff */
[----:B--2---:R-:W-:Y:S02]  /*88c0*/  SHF.R.S32.HI R7, RZ, 0x1f, R18 ;  /* 0x0000001fff077819 */ /* 0x004fe40000011412 */
[----:B------:R-:W-:Y:S01]  /*88d0*/  IADD3 R6, R17, 0x50, RZ ;  /* 0x0000005011067810 */ /* 0x000fe20007ffe0ff */
[----:B-1----:R-:W1:Y:S01]  /*88e0*/  SHFL.IDX PT, R9, R15, 0x5, 0x181f ;  /* 0x00b81f000f097f89 */ /* 0x002e6200000e0000 */
[----:B------:R-:W-:Y:S02]  /*88f0*/  LEA.HI.X.SX32 R18, R72, R7, 0x1, P3 ;  /* 0x0000000748127211 */ /* 0x000fe400018f0eff */
[----:B------:R-:W-:Y:S02]  /*8900*/  @!P2 LEA R4, P0, R20, R2, 0x1 ;  /* 0x000000021404a211 */ /* 0x000fe400078008ff */
[----:B------:R-:W-:Y:S02]  /*8910*/  ISETP.GE.AND P3, PT, R21, c[0x0][0x198], PT ;  /* 0x0000660015007a0c */ /* 0x000fe40003f66270 */
[----:B------:R-:W-:-:S02]  /*8920*/  ISETP.GE.AND P1, PT, R6, R25, PT ;  /* 0x000000190600720c */ /* 0x000fc40003f26270 */
[----:B------:R-:W-:Y:S01]  /*8930*/  @!P2 LOP3.LUT R6, R0, 0xfffffff8, RZ, 0xc0, !PT ;  /* 0xfffffff80006a812 */ /* 0x000fe200078ec0ff */
[----:B------:R-:W-:Y:S01]  /*8940*/  @!P2 IMAD.SHL.U32 R0, R252, 0x2, RZ ;  /* 0x00000002fc00a824 */ /* 0x000fe200078e00ff */
[----:B---3--:R-:W-:Y:S02]  /*8950*/  @!P2 LEA.HI.X R5, R20, R3, R43, 0x1, P0 ;  /* 0x000000031405a211 */ /* 0x008fe400000f0c2b */
[----:B------:R-:W-:Y:S01]  /*8960*/  IADD3 R7, R17, 0x60, RZ ;  /* 0x0000006011077810 */ /* 0x000fe20007ffe0ff */
[----:B------:R-:W-:Y:S02]  /*8970*/  @!P2 IMAD.WIDE R2, R6, 0x2, R2 ;  /* 0x000000020602a825 */ /* 0x000fe400078e0202 */
[----:B------:R2:W-:Y:S01]  /*8980*/  @!P2 LDGSTS.E.BYPASS.LTC128B.128 [R0+0xa100], [R4.64], !P4 ;  /* 0x0a1000000400afae */ /* 0x0005e2000e101d48 */
[----:B------:R-:W-:-:S03]  /*8990*/  ISETP.GE.AND P0, PT, R7, R25, PT ;  /* 0x000000190700720c */ /* 0x000fc60003f06270 */
[----:B------:R3:W-:Y:S01]  /*89a0*/  @!P2 LDGSTS.E.BYPASS.LTC128B.128 [R0+0xe100], [R2.64], !P3 ;  /* 0x0e1000000200afae */ /* 0x0007e2000d901d48 */
[----:B------:R-:W-:-:S03]  /*89b0*/  @!P1 LEA R10, P2, R20, R8, 0x1 ;  /* 0x00000008140a9211 */ /* 0x000fc600078408ff */
[----:B------:R-:W-:Y:S01]  /*89c0*/  SHFL.IDX PT, R6, R14, 0x6, 0x181f ;  /* 0x00d81f000e067f89 */ /* 0x000fe200000e0000 */
[----:B-1----:R-:W-:-:S03]  /*89d0*/  @!P1 LEA.HI.X R11, R20, R9, R43, 0x1, P2 ;  /* 0x00000009140b9211 */ /* 0x002fc600010f0c2b */
[----:B------:R-:W1:Y:S01]  /*89e0*/  SHFL.IDX PT, R7, R15, 0x6, 0x181f ;  /* 0x00d81f000f077f89 */ /* 0x000e6200000e0000 */
[----:B--2---:R-:W-:-:S04]  /*89f0*/  IMAD R4, R18, c[0x0][0x1e0], RZ ;  /* 0x0000780012047a24 */ /* 0x004fc800078e02ff */
[C---:B------:R-:W-:Y:S01]  /*8a00*/  IMAD R4, R16.reuse, c[0x0][0x1e4], R4 ;  /* 0x0000790010047a24 */ /* 0x040fe200078e0204 */
[----:B---3--:R-:W-:Y:S01]  /*8a10*/  IADD3 R0, R17, 0x70, RZ ;  /* 0x0000007011007810 */ /* 0x008fe20007ffe0ff */
[----:B------:R-:W-:-:S03]  /*8a20*/  IMAD.WIDE.U32 R2, R16, c[0x0][0x1e0], R42 ;  /* 0x0000780010027a25 */ /* 0x000fc600078e002a */
[----:B------:R-:W-:Y:S01]  /*8a30*/  ISETP.GE.AND P2, PT, R0, R25, PT ;  /* 0x000000190000720c */ /* 0x000fe20003f46270 */
[----:B------:R-:W-:Y:S01]  /*8a40*/  IMAD.IADD R3, R3, 0x1, R4 ;  /* 0x0000000103037824 */ /* 0x000fe200078e0204 */
[--C-:B------:R-:W-:Y:S02]  /*8a50*/  @!P1 SHF.R.S32.HI R4, RZ, 0x1f, R21.reuse ;  /* 0x0000001fff049819 */ /* 0x100fe40000011415 */
[----:B------:R-:W-:Y:S01]  /*8a60*/  @!P0 SHF.R.S32.HI R0, RZ, 0x1f, R21 ;  /* 0x0000001fff008819 */ /* 0x000fe20000011415 */
[----:B------:R-:W-:Y:S01]  /*8a70*/  IMAD.WIDE.U32 R2, R59, c[0x0][0x1e8], R2 ;  /* 0x00007a003b027a25 */ /* 0x000fe200078e0002 */
[-C--:B------:R-:W-:Y:S02]  /*8a80*/  @!P1 LEA.HI R4, R4, R21.reuse, RZ, 0x3 ;  /* 0x0000001504049211 */ /* 0x080fe400078f18ff */
[----:B------:R-:W-:Y:S01]  /*8a90*/  @!P0 LEA.HI R13, R0, R21, RZ, 0x3 ;  /* 0x00000015000d8211 */ /* 0x000fe200078f18ff */
[----:B------:R-:W-:Y:S01]  /*8aa0*/  @!P1 IMAD.SHL.U32 R0, R252, 0x2, RZ ;  /* 0x00000002fc009824 */ /* 0x000fe200078e00ff */
[----:B------:R-:W-:-:S03]  /*8ab0*/  @!P1 LOP3.LUT R4, R4, 0xfffffff8, RZ, 0xc0, !PT ;  /* 0xfffffff804049812 */ /* 0x000fc600078ec0ff */
[----:B------:R-:W-:Y:S01]  /*8ac0*/  @!P2 SHF.R.S32.HI R5, RZ, 0x1f, R21 ;  /* 0x0000001fff05a819 */ /* 0x000fe20000011415 */
[----:B------:R2:W-:Y:S01]  /*8ad0*/  @!P1 LDGSTS.E.BYPASS.LTC128B.128 [R0+0xa900], [R10.64], !P4 ;  /* 0x0a9000000a009fae */ /* 0x0005e2000e101d48 */
[----:B------:R-:W-:Y:S02]  /*8ae0*/  @!P1 IMAD.WIDE R8, R4, 0x2, R8 ;  /* 0x0000000204089825 */ /* 0x000fe400078e0208 */
[----:B------:R-:W-:Y:S02]  /*8af0*/  @!P2 LEA.HI R17, R5, R21, RZ, 0x3 ;  /* 0x000000150511a211 */ /* 0x000fe400078f18ff */
[----:B------:R-:W-:Y:S01]  /*8b00*/  IMAD.IADD R5, R12, 0x1, R3 ;  /* 0x000000010c057824 */ /* 0x000fe200078e0203 */
[----:B------:R3:W-:Y:S01]  /*8b10*/  @!P1 LDGSTS.E.BYPASS.LTC128B.128 [R0+0xe900], [R8.64], !P3 ;  /* 0x0e90000008009fae */ /* 0x0007e2000d901d48 */
[----:B----4-:R-:W-:Y:S01]  /*8b20*/  @P5 SHF.R.S32.HI R3, RZ, 0x1f, R22 ;  /* 0x0000001fff035819 */ /* 0x010fe20000011416 */
[----:B------:R-:W-:Y:S02]  /*8b30*/  @!P5 IMAD.MOV.U32 R3, RZ, RZ, R19 ;  /* 0x000000ffff03d224 */ /* 0x000fe400078e0013 */
[----:B------:R-:W-:-:S02]  /*8b40*/  IMAD.MOV.U32 R4, RZ, RZ, R2 ;  /* 0x000000ffff047224 */ /* 0x000fc400078e0002 */
[----:B------:R-:W-:Y:S02]  /*8b50*/  @P5 IMAD.MOV.U32 R2, RZ, RZ, R22 ;  /* 0x000000ffff025224 */ /* 0x000fe400078e0016 */
[----:B------:R-:W-:Y:S02]  /*8b60*/  @!P5 IMAD.MOV.U32 R2, RZ, RZ, R60 ;  /* 0x000000ffff02d224 */ /* 0x000fe400078e003c */
[----:B------:R-:W-:Y:S01]  /*8b70*/  IMAD.MOV.U32 R12, RZ, RZ, c[0x0][0x1e4] ;  /* 0x00007900ff0c7624 */ /* 0x000fe200078e00ff */
[----:B--2---:R-:W-:-:S05]  /*8b80*/  @!P0 LOP3.LUT R10, R13, 0xfffffff8, RZ, 0xc0, !PT ;  /* 0xfffffff80d0a8812 */ /* 0x004fca00078ec0ff */
[----:B-1----:R-:W-:Y:S01]  /*8b90*/  @!P0 IMAD.WIDE R10, R10, 0x2, R6 ;  /* 0x000000020a0a8825 */ /* 0x002fe200078e0206 */
[----:B---3--:R-:W-:Y:S02]  /*8ba0*/  @!P0 LEA R8, P1, R20, R6, 0x1 ;  /* 0x0000000614088211 */ /* 0x008fe400078208ff */
[----:B------:R1:W2:Y:S01]  /*8bb0*/  SHFL.IDX PT, R6, R14, 0x7, 0x181f ;  /* 0x00f81f000e067f89 */ /* 0x0002a200000e0000 */
[----:B------:R-:W-:Y:S01]  /*8bc0*/  @!P0 IMAD.SHL.U32 R0, R252, 0x2, RZ ;  /* 0x00000002fc008824 */ /* 0x000fe200078e00ff */
[----:B------:R-:W-:Y:S02]  /*8bd0*/  @!P0 LEA.HI.X R9, R20, R7, R43, 0x1, P1 ;  /* 0x0000000714098211 */ /* 0x000fe400008f0c2b */
[----:B------:R-:W-:Y:S01]  /*8be0*/  ISETP.NE.U32.AND P1, PT, RZ, c[0x0][0x350], PT ;  /* 0x0000d400ff007a0c */ /* 0x000fe20003f25070 */
[----:B------:R-:W3:Y:S04]  /*8bf0*/  SHFL.IDX PT, R7, R15, 0x7, 0x181f ;  /* 0x00f81f000f077f89 */ /* 0x000ee800000e0000 */
[----:B------:R4:W-:Y:S04]  /*8c00*/  @!P0 LDGSTS.E.BYPASS.LTC128B.128 [R0+0xb100], [R8.64], !P4 ;  /* 0x0b10000008008fae */ /* 0x0009e8000e101d48 */
[----:B------:R4:W-:Y:S01]  /*8c10*/  @!P0 LDGSTS.E.BYPASS.LTC128B.128 [R0+0xf100], [R10.64], !P3 ;  /* 0x0f1000000a008fae */ /* 0x0009e2000d901d48 */
[----:B------:R-:W-:-:S04]  /*8c20*/  ISETP.NE.AND.EX P0, PT, RZ, c[0x0][0x354], PT, P1 ;  /* 0x0000d500ff007a0c */ /* 0x000fc80003f05310 */
[----:B------:R-:W-:Y:S02]  /*8c30*/  SEL R13, R2, RZ, !P0 ;  /* 0x000000ff020d7207 */ /* 0x000fe40004000000 */
[----:B-1----:R-:W-:Y:S01]  /*8c40*/  SEL R14, R3, RZ, !P0 ;  /* 0x000000ff030e7207 */ /* 0x002fe20004000000 */
[----:B------:R-:W-:Y:S02]  /*8c50*/  IMAD.MOV.U32 R3, RZ, RZ, 0x6 ;  /* 0x00000006ff037424 */ /* 0x000fe400078e00ff */
[----:B------:R-:W-:Y:S01]  /*8c60*/  IMAD.WIDE.U32 R22, R13, c[0x0][0x1f0], R4 ;  /* 0x00007c000d167a25 */ /* 0x000fe200078e0004 */
[----:B--2---:R-:W-:Y:S02]  /*8c70*/  @!P2 LEA R4, P1, R20, R6, 0x1 ;  /* 0x000000061404a211 */ /* 0x004fe400078208ff */
[----:B------:R-:W-:Y:S01]  /*8c80*/  SHF.L.U64.HI R159, R160, R3, c[0x0][0x1e4] ;  /* 0x00007900a09f7619 */ /* 0x000fe20000010203 */
[----:B------:R-:W-:Y:S01]  /*8c90*/  IMAD.MOV.U32 R166, RZ, RZ, R22 ;  /* 0x000000ffffa67224 */ /* 0x000fe200078e0016 */
[----:B---3--:R-:W-:Y:S01]  /*8ca0*/  @!P2 LEA.HI.X R5, R20, R7, R43, 0x1, P1 ;  /* 0x000000071405a211 */ /* 0x008fe200008f0c2b */
[----:B------:R1:W-:Y:S01]  /*8cb0*/  STL.64 [R1+0x40], R22 ;  /* 0x0000401601007387 */ /* 0x0003e20000100a00 */
[----:B----4-:R-:W-:-:S04]  /*8cc0*/  IMAD.IADD R8, R208, 0x1, -R72 ;  /* 0x00000001d0087824 */ /* 0x010fc800078e0a48 */
[----:B------:R-:W-:Y:S02]  /*8cd0*/  IMAD R8, R73, -0x40, R8 ;  /* 0xffffffc049087824 */ /* 0x000fe400078e0208 */
[----:B------:R-:W-:Y:S02]  /*8ce0*/  IMAD R0, R14, c[0x0][0x1f0], RZ ;  /* 0x00007c000e007a24 */ /* 0x000fe400078e02ff */
[----:B------:R-:W-:Y:S01]  /*8cf0*/  @!P2 IMAD.SHL.U32 R10, R252, 0x2, RZ ;  /* 0x00000002fc0aa824 */ /* 0x000fe200078e00ff */
[C---:B------:R-:W-:Y:S01]  /*8d00*/  ISETP.GE.AND P0, PT, R8.reuse, 0x1, PT ;  /* 0x000000010800780c */ /* 0x040fe20003f06270 */
[----:B------:R-:W-:Y:S01]  /*8d10*/  IMAD R2, R13, c[0x0][0x1f4], R0 ;  /* 0x00007d000d027a24 */ /* 0x000fe200078e0200 */
[----:B------:R-:W-:Y:S01]  /*8d20*/  ISETP.GE.AND P5, PT, R8, 0x11, PT ;  /* 0x000000110800780c */ /* 0x000fe20003fa6270 */
[----:B------:R-:W-:Y:S01]  /*8d30*/  IMAD R0, R159, R73, RZ ;  /* 0x000000499f007224 */ /* 0x000fe200078e02ff */
[----:B------:R2:W-:Y:S01]  /*8d40*/  @!P2 LDGSTS.E.BYPASS.LTC128B.128 [R10+0xb900], [R4.64], !P4 ;  /* 0x0b900000040aafae */ /* 0x0005e2000e101d48 */
[----:B------:R-:W-:Y:S01]  /*8d50*/  IMAD.IADD R167, R23, 0x1, R2 ;  /* 0x0000000117a77824 */ /* 0x000fe200078e0202 */
[----:B------:R-:W-:Y:S01]  /*8d60*/  ISETP.GE.AND P4, PT, R42, c[0x0][0x1d4], PT ;  /* 0x000075002a007a0c */ /* 0x000fe20003f86270 */
[-C--:B------:R-:W-:Y:S01]  /*8d70*/  IMAD R9, R74, R161.reuse, R0 ;  /* 0x000000a14a097224 */ /* 0x080fe200078e0200 */
[----:B------:R-:W-:Y:S01]  /*8d80*/  IADD3 R0, R42, 0x40, RZ ;  /* 0x000000402a007810 */ /* 0x000fe20007ffe0ff */
[----:B------:R-:W-:Y:S01]  /*8d90*/  IMAD.WIDE.U32 R2, R73, R161, R166 ;  /* 0x000000a149027225 */ /* 0x000fe200078e00a6 */
[----:B------:R1:W-:Y:S02]  /*8da0*/  STL.64 [R1+0x30], R166 ;  /* 0x000030a601007387 */ /* 0x0003e40000100a00 */
[----:B------:R-:W-:Y:S01]  /*8db0*/  ISETP.GE.AND P3, PT, R0, c[0x0][0x1d4], PT ;  /* 0x0000750000007a0c */ /* 0x000fe20003f66270 */
[----:B------:R-:W-:Y:S01]  /*8dc0*/  IMAD.IADD R3, R3, 0x1, R9 ;  /* 0x0000000103037824 */ /* 0x000fe200078e0209 */
[----:B------:R-:W-:-:S05]  /*8dd0*/  @!P2 LOP3.LUT R0, R17, 0xfffffff8, RZ, 0xc0, !PT ;  /* 0xfffffff81100a812 */ /* 0x000fca00078ec0ff */
[----:B------:R-:W-:-:S04]  /*8de0*/  @!P2 IMAD.WIDE R6, R0, 0x2, R6 ;  /* 0x000000020006a825 */ /* 0x000fc800078e0206 */
[----:B------:R-:W-:Y:S01]  /*8df0*/  @P0 IMAD.SHL.U32 R0, R252, 0x2, RZ ;  /* 0x00000002fc000824 */ /* 0x000fe200078e00ff */
[----:B--2---:R-:W-:-:S04]  /*8e00*/  @P0 LEA R4, P1, R2, c[0x0][0x1c8], 0x1 ;  /* 0x0000720002040a11 */ /* 0x004fc800078208ff */
[----:B------:R-:W-:Y:S02]  /*8e10*/  @P0 LEA.HI.X R5, R2, c[0x0][0x1cc], R3, 0x1, P1 ;  /* 0x0000730002050a11 */ /* 0x000fe400008f0c03 */
[----:B------:R-:W-:-:S13]  /*8e20*/  ISETP.GE.AND P1, PT, R21, c[0x0][0x198], PT ;  /* 0x0000660015007a0c */ /* 0x000fda0003f26270 */
[----:B------:R2:W-:Y:S01]  /*8e30*/  @!P2 LDGSTS.E.BYPASS.LTC128B.128 [R10+0xf900], [R6.64], !P1 ;  /* 0x0f900000060aafae */ /* 0x0005e2000c901d48 */
[----:B------:R-:W-:-:S03]  /*8e40*/  ISETP.GE.AND P1, PT, R8, 0x21, PT ;  /* 0x000000210800780c */ /* 0x000fc60003f26270 */
[----:B------:R-:W0:Y:S04]  /*8e50*/  LDGDEPBAR ;  /* 0x00000000000079af */ /* 0x000e280000000000 */
[----:B------:R-:W-:Y:S01]  /*8e60*/  BAR.SYNC.DEFER_BLOCKING 0x0 ;  /* 0x0000000000007b1d */ /* 0x000fe20000010000 */
[----:B--2---:R-:W-:-:S04]  /*8e70*/  IMAD.SHL.U32 R6, R12, 0x20, RZ ;  /* 0x000000200c067824 */ /* 0x004fc800078e00ff */
[----:B------:R-:W-:Y:S01]  /*8e80*/  IMAD.IADD R164, R163, 0x1, R6 ;  /* 0x00000001a3a47824 */ /* 0x000fe200078e0206 */
[----:B------:R-:W-:Y:S01]  /*8e90*/  @!PT LDS RZ, [RZ] ;  /* 0x00000000fffff984 */ /* 0x000fe20000000800 */
[----:B------:R-:W-:Y:S01]  /*8ea0*/  @!PT LDS RZ, [RZ] ;  /* 0x00000000fffff984 */ /* 0x000fe20000000800 */
[----:B------:R-:W-:Y:S01]  /*8eb0*/  @!PT LDS RZ, [RZ] ;  /* 0x00000000fffff984 */ /* 0x000fe20000000800 */
[----:B------:R2:W-:Y:S04]  /*8ec0*/  @P0 LDGSTS.E.BYPASS.LTC128B.128 [R0+0x4100], [R4.64], !P4 ;  /* 0x0410000004000fae */ /* 0x0005e8000e101d48 */
[----:B------:R2:W-:Y:S01]  /*8ed0*/  @P0 LDGSTS.E.BYPASS.LTC128B.128 [R0+0x6100], [R4.64+0x80], !P3 ;  /* 0x0610008004000fae */ /* 0x0005e2000d901d48 */
[----:B------:R-:W-:-:S03]  /*8ee0*/  ISETP.GE.AND P0, PT, R8, 0x31, PT ;  /* 0x000000310800780c */ /* 0x000fc60003f06270 */
[----:B------:R1:W-:Y:S01]  /*8ef0*/  STL [R1+0x50], R164 ;  /* 0x000050a401007387 */ /* 0x0003e20000100800 */
[----:B--2---:R-:W-:Y:S01]  /*8f00*/  @P5 LEA R0, P2, R160, R2, 0x4 ;  /* 0x00000002a0005211 */ /* 0x004fe200078420ff */
[----:B------:R-:W-:-:S03]  /*8f10*/  IMAD R4, R18, c[0x0][0x208], RZ ;  /* 0x0000820012047a24 */ /* 0x000fc600078e02ff */
[----:B------:R-:W-:Y:S01]  /*8f20*/  @P5 LEA.HI.X R5, R160, R3, R12, 0x4, P2 ;  /* 0x00000003a0055211 */ /* 0x000fe200010f240c */
[----:B------:R-:W-:Y:S01]  /*8f30*/  IMAD R6, R16, c[0x0][0x20c], R4 ;  /* 0x0000830010067a24 */ /* 0x000fe200078e0204 */
[----:B------:R-:W-:-:S03]  /*8f40*/  @P5 LEA R10, P2, R0, c[0x0][0x1c8], 0x1 ;  /* 0x00007200000a5a11 */ /* 0x000fc600078408ff */
[----:B------:R-:W-:Y:S01]  /*8f50*/  @P0 IMAD R12, R12, 0x30, RZ ;  /* 0x000000300c0c0824 */ /* 0x000fe200078e02ff */
[----:B------:R-:W-:Y:S01]  /*8f60*/  @P5 LEA.HI.X R11, R0, c[0x0][0x1cc], R5, 0x1, P2 ;  /* 0x00007300000b5a11 */ /* 0x000fe200010f0c05 */
[----:B------:R-:W-:Y:S01]  /*8f70*/  IMAD.WIDE.U32 R4, R16, c[0x0][0x208], R42 ;  /* 0x0000820010047a25 */ /* 0x000fe200078e002a */
[----:B------:R-:W-:-:S03]  /*8f80*/  @P1 IADD3 R0, P2, R2, R162, RZ ;  /* 0x000000a202001210 */ /* 0x000fc60007f5e0ff */
[----:B------:R-:W-:Y:S02]  /*8f90*/  IMAD.IADD R5, R5, 0x1, R6 ;  /* 0x0000000105057824 */ /* 0x000fe400078e0206 */
[--C-:B------:R-:W-:Y:S01]  /*8fa0*/  @P1 IMAD.X R7, R164, 0x1, R3.reuse, P2 ;  /* 0x00000001a4071824 */ /* 0x100fe200010e0603 */
[----:B------:R-:W-:Y:S01]  /*8fb0*/  @P1 LEA R8, P2, R0, c[0x0][0x1c8], 0x1 ;  /* 0x0000720000081a11 */ /* 0x000fe200078408ff */
[----:B------:R-:W-:-:S03]  /*8fc0*/  @P0 IMAD.WIDE.U32 R2, R160, 0x30, R2 ;  /* 0x00000030a0020825 */ /* 0x000fc600078e0002 */
[----:B------:R-:W-:Y:S01]  /*8fd0*/  @P1 LEA.HI.X R9, R0, c[0x0][0x1cc], R7, 0x1, P2 ;  /* 0x0000730000091a11 */ /* 0x000fe200010f0c07 */
[----:B------:R-:W-:Y:S01]  /*8fe0*/  @P0 IMAD.IADD R0, R12, 0x1, R3 ;  /* 0x000000010c000824 */ /* 0x000fe200078e0203 */
[----:B------:R-:W-:Y:S01]  /*8ff0*/  @P0 LEA R6, P2, R2, c[0x0][0x1c8], 0x1 ;  /* 0x0000720002060a11 */ /* 0x000fe200078408ff */
[----:B------:R-:W-:Y:S01]  /*9000*/  @P5 IMAD.SHL.U32 R3, R252, 0x2, RZ ;  /* 0x00000002fc035824 */ /* 0x000fe200078e00ff */
[----:B------:R-:W-:Y:S02]  /*9010*/  LOP3.LUT R12, R55, 0xfffffff0, RZ, 0xc0, !PT ;  /* 0xfffffff0370c7812 */ /* 0x000fe400078ec0ff */
[----:B------:R-:W-:Y:S01]  /*9020*/  @P0 LEA.HI.X R7, R2, c[0x0][0x1cc], R0, 0x1, P2 ;  /* 0x0000730002070a11 */ /* 0x000fe200010f0c00 */
[----:B------:R-:W-:Y:S01]  /*9030*/  @P1 IMAD.SHL.U32 R0, R252, 0x2, RZ ;  /* 0x00000002fc001824 */ /* 0x000fe200078e00ff */
[----:B------:R2:W-:Y:S01]  /*9040*/  @P5 LDGSTS.E.BYPASS.LTC128B.128 [R3+0x4900], [R10.64], !P4 ;  /* 0x049000000a035fae */ /* 0x0005e2000e101d48 */
[----:B------:R-:W-:-:S03]  /*9050*/  IMAD.IADD R12, R213, 0x1, -R12 ;  /* 0x00000001d50c7824 */ /* 0x000fc600078e0a0c */
[----:B------:R2:W-:Y:S02]  /*9060*/  @P5 LDGSTS.E.BYPASS.LTC128B.128 [R3+0x6900], [R10.64+0x80], !P3 ;  /* 0x069000800a035fae */ /* 0x0005e4000d901d48 */
[----:B------:R-:W-:Y:S02]  /*9070*/  SHF.R.S32.HI R2, RZ, 0x1f, R12 ;  /* 0x0000001fff027819 */ /* 0x000fe4000001140c */
[----:B------:R3:W-:Y:S02]  /*9080*/  @P1 LDGSTS.E.BYPASS.LTC128B.128 [R0+0x5100], [R8.64], !P4 ;  /* 0x0510000008001fae */ /* 0x0007e4000e101d48 */
[----:B------:R-:W-:Y:S02]  /*9090*/  LEA.HI R54, R2, R12, RZ, 0x3 ;  /* 0x0000000c02367211 */ /* 0x000fe400078f18ff */
[----:B------:R3:W-:Y:S01]  /*90a0*/  @P1 LDGSTS.E.BYPASS.LTC128B.128 [R0+0x7100], [R8.64+0x80], !P3 ;  /* 0x0710008008001fae */ /* 0x0007e2000d901d48 */
[----:B--2---:R-:W-:Y:S02]  /*90b0*/  IMAD R3, R215, c[0x0][0x210], RZ ;  /* 0x00008400d7037a24 */ /* 0x004fe400078e02ff */
[----:B---3--:R-:W-:-:S02]  /*90c0*/  @P0 IMAD.SHL.U32 R0, R252, 0x2, RZ ;  /* 0x00000002fc000824 */ /* 0x008fc400078e00ff */
[C---:B------:R-:W-:Y:S02]  /*90d0*/  IMAD R8, R59.reuse, c[0x0][0x214], R3 ;  /* 0x000085003b087a24 */ /* 0x040fe400078e0203 */
[----:B------:R-:W-:Y:S01]  /*90e0*/  IMAD.WIDE.U32 R2, R59, c[0x0][0x210], R4 ;  /* 0x000084003b027a25 */ /* 0x000fe200078e0004 */
[----:B------:R2:W-:Y:S01]  /*90f0*/  @P0 LDGSTS.E.BYPASS.LTC128B.128 [R0+0x5900], [R6.64], !P4 ;  /* 0x0590000006000fae */ /* 0x0005e2000e101d48 */
[----:B------:R-:W-:Y:S02]  /*9100*/  LOP3.LUT R4, R54, 0xfffffff8, RZ, 0xc0, !PT ;  /* 0xfffffff836047812 */ /* 0x000fe400078ec0ff */
[----:B------:R-:W-:Y:S01]  /*9110*/  IMAD.IADD R3, R8, 0x1, R3 ;  /* 0x0000000108037824 */ /* 0x000fe200078e0203 */
[----:B------:R2:W-:Y:S01]  /*9120*/  @P0 LDGSTS.E.BYPASS.LTC128B.128 [R0+0x7900], [R6.64+0x80], !P3 ;  /* 0x0790008006000fae */ /* 0x0005e2000d901d48 */
[----:B------:R-:W-:Y:S01]  /*9130*/  ISETP.LT.AND P0, PT, RZ, c[0x0][0x27c], PT ;  /* 0x00009f00ff007a0c */ /* 0x000fe20003f01270 */
[----:B------:R-:W-:Y:S02]  /*9140*/  IMAD.IADD R53, R12, 0x1, -R4 ;  /* 0x000000010c357824 */ /* 0x000fe400078e0a04 */
[----:B------:R-:W-:Y:S01]  /*9150*/  IMAD.WIDE.U32 R82, R13, c[0x0][0x218], R2 ;  /* 0x000086000d527a25 */ /* 0x000fe200078e0002 */
[----:B------:R-:W0:Y:S02]  /*9160*/  LDGDEPBAR ;  /* 0x00000000000079af */ /* 0x000e240000000000 */
[----:B------:R-:W-:Y:S01]  /*9170*/  R2P PR, R53, 0x6 ;  /* 0x0000000635007804 */ /* 0x000fe20000000000 */
[----:B------:R-:W-:Y:S01]  /*9180*/  IMAD.MOV.U32 R4, RZ, RZ, 0x10 ;  /* 0x00000010ff047424 */ /* 0x000fe200078e00ff */
[----:B------:R1:W-:Y:S01]  /*9190*/  STL.64 [R1+0x38], R82 ;  /* 0x0000385201007387 */ /* 0x0003e20000100a00 */
[----:B------:R-:W-:-:S03]  /*91a0*/  IMAD.MOV.U32 R3, RZ, RZ, 0x20 ;  /* 0x00000020ff037424 */ /* 0x000fc600078e00ff */
[----:B------:R-:W-:Y:S02]  /*91b0*/  SEL R4, R4, 0xfffffff0, !P1 ;  /* 0xfffffff004047807 */ /* 0x000fe40004800000 */
[----:B------:R-:W-:Y:S01]  /*91c0*/  SEL R3, R3, 0xffffffe0, !P2 ;  /* 0xffffffe003037807 */ /* 0x000fe20005000000 */
[----:B--2---:R-:W-:-:S04]  /*91d0*/  IMAD R0, R14, c[0x0][0x218], RZ ;  /* 0x000086000e007a24 */ /* 0x004fc800078e02ff */
[----:B------:R-:W-:-:S04]  /*91e0*/  IMAD R0, R13, c[0x0][0x21c], R0 ;  /* 0x000087000d007a24 */ /* 0x000fc800078e0200 */
[----:B------:R-:W-:-:S05]  /*91f0*/  IMAD.IADD R75, R83, 0x1, R0 ;  /* 0x00000001534b7824 */ /* 0x000fca00078e0200 */
[----:B------:R1:W-:Y:S01]  /*9200*/  STL [R1+0x4c], R75 ;  /* 0x00004c4b01007387 */ /* 0x0003e20000100800 */
[----:B------:R-:W-:Y:S05]  /*9210*/  @P0 BRA `(.L_x_785) ;  /* 0x0000002000000947 */ /* 0x000fea0003800000 */
[----:B------:R-:W-:-:S04]  /*9220*/  DEPBAR.LE SB0, 0x1 ;  /* 0x000080400000791a */ /* 0x000fc80000000000 */
[----:B------:R-:W-:Y:S05]  /*9230*/  BRA `(.L_x_786) ;  /* 0x0000657000007947 */ /* 0x000fea0003800000 */
.L_x_785:
[----:B-----5:R-:W-:Y:S01]  /*9240*/  SHF.R.S32.HI R0, RZ, 0x1f, R173 ;  /* 0x0000001fff007819 */ /* 0x020fe200000114ad */
[----:B------:R-:W-:Y:S01]  /*9250*/  ULDC.U8 UR4, c[0x0][0x298] ;  /* 0x0000a60000047ab9 */ /* 0x000fe20000000000 */
[C---:B------:R-:W-:Y:S01]  /*9260*/  IMAD.WIDE.U32 R8, R173.reuse, c[0x0][0x280], RZ ;  /* 0x0000a000ad087a25 */ /* 0x040fe200078e00ff */
[----:B------:R-:W-:Y:S01]  /*9270*/  ISETP.NE.AND P2, PT, RZ, UR4, PT ;  /* 0x00000004ff007c0c */ /* 0x000fe2000bf45270 */
[----:B------:R-:W-:Y:S01]  /*9280*/  BSSY B2, `(.L_x_786) ;  /* 0x0000652000027945 */ /* 0x000fe20003800000 */
[----:B------:R-:W-:Y:S01]  /*9290*/  SHF.L.U32 R32, R252, 0x1, RZ ;  /* 0x00000001fc207819 */ /* 0x000fe200000006ff */
[----:B------:R-:W-:Y:S01]  /*92a0*/  IMAD R2, R0, c[0x0][0x280], RZ ;  /* 0x0000a00000027a24 */ /* 0x000fe200078e02ff */
[----:B------:R-:W-:Y:S01]  /*92b0*/  LEA R18, P1, R8, c[0x0][0x270], 0x1 ;  /* 0x00009c0008127a11 */ /* 0x000fe200078208ff */
[----:B------:R-:W-:Y:S02]  /*92c0*/  IMAD R0, R0, c[0x0][0x290], RZ ;  /* 0x0000a40000007a24 */ /* 0x000fe400078e02ff */
[----:B------:R-:W-:-:S04]  /*92d0*/  IMAD.WIDE.U32 R6, R173, c[0x0][0x290], RZ ;  /* 0x0000a400ad067a25 */ /* 0x000fc800078e00ff */
[C---:B------:R-:W-:Y:S01]  /*92e0*/  IMAD R2, R173.reuse, c[0x0][0x284], R2 ;  /* 0x0000a100ad027a24 */ /* 0x040fe200078e0202 */
        /* <DEDUP_REMOVED lines=30> */
.L_x_789:
[----:B------:R-:W-:Y:S05]  /*94d0*/  BSYNC B0 ;  /* 0x0000000000007941 */ /* 0x000fea0003800000 */
.L_x_788:
[----:B------:R-:W-:Y:S01]  /*94e0*/  IMAD R2, R210, -0x80, R25 ;  /* 0xffffff80d2027824 */ /* 0x000fe200078e0219 */
[--C-:B--2--5:R-:W-:Y:S01]  /*94f0*/  SHF.R.U64 R20, R12, 0x10, R13.reuse ;  /* 0x000000100c147819 */ /* 0x124fe2000000120d */
[----:B-1----:R-:W-:Y:S01]  /*9500*/  IMAD.MOV.U32 R22, RZ, RZ, R12 ;  /* 0x000000ffff167224 */ /* 0x002fe200078e000c */
[--C-:B------:R-:W-:Y:S01]  /*9510*/  SHF.R.U32.HI R17, RZ, 0x10, R13.reuse ;  /* 0x00000010ff117819 */ /* 0x100fe2000001160d */
[----:B------:R-:W-:Y:S01]  /*9520*/  IMAD.MOV.U32 R21, RZ, RZ, R13 ;  /* 0x000000ffff157224 */ /* 0x000fe200078e000d */
[----:B------:R-:W-:Y:S01]  /*9530*/  IMNMX R23, R2, 0x80, PT ;  /* 0x0000008002177817 */ /* 0x000fe20003800200 */
[----:B------:R-:W-:Y:S01]  /*9540*/  IMAD.MOV.U32 R19, RZ, RZ, R8 ;  /* 0x000000ffff137224 */ /* 0x000fe200078e0008 */
[--C-:B------:R-:W-:Y:S01]  /*9550*/  SHF.R.U64 R16, R8, 0x10, R9.reuse ;  /* 0x0000001008107819 */ /* 0x100fe20000001209 */
[--C-:B------:R-:W-:Y:S01]  /*9560*/  IMAD.MOV.U32 R18, RZ, RZ, R9.reuse ;  /* 0x000000ffff127224 */ /* 0x100fe200078e0009 */
[----:B------:R-:W-:Y:S01]  /*9570*/  ISETP.GE.AND P0, PT, R72, R23, PT ;  /* 0x000000174800720c */ /* 0x000fe20003f06270 */
[----:B------:R-:W-:Y:S01]  /*9580*/  IMAD.MOV.U32 R15, RZ, RZ, R10 ;  /* 0x000000ffff0f7224 */ /* 0x000fe200078e000a */
[----:B------:R-:W-:Y:S01]  /*9590*/  SHF.R.U32.HI R13, RZ, 0x10, R9 ;  /* 0x00000010ff0d7819 */ /* 0x000fe20000011609 */
[--C-:B------:R-:W-:Y:S01]  /*95a0*/  IMAD.MOV.U32 R14, RZ, RZ, R11.reuse ;  /* 0x000000ffff0e7224 */ /* 0x100fe200078e000b */
[--C-:B------:R-:W-:Y:S01]  /*95b0*/  SHF.R.U64 R12, R10, 0x10, R11.reuse ;  /* 0x000000100a0c7819 */ /* 0x100fe2000000120b */
[----:B------:R-:W-:Y:S01]  /*95c0*/  IMAD.MOV.U32 R10, RZ, RZ, R6 ;  /* 0x000000ffff0a7224 */ /* 0x000fe200078e0006 */
[----:B------:R-:W-:Y:S01]  /*95d0*/  SHF.R.U32.HI R8, RZ, 0x10, R11 ;  /* 0x00000010ff087819 */ /* 0x000fe2000001160b */
[--C-:B------:R-:W-:Y:S01]  /*95e0*/  IMAD.MOV.U32 R9, RZ, RZ, R7.reuse ;  /* 0x000000ffff097224 */ /* 0x100fe200078e0007 */
[----:B------:R-:W-:Y:S01]  /*95f0*/  SHF.R.U64 R5, R6, 0x10, R7 ;  /* 0x0000001006057819 */ /* 0x000fe20000001207 */
[----:B------:R-:W-:-:S04]  /*9600*/  DEPBAR.LE SB0, 0x1 ;  /* 0x000080400000791a */ /* 0x000fc80000000000 */
[----:B------:R-:W-:Y:S01]  /*9610*/  SHF.R.U32.HI R0, RZ, 0x10, R7 ;  /* 0x00000010ff007819 */ /* 0x000fe20000011607 */
[----:B------:R-:W-:Y:S01]  /*9620*/  BSSY B1, `(.L_x_790) ;  /* 0x000005e000017945 */ /* 0x000fe20003800000 */
[----:B------:R-:W-:Y:S02]  /*9630*/  PRMT R25, R16, 0x5410, R19 ;  /* 0x0000541010197816 */ /* 0x000fe40000000013 */
        /* <DEDUP_REMOVED lines=15> */
[----:B------:R-:W-:Y:S02]  /*9730*/  HADD2.F32 R5, -RZ, R22.H0_H0 ;  /* 0x20000016ff057230 */ /* 0x000fe40000004100 */
        /* <DEDUP_REMOVED lines=8> */
[--C-:B------:R-:W-:Y:S02]  /*97c0*/  HADD2.F32 R16, -RZ, R11.reuse.H0_H0 ;  /* 0x2000000bff107230 */ /* 0x100fe40000004100 */
[----:B------:R-:W-:Y:S01]  /*97d0*/  HADD2.F32 R15, -RZ, R11.H1_H1 ;  /* 0x3000000bff0f7230 */ /* 0x000fe20000004100 */
[----:B------:R-:W-:-:S02]  /*97e0*/  FMUL.FTZ R11, R8, R7 ;  /* 0x00000007080b7220 */ /* 0x000fc40000410000 */
[CC--:B------:R-:W-:Y:S02]  /*97f0*/  FMUL.FTZ R7, R9.reuse, R0.reuse ;  /* 0x0000000009077220 */ /* 0x0c0fe40000410000 */
[----:B------:R-:W-:Y:S02]  /*9800*/  FMUL.FTZ R0, R6, R0 ;  /* 0x0000000006007220 */ /* 0x000fe40000410000 */
[-C--:B------:R-:W-:Y:S02]  /*9810*/  FFMA.FTZ R17, R12, R5.reuse, -R11 ;  /* 0x000000050c117223 */ /* 0x080fe4000001080b */
[-C--:B------:R-:W-:Y:S01]  /*9820*/  FFMA.FTZ R11, R6, R2.reuse, -R7 ;  /* 0x00000002060b7223 */ /* 0x080fe20000010807 */
[--C-:B------:R-:W-:Y:S01]  /*9830*/  HADD2.F32 R6, -RZ, R19.reuse.H1_H1 ;  /* 0x30000013ff067230 */ /* 0x100fe20000004100 */
[----:B------:R-:W-:Y:S01]  /*9840*/  FFMA.FTZ R9, R9, R2, R0 ;  /* 0x0000000209097223 */ /* 0x000fe20000010000 */
[----:B------:R-:W-:Y:S01]  /*9850*/  HADD2.F32 R0, -RZ, R19.H0_H0 ;  /* 0x20000013ff007230 */ /* 0x000fe20000004100 */
[----:B------:R-:W-:Y:S01]  /*9860*/  FFMA.FTZ R12, R8, R5, R10 ;  /* 0x00000005080c7223 */ /* 0x000fe2000001000a */
[----:B------:R-:W-:Y:S01]  /*9870*/  HADD2.F32 R5, -RZ, R21.H0_H0 ;  /* 0x20000015ff057230 */ /* 0x000fe20000004100 */
[-C--:B------:R-:W-:Y:S01]  /*9880*/  FMUL.FTZ R8, R13, R6.reuse ;  /* 0x000000060d087220 */ /* 0x080fe20000410000 */
[----:B------:R-:W-:Y:S01]  /*9890*/  HADD2.F32 R2, -RZ, R20.H1_H1 ;  /* 0x30000014ff027230 */ /* 0x000fe20000004100 */
[----:B------:R-:W-:Y:S01]  /*98a0*/  FMUL.FTZ R7, R14, R6 ;  /* 0x000000060e077220 */ /* 0x000fe20000410000 */
[----:B------:R-:W-:Y:S01]  /*98b0*/  F2FP.PACK_AB R9, R9, R11 ;  /* 0x0000000b0909723e */ /* 0x000fe200000000ff */
[----:B------:R-:W-:-:S02]  /*98c0*/  FMUL.FTZ R6, R15, R0 ;  /* 0x000000000f067220 */ /* 0x000fc40000410000 */
[----:B------:R-:W-:Y:S02]  /*98d0*/  FMUL.FTZ R0, R16, R0 ;  /* 0x0000000010007220 */ /* 0x000fe40000410000 */
[----:B------:R-:W-:Y:S01]  /*98e0*/  FFMA.FTZ R10, R14, R5, -R8 ;  /* 0x000000050e0a7223 */ /* 0x000fe20000010808 */
[----:B------:R-:W-:Y:S01]  /*98f0*/  F2FP.PACK_AB R8, R12, R17 ;  /* 0x000000110c08723e */ /* 0x000fe200000000ff */
[----:B------:R-:W-:Y:S02]  /*9900*/  FFMA.FTZ R7, R13, R5, R7 ;  /* 0x000000050d077223 */ /* 0x000fe40000010007 */
[-C--:B------:R-:W-:Y:S02]  /*9910*/  FFMA.FTZ R6, R16, R2.reuse, -R6 ;  /* 0x0000000210067223 */ /* 0x080fe40000010806 */
[----:B------:R-:W-:Y:S01]  /*9920*/  FFMA.FTZ R0, R15, R2, R0 ;  /* 0x000000020f007223 */ /* 0x000fe20000010000 */
[----:B------:R-:W-:-:S04]  /*9930*/  F2FP.PACK_AB R10, R7, R10 ;  /* 0x0000000a070a723e */ /* 0x000fc800000000ff */
[----:B------:R-:W-:-:S05]  /*9940*/  F2FP.PACK_AB R11, R0, R6 ;  /* 0x00000006000b723e */ /* 0x000fca00000000ff */
[----:B------:R1:W-:Y:S02]  /*9950*/  STS.128 [R32+0x8100], R8 ;  /* 0x0081000820007388 */ /* 0x0003e40000000c00 */
.L_x_793:
[----:B------:R-:W-:Y:S05]  /*9960*/  BSYNC B0 ;  /* 0x0000000000007941 */ /* 0x000fea0003800000 */
.L_x_792:
[----:B------:R-:W-:-:S04]  /*9970*/  IADD3 R0, R27, 0x20, RZ ;  /* 0x000000201b007810 */ /* 0x000fc80007ffe0ff */
[----:B------:R-:W-:-:S13]  /*9980*/  ISETP.GE.AND P0, PT, R0, c[0x0][0x27c], PT ;  /* 0x00009f0000007a0c */ /* 0x000fda0003f06270 */
[----:B------:R-:W-:Y:S05]  /*9990*/  @P0 BRA `(.L_x_791) ;  /* 0x0000026000000947 */ /* 0x000fea0003800000 */
[----:B-1----:R-:W1:Y:S01]  /*99a0*/  LDS.128 R8, [R32+0xc100] ;  /* 0x00c1000020087984 */ /* 0x002e620000000c00 */
[----:B------:R-:W-:Y:S02]  /*99b0*/  HADD2.F32 R7, -RZ, R21.H1_H1 ;  /* 0x30000015ff077230 */ /* 0x000fe40000004100 */
        /* <DEDUP_REMOVED lines=21> */
[--C-:B------:R-:W-:Y:S01]  /*9b10*/  HADD2.F32 R5, -RZ, R26.reuse.H1_H1 ;  /* 0x3000001aff057230 */ /* 0x100fe20000004100 */
[-C--:B------:R-:W-:Y:S01]  /*9b20*/  FMUL.FTZ R8, R13, R6.reuse ;  /* 0x000000060d087220 */ /* 0x080fe20000410000 */
[----:B------:R-:W-:Y:S01]  /*9b30*/  HADD2.F32 R2, -RZ, R26.H0_H0 ;  /* 0x2000001aff027230 */ /* 0x000fe20000004100 */
        /* <DEDUP_REMOVED lines=12> */
.L_x_791:
[----:B------:R-:W-:Y:S05]  /*9c00*/  BSYNC B1 ;  /* 0x0000000000017941 */ /* 0x000fea0003800000 */
.L_x_790:
        /* <DEDUP_REMOVED lines=19> */
[--C-:B------:R-:W-:Y:S02]  /*9d40*/  HADD2.F32 R16, -RZ, R11.reuse.H0_H0 ;  /* 0x2000000bff107230 */ /* 0x100fe40000004100 */
[----:B------:R-:W-:Y:S01]  /*9d50*/  HADD2.F32 R15, -RZ, R11.H1_H1 ;  /* 0x3000000bff0f7230 */ /* 0x000fe20000004100 */
[----:B------:R-:W-:-:S02]  /*9d60*/  FMUL.FTZ R11, R7, R8 ;  /* 0x00000008070b7220 */ /* 0x000fc40000410000 */
[CC--:B------:R-:W-:Y:S02]  /*9d70*/  FMUL.FTZ R7, R0.reuse, R9.reuse ;  /* 0x0000000900077220 */ /* 0x0c0fe40000410000 */
[----:B------:R-:W-:Y:S02]  /*9d80*/  FMUL.FTZ R0, R0, R6 ;  /* 0x0000000600007220 */ /* 0x000fe40000410000 */
[C---:B------:R-:W-:Y:S02]  /*9d90*/  FFMA.FTZ R17, R5.reuse, R12, -R11 ;  /* 0x0000000c05117223 */ /* 0x040fe4000001080b */
[C---:B------:R-:W-:Y:S01]  /*9da0*/  FFMA.FTZ R11, R2.reuse, R6, -R7 ;  /* 0x00000006020b7223 */ /* 0x040fe20000010807 */
[--C-:B------:R-:W-:Y:S01]  /*9db0*/  HADD2.F32 R6, -RZ, R19.reuse.H1_H1 ;  /* 0x30000013ff067230 */ /* 0x100fe20000004100 */
[----:B------:R-:W-:Y:S01]  /*9dc0*/  FFMA.FTZ R9, R2, R9, R0 ;  /* 0x0000000902097223 */ /* 0x000fe20000010000 */
[----:B------:R-:W-:Y:S01]  /*9dd0*/  HADD2.F32 R0, -RZ, R19.H0_H0 ;  /* 0x20000013ff007230 */ /* 0x000fe20000004100 */
[----:B------:R-:W-:Y:S01]  /*9de0*/  FFMA.FTZ R12, R5, R8, R10 ;  /* 0x00000008050c7223 */ /* 0x000fe2000001000a */
[----:B------:R-:W-:Y:S01]  /*9df0*/  HADD2.F32 R5, -RZ, R21.H0_H0 ;  /* 0x20000015ff057230 */ /* 0x000fe20000004100 */
[C---:B------:R-:W-:Y:S01]  /*9e00*/  FMUL.FTZ R8, R6.reuse, R13 ;  /* 0x0000000d06087220 */ /* 0x040fe20000410000 */
[----:B------:R-:W-:Y:S01]  /*9e10*/  HADD2.F32 R2, -RZ, R20.H1_H1 ;  /* 0x30000014ff027230 */ /* 0x000fe20000004100 */
[----:B------:R-:W-:Y:S01]  /*9e20*/  FMUL.FTZ R7, R6, R14 ;  /* 0x0000000e06077220 */ /* 0x000fe20000410000 */
[----:B------:R-:W-:Y:S01]  /*9e30*/  F2FP.PACK_AB R9, R9, R11 ;  /* 0x0000000b0909723e */ /* 0x000fe200000000ff */
[----:B------:R-:W-:-:S02]  /*9e40*/  FMUL.FTZ R6, R0, R15 ;  /* 0x0000000f00067220 */ /* 0x000fc40000410000 */
[----:B------:R-:W-:Y:S02]  /*9e50*/  FMUL.FTZ R0, R0, R16 ;  /* 0x0000001000007220 */ /* 0x000fe40000410000 */
[C---:B------:R-:W-:Y:S01]  /*9e60*/  FFMA.FTZ R10, R5.reuse, R14, -R8 ;  /* 0x0000000e050a7223 */ /* 0x040fe20000010808 */
[----:B------:R-:W-:Y:S01]  /*9e70*/  F2FP.PACK_AB R8, R12, R17 ;  /* 0x000000110c08723e */ /* 0x000fe200000000ff */
[----:B------:R-:W-:Y:S02]  /*9e80*/  FFMA.FTZ R7, R5, R13, R7 ;  /* 0x0000000d05077223 */ /* 0x000fe40000010007 */
[C---:B------:R-:W-:Y:S02]  /*9e90*/  FFMA.FTZ R6, R2.reuse, R16, -R6 ;  /* 0x0000001002067223 */ /* 0x040fe40000010806 */
[----:B------:R-:W-:Y:S01]  /*9ea0*/  FFMA.FTZ R0, R2, R15, R0 ;  /* 0x0000000f02007223 */ /* 0x000fe20000010000 */
[----:B------:R-:W-:-:S04]  /*9eb0*/  F2FP.PACK_AB R10, R7, R10 ;  /* 0x0000000a070a723e */ /* 0x000fc800000000ff */
[----:B------:R-:W-:-:S05]  /*9ec0*/  F2FP.PACK_AB R11, R0, R6 ;  /* 0x00000006000b723e */ /* 0x000fca00000000ff */
[----:B------:R1:W-:Y:S02]  /*9ed0*/  STS.128 [R32+0x8900], R8 ;  /* 0x0089000820007388 */ /* 0x0003e40000000c00 */
.L_x_797:
[----:B------:R-:W-:Y:S05]  /*9ee0*/  BSYNC B0 ;  /* 0x0000000000007941 */ /* 0x000fea0003800000 */
.L_x_796:
        /* <DEDUP_REMOVED lines=26> */
[--C-:B------:R-:W-:Y:S01]  /*a090*/  HADD2.F32 R5, -RZ, R26.reuse.H1_H1 ;  /* 0x3000001aff057230 */ /* 0x100fe20000004100 */
[C---:B------:R-:W-:Y:S01]  /*a0a0*/  FMUL.FTZ R8, R6.reuse, R13 ;  /* 0x0000000d06087220 */ /* 0x040fe20000410000 */
[----:B------:R-:W-:Y:S01]  /*a0b0*/  HADD2.F32 R2, -RZ, R26.H0_H0 ;  /* 0x2000001aff027230 */ /* 0x000fe20000004100 */
        /* <DEDUP_REMOVED lines=12> */
.L_x_795:
[----:B------:R-:W-:Y:S05]  /*a180*/  BSYNC B1 ;  /* 0x0000000000017941 */ /* 0x000fea0003800000 */
.L_x_794:
        /* <DEDUP_REMOVED lines=45> */
.L_x_801:
[----:B------:R-:W-:Y:S05]  /*a460*/  BSYNC B0 ;  /* 0x0000000000007941 */ /* 0x000fea0003800000 */
.L_x_800:
        /* <DEDUP_REMOVED lines=41> */
.L_x_799:
[----:B------:R-:W-:Y:S05]  /*a700*/  BSYNC B1 ;  /* 0x0000000000017941 */ /* 0x000fea0003800000 */
.L_x_798:
        /* <DEDUP_REMOVED lines=45> */
.L_x_805:
[----:B------:R-:W-:Y:S05]  /*a9e0*/  BSYNC B0 ;  /* 0x0000000000007941 */ /* 0x000fea0003800000 */
.L_x_804:
        /* <DEDUP_REMOVED lines=41> */
.L_x_803:
[----:B------:R-:W-:Y:S05]  /*ac80*/  BSYNC B1 ;  /* 0x0000000000017941 */ /* 0x000fea0003800000 */
.L_x_802:
        /* <DEDUP_REMOVED lines=45> */
.L_x_809:
[----:B------:R-:W-:Y:S05]  /*af60*/  BSYNC B0 ;  /* 0x0000000000007941 */ /* 0x000fea0003800000 */
.L_x_808:
        /* <DEDUP_REMOVED lines=41> */
.L_x_807:
[----:B------:R-:W-:Y:S05]  /*b200*/  BSYNC B1 ;  /* 0x0000000000017941 */ /* 0x000fea0003800000 */
.L_x_806:
        /* <DEDUP_REMOVED lines=45> */
.L_x_813:
[----:B------:R-:W-:Y:S05]  /*b4e0*/  BSYNC B0 ;  /* 0x0000000000007941 */ /* 0x000fea0003800000 */
.L_x_812:
        /* <DEDUP_REMOVED lines=41> */
.L_x_811:
[----:B------:R-:W-:Y:S05]  /*b780*/  BSYNC B1 ;  /* 0x0000000000017941 */ /* 0x000fea0003800000 */
.L_x_810:
        /* <DEDUP_REMOVED lines=45> */
.L_x_817:
[----:B------:R-:W-:Y:S05]  /*ba60*/  BSYNC B0 ;  /* 0x0000000000007941 */ /* 0x000fea0003800000 */
.L_x_816:
        /* <DEDUP_REMOVED lines=41> */
.L_x_815:
[----:B------:R-:W-:Y:S05]  /*bd00*/  BSYNC B1 ;  /* 0x0000000000017941 */ /* 0x000fea0003800000 */
.L_x_814:
        /* <DEDUP_REMOVED lines=44> */
.L_x_820:
[----:B------:R-:W-:Y:S05]  /*bfd0*/  BSYNC B0 ;  /* 0x0000000000007941 */ /* 0x000fea0003800000 */
.L_x_819:
        /* <DEDUP_REMOVED lines=40> */
[----:B------:R1:W-:Y:S01]  /*c260*/  STS.128 [R32+0xf900], R8 ;  /* 0x00f9000820007388 */ /* 0x0003e20000000c00 */
[----:B------:R-:W-:Y:S05]  /*c270*/  BRA `(.L_x_818) ;  /* 0x0000352000007947 */ /* 0x000fea0003800000 */
.L_x_787:
        /* <DEDUP_REMOVED lines=17> */
.L_x_822:
[----:B------:R-:W-:Y:S05]  /*c390*/  BSYNC B0 ;  /* 0x0000000000007941 */ /* 0x000fea0003800000 */
.L_x_821:
[----:B------:R-:W-:Y:S01]  /*c3a0*/  IMAD R2, R210, -0x80, R25 ;  /* 0xffffff80d2027824 */ /* 0x000fe200078e0219 */
[----:B------:R-:W-:Y:S01]  /*c3b0*/  ISETP.GE.AND P0, PT, R20, c[0x0][0x27c], PT ;  /* 0x00009f0014007a0c */ /* 0x000fe20003f06270 */
[----:B-----5:R-:W-:Y:S01]  /*c3c0*/  IMAD.MOV.U32 R21, RZ, RZ, R10 ;  /* 0x000000ffff157224 */ /* 0x020fe200078e000a */
[--C-:B------:R-:W-:Y:S01]  /*c3d0*/  SHF.R.U64 R17, R10, 0x10, R11.reuse ;  /* 0x000000100a117819 */ /* 0x100fe2000000120b */
[----:B------:R-:W-:Y:S01]  /*c3e0*/  IMAD.MOV.U32 R24, RZ, RZ, R8 ;  /* 0x000000ffff187224 */ /* 0x000fe200078e0008 */
[----:B------:R-:W-:Y:S01]  /*c3f0*/  IMNMX R44, R2, 0x80, PT ;  /* 0x00000080022c7817 */ /* 0x000fe20003800200 */
[----:B--2---:R-:W-:Y:S01]  /*c400*/  IMAD.MOV.U32 R19, RZ, RZ, R11 ;  /* 0x000000ffff137224 */ /* 0x004fe200078e000b */
[--C-:B-1----:R-:W-:Y:S01]  /*c410*/  SHF.R.U64 R22, R8, 0x10, R9.reuse ;  /* 0x0000001008167819 */ /* 0x102fe20000001209 */
[----:B------:R-:W-:Y:S01]  /*c420*/  IMAD.MOV.U32 R23, RZ, RZ, R9 ;  /* 0x000000ffff177224 */ /* 0x000fe200078e0009 */
[----:B------:R-:W-:Y:S01]  /*c430*/  ISETP.GE.OR P1, PT, R72, R44, P0 ;  /* 0x0000002c4800720c */ /* 0x000fe20000726670 */
[----:B------:R-:W-:Y:S01]  /*c440*/  IMAD.MOV.U32 R16, RZ, RZ, R12 ;  /* 0x000000ffff107224 */ /* 0x000fe200078e000c */
[----:B------:R-:W-:Y:S01]  /*c450*/  SHF.R.U32.HI R10, RZ, 0x10, R11 ;  /* 0x00000010ff0a7819 */ /* 0x000fe2000001160b */
        /* <DEDUP_REMOVED lines=38> */
[----:B------:R-:W2:Y:S01]  /*c6c0*/  LDS.128 R8, [R37+0x8100] ;  /* 0x0081000025087984 */ /* 0x000ea20000000c00 */
[--C-:B-1----:R-:W-:Y:S02]  /*c6d0*/  HADD2.F32 R23, -RZ, R12.reuse.H0_H0 ;  /* 0x2000000cff177230 */ /* 0x102fe40000004100 */
[----:B------:R-:W-:Y:S02]  /*c6e0*/  HADD2.F32 R22, -RZ, R12.H1_H1 ;  /* 0x3000000cff167230 */ /* 0x000fe40000004100 */
[--C-:B------:R-:W-:Y:S01]  /*c6f0*/  HADD2.F32 R25, -RZ, R13.reuse.H0_H0 ;  /* 0x2000000dff197230 */ /* 0x100fe20000004100 */
[----:B------:R-:W-:Y:S01]  /*c700*/  FMUL.FTZ R2, R23, R6 ;  /* 0x0000000617027220 */ /* 0x000fe20000410000 */
[--C-:B------:R-:W-:Y:S02]  /*c710*/  HADD2.F32 R27, -RZ, R14.reuse.H0_H0 ;  /* 0x2000000eff1b7230 */ /* 0x100fe40000004100 */
[----:B------:R-:W-:Y:S02]  /*c720*/  HADD2.F32 R26, -RZ, R14.H1_H1 ;  /* 0x3000000eff1a7230 */ /* 0x000fe40000004100 */
[----:B------:R-:W-:-:S02]  /*c730*/  HADD2.F32 R24, -RZ, R13.H1_H1 ;  /* 0x3000000dff187230 */ /* 0x000fc40000004100 */
[--C-:B------:R-:W-:Y:S02]  /*c740*/  HADD2.F32 R29, -RZ, R15.reuse.H0_H0 ;  /* 0x2000000fff1d7230 */ /* 0x100fe40000004100 */
[----:B------:R-:W-:Y:S02]  /*c750*/  HADD2.F32 R28, -RZ, R15.H1_H1 ;  /* 0x3000000fff1c7230 */ /* 0x000fe40000004100 */
[--C-:B--2---:R-:W-:Y:S02]  /*c760*/  HADD2.F32 R7, -RZ, R8.reuse.H0_H0 ;  /* 0x20000008ff077230 */ /* 0x104fe40000004100 */
[----:B------:R-:W-:Y:S02]  /*c770*/  HADD2.F32 R8, -RZ, R8.H1_H1 ;  /* 0x30000008ff087230 */ /* 0x000fe40000004100 */
[--C-:B------:R-:W-:Y:S01]  /*c780*/  HADD2.F32 R12, -RZ, R9.reuse.H0_H0 ;  /* 0x20000009ff0c7230 */ /* 0x100fe20000004100 */
[C---:B------:R-:W-:Y:S01]  /*c790*/  FFMA.FTZ R41, R7.reuse, R18, R2 ;  /* 0x0000001207297223 */ /* 0x040fe20000010002 */
[----:B------:R-:W-:Y:S01]  /*c7a0*/  HADD2.F32 R14, -RZ, R9.H1_H1 ;  /* 0x30000009ff0e7230 */ /* 0x000fe20000004100 */
[-C--:B------:R-:W-:Y:S01]  /*c7b0*/  FMUL.FTZ R2, R22, R0.reuse ;  /* 0x0000000016027220 */ /* 0x080fe20000410000 */
[--C-:B------:R-:W-:Y:S01]  /*c7c0*/  HADD2.F32 R13, -RZ, R10.reuse.H0_H0 ;  /* 0x2000000aff0d7230 */ /* 0x100fe20000004100 */
[C---:B------:R-:W-:Y:S01]  /*c7d0*/  FMUL.FTZ R36, R8.reuse, R0 ;  /* 0x0000000008247220 */ /* 0x040fe20000410000 */
[----:B------:R-:W-:Y:S01]  /*c7e0*/  HADD2.F32 R0, -RZ, R47.H1_H1 ;  /* 0x3000002fff007230 */ /* 0x000fe20000004100 */
[----:B------:R-:W-:Y:S01]  /*c7f0*/  FMUL.FTZ R38, R7, R6 ;  /* 0x0000000607267220 */ /* 0x000fe20000410000 */
[--C-:B------:R-:W-:Y:S01]  /*c800*/  HADD2.F32 R9, -RZ, R51.reuse.H0_H0 ;  /* 0x20000033ff097230 */ /* 0x100fe20000004100 */
[-C--:B------:R-:W-:Y:S01]  /*c810*/  FMUL.FTZ R6, R25, R5.reuse ;  /* 0x0000000519067220 */ /* 0x080fe20000410000 */
[----:B------:R-:W-:Y:S01]  /*c820*/  HADD2.F32 R15, -RZ, R10.H1_H1 ;  /* 0x3000000aff0f7230 */ /* 0x000fe20000004100 */
[----:B------:R-:W-:Y:S01]  /*c830*/  FFMA.FTZ R40, R8, R16, R2 ;  /* 0x0000001008287223 */ /* 0x000fe20000010002 */
[----:B------:R-:W-:Y:S01]  /*c840*/  HADD2.F32 R2, -RZ, R46.H1_H1 ;  /* 0x3000002eff027230 */ /* 0x000fe20000004100 */
[C---:B------:R-:W-:Y:S01]  /*c850*/  FMUL.FTZ R34, R12.reuse, R5 ;  /* 0x000000050c227220 */ /* 0x040fe20000410000 */
[----:B------:R-:W-:Y:S01]  /*c860*/  HADD2.F32 R8, -RZ, R48.H0_H0 ;  /* 0x20000030ff087230 */ /* 0x000fe20000004100 */
[----:B------:R-:W-:Y:S01]  /*c870*/  FMUL.FTZ R5, R27, R0 ;  /* 0x000000001b057220 */ /* 0x000fe20000410000 */
[--C-:B------:R-:W-:Y:S01]  /*c880*/  HADD2.F32 R10, -RZ, R50.reuse.H0_H0 ;  /* 0x20000032ff0a7230 */ /* 0x100fe20000004100 */
[----:B------:R-:W-:Y:S01]  /*c890*/  FFMA.FTZ R39, R12, R17, R6 ;  /* 0x000000110c277223 */ /* 0x000fe20000010006 */
[----:B------:R-:W-:Y:S01]  /*c8a0*/  HADD2.F32 R7, -RZ, R51.H1_H1 ;  /* 0x30000033ff077230 */ /* 0x000fe20000004100 */
[C---:B------:R-:W-:Y:S01]  /*c8b0*/  FFMA.FTZ R33, R13.reuse, R9, R5 ;  /* 0x000000090d217223 */ /* 0x040fe20000010005 */
[--C-:B------:R-:W-:Y:S01]  /*c8c0*/  HADD2.F32 R20, -RZ, R11.reuse.H0_H0 ;  /* 0x2000000bff147230 */ /* 0x100fe20000004100 */
[-C--:B------:R-:W-:Y:S01]  /*c8d0*/  FMUL.FTZ R6, R24, R2.reuse ;  /* 0x0000000218067220 */ /* 0x080fe20000410000 */
[----:B------:R-:W-:Y:S01]  /*c8e0*/  HADD2.F32 R19, -RZ, R11.H1_H1 ;  /* 0x3000000bff137230 */ /* 0x000fe20000004100 */
[----:B------:R-:W-:Y:S01]  /*c8f0*/  FMUL.FTZ R31, R14, R2 ;  /* 0x000000020e1f7220 */ /* 0x000fe20000410000 */
[----:B------:R-:W-:Y:S01]  /*c900*/  HADD2.F32 R2, -RZ, R50.H1_H1 ;  /* 0x30000032ff027230 */ /* 0x000fe20000004100 */
[----:B------:R-:W-:Y:S01]  /*c910*/  FMUL.FTZ R21, R13, R0 ;  /* 0x000000000d157220 */ /* 0x000fe20000410000 */
[----:B------:R-:W-:Y:S01]  /*c920*/  HADD2.F32 R0, -RZ, R49.H1_H1 ;  /* 0x30000031ff007230 */ /* 0x000fe20000004100 */
[----:B------:R-:W-:-:S02]  /*c930*/  FMUL.FTZ R5, R26, R8 ;  /* 0x000000081a057220 */ /* 0x000fc40000410000 */
[----:B------:R-:W-:Y:S01]  /*c940*/  FFMA.FTZ R35, R14, R10, R6 ;  /* 0x0000000a0e237223 */ /* 0x000fe20000010006 */
[--C-:B------:R-:W-:Y:S01]  /*c950*/  HADD2.F32 R6, -RZ, R52.reuse.H1_H1 ;  /* 0x30000034ff067230 */ /* 0x100fe20000004100 */
[C---:B------:R-:W-:Y:S01]  /*c960*/  FFMA.FTZ R30, R15.reuse, R7, R5 ;  /* 0x000000070f1e7223 */ /* 0x040fe20000010005 */
[----:B------:R-:W-:Y:S01]  /*c970*/  HADD2.F32 R5, -RZ, R52.H0_H0 ;  /* 0x20000034ff057230 */ /* 0x000fe20000004100 */
[----:B------:R-:W-:Y:S02]  /*c980*/  FMUL.FTZ R14, R15, R8 ;  /* 0x000000080f0e7220 */ /* 0x000fe40000410000 */
[----:B------:R-:W-:Y:S02]  /*c990*/  FMUL.FTZ R8, R29, R2 ;  /* 0x000000021d087220 */ /* 0x000fe40000410000 */
[----:B------:R-:W-:Y:S02]  /*c9a0*/  FMUL.FTZ R11, R28, R0 ;  /* 0x000000001c0b7220 */ /* 0x000fe40000410000 */
[----:B------:R-:W-:-:S02]  /*c9b0*/  FMUL.FTZ R2, R20, R2 ;  /* 0x0000000214027220 */ /* 0x000fc40000410000 */
[C---:B------:R-:W-:Y:S02]  /*c9c0*/  FMUL.FTZ R0, R19.reuse, R0 ;  /* 0x0000000013007220 */ /* 0x040fe40000410000 */
[----:B------:R-:W-:Y:S02]  /*c9d0*/  FFMA.FTZ R19, R19, R5, R11 ;  /* 0x0000000513137223 */ /* 0x000fe4000001000b */
[----:B------:R-:W-:Y:S02]  /*c9e0*/  FFMA.FTZ R15, R25, R17, -R34 ;  /* 0x00000011190f7223 */ /* 0x000fe40000010822 */
[----:B------:R-:W-:Y:S01]  /*c9f0*/  FFMA.FTZ R13, R24, R10, -R31 ;  /* 0x0000000a180d7223 */ /* 0x000fe2000001081f */
[----:B------:R-:W-:Y:S01]  /*ca00*/  F2FP.PACK_AB R10, R30, R33 ;  /* 0x000000211e0a723e */ /* 0x000fe200000000ff */
        /* <DEDUP_REMOVED lines=9> */
[----:B------:R-:W-:Y:S01]  /*caa0*/  F2FP.PACK_AB R14, R14, R11 ;  /* 0x0000000b0e0e723e */ /* 0x000fe200000000ff */
[----:B------:R-:W-:Y:S01]  /*cab0*/  FFMA.FTZ R20, R20, R6, R8 ;  /* 0x0000000614147223 */ /* 0x000fe20000010008 */
[----:B------:R-:W-:Y:S02]  /*cac0*/  F2FP.PACK_AB R8, R40, R41 ;  /* 0x000000292808723e */ /* 0x000fe400000000ff */
[----:B------:R-:W-:Y:S02]  /*cad0*/  F2FP.PACK_AB R15, R0, R2 ;  /* 0x00000002000f723e */ /* 0x000fe400000000ff */
[----:B------:R-:W-:-:S03]  /*cae0*/  F2FP.PACK_AB R11, R19, R20 ;  /* 0x00000014130b723e */ /* 0x000fc600000000ff */
[----:B------:R1:W-:Y:S04]  /*caf0*/  STS.128 [R32+0x8100], R12 ;  /* 0x0081000c20007388 */ /* 0x0003e80000000c00 */
[----:B------:R1:W-:Y:S02]  /*cb00*/  STS.128 [R37+0x8100], R8 ;  /* 0x0081000825007388 */ /* 0x0003e40000000c00 */
.L_x_824:
[----:B------:R-:W-:Y:S05]  /*cb10*/  BSYNC B0 ;  /* 0x0000000000007941 */ /* 0x000fea0003800000 */
.L_x_823:
        /* <DEDUP_REMOVED lines=31> */
[----:B------:R-:W2:Y:S01]  /*cd10*/  LDS.128 R12, [R36+0x8100] ;  /* 0x00810000240c7984 */ /* 0x000ea20000000c00 */
[--C-:B-1----:R-:W-:Y:S02]  /*cd20*/  HADD2.F32 R23, -RZ, R8.reuse.H0_H0 ;  /* 0x20000008ff177230 */ /* 0x102fe40000004100 */
[----:B------:R-:W-:Y:S02]  /*cd30*/  HADD2.F32 R22, -RZ, R8.H1_H1 ;  /* 0x30000008ff167230 */ /* 0x000fe40000004100 */
[----:B------:R-:W-:Y:S01]  /*cd40*/  HADD2.F32 R25, -RZ, R9.H0_H0 ;  /* 0x20000009ff197230 */ /* 0x000fe20000004100 */
[C---:B------:R-:W-:Y:S01]  /*cd50*/  FMUL.FTZ R7, R2.reuse, R23 ;  /* 0x0000001702077220 */ /* 0x040fe20000410000 */
[--C-:B--2---:R-:W-:Y:S02]  /*cd60*/  HADD2.F32 R5, -RZ, R12.reuse.H0_H0 ;  /* 0x2000000cff057230 */ /* 0x104fe40000004100 */
[----:B------:R-:W-:Y:S02]  /*cd70*/  HADD2.F32 R12, -RZ, R12.H1_H1 ;  /* 0x3000000cff0c7230 */ /* 0x000fe40000004100 */
[--C-:B------:R-:W-:Y:S01]  /*cd80*/  HADD2.F32 R19, -RZ, R15.reuse.H0_H0 ;  /* 0x2000000fff137230 */ /* 0x100fe20000004100 */
[-C--:B------:R-:W-:Y:S01]  /*cd90*/  FMUL.FTZ R37, R2, R5.reuse ;  /* 0x0000000502257220 */ /* 0x080fe20000410000 */
[----:B------:R-:W-:Y:S01]  /*cda0*/  HADD2.F32 R18, -RZ, R15.H1_H1 ;  /* 0x3000000fff127230 */ /* 0x000fe20000004100 */
[----:B------:R-:W-:Y:S01]  /*cdb0*/  FFMA.FTZ R41, R17, R5, R7 ;  /* 0x0000000511297223 */ /* 0x000fe20000010007 */
[----:B------:R-:W-:Y:S01]  /*cdc0*/  HADD2.F32 R8, -RZ, R13.H0_H0 ;  /* 0x2000000dff087230 */ /* 0x000fe20000004100 */
[C---:B------:R-:W-:Y:S01]  /*cdd0*/  FMUL.FTZ R2, R0.reuse, R22 ;  /* 0x0000001600027220 */ /* 0x040fe20000410000 */
[----:B------:R-:W-:Y:S01]  /*cde0*/  HADD2.F32 R15, -RZ, R48.H1_H1 ;  /* 0x30000030ff0f7230 */ /* 0x000fe20000004100 */
[-C--:B------:R-:W-:Y:S01]  /*cdf0*/  FMUL.FTZ R35, R0, R12.reuse ;  /* 0x0000000c00237220 */ /* 0x080fe20000410000 */
[----:B------:R-:W-:Y:S01]  /*ce00*/  HADD2.F32 R27, -RZ, R10.H0_H0 ;  /* 0x2000000aff1b7230 */ /* 0x000fe20000004100 */
[C---:B------:R-:W-:Y:S01]  /*ce10*/  FMUL.FTZ R5, R6.reuse, R25 ;  /* 0x0000001906057220 */ /* 0x040fe20000410000 */
[----:B------:R-:W-:Y:S01]  /*ce20*/  HADD2.F32 R0, -RZ, R47.H1_H1 ;  /* 0x3000002fff007230 */ /* 0x000fe20000004100 */
[C---:B------:R-:W-:Y:S01]  /*ce30*/  FFMA.FTZ R40, R15.reuse, R12, R2 ;  /* 0x0000000c0f287223 */ /* 0x040fe20000010002 */
[----:B------:R-:W-:Y:S01]  /*ce40*/  HADD2.F32 R24, -RZ, R9.H1_H1 ;  /* 0x30000009ff187230 */ /* 0x000fe20000004100 */
[-C--:B------:R-:W-:Y:S01]  /*ce50*/  FMUL.FTZ R33, R6, R8.reuse ;  /* 0x0000000806217220 */ /* 0x080fe20000410000 */
[--C-:B------:R-:W-:Y:S01]  /*ce60*/  HADD2.F32 R29, -RZ, R11.reuse.H0_H0 ;  /* 0x2000000bff1d7230 */ /* 0x100fe20000004100 */
[----:B------:R-:W-:Y:S01]  /*ce70*/  FFMA.FTZ R39, R16, R8, R5 ;  /* 0x0000000810277223 */ /* 0x000fe20000010005 */
[----:B------:R-:W-:Y:S01]  /*ce80*/  HADD2.F32 R28, -RZ, R11.H1_H1 ;  /* 0x3000000bff1c7230 */ /* 0x000fe20000004100 */
[----:B------:R-:W-:Y:S01]  /*ce90*/  FMUL.FTZ R5, R0, R27 ;  /* 0x0000001b00057220 */ /* 0x000fe20000410000 */
[----:B------:R-:W-:Y:S01]  /*cea0*/  HADD2.F32 R11, -RZ, R14.H0_H0 ;  /* 0x2000000eff0b7230 */ /* 0x000fe20000004100 */
[----:B------:R-:W-:Y:S01]  /*ceb0*/  FFMA.FTZ R12, R15, R22, -R35 ;  /* 0x000000160f0c7223 */ /* 0x000fe20000010823 */
[----:B------:R-:W-:Y:S01]  /*cec0*/  HADD2.F32 R9, -RZ, R51.H0_H0 ;  /* 0x20000033ff097230 */ /* 0x000fe20000004100 */
[----:B------:R-:W-:Y:S01]  /*ced0*/  FFMA.FTZ R15, R16, R25, -R33 ;  /* 0x00000019100f7223 */ /* 0x000fe20000010821 */
[----:B------:R-:W-:Y:S01]  /*cee0*/  HADD2.F32 R26, -RZ, R10.H1_H1 ;  /* 0x3000000aff1a7230 */ /* 0x000fe20000004100 */
[-C--:B------:R-:W-:Y:S01]  /*cef0*/  FMUL.FTZ R21, R0, R11.reuse ;  /* 0x0000000b00157220 */ /* 0x080fe20000410000 */
[----:B------:R-:W-:Y:S01]  /*cf00*/  HADD2.F32 R13, -RZ, R13.H1_H1 ;  /* 0x3000000dff0d7230 */ /* 0x000fe20000004100 */
[----:B------:R-:W-:Y:S01]  /*cf10*/  FFMA.FTZ R32, R9, R11, R5 ;  /* 0x0000000b09207223 */ /* 0x000fe20000010005 */
[----:B------:R-:W-:Y:S01]  /*cf20*/  HADD2.F32 R2, -RZ, R46.H1_H1 ;  /* 0x3000002eff027230 */ /* 0x000fe20000004100 */
[----:B------:R-:W-:Y:S01]  /*cf30*/  FFMA.FTZ R17, R17, R23, -R37 ;  /* 0x0000001711117223 */ /* 0x000fe20000010825 */
[----:B------:R-:W-:-:S02]  /*cf40*/  HADD2.F32 R8, -RZ, R48.H0_H0 ;  /* 0x20000030ff087230 */ /* 0x000fc40000004100 */
[----:B------:R-:W-:Y:S01]  /*cf50*/  HADD2.F32 R14, -RZ, R14.H1_H1 ;  /* 0x3000000eff0e7230 */ /* 0x000fe20000004100 */
[C---:B------:R-:W-:Y:S01]  /*cf60*/  FMUL.FTZ R6, R2.reuse, R24 ;  /* 0x0000001802067220 */ /* 0x040fe20000410000 */
[----:B------:R-:W-:Y:S01]  /*cf70*/  HADD2.F32 R7, -RZ, R51.H1_H1 ;  /* 0x30000033ff077230 */ /* 0x000fe20000004100 */
[-C--:B------:R-:W-:Y:S01]  /*cf80*/  FMUL.FTZ R31, R2, R13.reuse ;  /* 0x0000000d021f7220 */ /* 0x080fe20000410000 */
[--C-:B------:R-:W-:Y:S01]  /*cf90*/  HADD2.F32 R10, -RZ, R50.reuse.H0_H0 ;  /* 0x20000032ff0a7230 */ /* 0x100fe20000004100 */
[C---:B------:R-:W-:Y:S01]  /*cfa0*/  FMUL.FTZ R5, R8.reuse, R26 ;  /* 0x0000001a08057220 */ /* 0x040fe20000410000 */
[----:B------:R-:W-:Y:S01]  /*cfb0*/  HADD2.F32 R2, -RZ, R50.H1_H1 ;  /* 0x30000032ff027230 */ /* 0x000fe20000004100 */
[-C--:B------:R-:W-:Y:S01]  /*cfc0*/  FMUL.FTZ R20, R8, R14.reuse ;  /* 0x0000000e08147220 */ /* 0x080fe20000410000 */
[----:B------:R-:W-:Y:S01]  /*cfd0*/  HADD2.F32 R0, -RZ, R49.H1_H1 ;  /* 0x30000031ff007230 */ /* 0x000fe20000004100 */
[----:B------:R-:W-:Y:S01]  /*cfe0*/  FFMA.FTZ R30, R7, R14, R5 ;  /* 0x0000000e071e7223 */ /* 0x000fe20000010005 */
[--C-:B------:R-:W-:Y:S01]  /*cff0*/  HADD2.F32 R5, -RZ, R52.reuse.H0_H0 ;  /* 0x20000034ff057230 */ /* 0x100fe20000004100 */
[----:B------:R-:W-:Y:S01]  /*d000*/  FFMA.FTZ R34, R10, R13, R6 ;  /* 0x0000000d0a227223 */ /* 0x000fe20000010006 */
[----:B------:R-:W-:Y:S01]  /*d010*/  HADD2.F32 R6, -RZ, R52.H1_H1 ;  /* 0x30000034ff067230 */ /* 0x000fe20000004100 */
[----:B------:R-:W-:Y:S01]  /*d020*/  FMUL.FTZ R8, R2, R29 ;  /* 0x0000001d02087220 */ /* 0x000fe20000410000 */
[----:B------:R-:W-:Y:S01]  /*d030*/  F2FP.PACK_AB R12, R12, R17 ;  /* 0x000000110c0c723e */ /* 0x000fe200000000ff */
[----:B------:R-:W-:-:S02]  /*d040*/  FMUL.FTZ R11, R0, R28 ;  /* 0x0000001c000b7220 */ /* 0x000fc40000410000 */
[----:B------:R-:W-:Y:S02]  /*d050*/  FMUL.FTZ R2, R2, R19 ;  /* 0x0000001302027220 */ /* 0x000fe40000410000 */
[-C--:B------:R-:W-:Y:S02]  /*d060*/  FMUL.FTZ R0, R0, R18.reuse ;  /* 0x0000001200007220 */ /* 0x080fe40000410000 */
[----:B------:R-:W-:Y:S02]  /*d070*/  FFMA.FTZ R18, R5, R18, R11 ;  /* 0x0000001205127223 */ /* 0x000fe4000001000b */
        /* <DEDUP_REMOVED lines=15> */
.L_x_826:
[----:B------:R-:W-:Y:S05]  /*d170*/  BSYNC B0 ;  /* 0x0000000000007941 */ /* 0x000fea0003800000 */
.L_x_825:
        /* <DEDUP_REMOVED lines=101> */
.L_x_828:
[----:B------:R-:W-:Y:S05]  /*d7d0*/  BSYNC B0 ;  /* 0x0000000000007941 */ /* 0x000fea0003800000 */
.L_x_827:
        /* <DEDUP_REMOVED lines=101> */
.L_x_830:
[----:B------:R-:W-:Y:S05]  /*de30*/  BSYNC B0 ;  /* 0x0000000000007941 */ /* 0x000fea0003800000 */
.L_x_829:
[----:B------:R-:W-:Y:S01]  /*de40*/  IADD3 R0, R72, 0x40, RZ ;  /* 0x0000004048007810 */ /* 0x000fe20007ffe0ff */
[----:B------:R-:W-:Y:S03]  /*de50*/  BSSY B0, `(.L_x_831) ;  /* 0x0000064000007945 */ /* 0x000fe60003800000 */
[----:B------:R-:W-:-:S13]  /*de60*/  ISETP.GE.OR P1, PT, R0, R44, P0 ;  /* 0x0000002c0000720c */ /* 0x000fda0000726670 */
[----:B------:R-:W-:Y:S05]  /*de70*/  @P1 BRA `(.L_x_832) ;  /* 0x0000061000001947 */ /* 0x000fea0003800000 */
[----:B------:R-:W-:Y:S01]  /*de80*/  SHF.R.S32.HI R2, RZ, 0x1f, R0 ;  /* 0x0000001fff027819 */ /* 0x000fe20000011400 */
[----:B------:R-:W-:Y:S01]  /*de90*/  HADD2.F32 R17, -RZ, R47.H0_H0 ;  /* 0x2000002fff117230 */ /* 0x000fe20000004100 */
[----:B-1----:R-:W-:Y:S01]  /*dea0*/  MOV R9, c[0x0][0x27c] ;  /* 0x00009f0000097a02 */ /* 0x002fe20000000f00 */
[----:B------:R-:W-:Y:S01]  /*deb0*/  HADD2.F32 R16, -RZ, R49.H0_H0 ;  /* 0x20000031ff107230 */ /* 0x000fe20000004100 */
[----:B------:R-:W-:Y:S02]  /*dec0*/  SHF.L.U32 R5, R0, 0x6, RZ ;  /* 0x0000000600057819 */ /* 0x000fe400000006ff */
[----:B------:R-:W-:Y:S02]  /*ded0*/  LEA.HI R2, R2, R0, RZ, 0x3 ;  /* 0x0000000002027211 */ /* 0x000fe400078f18ff */
[----:B------:R-:W-:Y:S02]  /*dee0*/  LEA.HI R9, R9, R80, RZ, 0x1d ;  /* 0x0000005009097211 */ /* 0x000fe400078fe8ff */
[----:B------:R-:W-:-:S02]  /*def0*/  LOP3.LUT R0, R5, 0x1c0, RZ, 0xc0, !PT ;  /* 0x000001c005007812 */ /* 0x000fc400078ec0ff */
[----:B------:R-:W-:Y:S02]  /*df00*/  SHF.L.U32 R5, R2, 0x6, RZ ;  /* 0x0000000602057819 */ /* 0x000fe400000006ff */
[----:B------:R-:W-:Y:S02]  /*df10*/  SHF.R.S32.HI R10, RZ, 0x1f, R9 ;  /* 0x0000001fff0a7819 */ /* 0x000fe40000011409 */
[----:B------:R-:W-:Y:S02]  /*df20*/  SHF.L.U32 R7, R9, 0x3, RZ ;  /* 0x0000000309077819 */ /* 0x000fe400000006ff */
[----:B------:R-:W-:Y:S02]  /*df30*/  LOP3.LUT R6, R5, 0xfffffe00, RZ, 0xc0, !PT ;  /* 0xfffffe0005067812 */ /* 0x000fe400078ec0ff */
[----:B------:R-:W-:Y:S02]  /*df40*/  LEA.HI R5, R10, R9, RZ, 0x3 ;  /* 0x000000090a057211 */ /* 0x000fe400078f18ff */
[----:B------:R-:W-:-:S02]  /*df50*/  LOP3.LUT R8, R0, 0x38, R42, 0xf8, !PT ;  /* 0x0000003800087812 */ /* 0x000fc400078ef82a */
[----:B------:R-:W-:Y:S02]  /*df60*/  SHF.R.U32.HI R2, RZ, 0x3, R0 ;  /* 0x00000003ff027819 */ /* 0x000fe40000011600 */
[----:B------:R-:W-:Y:S02]  /*df70*/  LOP3.LUT R7, R0, 0x38, R7, 0xf8, !PT ;  /* 0x0000003800077812 */ /* 0x000fe400078ef807 */
[----:B------:R-:W-:Y:S02]  /*df80*/  SHF.L.U32 R0, R5, 0xa, RZ ;  /* 0x0000000a05007819 */ /* 0x000fe400000006ff */
        /* <DEDUP_REMOVED lines=8> */
[----:B------:R-:W-:Y:S02]  /*e010*/  HADD2.F32 R0, -RZ, R45.H1_H1 ;  /* 0x3000002dff007230 */ /* 0x000fe40000004100 */
[----:B------:R-:W-:Y:S02]  /*e020*/  HADD2.F32 R6, -RZ, R46.H0_H0 ;  /* 0x2000002eff067230 */ /* 0x000fe40000004100 */
[----:B------:R-:W2:Y:S01]  /*e030*/  LDS.128 R12, [R36+0x8100] ;  /* 0x00810000240c7984 */ /* 0x000ea20000000c00 */
[----:B-1----:R-:W-:-:S02]  /*e040*/  HADD2.F32 R23, -RZ, R8.H0_H0 ;  /* 0x20000008ff177230 */ /* 0x002fc40000004100 */
        /* <DEDUP_REMOVED lines=68> */
.L_x_832:
[----:B------:R-:W-:Y:S05]  /*e490*/  BSYNC B0 ;  /* 0x0000000000007941 */ /* 0x000fea0003800000 */
.L_x_831:
        /* <DEDUP_REMOVED lines=101> */
.L_x_834:
[----:B------:R-:W-:Y:S05]  /*eaf0*/  BSYNC B0 ;  /* 0x0000000000007941 */ /* 0x000fea0003800000 */
.L_x_833:
        /* <DEDUP_REMOVED lines=101> */
.L_x_836:
[----:B------:R-:W-:Y:S05]  /*f150*/  BSYNC B0 ;  /* 0x0000000000007941 */ /* 0x000fea0003800000 */
.L_x_835:
[----:B------:R-:W-:-:S04]  /*f160*/  IADD3 R2, R72, 0x70, RZ ;  /* 0x0000007048027810 */ /* 0x000fc80007ffe0ff */
        /* <DEDUP_REMOVED lines=9> */
[----:B------:R-:W-:-:S02]  /*f200*/  SHF.L.U32 R5, R2, 0x6, RZ ;  /* 0x0000000602057819 */ /* 0x000fc400000006ff */
[----:B------:R-:W-:Y:S02]  /*f210*/  SHF.R.S32.HI R10, RZ, 0x1f, R9 ;  /* 0x0000001fff0a7819 */ /* 0x000fe40000011409 */
[----:B------:R-:W-:Y:S02]  /*f220*/  LOP3.LUT R0, R0, 0x1c0, RZ, 0xc0, !PT ;  /* 0x000001c000007812 */ /* 0x000fe400078ec0ff */
        /* <DEDUP_REMOVED lines=87> */
.L_x_818:
[----:B------:R-:W-:Y:S05]  /*f7a0*/  BSYNC B2 ;  /* 0x0000000000027941 */ /* 0x000fea0003800000 */
.L_x_786:
[----:B------:R-:W-:Y:S01]  /*f7b0*/  SHF.R.S32.HI R7, RZ, 0x4, R55 ;  /* 0x00000004ff077819 */ /* 0x000fe20000011437 */
[----:B-1----:R-:W-:Y:S01]  /*f7c0*/  IMAD.SHL.U32 R9, R72, 0x8, RZ ;  /* 0x0000000848097824 */ /* 0x002fe200078e00ff */
[----:B------:R-:W-:Y:S01]  /*f7d0*/  SHF.L.U32 R5, R80, 0x6, RZ ;  /* 0x0000000650057819 */ /* 0x000fe200000006ff */
[----:B------:R-:W-:-:S04]  /*f7e0*/  DEPBAR.LE SB0, 0x0 ;  /* 0x000080000000791a */ /* 0x000fc80000000000 */
[----:B------:R-:W-:Y:S01]  /*f7f0*/  LEA.HI R0, R55, R7, RZ, 0x1 ;  /* 0x0000000737007211 */ /* 0x000fe200078f08ff */
[----:B------:R-:W-:Y:S01]  /*f800*/  IMAD R156, R73, -0x40, R208 ;  /* 0xffffffc0499c7824 */ /* 0x000fe200078e02d0 */
[----:B------:R-:W-:Y:S02]  /*f810*/  SHF.L.U32 R2, R53, 0x6, RZ ;  /* 0x0000000635027819 */ /* 0x000fe400000006ff */
[----:B------:R-:W-:Y:S02]  /*f820*/  LOP3.LUT R0, R0, 0xfffffffe, RZ, 0xc0, !PT ;  /* 0xfffffffe00007812 */ /* 0x000fe400078ec0ff */
[----:B------:R-:W-:Y:S02]  /*f830*/  LOP3.LUT R2, R2, 0x1c0, RZ, 0xc0, !PT ;  /* 0x000001c002027812 */ /* 0x000fe400078ec0ff */
[----:B------:R-:W-:Y:S02]  /*f840*/  IADD3 R7, R7, -R0, RZ ;  /* 0x8000000007077210 */ /* 0x000fe40007ffe0ff */
[----:B------:R-:W-:-:S02]  /*f850*/  LOP3.LUT R0, R5, 0x1c0, RZ, 0xc0, !PT ;  /* 0x000001c005007812 */ /* 0x000fc400078ec0ff */
[----:B------:R-:W-:Y:S02]  /*f860*/  SHF.L.U32 R5, R7, 0x3, RZ ;  /* 0x0000000307057819 */ /* 0x000fe400000006ff */
[----:B------:R-:W-:Y:S02]  /*f870*/  LEA.HI R157, R157, R213, RZ, 0x5 ;  /* 0x000000d59d9d7211 */ /* 0x000fe400078f28ff */
[----:B------:R-:W-:Y:S02]  /*f880*/  LOP3.LUT R9, R0, 0x8, R9, 0xf8, !PT ;  /* 0x0000000800097812 */ /* 0x000fe400078ef809 */
[----:B------:R-:W-:Y:S01]  /*f890*/  SHF.R.U32.HI R6, RZ, 0x3, R0 ;  /* 0x00000003ff067819 */ /* 0x000fe20000011600 */
[----:B------:R-:W-:Y:S01]  /*f8a0*/  IMAD.SHL.U32 R0, R157, 0x20, RZ ;  /* 0x000000209d007824 */ /* 0x000fe200078e00ff */
[----:B------:R-:W-:Y:S02]  /*f8b0*/  LOP3.LUT R8, R2, 0x8, R5, 0xf8, !PT ;  /* 0x0000000802087812 */ /* 0x000fe400078ef805 */
[----:B------:R-:W-:-:S02]  /*f8c0*/  SHF.R.U32.HI R2, RZ, 0x3, R2 ;  /* 0x00000003ff027819 */ /* 0x000fc40000011602 */
[----:B------:R-:W-:Y:S02]  /*f8d0*/  SHF.L.U32 R5, R54, 0x6, RZ ;  /* 0x0000000636057819 */ /* 0x000fe400000006ff */
[----:B------:R-:W-:Y:S02]  /*f8e0*/  LOP3.LUT R155, R8, R2, RZ, 0x3c, !PT ;  /* 0x00000002089b7212 */ /* 0x000fe400078e3cff */
[----:B------:R-:W-:Y:S02]  /*f8f0*/  LOP3.LUT R154, R5, 0xfffffe00, RZ, 0xc0, !PT ;  /* 0xfffffe00059a7812 */ /* 0x000fe400078ec0ff */
[----:B------:R-:W-:Y:S02]  /*f900*/  LOP3.LUT R2, R0, 0x7ffffc00, RZ, 0xc0, !PT ;  /* 0x7ffffc0000027812 */ /* 0x000fe400078ec0ff */
[----:B------:R-:W-:Y:S02]  /*f910*/  LOP3.LUT R6, R9, R6, RZ, 0x3c, !PT ;  /* 0x0000000609067212 */ /* 0x000fe400078e3cff */
[----:B------:R-:W-:-:S02]  /*f920*/  IADD3 R2, R155, R154, R2 ;  /* 0x0000009a9b027210 */ /* 0x000fc40007ffe002 */
[----:B------:R-:W-:Y:S01]  /*f930*/  LEA R0, R7, R6, 0x9 ;  /* 0x0000000607007211 */ /* 0x000fe200078e48ff */
[----:B------:R-:W-:Y:S01]  /*f940*/  IMAD.WIDE.U32 R6, R73, c[0x0][0x208], RZ ;  /* 0x0000820049067a25 */ /* 0x000fe200078e00ff */
[----:B------:R-:W-:Y:S01]  /*f950*/  BAR.SYNC.DEFER_BLOCKING 0x0 ;  /* 0x0000000000007b1d */ /* 0x000fe20000010000 */
[----:B------:R-:W-:Y:S02]  /*f960*/  LOP3.LUT P0, RZ, R80, 0x2, RZ, 0xc0, !PT ;  /* 0x0000000250ff7812 */ /* 0x000fe4000780c0ff */
[----:B------:R-:W-:Y:S01]  /*f970*/  SHF.L.U32 R232, R0, 0x1, RZ ;  /* 0x0000000100e87819 */ /* 0x000fe200000006ff */
[----:B------:R-:W-:Y:S01]  /*f980*/  IMAD.SHL.U32 R239, R2, 0x2, RZ ;  /* 0x0000000202ef7824 */ /* 0x000fe200078e00ff */
[----:B------:R-:W-:Y:S02]  /*f990*/  SHF.L.U32 R252, R252, 0x1, RZ ;  /* 0x00000001fcfc7819 */ /* 0x000fe400000006ff */
[C---:B------:R-:W-:Y:S02]  /*f9a0*/  IADD3 R0, R232.reuse, 0x4100, RZ ;  /* 0x00004100e8007810 */ /* 0x040fe40007ffe0ff */
[----:B------:R-:W-:-:S02]  /*f9b0*/  IADD3 R243, R232, 0x4120, RZ ;  /* 0x00004120e8f37810 */ /* 0x000fc40007ffe0ff */
[-C--:B------:R-:W-:Y:S02]  /*f9c0*/  LEA R241, R4, R239.reuse, 0x1 ;  /* 0x000000ef04f17211 */ /* 0x080fe400078e08ff */
[----:B------:R-:W-:Y:S02]  /*f9d0*/  MOV R158, 0x5 ;  /* 0x00000005009e7802 */ /* 0x000fe40000000f00 */
[----:B------:R-:W-:Y:S01]  /*f9e0*/  @P0 IADD3 R243, R0, -0x20, RZ ;  /* 0xffffffe000f30810 */ /* 0x000fe20007ffe0ff */
[----:B------:R-:W-:Y:S01]  /*f9f0*/  IMAD R0, R74, c[0x0][0x208], RZ ;  /* 0x000082004a007a24 */ /* 0x000fe200078e02ff */
[----:B------:R-:W-:Y:S02]  /*fa00*/  LEA R2, P0, R6, R82, 0x6 ;  /* 0x0000005206027211 */ /* 0x000fe400078030ff */
[----:B------:R-:W-:Y:S01]  /*fa10*/  LEA R240, R3, R239, 0x1 ;  /* 0x000000ef03f07211 */ /* 0x000fe200078e08ff */
[----:B------:R-:W-:Y:S01]  /*fa20*/  IMAD R5, R73, c[0x0][0x20c], R0 ;  /* 0x0000830049057a24 */ /* 0x000fe200078e0200 */
[----:B------:R-:W-:-:S02]  /*fa30*/  IADD3 R0, -R72, R156, RZ ;  /* 0x0000009c48007210 */ /* 0x000fc40007ffe1ff */
[----:B------:R-:W-:Y:S01]  /*fa40*/  LEA R242, R3, R241, 0x1 ;  /* 0x000000f103f27211 */ /* 0x000fe200078e08ff */
[----:B------:R-:W-:Y:S01]  /*fa50*/  LDSM.16.M88.4 R16, [R232+0x4100] ;  /* 0x00410000e810783b */ /* 0x000fe20000000200 */
[----:B------:R-:W-:Y:S02]  /*fa60*/  IADD3 R5, R7, R5, RZ ;  /* 0x0000000507057210 */ /* 0x000fe40007ffe0ff */
[----:B------:R-:W-:Y:S01]  /*fa70*/  ISETP.LT.OR P2, PT, R0, 0x1, P4 ;  /* 0x000000010000780c */ /* 0x000fe20002741670 */
[----:B------:R-:W-:Y:S01]  /*fa80*/  LDSM.16.M88.4 R20, [R232+0x4900] ;  /* 0x00490000e814783b */ /* 0x000fe20000000200 */
[----:B------:R-:W-:Y:S02]  /*fa90*/  LEA.HI.X R7, R6, R75, R5, 0x6, P0 ;  /* 0x0000004b06077211 */ /* 0x000fe400000f3405 */
[----:B------:R-:W-:Y:S01]  /*faa0*/  ISETP.LT.OR P1, PT, R0, 0x1, P3 ;  /* 0x000000010000780c */ /* 0x000fe20001f21670 */
[----:B------:R-:W-:Y:S01]  /*fab0*/  LDSM.16.M88.4 R28, [R232+0x5100] ;  /* 0x00510000e81c783b */ /* 0x000fe20000000200 */
[----:B------:R-:W-:-:S02]  /*fac0*/  LEA R6, P0, R2, c[0x0][0x1f8], 0x1 ;  /* 0x00007e0002067a11 */ /* 0x000fc400078008ff */
[----:B------:R-:W-:Y:S01]  /*fad0*/  ISETP.LT.OR P6, PT, R0, 0x21, P4 ;  /* 0x000000210000780c */ /* 0x000fe200027c1670 */
[----:B------:R-:W-:Y:S01]  /*fae0*/  LDSM.16.M88.4 R32, [R232+0x5900] ;  /* 0x00590000e820783b */ /* 0x000fe20000000200 */
[----:B------:R-:W-:Y:S01]  /*faf0*/  LEA.HI.X R7, R2, c[0x0][0x1fc], R7, 0x1, P0 ;  /* 0x00007f0002077a11 */ /* 0x000fe200000f0c07 */
[----:B------:R-:W-:Y:S01]  /*fb00*/  IMAD.MOV.U32 R2, RZ, RZ, c[0x0][0x208] ;  /* 0x00008200ff027624 */ /* 0x000fe200078e00ff */
[----:B------:R-:W-:Y:S01]  /*fb10*/  LEA R244, R4, R240, 0x1 ;  /* 0x000000f004f47211 */ /* 0x000fe200078e08ff */
[----:B------:R-:W1:Y:S01]  /*fb20*/  LDSM.16.M88.4 R12, [R239+0x8100] ;  /* 0x00810000ef0c783b */ /* 0x000e620000000200 */
[----:B------:R-:W-:Y:S02]  /*fb30*/  LOP3.LUT R152, R152, 0xfffffffd, RZ, 0xc0, !PT ;  /* 0xfffffffd98987812 */ /* 0x000fe400078ec0ff */
[C---:B------:R-:W-:Y:S01]  /*fb40*/  IADD3 R251, R243.reuse, 0x800, RZ ;  /* 0x00000800f3fb7810 */ /* 0x040fe20007ffe0ff */
[----:B------:R-:W2:Y:S01]  /*fb50*/  LDSM.16.M88.4 R8, [R239+0xa100] ;  /* 0x00a10000ef08783b */ /* 0x000ea20000000200 */
[----:B------:R-:W-:-:S02]  /*fb60*/  IADD3 R250, R243, 0x1000, RZ ;  /* 0x00001000f3fa7810 */ /* 0x000fc40007ffe0ff */
[C---:B------:R-:W-:Y:S01]  /*fb70*/  IADD3 R249, R243.reuse, 0x1800, RZ ;  /* 0x00001800f3f97810 */ /* 0x040fe20007ffe0ff */
[----:B------:R-:W-:Y:S01]  /*fb80*/  LDSM.16.M88.4 R52, [R243] ;  /* 0x00000000f334783b */ /* 0x000fe20000000200 */
[C---:B------:R-:W-:Y:S02]  /*fb90*/  IADD3 R248, R243.reuse, 0x2000, RZ ;  /* 0x00002000f3f87810 */ /* 0x040fe40007ffe0ff */
[C---:B------:R-:W-:Y:S01]  /*fba0*/  IADD3 R247, R243.reuse, 0x2800, RZ ;  /* 0x00002800f3f77810 */ /* 0x040fe20007ffe0ff */
[----:B------:R-:W3:Y:S01]  /*fbb0*/  LDSM.16.M88.4 R24, [R241+0xa100] ;  /* 0x00a10000f118783b */ /* 0x000ee20000000200 */
[C---:B------:R-:W-:Y:S02]  /*fbc0*/  IADD3 R246, R243.reuse, 0x3000, RZ ;  /* 0x00003000f3f67810 */ /* 0x040fe40007ffe0ff */
[----:B------:R-:W-:Y:S01]  /*fbd0*/  IADD3 R245, R243, 0x3800, RZ ;  /* 0x00003800f3f57810 */ /* 0x000fe20007ffe0ff */
[----:B------:R-:W4:Y:S04]  /*fbe0*/  LDSM.16.M88.4 R48, [R243+0x800] ;  /* 0x00080000f330783b */ /* 0x000f280000000200 */
[----:B------:R-:W2:Y:S04]  /*fbf0*/  LDSM.16.M88.4 R40, [R243+0x1000] ;  /* 0x00100000f328783b */ /* 0x000ea80000000200 */
[----:B------:R-:W2:Y:S01]  /*fc00*/  LDSM.16.M88.4 R36, [R243+0x1800] ;  /* 0x00180000f324783b */ /* 0x000ea20000000200 */
[C---:B-1----:R-:W-:Y:S08]  /*fc10*/  HMMA.16816.F32 R108, R12.reuse, R16, RZ ;  /* 0x000000100c6c723c */ /* 0x042ff000000018ff */
[C---:B------:R-:W-:Y:S08]  /*fc20*/  HMMA.16816.F32 R128, R12.reuse, R18, RZ ;  /* 0x000000120c80723c */ /* 0x040ff000000018ff */
[C---:B------:R-:W-:Y:S08]  /*fc30*/  HMMA.16816.F32 R104, R12.reuse, R20, RZ ;  /* 0x000000140c68723c */ /* 0x040ff000000018ff */
[C---:B------:R-:W-:Y:S08]  /*fc40*/  HMMA.16816.F32 R112, R12.reuse, R22, RZ ;  /* 0x000000160c70723c */ /* 0x040ff000000018ff */
[C---:B------:R-:W-:Y:S08]  /*fc50*/  HMMA.16816.F32 R100, R12.reuse, R28, RZ ;  /* 0x0000001c0c64723c */ /* 0x040ff000000018ff */
[C---:B------:R-:W-:Y:S08]  /*fc60*/  HMMA.16816.F32 R116, R12.reuse, R30, RZ ;  /* 0x0000001e0c74723c */ /* 0x040ff000000018ff */
[C---:B------:R-:W-:Y:S08]  /*fc70*/  HMMA.16816.F32 R88, R12.reuse, R32, RZ ;  /* 0x000000200c58723c */ /* 0x040ff000000018ff */
[----:B------:R-:W-:Y:S07]  /*fc80*/  HMMA.16816.F32 R72, R12, R34, RZ ;  /* 0x000000220c48723c */ /* 0x000fee00000018ff */
[----:B------:R-:W-:Y:S01]  /*fc90*/  SHF.L.U32 R14, R2, 0x5, RZ ;  /* 0x00000005020e7819 */ /* 0x000fe200000006ff */
[C---:B--2---:R-:W-:Y:S08]  /*fca0*/  HMMA.16816.F32 R56, R8.reuse, R20, RZ ;  /* 0x000000140838723c */ /* 0x044ff000000018ff */
[----:B------:R-:W-:Y:S01]  /*fcb0*/  HMMA.16816.F32 R76, R8, R22, RZ ;  /* 0x00000016084c723c */ /* 0x000fe200000018ff */
[----:B------:R-:W1:Y:S04]  /*fcc0*/  LDSM.16.M88.4 R20, [R241+0x8100] ;  /* 0x00810000f114783b */ /* 0x000e680000000200 */
[----:B------:R-:W-:Y:S01]  /*fcd0*/  @!PT LDS RZ, [RZ] ;  /* 0x00000000fffff984 */ /* 0x000fe20000000800 */
[----:B------:R-:W-:Y:S01]  /*fce0*/  @!PT LDS RZ, [RZ] ;  /* 0x00000000fffff984 */ /* 0x000fe20000000800 */
[----:B------:R-:W-:Y:S01]  /*fcf0*/  @!PT LDS RZ, [RZ] ;  /* 0x00000000fffff984 */ /* 0x000fe20000000800 */
[----:B------:R2:W-:Y:S01]  /*fd00*/  LDGSTS.E.BYPASS.LTC128B.128 [R252+0x100], [R6.64], !P2 ;  /* 0x0010000006fc7fae */ /* 0x0005e2000d101d48 */
[----:B------:R-:W-:-:S02]  /*fd10*/  IADD3 R12, P5, P2, R14, 0x80, R6 ;  /* 0x000000800e0c7810 */ /* 0x000fc40007abe006 */
[C---:B------:R-:W-:Y:S01]  /*fd20*/  HMMA.16816.F32 R44, R8.reuse, R16, RZ ;  /* 0x00000010082c723c */ /* 0x040fe200000018ff */
[----:B------:R2:W-:Y:S07]  /*fd30*/  LDGSTS.E.BYPASS.LTC128B.128 [R252+0x2100], [R6.64+0x80], !P1 ;  /* 0x0210008006fc7fae */ /* 0x0005ee000c901d48 */
[C---:B------:R-:W-:Y:S08]  /*fd40*/  HMMA.16816.F32 R64, R8.reuse, R28, RZ ;  /* 0x0000001c0840723c */ /* 0x040ff000000018ff */
[C---:B------:R-:W-:Y:S08]  /*fd50*/  HMMA.16816.F32 R60, R8.reuse, R32, RZ ;  /* 0x00000020083c723c */ /* 0x040ff000000018ff */
[C---:B------:R-:W-:Y:S07]  /*fd60*/  HMMA.16816.F32 R68, R8.reuse, R18, RZ ;  /* 0x000000120844723c */ /* 0x040fee00000018ff */
[----:B------:R-:W-:Y:S01]  /*fd70*/  SHF.L.U64.HI R18, R2, R158, c[0x0][0x20c] ;  /* 0x0000830002127619 */ /* 0x000fe2000001029e */
[----:B------:R-:W-:Y:S01]  /*fd80*/  HMMA.16816.F32 R96, R8, R30, RZ ;  /* 0x0000001e0860723c */ /* 0x000fe200000018ff */
[----:B------:R-:W-:-:S02]  /*fd90*/  IADD3 R2, P0, R14, 0x80, RZ ;  /* 0x000000800e027810 */ /* 0x000fc40007f1e0ff */
[----:B------:R-:W-:Y:S01]  /*fda0*/  IADD3.X R13, R18, RZ, R7, P5, P2 ;  /* 0x000000ff120d7210 */ /* 0x000fe20002fe4407 */
[----:B------:R-:W-:Y:S01]  /*fdb0*/  STL [R1+0x54], R18 ;  /* 0x0000541201007387 */ /* 0x000fe20000100800 */
[----:B------:R-:W-:Y:S01]  /*fdc0*/  ISETP.LT.OR P5, PT, R0, 0x21, P3 ;  /* 0x000000210000780c */ /* 0x000fe20001fa1670 */
[----:B------:R-:W-:Y:S02]  /*fdd0*/  IMAD.X R5, RZ, RZ, R18, P0 ;  /* 0x000000ffff057224 */ /* 0x000fe400000e0612 */
[----:B------:R-:W-:Y:S07]  /*fde0*/  HMMA.16816.F32 R92, R8, R34, RZ ;  /* 0x00000022085c723c */ /* 0x000fee00000018ff */
[----:B------:R-:W-:Y:S01]  /*fdf0*/  IADD3 R8, P1, R14, R6, RZ ;  /* 0x000000060e087210 */ /* 0x000fe20007f3e0ff */
[----:B---3--:R-:W-:Y:S03]  /*fe00*/  HMMA.16816.F32 R84, R24, R52, R44 ;  /* 0x000000341854723c */ /* 0x008fe6000000182c */
[----:B------:R-:W-:-:S02]  /*fe10*/  IADD3.X R9, R18, R7, RZ, P1, !PT ;  /* 0x0000000712097210 */ /* 0x000fc40000ffe4ff */
[----:B--2---:R-:W-:Y:S02]  /*fe20*/  IADD3 R6, P1, R8, R14, RZ ;  /* 0x0000000e08067210 */ /* 0x004fe40007f3e0ff */
[C---:B------:R-:W-:Y:S01]  /*fe30*/  IADD3 R10, P0, R2.reuse, R8, RZ ;  /* 0x00000008020a7210 */ /* 0x040fe20007f1e0ff */
[C---:B----4-:R-:W-:Y:S01]  /*fe40*/  HMMA.16816.F32 R144, R24.reuse, R48, R56 ;  /* 0x000000301890723c */ /* 0x050fe20000001838 */
[----:B------:R-:W-:Y:S02]  /*fe50*/  IADD3 R16, P2, R2, R6, RZ ;  /* 0x0000000602107210 */ /* 0x000fe40007f5e0ff */
[----:B------:R-:W-:Y:S02]  /*fe60*/  IADD3.X R7, R9, R18, RZ, P1, !PT ;  /* 0x0000001209077210 */ /* 0x000fe40000ffe4ff */
[C---:B------:R-:W-:Y:S02]  /*fe70*/  ISETP.LT.OR P1, PT, R0.reuse, 0x11, P3 ;  /* 0x000000110000780c */ /* 0x040fe40001f21670 */
[C---:B------:R-:W-:Y:S01]  /*fe80*/  IADD3.X R11, R5.reuse, R9, RZ, P0, !PT ;  /* 0x00000009050b7210 */ /* 0x040fe200007fe4ff */
[----:B------:R-:W-:Y:S01]  /*fe90*/  IMAD.X R17, R5, 0x1, R7, P2 ;  /* 0x0000000105117824 */ /* 0x000fe200010e0607 */
[----:B------:R-:W-:Y:S01]  /*fea0*/  ISETP.LT.OR P2, PT, R0, 0x11, P4 ;  /* 0x000000110000780c */ /* 0x000fe20002741670 */
[----:B------:R-:W-:Y:S01]  /*feb0*/  HMMA.16816.F32 R56, R24, R54, R68 ;  /* 0x000000361838723c */ /* 0x000fe20000001844 */
[----:B------:R-:W-:-:S04]  /*fec0*/  IADD3 R14, P0, R6, R14, RZ ;  /* 0x0000000e060e7210 */ /* 0x000fc80007f1e0ff */
[----:B------:R-:W-:Y:S02]  /*fed0*/  IADD3.X R15, R7, R18, RZ, P0, !PT ;  /* 0x00000012070f7210 */ /* 0x000fe400007fe4ff */
[----:B------:R-:W-:Y:S01]  /*fee0*/  LOP3.LUT P0, RZ, R80, 0x4, RZ, 0xc0, !PT ;  /* 0x0000000450ff7812 */ /* 0x000fe2000780c0ff */
[----:B------:R-:W-:Y:S04]  /*fef0*/  HMMA.16816.F32 R132, R24, R40, R64 ;  /* 0x000000281884723c */ /* 0x000fe80000001840 */
[----:B------:R2:W-:Y:S01]  /*ff00*/  LDGSTS.E.BYPASS.LTC128B.128 [R252+0x900], [R8.64], !P2 ;  /* 0x0090000008fc7fae */ /* 0x0005e2000d101d48 */
[----:B------:R-:W-:-:S03]  /*ff10*/  ISETP.LT.OR P2, PT, R0, 0x31, P4 ;  /* 0x000000310000780c */ /* 0x000fc60002741670 */
[----:B------:R3:W-:Y:S01]  /*ff20*/  LDGSTS.E.BYPASS.LTC128B.128 [R252+0x2900], [R12.64], !P1 ;  /* 0x029000000cfc7fae */ /* 0x0007e2000c901d48 */
[----:B------:R-:W-:Y:S01]  /*ff30*/  ISETP.LT.OR P1, PT, R0, 0x31, P3 ;  /* 0x000000310000780c */ /* 0x000fe20001f21670 */
[C---:B------:R-:W-:Y:S01]  /*ff40*/  HMMA.16816.F32 R80, R24.reuse, R36, R60 ;  /* 0x000000241850723c */ /* 0x040fe2000000183c */
[----:B------:R-:W-:Y:S01]  /*ff50*/  MOV R0, 0x40 ;  /* 0x0000004000007802 */ /* 0x000fe20000000f00 */
[----:B------:R4:W-:Y:S01]  /*ff60*/  LDGSTS.E.BYPASS.LTC128B.128 [R252+0x1100], [R6.64], !P6 ;  /* 0x0110000006fc7fae */ /* 0x0009e2000f101d48 */
[----:B------:R-:W-:Y:S02]  /*ff70*/  ISETP.GE.AND P6, PT, R208, 0x41, PT ;  /* 0x00000041d000780c */ /* 0x000fe40003fc6270 */
[----:B------:R-:W-:Y:S01]  /*ff80*/  SEL R0, R0, 0xffffffc0, !P0 ;  /* 0xffffffc000007807 */ /* 0x000fe20004000000 */
[----:B------:R2:W-:Y:S02]  /*ff90*/  LDGSTS.E.BYPASS.LTC128B.128 [R252+0x3100], [R10.64], !P5 ;  /* 0x031000000afc7fae */ /* 0x0005e4000e901d48 */
[C---:B------:R-:W-:Y:S01]  /*ffa0*/  HMMA.16816.F32 R140, R24.reuse, R50, R76 ;  /* 0x00000032188c723c */ /* 0x040fe2000000184c */
[----:B------:R-:W-:Y:S01]  /*ffb0*/  IADD3 R237, R0, R243, RZ ;  /* 0x000000f300ed7210 */ /* 0x000fe20007ffe0ff */
[----:B------:R-:W-:Y:S01]  /*ffc0*/  IMAD.IADD R238, R232, 0x1, R0 ;  /* 0x00000001e8ee7824 */ /* 0x000fe200078e0200 */
[----:B------:R3:W-:Y:S04]  /*ffd0*/  LDGSTS.E.BYPASS.LTC128B.128 [R252+0x1900], [R14.64], !P2 ;  /* 0x019000000efc7fae */ /* 0x0007e8000d101d48 */
[----:B------:R4:W-:Y:S01]  /*ffe0*/  LDGSTS.E.BYPASS.LTC128B.128 [R252+0x3900], [R16.64], !P1 ;  /* 0x0390000010fc7fae */ /* 0x0009e2000c901d48 */
[----:B------:R-:W-:Y:S01]  /*fff0*/  HMMA.16816.F32 R148, R24, R42, R96 ;  /* 0x0000002a1894723c */ /* 0x000fe20000001860 */
[----:B------:R-:W-:-:S02]  /*10000*/  @P6 LOP3.LUT R152, R152, 0x2, RZ, 0xfc, !PT ;  /* 0x0000000298986812 */ /* 0x000fc400078efcff */
[----:B------:R-:W-:Y:S04]  /*10010*/  LDSM.16.M88.4 R44, [R238+0x4100] ;  /* 0x00410000ee2c783b */ /* 0x000fe80000000200 */
[----:B------:R-:W-:Y:S01]  /*10020*/  LDSM.16.M88.4 R32, [R238+0x4900] ;  /* 0x00490000ee20783b */ /* 0x000fe20000000200 */
[----:B------:R-:W-:Y:S03]  /*10030*/  HMMA.16816.F32 R68, R24, R38, R92 ;  /* 0x000000261844723c */ /* 0x000fe6000000185c */
[----:B------:R-:W-:Y:S04]  /*10040*/  LDSM.16.M88.4 R24, [R238+0x5900] ;  /* 0x00590000ee18783b */ /* 0x000fe80000000200 */
[----:B------:R-:W-:Y:S01]  /*10050*/  LDSM.16.M88.4 R28, [R238+0x5100] ;  /* 0x00510000ee1c783b */ /* 0x000fe20000000200 */
[C---:B-1----:R-:W-:Y:S03]  /*10060*/  HMMA.16816.F32 R60, R20.reuse, R54, R128 ;  /* 0x00000036143c723c */ /* 0x042fe60000001880 */
[----:B------:R-:W-:Y:S04]  /*10070*/  LDSM.16.M88.4 R76, [R232+0x6100] ;  /* 0x00610000e84c783b */ /* 0x000fe80000000200 */
[----:B---3--:R-:W-:Y:S01]  /*10080*/  LDSM.16.M88.4 R12, [R240+0xa100] ;  /* 0x00a10000f00c783b */ /* 0x008fe20000000200 */
[C---:B--2---:R-:W-:Y:S03]  /*10090*/  HMMA.16816.F32 R8, R20.reuse, R52, R108 ;  /* 0x000000341408723c */ /* 0x044fe6000000186c */
[----:B----4-:R-:W1:Y:S04]  /*100a0*/  LDSM.16.M88.4 R16, [R240+0x8100] ;  /* 0x00810000f010783b */ /* 0x010e680000000200 */
[----:B------:R-:W-:Y:S01]  /*100b0*/  LDSM.16.M88.4 R92, [R237+0x1000] ;  /* 0x00100000ed5c783b */ /* 0x000fe20000000200 */
[C---:B------:R-:W-:Y:S03]  /*100c0*/  HMMA.16816.F32 R124, R20.reuse, R48, R104 ;  /* 0x00000030147c723c */ /* 0x040fe60000001868 */
[----:B------:R-:W0:Y:S05]  /*100d0*/  LDGDEPBAR ;  /* 0x00000000000079af */ /* 0x000e2a0000000000 */
[C---:B------:R-:W-:Y:S08]  /*100e0*/  HMMA.16816.F32 R136, R20.reuse, R40, R100 ;  /* 0x000000281488723c */ /* 0x040ff00000001864 */
[C---:B------:R-:W-:Y:S08]  /*100f0*/  HMMA.16816.F32 R120, R20.reuse, R36, R88 ;  /* 0x000000241478723c */ /* 0x040ff00000001858 */
[C---:B------:R-:W-:Y:S08]  /*10100*/  HMMA.16816.F32 R112, R20.reuse, R50, R112 ;  /* 0x000000321470723c */ /* 0x040ff00000001870 */
[C---:B------:R-:W-:Y:S01]  /*10110*/  HMMA.16816.F32 R108, R20.reuse, R42, R116 ;  /* 0x0000002a146c723c */ /* 0x040fe20000001874 */
[----:B------:R-:W-:Y:S04]  /*10120*/  LDSM.16.M88.4 R40, [R242+0x8100] ;  /* 0x00810000f228783b */ /* 0x000fe80000000200 */
[----:B------:R-:W-:Y:S03]  /*10130*/  LDSM.16.M88.4 R116, [R237+0x1800] ;  /* 0x00180000ed74783b */ /* 0x000fe60000000200 */
[----:B------:R-:W-:Y:S01]  /*10140*/  HMMA.16816.F32 R52, R20, R38, R72 ;  /* 0x000000261434723c */ /* 0x000fe20000001848 */
[----:B------:R-:W2:Y:S04]  /*10150*/  LDSM.16.M88.4 R20, [R237] ;  /* 0x00000000ed14783b */ /* 0x000ea80000000200 */
[----:B------:R-:W-:Y:S03]  /*10160*/  LDSM.16.M88.4 R36, [R239+0xc100] ;  /* 0x00c10000ef24783b */ /* 0x000fe60000000200 */
[----:B-1----:R-:W-:Y:S01]  /*10170*/  HMMA.16816.F32 R48, R16, R44, R8 ;  /* 0x0000002c1030723c */ /* 0x002fe20000001808 */
[----:B------:R-:W1:Y:S07]  /*10180*/  LDSM.16.M88.4 R8, [R242+0xa100] ;  /* 0x00a10000f208783b */ /* 0x000e6e0000000200 */
[C---:B------:R-:W-:Y:S08]  /*10190*/  HMMA.16816.F32 R96, R12.reuse, R24, R80 ;  /* 0x000000180c60723c */ /* 0x040ff00000001850 */
[C---:B------:R-:W-:Y:S08]  /*101a0*/  HMMA.16816.F32 R64, R12.reuse, R44, R84 ;  /* 0x0000002c0c40723c */ /* 0x040ff00000001854 */
[C---:B------:R-:W-:Y:S08]  /*101b0*/  HMMA.16816.F32 R104, R12.reuse, R32, R144 ;  /* 0x000000200c68723c */ /* 0x040ff00000001890 */
[C---:B------:R-:W-:Y:S08]  /*101c0*/  HMMA.16816.F32 R100, R12.reuse, R28, R132 ;  /* 0x0000001c0c64723c */ /* 0x040ff00000001884 */
[C---:B------:R-:W-:Y:S01]  /*101d0*/  HMMA.16816.F32 R88, R12.reuse, R46, R56 ;  /* 0x0000002e0c58723c */ /* 0x040fe20000001838 */
[----:B------:R-:W3:Y:S07]  /*101e0*/  LDSM.16.M88.4 R56, [R237+0x800] ;  /* 0x00080000ed38783b */ /* 0x000eee0000000200 */
[C---:B------:R-:W-:Y:S08]  /*101f0*/  HMMA.16816.F32 R80, R12.reuse, R34, R140 ;  /* 0x000000220c50723c */ /* 0x040ff0000000188c */
[C---:B------:R-:W-:Y:S08]  /*10200*/  HMMA.16816.F32 R72, R12.reuse, R30, R148 ;  /* 0x0000001e0c48723c */ /* 0x040ff00000001894 */
[----:B------:R-:W-:Y:S08]  /*10210*/  HMMA.16816.F32 R68, R12, R26, R68 ;  /* 0x0000001a0c44723c */ /* 0x000ff00000001844 */
[----:B--2---:R-:W-:Y:S08]  /*10220*/  HMMA.16816.F32 R12, R40, R20, R48 ;  /* 0x00000014280c723c */ /* 0x004ff00000001830 */
[C---:B------:R-:W-:Y:S01]  /*10230*/  HMMA.16816.F32 R44, R16.reuse, R46, R60 ;  /* 0x0000002e102c723c */ /* 0x040fe2000000183c */
[----:B------:R-:W-:Y:S07]  /*10240*/  LDSM.16.M88.4 R60, [R243+0x2000] ;  /* 0x00200000f33c783b */ /* 0x000fee0000000200 */
[C---:B------:R-:W-:Y:S08]  /*10250*/  HMMA.16816.F32 R84, R16.reuse, R32, R124 ;  /* 0x000000201054723c */ /* 0x040ff0000000187c */
[C---:B------:R-:W-:Y:S01]  /*10260*/  HMMA.16816.F32 R112, R16.reuse, R34, R112 ;  /* 0x000000221070723c */ /* 0x040fe20000001870 */
[----:B------:R-:W2:Y:S07]  /*10270*/  LDSM.16.M88.4 R32, [R239+0xe100] ;  /* 0x00e10000ef20783b */ /* 0x000eae0000000200 */
[C---:B------:R-:W-:Y:S08]  /*10280*/  HMMA.16816.F32 R136, R16.reuse, R28, R136 ;  /* 0x0000001c1088723c */ /* 0x040ff00000001888 */
[C---:B------:R-:W-:Y:S01]  /*10290*/  HMMA.16816.F32 R108, R16.reuse, R30, R108 ;  /* 0x0000001e106c723c */ /* 0x040fe2000000186c */
[----:B------:R-:W4:Y:S07]  /*102a0*/  LDSM.16.M88.4 R28, [R241+0xc100] ;  /* 0x00c10000f11c783b */ /* 0x000f2e0000000200 */
[C---:B------:R-:W-:Y:S08]  /*102b0*/  HMMA.16816.F32 R124, R16.reuse, R24, R120 ;  /* 0x00000018107c723c */ /* 0x040ff00000001878 */
[----:B------:R-:W-:Y:S01]  /*102c0*/  HMMA.16816.F32 R120, R16, R26, R52 ;  /* 0x0000001a1078723c */ /* 0x000fe20000001834 */
[----:B------:R-:W2:Y:S04]  /*102d0*/  LDSM.16.M88.4 R24, [R241+0xe100] ;  /* 0x00e10000f118783b */ /* 0x000ea80000000200 */
[----:B------:R-:W-:Y:S03]  /*102e0*/  LDSM.16.M88.4 R52, [R238+0x6100] ;  /* 0x00610000ee34783b */ /* 0x000fe60000000200 */
[----:B-1----:R-:W-:Y:S08]  /*102f0*/  HMMA.16816.F32 R16, R8, R20, R64 ;  /* 0x000000140810723c */ /* 0x002ff00000001840 */
[----:B------:R-:W-:Y:S08]  /*10300*/  HMMA.16816.F32 R12, R36, R76, R12 ;  /* 0x0000004c240c723c */ /* 0x000ff0000000180c */
[C---:B------:R-:W-:Y:S08]  /*10310*/  HMMA.16816.F32 R148, R8.reuse, R118, R68 ;  /* 0x000000760894723c */ /* 0x040ff00000001844 */
[-C--:B------:R-:W-:Y:S08]  /*10320*/  HMMA.16816.F32 R64, R8, R22.reuse, R88 ;  /* 0x000000160840723c */ /* 0x080ff00000001858 */
[----:B------:R-:W-:Y:S01]  /*10330*/  HMMA.16816.F32 R68, R40, R22, R44 ;  /* 0x000000162844723c */ /* 0x000fe2000000182c */
[----:B------:R-:W1:Y:S04]  /*10340*/  LDSM.16.M88.4 R20, [R240+0xc100] ;  /* 0x00c10000f014783b */ /* 0x000e680000000200 */
[----:B------:R-:W-:Y:S03]  /*10350*/  LDSM.16.M88.4 R44, [R237+0x2000] ;  /* 0x00200000ed2c783b */ /* 0x000fe60000000200 */
[C---:B---3--:R-:W-:Y:S08]  /*10360*/  HMMA.16816.F32 R104, R8.reuse, R56, R104 ;  /* 0x000000380868723c */ /* 0x048ff00000001868 */
[C---:B------:R-:W-:Y:S08]  /*10370*/  HMMA.16816.F32 R128, R8.reuse, R58, R80 ;  /* 0x0000003a0880723c */ /* 0x040ff00000001850 */
[C---:B------:R-:W-:Y:S08]  /*10380*/  HMMA.16816.F32 R100, R8.reuse, R92, R100 ;  /* 0x0000005c0864723c */ /* 0x040ff00000001864 */
[C---:B------:R-:W-:Y:S08]  /*10390*/  HMMA.16816.F32 R132, R8.reuse, R94, R72 ;  /* 0x0000005e0884723c */ /* 0x040ff00000001848 */
[----:B------:R-:W-:Y:S08]  /*103a0*/  HMMA.16816.F32 R140, R8, R116, R96 ;  /* 0x00000074088c723c */ /* 0x000ff00000001860 */
[----:B--2---:R-:W-:Y:S01]  /*103b0*/  HMMA.16816.F32 R8, R32, R76, R16 ;  /* 0x0000004c2008723c */ /* 0x004fe20000001810 */
[----:B------:R-:W2:Y:S07]  /*103c0*/  LDSM.16.M88.4 R16, [R240+0xe100] ;  /* 0x00e10000f010783b */ /* 0x000eae0000000200 */
[----:B----4-:R-:W-:Y:S01]  /*103d0*/  HMMA.16816.F32 R48, R28, R60, R12 ;  /* 0x0000003c1c30723c */ /* 0x010fe2000000180c */
[----:B------:R-:W3:Y:S07]  /*103e0*/  LDSM.16.M88.4 R12, [R242+0xc100] ;  /* 0x00c10000f20c783b */ /* 0x000eee0000000200 */
[C---:B------:R-:W-:Y:S08]  /*103f0*/  HMMA.16816.F32 R88, R40.reuse, R56, R84 ;  /* 0x000000382858723c */ /* 0x040ff00000001854 */
[----:B------:R-:W-:Y:S08]  /*10400*/  HMMA.16816.F32 R112, R40, R58, R112 ;  /* 0x0000003a2870723c */ /* 0x000ff00000001870 */
[----:B------:R-:W-:Y:S01]  /*10410*/  HMMA.16816.F32 R56, R24, R60, R8 ;  /* 0x0000003c1838723c */ /* 0x000fe20000001808 */
[----:B------:R-:W-:Y:S07]  /*10420*/  LDSM.16.M88.4 R8, [R244+0xe100] ;  /* 0x00e10000f408783b */ /* 0x000fee0000000200 */
[----:B-1----:R-:W-:Y:S01]  /*10430*/  HMMA.16816.F32 R72, R20, R52, R48 ;  /* 0x000000341448723c */ /* 0x002fe20000001830 */
[----:B------:R-:W1:Y:S07]  /*10440*/  LDSM.16.M88.4 R48, [R232+0x6900] ;  /* 0x00690000e830783b */ /* 0x000e6e0000000200 */
[-C--:B------:R-:W-:Y:S08]  /*10450*/  HMMA.16816.F32 R68, R36, R78.reuse, R68 ;  /* 0x0000004e2444723c */ /* 0x080ff00000001844 */
[----:B------:R-:W-:Y:S08]  /*10460*/  HMMA.16816.F32 R76, R32, R78, R64 ;  /* 0x0000004e204c723c */ /* 0x000ff00000001840 */
[----:B--2---:R-:W-:Y:S01]  /*10470*/  HMMA.16816.F32 R64, R16, R52, R56 ;  /* 0x000000341040723c */ /* 0x004fe20000001838 */
[----:B------:R-:W2:Y:S07]  /*10480*/  LDSM.16.M88.4 R56, [R243+0x2800] ;  /* 0x00280000f338783b */ /* 0x000eae0000000200 */
[----:B------:R-:W-:Y:S08]  /*10490*/  HMMA.16816.F32 R68, R28, R62, R68 ;  /* 0x0000003e1c44723c */ /* 0x000ff00000001844 */
[----:B---3--:R-:W-:Y:S08]  /*104a0*/  HMMA.16816.F32 R80, R12, R44, R72 ;  /* 0x0000002c0c50723c */ /* 0x008ff00000001848 */
[----:B------:R-:W-:Y:S08]  /*104b0*/  HMMA.16816.F32 R76, R24, R62, R76 ;  /* 0x0000003e184c723c */ /* 0x000ff0000000184c */
[----:B-1----:R-:W-:Y:S08]  /*104c0*/  HMMA.16816.F32 R72, R36, R48, R88 ;  /* 0x000000302448723c */ /* 0x002ff00000001858 */
[----:B------:R-:W-:Y:S01]  /*104d0*/  HMMA.16816.F32 R136, R40, R92, R136 ;  /* 0x0000005c2888723c */ /* 0x000fe20000001888 */
[----:B------:R-:W-:-:S04]  /*104e0*/  FMUL.FTZ R0, R80, c[0x0][0x320] ;  /* 0x0000c80050007a20 */ /* 0x000fc80000410000 */
[----:B------:R1:W3:Y:S03]  /*104f0*/  MUFU.TANH R153, R0 ;  /* 0x0000000000997308 */ /* 0x0002e60000002400 */
[C---:B------:R-:W-:Y:S08]  /*10500*/  HMMA.16816.F32 R108, R40.reuse, R94, R108 ;  /* 0x0000005e286c723c */ /* 0x040ff0000000186c */
[----:B------:R-:W-:Y:S01]  /*10510*/  HMMA.16816.F32 R124, R40, R116, R124 ;  /* 0x00000074287c723c */ /* 0x000fe2000000187c */
[----:B-1----:R-:W-:-:S07]  /*10520*/  FMUL.FTZ R0, R81, c[0x0][0x320] ;  /* 0x0000c80051007a20 */ /* 0x002fce0000410000 */
[----:B------:R-:W-:Y:S01]  /*10530*/  HMMA.16816.F32 R120, R40, R118, R120 ;  /* 0x000000762878723c */ /* 0x000fe20000001878 */
[----:B------:R-:W1:Y:S01]  /*10540*/  LDSM.16.M88.4 R40, [R238+0x6900] ;  /* 0x00690000ee28783b */ /* 0x000e620000000200 */
[----:B------:R4:W1:Y:S06]  /*10550*/  MUFU.TANH R147, R0 ;  /* 0x0000000000937308 */ /* 0x00086c0000002400 */
[----:B------:R-:W-:Y:S08]  /*10560*/  HMMA.16816.F32 R84, R8, R44, R64 ;  /* 0x0000002c0854723c */ /* 0x000ff00000001840 */
[----:B------:R-:W-:Y:S01]  /*10570*/  HMMA.16816.F32 R64, R20, R54, R68 ;  /* 0x000000361440723c */ /* 0x000fe20000001844 */
[----:B----4-:R-:W-:-:S04]  /*10580*/  FMUL.FTZ R0, R82, c[0x0][0x320] ;  /* 0x0000c80052007a20 */ /* 0x010fc80000410000 */
[----:B------:R4:W1:Y:S03]  /*10590*/  MUFU.TANH R146, R0 ;  /* 0x0000000000927308 */ /* 0x0008660000002400 */
[----:B------:R-:W-:Y:S08]  /*105a0*/  HMMA.16816.F32 R60, R32, R48, R104 ;  /* 0x00000030203c723c */ /* 0x000ff00000001868 */
[----:B------:R-:W-:Y:S01]  /*105b0*/  HMMA.16816.F32 R68, R16, R54, R76 ;  /* 0x000000361044723c */ /* 0x000fe2000000184c */
[----:B------:R-:W1:Y:S01]  /*105c0*/  LDSM.16.M88.4 R52, [R237+0x2800] ;  /* 0x00280000ed34783b */ /* 0x000e620000000200 */
[----:B----4-:R-:W-:-:S06]  /*105d0*/  FMUL.FTZ R0, R83, c[0x0][0x320] ;  /* 0x0000c80053007a20 */ /* 0x010fcc0000410000 */
[----:B--2---:R-:W-:Y:S01]  /*105e0*/  HMMA.16816.F32 R72, R28, R56, R72 ;  /* 0x000000381c48723c */ /* 0x004fe20000001848 */
[----:B------:R2:W4:Y:S07]  /*105f0*/  MUFU.TANH R145, R0 ;  /* 0x0000000000917308 */ /* 0x00052e0000002400 */
[----:B------:R-:W-:Y:S08]  /*10600*/  HMMA.16816.F32 R76, R12, R46, R64 ;  /* 0x0000002e0c4c723c */ /* 0x000ff00000001840 */
[----:B------:R-:W-:Y:S01]  /*10610*/  HMMA.16816.F32 R64, R24, R56, R60 ;  /* 0x000000381840723c */ /* 0x000fe2000000183c */
[----:B------:R-:W3:Y:S01]  /*10620*/  LDSM.16.M88.4 R60, [R232+0x7100] ;  /* 0x00710000e83c783b */ /* 0x000ee20000000200 */
[----:B--2---:R-:W-:-:S04]  /*10630*/  FMUL.FTZ R0, R84, c[0x0][0x320] ;  /* 0x0000c80054007a20 */ /* 0x004fc80000410000 */
[----:B------:R2:W1:Y:S02]  /*10640*/  MUFU.TANH R144, R0 ;  /* 0x0000000000907308 */ /* 0x0004640000002400 */
[----:B------:R-:W-:Y:S08]  /*10650*/  HMMA.16816.F32 R88, R8, R46, R68 ;  /* 0x0000002e0858723c */ /* 0x000ff00000001844 */
[----:B------:R-:W-:Y:S01]  /*10660*/  HMMA.16816.F32 R44, R36, R50, R112 ;  /* 0x00000032242c723c */ /* 0x000fe20000001870 */
[----:B--2---:R-:W-:-:S07]  /*10670*/  FMUL.FTZ R0, R85, c[0x0][0x320] ;  /* 0x0000c80055007a20 */ /* 0x004fce0000410000 */
[----:B-1----:R-:W-:Y:S01]  /*10680*/  HMMA.16816.F32 R68, R20, R40, R72 ;  /* 0x000000281444723c */ /* 0x002fe20000001848 */
        /* <DEDUP_REMOVED lines=9> */
[----:B------:R-:W-:Y:S01]  /*10720*/  HMMA.16816.F32 R80, R8, R52, R48 ;  /* 0x000000340850723c */ /* 0x000fe20000001830 */
        /* <DEDUP_REMOVED lines=13> */
[----:B------:R-:W3:Y:S07]  /*10800*/  LDSM.16.M88.4 R56, [R238+0x7100] ;  /* 0x00710000ee38783b */ /* 0x000eee0000000200 */
[----:B------:R-:W-:Y:S01]  /*10810*/  HMMA.16816.F32 R72, R36, R60, R136 ;  /* 0x0000003c2448723c */ /* 0x000fe20000001888 */
[----:B-1----:R-:W-:-:S04]  /*10820*/  FMUL.FTZ R0, R88, c[0x0][0x320] ;  /* 0x0000c80058007a20 */ /* 0x002fc80000410000 */
[----:B------:R1:W1:Y:S11]  /*10830*/  MUFU.TANH R112, R0 ;  /* 0x0000000000707308 */ /* 0x0002760000002400 */
[----:B------:R-:W-:Y:S01]  /*10840*/  HMMA.16816.F32 R68, R16, R42, R68 ;  /* 0x0000002a1044723c */ /* 0x000fe20000001844 */
[----:B------:R-:W4:Y:S01]  /*10850*/  LDSM.16.M88.4 R40, [R237+0x3000] ;  /* 0x00300000ed28783b */ /* 0x000f220000000200 */
[----:B-1----:R-:W-:-:S06]  /*10860*/  FMUL.FTZ R0, R89, c[0x0][0x320] ;  /* 0x0000c80059007a20 */ /* 0x002fcc0000410000 */
[----:B--2---:R-:W-:Y:S01]  /*10870*/  HMMA.16816.F32 R72, R28, R44, R72 ;  /* 0x0000002c1c48723c */ /* 0x004fe20000001848 */
[----:B------:R1:W2:Y:S11]  /*10880*/  MUFU.TANH R107, R0 ;  /* 0x00000000006b7308 */ /* 0x0002b60000002400 */
[----:B------:R-:W-:Y:S04]  /*10890*/  @!UPT UIADD3 URZ, URZ, URZ, URZ ;  /* 0x0000003f3f3ff290 */ /* 0x000fe8000fffe03f */
[----:B------:R-:W-:Y:S01]  /*108a0*/  HMMA.16816.F32 R84, R8, R54, R68 ;  /* 0x000000360854723c */ /* 0x000fe20000001844 */
[----:B-1----:R-:W-:-:S04]  /*108b0*/  FMUL.FTZ R0, R90, c[0x0][0x320] ;  /* 0x0000c8005a007a20 */ /* 0x002fc80000410000 */
[----:B------:R1:W1:Y:S03]  /*108c0*/  MUFU.TANH R106, R0 ;  /* 0x00000000006a7308 */ /* 0x0002660000002400 */
[----:B---3--:R-:W-:Y:S08]  /*108d0*/  HMMA.16816.F32 R68, R20, R56, R72 ;  /* 0x000000381444723c */ /* 0x008ff00000001848 */
[----:B------:R-:W-:Y:S01]  /*108e0*/  HMMA.16816.F32 R72, R32, R62, R132 ;  /* 0x0000003e2048723c */ /* 0x000fe20000001884 */
[----:B-1----:R-:W-:-:S04]  /*108f0*/  FMUL.FTZ R0, R91, c[0x0][0x320] ;  /* 0x0000c8005b007a20 */ /* 0x002fc80000410000 */
[----:B------:R1:W3:Y:S11]  /*10900*/  MUFU.TANH R104, R0 ;  /* 0x0000000000687308 */ /* 0x0002f60000002400 */
        /* <DEDUP_REMOVED lines=11> */
[----:B----4-:R-:W-:Y:S01]  /*109c0*/  HMMA.16816.F32 R72, R8, R42, R72 ;  /* 0x0000002a0848723c */ /* 0x010fe20000001848 */
[----:B-1----:R-:W-:-:S07]  /*109d0*/  FMUL.FTZ R0, R79, c[0x0][0x320] ;  /* 0x0000c8004f007a20 */ /* 0x002fce0000410000 */
[----:B------:R-:W-:Y:S01]  /*109e0*/  HMMA.16816.F32 R76, R12, R54, R64 ;  /* 0x000000360c4c723c */ /* 0x000fe20000001840 */
[----:B------:R1:W4:Y:S07]  /*109f0*/  MUFU.TANH R100, R0 ;  /* 0x0000000000647308 */ /* 0x00032e0000002400 */
[----:B------:R-:W-:Y:S01]  /*10a00*/  HMMA.16816.F32 R64, R24, R44, R48 ;  /* 0x0000002c1840723c */ /* 0x000fe20000001830 */
[----:B------:R-:W2:Y:S07]  /*10a10*/  LDSM.16.M88.4 R48, [R232+0x7900] ;  /* 0x00790000e830783b */ /* 0x000eae0000000200 */
        /* <DEDUP_REMOVED lines=21> */
[----:B------:R-:W-:Y:S01]  /*10b70*/  HMMA.16816.F32 R64, R32, R48, R140 ;  /* 0x000000302040723c */ /* 0x000fe2000000188c */
        /* <DEDUP_REMOVED lines=21> */
[----:B------:R-:W2:Y:S01]  /*10cd0*/  LDSM.16.M88.4 R36, [R237+0x3800] ;  /* 0x00380000ed24783b */ /* 0x000ea20000000200 */
        /* <DEDUP_REMOVED lines=14> */
[----:B--2---:R-:W-:Y:S07]  /*10dc0*/  HMMA.16816.F32 R56, R12, R36, R56 ;  /* 0x000000240c38723c */ /* 0x004fee0000001838 */
        /* <DEDUP_REMOVED lines=34> */
[----:B------:R-:W2:Y:S01]  /*10ff0*/  MUFU.TANH R52, R26 ;  /* 0x0000001a00347308 */ /* 0x000ea20000002400 */
[----:B-1----:R-:W-:-:S07]  /*11000*/  FMUL.FTZ R0, R80, c[0x0][0x320] ;  /* 0x0000c80050007a20 */ /* 0x002fce0000410000 */
        /* <DEDUP_REMOVED lines=17> */
[----:B------:R1:W1:Y:S02]  /*11120*/  MUFU.TANH R68, R0 ;  /* 0x0000000000447308 */ /* 0x0002640000002400 */
[----:B-1----:R-:W-:-:S06]  /*11130*/  FMUL.FTZ R0, R75, c[0x0][0x320] ;  /* 0x0000c8004b007a20 */ /* 0x002fcc0000410000 */
[----:B------:R1:W1:Y:S02]  /*11140*/  MUFU.TANH R48, R0 ;  /* 0x0000000000307308 */ /* 0x0002640000002400 */
[----:B-1----:R-:W-:-:S06]  /*11150*/  FMUL.FTZ R0, R59, c[0x0][0x320] ;  /* 0x0000c8003b007a20 */ /* 0x002fcc0000410000 */
[----:B------:R1:W1:Y:S02]  /*11160*/  MUFU.TANH R42, R0 ;  /* 0x00000000002a7308 */ /* 0x0002640000002400 */
[----:B-1----:R-:W-:Y:S01]  /*11170*/  LOP3.LUT R0, R155, R154, RZ, 0xfc, !PT ;  /* 0x0000009a9b007212 */ /* 0x002fe200078efcff */
[----:B------:R-:W-:Y:S06]  /*11180*/  BAR.SYNC.DEFER_BLOCKING 0x0 ;  /* 0x0000000000007b1d */ /* 0x000fec0000010000 */
[----:B------:R-:W-:Y:S05]  /*11190*/  @!P6 BRA `(.L_x_837) ;  /* 0x000002300000e947 */ /* 0x000fea0003800000 */
[----:B--234-:R-:W-:Y:S01]  /*111a0*/  LEA.HI.SX32 R10, R165, 0xfffffffe, 0x1a ;  /* 0xfffffffea50a7811 */ /* 0x01cfe200078fd2ff */
        /* <DEDUP_REMOVED lines=34> */
.L_x_837:
[----:B--234-:R-:W-:Y:S01]  /*113d0*/  LOP3.LUT R2, R157, 0xffffffe0, RZ, 0xc0, !PT ;  /* 0xffffffe09d027812 */ /* 0x01cfe200078ec0ff */
[----:B------:R1:W-:Y:S01]  /*113e0*/  STL [R1+0x78], R244 ;  /* 0x000078f401007387 */ /* 0x0003e20000100800 */
[----:B------:R-:W-:-:S03]  /*113f0*/  SHF.L.U32 R233, R0, 0x1, RZ ;  /* 0x0000000100e97819 */ /* 0x000fc600000006ff */
[----:B------:R-:W-:Y:S01]  /*11400*/  IMAD.IADD R2, R213, 0x1, -R2 ;  /* 0x00000001d5027824 */ /* 0x000fe200078e0a02 */
[----:B------:R2:W-:Y:S01]  /*11410*/  STL [R1+0x74], R243 ;  /* 0x000074f301007387 */ /* 0x0005e20000100800 */
[--C-:B------:R-:W-:Y:S02]  /*11420*/  IMAD R234, R4, 0x2, R233.reuse ;  /* 0x0000000204ea7824 */ /* 0x100fe400078e02e9 */
[C---:B------:R-:W-:Y:S01]  /*11430*/  IMAD R236, R3.reuse, 0x2, R233 ;  /* 0x0000000203ec7824 */ /* 0x040fe200078e02e9 */
[----:B------:R-:W-:Y:S01]  /*11440*/  SHF.R.S32.HI R5, RZ, 0x1f, R2 ;  /* 0x0000001fff057819 */ /* 0x000fe20000011402 */
[----:B------:R-:W-:Y:S01]  /*11450*/  STL [R1+0x70], R242 ;  /* 0x000070f201007387 */ /* 0x000fe20000100800 */
[----:B------:R-:W-:Y:S02]  /*11460*/  LEA R235, R3, R234, 0x1 ;  /* 0x000000ea03eb7211 */ /* 0x000fe400078e08ff */
[----:B------:R-:W-:Y:S01]  /*11470*/  LEA.HI R5, R5, R2, RZ, 0x2 ;  /* 0x0000000205057211 */ /* 0x000fe200078f10ff */
[----:B------:R-:W-:Y:S03]  /*11480*/  STL [R1+0x6c], R241 ;  /* 0x00006cf101007387 */ /* 0x000fe60000100800 */
[----:B------:R-:W-:Y:S01]  /*11490*/  LOP3.LUT R5, R5, 0x7ffffffc, RZ, 0xc0, !PT ;  /* 0x7ffffffc05057812 */ /* 0x000fe200078ec0ff */
[----:B------:R3:W-:Y:S04]  /*114a0*/  STL [R1+0x68], R240 ;  /* 0x000068f001007387 */ /* 0x0007e80000100800 */
[----:B------:R-:W-:Y:S01]  /*114b0*/  IMAD.IADD R2, R2, 0x1, -R5 ;  /* 0x0000000102027824 */ /* 0x000fe200078e0a05 */
[----:B------:R-:W-:Y:S03]  /*114c0*/  STL [R1+0x64], R239 ;  /* 0x000064ef01007387 */ /* 0x000fe60000100800 */
[----:B------:R-:W-:Y:S01]  /*114d0*/  IMAD R2, R2, -0x2, R156 ;  /* 0xfffffffe02027824 */ /* 0x000fe200078e029c */
[----:B------:R-:W-:Y:S04]  /*114e0*/  STL [R1+0x60], R238 ;  /* 0x000060ee01007387 */ /* 0x000fe80000100800 */
[C---:B------:R-:W-:Y:S01]  /*114f0*/  ISETP.GT.AND P0, PT, R2.reuse, RZ, PT ;  /* 0x000000ff0200720c */ /* 0x040fe20003f04270 */
[----:B------:R-:W-:Y:S01]  /*11500*/  STL [R1+0x5c], R237 ;  /* 0x00005ced01007387 */ /* 0x000fe20000100800 */
[----:B------:R-:W-:-:S02]  /*11510*/  ISETP.GT.AND P1, PT, R2, 0x1, PT ;  /* 0x000000010200780c */ /* 0x000fc40003f24270 */
[C---:B------:R-:W-:Y:S01]  /*11520*/  ISETP.GT.AND P5, PT, R2.reuse, 0x8, PT ;  /* 0x000000080200780c */ /* 0x040fe20003fa4270 */
[----:B------:R-:W-:Y:S01]  /*11530*/  STL [R1+0x58], R232 ;  /* 0x000058e801007387 */ /* 0x000fe20000100800 */
        /* <DEDUP_REMOVED lines=17> */
[----:B------:R-:W-:Y:S02]  /*11650*/  FSEL R27, R112, -INF , P5 ;  /* 0xff800000701b7808 */ /* 0x000fe40002800000 */
[----:B------:R-:W-:-:S02]  /*11660*/  FSEL R16, R114, -INF , P5 ;  /* 0xff80000072107808 */ /* 0x000fc40002800000 */
        /* <DEDUP_REMOVED lines=28> */
[----:B-----5:R-:W-:Y:S02]  /*11830*/  FSEL R173, R78, -INF , P0 ;  /* 0xff8000004ead7808 */ /* 0x020fe40000000000 */
[----:B------:R-:W-:-:S02]  /*11840*/  FSEL R170, R84, -INF , P0 ;  /* 0xff80000054aa7808 */ /* 0x000fc40000000000 */
[----:B------:R-:W-:Y:S02]  /*11850*/  FSEL R137, R68, -INF , P6 ;  /* 0xff80000044897808 */ /* 0x000fe40003000000 */
[----:B------:R-:W-:Y:S02]  /*11860*/  ISETP.GT.AND P0, PT, R2, 0x29, PT ;  /* 0x000000290200780c */ /* 0x000fe40003f04270 */
        /* <DEDUP_REMOVED lines=15> */
[----:B------:R-:W-:Y:S01]  /*11960*/  FSEL R171, R85, -INF , P1 ;  /* 0xff80000055ab7808 */ /* 0x000fe20000800000 */
[----:B------:R-:W-:Y:S01]  /*11970*/  LDSM.16.MT88.4 R76, [R236+0x100] ;  /* 0x00010000ec4c783b */ /* 0x000fe20000004200 */
[----:B------:R-:W-:-:S02]  /*11980*/  ISETP.GT.AND P1, PT, R2, 0x38, PT ;  /* 0x000000380200780c */ /* 0x000fc40003f24270 */
[----:B-1----:R-:W-:Y:S01]  /*11990*/  FSEL R244, R57, -INF , P2 ;  /* 0xff80000039f47808 */ /* 0x002fe20001000000 */
[----:B------:R-:W-:Y:S01]  /*119a0*/  LDSM.16.MT88.4 R84, [R236+0x2900] ;  /* 0x00290000ec54783b */ /* 0x000fe20000004200 */
[----:B------:R-:W-:Y:S02]  /*119b0*/  FMNMX.FTZ R136, R205, R136, !PT ;  /* 0x00000088cd887209 */ /* 0x000fe40007810000 */
[----:B------:R-:W-:Y:S02]  /*119c0*/  FSEL R174, R48, -INF , P0 ;  /* 0xff80000030ae7808 */ /* 0x000fe40000000000 */
[----:B------:R-:W-:Y:S02]  /*119d0*/  FSEL R169, R73, -INF , P0 ;  /* 0xff80000049a97808 */ /* 0x000fe40000000000 */
[----:B------:R-:W-:Y:S02]  /*119e0*/  FSEL R132, R71, -INF , P0 ;  /* 0xff80000047847808 */ /* 0x000fe40000000000 */
[----:B------:R-:W-:-:S02]  /*119f0*/  ISETP.GT.AND P0, PT, R2, 0x39, PT ;  /* 0x000000390200780c */ /* 0x000fc40003f04270 */
[----:B--2---:R-:W-:Y:S02]  /*11a00*/  FSEL R243, R21, -INF , P1 ;  /* 0xff80000015f37808 */ /* 0x004fe40000800000 */
[----:B------:R-:W-:Y:S02]  /*11a10*/  FMNMX.FTZ R136, R244, R136, !PT ;  /* 0x00000088f4887209 */ /* 0x000fe40007810000 */
[----:B---3--:R-:W-:Y:S02]  /*11a20*/  FSEL R240, R20, -INF , P0 ;  /* 0xff80000014f07808 */ /* 0x008fe40000000000 */
[----:B------:R-:W-:Y:S02]  /*11a30*/  FMNMX.FTZ R136, R243, R136, !PT ;  /* 0x00000088f3887209 */ /* 0x000fe40007810000 */
[----:B------:R-:W-:Y:S02]  /*11a40*/  FSEL R138, R70, -INF , P6 ;  /* 0xff800000468a7808 */ /* 0x000fe40003000000 */
[----:B------:R-:W-:Y:S01]  /*11a50*/  FMNMX.FTZ R136, R240, R136, !PT ;  /* 0x00000088f0887209 */ /* 0x000fe20007810000 */
[----:B------:R-:W-:Y:S01]  /*11a60*/  LDSM.16.MT88.4 R68, [R233+0x2100] ;  /* 0x00210000e944783b */ /* 0x000fe20000004200 */
[----:B------:R-:W-:-:S02]  /*11a70*/  FSEL R242, R58, -INF , P5 ;  /* 0xff8000003af27808 */ /* 0x000fc40002800000 */
[----:B------:R-:W-:Y:S01]  /*11a80*/  FSEL R241, R42, -INF , P2 ;  /* 0xff8000002af17808 */ /* 0x000fe20001000000 */
[----:B------:R-:W1:Y:S01]  /*11a90*/  SHFL.BFLY PT, R2, R136, 0x2, 0x1f ;  /* 0x0c401f0088027f89 */ /* 0x000e6200000e0000 */
[----:B------:R-:W-:Y:S02]  /*11aa0*/  FSEL R109, R36, -INF , P1 ;  /* 0xff800000246d7808 */ /* 0x000fe40000800000 */
[----:B------:R-:W-:Y:S01]  /*11ab0*/  FSEL R214, R35, -INF , P0 ;  /* 0xff80000023d67808 */ /* 0x000fe20000000000 */
[----:B------:R-:W-:Y:S01]  /*11ac0*/  LDSM.16.MT88.4 R56, [R234+0x2100] ;  /* 0x00210000ea38783b */ /* 0x000fe20000004200 */
[----:B------:R-:W-:Y:S02]  /*11ad0*/  FMNMX.FTZ R134, R25, R26, !PT ;  /* 0x0000001a19867209 */ /* 0x000fe40007810000 */
[----:B------:R-:W-:Y:S02]  /*11ae0*/  FSEL R176, R74, -INF , P6 ;  /* 0xff8000004ab07808 */ /* 0x000fe40003000000 */
[----:B------:R-:W-:-:S02]  /*11af0*/  FMNMX.FTZ R134, R27, R134, !PT ;  /* 0x000000861b867209 */ /* 0x000fc40007810000 */
[----:B------:R-:W-:Y:S02]  /*11b00*/  FSEL R172, R72, -INF , P6 ;  /* 0xff80000048ac7808 */ /* 0x000fe40003000000 */
[----:B------:R-:W-:Y:S01]  /*11b10*/  FMNMX.FTZ R134, R28, R134, !PT ;  /* 0x000000861c867209 */ /* 0x000fe20007810000 */
[----:B------:R-:W-:Y:S01]  /*11b20*/  LDSM.16.MT88.4 R72, [R235+0x100] ;  /* 0x00010000eb48783b */ /* 0x000fe20000004200 */
[----:B------:R-:W-:Y:S02]  /*11b30*/  FMNMX.FTZ R6, R29, R30, !PT ;  /* 0x0000001e1d067209 */ /* 0x000fe40007810000 */
[----:B------:R-:W-:Y:S02]  /*11b40*/  FMNMX.FTZ R134, R33, R134, !PT ;  /* 0x0000008621867209 */ /* 0x000fe40007810000 */
[----:B------:R-:W-:Y:S02]  /*11b50*/  FSEL R231, R49, -INF , P5 ;  /* 0xff80000031e77808 */ /* 0x000fe40002800000 */
[----:B------:R-:W-:-:S02]  /*11b60*/  FMNMX.FTZ R134, R34, R134, !PT ;  /* 0x0000008622867209 */ /* 0x000fc40007810000 */
[----:B------:R-:W-:Y:S02]  /*11b70*/  FSEL R230, R50, -INF , P2 ;  /* 0xff80000032e67808 */ /* 0x000fe40001000000 */
[----:B-1----:R-:W-:Y:S02]  /*11b80*/  FMNMX.FTZ R136, R136, R2, !PT ;  /* 0x0000000288887209 */ /* 0x002fe40007810000 */
        /* <DEDUP_REMOVED lines=9> */
[----:B------:R-:W-:Y:S01]  /*11c20*/  FMNMX.FTZ R134, R172, R134, !PT ;  /* 0x00000086ac867209 */ /* 0x000fe20007810000 */
[----:B------:R-:W-:Y:S01]  /*11c30*/  LDSM.16.MT88.4 R48, [R233+0x2900] ;  /* 0x00290000e930783b */ /* 0x000fe20000004200 */
[----:B------:R-:W-:-:S02]  /*11c40*/  FSEL R220, R47, -INF , P1 ;  /* 0xff8000002fdc7808 */ /* 0x000fc40000800000 */
[----:B------:R-:W-:Y:S02]  /*11c50*/  FMNMX.FTZ R134, R169, R134, !PT ;  /* 0x00000086a9867209 */ /* 0x000fe40007810000 */
[----:B------:R-:W-:Y:S02]  /*11c60*/  FSEL R219, R43, -INF , P0 ;  /* 0xff8000002bdb7808 */ /* 0x000fe40000000000 */
[----:B------:R-:W-:Y:S01]  /*11c70*/  FMNMX.FTZ R134, R231, R134, !PT ;  /* 0x00000086e7867209 */ /* 0x000fe20007810000 */
[----:B------:R-:W-:Y:S01]  /*11c80*/  LDSM.16.MT88.4 R40, [R233+0x100] ;  /* 0x00010000e928783b */ /* 0x000fe20000004200 */
[----:B-1----:R-:W-:Y:S02]  /*11c90*/  FMNMX.FTZ R136, R136, R2, !PT ;  /* 0x0000000288887209 */ /* 0x002fe40007810000 */
[----:B------:R-:W-:Y:S02]  /*11ca0*/  FMNMX.FTZ R2, R14, R15, !PT ;  /* 0x0000000f0e027209 */ /* 0x000fe40007810000 */
[C---:B------:R-:W-:Y:S01]  /*11cb0*/  FSETP.NEU.FTZ.AND P6, PT, R136.reuse, -INF , PT ;  /* 0xff8000008800780b */ /* 0x040fe20003fdd000 */
[----:B------:R-:W-:Y:S01]  /*11cc0*/  FMUL.FTZ R22, R136, c[0x0][0x2d0] ;  /* 0x0000b40088167a20 */ /* 0x000fe20000410000 */
[----:B------:R-:W-:-:S02]  /*11cd0*/  FMNMX.FTZ R2, R16, R2, !PT ;  /* 0x0000000210027209 */ /* 0x000fc40007810000 */
[----:B------:R-:W-:Y:S02]  /*11ce0*/  FMNMX.FTZ R134, R230, R134, !PT ;  /* 0x00000086e6867209 */ /* 0x000fe40007810000 */
[----:B------:R-:W-:Y:S02]  /*11cf0*/  FMNMX.FTZ R2, R17, R2, !PT ;  /* 0x0000000211027209 */ /* 0x000fe40007810000 */
[----:B------:R-:W-:Y:S02]  /*11d00*/  FSEL R22, R22, RZ, P6 ;  /* 0x000000ff16167208 */ /* 0x000fe40003000000 */
[----:B------:R-:W-:Y:S02]  /*11d10*/  FMNMX.FTZ R2, R18, R2, !PT ;  /* 0x0000000212027209 */ /* 0x000fe40007810000 */
[----:B------:R-:W-:Y:S01]  /*11d20*/  FMNMX.FTZ R134, R229, R134, !PT ;  /* 0x00000086e5867209 */ /* 0x000fe20007810000 */
[----:B------:R-:W-:Y:S01]  /*11d30*/  FFMA.FTZ R5, R5, c[0x0][0x2d0], -R22 ;  /* 0x0000b40005057a23 */ /* 0x000fe20000010816 */
[----:B------:R-:W-:-:S02]  /*11d40*/  FMNMX.FTZ R2, R19, R2, !PT ;  /* 0x0000000213027209 */ /* 0x000fc40007810000 */
[----:B------:R-:W-:Y:S01]  /*11d50*/  FMNMX.FTZ R134, R228, R134, !PT ;  /* 0x00000086e4867209 */ /* 0x000fe20007810000 */
[----:B------:R1:W-:Y:S01]  /*11d60*/  MUFU.EX2 R212, R5 ;  /* 0x0000000500d47308 */ /* 0x0003e20000000800 */
[----:B------:R-:W-:Y:S02]  /*11d70*/  FMNMX.FTZ R2, R24, R2, !PT ;  /* 0x0000000218027209 */ /* 0x000fe40007810000 */
[----:B------:R-:W-:Y:S02]  /*11d80*/  LOP3.LUT P6, RZ, R152, 0x2, RZ, 0xc0, !PT ;  /* 0x0000000298ff7812 */ /* 0x000fe400078cc0ff */
[----:B------:R-:W-:-:S04]  /*11d90*/  FMNMX.FTZ R2, R23, R2, !PT ;  /* 0x0000000217027209 */ /* 0x000fc80007810000 */
[----:B------:R-:W-:-:S04]  /*11da0*/  FMNMX.FTZ R2, R171, R2, !PT ;  /* 0x00000002ab027209 */ /* 0x000fc80007810000 */
[----:B------:R-:W-:Y:S02]  /*11db0*/  FMNMX.FTZ R2, R170, R2, !PT ;  /* 0x00000002aa027209 */ /* 0x000fe40007810000 */
[----:B-1----:R-:W-:Y:S01]  /*11dc0*/  FMNMX.FTZ R5, R31, R6, !PT ;  /* 0x000000061f057209 */ /* 0x002fe20007810000 */
[----:B------:R-:W-:Y:S01]  /*11dd0*/  FFMA.FTZ R6, R7, c[0x0][0x2d0], -R22 ;  /* 0x0000b40007067a23 */ /* 0x000fe20000010816 */
[----:B------:R-:W-:-:S03]  /*11de0*/  FMNMX.FTZ R2, R138, R2, !PT ;  /* 0x000000028a027209 */ /* 0x000fc60007810000 */
[----:B------:R1:W-:Y:S01]  /*11df0*/  MUFU.EX2 R164, R6 ;  /* 0x0000000600a47308 */ /* 0x0003e20000000800 */
[----:B------:R-:W-:-:S04]  /*11e00*/  FMNMX.FTZ R2, R132, R2, !PT ;  /* 0x0000000284027209 */ /* 0x000fc80007810000 */
[----:B------:R-:W-:-:S04]  /*11e10*/  FMNMX.FTZ R2, R242, R2, !PT ;  /* 0x00000002f2027209 */ /* 0x000fc80007810000 */
[----:B------:R-:W-:-:S04]  /*11e20*/  FMNMX.FTZ R2, R241, R2, !PT ;  /* 0x00000002f1027209 */ /* 0x000fc80007810000 */
[----:B------:R-:W-:Y:S01]  /*11e30*/  FMNMX.FTZ R2, R109, R2, !PT ;  /* 0x000000026d027209 */ /* 0x000fe20007810000 */
[----:B-1----:R-:W1:Y:S03]  /*11e40*/  SHFL.BFLY PT, R6, R134, 0x2, 0x1f ;  /* 0x0c401f0086067f89 */ /* 0x002e6600000e0000 */
[----:B------:R-:W-:-:S05]  /*11e50*/  FMNMX.FTZ R2, R214, R2, !PT ;  /* 0x00000002d6027209 */ /* 0x000fca0007810000 */
[----:B------:R-:W2:Y:S01]  /*11e60*/  SHFL.BFLY PT, R135, R2, 0x2, 0x1f ;  /* 0x0c401f0002877f89 */ /* 0x000ea200000e0000 */
[----:B-1----:R-:W-:Y:S02]  /*11e70*/  FMNMX.FTZ R134, R134, R6, !PT ;  /* 0x0000000686867209 */ /* 0x002fe40007810000 */
[----:B--2---:R-:W-:Y:S02]  /*11e80*/  FMNMX.FTZ R135, R2, R135, !PT ;  /* 0x0000008702877209 */ /* 0x004fe40007810000 */
[----:B------:R-:W-:-:S03]  /*11e90*/  FMNMX.FTZ R2, R32, R5, !PT ;  /* 0x0000000520027209 */ /* 0x000fc60007810000 */
[----:B------:R-:W1:Y:S01]  /*11ea0*/  SHFL.BFLY PT, R7, R135, 0x1, 0x1f ;  /* 0x0c201f0087077f89 */ /* 0x000e6200000e0000 */
[----:B------:R-:W-:Y:S01]  /*11eb0*/  FMNMX.FTZ R5, R39, R2, !PT ;  /* 0x0000000227057209 */ /* 0x000fe20007810000 */
[----:B------:R-:W-:-:S03]  /*11ec0*/  FFMA.FTZ R2, R8, c[0x0][0x2d0], -R22 ;  /* 0x0000b40008027a23 */ /* 0x000fc60000010816 */
[----:B------:R-:W-:Y:S01]  /*11ed0*/  FMNMX.FTZ R5, R44, R5, !PT ;  /* 0x000000052c057209 */ /* 0x000fe20007810000 */
[----:B------:R2:W-:Y:S03]  /*11ee0*/  MUFU.EX2 R166, R2 ;  /* 0x0000000200a67308 */ /* 0x0005e60000000800 */
[----:B------:R-:W-:Y:S01]  /*11ef0*/  FMNMX.FTZ R5, R45, R5, !PT ;  /* 0x000000052d057209 */ /* 0x000fe20007810000 */
[----:B--2---:R-:W-:Y:S01]  /*11f00*/  FFMA.FTZ R2, R9, c[0x0][0x2d0], -R22 ;  /* 0x0000b40009027a23 */ /* 0x004fe20000010816 */
[----:B-1----:R-:W-:-:S03]  /*11f10*/  FMNMX.FTZ R135, R135, R7, !PT ;  /* 0x0000000787877209 */ /* 0x002fc60007810000 */
[----:B------:R1:W-:Y:S01]  /*11f20*/  MUFU.EX2 R239, R2 ;  /* 0x0000000200ef7308 */ /* 0x0003e20000000800 */
[----:B------:R-:W2:Y:S01]  /*11f30*/  SHFL.BFLY PT, R7, R134, 0x1, 0x1f ;  /* 0x0c201f0086077f89 */ /* 0x000ea200000e0000 */
        /* <DEDUP_REMOVED lines=8> */
[----:B--2---:R-:W-:Y:S02]  /*11fc0*/  FMNMX.FTZ R134, R134, R7, !PT ;  /* 0x0000000786867209 */ /* 0x004fe40007810000 */
[----:B------:R-:W-:Y:S02]  /*11fd0*/  FMNMX.FTZ R2, R176, R2, !PT ;  /* 0x00000002b0027209 */ /* 0x000fe40007810000 */
[C---:B------:R-:W-:Y:S01]  /*11fe0*/  FSETP.NEU.FTZ.AND P0, PT, R134.reuse, -INF , PT ;  /* 0xff8000008600780b */ /* 0x040fe20003f1d000 */
[----:B------:R-:W-:Y:S01]  /*11ff0*/  FMUL.FTZ R20, R134, c[0x0][0x2d0] ;  /* 0x0000b40086147a20 */ /* 0x000fe20000410000 */
[----:B------:R-:W-:-:S04]  /*12000*/  FMNMX.FTZ R2, R174, R2, !PT ;  /* 0x00000002ae027209 */ /* 0x000fc80007810000 */
[----:B------:R-:W-:Y:S01]  /*12010*/  FMNMX.FTZ R2, R222, R2, !PT ;  /* 0x00000002de027209 */ /* 0x000fe20007810000 */
[----:B-1----:R-:W-:Y:S01]  /*12020*/  FFMA.FTZ R5, R11, c[0x0][0x2d0], -R22 ;  /* 0x0000b4000b057a23 */ /* 0x002fe20000010816 */
[----:B------:R-:W-:Y:S02]  /*12030*/  FSEL R20, R20, RZ, P0 ;  /* 0x000000ff14147208 */ /* 0x000fe40000000000 */
[----:B------:R-:W-:Y:S01]  /*12040*/  FMNMX.FTZ R2, R221, R2, !PT ;  /* 0x00000002dd027209 */ /* 0x000fe20007810000 */
[----:B------:R1:W-:Y:S02]  /*12050*/  MUFU.EX2 R54, R5 ;  /* 0x0000000500367308 */ /* 0x0003e40000000800 */
[----:B------:R-:W-:Y:S01]  /*12060*/  FFMA.FTZ R3, R34, c[0x0][0x2d0], -R20 ;  /* 0x0000b40022037a23 */ /* 0x000fe20000010814 */
[----:B------:R-:W-:-:S04]  /*12070*/  FMNMX.FTZ R2, R220, R2, !PT ;  /* 0x00000002dc027209 */ /* 0x000fc80007810000 */
[----:B------:R-:W-:Y:S01]  /*12080*/  FMNMX.FTZ R2, R219, R2, !PT ;  /* 0x00000002db027209 */ /* 0x000fe20007810000 */
[----:B------:R2:W-:Y:S04]  /*12090*/  MUFU.EX2 R224, R3 ;  /* 0x0000000300e07308 */ /* 0x0005e80000000800 */
[----:B------:R-:W3:Y:S01]  /*120a0*/  SHFL.BFLY PT, R6, R2, 0x2, 0x1f ;  /* 0x0c401f0002067f89 */ /* 0x000ee200000e0000 */
[----:B-1----:R-:W-:-:S04]  /*120b0*/  FFMA.FTZ R5, R12, c[0x0][0x2d0], -R22 ;  /* 0x0000b4000c057a23 */ /* 0x002fc80000010816 */
[----:B------:R1:W-:Y:S01]  /*120c0*/  MUFU.EX2 R225, R5 ;  /* 0x0000000500e17308 */ /* 0x0003e20000000800 */
[----:B--2---:R-:W-:-:S07]  /*120d0*/  FFMA.FTZ R3, R37, c[0x0][0x2d0], -R20 ;  /* 0x0000b40025037a23 */ /* 0x004fce0000010814 */
[----:B------:R2:W-:Y:S01]  /*120e0*/  MUFU.EX2 R237, R3 ;  /* 0x0000000300ed7308 */ /* 0x0005e20000000800 */
[----:B-1----:R-:W-:Y:S01]  /*120f0*/  FFMA.FTZ R5, R13, c[0x0][0x2d0], -R22 ;  /* 0x0000b4000d057a23 */ /* 0x002fe20000010816 */
[----:B---3--:R-:W-:-:S06]  /*12100*/  FMNMX.FTZ R2, R2, R6, !PT ;  /* 0x0000000602027209 */ /* 0x008fcc0007810000 */
[----:B------:R1:W3:Y:S01]  /*12110*/  MUFU.EX2 R108, R5 ;  /* 0x00000005006c7308 */ /* 0x0002e20000000800 */
[----:B------:R-:W4:Y:S01]  /*12120*/  SHFL.BFLY PT, R6, R2, 0x1, 0x1f ;  /* 0x0c201f0002067f89 */ /* 0x000f2200000e0000 */
[----:B--2---:R-:W-:Y:S02]  /*12130*/  FFMA.FTZ R3, R38, c[0x0][0x2d0], -R20 ;  /* 0x0000b40026037a23 */ /* 0x004fe40000010814 */
[----:B-1----:R-:W-:Y:S01]  /*12140*/  FFMA.FTZ R5, R14, c[0x0][0x2d0], -R21 ;  /* 0x0000b4000e057a23 */ /* 0x002fe20000010815 */
[----:B---3--:R-:W-:-:S03]  /*12150*/  F2FP.PACK_AB R10, R108, R225 ;  /* 0x000000e16c0a723e */ /* 0x008fc600000000ff */
[----:B------:R1:W-:Y:S01]  /*12160*/  MUFU.EX2 R218, R5 ;  /* 0x0000000500da7308 */ /* 0x0003e20000000800 */
[----:B----4-:R-:W-:-:S04]  /*12170*/  FMNMX.FTZ R2, R2, R6, !PT ;  /* 0x0000000602027209 */ /* 0x010fc80007810000 */
[C---:B------:R-:W-:Y:S01]  /*12180*/  FSETP.NEU.FTZ.AND P0, PT, R2.reuse, -INF , PT ;  /* 0xff8000000200780b */ /* 0x040fe20003f1d000 */
[----:B------:R-:W-:Y:S02]  /*12190*/  FMUL.FTZ R6, R2, c[0x0][0x2d0] ;  /* 0x0000b40002067a20 */ /* 0x000fe40000410000 */
[----:B-1----:R-:W-:-:S03]  /*121a0*/  FFMA.FTZ R5, R15, c[0x0][0x2d0], -R21 ;  /* 0x0000b4000f057a23 */ /* 0x002fc60000010815 */
[----:B------:R-:W-:Y:S01]  /*121b0*/  FSEL R0, R6, RZ, P0 ;  /* 0x000000ff06007208 */ /* 0x000fe20000000000 */
[----:B------:R1:W2:Y:S04]  /*121c0*/  MUFU.EX2 R217, R5 ;  /* 0x0000000500d97308 */ /* 0x0002a80000000800 */
[----:B------:R-:W-:-:S04]  /*121d0*/  FFMA.FTZ R4, R31, c[0x0][0x2d0], -R0 ;  /* 0x0000b4001f047a23 */ /* 0x000fc80000010800 */
[----:B------:R3:W-:Y:S01]  /*121e0*/  MUFU.EX2 R238, R4 ;  /* 0x0000000400ee7308 */ /* 0x0007e20000000800 */
[----:B-1----:R-:W-:Y:S01]  /*121f0*/  FFMA.FTZ R5, R16, c[0x0][0x2d0], -R21 ;  /* 0x0000b40010057a23 */ /* 0x002fe20000010815 */
[----:B------:R-:W-:-:S06]  /*12200*/  F2FP.PACK_AB R16, R164, R212 ;  /* 0x000000d4a410723e */ /* 0x000fcc00000000ff */
[----:B------:R1:W-:Y:S01]  /*12210*/  MUFU.EX2 R223, R5 ;  /* 0x0000000500df7308 */ /* 0x0003e20000000800 */
[----:B---3--:R-:W-:-:S07]  /*12220*/  FFMA.FTZ R4, R32, c[0x0][0x2d0], -R0 ;  /* 0x0000b40020047a23 */ /* 0x008fce0000010800 */
[----:B------:R-:W3:Y:S01]  /*12230*/  MUFU.EX2 R165, R4 ;  /* 0x0000000400a57308 */ /* 0x000ee20000000800 */
[----:B-1----:R-:W-:Y:S01]  /*12240*/  FFMA.FTZ R5, R17, c[0x0][0x2d0], -R21 ;  /* 0x0000b40011057a23 */ /* 0x002fe20000010815 */
[----:B--2---:R-:W-:-:S06]  /*12250*/  F2FP.PACK_AB R17, R217, R218 ;  /* 0x000000dad911723e */ /* 0x004fcc00000000ff */
[----:B------:R1:W2:Y:S01]  /*12260*/  MUFU.EX2 R167, R5 ;  /* 0x0000000500a77308 */ /* 0x0002a20000000800 */
[----:B---3--:R-:W-:Y:S01]  /*12270*/  F2FP.PACK_AB R15, R165, R238 ;  /* 0x000000eea50f723e */ /* 0x008fe200000000ff */
[----:B------:R-:W-:Y:S02]  /*12280*/  FFMA.FTZ R4, R33, c[0x0][0x2d0], -R20 ;  /* 0x0000b40021047a23 */ /* 0x000fe40000010814 */
[----:B------:R-:W-:Y:S04]  /*12290*/  LDSM.16.MT88.4 R32, [R235+0x2100] ;  /* 0x00210000eb20783b */ /* 0x000fe80000004200 */
[----:B------:R-:W-:Y:S01]  /*122a0*/  MUFU.EX2 R60, R4 ;  /* 0x00000004003c7308 */ /* 0x000fe20000000800 */
[----:B-1----:R-:W-:Y:S01]  /*122b0*/  FFMA.FTZ R5, R18, c[0x0][0x2d0], -R21 ;  /* 0x0000b40012057a23 */ /* 0x002fe20000010815 */
[----:B------:R-:W-:-:S06]  /*122c0*/  F2FP.PACK_AB R18, R239, R166 ;  /* 0x000000a6ef12723e */ /* 0x000fcc00000000ff */
[----:B------:R1:W-:Y:S02]  /*122d0*/  MUFU.EX2 R179, R5 ;  /* 0x0000000500b37308 */ /* 0x0003e40000000800 */
[----:B-1----:R-:W-:Y:S01]  /*122e0*/  FFMA.FTZ R5, R19, c[0x0][0x2d0], -R21 ;  /* 0x0000b40013057a23 */ /* 0x002fe20000010815 */
[----:B--2---:R-:W-:-:S05]  /*122f0*/  F2FP.PACK_AB R19, R167, R223 ;  /* 0x000000dfa713723e */ /* 0x004fca00000000ff */
[----:B------:R1:W2:Y:S02]  /*12300*/  MUFU.EX2 R227, R5 ;  /* 0x0000000500e37308 */ /* 0x0002a40000000800 */
[----:B------:R-:W-:Y:S01]  /*12310*/  HMMA.16816.F32 R100, R16, R40, RZ ;  /* 0x000000281064723c */ /* 0x000fe200000018ff */
[----:B-1----:R-:W-:Y:S01]  /*12320*/  FFMA.FTZ R5, R24, c[0x0][0x2d0], -R21 ;  /* 0x0000b40018057a23 */ /* 0x002fe20000010815 */
[----:B--2---:R-:W-:-:S04]  /*12330*/  F2FP.PACK_AB R9, R227, R179 ;  /* 0x000000b3e309723e */ /* 0x004fc800000000ff */
[----:B------:R1:W-:Y:S02]  /*12340*/  MUFU.EX2 R232, R5 ;  /* 0x0000000500e87308 */ /* 0x0003e40000000800 */
[----:B-1----:R-:W-:-:S06]  /*12350*/  FFMA.FTZ R5, R23, c[0x0][0x2d0], -R21 ;  /* 0x0000b40017057a23 */ /* 0x002fcc0000010815 */
[----:B------:R1:W2:Y:S08]  /*12360*/  MUFU.EX2 R23, R3 ;  /* 0x0000000300177308 */ /* 0x0002b00000000800 */
[----:B------:R3:W4:Y:S01]  /*12370*/  MUFU.EX2 R204, R5 ;  /* 0x0000000500cc7308 */ /* 0x0007220000000800 */
[----:B-1----:R-:W-:Y:S01]  /*12380*/  FFMA.FTZ R3, R39, c[0x0][0x2d0], -R0 ;  /* 0x0000b40027037a23 */ /* 0x002fe20000010800 */
[----:B--2---:R-:W-:Y:S01]  /*12390*/  F2FP.PACK_AB R6, R23, R237 ;  /* 0x000000ed1706723e */ /* 0x004fe200000000ff */
[----:B------:R-:W-:Y:S05]  /*123a0*/  LDSM.16.MT88.4 R36, [R236+0x2100] ;  /* 0x00210000ec24783b */ /* 0x000fea0000004200 */
[----:B------:R1:W-:Y:S01]  /*123b0*/  MUFU.EX2 R104, R3 ;  /* 0x0000000300687308 */ /* 0x0003e20000000800 */
[----:B---3--:R-:W-:Y:S01]  /*123c0*/  FFMA.FTZ R5, R25, c[0x0][0x2d0], -R20 ;  /* 0x0000b40019057a23 */ /* 0x008fe20000010814 */
[----:B----4-:R-:W-:-:S06]  /*123d0*/  F2FP.PACK_AB R11, R204, R232 ;  /* 0x000000e8cc0b723e */ /* 0x010fcc00000000ff */
[----:B------:R2:W-:Y:S01]  /*123e0*/  MUFU.EX2 R203, R5 ;  /* 0x0000000500cb7308 */ /* 0x0005e20000000800 */
[----:B-1----:R-:W-:Y:S02]  /*123f0*/  FFMA.FTZ R3, R44, c[0x0][0x2d0], -R0 ;  /* 0x0000b4002c037a23 */ /* 0x002fe40000010800 */
[----:B--2---:R-:W-:-:S05]  /*12400*/  FFMA.FTZ R5, R26, c[0x0][0x2d0], -R20 ;  /* 0x0000b4001a057a23 */ /* 0x004fca0000010814 */
        /* <DEDUP_REMOVED lines=16> */
[----:B------:R2:W3:Y:S06]  /*12510*/  MUFU.EX2 R24, R3 ;  /* 0x0000000300187308 */ /* 0x0004ec0000000800 */
[----:B------:R-:W-:Y:S01]  /*12520*/  MOV R25, R60 ;  /* 0x0000003c00197202 */ /* 0x000fe20000000f00 */
[----:B------:R-:W-:Y:S01]  /*12530*/  HMMA.16816.F32 R96, R12, R40, RZ ;  /* 0x000000280c60723c */ /* 0x000fe200000018ff */
[----:B------:R-:W-:Y:S02]  /*12540*/  LDSM.16.MT88.4 R60, [R235+0x900] ;  /* 0x00090000eb3c783b */ /* 0x000fe40000004200 */
[----:B------:R-:W-:-:S04]  /*12550*/  F2FP.PACK_AB R4, R224, R25 ;  /* 0x00000019e004723e */ /* 0x000fc800000000ff */
[----:B------:R-:W-:Y:S01]  /*12560*/  IMAD.MOV.U32 R40, RZ, RZ, R54 ;  /* 0x000000ffff287224 */ /* 0x000fe200078e0036 */
[C---:B------:R-:W-:Y:S01]  /*12570*/  HMMA.16816.F32 R148, R12.reuse, R56, RZ ;  /* 0x000000380c94723c */ /* 0x040fe200000018ff */
[--C-:B--2---:R-:W-:Y:S01]  /*12580*/  FFMA.FTZ R3, R45, c[0x0][0x2d0], -R0.reuse ;  /* 0x0000b4002d037a23 */ /* 0x104fe20000010800 */
[----:B---3--:R-:W-:Y:S01]  /*12590*/  F2FP.PACK_AB R5, R24, R104 ;  /* 0x000000681805723e */ /* 0x008fe200000000ff */
[----:B------:R-:W-:Y:S02]  /*125a0*/  IMAD.MOV.U32 R41, RZ, RZ, R53 ;  /* 0x000000ffff297224 */ /* 0x000fe400078e0035 */
[----:B------:R-:W2:Y:S01]  /*125b0*/  LDSM.16.MT88.4 R52, [R233+0x900] ;  /* 0x00090000e934783b */ /* 0x000ea20000004200 */
[----:B------:R3:W-:Y:S02]  /*125c0*/  MUFU.EX2 R215, R3 ;  /* 0x0000000300d77308 */ /* 0x0007e40000000800 */
[----:B------:R-:W-:Y:S01]  /*125d0*/  F2FP.PACK_AB R8, R40, R41 ;  /* 0x000000292808723e */ /* 0x000fe200000000ff */
[----:B------:R-:W-:Y:S08]  /*125e0*/  HMMA.16816.F32 R160, R12, R76, RZ ;  /* 0x0000004c0ca0723c */ /* 0x000ff000000018ff */
[----:B-1----:R-:W-:Y:S01]  /*125f0*/  HMMA.16816.F32 R192, R8, R28, R92 ;  /* 0x0000001c08c0723c */ /* 0x002fe2000000185c */
[----:B---3--:R-:W-:-:S02]  /*12600*/  FFMA.FTZ R3, R46, c[0x0][0x2d0], -R0 ;  /* 0x0000b4002e037a23 */ /* 0x008fc40000010800 */
[----:B------:R-:W1:Y:S05]  /*12610*/  LDSM.16.MT88.4 R44, [R234+0x2900] ;  /* 0x00290000ea2c783b */ /* 0x000e6a0000004200 */
[C---:B------:R-:W-:Y:S01]  /*12620*/  HMMA.16816.F32 R156, R12.reuse, R72, RZ ;  /* 0x000000480c9c723c */ /* 0x040fe200000018ff */
[----:B------:R3:W4:Y:S07]  /*12630*/  MUFU.EX2 R226, R3 ;  /* 0x0000000300e27308 */ /* 0x00072e0000000800 */
[C---:B------:R-:W-:Y:S08]  /*12640*/  HMMA.16816.F32 R152, R12.reuse, R68, RZ ;  /* 0x000000440c98723c */ /* 0x040ff000000018ff */
[----:B------:R-:W-:Y:S01]  /*12650*/  HMMA.16816.F32 R112, R12, R36, RZ ;  /* 0x000000240c70723c */ /* 0x000fe200000018ff */
[----:B---3--:R-:W-:Y:S01]  /*12660*/  IMAD.MOV.U32 R3, RZ, RZ, R80 ;  /* 0x000000ffff037224 */ /* 0x008fe200078e0050 */
[----:B----4-:R-:W-:Y:S01]  /*12670*/  F2FP.PACK_AB R7, R226, R215 ;  /* 0x000000d7e207723e */ /* 0x010fe200000000ff */
[----:B------:R-:W3:Y:S05]  /*12680*/  LDSM.16.MT88.4 R80, [R235+0x2900] ;  /* 0x00290000eb50783b */ /* 0x000eea0000004200 */
[-C--:B--2---:R-:W-:Y:S08]  /*12690*/  HMMA.16816.F32 R180, R8, R52.reuse, R100 ;  /* 0x0000003408b4723c */ /* 0x084ff00000001864 */
[C---:B------:R-:W-:Y:S07]  /*126a0*/  HMMA.16816.F32 R184, R4.reuse, R52, R96 ;  /* 0x0000003404b8723c */ /* 0x040fee0000001860 */
[----:B------:R-:W-:Y:S01]  /*126b0*/  IMAD.MOV.U32 R53, RZ, RZ, R104 ;  /* 0x000000ffff357224 */ /* 0x000fe200078e0068 */
[----:B------:R-:W-:Y:S01]  /*126c0*/  HMMA.16816.F32 R188, R4, R28, R88 ;  /* 0x0000001c04bc723c */ /* 0x000fe20000001858 */
[----:B------:R-:W-:-:S06]  /*126d0*/  MOV R52, R109 ;  /* 0x0000006d00347202 */ /* 0x000fcc0000000f00 */
[----:B------:R-:W-:Y:S01]  /*126e0*/  IMAD.MOV.U32 R29, RZ, RZ, R108 ;  /* 0x000000ffff1d7224 */ /* 0x000fe200078e006c */
[C---:B------:R-:W-:Y:S08]  /*126f0*/  HMMA.16816.F32 R104, R12.reuse, R32, RZ ;  /* 0x000000200c68723c */ /* 0x040ff000000018ff */
[C---:B------:R-:W-:Y:S08]  /*12700*/  HMMA.16816.F32 R144, R12.reuse, R42, RZ ;  /* 0x0000002a0c90723c */ /* 0x040ff000000018ff */
[C---:B------:R-:W-:Y:S08]  /*12710*/  HMMA.16816.F32 R140, R12.reuse, R26, RZ ;  /* 0x0000001a0c8c723c */ /* 0x040ff000000018ff */
[C---:B------:R-:W-:Y:S08]  /*12720*/  HMMA.16816.F32 R128, R12.reuse, R78, RZ ;  /* 0x0000004e0c80723c */ /* 0x040ff000000018ff */
[C---:B------:R-:W-:Y:S08]  /*12730*/  HMMA.16816.F32 R124, R12.reuse, R74, RZ ;  /* 0x0000004a0c7c723c */ /* 0x040ff000000018ff */
[C---:B------:R-:W-:Y:S08]  /*12740*/  HMMA.16816.F32 R120, R12.reuse, R70, RZ ;  /* 0x000000460c78723c */ /* 0x040ff000000018ff */
[C---:B------:R-:W-:Y:S08]  /*12750*/  HMMA.16816.F32 R116, R12.reuse, R58, RZ ;  /* 0x0000003a0c74723c */ /* 0x040ff000000018ff */
[C---:B------:R-:W-:Y:S08]  /*12760*/  HMMA.16816.F32 R108, R12.reuse, R38, RZ ;  /* 0x000000260c6c723c */ /* 0x040ff000000018ff */
[----:B------:R-:W-:Y:S08]  /*12770*/  HMMA.16816.F32 R100, R12, R34, RZ ;  /* 0x000000220c64723c */ /* 0x000ff000000018ff */
[C---:B-1----:R-:W-:Y:S08]  /*12780*/  HMMA.16816.F32 R12, R4.reuse, R44, R148 ;  /* 0x0000002c040c723c */ /* 0x042ff00000001894 */
[C---:B------:R-:W-:Y:S07]  /*12790*/  HMMA.16816.F32 R196, R4.reuse, R64, R160 ;  /* 0x0000004004c4723c */ /* 0x040fee00000018a0 */
[----:B------:R-:W-:Y:S01]  /*127a0*/  IMAD.MOV.U32 R162, RZ, RZ, R205 ;  /* 0x000000ffffa27224 */ /* 0x000fe200078e00cd */
[----:B------:R-:W-:Y:S01]  /*127b0*/  MOV R163, R204 ;  /* 0x000000cc00a37202 */ /* 0x000fe20000000f00 */
[C---:B---3--:R-:W-:Y:S07]  /*127c0*/  HMMA.16816.F32 R104, R4.reuse, R80, R104 ;  /* 0x000000500468723c */ /* 0x048fee0000001868 */
[----:B------:R-:W-:Y:S01]  /*127d0*/  MOV R28, R13 ;  /* 0x0000000d001c7202 */ /* 0x000fe20000000f00 */
[C---:B------:R-:W-:Y:S07]  /*127e0*/  HMMA.16816.F32 R204, R4.reuse, R60, R156 ;  /* 0x0000003c04cc723c */ /* 0x040fee000000189c */
[----:B------:R-:W-:Y:S01]  /*127f0*/  MOV R158, R15 ;  /* 0x0000000f009e7202 */ /* 0x000fe20000000f00 */
[----:B------:R-:W-:Y:S01]  /*12800*/  IMAD.MOV.U32 R157, RZ, RZ, R14 ;  /* 0x000000ffff9d7224 */ /* 0x000fe200078e000e */
[----:B------:R-:W-:Y:S01]  /*12810*/  HMMA.16816.F32 R208, R4, R48, R152 ;  /* 0x0000003004d0723c */ /* 0x000fe20000001898 */
[----:B------:R-:W-:-:S06]  /*12820*/  IMAD.MOV.U32 R156, RZ, RZ, R12 ;  /* 0x000000ffff9c7224 */ /* 0x000fcc00078e000c */
[----:B------:R-:W-:Y:S01]  /*12830*/  IMAD.MOV.U32 R154, RZ, RZ, R212 ;  /* 0x000000ffff9a7224 */ /* 0x000fe200078e00d4 */
[C---:B------:R-:W-:Y:S01]  /*12840*/  HMMA.16816.F32 R12, R16.reuse, R56, RZ ;  /* 0x00000038100c723c */ /* 0x040fe200000018ff */
[----:B------:R-:W-:Y:S01]  /*12850*/  IMAD.MOV.U32 R213, RZ, RZ, R104 ;  /* 0x000000ffffd57224 */ /* 0x000fe200078e0068 */
[----:B------:R-:W-:Y:S01]  /*12860*/  MOV R212, R105 ;  /* 0x0000006900d47202 */ /* 0x000fe20000000f00 */
[----:B------:R-:W-:Y:S01]  /*12870*/  IMAD.MOV.U32 R104, RZ, RZ, R224 ;  /* 0x000000ffff687224 */ /* 0x000fe200078e00e0 */
[----:B------:R-:W-:Y:S01]  /*12880*/  MOV R105, R225 ;  /* 0x000000e100697202 */ /* 0x000fe20000000f00 */
[----:B------:R-:W-:Y:S02]  /*12890*/  IMAD.MOV.U32 R155, RZ, RZ, R24 ;  /* 0x000000ffff9b7224 */ /* 0x000fe400078e0018 */
[----:B------:R-:W-:Y:S01]  /*128a0*/  IMAD.MOV.U32 R57, RZ, RZ, R29 ;  /* 0x000000ffff397224 */ /* 0x000fe200078e001d */
[----:B------:R-:W-:Y:S01]  /*128b0*/  HMMA.16816.F32 R88, R16, R68, RZ ;  /* 0x000000441058723c */ /* 0x000fe200000018ff */
[----:B------:R-:W-:-:S02]  /*128c0*/  IMAD.MOV.U32 R29, RZ, RZ, R227 ;  /* 0x000000ffff1d7224 */ /* 0x000fc400078e00e3 */
[----:B------:R-:W-:Y:S01]  /*128d0*/  IMAD.MOV.U32 R56, RZ, RZ, R52 ;  /* 0x000000ffff387224 */ /* 0x000fe200078e0034 */
[----:B------:R-:W-:-:S03]  /*128e0*/  MOV R52, R25 ;  /* 0x0000001900347202 */ /* 0x000fc60000000f00 */
[----:B------:R-:W-:Y:S01]  /*128f0*/  IMAD.MOV.U32 R69, RZ, RZ, R106 ;  /* 0x000000ffff457224 */ /* 0x000fe200078e006a */
[----:B------:R-:W-:Y:S01]  /*12900*/  HMMA.16816.F32 R96, R16, R76, RZ ;  /* 0x0000004c1060723c */ /* 0x000fe200000018ff */
[----:B------:R-:W-:Y:S02]  /*12910*/  IMAD.MOV.U32 R106, RZ, RZ, R226 ;  /* 0x000000ffff6a7224 */ /* 0x000fe400078e00e2 */
[----:B------:R-:W-:-:S04]  /*12920*/  IMAD.MOV.U32 R68, RZ, RZ, R107 ;  /* 0x000000ffff447224 */ /* 0x000fc800078e006b */
[----:B------:R-:W-:Y:S01]  /*12930*/  MOV R77, R154 ;  /* 0x0000009a004d7202 */ /* 0x000fe20000000f00 */
[----:B------:R-:W-:Y:S01]  /*12940*/  HMMA.16816.F32 R224, R4, R46, R116 ;  /* 0x0000002e04e0723c */ /* 0x000fe20000001874 */
[----:B------:R-:W-:-:S07]  /*12950*/  IMAD.MOV.U32 R76, RZ, RZ, R155 ;  /* 0x000000ffff4c7224 */ /* 0x000fce00078e009b */
[----:B------:R-:W-:Y:S08]  /*12960*/  HMMA.16816.F32 R116, R8, R44, R12 ;  /* 0x0000002c0874723c */ /* 0x000ff0000000180c */
[C---:B------:R-:W-:Y:S08]  /*12970*/  HMMA.16816.F32 R12, R16.reuse, R36, RZ ;  /* 0x00000024100c723c */ /* 0x040ff000000018ff */
[----:B------:R-:W-:Y:S08]  /*12980*/  HMMA.16816.F32 R36, R16, R38, RZ ;  /* 0x000000261024723c */ /* 0x000ff000000018ff */
[----:B------:R-:W-:Y:S08]  /*12990*/  HMMA.16816.F32 R108, R4, R86, R108 ;  /* 0x00000056046c723c */ /* 0x000ff0000000186c */
[----:B------:R-:W-:Y:S07]  /*129a0*/  HMMA.16816.F32 R92, R16, R72, RZ ;  /* 0x00000048105c723c */ /* 0x000fee00000018ff */
[----:B------:R-:W-:Y:S01]  /*129b0*/  IMAD.MOV.U32 R73, RZ, RZ, R162 ;  /* 0x000000ffff497224 */ /* 0x000fe200078e00a2 */
[----:B------:R-:W-:Y:S01]  /*129c0*/  HMMA.16816.F32 R36, R8, R86, R36 ;  /* 0x000000560824723c */ /* 0x000fe20000001824 */
[----:B------:R-:W-:Y:S01]  /*129d0*/  MOV R72, R163 ;  /* 0x000000a300487202 */ /* 0x000fe20000000f00 */
[----:B------:R-:W-:Y:S01]  /*129e0*/  IMAD.MOV.U32 R162, RZ, RZ, R40 ;  /* 0x000000ffffa27224 */ /* 0x000fe200078e0028 */
[----:B------:R-:W-:-:S04]  /*129f0*/  MOV R163, R41 ;  /* 0x0000002900a37202 */ /* 0x000fc80000000f00 */
[----:B------:R-:W-:Y:S01]  /*12a00*/  MOV R86, R3 ;  /* 0x0000000300567202 */ /* 0x000fe20000000f00 */
[----:B------:R-:W-:Y:S01]  /*12a10*/  HMMA.16816.F32 R112, R4, R84, R112 ;  /* 0x000000540470723c */ /* 0x000fe20000001870 */
[----:B------:R-:W-:-:S07]  /*12a20*/  FFMA.FTZ R3, R168, c[0x0][0x2d0], -R22 ;  /* 0x0000b400a8037a23 */ /* 0x000fce0000010816 */
[----:B------:R-:W-:Y:S01]  /*12a30*/  HMMA.16816.F32 R96, R8, R64, R96 ;  /* 0x000000400860723c */ /* 0x000fe20000001860 */
[----:B------:R1:W-:Y:S07]  /*12a40*/  MUFU.EX2 R65, R3 ;  /* 0x0000000300417308 */ /* 0x0003ee0000000800 */
[C---:B------:R-:W-:Y:S07]  /*12a50*/  HMMA.16816.F32 R148, R4.reuse, R54, R144 ;  /* 0x000000360494723c */ /* 0x040fee0000001890 */
[----:B------:R-:W-:Y:S01]  /*12a60*/  IMAD.MOV.U32 R144, RZ, RZ, R167 ;  /* 0x000000ffff907224 */ /* 0x000fe200078e00a7 */
[----:B------:R-:W-:Y:S01]  /*12a70*/  MOV R145, R166 ;  /* 0x000000a600917202 */ /* 0x000fe20000000f00 */
[----:B-1----:R-:W-:Y:S01]  /*12a80*/  FFMA.FTZ R3, R139, c[0x0][0x2d0], -R22 ;  /* 0x0000b4008b037a23 */ /* 0x002fe20000010816 */
[----:B------:R-:W-:Y:S01]  /*12a90*/  HMMA.16816.F32 R128, R4, R66, R128 ;  /* 0x000000420480723c */ /* 0x000fe20000001880 */
[----:B------:R-:W-:Y:S01]  /*12aa0*/  IMAD.MOV.U32 R146, RZ, RZ, R165 ;  /* 0x000000ffff927224 */ /* 0x000fe200078e00a5 */
[----:B------:R-:W-:Y:S01]  /*12ab0*/  MOV R160, R115 ;  /* 0x0000007300a07202 */ /* 0x000fe20000000f00 */
[----:B------:R-:W-:Y:S01]  /*12ac0*/  IMAD.MOV.U32 R147, RZ, RZ, R164 ;  /* 0x000000ffff937224 */ /* 0x000fe200078e00a4 */
[----:B------:R1:W-:Y:S01]  /*12ad0*/  MUFU.EX2 R139, R3 ;  /* 0x00000003008b7308 */ /* 0x0003e20000000800 */
[----:B------:R-:W-:-:S02]  /*12ae0*/  IMAD.MOV.U32 R24, RZ, RZ, R113 ;  /* 0x000000ffff187224 */ /* 0x000fc400078e0071 */
[----:B------:R-:W-:Y:S01]  /*12af0*/  IMAD.MOV.U32 R161, RZ, RZ, R114 ;  /* 0x000000ffffa17224 */ /* 0x000fe200078e0072 */
[----:B------:R-:W-:Y:S01]  /*12b00*/  HMMA.16816.F32 R164, R4, R30, R140 ;  /* 0x0000001e04a4723c */ /* 0x000fe2000000188c */
[----:B------:R-:W-:Y:S02]  /*12b10*/  IMAD.MOV.U32 R159, RZ, RZ, R112 ;  /* 0x000000ffff9f7224 */ /* 0x000fe400078e0070 */
[----:B------:R-:W-:-:S04]  /*12b20*/  IMAD.MOV.U32 R107, RZ, RZ, R24 ;  /* 0x000000ffff6b7224 */ /* 0x000fc800078e0018 */
[----:B------:R-:W-:Y:S01]  /*12b30*/  MOV R143, R76 ;  /* 0x0000004c008f7202 */ /* 0x000fe20000000f00 */
[----:B------:R-:W-:Y:S01]  /*12b40*/  IMAD.MOV.U32 R142, RZ, RZ, R77 ;  /* 0x000000ffff8e7224 */ /* 0x000fe200078e004d */
[----:B------:R-:W-:Y:S01]  /*12b50*/  HMMA.16816.F32 R124, R4, R62, R124 ;  /* 0x0000003e047c723c */ /* 0x000fe2000000187c */
[----:B------:R-:W-:Y:S01]  /*12b60*/  MOV R141, R147 ;  /* 0x00000093008d7202 */ /* 0x000fe20000000f00 */
[----:B------:R-:W-:Y:S02]  /*12b70*/  IMAD.MOV.U32 R147, RZ, RZ, R72 ;  /* 0x000000ffff937224 */ /* 0x000fe400078e0048 */
[----:B-1----:R-:W-:Y:S02]  /*12b80*/  FFMA.FTZ R3, R137, c[0x0][0x2d0], -R22 ;  /* 0x0000b40089037a23 */ /* 0x002fe40000010816 */
[----:B------:R-:W-:Y:S01]  /*12b90*/  IMAD.MOV.U32 R140, RZ, RZ, R146 ;  /* 0x000000ffff8c7224 */ /* 0x000fe200078e0092 */
[----:B------:R-:W-:Y:S01]  /*12ba0*/  MOV R146, R57 ;  /* 0x0000003900927202 */ /* 0x000fe20000000f00 */
[----:B------:R-:W-:Y:S01]  /*12bb0*/  HMMA.16816.F32 R76, R16, R78, RZ ;  /* 0x0000004e104c723c */ /* 0x000fe200000018ff */
[----:B------:R1:W-:Y:S01]  /*12bc0*/  MUFU.EX2 R137, R3 ;  /* 0x0000000300897308 */ /* 0x0003e20000000800 */
[----:B------:R-:W-:Y:S01]  /*12bd0*/  IMAD.MOV.U32 R87, RZ, RZ, R140 ;  /* 0x000000ffff577224 */ /* 0x000fe200078e008c */
[----:B------:R-:W-:Y:S01]  /*12be0*/  MOV R44, R146 ;  /* 0x00000092002c7202 */ /* 0x000fe20000000f00 */
[----:B------:R-:W-:-:S04]  /*12bf0*/  IMAD.MOV.U32 R168, RZ, RZ, R141 ;  /* 0x000000ffffa87224 */ /* 0x000fc800078e008d */
[C---:B------:R-:W-:Y:S08]  /*12c00*/  HMMA.16816.F32 R120, R4.reuse, R50, R120 ;  /* 0x000000320478723c */ /* 0x040ff00000001878 */
[----:B------:R-:W-:Y:S01]  /*12c10*/  HMMA.16816.F32 R152, R4, R82, R100 ;  /* 0x000000520498723c */ /* 0x000fe20000001864 */
[----:B-1----:R-:W-:-:S04]  /*12c20*/  FFMA.FTZ R3, R133, c[0x0][0x2d0], -R22 ;  /* 0x0000b40085037a23 */ /* 0x002fc80000010816 */
[----:B------:R1:W-:Y:S03]  /*12c30*/  MUFU.EX2 R133, R3 ;  /* 0x0000000300857308 */ /* 0x0003e60000000800 */
[C---:B------:R-:W-:Y:S08]  /*12c40*/  HMMA.16816.F32 R40, R16.reuse, R42, RZ ;  /* 0x0000002a1028723c */ /* 0x040ff000000018ff */
[----:B------:R-:W-:Y:S01]  /*12c50*/  HMMA.16816.F32 R4, R16, R32, RZ ;  /* 0x000000201004723c */ /* 0x000fe200000018ff */
[----:B-1----:R-:W-:-:S02]  /*12c60*/  FFMA.FTZ R3, R171, c[0x0][0x2d0], -R21 ;  /* 0x0000b400ab037a23 */ /* 0x002fc40000010815 */
[----:B------:R-:W-:-:S05]  /*12c70*/  IMAD.MOV.U32 R171, RZ, RZ, R142 ;  /* 0x000000ffffab7224 */ /* 0x000fca00078e008e */
[C---:B------:R-:W-:Y:S01]  /*12c80*/  HMMA.16816.F32 R100, R8.reuse, R60, R92 ;  /* 0x0000003c0864723c */ /* 0x040fe2000000185c */
[----:B------:R1:W-:Y:S07]  /*12c90*/  MUFU.EX2 R61, R3 ;  /* 0x00000003003d7308 */ /* 0x0003ee0000000800 */
[C---:B------:R-:W-:Y:S01]  /*12ca0*/  HMMA.16816.F32 R112, R8.reuse, R84, R12 ;  /* 0x000000540870723c */ /* 0x040fe2000000180c */
[----:B------:R-:W2:Y:S06]  /*12cb0*/  LDSM.16.MT88.4 R12, [R233+0x1100] ;  /* 0x00110000e90c783b */ /* 0x000eac0000004200 */
[----:B------:R-:W-:Y:S01]  /*12cc0*/  MOV R85, R144 ;  /* 0x0000009000557202 */ /* 0x000fe20000000f00 */
[----:B------:R-:W-:Y:S01]  /*12cd0*/  IMAD.MOV.U32 R144, RZ, RZ, R104 ;  /* 0x000000ffff907224 */ /* 0x000fe200078e0068 */
[----:B------:R-:W-:Y:S01]  /*12ce0*/  HMMA.16816.F32 R76, R8, R66, R76 ;  /* 0x00000042084c723c */ /* 0x000fe2000000184c */
[----:B-1----:R-:W-:Y:S01]  /*12cf0*/  FFMA.FTZ R3, R170, c[0x0][0x2d0], -R21 ;  /* 0x0000b400aa037a23 */ /* 0x002fe20000010815 */
[----:B------:R-:W-:Y:S01]  /*12d00*/  MOV R170, R143 ;  /* 0x0000008f00aa7202 */ /* 0x000fe20000000f00 */
[----:B------:R-:W-:-:S02]  /*12d10*/  IMAD.MOV.U32 R104, RZ, RZ, R73 ;  /* 0x000000ffff687224 */ /* 0x000fc400078e0049 */
[----:B------:R1:W-:Y:S01]  /*12d20*/  MUFU.EX2 R64, R3 ;  /* 0x0000000300407308 */ /* 0x0003e20000000800 */
[----:B------:R-:W-:Y:S02]  /*12d30*/  IMAD.MOV.U32 R84, RZ, RZ, R145 ;  /* 0x000000ffff547224 */ /* 0x000fe400078e0091 */
[----:B------:R-:W-:Y:S01]  /*12d40*/  HMMA.16816.F32 R72, R16, R74, RZ ;  /* 0x0000004a1048723c */ /* 0x000fe200000018ff */
[----:B------:R-:W-:-:S04]  /*12d50*/  IMAD.MOV.U32 R145, RZ, RZ, R56 ;  /* 0x000000ffff917224 */ /* 0x000fc800078e0038 */
[----:B------:R-:W-:-:S03]  /*12d60*/  IMAD.MOV.U32 R45, RZ, RZ, R145 ;  /* 0x000000ffff2d7224 */ /* 0x000fc600078e0091 */
[----:B------:R-:W-:Y:S01]  /*12d70*/  HMMA.16816.F32 R92, R8, R48, R88 ;  /* 0x00000030085c723c */ /* 0x000fe20000001858 */
[----:B-1----:R-:W-:Y:S01]  /*12d80*/  FFMA.FTZ R3, R138, c[0x0][0x2d0], -R21 ;  /* 0x0000b4008a037a23 */ /* 0x002fe20000010815 */
[----:B------:R-:W-:-:S06]  /*12d90*/  MOV R138, R158 ;  /* 0x0000009e008a7202 */ /* 0x000fcc0000000f00 */
[C---:B------:R-:W-:Y:S01]  /*12da0*/  HMMA.16816.F32 R40, R8.reuse, R54, R40 ;  /* 0x000000360828723c */ /* 0x040fe20000001828 */
[----:B------:R1:W-:Y:S07]  /*12db0*/  MUFU.EX2 R67, R3 ;  /* 0x0000000300437308 */ /* 0x0003ee0000000800 */
[----:B------:R-:W-:Y:S08]  /*12dc0*/  HMMA.16816.F32 R88, R8, R80, R4 ;  /* 0x000000500858723c */ /* 0x000ff00000001804 */
[----:B------:R-:W-:Y:S01]  /*12dd0*/  HMMA.16816.F32 R4, R16, R70, RZ ;  /* 0x000000461004723c */ /* 0x000fe200000018ff */
[----:B-1----:R-:W-:-:S04]  /*12de0*/  FFMA.FTZ R3, R132, c[0x0][0x2d0], -R21 ;  /* 0x0000b40084037a23 */ /* 0x002fc80000010815 */
[----:B------:R1:W-:Y:S02]  /*12df0*/  MUFU.EX2 R132, R3 ;  /* 0x0000000300847308 */ /* 0x0003e40000000800 */
[----:B------:R-:W-:Y:S01]  /*12e00*/  IMAD.MOV.U32 R71, RZ, RZ, R147 ;  /* 0x000000ffff477224 */ /* 0x000fe200078e0093 */
[----:B------:R-:W-:Y:S01]  /*12e10*/  HMMA.16816.F32 R72, R8, R62, R72 ;  /* 0x0000003e0848723c */ /* 0x000fe20000001848 */
[----:B------:R-:W-:Y:S02]  /*12e20*/  IMAD.MOV.U32 R70, RZ, RZ, R104 ;  /* 0x000000ffff467224 */ /* 0x000fe400078e0068 */
[----:B------:R-:W-:-:S05]  /*12e30*/  IMAD.MOV.U32 R104, RZ, RZ, R159 ;  /* 0x000000ffff687224 */ /* 0x000fca00078e009f */
[----:B------:R-:W-:Y:S01]  /*12e40*/  HMMA.16816.F32 R24, R16, R26, RZ ;  /* 0x0000001a1018723c */ /* 0x000fe200000018ff */
[----:B-1----:R-:W-:-:S07]  /*12e50*/  FFMA.FTZ R3, R175, c[0x0][0x2d0], -R20 ;  /* 0x0000b400af037a23 */ /* 0x002fce0000010814 */
[C---:B------:R-:W-:Y:S01]  /*12e60*/  HMMA.16816.F32 R56, R16.reuse, R58, RZ ;  /* 0x0000003a1038723c */ /* 0x040fe200000018ff */
[----:B------:R1:W-:Y:S07]  /*12e70*/  MUFU.EX2 R54, R3 ;  /* 0x0000000300367308 */ /* 0x0003ee0000000800 */
[----:B------:R-:W-:Y:S08]  /*12e80*/  HMMA.16816.F32 R16, R16, R34, RZ ;  /* 0x000000221010723c */ /* 0x000ff000000018ff */
[----:B------:R-:W-:Y:S01]  /*12e90*/  HMMA.16816.F32 R48, R8, R50, R4 ;  /* 0x000000320830723c */ /* 0x000fe20000001804 */
[----:B-1----:R-:W-:-:S04]  /*12ea0*/  FFMA.FTZ R3, R173, c[0x0][0x2d0], -R20 ;  /* 0x0000b400ad037a23 */ /* 0x002fc80000010814 */
[----:B------:R1:W3:Y:S02]  /*12eb0*/  MUFU.EX2 R60, R3 ;  /* 0x00000003003c7308 */ /* 0x0002e40000000800 */
[----:B------:R-:W-:Y:S01]  /*12ec0*/  FFMA.FTZ R4, R169, c[0x0][0x2d0], -R20 ;  /* 0x0000b400a9047a23 */ /* 0x000fe20000010814 */
[----:B------:R-:W-:Y:S01]  /*12ed0*/  HMMA.16816.F32 R24, R8, R30, R24 ;  /* 0x0000001e0818723c */ /* 0x000fe20000001818 */
[----:B------:R-:W-:-:S04]  /*12ee0*/  IMAD.MOV.U32 R169, RZ, RZ, R144 ;  /* 0x000000ffffa97224 */ /* 0x000fc800078e0090 */
[----:B------:R3:W-:Y:S03]  /*12ef0*/  MUFU.EX2 R66, R4 ;  /* 0x0000000400427308 */ /* 0x0007e60000000800 */
[----:B------:R-:W-:Y:S01]  /*12f00*/  HMMA.16816.F32 R56, R8, R46, R56 ;  /* 0x0000002e0838723c */ /* 0x000fe20000001838 */
[----:B-1----:R-:W-:-:S06]  /*12f10*/  FFMA.FTZ R3, R172, c[0x0][0x2d0], -R20 ;  /* 0x0000b400ac037a23 */ /* 0x002fcc0000010814 */
[----:B------:R-:W-:Y:S01]  /*12f20*/  MOV R47, R105 ;  /* 0x00000069002f7202 */ /* 0x000fe20000000f00 */
[----:B------:R-:W-:Y:S01]  /*12f30*/  HMMA.16816.F32 R80, R8, R82, R16 ;  /* 0x000000520850723c */ /* 0x000fe20000001810 */
[----:B------:R1:W4:Y:S01]  /*12f40*/  MUFU.EX2 R63, R3 ;  /* 0x00000003003f7308 */ /* 0x0003220000000800 */
[----:B------:R-:W2:Y:S01]  /*12f50*/  LDSM.16.MT88.4 R16, [R234+0x1100] ;  /* 0x00110000ea10783b */ /* 0x000ea20000004200 */
[----:B------:R-:W-:Y:S01]  /*12f60*/  IMAD.MOV.U32 R46, RZ, RZ, R106 ;  /* 0x000000ffff2e7224 */ /* 0x000fe200078e006a */
[----:B------:R-:W-:Y:S01]  /*12f70*/  MOV R106, R161 ;  /* 0x000000a1006a7202 */ /* 0x000fe20000000f00 */
[----:B------:R-:W-:Y:S01]  /*12f80*/  IMAD.MOV.U32 R105, RZ, RZ, R107 ;  /* 0x000000ffff697224 */ /* 0x000fe200078e006b */
[----:B---3--:R-:W-:Y:S01]  /*12f90*/  F2FP.PACK_AB R4, R60, R54 ;  /* 0x000000363c04723e */ /* 0x008fe200000000ff */
[----:B------:R-:W-:Y:S01]  /*12fa0*/  IMAD.MOV.U32 R107, RZ, RZ, R160 ;  /* 0x000000ffff6b7224 */ /* 0x000fe200078e00a0 */
[----:B------:R-:W-:Y:S02]  /*12fb0*/  F2FP.PACK_AB R8, R139, R65 ;  /* 0x000000418b08723e */ /* 0x000fe400000000ff */
[----:B------:R-:W-:-:S02]  /*12fc0*/  F2FP.PACK_AB R9, R64, R61 ;  /* 0x0000003d4009723e */ /* 0x000fc400000000ff */
[----:B------:R-:W-:Y:S02]  /*12fd0*/  F2FP.PACK_AB R10, R133, R137 ;  /* 0x00000089850a723e */ /* 0x000fe400000000ff */
[----:B------:R-:W-:Y:S01]  /*12fe0*/  F2FP.PACK_AB R11, R132, R67 ;  /* 0x00000043840b723e */ /* 0x000fe200000000ff */
[----:B-1----:R-:W-:Y:S01]  /*12ff0*/  FFMA.FTZ R3, R178, c[0x0][0x2d0], -R0 ;  /* 0x0000b400b2037a23 */ /* 0x002fe20000010800 */
[----:B----4-:R-:W-:Y:S01]  /*13000*/  F2FP.PACK_AB R6, R66, R63 ;  /* 0x0000003f4206723e */ /* 0x010fe200000000ff */
[----:B------:R-:W-:Y:S02]  /*13010*/  IMAD.MOV.U32 R178, RZ, RZ, R52 ;  /* 0x000000ffffb27224 */ /* 0x000fe400078e0034 */
[----:B------:R1:W-:Y:S02]  /*13020*/  MUFU.EX2 R52, R3 ;  /* 0x0000000300347308 */ /* 0x0003e40000000800 */
[----:B--2---:R-:W-:Y:S01]  /*13030*/  HMMA.16816.F32 R144, R8, R12, R180 ;  /* 0x0000000c0890723c */ /* 0x004fe200000018b4 */
[----:B-1----:R-:W-:-:S02]  /*13040*/  FFMA.FTZ R3, R177, c[0x0][0x2d0], -R0 ;  /* 0x0000b400b1037a23 */ /* 0x002fc40000010800 */
[----:B------:R-:W-:-:S03]  /*13050*/  IMAD.MOV.U32 R177, RZ, RZ, R53 ;  /* 0x000000ffffb17224 */ /* 0x000fc600078e0035 */
[----:B------:R1:W2:Y:S02]  /*13060*/  MUFU.EX2 R53, R3 ;  /* 0x0000000300357308 */ /* 0x0002a40000000800 */
[----:B------:R-:W-:Y:S01]  /*13070*/  HMMA.16816.F32 R32, R8, R18, R24 ;  /* 0x000000120820723c */ /* 0x000fe20000001818 */
[----:B------:R-:W3:Y:S01]  /*13080*/  LDSM.16.MT88.4 R24, [R234+0x3100] ;  /* 0x00310000ea18783b */ /* 0x000ee20000004200 */
[--C-:B-1----:R-:W-:Y:S01]  /*13090*/  FFMA.FTZ R3, R176, c[0x0][0x2d0], -R0.reuse ;  /* 0x0000b400b0037a23 */ /* 0x102fe20000010800 */
[----:B--2---:R-:W-:Y:S02]  /*130a0*/  F2FP.PACK_AB R5, R53, R52 ;  /* 0x000000343505723e */ /* 0x004fe400000000ff */
[----:B------:R-:W-:Y:S01]  /*130b0*/  MOV R176, R162 ;  /* 0x000000a200b07202 */ /* 0x000fe20000000f00 */
[----:B------:R1:W-:Y:S02]  /*130c0*/  MUFU.EX2 R55, R3 ;  /* 0x0000000300377308 */ /* 0x0003e40000000800 */
[----:B-1----:R-:W-:-:S06]  /*130d0*/  FFMA.FTZ R3, R174, c[0x0][0x2d0], -R0 ;  /* 0x0000b400ae037a23 */ /* 0x002fcc0000010800 */
[----:B------:R-:W1:Y:S02]  /*130e0*/  MUFU.EX2 R62, R3 ;  /* 0x00000003003e7308 */ /* 0x000e640000000800 */
[----:B-1----:R-:W-:Y:S01]  /*130f0*/  F2FP.PACK_AB R7, R62, R55 ;  /* 0x000000373e07723e */ /* 0x002fe200000000ff */
[----:B------:R-:W-:-:S06]  /*13100*/  IMAD.MOV.U32 R3, RZ, RZ, R157 ;  /* 0x000000ffff037224 */ /* 0x000fcc00078e009d */
[C---:B------:R-:W-:Y:S07]  /*13110*/  HMMA.16816.F32 R140, R4.reuse, R12, R184 ;  /* 0x0000000c048c723c */ /* 0x040fee00000018b8 */
[----:B------:R-:W-:Y:S01]  /*13120*/  IMAD.MOV.U32 R187, RZ, RZ, R28 ;  /* 0x000000ffffbb7224 */ /* 0x000fe200078e001c */
[----:B------:R-:W-:Y:S01]  /*13130*/  HMMA.16816.F32 R148, R4, R14, R148 ;  /* 0x0000000e0494723c */ /* 0x000fe20000001894 */
[----:B------:R-:W-:Y:S01]  /*13140*/  IMAD.MOV.U32 R184, RZ, RZ, R29 ;  /* 0x000000ffffb87224 */ /* 0x000fe200078e001d */
[----:B------:R-:W-:Y:S01]  /*13150*/  MOV R186, R156 ;  /* 0x0000009c00ba7202 */ /* 0x000fe20000000f00 */
[----:B------:R-:W-:-:S05]  /*13160*/  IMAD.MOV.U32 R185, RZ, RZ, R163 ;  /* 0x000000ffffb97224 */ /* 0x000fca00078e00a3 */
[C---:B------:R-:W-:Y:S01]  /*13170*/  HMMA.16816.F32 R28, R8.reuse, R14, R40 ;  /* 0x0000000e081c723c */ /* 0x040fe20000001828 */
[----:B------:R-:W1:Y:S06]  /*13180*/  LDSM.16.MT88.4 R12, [R236+0x1100] ;  /* 0x00110000ec0c783b */ /* 0x000e6c0000004200 */
[----:B------:R-:W-:Y:S01]  /*13190*/  MOV R41, R187 ;  /* 0x000000bb00297202 */ /* 0x000fe20000000f00 */
[----:B------:R-:W-:Y:S01]  /*131a0*/  HMMA.16816.F32 R156, R8, R16, R192 ;  /* 0x00000010089c723c */ /* 0x000fe200000018c0 */
[----:B------:R-:W-:Y:S01]  /*131b0*/  MOV R187, R215 ;  /* 0x000000d700bb7202 */ /* 0x000fe20000000f00 */
[----:B------:R-:W-:-:S02]  /*131c0*/  IMAD.MOV.U32 R40, RZ, RZ, R186 ;  /* 0x000000ffff287224 */ /* 0x000fc400078e00ba */
[----:B------:R-:W-:Y:S02]  /*131d0*/  IMAD.MOV.U32 R42, RZ, RZ, R3 ;  /* 0x000000ffff2a7224 */ /* 0x000fe400078e0003 */
[----:B------:R-:W-:Y:S01]  /*131e0*/  IMAD.MOV.U32 R43, RZ, RZ, R138 ;  /* 0x000000ffff2b7224 */ /* 0x000fe200078e008a */
[----:B------:R-:W-:Y:S01]  /*131f0*/  MOV R138, R46 ;  /* 0x0000002e008a7202 */ /* 0x000fe20000000f00 */
[----:B------:R-:W-:Y:S01]  /*13200*/  HMMA.16816.F32 R160, R4, R16, R188 ;  /* 0x0000001004a0723c */ /* 0x000fe200000018bc */
[----:B------:R-:W-:Y:S02]  /*13210*/  IMAD.MOV.U32 R3, RZ, RZ, R70 ;  /* 0x000000ffff037224 */ /* 0x000fe400078e0046 */
[----:B------:R-:W-:-:S05]  /*13220*/  IMAD.MOV.U32 R186, RZ, RZ, R44 ;  /* 0x000000ffffba7224 */ /* 0x000fca00078e002c */
[C---:B------:R-:W-:Y:S01]  /*13230*/  HMMA.16816.F32 R164, R4.reuse, R18, R164 ;  /* 0x0000001204a4723c */ /* 0x040fe200000018a4 */
[----:B------:R-:W2:Y:S07]  /*13240*/  LDSM.16.MT88.4 R16, [R235+0x1100] ;  /* 0x00110000eb10783b */ /* 0x000eae0000004200 */
[----:B---3--:R-:W-:Y:S08]  /*13250*/  HMMA.16816.F32 R40, R4, R24, R40 ;  /* 0x000000180428723c */ /* 0x008ff00000001828 */
[----:B-1----:R-:W-:Y:S07]  /*13260*/  HMMA.16816.F32 R172, R8, R12, R96 ;  /* 0x0000000c08ac723c */ /* 0x002fee0000001860 */
[----:B------:R-:W-:Y:S01]  /*13270*/  MOV R99, R176 ;  /* 0x000000b000637202 */ /* 0x000fe20000000f00 */
[----:B------:R-:W-:Y:S01]  /*13280*/  IMAD.MOV.U32 R98, RZ, RZ, R177 ;  /* 0x000000ffff627224 */ /* 0x000fe200078e00b1 */
[----:B------:R-:W-:Y:S01]  /*13290*/  MOV R96, R179 ;  /* 0x000000b300607202 */ /* 0x000fe20000000f00 */
[----:B------:R-:W-:Y:S01]  /*132a0*/  IMAD.MOV.U32 R97, RZ, RZ, R178 ;  /* 0x000000ffff617224 */ /* 0x000fe200078e00b2 */
[C---:B------:R-:W-:Y:S07]  /*132b0*/  HMMA.16816.F32 R180, R4.reuse, R14, R128 ;  /* 0x0000000e04b4723c */ /* 0x040fee0000001880 */
[----:B------:R-:W-:Y:S01]  /*132c0*/  IMAD.MOV.U32 R130, RZ, RZ, R214 ;  /* 0x000000ffff827224 */ /* 0x000fe200078e00d6 */
[----:B------:R-:W-:Y:S01]  /*132d0*/  HMMA.16816.F32 R176, R4, R12, R196 ;  /* 0x0000000c04b0723c */ /* 0x000fe200000018c4 */
[----:B------:R-:W-:Y:S01]  /*132e0*/  IMAD.MOV.U32 R131, RZ, RZ, R185 ;  /* 0x000000ffff837224 */ /* 0x000fe200078e00b9 */
[----:B------:R-:W-:Y:S01]  /*132f0*/  MOV R185, R71 ;  /* 0x0000004700b97202 */ /* 0x000fe20000000f00 */
[----:B------:R-:W-:-:S02]  /*13300*/  IMAD.MOV.U32 R128, RZ, RZ, R47 ;  /* 0x000000ffff807224 */ /* 0x000fc400078e002f */
[----:B------:R-:W-:-:S03]  /*13310*/  IMAD.MOV.U32 R129, RZ, RZ, R45 ;  /* 0x000000ffff817224 */ /* 0x000fc600078e002d */
[C---:B------:R-:W-:Y:S01]  /*13320*/  HMMA.16816.F32 R76, R8.reuse, R14, R76 ;  /* 0x0000000e084c723c */ /* 0x040fe2000000184c */
[----:B------:R-:W1:Y:S07]  /*13330*/  LDSM.16.MT88.4 R12, [R233+0x3100] ;  /* 0x00310000e90c783b */ /* 0x000e6e0000004200 */
[C---:B--2---:R-:W-:Y:S07]  /*13340*/  HMMA.16816.F32 R188, R8.reuse, R16, R100 ;  /* 0x0000001008bc723c */ /* 0x044fee0000001864 */
[----:B------:R-:W-:Y:S01]  /*13350*/  IMAD.MOV.U32 R100, RZ, RZ, R213 ;  /* 0x000000ffff647224 */ /* 0x000fe200078e00d5 */
[----:B------:R-:W-:Y:S01]  /*13360*/  MOV R101, R212 ;  /* 0x000000d400657202 */ /* 0x000fe20000000f00 */
[----:B------:R-:W-:Y:S01]  /*13370*/  IMAD.MOV.U32 R102, RZ, RZ, R69 ;  /* 0x000000ffff667224 */ /* 0x000fe200078e0045 */
[----:B------:R-:W-:Y:S01]  /*13380*/  HMMA.16816.F32 R212, R8, R18, R72 ;  /* 0x0000001208d4723c */ /* 0x000fe20000001848 */
[----:B------:R-:W-:-:S07]  /*13390*/  IMAD.MOV.U32 R103, RZ, RZ, R68 ;  /* 0x000000ffff677224 */ /* 0x000fce00078e0044 */
[C---:B------:R-:W-:Y:S07]  /*133a0*/  HMMA.16816.F32 R192, R4.reuse, R16, R204 ;  /* 0x0000001004c0723c */ /* 0x040fee00000018cc */
[----:B------:R-:W-:Y:S01]  /*133b0*/  MOV R204, R100 ;  /* 0x0000006400cc7202 */ /* 0x000fe20000000f00 */
[----:B------:R-:W-:Y:S01]  /*133c0*/  HMMA.16816.F32 R196, R4, R18, R124 ;  /* 0x0000001204c4723c */ /* 0x000fe2000000187c */
[----:B------:R-:W2:Y:S01]  /*133d0*/  LDSM.16.MT88.4 R16, [R236+0x3100] ;  /* 0x00310000ec10783b */ /* 0x000ea20000004200 */
[----:B------:R-:W-:Y:S01]  /*133e0*/  IMAD.MOV.U32 R205, RZ, RZ, R101 ;  /* 0x000000ffffcd7224 */ /* 0x000fe200078e0065 */
[----:B------:R-:W-:Y:S01]  /*133f0*/  MOV R207, R103 ;  /* 0x0000006700cf7202 */ /* 0x000fe20000000f00 */
[----:B------:R-:W-:Y:S01]  /*13400*/  IMAD.MOV.U32 R100, RZ, RZ, R128 ;  /* 0x000000ffff647224 */ /* 0x000fe200078e0080 */
[----:B------:R-:W-:Y:S01]  /*13410*/  MOV R128, R98 ;  /* 0x0000006200807202 */ /* 0x000fe20000000f00 */
[----:B------:R-:W-:-:S02]  /*13420*/  IMAD.MOV.U32 R101, RZ, RZ, R129 ;  /* 0x000000ffff657224 */ /* 0x000fc400078e0081 */
[-C--:B-1----:R-:W-:Y:S01]  /*13430*/  HMMA.16816.F32 R72, R4, R12.reuse, R208 ;  /* 0x0000000c0448723c */ /* 0x082fe200000018d0 */
        /* <DEDUP_REMOVED lines=8> */
[----:B------:R-:W-:Y:S02]  /*134c0*/  IMAD.MOV.U32 R171, RZ, RZ, R86 ;  /* 0x000000ffffab7224 */ /* 0x000fe400078e0056 */
[----:B------:R-:W-:-:S02]  /*134d0*/  IMAD.MOV.U32 R130, RZ, RZ, R96 ;  /* 0x000000ffff827224 */ /* 0x000fc400078e0060 */
[----:B------:R-:W-:Y:S02]  /*134e0*/  IMAD.MOV.U32 R103, RZ, RZ, R99 ;  /* 0x000000ffff677224 */ /* 0x000fe400078e0063 */
[----:B------:R-:W-:Y:S01]  /*134f0*/  IMAD.MOV.U32 R168, RZ, RZ, R87 ;  /* 0x000000ffffa87224 */ /* 0x000fe200078e0057 */
[----:B------:R-:W-:Y:S01]  /*13500*/  HMMA.16816.F32 R44, R4, R14, R120 ;  /* 0x0000000e042c723c */ /* 0x000fe20000001878 */
[----:B------:R-:W-:-:S07]  /*13510*/  IMAD.MOV.U32 R86, RZ, RZ, R244 ;  /* 0x000000ffff567224 */ /* 0x000fce00078e00f4 */
[----:B------:R-:W-:Y:S01]  /*13520*/  HMMA.16816.F32 R208, R8, R14, R48 ;  /* 0x0000000e08d0723c */ /* 0x000fe20000001830 */
        /* <DEDUP_REMOVED lines=10> */
[C---:B--2---:R-:W-:Y:S01]  /*135d0*/  HMMA.16816.F32 R104, R4.reuse, R16, R104 ;  /* 0x000000100468723c */ /* 0x044fe20000001868 */
[----:B------:R-:W-:Y:S01]  /*135e0*/  IMAD.MOV.U32 R85, RZ, RZ, R241 ;  /* 0x000000ffff557224 */ /* 0x000fe200078e00f1 */
[----:B------:R2:W5:Y:S01]  /*135f0*/  LDL.LU R244, [R1+0x78] ;  /* 0x0000780001f47983 */ /* 0x0005620000300800 */
        /* <DEDUP_REMOVED lines=10> */
[----:B------:R-:W-:-:S02]  /*136a0*/  IMAD.MOV.U32 R102, RZ, RZ, R98 ;  /* 0x000000ffff667224 */ /* 0x000fc400078e0062 */
[----:B------:R-:W-:-:S03]  /*136b0*/  IMAD.MOV.U32 R204, RZ, RZ, R100 ;  /* 0x000000ffffcc7224 */ /* 0x000fc600078e0064 */
[----:B------:R-:W-:Y:S01]  /*136c0*/  HMMA.16816.F32 R108, R4, R18, R108 ;  /* 0x00000012046c723c */ /* 0x000fe2000000186c */
[----:B------:R-:W-:Y:S01]  /*136d0*/  IMAD.MOV.U32 R224, RZ, RZ, R205 ;  /* 0x000000ffffe07224 */ /* 0x000fe200078e00cd */
[----:B------:R-:W-:Y:S01]  /*136e0*/  MOV R226, R102 ;  /* 0x0000006600e27202 */ /* 0x000fe20000000f00 */
[----:B------:R-:W-:Y:S01]  /*136f0*/  IMAD.MOV.U32 R225, RZ, RZ, R206 ;  /* 0x000000ffffe17224 */ /* 0x000fe200078e00ce */
[----:B------:R-:W-:-:S04]  /*13700*/  MOV R227, R204 ;  /* 0x000000cc00e37202 */ /* 0x000fc80000000f00 */
[C---:B-1----:R-:W-:Y:S08]  /*13710*/  HMMA.16816.F32 R120, R4.reuse, R12, R124 ;  /* 0x0000000c0478723c */ /* 0x042ff0000000187c */
[----:B------:R-:W-:Y:S01]  /*13720*/  HMMA.16816.F32 R48, R4, R14, R152 ;  /* 0x0000000e0430723c */ /* 0x000fe20000001898 */
[----:B------:R-:W-:Y:S01]  /*13730*/  FFMA.FTZ R3, R3, c[0x0][0x2d0], -R22 ;  /* 0x0000b40003037a23 */ /* 0x000fe20000010816 */
[----:B------:R-:W-:Y:S01]  /*13740*/  MOV R101, R97 ;  /* 0x0000006100657202 */ /* 0x000fe20000000f00 */
[----:B------:R2:W5:Y:S04]  /*13750*/  LDL.LU R242, [R1+0x70] ;  /* 0x0000700001f27983 */ /* 0x0005680000300800 */
[----:B------:R-:W-:-:S02]  /*13760*/  IMAD.MOV.U32 R7, RZ, RZ, R103 ;  /* 0x000000ffff077224 */ /* 0x000fc400078e0067 */
[----:B------:R-:W-:Y:S02]  /*13770*/  IMAD.MOV.U32 R152, RZ, RZ, R86 ;  /* 0x000000ffff987224 */ /* 0x000fe400078e0056 */
[----:B------:R-:W-:Y:S02]  /*13780*/  IMAD.MOV.U32 R100, RZ, RZ, R96 ;  /* 0x000000ffff647224 */ /* 0x000fe400078e0060 */
[----:B------:R-:W-:Y:S01]  /*13790*/  IMAD.MOV.U32 R155, RZ, RZ, R85 ;  /* 0x000000ffff9b7224 */ /* 0x000fe200078e0055 */
[----:B------:R-:W-:Y:S01]  /*137a0*/  MOV R6, R7 ;  /* 0x0000000700067202 */ /* 0x000fe20000000f00 */
        /* <DEDUP_REMOVED lines=10> */
[----:B------:R-:W-:Y:S01]  /*13850*/  MOV R226, R227 ;  /* 0x000000e300e27202 */ /* 0x000fe20000000f00 */
[----:B------:R-:W-:Y:S01]  /*13860*/  IMAD.MOV.U32 R227, RZ, RZ, R127 ;  /* 0x000000ffffe37224 */ /* 0x000fe200078e007f */
[----:B------:R2:W5:Y:S01]  /*13870*/  LDL.LU R241, [R1+0x6c] ;  /* 0x00006c0001f17983 */ /* 0x0005620000300800 */
[----:B------:R-:W-:Y:S01]  /*13880*/  IMAD.MOV.U32 R127, RZ, RZ, R96 ;  /* 0x000000ffff7f7224 */ /* 0x000fe200078e0060 */
[----:B------:R-:W-:Y:S01]  /*13890*/  MOV R96, R184 ;  /* 0x000000b800607202 */ /* 0x000fe20000000f00 */
[----:B------:R-:W-:-:S02]  /*138a0*/  IMAD.MOV.U32 R184, RZ, RZ, R23 ;  /* 0x000000ffffb87224 */ /* 0x000fc400078e0017 */
[----:B------:R-:W-:Y:S01]  /*138b0*/  IMAD.MOV.U32 R154, RZ, RZ, R84 ;  /* 0x000000ffff9a7224 */ /* 0x000fe200078e0054 */
[----:B------:R1:W-:Y:S01]  /*138c0*/  MUFU.EX2 R23, R3 ;  /* 0x0000000300177308 */ /* 0x0003e20000000800 */
[----:B------:R-:W-:Y:S01]  /*138d0*/  HMMA.16816.F32 R84, R8, R24, R116 ;  /* 0x000000180854723c */ /* 0x000fe20000001874 */
[----:B------:R-:W-:Y:S01]  /*138e0*/  IMAD.MOV.U32 R125, RZ, RZ, R100 ;  /* 0x000000ffff7d7224 */ /* 0x000fe200078e0064 */
[----:B------:R2:W5:Y:S01]  /*138f0*/  LDL.LU R240, [R1+0x68] ;  /* 0x0000680001f07983 */ /* 0x0005620000300800 */
[----:B------:R-:W-:Y:S02]  /*13900*/  FFMA.FTZ R4, R220, c[0x0][0x2d0], -R0 ;  /* 0x0000b400dc047a23 */ /* 0x000fe40000010800 */
[----:B------:R-:W-:Y:S02]  /*13910*/  FADD.FTZ R5, R203, R202 ;  /* 0x000000cacb057221 */ /* 0x000fe40000010000 */
[----:B------:R-:W-:Y:S02]  /*13920*/  IMAD.MOV.U32 R97, RZ, RZ, R99 ;  /* 0x000000ffff617224 */ /* 0x000fe400078e0063 */
[----:B-1----:R-:W-:-:S04]  /*13930*/  FFMA.FTZ R3, R6, c[0x0][0x2d0], -R22 ;  /* 0x0000b40006037a23 */ /* 0x002fc80000010816 */
[----:B------:R1:W3:Y:S01]  /*13940*/  MUFU.EX2 R24, R3 ;  /* 0x0000000300187308 */ /* 0x0002e20000000800 */
[----:B------:R-:W-:Y:S01]  /*13950*/  HMMA.16816.F32 R204, R8, R26, R56 ;  /* 0x0000001a08cc723c */ /* 0x000fe20000001838 */
[----:B------:R-:W-:Y:S02]  /*13960*/  IMAD.MOV.U32 R124, RZ, RZ, R101 ;  /* 0x000000ffff7c7224 */ /* 0x000fe400078e0065 */
[----:B-1----:R-:W-:-:S04]  /*13970*/  FFMA.FTZ R3, R7, c[0x0][0x2d0], -R22 ;  /* 0x0000b40007037a23 */ /* 0x002fc80000010816 */
[----:B------:R1:W-:Y:S01]  /*13980*/  MUFU.EX2 R25, R3 ;  /* 0x0000000300197308 */ /* 0x0003e20000000800 */
[----:B------:R-:W-:Y:S01]  /*13990*/  HMMA.16816.F32 R100, R8, R16, R112 ;  /* 0x000000100864723c */ /* 0x000fe20000001870 */
[----:B-1----:R-:W-:-:S06]  /*139a0*/  FFMA.FTZ R3, R152, c[0x0][0x2d0], -R22 ;  /* 0x0000b40098037a23 */ /* 0x002fcc0000010816 */
[----:B------:R1:W4:Y:S02]  /*139b0*/  MUFU.EX2 R26, R3 ;  /* 0x00000003001a7308 */ /* 0x0003240000000800 */
[----:B-1----:R-:W-:-:S06]  /*139c0*/  FFMA.FTZ R3, R153, c[0x0][0x2d0], -R21 ;  /* 0x0000b40099037a23 */ /* 0x002fcc0000010815 */
[----:B------:R1:W-:Y:S02]  /*139d0*/  MUFU.EX2 R16, R3 ;  /* 0x0000000300107308 */ /* 0x0003e40000000800 */
[----:B-1----:R-:W-:-:S06]  /*139e0*/  FFMA.FTZ R3, R154, c[0x0][0x2d0], -R21 ;  /* 0x0000b4009a037a23 */ /* 0x002fcc0000010815 */
[----:B------:R1:W-:Y:S01]  /*139f0*/  MUFU.EX2 R18, R3 ;  /* 0x0000000300127308 */ /* 0x0003e20000000800 */
[----:B------:R-:W-:Y:S01]  /*13a00*/  HMMA.16816.F32 R116, R8, R12, R88 ;  /* 0x0000000c0874723c */ /* 0x000fe20000001858 */
[----:B-1----:R-:W-:-:S07]  /*13a10*/  FFMA.FTZ R3, R155, c[0x0][0x2d0], -R21 ;  /* 0x0000b4009b037a23 */ /* 0x002fce0000010815 */
[----:B------:R-:W-:Y:S01]  /*13a20*/  HMMA.16816.F32 R56, R8, R14, R80 ;  /* 0x0000000e0838723c */ /* 0x000fe20000001850 */
[----:B------:R-:W1:Y:S01]  /*13a30*/  LDSM.16.MT88.4 R152, [R233+0x1900] ;  /* 0x00190000e998783b */ /* 0x000e620000004200 */
[----:B------:R2:W-:Y:S01]  /*13a40*/  MUFU.EX2 R22, R3 ;  /* 0x0000000300167308 */ /* 0x0005e20000000800 */
[----:B------:R-:W-:Y:S02]  /*13a50*/  IMAD.MOV.U32 R7, RZ, RZ, R225 ;  /* 0x000000ffff077224 */ /* 0x000fe400078e00e1 */
[----:B------:R-:W-:Y:S02]  /*13a60*/  FADD.FTZ R6, R218, R217 ;  /* 0x000000d9da067221 */ /* 0x000fe40000010000 */
[----:B------:R-:W-:Y:S01]  /*13a70*/  IMAD.MOV.U32 R27, RZ, RZ, R127 ;  /* 0x000000ffff1b7224 */ /* 0x000fe200078e007f */
[----:B------:R-:W-:Y:S02]  /*13a80*/  MOV R220, R128 ;  /* 0x0000008000dc7202 */ /* 0x000fe40000000f00 */
[----:B------:R-:W-:Y:S01]  /*13a90*/  MUFU.EX2 R13, R4 ;  /* 0x00000004000d7308 */ /* 0x000fe20000000800 */
[----:B------:R-:W-:-:S02]  /*13aa0*/  MOV R113, R96 ;  /* 0x0000006000717202 */ /* 0x000fc40000000f00 */
[----:B------:R-:W-:Y:S01]  /*13ab0*/  MOV R99, R238 ;  /* 0x000000ee00637202 */ /* 0x000fe20000000f00 */
[----:B------:R-:W-:Y:S01]  /*13ac0*/  IMAD.MOV.U32 R98, RZ, RZ, R239 ;  /* 0x000000ffff627224 */ /* 0x000fe200078e00ef */
[----:B------:R-:W-:Y:S01]  /*13ad0*/  MOV R115, R226 ;  /* 0x000000e200737202 */ /* 0x000fe20000000f00 */
[----:B------:R-:W-:Y:S01]  /*13ae0*/  FADD.FTZ R9, R201, R200 ;  /* 0x000000c8c9097221 */ /* 0x000fe20000010000 */
[----:B------:R-:W-:Y:S01]  /*13af0*/  LDSM.16.MT88.4 R80, [R233+0x3900] ;  /* 0x00390000e950783b */ /* 0x000fe20000004200 */
[----:B--2---:R-:W-:Y:S01]  /*13b00*/  FFMA.FTZ R3, R224, c[0x0][0x2d0], -R21 ;  /* 0x0000b400e0037a23 */ /* 0x004fe20000010815 */
[----:B------:R-:W-:Y:S01]  /*13b10*/  MOV R127, R168 ;  /* 0x000000a8007f7202 */ /* 0x000fe20000000f00 */
[----:B------:R-:W-:Y:S01]  /*13b20*/  IMAD.MOV.U32 R218, RZ, RZ, R131 ;  /* 0x000000ffffda7224 */ /* 0x000fe200078e0083 */
[----:B------:R-:W-:Y:S01]  /*13b30*/  MOV R217, R130 ;  /* 0x0000008200d97202 */ /* 0x000fe20000000f00 */
[----:B------:R2:W1:Y:S01]  /*13b40*/  MUFU.EX2 R21, R3 ;  /* 0x0000000300157308 */ /* 0x0004620000000800 */
[----:B---3--:R-:W-:Y:S01]  /*13b50*/  F2FP.PACK_AB R128, R24, R23 ;  /* 0x000000171880723e */ /* 0x008fe200000000ff */
[----:B------:R-:W-:-:S02]  /*13b60*/  IMAD.MOV.U32 R96, RZ, RZ, R171 ;  /* 0x000000ffff607224 */ /* 0x000fc400078e00ab */
[----:B------:R-:W-:Y:S01]  /*13b70*/  IMAD.MOV.U32 R114, RZ, RZ, R227 ;  /* 0x000000ffff727224 */ /* 0x000fe200078e00e3 */
[----:B------:R-:W-:Y:S01]  /*13b80*/  MOV R225, R186 ;  /* 0x000000ba00e17202 */ /* 0x000fe20000000f00 */
[----:B------:R-:W-:Y:S01]  /*13b90*/  IMAD.MOV.U32 R226, RZ, RZ, R185 ;  /* 0x000000ffffe27224 */ /* 0x000fe200078e00b9 */
[----:B------:R-:W-:Y:S04]  /*13ba0*/  LDSM.16.MT88.4 R200, [R235+0x1900] ;  /* 0x00190000ebc8783b */ /* 0x000fe80000004200 */
[----:B------:R3:W5:Y:S01]  /*13bb0*/  LDL.LU R239, [R1+0x64] ;  /* 0x0000640001ef7983 */ /* 0x0007620000300800 */
[----:B--2---:R-:W-:Y:S01]  /*13bc0*/  FFMA.FTZ R3, R231, c[0x0][0x2d0], -R20 ;  /* 0x0000b400e7037a23 */ /* 0x004fe20000010814 */
[----:B----4-:R-:W-:Y:S02]  /*13bd0*/  F2FP.PACK_AB R130, R26, R25 ;  /* 0x000000191a82723e */ /* 0x010fe400000000ff */
[----:B-1----:R-:W-:Y:S01]  /*13be0*/  F2FP.PACK_AB R131, R21, R22 ;  /* 0x000000161583723e */ /* 0x002fe200000000ff */
[----:B------:R1:W-:Y:S01]  /*13bf0*/  MUFU.EX2 R12, R3 ;  /* 0x00000003000c7308 */ /* 0x0003e20000000800 */
[----:B------:R-:W-:Y:S01]  /*13c00*/  IMAD.MOV.U32 R227, RZ, RZ, R184 ;  /* 0x000000ffffe37224 */ /* 0x000fe200078e00b8 */
[----:B------:R3:W5:Y:S01]  /*13c10*/  LDL.LU R238, [R1+0x60] ;  /* 0x0000600001ee7983 */ /* 0x0007620000300800 */
[----:B------:R-:W-:-:S02]  /*13c20*/  IMAD.MOV.U32 R224, RZ, RZ, R187 ;  /* 0x000000ffffe07224 */ /* 0x000fc400078e00bb */
[----:B------:R-:W-:Y:S01]  /*13c30*/  IMAD.MOV.U32 R231, RZ, RZ, R114 ;  /* 0x000000ffffe77224 */ /* 0x000fe200078e0072 */
[----:B------:R-:W-:Y:S04]  /*13c40*/  LDSM.16.MT88.4 R184, [R236+0x1900] ;  /* 0x00190000ecb8783b */ /* 0x000fe80000004200 */
[----:B------:R3:W5:Y:S04]  /*13c50*/  LDL.LU R237, [R1+0x5c] ;  /* 0x00005c0001ed7983 */ /* 0x0007680000300800 */
[----:B------:R3:W5:Y:S01]  /*13c60*/  LDL.LU R232, [R1+0x58] ;  /* 0x0000580001e87983 */ /* 0x0007620000300800 */
[----:B-1----:R-:W-:-:S04]  /*13c70*/  FFMA.FTZ R3, R230, c[0x0][0x2d0], -R20 ;  /* 0x0000b400e6037a23 */ /* 0x002fc80000010814 */
[----:B------:R1:W2:Y:S02]  /*13c80*/  MUFU.EX2 R15, R3 ;  /* 0x00000003000f7308 */ /* 0x0002a40000000800 */
[----:B-1----:R-:W-:-:S06]  /*13c90*/  FFMA.FTZ R3, R229, c[0x0][0x2d0], -R20 ;  /* 0x0000b400e5037a23 */ /* 0x002fcc0000010814 */
[----:B------:R1:W-:Y:S02]  /*13ca0*/  MUFU.EX2 R17, R3 ;  /* 0x0000000300117308 */ /* 0x0003e40000000800 */
[----:B-1----:R-:W-:-:S06]  /*13cb0*/  FFMA.FTZ R3, R228, c[0x0][0x2d0], -R20 ;  /* 0x0000b400e4037a23 */ /* 0x002fcc0000010814 */
[----:B------:R1:W-:Y:S01]  /*13cc0*/  MUFU.EX2 R19, R3 ;  /* 0x0000000300137308 */ /* 0x0003e20000000800 */
[----:B------:R-:W-:Y:S01]  /*13cd0*/  MOV R229, R7 ;  /* 0x0000000700e57202 */ /* 0x000fe20000000f00 */
[----:B-1----:R-:W-:-:S06]  /*13ce0*/  FFMA.FTZ R3, R222, c[0x0][0x2d0], -R0 ;  /* 0x0000b400de037a23 */ /* 0x002fcc0000010800 */
[----:B------:R1:W-:Y:S01]  /*13cf0*/  MUFU.EX2 R10, R3 ;  /* 0x00000003000a7308 */ /* 0x0003e20000000800 */
[----:B------:R-:W-:Y:S02]  /*13d00*/  FADD.FTZ R20, R223, R6 ;  /* 0x00000006df147221 */ /* 0x000fe40000010000 */
[----:B-1----:R-:W-:-:S05]  /*13d10*/  FFMA.FTZ R3, R221, c[0x0][0x2d0], -R0 ;  /* 0x0000b400dd037a23 */ /* 0x002fca0000010800 */
[----:B------:R1:W4:Y:S02]  /*13d20*/  MUFU.EX2 R11, R3 ;  /* 0x00000003000b7308 */ /* 0x0003240000000800 */
[----:B-1----:R-:W-:-:S06]  /*13d30*/  FFMA.FTZ R3, R219, c[0x0][0x2d0], -R0 ;  /* 0x0000b400db037a23 */ /* 0x002fcc0000010800 */
[----:B------:R1:W1:Y:S02]  /*13d40*/  MUFU.EX2 R14, R3 ;  /* 0x00000003000e7308 */ /* 0x0002640000000800 */
[----:B-1----:R-:W-:Y:S02]  /*13d50*/  FADD.FTZ R3, R216, R5 ;  /* 0x00000005d8037221 */ /* 0x002fe40000010000 */
[----:B------:R-:W1:Y:S01]  /*13d60*/  LDSM.16.MT88.4 R4, [R235+0x3900] ;  /* 0x00390000eb04783b */ /* 0x000e620000004200 */
[----:B------:R-:W-:Y:S01]  /*13d70*/  IMAD.MOV.U32 R228, RZ, RZ, R124 ;  /* 0x000000ffffe47224 */ /* 0x000fe200078e007c */
[----:B------:R-:W-:Y:S01]  /*13d80*/  MOV R222, R125 ;  /* 0x0000007d00de7202 */ /* 0x000fe20000000f00 */
[----:B------:R-:W-:Y:S01]  /*13d90*/  IMAD.MOV.U32 R221, RZ, RZ, R126 ;  /* 0x000000ffffdd7224 */ /* 0x000fe200078e007e */
[----:B------:R-:W-:Y:S01]  /*13da0*/  MOV R223, R127 ;  /* 0x0000007f00df7202 */ /* 0x000fe20000000f00 */
[----:B------:R-:W-:Y:S01]  /*13db0*/  IMAD.MOV.U32 R219, RZ, RZ, R129 ;  /* 0x000000ffffdb7224 */ /* 0x000fe200078e0081 */
[----:B------:R-:W-:-:S02]  /*13dc0*/  F2FP.PACK_AB R129, R18, R16 ;  /* 0x000000101281723e */ /* 0x000fc400000000ff */
[----:B--2---:R-:W-:Y:S02]  /*13dd0*/  F2FP.PACK_AB R124, R15, R12 ;  /* 0x0000000c0f7c723e */ /* 0x004fe400000000ff */
[----:B----4-:R-:W-:Y:S02]  /*13de0*/  F2FP.PACK_AB R125, R11, R10 ;  /* 0x0000000a0b7d723e */ /* 0x010fe400000000ff */
[----:B------:R-:W-:Y:S02]  /*13df0*/  F2FP.PACK_AB R126, R19, R17 ;  /* 0x00000011137e723e */ /* 0x000fe400000000ff */
[----:B------:R-:W-:Y:S01]  /*13e00*/  F2FP.PACK_AB R127, R14, R13 ;  /* 0x0000000d0e7f723e */ /* 0x000fe200000000ff */
[----:B------:R-:W-:Y:S01]  /*13e10*/  FADD.FTZ R0, R170, R169 ;  /* 0x000000a9aa007221 */ /* 0x000fe20000010000 */
[----:B------:R-:W-:Y:S01]  /*13e20*/  HMMA.16816.F32 R144, R128, R152, R144 ;  /* 0x000000988090723c */ /* 0x000fe20000001890 */
[----:B------:R-:W-:Y:S01]  /*13e30*/  IMAD.MOV.U32 R216, RZ, RZ, R96 ;  /* 0x000000ffffd87224 */ /* 0x000fe200078e0060 */
[----:B------:R-:W2:Y:S01]  /*13e40*/  LDSM.16.MT88.4 R168, [R234+0x1900] ;  /* 0x00190000eaa8783b */ /* 0x000ea20000004200 */
[----:B------:R-:W-:Y:S01]  /*13e50*/  FADD.FTZ R8, R113, R0 ;  /* 0x0000000071087221 */ /* 0x000fe20000010000 */
[----:B------:R-:W-:-:S04]  /*13e60*/  MOV R0, R99 ;  /* 0x0000006300007202 */ /* 0x000fc80000000f00 */
[----:B------:R-:W-:Y:S01]  /*13e70*/  HMMA.16816.F32 R140, R124, R152, R140 ;  /* 0x000000987c8c723c */ /* 0x000fe2000000188c */
[----:B------:R-:W-:-:S07]  /*13e80*/  FADD.FTZ R0, R0, R9 ;  /* 0x0000000900007221 */ /* 0x000fce0000010000 */
[-C--:B------:R-:W-:Y:S08]  /*13e90*/  HMMA.16816.F32 R148, R124, R154.reuse, R148 ;  /* 0x0000009a7c94723c */ /* 0x080ff00000001894 */
[----:B------:R-:W-:Y:S07]  /*13ea0*/  HMMA.16816.F32 R152, R128, R154, R28 ;  /* 0x0000009a8098723c */ /* 0x000fee000000181c */
[----:B------:R-:W-:Y:S01]  /*13eb0*/  IMAD.MOV.U32 R30, RZ, RZ, R98 ;  /* 0x000000ffff1e7224 */ /* 0x000fe200078e0062 */
[----:B------:R-:W-:Y:S01]  /*13ec0*/  MOV R31, R97 ;  /* 0x00000061001f7202 */ /* 0x000fe20000000f00 */
[----:B------:R-:W-:Y:S01]  /*13ed0*/  FADD.FTZ R0, R223, R0 ;  /* 0x00000000df007221 */ /* 0x000fe20000010000 */
[----:B-1----:R-:W-:Y:S01]  /*13ee0*/  HMMA.16816.F32 R120, R124, R4, R120 ;  /* 0x000000047c78723c */ /* 0x002fe20000001878 */
[----:B------:R-:W-:Y:S01]  /*13ef0*/  FADD.FTZ R8, R30, R8 ;  /* 0x000000081e087221 */ /* 0x000fe20000010000 */
[----:B------:R-:W1:Y:S03]  /*13f00*/  LDSM.16.MT88.4 R96, [R234+0x3900] ;  /* 0x00390000ea60783b */ /* 0x000e660000004200 */
[----:B------:R-:W-:-:S03]  /*13f10*/  FADD.FTZ R9, R218, R8 ;  /* 0x00000008da097221 */ /* 0x000fc60000010000 */
[----:B------:R-:W-:Y:S01]  /*13f20*/  HMMA.16816.F32 R116, R128, R4, R116 ;  /* 0x000000048074723c */ /* 0x000fe20000001874 */
[----:B------:R-:W-:Y:S02]  /*13f30*/  FADD.FTZ R3, R216, R3 ;  /* 0x00000003d8037221 */ /* 0x000fe40000010000 */
[----:B------:R-:W-:Y:S02]  /*13f40*/  IMAD.MOV.U32 R230, RZ, RZ, R115 ;  /* 0x000000ffffe67224 */ /* 0x000fe400078e0073 */
[----:B------:R-:W4:Y:S02]  /*13f50*/  LDSM.16.MT88.4 R112, [R236+0x3900] ;  /* 0x00390000ec70783b */ /* 0x000f240000004200 */
        /* <DEDUP_REMOVED lines=39> */
[----:B------:R-:W-:Y:S01]  /*141d0*/  FADD.FTZ R5, R11, R5 ;  /* 0x000000050b057221 */ /* 0x000fe20000010000 */
[----:B------:R-:W-:Y:S01]  /*141e0*/  HMMA.16816.F32 R172, R128, R184, R172 ;  /* 0x000000b880ac723c */ /* 0x000fe200000018ac */
[----:B------:R-:W-:Y:S02]  /*141f0*/  FADD.FTZ R4, R15, R4 ;  /* 0x000000040f047221 */ /* 0x000fe40000010000 */
[----:B------:R-:W-:Y:S02]  /*14200*/  FADD.FTZ R0, R26, R0 ;  /* 0x000000001a007221 */ /* 0x000fe40000010000 */
[----:B------:R-:W-:-:S03]  /*14210*/  FADD.FTZ R3, R22, R3 ;  /* 0x0000000316037221 */ /* 0x000fc60000010000 */
[----:B------:R-:W-:Y:S01]  /*14220*/  HMMA.16816.F32 R176, R124, R184, R176 ;  /* 0x000000b87cb0723c */ /* 0x000fe200000018b0 */
[----:B------:R-:W-:Y:S02]  /*14230*/  FADD.FTZ R5, R13, R5 ;  /* 0x000000050d057221 */ /* 0x000fe40000010000 */
[----:B------:R-:W-:-:S05]  /*14240*/  FADD.FTZ R4, R17, R4 ;  /* 0x0000000411047221 */ /* 0x000fca0000010000 */
[-C--:B------:R-:W-:Y:S01]  /*14250*/  HMMA.16816.F32 R180, R124, R186.reuse, R180 ;  /* 0x000000ba7cb4723c */ /* 0x080fe200000018b4 */
[----:B------:R1:W-:Y:S07]  /*14260*/  STL [R1+0xc], R0 ;  /* 0x00000c0001007387 */ /* 0x0003ee0000100800 */
[C---:B------:R-:W-:Y:S08]  /*14270*/  HMMA.16816.F32 R184, R128.reuse, R186, R76 ;  /* 0x000000ba80b8723c */ /* 0x040ff0000000184c */
[-C--:B--2---:R-:W-:Y:S08]  /*14280*/  HMMA.16816.F32 R156, R128, R168.reuse, R156 ;  /* 0x000000a8809c723c */ /* 0x084ff0000000189c */
[----:B------:R-:W-:Y:S01]  /*14290*/  HMMA.16816.F32 R160, R124, R168, R160 ;  /* 0x000000a87ca0723c */ /* 0x000fe200000018a0 */
[----:B-1----:R-:W-:-:S07]  /*142a0*/  FADD.FTZ R0, R14, R5 ;  /* 0x000000050e007221 */ /* 0x002fce0000010000 */
[C---:B------:R-:W-:Y:S08]  /*142b0*/  HMMA.16816.F32 R164, R124.reuse, R170, R164 ;  /* 0x000000aa7ca4723c */ /* 0x040ff000000018a4 */
[C---:B------:R-:W-:Y:S08]  /*142c0*/  HMMA.16816.F32 R192, R124.reuse, R200, R192 ;  /* 0x000000c87cc0723c */ /* 0x040ff000000018c0 */
[C---:B------:R-:W-:Y:S08]  /*142d0*/  HMMA.16816.F32 R196, R124.reuse, R202, R196 ;  /* 0x000000ca7cc4723c */ /* 0x040ff000000018c4 */
[C---:B------:R-:W-:Y:S08]  /*142e0*/  HMMA.16816.F32 R72, R124.reuse, R80, R72 ;  /* 0x000000507c48723c */ /* 0x040ff00000001848 */
[C---:B------:R-:W-:Y:S08]  /*142f0*/  HMMA.16816.F32 R76, R124.reuse, R82, R44 ;  /* 0x000000527c4c723c */ /* 0x040ff0000000182c */
[C---:B------:R-:W-:Y:S08]  /*14300*/  HMMA.16816.F32 R88, R124.reuse, R96, R40 ;  /* 0x000000607c58723c */ /* 0x040ff00000001828 */
[C---:B------:R-:W-:Y:S08]  /*14310*/  HMMA.16816.F32 R92, R124.reuse, R98, R92 ;  /* 0x000000627c5c723c */ /* 0x040ff0000000185c */
[C---:B----4-:R-:W-:Y:S08]  /*14320*/  HMMA.16816.F32 R104, R124.reuse, R112, R104 ;  /* 0x000000707c68723c */ /* 0x050ff00000001868 */
        /* <DEDUP_REMOVED lines=21> */
[----:B------:R-:W3:Y:S04]  /*14480*/  LDL.64 R224, [R1+0x30] ;  /* 0x0000300001e07983 */ /* 0x000ee80000100a00 */
[----:B------:R-:W3:Y:S04]  /*14490*/  LDL R227, [R1+0x54] ;  /* 0x0000540001e37983 */ /* 0x000ee80000100800 */
[----:B------:R-:W3:Y:S01]  /*144a0*/  LDL.LU R138, [R1+0x4] ;  /* 0x00000400018a7983 */ /* 0x000ee20000300800 */
[----:B------:R-:W-:Y:S01]  /*144b0*/  IMAD.MOV.U32 R132, RZ, RZ, R135 ;  /* 0x000000ffff847224 */ /* 0x000fe200078e0087 */
[----:B------:R-:W-:Y:S01]  /*144c0*/  ULDC.64 UR4, c[0x0][0x118] ;  /* 0x0000460000047ab9 */ /* 0x000fe20000000a00 */
[----:B------:R-:W-:-:S02]  /*144d0*/  IMAD.MOV.U32 R3, RZ, RZ, R136 ;  /* 0x000000ffff037224 */ /* 0x000fc400078e0088 */
[----:B------:R-:W-:Y:S01]  /*144e0*/  IMAD.MOV.U32 R137, RZ, RZ, R134 ;  /* 0x000000ffff897224 */ /* 0x000fe200078e0086 */
[----:B--2---:R-:W-:Y:S02]  /*144f0*/  IADD3 R5, P1, R228, 0x40, RZ ;  /* 0x00000040e4057810 */ /* 0x004fe40007f3e0ff */
[----:B---3--:R-:W-:Y:S02]  /*14500*/  LEA.HI.SX32 R0, R138, 0xfffffffe, 0x1a ;  /* 0xfffffffe8a007811 */ /* 0x008fe400078fd2ff */
[----:B------:R-:W-:Y:S02]  /*14510*/  MOV R138, R2 ;  /* 0x00000002008a7202 */ /* 0x000fe40000000f00 */
[----:B----4-:R-:W-:Y:S01]  /*14520*/  IADD3 R2, P0, R230, 0x40, RZ ;  /* 0x00000040e6027810 */ /* 0x010fe20007f1e0ff */
[----:B------:R1:W-:Y:S04]  /*14530*/  STL [R1], R0 ;  /* 0x0000000001007387 */ /* 0x0003e80000100800 */
[----:B------:R-:W-:Y:S04]  /*14540*/  STL [R1+0x2c], R5 ;  /* 0x00002c0501007387 */ /* 0x000fe80000100800 */
[----:B------:R2:W-:Y:S01]  /*14550*/  STL [R1+0x24], R2 ;  /* 0x0000240201007387 */ /* 0x0005e20000100800 */
[----:B-1----:R-:W-:-:S05]  /*14560*/  MOV R0, c[0x0][0x208] ;  /* 0x0000820000007a02 */ /* 0x002fca0000000f00 */
[----:B------:R-:W-:Y:S02]  /*14570*/  IMAD.SHL.U32 R4, R0, 0x20, RZ ;  /* 0x0000002000047824 */ /* 0x000fe400078e00ff */
[----:B--2---:R-:W-:-:S03]  /*14580*/  IMAD.X R2, RZ, RZ, R225, P0 ;  /* 0x000000ffff027224 */ /* 0x004fc600000e06e1 */
[----:B------:R-:W-:Y:S02]  /*14590*/  IADD3 R0, P2, R4, 0x80, RZ ;  /* 0x0000008004007810 */ /* 0x000fe40007f5e0ff */
[----:B------:R-:W-:-:S03]  /*145a0*/  IADD3.X R4, RZ, R226, RZ, P1, !PT ;  /* 0x000000e2ff047210 */ /* 0x000fc60000ffe4ff */
[----:B------:R1:W-:Y:S04]  /*145b0*/  STL [R1+0x1c], R0 ;  /* 0x00001c0001007387 */ /* 0x0003e80000100800 */
[----:B------:R2:W-:Y:S01]  /*145c0*/  STL [R1+0x28], R4 ;  /* 0x0000280401007387 */ /* 0x0005e20000100800 */
[----:B-1----:R-:W-:-:S05]  /*145d0*/  IADD3.X R0, RZ, R227, RZ, P2, !PT ;  /* 0x000000e3ff007210 */ /* 0x002fca00017fe4ff */
[----:B------:R2:W-:Y:S04]  /*145e0*/  STL [R1+0x18], R0 ;  /* 0x0000180001007387 */ /* 0x0005e80000100800 */
[----:B------:R2:W-:Y:S02]  /*145f0*/  STL [R1+0x20], R2 ;  /* 0x0000200201007387 */ /* 0x0005e40000100800 */
.L_x_839:
[----:B------:R-:W3:Y:S01]  /*14600*/  LDL.64 R26, [R1+0x38] ;  /* 0x00003800011a7983 */ /* 0x000ee20000100a00 */
[----:B------:R-:W-:Y:S04]  /*14610*/  DEPBAR.LE SB0, 0x0 ;  /* 0x000080000000791a */ /* 0x000fe80000000000 */
[----:B------:R-:W-:Y:S01]  /*14620*/  MOV R58, c[0x0][0x208] ;  /* 0x00008200003a7a02 */ /* 0x000fe20000000f00 */
[----:B----4-:R-:W4:Y:S01]  /*14630*/  LDL R24, [R1+0x2c] ;  /* 0x00002c0001187983 */ /* 0x010f220000100800 */
[----:B------:R-:W-:Y:S02]  /*14640*/  MOV R57, 0x5 ;  /* 0x0000000500397802 */ /* 0x000fe40000000f00 */
[----:B------:R-:W-:Y:S01]  /*14650*/  SHF.L.U32 R58, R58, 0x5, RZ ;  /* 0x000000053a3a7819 */ /* 0x000fe200000006ff */
[----:B--2---:R-:W2:Y:S01]  /*14660*/  LDL R31, [R1+0x4c] ;  /* 0x00004c00011f7983 */ /* 0x004ea20000100800 */
[----:B------:R-:W-:Y:S03]  /*14670*/  MOV R56, c[0x0][0x208] ;  /* 0x0000820000387a02 */ /* 0x000fe60000000f00 */
[----:B------:R-:W2:Y:S01]  /*14680*/  LDL R30, [R1+0x28] ;  /* 0x00002800011e7983 */ /* 0x000ea20000100800 */
[----:B------:R-:W-:Y:S03]  /*14690*/  SHF.L.U64.HI R56, R56, R57, c[0x0][0x20c] ;  /* 0x0000830038387619 */ /* 0x000fe60000010239 */
[----:B------:R-:W2:Y:S04]  /*146a0*/  LDL R55, [R1+0x1c] ;  /* 0x00001c0001377983 */ /* 0x000ea80000100800 */
[----:B------:R1:W-:Y:S04]  /*146b0*/  STL [R1+0x94], R129 ;  /* 0x0000948101007387 */ /* 0x0003e80000100800 */
[----:B------:R-:W-:Y:S08]  /*146c0*/  BAR.SYNC.DEFER_BLOCKING 0x0 ;  /* 0x0000000000007b1d */ /* 0x000ff00000010000 */
[----:B-----5:R-:W-:Y:S08]  /*146d0*/  LDSM.16.M88.4 R64, [R239+0x8100] ;  /* 0x00810000ef40783b */ /* 0x020ff00000000200 */
[----:B-1----:R-:W2:Y:S04]  /*146e0*/  LDL.LU R129, [R1] ;  /* 0x0000000001817983 */ /* 0x002ea80000300800 */
[----:B------:R-:W-:Y:S04]  /*146f0*/  STL [R1+0x90], R130 ;  /* 0x0000908201007387 */ /* 0x000fe80000100800 */
[----:B------:R-:W-:Y:S04]  /*14700*/  STL [R1+0x8c], R131 ;  /* 0x00008c8301007387 */ /* 0x000fe80000100800 */
[----:B------:R-:W4:Y:S04]  /*14710*/  LDL R54, [R1+0x18] ;  /* 0x0000180001367983 */ /* 0x000f280000100800 */
[----:B------:R-:W1:Y:S08]  /*14720*/  LDSM.16.M88.4 R16, [R232+0x4100] ;  /* 0x00410000e810783b */ /* 0x000e700000000200 */
[----:B------:R-:W1:Y:S08]  /*14730*/  LDSM.16.M88.4 R60, [R239+0xa100] ;  /* 0x00a10000ef3c783b */ /* 0x000e700000000200 */
[----:B------:R-:W1:Y:S08]  /*14740*/  LDSM.16.M88.4 R32, [R232+0x4900] ;  /* 0x00490000e820783b */ /* 0x000e700000000200 */
[----:B------:R-:W2:Y:S08]  /*14750*/  LDSM.16.M88.4 R48, [R232+0x5100] ;  /* 0x00510000e830783b */ /* 0x000eb00000000200 */
[----:B------:R-:W2:Y:S01]  /*14760*/  LDSM.16.M88.4 R204, [R232+0x5900] ;  /* 0x00590000e8cc783b */ /* 0x000ea20000000200 */
[-C--:B-1----:R-:W-:Y:S07]  /*14770*/  HMMA.16816.F32 R4, R64, R16.reuse, RZ ;  /* 0x000000104004723c */ /* 0x082fee00000018ff */
[----:B------:R-:W-:Y:S01]  /*14780*/  LDSM.16.M88.4 R208, [R241+0x8100] ;  /* 0x00810000f1d0783b */ /* 0x000fe20000000200 */
[C---:B------:R-:W-:Y:S07]  /*14790*/  HMMA.16816.F32 R8, R60.reuse, R16, RZ ;  /* 0x000000103c08723c */ /* 0x040fee00000018ff */
[----:B------:R-:W1:Y:S01]  /*147a0*/  LDSM.16.M88.4 R212, [R243] ;  /* 0x00000000f3d4783b */ /* 0x000e620000000200 */
[-C--:B------:R-:W-:Y:S07]  /*147b0*/  HMMA.16816.F32 R12, R60, R18.reuse, RZ ;  /* 0x000000123c0c723c */ /* 0x080fee00000018ff */
[----:B------:R-:W1:Y:S01]  /*147c0*/  LDSM.16.M88.4 R216, [R241+0xa100] ;  /* 0x00a10000f1d8783b */ /* 0x000e620000000200 */
[C---:B------:R-:W-:Y:S07]  /*147d0*/  HMMA.16816.F32 R16, R64.reuse, R18, RZ ;  /* 0x000000124010723c */ /* 0x040fee00000018ff */
[----:B------:R-:W1:Y:S01]  /*147e0*/  LDSM.16.M88.4 R220, [R251] ;  /* 0x00000000fbdc783b */ /* 0x000e620000000200 */
[-C--:B------:R-:W-:Y:S07]  /*147f0*/  HMMA.16816.F32 R20, R64, R32.reuse, RZ ;  /* 0x000000204014723c */ /* 0x080fee00000018ff */
[----:B------:R-:W1:Y:S08]  /*14800*/  LDSM.16.M88.4 R224, [R250] ;  /* 0x00000000fae0783b */ /* 0x000e700000000200 */
[----:B------:R-:W1:Y:S08]  /*14810*/  LDSM.16.M88.4 R228, [R249] ;  /* 0x00000000f9e4783b */ /* 0x000e700000000200 */
[----:B------:R-:W-:Y:S04]  /*14820*/  STL [R1+0x58], R243 ;  /* 0x000058f301007387 */ /* 0x000fe80000100800 */
        /* <DEDUP_REMOVED lines=11> */
[----:B------:R-:W-:Y:S01]  /*148e0*/  STL [R1+0x88], R238 ;  /* 0x000088ee01007387 */ /* 0x000fe20000100800 */
[----:B--2---:R-:W-:Y:S01]  /*148f0*/  SHF.R.S32.HI R0, RZ, 0x1f, R129 ;  /* 0x0000001fff007819 */ /* 0x004fe20000011481 */
[C---:B------:R-:W-:Y:S04]  /*14900*/  IMAD.WIDE.U32 R28, R129.reuse, c[0x0][0x208], RZ ;  /* 0x00008200811c7a25 */ /* 0x040fe800078e00ff */
[----:B------:R-:W-:Y:S01]  /*14910*/  IMAD R0, R0, c[0x0][0x208], RZ ;  /* 0x0000820000007a24 */ /* 0x000fe200078e02ff */
[----:B------:R-:W-:Y:S03]  /*14920*/  SHF.L.U32 R38, R28, 0x6, RZ ;  /* 0x000000061c267819 */ /* 0x000fe600000006ff */
[----:B------:R-:W-:Y:S01]  /*14930*/  IMAD R0, R129, c[0x0][0x20c], R0 ;  /* 0x0000830081007a24 */ /* 0x000fe200078e0200 */
[C---:B---3--:R-:W-:Y:S02]  /*14940*/  IADD3 R2, P5, R38.reuse, R26, RZ ;  /* 0x0000001a26027210 */ /* 0x048fe40007fbe0ff */
[----:B----4-:R-:W-:Y:S02]  /*14950*/  IADD3 R38, P1, R38, R24, RZ ;  /* 0x0000001826267210 */ /* 0x010fe40007f3e0ff */
[C---:B------:R-:W-:Y:S02]  /*14960*/  HMMA.16816.F32 R24, R60.reuse, R32, RZ ;  /* 0x000000203c18723c */ /* 0x040fe400000018ff */
[----:B------:R-:W-:Y:S02]  /*14970*/  IADD3 R0, R29, R0, RZ ;  /* 0x000000001d007210 */ /* 0x000fe40007ffe0ff */
[----:B------:R-:W-:Y:S02]  /*14980*/  LEA R36, P2, R2, c[0x0][0x1f8], 0x1 ;  /* 0x00007e0002247a11 */ /* 0x000fe400078408ff */
[----:B------:R-:W-:Y:S02]  /*14990*/  SHF.L.U64.HI R0, R28, 0x6, R0 ;  /* 0x000000061c007819 */ /* 0x000fe40000010200 */
[----:B------:R-:W-:Y:S04]  /*149a0*/  LEA R40, P0, R38, c[0x0][0x1f8], 0x1 ;  /* 0x00007e0026287a11 */ /* 0x000fe800078008ff */
[C---:B------:R-:W-:Y:S02]  /*149b0*/  IADD3.X R32, R0.reuse, R31, RZ, P5, !PT ;  /* 0x0000001f00207210 */ /* 0x040fe40002ffe4ff */
[----:B------:R-:W-:Y:S02]  /*149c0*/  IADD3.X R0, R0, R30, RZ, P1, !PT ;  /* 0x0000001e00007210 */ /* 0x000fe40000ffe4ff */
[-C--:B------:R-:W-:Y:S01]  /*149d0*/  HMMA.16816.F32 R28, R60, R34.reuse, RZ ;  /* 0x000000223c1c723c */ /* 0x080fe200000018ff */
[----:B------:R-:W-:Y:S02]  /*149e0*/  LEA.HI.X R37, R2, c[0x0][0x1fc], R32, 0x1, P2 ;  /* 0x00007f0002257a11 */ /* 0x000fe400010f0c20 */
[----:B------:R-:W-:Y:S02]  /*149f0*/  LEA.HI.X R41, R38, c[0x0][0x1fc], R0, 0x1, P0 ;  /* 0x00007f0026297a11 */ /* 0x000fe400000f0c00 */
[----:B------:R-:W-:Y:S01]  /*14a00*/  IADD3 R44, P0, R36, R58, RZ ;  /* 0x0000003a242c7210 */ /* 0x000fe20007f1e0ff */
[----:B------:R-:W-:Y:S01]  /*14a10*/  @!PT LDS RZ, [RZ] ;  /* 0x00000000fffff984 */ /* 0x000fe20000000800 */
[----:B------:R-:W-:Y:S01]  /*14a20*/  @!PT LDS RZ, [RZ] ;  /* 0x00000000fffff984 */ /* 0x000fe20000000800 */
[----:B------:R-:W-:Y:S01]  /*14a30*/  @!PT LDS RZ, [RZ] ;  /* 0x00000000fffff984 */ /* 0x000fe20000000800 */
[----:B------:R2:W-:Y:S02]  /*14a40*/  LDGSTS.E.BYPASS.LTC128B.128 [R252+0x100], [R36.64], !P4 ;  /* 0x0010000024fc7fae */ /* 0x0005e4000e101d44 */
[C---:B------:R-:W-:Y:S04]  /*14a50*/  HMMA.16816.F32 R32, R64.reuse, R34, RZ ;  /* 0x000000224020723c */ /* 0x040fe800000018ff */
[----:B------:R-:W-:Y:S02]  /*14a60*/  IADD3.X R45, R37, R56, RZ, P0, !PT ;  /* 0x00000038252d7210 */ /* 0x000fe400007fe4ff */
[----:B------:R3:W-:Y:S01]  /*14a70*/  LDGSTS.E.BYPASS.LTC128B.128 [R252+0x2100], [R40.64], !P3 ;  /* 0x0210000028fc7fae */ /* 0x0007e2000d901d44 */
[C---:B------:R-:W-:Y:S02]  /*14a80*/  IADD3 R52, P1, R44.reuse, R58, RZ ;  /* 0x0000003a2c347210 */ /* 0x040fe40007f3e0ff */
[-C--:B------:R-:W-:Y:S03]  /*14a90*/  IADD3 R46, P0, R44, R55.reuse, RZ ;  /* 0x000000372c2e7210 */ /* 0x080fe60007f1e0ff */
[C---:B------:R-:W-:Y:S02]  /*14aa0*/  IADD3.X R53, R45.reuse, R56, RZ, P1, !PT ;  /* 0x000000382d357210 */ /* 0x040fe40000ffe4ff */
[----:B------:R4:W-:Y:S01]  /*14ab0*/  LDGSTS.E.BYPASS.LTC128B.128 [R252+0x900], [R44.64], !P4 ;  /* 0x009000002cfc7fae */ /* 0x0009e2000e101d44 */
[----:B------:R-:W-:Y:S07]  /*14ac0*/  IADD3.X R47, R45, R54, RZ, P0, !PT ;  /* 0x000000362d2f7210 */ /* 0x000fee00007fe4ff */
[----:B------:R4:W-:Y:S01]  /*14ad0*/  LDGSTS.E.BYPASS.LTC128B.128 [R252+0x2900], [R44.64+0x80], !P3 ;  /* 0x029000802cfc7fae */ /* 0x0009e2000d901d44 */
[-C--:B--2---:R-:W-:Y:S07]  /*14ae0*/  HMMA.16816.F32 R36, R64, R48.reuse, RZ ;  /* 0x000000304024723c */ /* 0x084fee00000018ff */
[----:B------:R2:W-:Y:S01]  /*14af0*/  LDGSTS.E.BYPASS.LTC128B.128 [R252+0x1100], [R52.64], !P4 ;  /* 0x0110000034fc7fae */ /* 0x0005e2000e101d44 */
[C---:B---3--:R-:W-:Y:S07]  /*14b00*/  HMMA.16816.F32 R40, R60.reuse, R48, RZ ;  /* 0x000000303c28723c */ /* 0x048fee00000018ff */
[----:B------:R4:W-:Y:S01]  /*14b10*/  LDGSTS.E.BYPASS.LTC128B.128 [R252+0x3100], [R46.64], !P3 ;  /* 0x031000002efc7fae */ /* 0x0009e2000d901d44 */
[C---:B------:R-:W-:Y:S04]  /*14b20*/  IADD3 R48, P0, R52.reuse, R58, RZ ;  /* 0x0000003a34307210 */ /* 0x040fe80007f1e0ff */
[C---:B------:R-:W-:Y:S05]  /*14b30*/  IADD3.X R49, R53.reuse, R56, RZ, P0, !PT ;  /* 0x0000003835317210 */ /* 0x040fea00007fe4ff */
[----:B------:R3:W-:Y:S01]  /*14b40*/  LDGSTS.E.BYPASS.LTC128B.128 [R252+0x1900], [R48.64], !P4 ;  /* 0x0190000030fc7fae */ /* 0x0007e2000e101d44 */
[----:B--2---:R-:W-:Y:S04]  /*14b50*/  IADD3 R52, P0, R52, R55, RZ ;  /* 0x0000003734347210 */ /* 0x004fe80007f1e0ff */
[----:B------:R-:W-:Y:S02]  /*14b60*/  IADD3.X R53, R53, R54, RZ, P0, !PT ;  /* 0x0000003635357210 */ /* 0x000fe400007fe4ff */
[C---:B------:R-:W-:Y:S01]  /*14b70*/  ISETP.GT.AND P0, PT, R129.reuse, RZ, PT ;  /* 0x000000ff8100720c */ /* 0x040fe20003f04270 */
[-C--:B----4-:R-:W-:Y:S02]  /*14b80*/  HMMA.16816.F32 R44, R60, R50.reuse, RZ ;  /* 0x000000323c2c723c */ /* 0x090fe400000018ff */
[----:B------:R2:W-:Y:S01]  /*14b90*/  LDGSTS.E.BYPASS.LTC128B.128 [R252+0x3900], [R52.64], !P3 ;  /* 0x0390000034fc7fae */ /* 0x0005e2000d901d44 */
[----:B------:R-:W-:Y:S07]  /*14ba0*/  IADD3 R129, R129, -0x1, RZ ;  /* 0xffffffff81817810 */ /* 0x000fee0007ffe0ff */
[----:B------:R-:W0:Y:S01]  /*14bb0*/  LDGDEPBAR ;  /* 0x00000000000079af */ /* 0x000e220000000000 */
[C---:B---3--:R-:W-:Y:S08]  /*14bc0*/  HMMA.16816.F32 R48, R64.reuse, R50, RZ ;  /* 0x000000324030723c */ /* 0x048ff000000018ff */
[-C--:B--2---:R-:W-:Y:S08]  /*14bd0*/  HMMA.16816.F32 R52, R64, R204.reuse, RZ ;  /* 0x000000cc4034723c */ /* 0x084ff000000018ff */
[C---:B------:R-:W-:Y:S08]  /*14be0*/  HMMA.16816.F32 R56, R60.reuse, R204, RZ ;  /* 0x000000cc3c38723c */ /* 0x040ff000000018ff */
[-C--:B------:R-:W-:Y:S08]  /*14bf0*/  HMMA.16816.F32 R60, R60, R206.reuse, RZ ;  /* 0x000000ce3c3c723c */ /* 0x080ff000000018ff */
[----:B------:R-:W-:Y:S01]  /*14c00*/  HMMA.16816.F32 R64, R64, R206, RZ ;  /* 0x000000ce4040723c */ /* 0x000fe200000018ff */
[----:B------:R-:W-:Y:S07]  /*14c10*/  LDSM.16.M88.4 R204, [R240+0x8100] ;  /* 0x00810000f0cc783b */ /* 0x000fee0000000200 */
[-C--:B-1----:R-:W-:Y:S08]  /*14c20*/  HMMA.16816.F32 R4, R208, R212.reuse, R4 ;  /* 0x000000d4d004723c */ /* 0x082ff00000001804 */
[C---:B------:R-:W-:Y:S08]  /*14c30*/  HMMA.16816.F32 R8, R216.reuse, R212, R8 ;  /* 0x000000d4d808723c */ /* 0x040ff00000001808 */
[-C--:B------:R-:W-:Y:S08]  /*14c40*/  HMMA.16816.F32 R12, R216, R214.reuse, R12 ;  /* 0x000000d6d80c723c */ /* 0x080ff0000000180c */
[C---:B------:R-:W-:Y:S01]  /*14c50*/  HMMA.16816.F32 R16, R208.reuse, R214, R16 ;  /* 0x000000d6d010723c */ /* 0x040fe20000001810 */
[----:B------:R-:W1:Y:S07]  /*14c60*/  LDSM.16.M88.4 R212, [R238+0x4100] ;  /* 0x00410000eed4783b */ /* 0x000e6e0000000200 */
[-C--:B------:R-:W-:Y:S08]  /*14c70*/  HMMA.16816.F32 R20, R208, R220.reuse, R20 ;  /* 0x000000dcd014723c */ /* 0x080ff00000001814 */
[C---:B------:R-:W-:Y:S08]  /*14c80*/  HMMA.16816.F32 R24, R216.reuse, R220, R24 ;  /* 0x000000dcd818723c */ /* 0x040ff00000001818 */
[-C--:B------:R-:W-:Y:S08]  /*14c90*/  HMMA.16816.F32 R28, R216, R222.reuse, R28 ;  /* 0x000000ded81c723c */ /* 0x080ff0000000181c */
[C---:B------:R-:W-:Y:S01]  /*14ca0*/  HMMA.16816.F32 R32, R208.reuse, R222, R32 ;  /* 0x000000ded020723c */ /* 0x040fe20000001820 */
[----:B------:R-:W2:Y:S07]  /*14cb0*/  LDSM.16.M88.4 R220, [R240+0xa100] ;  /* 0x00a10000f0dc783b */ /* 0x000eae0000000200 */
[-C--:B------:R-:W-:Y:S08]  /*14cc0*/  HMMA.16816.F32 R36, R208, R224.reuse, R36 ;  /* 0x000000e0d024723c */ /* 0x080ff00000001824 */
[C---:B------:R-:W-:Y:S08]  /*14cd0*/  HMMA.16816.F32 R40, R216.reuse, R224, R40 ;  /* 0x000000e0d828723c */ /* 0x040ff00000001828 */
[-C--:B------:R-:W-:Y:S08]  /*14ce0*/  HMMA.16816.F32 R44, R216, R226.reuse, R44 ;  /* 0x000000e2d82c723c */ /* 0x080ff0000000182c */
[C---:B------:R-:W-:Y:S01]  /*14cf0*/  HMMA.16816.F32 R48, R208.reuse, R226, R48 ;  /* 0x000000e2d030723c */ /* 0x040fe20000001830 */
[----:B------:R-:W-:Y:S07]  /*14d00*/  LDSM.16.M88.4 R224, [R238+0x5900] ;  /* 0x00590000eee0783b */ /* 0x000fee0000000200 */
[-C--:B------:R-:W-:Y:S08]  /*14d10*/  HMMA.16816.F32 R52, R208, R228.reuse, R52 ;  /* 0x000000e4d034723c */ /* 0x080ff00000001834 */
[C---:B------:R-:W-:Y:S08]  /*14d20*/  HMMA.16816.F32 R56, R216.reuse, R228, R56 ;  /* 0x000000e4d838723c */ /* 0x040ff00000001838 */
[-C--:B------:R-:W-:Y:S01]  /*14d30*/  HMMA.16816.F32 R60, R216, R230.reuse, R60 ;  /* 0x000000e6d83c723c */ /* 0x080fe2000000183c */
[----:B------:R-:W-:Y:S07]  /*14d40*/  LDSM.16.M88.4 R216, [R238+0x5100] ;  /* 0x00510000eed8783b */ /* 0x000fee0000000200 */
[----:B------:R-:W-:Y:S01]  /*14d50*/  HMMA.16816.F32 R64, R208, R230, R64 ;  /* 0x000000e6d040723c */ /* 0x000fe20000001840 */
[----:B------:R-:W3:Y:S07]  /*14d60*/  LDSM.16.M88.4 R208, [R238+0x4900] ;  /* 0x00490000eed0783b */ /* 0x000eee0000000200 */
[-C--:B-1----:R-:W-:Y:S08]  /*14d70*/  HMMA.16816.F32 R4, R204, R212.reuse, R4 ;  /* 0x000000d4cc04723c */ /* 0x082ff00000001804 */
[C---:B--2---:R-:W-:Y:S08]  /*14d80*/  HMMA.16816.F32 R8, R220.reuse, R212, R8 ;  /* 0x000000d4dc08723c */ /* 0x044ff00000001808 */
[-C--:B------:R-:W-:Y:S08]  /*14d90*/  HMMA.16816.F32 R12, R220, R214.reuse, R12 ;  /* 0x000000d6dc0c723c */ /* 0x080ff0000000180c */
[C---:B------:R-:W-:Y:S01]  /*14da0*/  HMMA.16816.F32 R16, R204.reuse, R214, R16 ;  /* 0x000000d6cc10723c */ /* 0x040fe20000001810 */
[----:B------:R-:W-:Y:S07]  /*14db0*/  LDSM.16.M88.4 R212, [R237] ;  /* 0x00000000edd4783b */ /* 0x000fee0000000200 */
[-C--:B---3--:R-:W-:Y:S08]  /*14dc0*/  HMMA.16816.F32 R20, R204, R208.reuse, R20 ;  /* 0x000000d0cc14723c */ /* 0x088ff00000001814 */
        /* <DEDUP_REMOVED lines=11> */
[-C--:B------:R-:W-:Y:S01]  /*14e80*/  HMMA.16816.F32 R60, R220, R226.reuse, R60 ;  /* 0x000000e2dc3c723c */ /* 0x080fe2000000183c */
[----:B------:R-:W-:Y:S07]  /*14e90*/  LDSM.16.M88.4 R220, [R237+0x1000] ;  /* 0x00100000eddc783b */ /* 0x000fee0000000200 */
[----:B------:R-:W-:Y:S01]  /*14ea0*/  HMMA.16816.F32 R64, R204, R226, R64 ;  /* 0x000000e2cc40723c */ /* 0x000fe20000001840 */
[----:B------:R-:W3:Y:S07]  /*14eb0*/  LDSM.16.M88.4 R204, [R237+0x800] ;  /* 0x00080000edcc783b */ /* 0x000eee0000000200 */
[-C--:B-1----:R-:W-:Y:S01]  /*14ec0*/  HMMA.16816.F32 R4, R208, R212.reuse, R4 ;  /* 0x000000d4d004723c */ /* 0x082fe20000001804 */
[----:B------:R-:W1:Y:S07]  /*14ed0*/  LDSM.16.M88.4 R224, [R237+0x1800] ;  /* 0x00180000ede0783b */ /* 0x000e6e0000000200 */
[C---:B--2---:R-:W-:Y:S08]  /*14ee0*/  HMMA.16816.F32 R8, R216.reuse, R212, R8 ;  /* 0x000000d4d808723c */ /* 0x044ff00000001808 */
[-C--:B------:R-:W-:Y:S08]  /*14ef0*/  HMMA.16816.F32 R12, R216, R214.reuse, R12 ;  /* 0x000000d6d80c723c */ /* 0x080ff0000000180c */
[C---:B------:R-:W-:Y:S01]  /*14f00*/  HMMA.16816.F32 R16, R208.reuse, R214, R16 ;  /* 0x000000d6d010723c */ /* 0x040fe20000001810 */
[----:B------:R-:W-:Y:S07]  /*14f10*/  LDSM.16.M88.4 R212, [R232+0x6100] ;  /* 0x00610000e8d4783b */ /* 0x000fee0000000200 */
[-C--:B---3--:R-:W-:Y:S08]  /*14f20*/  HMMA.16816.F32 R20, R208, R204.reuse, R20 ;  /* 0x000000ccd014723c */ /* 0x088ff00000001814 */
        /* <DEDUP_REMOVED lines=8> */
[----:B------:R-:W3:Y:S07]  /*14fb0*/  LDSM.16.M88.4 R220, [R239+0xe100] ;  /* 0x00e10000efdc783b */ /* 0x000eee0000000200 */
[-C--:B-1----:R-:W-:Y:S08]  /*14fc0*/  HMMA.16816.F32 R52, R208, R224.reuse, R52 ;  /* 0x000000e0d034723c */ /* 0x082ff00000001834 */
[C---:B------:R-:W-:Y:S08]  /*14fd0*/  HMMA.16816.F32 R56, R216.reuse, R224, R56 ;  /* 0x000000e0d838723c */ /* 0x040ff00000001838 */
[-C--:B------:R-:W-:Y:S01]  /*14fe0*/  HMMA.16816.F32 R60, R216, R226.reuse, R60 ;  /* 0x000000e2d83c723c */ /* 0x080fe2000000183c */
[----:B------:R-:W-:Y:S07]  /*14ff0*/  LDSM.16.M88.4 R216, [R232+0x7100] ;  /* 0x00710000e8d8783b */ /* 0x000fee0000000200 */
[----:B------:R-:W-:Y:S01]  /*15000*/  HMMA.16816.F32 R64, R208, R226, R64 ;  /* 0x000000e2d040723c */ /* 0x000fe20000001840 */
[----:B------:R-:W1:Y:S07]  /*15010*/  LDSM.16.M88.4 R208, [R232+0x6900] ;  /* 0x00690000e8d0783b */ /* 0x000e6e0000000200 */
[-C--:B--2---:R-:W-:Y:S01]  /*15020*/  HMMA.16816.F32 R4, R204, R212.reuse, R4 ;  /* 0x000000d4cc04723c */ /* 0x084fe20000001804 */
[----:B------:R-:W2:Y:S07]  /*15030*/  LDSM.16.M88.4 R224, [R232+0x7900] ;  /* 0x00790000e8e0783b */ /* 0x000eae0000000200 */
[C---:B---3--:R-:W-:Y:S08]  /*15040*/  HMMA.16816.F32 R8, R220.reuse, R212, R8 ;  /* 0x000000d4dc08723c */ /* 0x048ff00000001808 */
[-C--:B------:R-:W-:Y:S08]  /*15050*/  HMMA.16816.F32 R12, R220, R214.reuse, R12 ;  /* 0x000000d6dc0c723c */ /* 0x080ff0000000180c */
[C---:B------:R-:W-:Y:S01]  /*15060*/  HMMA.16816.F32 R16, R204.reuse, R214, R16 ;  /* 0x000000d6cc10723c */ /* 0x040fe20000001810 */
[----:B------:R-:W-:Y:S07]  /*15070*/  LDSM.16.M88.4 R212, [R248] ;  /* 0x00000000f8d4783b */ /* 0x000fee0000000200 */
        /* <DEDUP_REMOVED lines=9> */
[----:B------:R-:W3:Y:S07]  /*15110*/  LDSM.16.M88.4 R216, [R241+0xe100] ;  /* 0x00e10000f1d8783b */ /* 0x000eee0000000200 */
[-C--:B--2---:R-:W-:Y:S08]  /*15120*/  HMMA.16816.F32 R52, R204, R224.reuse, R52 ;  /* 0x000000e0cc34723c */ /* 0x084ff00000001834 */
[C---:B------:R-:W-:Y:S08]  /*15130*/  HMMA.16816.F32 R56, R220.reuse, R224, R56 ;  /* 0x000000e0dc38723c */ /* 0x040ff00000001838 */
[-C--:B------:R-:W-:Y:S01]  /*15140*/  HMMA.16816.F32 R60, R220, R226.reuse, R60 ;  /* 0x000000e2dc3c723c */ /* 0x080fe2000000183c */
[----:B------:R-:W-:Y:S07]  /*15150*/  LDSM.16.M88.4 R220, [R246] ;  /* 0x00000000f6dc783b */ /* 0x000fee0000000200 */
[----:B------:R-:W-:Y:S01]  /*15160*/  HMMA.16816.F32 R64, R204, R226, R64 ;  /* 0x000000e2cc40723c */ /* 0x000fe20000001840 */
[----:B------:R-:W2:Y:S07]  /*15170*/  LDSM.16.M88.4 R204, [R247] ;  /* 0x00000000f7cc783b */ /* 0x000eae0000000200 */
[-C--:B-1----:R-:W-:Y:S01]  /*15180*/  HMMA.16816.F32 R4, R208, R212.reuse, R4 ;  /* 0x000000d4d004723c */ /* 0x082fe20000001804 */
[----:B------:R-:W1:Y:S07]  /*15190*/  LDSM.16.M88.4 R224, [R245] ;  /* 0x00000000f5e0783b */ /* 0x000e6e0000000200 */
[C---:B---3--:R-:W-:Y:S08]  /*151a0*/  HMMA.16816.F32 R8, R216.reuse, R212, R8 ;  /* 0x000000d4d808723c */ /* 0x048ff00000001808 */
[-C--:B------:R-:W-:Y:S08]  /*151b0*/  HMMA.16816.F32 R12, R216, R214.reuse, R12 ;  /* 0x000000d6d80c723c */ /* 0x080ff0000000180c */
[C---:B------:R-:W-:Y:S01]  /*151c0*/  HMMA.16816.F32 R16, R208.reuse, R214, R16 ;  /* 0x000000d6d010723c */ /* 0x040fe20000001810 */
[----:B------:R-:W-:Y:S07]  /*151d0*/  LDSM.16.M88.4 R212, [R238+0x6100] ;  /* 0x00610000eed4783b */ /* 0x000fee0000000200 */
[-C--:B--2---:R-:W-:Y:S08]  /*151e0*/  HMMA.16816.F32 R20, R208, R204.reuse, R20 ;  /* 0x000000ccd014723c */ /* 0x084ff00000001814 */
        /* <DEDUP_REMOVED lines=12> */
[----:B------:R-:W1:Y:S07]  /*152b0*/  LDSM.16.M88.4 R216, [R238+0x6900] ;  /* 0x00690000eed8783b */ /* 0x000e6e0000000200 */
[----:B------:R-:W-:Y:S01]  /*152c0*/  HMMA.16816.F32 R64, R208, R226, R64 ;  /* 0x000000e2d040723c */ /* 0x000fe20000001840 */
[----:B------:R-:W4:Y:S07]  /*152d0*/  LDSM.16.M88.4 R208, [R238+0x7100] ;  /* 0x00710000eed0783b */ /* 0x000f2e0000000200 */
[-C--:B--2---:R-:W-:Y:S01]  /*152e0*/  HMMA.16816.F32 R4, R204, R212.reuse, R4 ;  /* 0x000000d4cc04723c */ /* 0x084fe20000001804 */
[----:B------:R-:W2:Y:S07]  /*152f0*/  LDSM.16.M88.4 R224, [R238+0x7900] ;  /* 0x00790000eee0783b */ /* 0x000eae0000000200 */
[C---:B---3--:R-:W-:Y:S08]  /*15300*/  HMMA.16816.F32 R8, R220.reuse, R212, R8 ;  /* 0x000000d4dc08723c */ /* 0x048ff00000001808 */
[-C--:B------:R-:W-:Y:S08]  /*15310*/  HMMA.16816.F32 R12, R220, R214.reuse, R12 ;  /* 0x000000d6dc0c723c */ /* 0x080ff0000000180c */
[C---:B------:R-:W-:Y:S01]  /*15320*/  HMMA.16816.F32 R16, R204.reuse, R214, R16 ;  /* 0x000000d6cc10723c */ /* 0x040fe20000001810 */
[----:B------:R-:W-:Y:S07]  /*15330*/  LDSM.16.M88.4 R212, [R242+0xc100] ;  /* 0x00c10000f2d4783b */ /* 0x000fee0000000200 */
[-C--:B-1----:R-:W-:Y:S08]  /*15340*/  HMMA.16816.F32 R20, R204, R216.reuse, R20 ;  /* 0x000000d8cc14723c */ /* 0x082ff00000001814 */
[C---:B------:R-:W-:Y:S08]  /*15350*/  HMMA.16816.F32 R24, R220.reuse, R216, R24 ;  /* 0x000000d8dc18723c */ /* 0x040ff00000001818 */
        /* <DEDUP_REMOVED lines=8> */
[-C--:B--2---:R-:W-:Y:S08]  /*153e0*/  HMMA.16816.F32 R52, R204, R224.reuse, R52 ;  /* 0x000000e0cc34723c */ /* 0x084ff00000001834 */
[C---:B------:R-:W-:Y:S08]  /*153f0*/  HMMA.16816.F32 R56, R220.reuse, R224, R56 ;  /* 0x000000e0dc38723c */ /* 0x040ff00000001838 */
[-C--:B------:R-:W-:Y:S08]  /*15400*/  HMMA.16816.F32 R60, R220, R226.reuse, R60 ;  /* 0x000000e2dc3c723c */ /* 0x080ff0000000183c */
[----:B------:R-:W-:Y:S08]  /*15410*/  HMMA.16816.F32 R64, R204, R226, R64 ;  /* 0x000000e2cc40723c */ /* 0x000ff00000001840 */
[-C--:B-1----:R-:W-:Y:S08]  /*15420*/  HMMA.16816.F32 R4, R212, R216.reuse, R4 ;  /* 0x000000d8d404723c */ /* 0x082ff00000001804 */
[C---:B---3--:R-:W-:Y:S08]  /*15430*/  HMMA.16816.F32 R8, R208.reuse, R216, R8 ;  /* 0x000000d8d008723c */ /* 0x048ff00000001808 */
        /* <DEDUP_REMOVED lines=23> */
[----:B------:R-:W2:Y:S01]  /*155b0*/  MUFU.TANH R221, R8 ;  /* 0x0000000800dd7308 */ /* 0x000ea20000002400 */
[----:B-1----:R-:W1:Y:S09]  /*155c0*/  LDSM.16.M88.4 R4, [R237+0x2800] ;  /* 0x00280000ed04783b */ /* 0x002e720000000200 */
[----:B------:R-:W2:Y:S10]  /*155d0*/  MUFU.TANH R220, R9 ;  /* 0x0000000900dc7308 */ /* 0x000eb40000002400 */
[----:B------:R-:W-:Y:S10]  /*155e0*/  MUFU.TANH R222, R10 ;  /* 0x0000000a00de7308 */ /* 0x000ff40000002400 */
[----:B------:R4:W-:Y:S10]  /*155f0*/  MUFU.TANH R223, R11 ;  /* 0x0000000b00df7308 */ /* 0x0009f40000002400 */
[----:B------:R-:W-:Y:S01]  /*15600*/  MUFU.TANH R18, R18 ;  /* 0x0000001200127308 */ /* 0x000fe20000002400 */
[-C--:B-1----:R-:W-:Y:S09]  /*15610*/  HMMA.16816.F32 R20, R212, R4.reuse, R20 ;  /* 0x00000004d414723c */ /* 0x082ff20000001814 */
[----:B------:R-:W-:Y:S01]  /*15620*/  MUFU.TANH R16, R16 ;  /* 0x0000001000107308 */ /* 0x000fe20000002400 */
[C---:B------:R-:W-:Y:S01]  /*15630*/  HMMA.16816.F32 R24, R208.reuse, R4, R24 ;  /* 0x00000004d018723c */ /* 0x040fe20000001818 */
[----:B----4-:R-:W1:Y:S08]  /*15640*/  LDSM.16.M88.4 R8, [R237+0x3000] ;  /* 0x00300000ed08783b */ /* 0x010e700000000200 */
[----:B------:R-:W-:Y:S01]  /*15650*/  MUFU.TANH R19, R19 ;  /* 0x0000001300137308 */ /* 0x000fe20000002400 */
[-C--:B------:R-:W-:Y:S04]  /*15660*/  HMMA.16816.F32 R28, R208, R6.reuse, R28 ;  /* 0x00000006d01c723c */ /* 0x080fe8000000181c */
[----:B------:R-:W-:Y:S04]  /*15670*/  FMUL.FTZ R21, R21, c[0x0][0x320] ;  /* 0x0000c80015157a20 */ /* 0x000fe80000410000 */
[C---:B------:R-:W-:Y:S01]  /*15680*/  HMMA.16816.F32 R32, R212.reuse, R6, R32 ;  /* 0x00000006d420723c */ /* 0x040fe20000001820 */
[----:B------:R-:W-:Y:S01]  /*15690*/  MUFU.TANH R17, R17 ;  /* 0x0000001100117308 */ /* 0x000fe20000002400 */
[----:B------:R-:W4:Y:S01]  /*156a0*/  LDSM.16.M88.4 R4, [R237+0x3800] ;  /* 0x00380000ed04783b */ /* 0x000f220000000200 */
[----:B------:R-:W-:Y:S04]  /*156b0*/  DEPBAR.LE SB0, 0x0 ;  /* 0x000080000000791a */ /* 0x000fe80000000000 */
[----:B------:R-:W-:Y:S02]  /*156c0*/  FMUL.FTZ R22, R22, c[0x0][0x320] ;  /* 0x0000c80016167a20 */ /* 0x000fe40000410000 */
[----:B------:R-:W-:Y:S02]  /*156d0*/  FMUL.FTZ R20, R20, c[0x0][0x320] ;  /* 0x0000c80014147a20 */ /* 0x000fe40000410000 */
[----:B------:R-:W-:Y:S01]  /*156e0*/  MUFU.TANH R227, R21 ;  /* 0x0000001500e37308 */ /* 0x000fe20000002400 */
[----:B------:R-:W-:Y:S01]  /*156f0*/  FMUL.FTZ R25, R25, c[0x0][0x320] ;  /* 0x0000c80019197a20 */ /* 0x000fe20000410000 */
[----:B------:R-:W-:Y:S01]  /*15700*/  BAR.SYNC.DEFER_BLOCKING 0x0 ;  /* 0x0000000000007b1d */ /* 0x000fe20000010000 */
[----:B------:R-:W-:Y:S02]  /*15710*/  FMUL.FTZ R23, R23, c[0x0][0x320] ;  /* 0x0000c80017177a20 */ /* 0x000fe40000410000 */
[----:B------:R-:W-:Y:S02]  /*15720*/  FMUL.FTZ R28, R28, c[0x0][0x320] ;  /* 0x0000c8001c1c7a20 */ /* 0x000fe40000410000 */
[----:B------:R-:W-:Y:S02]  /*15730*/  FMUL.FTZ R29, R29, c[0x0][0x320] ;  /* 0x0000c8001d1d7a20 */ /* 0x000fe40000410000 */
[----:B------:R-:W-:Y:S01]  /*15740*/  FMUL.FTZ R26, R26, c[0x0][0x320] ;  /* 0x0000c8001a1a7a20 */ /* 0x000fe20000410000 */
[----:B------:R-:W-:Y:S01]  /*15750*/  MUFU.TANH R130, R28 ;  /* 0x0000001c00827308 */ /* 0x000fe20000002400 */
[----:B------:R-:W-:Y:S02]  /*15760*/  FMUL.FTZ R27, R27, c[0x0][0x320] ;  /* 0x0000c8001b1b7a20 */ /* 0x000fe40000410000 */
[----:B------:R-:W-:Y:S01]  /*15770*/  FMUL.FTZ R34, R34, c[0x0][0x320] ;  /* 0x0000c80022227a20 */ /* 0x000fe20000410000 */
[-C--:B-1----:R-:W-:Y:S05]  /*15780*/  HMMA.16816.F32 R36, R212, R8.reuse, R36 ;  /* 0x00000008d424723c */ /* 0x082fea0000001824 */
[----:B------:R-:W-:Y:S01]  /*15790*/  FMUL.FTZ R35, R35, c[0x0][0x320] ;  /* 0x0000c80023237a20 */ /* 0x000fe20000410000 */
        /* <DEDUP_REMOVED lines=11> */
[----:B------:R2:W2:Y:S01]  /*15850*/  MUFU.TANH R218, R13 ;  /* 0x0000000d00da7308 */ /* 0x0004a20000002400 */
[----:B------:R-:W3:Y:S02]  /*15860*/  LDL R11, [R1+0x24] ;  /* 0x00002400010b7983 */ /* 0x000ee40000100800 */
[----:B------:R-:W-:Y:S02]  /*15870*/  FMUL.FTZ R36, R36, c[0x0][0x320] ;  /* 0x0000c80024247a20 */ /* 0x000fe40000410000 */
[----:B------:R-:W3:Y:S01]  /*15880*/  LDL R10, [R1+0x20] ;  /* 0x00002000010a7983 */ /* 0x000ee20000100800 */
[----:B------:R-:W-:Y:S01]  /*15890*/  FMUL.FTZ R39, R39, c[0x0][0x320] ;  /* 0x0000c80027277a20 */ /* 0x000fe20000410000 */
[-C--:B----4-:R-:W-:Y:S03]  /*158a0*/  HMMA.16816.F32 R52, R212, R4.reuse, R52 ;  /* 0x00000004d434723c */ /* 0x090fe60000001834 */
[----:B------:R-:W4:Y:S01]  /*158b0*/  MUFU.TANH R0, R38 ;  /* 0x0000002600007308 */ /* 0x000f220000002400 */
[----:B------:R-:W-:Y:S02]  /*158c0*/  FMUL.FTZ R42, R42, c[0x0][0x320] ;  /* 0x0000c8002a2a7a20 */ /* 0x000fe40000410000 */
[----:B------:R-:W-:Y:S01]  /*158d0*/  FMUL.FTZ R37, R37, c[0x0][0x320] ;  /* 0x0000c80025257a20 */ /* 0x000fe20000410000 */
[----:B-1----:R-:W-:Y:S01]  /*158e0*/  MOV R27, c[0x0][0x1e0] ;  /* 0x00007800001b7a02 */ /* 0x002fe20000000f00 */
[C---:B------:R-:W-:Y:S04]  /*158f0*/  HMMA.16816.F32 R56, R208.reuse, R4, R56 ;  /* 0x00000004d038723c */ /* 0x040fe80000001838 */
[----:B------:R-:W-:Y:S01]  /*15900*/  FMUL.FTZ R44, R44, c[0x0][0x320] ;  /* 0x0000c8002c2c7a20 */ /* 0x000fe20000410000 */
[----:B------:R-:W-:Y:S01]  /*15910*/  MUFU.TANH R2, R42 ;  /* 0x0000002a00027308 */ /* 0x000fe20000002400 */
[----:B------:R-:W-:Y:S01]  /*15920*/  FMUL.FTZ R45, R45, c[0x0][0x320] ;  /* 0x0000c8002d2d7a20 */ /* 0x000fe20000410000 */
[----:B--2---:R-:W-:Y:S01]  /*15930*/  FMNMX.FTZ R4, R221, R137, !PT ;  /* 0x00000089dd047209 */ /* 0x004fe20007810000 */
[----:B------:R-:W-:Y:S01]  /*15940*/  FMUL.FTZ R51, R51, c[0x0][0x320] ;  /* 0x0000c80033337a20 */ /* 0x000fe20000410000 */
[-C--:B------:R-:W-:Y:S03]  /*15950*/  HMMA.16816.F32 R60, R208, R6.reuse, R60 ;  /* 0x00000006d03c723c */ /* 0x080fe6000000183c */
[----:B------:R-:W-:Y:S01]  /*15960*/  FMUL.FTZ R48, R48, c[0x0][0x320] ;  /* 0x0000c80030307a20 */ /* 0x000fe20000410000 */
[----:B------:R-:W-:Y:S01]  /*15970*/  MOV R13, 0x5 ;  /* 0x00000005000d7802 */ /* 0x000fe20000000f00 */
[----:B------:R-:W-:Y:S01]  /*15980*/  FMUL.FTZ R47, R47, c[0x0][0x320] ;  /* 0x0000c8002f2f7a20 */ /* 0x000fe20000410000 */
[----:B------:R4:W-:Y:S01]  /*15990*/  MUFU.TANH R8, R51 ;  /* 0x0000003300087308 */ /* 0x0009e20000002400 */
[----:B------:R-:W-:Y:S01]  /*159a0*/  FMUL.FTZ R52, R52, c[0x0][0x320] ;  /* 0x0000c80034347a20 */ /* 0x000fe20000410000 */
[----:B------:R-:W-:Y:S04]  /*159b0*/  HMMA.16816.F32 R64, R212, R6, R64 ;  /* 0x00000006d440723c */ /* 0x000fe80000001840 */
[----:B------:R-:W-:Y:S01]  /*159c0*/  FMUL.FTZ R50, R50, c[0x0][0x320] ;  /* 0x0000c80032327a20 */ /* 0x000fe20000410000 */
[----:B------:R-:W-:Y:S01]  /*159d0*/  @P0 SHF.L.U64.HI R13, R27, R13, c[0x0][0x1e4] ;  /* 0x000079001b0d0619 */ /* 0x000fe2000001020d */
[----:B------:R-:W-:Y:S01]  /*159e0*/  FMUL.FTZ R54, R54, c[0x0][0x320] ;  /* 0x0000c80036367a20 */ /* 0x000fe20000410000 */
[----:B------:R-:W-:Y:S01]  /*159f0*/  FMNMX.FTZ R4, R220, R4, !PT ;  /* 0x00000004dc047209 */ /* 0x000fe20007810000 */
[----:B------:R-:W-:Y:S01]  /*15a00*/  MUFU.TANH R42, R44 ;  /* 0x0000002c002a7308 */ /* 0x000fe20000002400 */
[----:B------:R-:W-:Y:S03]  /*15a10*/  FMUL.FTZ R56, R56, c[0x0][0x320] ;  /* 0x0000c80038387a20 */ /* 0x000fe60000410000 */
[----:B------:R-:W-:Y:S01]  /*15a20*/  FMUL.FTZ R55, R55, c[0x0][0x320] ;  /* 0x0000c80037377a20 */ /* 0x000fe20000410000 */
[----:B------:R-:W-:Y:S01]  /*15a30*/  FMNMX.FTZ R4, R12, R4, !PT ;  /* 0x000000040c047209 */ /* 0x000fe20007810000 */
[----:B------:R-:W-:Y:S02]  /*15a40*/  FMUL.FTZ R53, R53, c[0x0][0x320] ;  /* 0x0000c80035357a20 */ /* 0x000fe40000410000 */
[----:B------:R-:W-:Y:S01]  /*15a50*/  FMUL.FTZ R60, R60, c[0x0][0x320] ;  /* 0x0000c8003c3c7a20 */ /* 0x000fe20000410000 */
[----:B------:R-:W-:Y:S01]  /*15a60*/  FMNMX.FTZ R4, R218, R4, !PT ;  /* 0x00000004da047209 */ /* 0x000fe20007810000 */
[----:B------:R1:W-:Y:S01]  /*15a70*/  MUFU.TANH R21, R56 ;  /* 0x0000003800157308 */ /* 0x0003e20000002400 */
[----:B------:R-:W-:Y:S02]  /*15a80*/  FMUL.FTZ R61, R61, c[0x0][0x320] ;  /* 0x0000c8003d3d7a20 */ /* 0x000fe40000410000 */
[----:B------:R-:W-:Y:S01]  /*15a90*/  FMUL.FTZ R46, R46, c[0x0][0x320] ;  /* 0x0000c8002e2e7a20 */ /* 0x000fe20000410000 */
[----:B----4-:R-:W-:Y:S01]  /*15aa0*/  MOV R51, R0 ;  /* 0x0000000000337202 */ /* 0x010fe20000000f00 */
        /* <DEDUP_REMOVED lines=12> */
[----:B-1----:R-:W-:Y:S01]  /*15b70*/  MOV R56, R130 ;  /* 0x0000008200387202 */ /* 0x002fe20000000f00 */
[----:B------:R-:W-:Y:S02]  /*15b80*/  FMUL.FTZ R64, R64, c[0x0][0x320] ;  /* 0x0000c80040407a20 */ /* 0x000fe40000410000 */
[----:B------:R-:W-:Y:S03]  /*15b90*/  FMUL.FTZ R43, R43, c[0x0][0x320] ;  /* 0x0000c8002b2b7a20 */ /* 0x000fe60000410000 */
[----:B------:R2:W-:Y:S10]  /*15ba0*/  MUFU.TANH R130, R60 ;  /* 0x0000003c00827308 */ /* 0x0005f40000002400 */
[----:B------:R1:W-:Y:S10]  /*15bb0*/  MUFU.TANH R45, R50 ;  /* 0x00000032002d7308 */ /* 0x0003f40000002400 */
[----:B------:R-:W4:Y:S01]  /*15bc0*/  MUFU.TANH R231, R22 ;  /* 0x0000001600e77308 */ /* 0x000f220000002400 */
[----:B--2---:R-:W-:Y:S02]  /*15bd0*/  MOV R60, R0 ;  /* 0x00000000003c7202 */ /* 0x004fe40000000f00 */
[----:B------:R-:W-:Y:S07]  /*15be0*/  FMNMX.FTZ R0, R217, R132, !PT ;  /* 0x00000084d9007209 */ /* 0x000fee0007810000 */
[----:B------:R-:W2:Y:S01]  /*15bf0*/  MUFU.TANH R226, R20 ;  /* 0x0000001400e27308 */ /* 0x000ea20000002400 */
[----:B------:R-:W-:Y:S02]  /*15c00*/  FMNMX.FTZ R0, R216, R0, !PT ;  /* 0x00000000d8007209 */ /* 0x000fe40007810000 */
[----:B-1----:R-:W-:Y:S02]  /*15c10*/  MOV R50, R136 ;  /* 0x0000008800327202 */ /* 0x002fe40000000f00 */
[----:B------:R-:W-:Y:S02]  /*15c20*/  FMNMX.FTZ R0, R18, R0, !PT ;  /* 0x0000000012007209 */ /* 0x000fe40007810000 */
[----:B------:R-:W-:Y:S03]  /*15c30*/  FMNMX.FTZ R136, R207, R3, !PT ;  /* 0x00000003cf887209 */ /* 0x000fe60007810000 */
[----:B------:R-:W1:Y:S01]  /*15c40*/  MUFU.TANH R230, R23 ;  /* 0x0000001700e67308 */ /* 0x000e620000002400 */
[----:B------:R-:W-:Y:S02]  /*15c50*/  FMNMX.FTZ R0, R19, R0, !PT ;  /* 0x0000000013007209 */ /* 0x000fe40007810000 */
[----:B------:R-:W-:Y:S02]  /*15c60*/  FMNMX.FTZ R136, R205, R136, !PT ;  /* 0x00000088cd887209 */ /* 0x000fe40007810000 */
[----:B----4-:R-:W-:Y:S02]  /*15c70*/  FMNMX.FTZ R0, R231, R0, !PT ;  /* 0x00000000e7007209 */ /* 0x010fe40007810000 */
[----:B------:R-:W-:Y:S03]  /*15c80*/  FMNMX.FTZ R136, R16, R136, !PT ;  /* 0x0000008810887209 */ /* 0x000fe60007810000 */
[----:B------:R-:W4:Y:S01]  /*15c90*/  MUFU.TANH R250, R24 ;  /* 0x0000001800fa7308 */ /* 0x000f220000002400 */
[----:B------:R-:W-:Y:S04]  /*15ca0*/  FMNMX.FTZ R136, R17, R136, !PT ;  /* 0x0000008811887209 */ /* 0x000fe80007810000 */
[----:B--2---:R-:W-:Y:S04]  /*15cb0*/  FMNMX.FTZ R136, R226, R136, !PT ;  /* 0x00000088e2887209 */ /* 0x004fe80007810000 */
[----:B------:R-:W-:Y:S01]  /*15cc0*/  FMNMX.FTZ R136, R227, R136, !PT ;  /* 0x00000088e3887209 */ /* 0x000fe20007810000 */
[----:B------:R-:W2:Y:S01]  /*15cd0*/  MUFU.TANH R228, R34 ;  /* 0x0000002200e47308 */ /* 0x000ea20000002400 */
[----:B-1----:R-:W-:Y:S09]  /*15ce0*/  FMNMX.FTZ R0, R230, R0, !PT ;  /* 0x00000000e6007209 */ /* 0x002ff20007810000 */
[----:B------:R-:W1:Y:S01]  /*15cf0*/  MUFU.TANH R224, R32 ;  /* 0x0000002000e07308 */ /* 0x000e620000002400 */
[----:B----4-:R-:W-:Y:S04]  /*15d00*/  FMNMX.FTZ R4, R250, R4, !PT ;  /* 0x00000004fa047209 */ /* 0x010fe80007810000 */
[----:B------:R-:W-:Y:S05]  /*15d10*/  FMNMX.FTZ R4, R50, R4, !PT ;  /* 0x0000000432047209 */ /* 0x000fea0007810000 */
[----:B------:R-:W-:Y:S01]  /*15d20*/  MUFU.TANH R139, R40 ;  /* 0x00000028008b7308 */ /* 0x000fe20000002400 */
[----:B------:R-:W-:Y:S02]  /*15d30*/  FMNMX.FTZ R4, R56, R4, !PT ;  /* 0x0000000438047209 */ /* 0x000fe40007810000 */
[----:B--2---:R-:W-:Y:S07]  /*15d40*/  FMNMX.FTZ R0, R228, R0, !PT ;  /* 0x00000000e4007209 */ /* 0x004fee0007810000 */
[----:B------:R2:W-:Y:S01]  /*15d50*/  MUFU.TANH R40, R57 ;  /* 0x0000003900287308 */ /* 0x0005e20000002400 */
[----:B-1----:R-:W-:Y:S09]  /*15d60*/  FMNMX.FTZ R136, R224, R136, !PT ;  /* 0x00000088e0887209 */ /* 0x002ff20007810000 */
[----:B------:R-:W1:Y:S10]  /*15d70*/  MUFU.TANH R229, R35 ;  /* 0x0000002300e57308 */ /* 0x000e740000002400 */
[----:B------:R-:W4:Y:S01]  /*15d80*/  MUFU.TANH R225, R33 ;  /* 0x0000002100e17308 */ /* 0x000f220000002400 */
[----:B--2---:R-:W-:Y:S09]  /*15d90*/  MOV R57, R2 ;  /* 0x0000000200397202 */ /* 0x004ff20000000f00 */
[----:B------:R-:W-:Y:S01]  /*15da0*/  MUFU.TANH R134, R26 ;  /* 0x0000001a00867308 */ /* 0x000fe20000002400 */
[----:B-1----:R-:W-:Y:S04]  /*15db0*/  FMNMX.FTZ R0, R229, R0, !PT ;  /* 0x00000000e5007209 */ /* 0x002fe80007810000 */
[----:B------:R-:W-:Y:S05]  /*15dc0*/  FMNMX.FTZ R0, R51, R0, !PT ;  /* 0x0000000033007209 */ /* 0x000fea0007810000 */
[----:B------:R-:W1:Y:S01]  /*15dd0*/  MUFU.TANH R26, R29 ;  /* 0x0000001d001a7308 */ /* 0x000e620000002400 */
[----:B----4-:R-:W-:Y:S09]  /*15de0*/  FMNMX.FTZ R136, R225, R136, !PT ;  /* 0x00000088e1887209 */ /* 0x010ff20007810000 */
[----:B------:R2:W-:Y:S10]  /*15df0*/  MUFU.TANH R135, R49 ;  /* 0x0000003100877308 */ /* 0x0005f40000002400 */
[----:B------:R-:W4:Y:S01]  /*15e00*/  MUFU.TANH R243, R36 ;  /* 0x0000002400f37308 */ /* 0x000f220000002400 */
[----:B-1----:R-:W-:Y:S01]  /*15e10*/  FMNMX.FTZ R4, R26, R4, !PT ;  /* 0x000000041a047209 */ /* 0x002fe20007810000 */
[----:B------:R-:W3:Y:S08]  /*15e20*/  LDL.64 R28, [R1+0x40] ;  /* 0x00004000011c7983 */ /* 0x000ef00000100a00 */
[----:B------:R-:W1:Y:S01]  /*15e30*/  MUFU.TANH R249, R39 ;  /* 0x0000002700f97308 */ /* 0x000e620000002400 */
[----:B--2---:R-:W-:Y:S04]  /*15e40*/  MOV R49, R139 ;  /* 0x0000008b00317202 */ /* 0x004fe80000000f00 */
[----:B------:R-:W-:Y:S05]  /*15e50*/  FMNMX.FTZ R4, R49, R4, !PT ;  /* 0x0000000431047209 */ /* 0x000fea0007810000 */
[----:B------:R-:W-:Y:S01]  /*15e60*/  MUFU.TANH R219, R14 ;  /* 0x0000000e00db7308 */ /* 0x000fe20000002400 */
[----:B----4-:R-:W-:Y:S09]  /*15e70*/  FMNMX.FTZ R136, R243, R136, !PT ;  /* 0x00000088f3887209 */ /* 0x010ff20007810000 */
[----:B------:R-:W2:Y:S01]  /*15e80*/  MUFU.TANH R14, R37 ;  /* 0x00000025000e7308 */ /* 0x000ea20000002400 */
[----:B-1----:R-:W-:Y:S04]  /*15e90*/  FMNMX.FTZ R0, R249, R0, !PT ;  /* 0x00000000f9007209 */ /* 0x002fe80007810000 */
[----:B------:R-:W-:Y:S05]  /*15ea0*/  FMNMX.FTZ R0, R45, R0, !PT ;  /* 0x000000002d007209 */ /* 0x000fea0007810000 */
[----:B------:R1:W-:Y:S10]  /*15eb0*/  MUFU.TANH R25, R66 ;  /* 0x0000004200197308 */ /* 0x0003f40000002400 */
[----:B------:R-:W4:Y:S01]  /*15ec0*/  MUFU.TANH R41, R41 ;  /* 0x0000002900297308 */ /* 0x000f220000002400 */
[----:B--2---:R-:W-:Y:S09]  /*15ed0*/  FMNMX.FTZ R136, R14, R136, !PT ;  /* 0x000000880e887209 */ /* 0x004ff20007810000 */
[----:B------:R-:W2:Y:S01]  /*15ee0*/  MUFU.TANH R131, R48 ;  /* 0x0000003000837308 */ /* 0x000ea20000002400 */
[----:B-1----:R-:W-:Y:S02]  /*15ef0*/  MOV R66, R8 ;  /* 0x0000000800427202 */ /* 0x002fe40000000f00 */
[----:B------:R-:W3:Y:S02]  /*15f00*/  LDL.64 R8, [R1+0x30] ;  /* 0x0000300001087983 */ /* 0x000ee40000100a00 */
[----:B------:R-:W-:Y:S05]  /*15f10*/  FMNMX.FTZ R0, R66, R0, !PT ;  /* 0x0000000042007209 */ /* 0x000fea0007810000 */
[----:B------:R1:W-:Y:S01]  /*15f20*/  MUFU.TANH R5, R65 ;  /* 0x0000004100057308 */ /* 0x0003e20000002400 */
[----:B------:R-:W-:Y:S01]  /*15f30*/  STL [R1], R129 ;  /* 0x0000008101007387 */ /* 0x000fe20000100800 */
[----:B----4-:R-:W-:Y:S04]  /*15f40*/  FMNMX.FTZ R4, R41, R4, !PT ;  /* 0x0000000429047209 */ /* 0x010fe80007810000 */
[----:B------:R-:W-:Y:S04]  /*15f50*/  FMNMX.FTZ R4, R42, R4, !PT ;  /* 0x000000042a047209 */ /* 0x000fe80007810000 */
[----:B------:R-:W4:Y:S01]  /*15f60*/  MUFU.TANH R35, R54 ;  /* 0x0000003600237308 */ /* 0x000f220000002400 */
[----:B------:R-:W-:Y:S02]  /*15f70*/  FMNMX.FTZ R4, R44, R4, !PT ;  /* 0x000000042c047209 */ /* 0x000fe40007810000 */
[----:B--2---:R-:W-:Y:S07]  /*15f80*/  FMNMX.FTZ R136, R131, R136, !PT ;  /* 0x0000008883887209 */ /* 0x004fee0007810000 */
[----:B------:R-:W-:Y:S01]  /*15f90*/  MUFU.TANH R34, R55 ;  /* 0x0000003700227308 */ /* 0x000fe20000002400 */
[----:B-1----:R-:W-:Y:S04]  /*15fa0*/  MOV R65, R135 ;  /* 0x0000008700417202 */ /* 0x002fe80000000f00 */
[----:B------:R-:W-:Y:S05]  /*15fb0*/  FMNMX.FTZ R136, R65, R136, !PT ;  /* 0x0000008841887209 */ /* 0x000fea0007810000 */
[----:B------:R-:W-:Y:S01]  /*15fc0*/  MUFU.TANH R23, R61 ;  /* 0x0000003d00177308 */ /* 0x000fe20000002400 */
[----:B------:R-:W-:Y:S02]  /*15fd0*/  FMNMX.FTZ R136, R60, R136, !PT ;  /* 0x000000883c887209 */ /* 0x000fe40007810000 */
[----:B----4-:R-:W-:Y:S07]  /*15fe0*/  FMNMX.FTZ R0, R35, R0, !PT ;  /* 0x0000000023007209 */ /* 0x010fee0007810000 */
[----:B------:R-:W1:Y:S10]  /*15ff0*/  MUFU.TANH R2, R64 ;  /* 0x0000004000027308 */ /* 0x000e740000002400 */
[----:B------:R-:W2:Y:S10]  /*16000*/  MUFU.TANH R20, R53 ;  /* 0x0000003500147308 */ /* 0x000eb40000002400 */
[----:B------:R4:W4:Y:S01]  /*16010*/  MUFU.TANH R24, R67 ;  /* 0x0000004300187308 */ /* 0x0009220000002400 */
[----:B-1----:R-:W-:Y:S02]  /*16020*/  MOV R61, R2 ;  /* 0x00000002003d7202 */ /* 0x002fe40000000f00 */
[----:B------:R-:W-:Y:S02]  /*16030*/  FMNMX.FTZ R2, R34, R0, !PT ;  /* 0x0000000022027209 */ /* 0x000fe40007810000 */
[----:B------:R-:W-:Y:S05]  /*16040*/  FMNMX.FTZ R0, R21, R4, !PT ;  /* 0x0000000415007209 */ /* 0x000fea0007810000 */
[----:B------:R1:W-:Y:S01]  /*16050*/  MUFU.TANH R64, R43 ;  /* 0x0000002b00407308 */ /* 0x0003e20000002400 */
[----:B------:R-:W-:Y:S02]  /*16060*/  FMNMX.FTZ R4, R222, R138, !PT ;  /* 0x0000008ade047209 */ /* 0x000fe40007810000 */
[----:B------:R-:W-:Y:S02]  /*16070*/  FMNMX.FTZ R0, R40, R0, !PT ;  /* 0x0000000028007209 */ /* 0x000fe40007810000 */
[----:B--2---:R-:W-:Y:S02]  /*16080*/  FMNMX.FTZ R136, R20, R136, !PT ;  /* 0x0000008814887209 */ /* 0x004fe40007810000 */
[----:B------:R-:W-:Y:S02]  /*16090*/  FMNMX.FTZ R0, R130, R0, !PT ;  /* 0x0000000082007209 */ /* 0x000fe40007810000 */
[----:B------:R-:W-:Y:S01]  /*160a0*/  FMNMX.FTZ R136, R61, R136, !PT ;  /* 0x000000883d887209 */ /* 0x000fe20007810000 */
[----:B------:R-:W2:Y:S01]  /*160b0*/  MUFU.TANH R15, R15 ;  /* 0x0000000f000f7308 */ /* 0x000ea20000002400 */
[----:B------:R-:W-:Y:S02]  /*160c0*/  FMNMX.FTZ R0, R23, R0, !PT ;  /* 0x0000000017007209 */ /* 0x000fe40007810000 */
[----:B------:R-:W-:Y:S02]  /*160d0*/  FMNMX.FTZ R4, R223, R4, !PT ;  /* 0x00000004df047209 */ /* 0x000fe40007810000 */
[----:B----4-:R-:W-:Y:S02]  /*160e0*/  MOV R67, R5 ;  /* 0x0000000500437202 */ /* 0x010fe40000000f00 */
[----:B------:R-:W-:Y:S02]  /*160f0*/  FMNMX.FTZ R4, R219, R4, !PT ;  /* 0x00000004db047209 */ /* 0x000fe40007810000 */
[----:B------:R-:W-:Y:S01]  /*16100*/  FMNMX.FTZ R136, R67, R136, !PT ;  /* 0x0000008843887209 */ /* 0x000fe20007810000 */
[----:B------:R-:W-:Y:S01]  /*16110*/  MUFU.TANH R22, R47 ;  /* 0x0000002f00167308 */ /* 0x000fe20000002400 */
[----:B------:R-:W-:Y:S02]  /*16120*/  FMNMX.FTZ R2, R25, R2, !PT ;  /* 0x0000000219027209 */ /* 0x000fe40007810000 */
[----:B-1----:R-:W-:Y:S01]  /*16130*/  MOV R43, R134 ;  /* 0x00000086002b7202 */ /* 0x002fe20000000f00 */
[----:B------:R-:W1:Y:S01]  /*16140*/  SHFL.BFLY PT, R6, R136, 0x2, 0x1f ;  /* 0x0c401f0088067f89 */ /* 0x000e6200000e0000 */
[----:B------:R-:W-:Y:S05]  /*16150*/  FMNMX.FTZ R2, R24, R2, !PT ;  /* 0x0000000218027209 */ /* 0x000fea0007810000 */
[----:B------:R-:W4:Y:S02]  /*16160*/  MUFU.TANH R251, R30 ;  /* 0x0000001e00fb7308 */ /* 0x000f240000002400 */
[----:B------:R-:W4:Y:S01]  /*16170*/  SHFL.BFLY PT, R134, R0, 0x2, 0x1f ;  /* 0x0c401f0000867f89 */ /* 0x000f2200000e0000 */
[----:B--2---:R-:W-:Y:S04]  /*16180*/  FMNMX.FTZ R4, R15, R4, !PT ;  /* 0x000000040f047209 */ /* 0x004fe80007810000 */
[----:B------:R-:W-:Y:S03]  /*16190*/  FMNMX.FTZ R4, R43, R4, !PT ;  /* 0x000000042b047209 */ /* 0x000fe60007810000 */
[----:B------:R-:W2:Y:S01]  /*161a0*/  MUFU.TANH R133, R31 ;  /* 0x0000001f00857308 */ /* 0x000ea20000002400 */
[----:B------:R-:W2:Y:S01]  /*161b0*/  SHFL.BFLY PT, R5, R2, 0x2, 0x1f ;  /* 0x0c401f0002057f89 */ /* 0x000ea200000e0000 */
[----:B-1----:R-:W-:Y:S08]  /*161c0*/  FMNMX.FTZ R136, R136, R6, !PT ;  /* 0x0000000688887209 */ /* 0x002ff00007810000 */
[----:B------:R1:W1:Y:S01]  /*161d0*/  MUFU.TANH R48, R46 ;  /* 0x0000002e00307308 */ /* 0x0002620000002400 */
[----:B------:R-:W1:Y:S01]  /*161e0*/  SHFL.BFLY PT, R6, R136, 0x1, 0x1f ;  /* 0x0c201f0088067f89 */ /* 0x000e6200000e0000 */
[----:B----4-:R-:W-:Y:S02]  /*161f0*/  FMNMX.FTZ R134, R0, R134, !PT ;  /* 0x0000008600867209 */ /* 0x010fe40007810000 */
[----:B------:R-:W-:Y:S06]  /*16200*/  FMNMX.FTZ R0, R239, R4, !PT ;  /* 0x00000004ef007209 */ /* 0x000fec0007810000 */
[----:B------:R4:W4:Y:S01]  /*16210*/  MUFU.TANH R238, R58 ;  /* 0x0000003a00ee7308 */ /* 0x0009220000002400 */
[----:B------:R-:W-:Y:S02]  /*16220*/  FMNMX.FTZ R0, R251, R0, !PT ;  /* 0x00000000fb007209 */ /* 0x000fe40007810000 */
[----:B--2---:R-:W-:Y:S02]  /*16230*/  MOV R47, R133 ;  /* 0x00000085002f7202 */ /* 0x004fe40000000f00 */
[----:B------:R-:W-:Y:S02]  /*16240*/  FMNMX.FTZ R2, R2, R5, !PT ;  /* 0x0000000502027209 */ /* 0x000fe40007810000 */
[----:B------:R-:W-:Y:S01]  /*16250*/  FMNMX.FTZ R4, R47, R0, !PT ;  /* 0x000000002f047209 */ /* 0x000fe20007810000 */
[----:B------:R-:W-:Y:S01]  /*16260*/  FMUL.FTZ R0, R63, c[0x0][0x320] ;  /* 0x0000c8003f007a20 */ /* 0x000fe20000410000 */
[----:B------:R-:W2:Y:S01]  /*16270*/  SHFL.BFLY PT, R5, R134, 0x1, 0x1f ;  /* 0x0c201f0086057f89 */ /* 0x000ea200000e0000 */
[----:B------:R2:W-:Y:S01]  /*16280*/  MUFU.TANH R240, R59 ;  /* 0x0000003b00f07308 */ /* 0x0005e20000002400 */
[----:B------:R-:W-:Y:S02]  /*16290*/  FMNMX.FTZ R4, R57, R4, !PT ;  /* 0x0000000439047209 */ /* 0x000fe40007810000 */
[----:B------:R-:W-:Y:S02]  /*162a0*/  MOV R63, R23 ;  /* 0x00000017003f7202 */ /* 0x000fe40000000f00 */
[----:B-1----:R-:W-:Y:S02]  /*162b0*/  MOV R46, R20 ;  /* 0x00000014002e7202 */ /* 0x002fe40000000f00 */
[----:B------:R-:W-:Y:S01]  /*162c0*/  FMNMX.FTZ R136, R136, R6, !PT ;  /* 0x0000000688887209 */ /* 0x000fe20007810000 */
[----:B------:R-:W1:Y:S02]  /*162d0*/  SHFL.BFLY PT, R135, R2, 0x1, 0x1f ;  /* 0x0c201f0002877f89 */ /* 0x000e6400000e0000 */
[----:B------:R1:W-:Y:S02]  /*162e0*/  MUFU.TANH R204, R0 ;  /* 0x0000000000cc7308 */ /* 0x0003e40000002400 */
[----:B------:R-:W-:Y:S01]  /*162f0*/  FMUL.FTZ R206, R136, c[0x0][0x2d0] ;  /* 0x0000b40088ce7a20 */ /* 0x000fe20000410000 */
[----:B----4-:R-:W-:Y:S07]  /*16300*/  MOV R58, R26 ;  /* 0x0000001a003a7202 */ /* 0x010fee0000000f00 */
[----:B------:R4:W-:Y:S01]  /*16310*/  MUFU.TANH R139, R62 ;  /* 0x0000003e008b7308 */ /* 0x0009e20000002400 */
[----:B--2---:R-:W-:Y:S02]  /*16320*/  FMNMX.FTZ R134, R134, R5, !PT ;  /* 0x0000000586867209 */ /* 0x004fe40007810000 */
[----:B------:R-:W-:Y:S02]  /*16330*/  MOV R59, R25 ;  /* 0x00000019003b7202 */ /* 0x000fe40000000f00 */
[----:B-1----:R-:W-:Y:S01]  /*16340*/  FMNMX.FTZ R135, R2, R135, !PT ;  /* 0x0000008702877209 */ /* 0x002fe20007810000 */
[----:B------:R-:W-:Y:S01]  /*16350*/  FADD.FTZ R0, -R136, R3 ;  /* 0x0000000388007221 */ /* 0x000fe20000010100 */
[----:B------:R-:W-:Y:S01]  /*16360*/  FMNMX.FTZ R3, R64, R4, !PT ;  /* 0x0000000440037209 */ /* 0x000fe20007810000 */
[--C-:B------:R-:W-:Y:S02]  /*16370*/  FFMA.FTZ R4, R207, c[0x0][0x2d0], -R206.reuse ;  /* 0x0000b400cf047a23 */ /* 0x100fe400000108ce */
[----:B------:R-:W-:Y:S01]  /*16380*/  FMUL.FTZ R207, R135, c[0x0][0x2d0] ;  /* 0x0000b40087cf7a20 */ /* 0x000fe20000410000 */
[----:B------:R-:W-:Y:S01]  /*16390*/  FMNMX.FTZ R2, R48, R3, !PT ;  /* 0x0000000330027209 */ /* 0x000fe20007810000 */
[----:B------:R1:W-:Y:S01]  /*163a0*/  MUFU.EX2 R214, R4 ;  /* 0x0000000400d67308 */ /* 0x0003e20000000800 */
[----:B------:R-:W-:Y:S02]  /*163b0*/  FMUL.FTZ R0, R0, c[0x0][0x2d0] ;  /* 0x0000b40000007a20 */ /* 0x000fe40000410000 */
[--C-:B------:R-:W-:Y:S01]  /*163c0*/  FFMA.FTZ R5, R18, c[0x0][0x2d0], -R207.reuse ;  /* 0x0000b40012057a23 */ /* 0x100fe200000108cf */
[----:B------:R-:W-:Y:S01]  /*163d0*/  FMNMX.FTZ R2, R22, R2, !PT ;  /* 0x0000000216027209 */ /* 0x000fe20007810000 */
[----:B------:R-:W-:Y:S01]  /*163e0*/  FFMA.FTZ R6, R19, c[0x0][0x2d0], -R207 ;  /* 0x0000b40013067a23 */ /* 0x000fe200000108cf */
[----:B----4-:R-:W-:Y:S02]  /*163f0*/  MOV R62, R24 ;  /* 0x00000018003e7202 */ /* 0x010fe40000000f00 */
[----:B------:R-:W-:Y:S02]  /*16400*/  FMNMX.FTZ R3, R238, R2, !PT ;  /* 0x00000002ee037209 */ /* 0x000fe40007810000 */
[----:B------:R-:W-:Y:S10]  /*16410*/  MUFU.EX2 R241, R5 ;  /* 0x0000000500f17308 */ /* 0x000ff40000000800 */
[----:B------:R-:W-:Y:S01]  /*16420*/  MUFU.EX2 R232, R6 ;  /* 0x0000000600e87308 */ /* 0x000fe20000000800 */
[--C-:B-1----:R-:W-:Y:S02]  /*16430*/  FFMA.FTZ R4, R205, c[0x0][0x2d0], -R206.reuse ;  /* 0x0000b400cd047a23 */ /* 0x102fe400000108ce */
[----:B------:R-:W-:Y:S07]  /*16440*/  FMUL.FTZ R205, R134, c[0x0][0x2d0] ;  /* 0x0000b40086cd7a20 */ /* 0x000fee0000410000 */
[----:B------:R1:W-:Y:S10]  /*16450*/  MUFU.EX2 R245, R4 ;  /* 0x0000000400f57308 */ /* 0x0003f40000000800 */
[----:B------:R2:W4:Y:S01]  /*16460*/  MUFU.EX2 R133, R0 ;  /* 0x0000000000857308 */ /* 0x0005220000000800 */
[----:B-1----:R-:W-:Y:S09]  /*16470*/  FFMA.FTZ R4, R16, c[0x0][0x2d0], -R206 ;  /* 0x0000b40010047a23 */ /* 0x002ff200000108ce */
[----:B------:R1:W-:Y:S01]  /*16480*/  MUFU.EX2 R247, R4 ;  /* 0x0000000400f77308 */ /* 0x0003e20000000800 */
[----:B--2---:R-:W-:Y:S02]  /*16490*/  FADD.FTZ R0, -R135, R132 ;  /* 0x0000008487007221 */ /* 0x004fe40000010100 */
[C---:B----4-:R-:W-:Y:S01]  /*164a0*/  FMUL.FTZ R32, R133.reuse, R168 ;  /* 0x000000a885207220 */ /* 0x050fe20000410000 */
[----:B------:R-:W-:Y:S01]  /*164b0*/  MOV R168, R45 ;  /* 0x0000002d00a87202 */ /* 0x000fe20000000f00 */
[----:B------:R-:W-:Y:S01]  /*164c0*/  FMUL.FTZ R2, R0, c[0x0][0x2d0] ;  /* 0x0000b40000027a20 */ /* 0x000fe20000410000 */
[----:B------:R-:W-:Y:S01]  /*164d0*/  FMNMX.FTZ R0, R240, R3, !PT ;  /* 0x00000003f0007209 */ /* 0x000fe20007810000 */
[----:B------:R-:W-:Y:S03]  /*164e0*/  FMUL.FTZ R33, R133, R169 ;  /* 0x000000a985217220 */ /* 0x000fe60000410000 */
[----:B------:R2:W4:Y:S01]  /*164f0*/  MUFU.EX2 R132, R2 ;  /* 0x0000000200847308 */ /* 0x0005220000000800 */
[----:B------:R-:W-:Y:S01]  /*16500*/  FMNMX.FTZ R0, R139, R0, !PT ;  /* 0x000000008b007209 */ /* 0x000fe20007810000 */
[C---:B------:R-:W-:Y:S02]  /*16510*/  FMUL.FTZ R68, R133.reuse, R68 ;  /* 0x0000004485447220 */ /* 0x040fe40000410000 */
[C---:B------:R-:W-:Y:S01]  /*16520*/  FMUL.FTZ R69, R133.reuse, R69 ;  /* 0x0000004585457220 */ /* 0x040fe20000410000 */
[----:B------:R-:W-:Y:S01]  /*16530*/  FMNMX.FTZ R0, R204, R0, !PT ;  /* 0x00000000cc007209 */ /* 0x000fe20007810000 */
[C---:B------:R-:W-:Y:S02]  /*16540*/  FMUL.FTZ R80, R133.reuse, R80 ;  /* 0x0000005085507220 */ /* 0x040fe40000410000 */
[----:B------:R-:W-:Y:S02]  /*16550*/  FMUL.FTZ R81, R133, R81 ;  /* 0x0000005185517220 */ /* 0x000fe40000410000 */
[----:B-1----:R-:W-:Y:S01]  /*16560*/  FFMA.FTZ R4, R17, c[0x0][0x2d0], -R206 ;  /* 0x0000b40011047a23 */ /* 0x002fe200000108ce */
[----:B------:R-:W-:Y:S01]  /*16570*/  SHF.L.U32 R17, R27, 0x5, RZ ;  /* 0x000000051b117819 */ /* 0x000fe200000006ff */
[C---:B------:R-:W-:Y:S02]  /*16580*/  FMUL.FTZ R84, R133.reuse, R84 ;  /* 0x0000005485547220 */ /* 0x040fe40000410000 */
[----:B------:R1:W-:Y:S01]  /*16590*/  MUFU.EX2 R248, R4 ;  /* 0x0000000400f87308 */ /* 0x0003e20000000800 */
[C---:B------:R-:W-:Y:S02]  /*165a0*/  FMUL.FTZ R85, R133.reuse, R85 ;  /* 0x0000005585557220 */ /* 0x040fe40000410000 */
[C---:B------:R-:W-:Y:S02]  /*165b0*/  FMUL.FTZ R96, R133.reuse, R96 ;  /* 0x0000006085607220 */ /* 0x040fe40000410000 */
[C---:B------:R-:W-:Y:S02]  /*165c0*/  FMUL.FTZ R97, R133.reuse, R97 ;  /* 0x0000006185617220 */ /* 0x040fe40000410000 */
[C---:B------:R-:W-:Y:S02]  /*165d0*/  FMUL.FTZ R100, R133.reuse, R100 ;  /* 0x0000006485647220 */ /* 0x040fe40000410000 */
[----:B------:R-:W-:Y:S02]  /*165e0*/  FMUL.FTZ R101, R133, R101 ;  /* 0x0000006585657220 */ /* 0x000fe40000410000 */
[----:B--2---:R-:W-:Y:S02]  /*165f0*/  FADD.FTZ R2, -R134, R137 ;  /* 0x0000008986027221 */ /* 0x004fe40000010100 */
[----:B----4-:R-:W-:Y:S02]  /*16600*/  FMUL.FTZ R18, R132, R154 ;  /* 0x0000009a84127220 */ /* 0x010fe40000410000 */
[----:B------:R-:W-:Y:S02]  /*16610*/  FMUL.FTZ R2, R2, c[0x0][0x2d0] ;  /* 0x0000b40002027a20 */ /* 0x000fe40000410000 */
[C---:B------:R-:W-:Y:S02]  /*16620*/  FMUL.FTZ R19, R132.reuse, R155 ;  /* 0x0000009b84137220 */ /* 0x040fe40000410000 */
[----:B------:R2:W4:Y:S01]  /*16630*/  MUFU.EX2 R3, R2 ;  /* 0x0000000200037308 */ /* 0x0005220000000800 */
[C---:B------:R-:W-:Y:S02]  /*16640*/  FMUL.FTZ R70, R132.reuse, R70 ;  /* 0x0000004684467220 */ /* 0x040fe40000410000 */
[C---:B------:R-:W-:Y:S02]  /*16650*/  FMUL.FTZ R71, R132.reuse, R71 ;  /* 0x0000004784477220 */ /* 0x040fe40000410000 */
[--C-:B-1----:R-:W-:Y:S02]  /*16660*/  FFMA.FTZ R4, R217, c[0x0][0x2d0], -R207.reuse ;  /* 0x0000b400d9047a23 */ /* 0x102fe400000108cf */
        /* <DEDUP_REMOVED lines=9> */
[----:B------:R-:W-:Y:S01]  /*16700*/  FMUL.FTZ R112, R133, R112 ;  /* 0x0000007085707220 */ /* 0x000fe20000410000 */
[----:B--2---:R-:W2:Y:S01]  /*16710*/  SHFL.BFLY PT, R2, R0, 0x2, 0x1f ;  /* 0x0c401f0000027f89 */ /* 0x004ea200000e0000 */
[C---:B----4-:R-:W-:Y:S01]  /*16720*/  FMUL.FTZ R24, R3.reuse, R160 ;  /* 0x000000a003187220 */ /* 0x050fe20000410000 */
[----:B------:R-:W-:Y:S01]  /*16730*/  MOV R160, R35 ;  /* 0x0000002300a07202 */ /* 0x000fe20000000f00 */
[C---:B------:R-:W-:Y:S01]  /*16740*/  FMUL.FTZ R25, R3.reuse, R161 ;  /* 0x000000a103197220 */ /* 0x040fe20000410000 */
[----:B------:R-:W-:Y:S01]  /*16750*/  MOV R161, R48 ;  /* 0x0000003000a17202 */ /* 0x000fe20000000f00 */
[C---:B---3--:R-:W-:Y:S01]  /*16760*/  FMUL.FTZ R29, R3.reuse, R165 ;  /* 0x000000a5031d7220 */ /* 0x048fe20000410000 */
[----:B------:R-:W-:Y:S01]  /*16770*/  MOV R165, R46 ;  /* 0x0000002e00a57202 */ /* 0x000fe20000000f00 */
[----:B------:R-:W-:Y:S01]  /*16780*/  FMUL.FTZ R35, R132, R171 ;  /* 0x000000ab84237220 */ /* 0x000fe20000410000 */
[----:B------:R-:W-:Y:S01]  /*16790*/  MOV R171, R49 ;  /* 0x0000003100ab7202 */ /* 0x000fe20000000f00 */
[----:B------:R-:W-:Y:S01]  /*167a0*/  FMUL.FTZ R45, R3, R181 ;  /* 0x000000b5032d7220 */ /* 0x000fe20000410000 */
[----:B------:R-:W-:Y:S01]  /*167b0*/  MOV R181, R56 ;  /* 0x0000003800b57202 */ /* 0x000fe20000000f00 */
[----:B-1----:R-:W-:Y:S02]  /*167c0*/  FFMA.FTZ R4, R216, c[0x0][0x2d0], -R207 ;  /* 0x0000b400d8047a23 */ /* 0x002fe400000108cf */
[C---:B------:R-:W-:Y:S02]  /*167d0*/  FMUL.FTZ R49, R133.reuse, R185 ;  /* 0x000000b985317220 */ /* 0x040fe40000410000 */
[----:B------:R1:W-:Y:S01]  /*167e0*/  MUFU.EX2 R246, R4 ;  /* 0x0000000400f67308 */ /* 0x0003e20000000800 */
[----:B------:R-:W-:Y:S02]  /*167f0*/  FMUL.FTZ R48, R133, R184 ;  /* 0x000000b885307220 */ /* 0x000fe40000410000 */
[C---:B------:R-:W-:Y:S02]  /*16800*/  FMUL.FTZ R56, R3.reuse, R192 ;  /* 0x000000c003387220 */ /* 0x040fe40000410000 */
[C---:B------:R-:W-:Y:S02]  /*16810*/  FMUL.FTZ R72, R3.reuse, R72 ;  /* 0x0000004803487220 */ /* 0x040fe40000410000 */
[C---:B------:R-:W-:Y:S01]  /*16820*/  FMUL.FTZ R73, R3.reuse, R73 ;  /* 0x0000004903497220 */ /* 0x040fe20000410000 */
[----:B--2---:R-:W-:Y:S01]  /*16830*/  FMNMX.FTZ R0, R0, R2, !PT ;  /* 0x0000000200007209 */ /* 0x004fe20007810000 */
[C---:B------:R-:W-:Y:S02]  /*16840*/  FMUL.FTZ R76, R3.reuse, R76 ;  /* 0x0000004c034c7220 */ /* 0x040fe40000410000 */
[C---:B------:R-:W-:Y:S02]  /*16850*/  FMUL.FTZ R77, R3.reuse, R77 ;  /* 0x0000004d034d7220 */ /* 0x040fe40000410000 */
[----:B------:R-:W2:Y:S01]  /*16860*/  SHFL.BFLY PT, R2, R0, 0x1, 0x1f ;  /* 0x0c201f0000027f89 */ /* 0x000ea200000e0000 */
[C---:B------:R-:W-:Y:S02]  /*16870*/  FMUL.FTZ R88, R3.reuse, R88 ;  /* 0x0000005803587220 */ /* 0x040fe40000410000 */
[C---:B------:R-:W-:Y:S02]  /*16880*/  FMUL.FTZ R89, R3.reuse, R89 ;  /* 0x0000005903597220 */ /* 0x040fe40000410000 */
[C---:B------:R-:W-:Y:S02]  /*16890*/  FMUL.FTZ R92, R3.reuse, R92 ;  /* 0x0000005c035c7220 */ /* 0x040fe40000410000 */
[C---:B------:R-:W-:Y:S02]  /*168a0*/  FMUL.FTZ R93, R3.reuse, R93 ;  /* 0x0000005d035d7220 */ /* 0x040fe40000410000 */
[C---:B------:R-:W-:Y:S01]  /*168b0*/  FMUL.FTZ R104, R3.reuse, R104 ;  /* 0x0000006803687220 */ /* 0x040fe20000410000 */
[----:B-1----:R-:W-:Y:S01]  /*168c0*/  @P0 SHF.R.S32.HI R4, RZ, 0x1f, R129 ;  /* 0x0000001fff040819 */ /* 0x002fe20000011481 */
[C---:B------:R-:W-:Y:S02]  /*168d0*/  FMUL.FTZ R105, R3.reuse, R105 ;  /* 0x0000006903697220 */ /* 0x040fe40000410000 */
[----:B------:R-:W-:Y:S02]  /*168e0*/  FMUL.FTZ R108, R3, R108 ;  /* 0x0000006c036c7220 */ /* 0x000fe40000410000 */
[----:B------:R-:W-:Y:S02]  /*168f0*/  @P0 IMAD R7, R4, c[0x0][0x1e0], RZ ;  /* 0x0000780004070a24 */ /* 0x000fe400078e02ff */
[C---:B------:R-:W-:Y:S04]  /*16900*/  @P0 IMAD.WIDE.U32 R4, R129.reuse, c[0x0][0x1e0], RZ ;  /* 0x0000780081040a25 */ /* 0x040fe800078e00ff */
[----:B------:R-:W-:Y:S01]  /*16910*/  @P0 IMAD R7, R129, c[0x0][0x1e4], R7 ;  /* 0x0000790081070a24 */ /* 0x000fe200078e0207 */
[----:B------:R-:W-:Y:S01]  /*16920*/  @P0 SHF.L.U32 R6, R4, 0x6, RZ ;  /* 0x0000000604060819 */ /* 0x000fe200000006ff */
[----:B------:R-:W3:Y:S01]  /*16930*/  LDL.LU R129, [R1+0x94] ;  /* 0x0000940001817983 */ /* 0x000ee20000300800 */
[----:B--2---:R-:W-:Y:S01]  /*16940*/  FMNMX.FTZ R2, R0, R2, !PT ;  /* 0x0000000200027209 */ /* 0x004fe20007810000 */
[----:B------:R-:W-:Y:S01]  /*16950*/  FMUL.FTZ R109, R3, R109 ;  /* 0x0000006d036d7220 */ /* 0x000fe20000410000 */
[----:B------:R-:W-:Y:S01]  /*16960*/  @P0 IADD3 R5, R5, R7, RZ ;  /* 0x0000000705050210 */ /* 0x000fe20007ffe0ff */
[----:B------:R-:W2:Y:S01]  /*16970*/  LDL R16, [R1+0x50] ;  /* 0x0000500001107983 */ /* 0x000ea20000100800 */
[----:B------:R-:W-:Y:S01]  /*16980*/  @P0 IADD3 R7, P1, R6, R28, RZ ;  /* 0x0000001c06070210 */ /* 0x000fe20007f3e0ff */
[----:B------:R-:W-:Y:S01]  /*16990*/  FMUL.FTZ R137, R2, c[0x0][0x2d0] ;  /* 0x0000b40002897a20 */ /* 0x000fe20000410000 */
[----:B------:R-:W-:Y:S01]  /*169a0*/  @P0 SHF.L.U64.HI R5, R4, 0x6, R5 ;  /* 0x0000000604050819 */ /* 0x000fe20000010205 */
[----:B------:R-:W-:Y:S01]  /*169b0*/  FADD.FTZ R0, -R2, R138 ;  /* 0x0000008a02007221 */ /* 0x000fe20000010100 */
[----:B------:R-:W-:Y:S01]  /*169c0*/  @P0 IADD3 R4, P2, R6, R11, RZ ;  /* 0x0000000b06040210 */ /* 0x000fe20007f5e0ff */
[----:B------:R-:W-:Y:S01]  /*169d0*/  FMUL.FTZ R28, R3, R164 ;  /* 0x000000a4031c7220 */ /* 0x000fe20000410000 */
[----:B------:R-:W-:Y:S01]  /*169e0*/  @P0 LEA R6, P5, R7, c[0x0][0x1c8], 0x1 ;  /* 0x0000720007060a11 */ /* 0x000fe200078a08ff */
[----:B------:R-:W-:Y:S01]  /*169f0*/  FMUL.FTZ R0, R0, c[0x0][0x2d0] ;  /* 0x0000b40000007a20 */ /* 0x000fe20000410000 */
[----:B------:R-:W-:Y:S01]  /*16a00*/  @P0 IADD3.X R9, R5, R9, RZ, P1, !PT ;  /* 0x0000000905090210 */ /* 0x000fe20000ffe4ff */
[----:B------:R-:W-:Y:S01]  /*16a10*/  FMUL.FTZ R113, R133, R113 ;  /* 0x0000007185717220 */ /* 0x000fe20000410000 */
[----:B------:R-:W-:Y:S01]  /*16a20*/  @P0 LEA R8, P1, R4, c[0x0][0x1c8], 0x1 ;  /* 0x0000720004080a11 */ /* 0x000fe200078208ff */
[----:B------:R-:W-:Y:S01]  /*16a30*/  FMUL.FTZ R114, R132, R114 ;  /* 0x0000007284727220 */ /* 0x000fe20000410000 */
[----:B------:R-:W-:Y:S01]  /*16a40*/  @P0 LEA.HI.X R7, R7, c[0x0][0x1cc], R9, 0x1, P5 ;  /* 0x0000730007070a11 */ /* 0x000fe200028f0c09 */
[----:B------:R-:W1:Y:S01]  /*16a50*/  MUFU.EX2 R0, R0 ;  /* 0x0000000000007308 */ /* 0x000e620000000800 */
[----:B------:R-:W-:Y:S01]  /*16a60*/  @P0 IADD3.X R5, R5, R10, RZ, P2, !PT ;  /* 0x0000000a05050210 */ /* 0x000fe200017fe4ff */
[----:B------:R-:W-:Y:S01]  /*16a70*/  FFMA.FTZ R10, R221, c[0x0][0x2d0], -R205 ;  /* 0x0000b400dd0a7a23 */ /* 0x000fe200000108cd */
[----:B------:R-:W-:Y:S01]  /*16a80*/  @P0 SHF.L.U32 R11, R27, 0x5, RZ ;  /* 0x000000051b0b0819 */ /* 0x000fe200000006ff */
[----:B------:R4:W-:Y:S01]  /*16a90*/  @P0 LDGSTS.E.BYPASS.LTC128B.128 [R252+0x4100], [R6.64], !P4 ;  /* 0x0410000006fc0fae */ /* 0x0009e2000e101d44 */
[----:B------:R-:W-:Y:S01]  /*16aa0*/  @P0 LEA.HI.X R9, R4, c[0x0][0x1cc], R5, 0x1, P1 ;  /* 0x0000730004090a11 */ /* 0x000fe200008f0c05 */
[--C-:B------:R-:W-:Y:S01]  /*16ab0*/  FFMA.FTZ R5, R220, c[0x0][0x2d0], -R205.reuse ;  /* 0x0000b400dc057a23 */ /* 0x100fe200000108cd */
[----:B------:R-:W-:Y:S01]  /*16ac0*/  @P0 IADD3 R4, P1, R6, R11, RZ ;  /* 0x0000000b06040210 */ /* 0x000fe20007f3e0ff */
[----:B------:R-:W-:Y:S01]  /*16ad0*/  FMUL.FTZ R115, R132, R115 ;  /* 0x0000007384737220 */ /* 0x000fe20000410000 */
[----:B------:R-:W-:Y:S01]  /*16ae0*/  MOV R138, R22 ;  /* 0x00000016008a7202 */ /* 0x000fe20000000f00 */
[----:B------:R4:W-:Y:S01]  /*16af0*/  MUFU.EX2 R215, R5 ;  /* 0x0000000500d77308 */ /* 0x0009e20000000800 */
[----:B------:R-:W-:Y:S01]  /*16b00*/  MOV R221, R21 ;  /* 0x0000001500dd7202 */ /* 0x000fe20000000f00 */
[----:B------:R4:W-:Y:S01]  /*16b10*/  @P0 LDGSTS.E.BYPASS.LTC128B.128 [R252+0x6100], [R8.64], !P3 ;  /* 0x0610000008fc0fae */ /* 0x0009e2000d901d44 */
[----:B------:R-:W-:Y:S01]  /*16b20*/  MOV R220, R14 ;  /* 0x0000000e00dc7202 */ /* 0x000fe20000000f00 */
[--C-:B------:R-:W-:Y:S01]  /*16b30*/  FFMA.FTZ R14, R218, c[0x0][0x2d0], -R205.reuse ;  /* 0x0000b400da0e7a23 */ /* 0x100fe200000108cd */
[----:B------:R-:W-:Y:S01]  /*16b40*/  MOV R218, R51 ;  /* 0x0000003300da7202 */ /* 0x000fe20000000f00 */
[----:B------:R-:W-:Y:S01]  /*16b50*/  FMUL.FTZ R51, R132, R187 ;  /* 0x000000bb84337220 */ /* 0x000fe20000410000 */
[----:B------:R-:W-:Y:S01]  /*16b60*/  MOV R169, R220 ;  /* 0x000000dc00a97202 */ /* 0x000fe20000000f00 */
[----:B------:R-:W-:Y:S01]  /*16b70*/  FMUL.FTZ R116, R133, R116 ;  /* 0x0000007485747220 */ /* 0x000fe20000410000 */
[----:B------:R-:W-:Y:S01]  /*16b80*/  MOV R220, R44 ;  /* 0x0000002c00dc7202 */ /* 0x000fe20000000f00 */
[----:B------:R4:W-:Y:S01]  /*16b90*/  MUFU.EX2 R212, R10 ;  /* 0x0000000a00d47308 */ /* 0x0009e20000000800 */
[C---:B------:R-:W-:Y:S01]  /*16ba0*/  FMUL.FTZ R44, R3.reuse, R180 ;  /* 0x000000b4032c7220 */ /* 0x040fe20000410000 */
[----:B------:R-:W-:Y:S01]  /*16bb0*/  MOV R164, R60 ;  /* 0x0000003c00a47202 */ /* 0x000fe20000000f00 */
[C---:B------:R-:W-:Y:S01]  /*16bc0*/  FMUL.FTZ R60, R3.reuse, R196 ;  /* 0x000000c4033c7220 */ /* 0x040fe20000410000 */
[----:B------:R-:W-:Y:S01]  /*16bd0*/  MOV R180, R58 ;  /* 0x0000003a00b47202 */ /* 0x000fe20000000f00 */
[C---:B-1----:R-:W-:Y:S01]  /*16be0*/  FMUL.FTZ R26, R0.reuse, R162 ;  /* 0x000000a2001a7220 */ /* 0x042fe20000410000 */
[----:B------:R-:W-:Y:S01]  /*16bf0*/  MOV R162, R67 ;  /* 0x0000004300a27202 */ /* 0x000fe20000000f00 */
[C---:B------:R-:W-:Y:S01]  /*16c00*/  FMUL.FTZ R27, R0.reuse, R163 ;  /* 0x000000a3001b7220 */ /* 0x040fe20000410000 */
[----:B------:R-:W-:Y:S01]  /*16c10*/  MOV R163, R61 ;  /* 0x0000003d00a37202 */ /* 0x000fe20000000f00 */
[----:B------:R-:W-:Y:S01]  /*16c20*/  FMUL.FTZ R30, R0, R166 ;  /* 0x000000a6001e7220 */ /* 0x000fe20000410000 */
[----:B------:R1:W-:Y:S01]  /*16c30*/  MUFU.EX2 R216, R14 ;  /* 0x0000000e00d87308 */ /* 0x0003e20000000800 */
[----:B----4-:R-:W-:Y:S01]  /*16c40*/  @P0 IADD3 R6, P6, R4, R11, RZ ;  /* 0x0000000b04060210 */ /* 0x010fe20007fde0ff */
[----:B------:R-:W-:Y:S01]  /*16c50*/  FMUL.FTZ R31, R0, R167 ;  /* 0x000000a7001f7220 */ /* 0x000fe20000410000 */
[----:B------:R-:W-:Y:S01]  /*16c60*/  MOV R167, R57 ;  /* 0x0000003900a77202 */ /* 0x000fe20000000f00 */
[----:B------:R-:W-:Y:S01]  /*16c70*/  FMUL.FTZ R57, R3, R193 ;  /* 0x000000c103397220 */ /* 0x000fe20000410000 */
[----:B------:R-:W-:Y:S01]  /*16c80*/  @P0 IADD3.X R5, R7, R13, RZ, P1, !PT ;  /* 0x0000000d07050210 */ /* 0x000fe20000ffe4ff */
[----:B------:R-:W-:Y:S01]  /*16c90*/  FFMA.FTZ R7, R12, c[0x0][0x2d0], -R205 ;  /* 0x0000b4000c077a23 */ /* 0x000fe200000108cd */
[----:B------:R-:W-:Y:S01]  /*16ca0*/  MOV R166, R64 ;  /* 0x0000004000a67202 */ /* 0x000fe20000000f00 */
[----:B------:R-:W-:Y:S01]  /*16cb0*/  FMUL.FTZ R46, R0, R182 ;  /* 0x000000b6002e7220 */ /* 0x000fe20000410000 */
[----:B------:R-:W-:Y:S01]  /*16cc0*/  @P0 IADD3 R9, P1, R17, 0x80, RZ ;  /* 0x0000008011090810 */ /* 0x000fe20007f3e0ff */
[----:B------:R4:W2:Y:S01]  /*16cd0*/  MUFU.EX2 R217, R7 ;  /* 0x0000000700d97308 */ /* 0x0008a20000000800 */
[----:B------:R2:W-:Y:S01]  /*16ce0*/  @P0 LDGSTS.E.BYPASS.LTC128B.128 [R252+0x4900], [R4.64], !P4 ;  /* 0x0490000004fc0fae */ /* 0x0005e2000e101d44 */
[----:B------:R-:W-:Y:S01]  /*16cf0*/  @P0 IADD3 R8, P2, R6, R11, RZ ;  /* 0x0000000b06080210 */ /* 0x000fe20007f5e0ff */
[----:B------:R-:W-:Y:S01]  /*16d00*/  FMUL.FTZ R17, R133, R153 ;  /* 0x0000009985117220 */ /* 0x000fe20000410000 */
[----:B------:R-:W-:Y:S01]  /*16d10*/  @P0 IADD3 R10, P5, R4, R9, RZ ;  /* 0x00000009040a0210 */ /* 0x000fe20007fbe0ff */
[----:B------:R-:W-:Y:S01]  /*16d20*/  FMUL.FTZ R61, R3, R197 ;  /* 0x000000c5033d7220 */ /* 0x000fe20000410000 */
[----:B------:R-:W-:Y:S01]  /*16d30*/  MOV R182, R50 ;  /* 0x0000003200b67202 */ /* 0x000fe20000000f00 */
[----:B------:R-:W-:Y:S02]  /*16d40*/  FMUL.FTZ R50, R132, R186 ;  /* 0x000000ba84327220 */ /* 0x000fe40000410000 */
[----:B------:R2:W-:Y:S01]  /*16d50*/  @P0 LDGSTS.E.BYPASS.LTC128B.128 [R252+0x6900], [R4.64+0x80], !P3 ;  /* 0x0690008004fc0fae */ /* 0x0005e2000d901d44 */
[C---:B------:R-:W-:Y:S02]  /*16d60*/  FMUL.FTZ R58, R0.reuse, R194 ;  /* 0x000000c2003a7220 */ /* 0x040fe40000410000 */
[----:B------:R-:W-:Y:S02]  /*16d70*/  FMUL.FTZ R64, R133, R200 ;  /* 0x000000c885407220 */ /* 0x000fe40000410000 */
[----:B-1----:R-:W-:Y:S02]  /*16d80*/  FMUL.FTZ R14, R0, R150 ;  /* 0x00000096000e7220 */ /* 0x002fe40000410000 */
[----:B------:R-:W-:Y:S02]  /*16d90*/  FMUL.FTZ R67, R132, R203 ;  /* 0x000000cb84437220 */ /* 0x000fe40000410000 */
[C---:B------:R-:W-:Y:S02]  /*16da0*/  FMUL.FTZ R74, R0.reuse, R74 ;  /* 0x0000004a004a7220 */ /* 0x040fe40000410000 */
[C---:B------:R-:W-:Y:S02]  /*16db0*/  FMUL.FTZ R75, R0.reuse, R75 ;  /* 0x0000004b004b7220 */ /* 0x040fe40000410000 */
[C---:B------:R-:W-:Y:S01]  /*16dc0*/  FMUL.FTZ R78, R0.reuse, R78 ;  /* 0x0000004e004e7220 */ /* 0x040fe20000410000 */
[----:B----4-:R-:W-:Y:S01]  /*16dd0*/  @P0 IADD3.X R7, R5, R13, RZ, P6, !PT ;  /* 0x0000000d05070210 */ /* 0x010fe200037fe4ff */
[C---:B------:R-:W-:Y:S02]  /*16de0*/  FMUL.FTZ R79, R0.reuse, R79 ;  /* 0x0000004f004f7220 */ /* 0x040fe40000410000 */
[C---:B------:R-:W-:Y:S02]  /*16df0*/  FMUL.FTZ R90, R0.reuse, R90 ;  /* 0x0000005a005a7220 */ /* 0x040fe40000410000 */
[----:B------:R1:W-:Y:S01]  /*16e00*/  @P0 LDGSTS.E.BYPASS.LTC128B.128 [R252+0x5100], [R6.64], !P4 ;  /* 0x0510000006fc0fae */ /* 0x0003e2000e101d44 */
[C---:B------:R-:W-:Y:S02]  /*16e10*/  FMUL.FTZ R91, R0.reuse, R91 ;  /* 0x0000005b005b7220 */ /* 0x040fe40000410000 */
[C---:B------:R-:W-:Y:S02]  /*16e20*/  FMUL.FTZ R94, R0.reuse, R94 ;  /* 0x0000005e005e7220 */ /* 0x040fe40000410000 */
[C---:B------:R-:W-:Y:S02]  /*16e30*/  FMUL.FTZ R95, R0.reuse, R95 ;  /* 0x0000005f005f7220 */ /* 0x040fe40000410000 */
[C---:B------:R-:W-:Y:S02]  /*16e40*/  FMUL.FTZ R106, R0.reuse, R106 ;  /* 0x0000006a006a7220 */ /* 0x040fe40000410000 */
[C---:B------:R-:W-:Y:S02]  /*16e50*/  FMUL.FTZ R107, R0.reuse, R107 ;  /* 0x0000006b006b7220 */ /* 0x040fe40000410000 */
[C---:B------:R-:W-:Y:S02]  /*16e60*/  FMUL.FTZ R110, R0.reuse, R110 ;  /* 0x0000006e006e7220 */ /* 0x040fe40000410000 */
[----:B------:R-:W-:Y:S02]  /*16e70*/  FMUL.FTZ R111, R0, R111 ;  /* 0x0000006f006f7220 */ /* 0x000fe40000410000 */
[----:B------:R-:W-:Y:S02]  /*16e80*/  FMUL.FTZ R117, R133, R117 ;  /* 0x0000007585757220 */ /* 0x000fe40000410000 */
[C---:B------:R-:W-:Y:S02]  /*16e90*/  FMUL.FTZ R118, R132.reuse, R118 ;  /* 0x0000007684767220 */ /* 0x040fe40000410000 */
[----:B------:R-:W-:Y:S02]  /*16ea0*/  FMUL.FTZ R119, R132, R119 ;  /* 0x0000007784777220 */ /* 0x000fe40000410000 */
        /* <DEDUP_REMOVED lines=8> */
[----:B------:R-:W-:Y:S02]  /*16f30*/  FMUL.FTZ R128, R133, R128 ;  /* 0x0000008085807220 */ /* 0x000fe40000410000 */
[--C-:B------:R-:W-:Y:S06]  /*16f40*/  FFMA.FTZ R139, R139, c[0x0][0x2d0], -R137.reuse ;  /* 0x0000b4008b8b7a23 */ /* 0x100fec0000010889 */
[----:B------:R-:W-:Y:S01]  /*16f50*/  MUFU.EX2 R139, R139 ;  /* 0x0000008b008b7308 */ /* 0x000fe20000000800 */
[C---:B---3--:R-:W-:Y:S01]  /*16f60*/  FMUL.FTZ R129, R133.reuse, R129 ;  /* 0x0000008185817220 */ /* 0x048fe20000410000 */
[----:B--2---:R-:W-:Y:S01]  /*16f70*/  @P0 IADD3.X R12, RZ, R16, RZ, P1, !PT ;  /* 0x00000010ff0c0210 */ /* 0x004fe20000ffe4ff */
[----:B------:R-:W-:Y:S01]  /*16f80*/  FMUL.FTZ R16, R133, R152 ;  /* 0x0000009885107220 */ /* 0x000fe20000410000 */
[----:B------:R-:W-:Y:S01]  /*16f90*/  @P0 IADD3 R4, P1, R6, R9, RZ ;  /* 0x0000000906040210 */ /* 0x000fe20007f3e0ff */
[--C-:B-1----:R-:W-:Y:S01]  /*16fa0*/  FFMA.FTZ R6, R222, c[0x0][0x2d0], -R137.reuse ;  /* 0x0000b400de067a23 */ /* 0x102fe20000010889 */
[-C--:B------:R-:W-:Y:S02]  /*16fb0*/  @P0 IADD3.X R11, R5, R12.reuse, RZ, P5, !PT ;  /* 0x0000000c050b0210 */ /* 0x080fe40002ffe4ff */
[C---:B------:R-:W-:Y:S02]  /*16fc0*/  @P0 IADD3.X R9, R7.reuse, R13, RZ, P2, !PT ;  /* 0x0000000d07090210 */ /* 0x040fe400017fe4ff */
[----:B------:R1:W-:Y:S01]  /*16fd0*/  MUFU.EX2 R208, R6 ;  /* 0x0000000600d07308 */ /* 0x0003e20000000800 */
[----:B------:R-:W-:Y:S01]  /*16fe0*/  @P0 IADD3.X R5, R7, R12, RZ, P1, !PT ;  /* 0x0000000c07050210 */ /* 0x000fe20000ffe4ff */
[----:B------:R2:W-:Y:S01]  /*16ff0*/  @P0 LDGSTS.E.BYPASS.LTC128B.128 [R252+0x7100], [R10.64], !P3 ;  /* 0x071000000afc0fae */ /* 0x0005e2000d901d44 */
[----:B------:R-:W-:Y:S01]  /*17000*/  FMUL.FTZ R7, R132, R147 ;  /* 0x0000009384077220 */ /* 0x000fe20000410000 */
[----:B------:R-:W-:Y:S01]  /*17010*/  F2FP.PACK_AB R147, R232, R241 ;  /* 0x000000f1e893723e */ /* 0x000fe200000000ff */
[C---:B------:R-:W-:Y:S01]  /*17020*/  FMUL.FTZ R12, R3.reuse, R148 ;  /* 0x00000094030c7220 */ /* 0x040fe20000410000 */
[----:B------:R-:W-:Y:S01]  /*17030*/  MOV R222, R40 ;  /* 0x0000002800de7202 */ /* 0x000fe20000000f00 */
[C---:B------:R-:W-:Y:S02]  /*17040*/  FMUL.FTZ R13, R3.reuse, R149 ;  /* 0x00000095030d7220 */ /* 0x040fe40000410000 */
[C---:B------:R-:W-:Y:S01]  /*17050*/  FMUL.FTZ R40, R3.reuse, R176 ;  /* 0x000000b003287220 */ /* 0x040fe20000410000 */
[----:B------:R3:W-:Y:S08]  /*17060*/  @P0 LDGSTS.E.BYPASS.LTC128B.128 [R252+0x5900], [R8.64], !P4 ;  /* 0x0590000008fc0fae */ /* 0x0007f0000e101d44 */
[----:B------:R4:W-:Y:S01]  /*17070*/  @P0 LDGSTS.E.BYPASS.LTC128B.128 [R252+0x7900], [R4.64], !P3 ;  /* 0x0790000004fc0fae */ /* 0x0009e2000d901d44 */
[----:B-1----:R-:W-:Y:S01]  /*17080*/  FMUL.FTZ R6, R132, R146 ;  /* 0x0000009284067220 */ /* 0x002fe20000410000 */
[----:B------:R-:W-:Y:S06]  /*17090*/  F2FP.PACK_AB R146, R248, R247 ;  /* 0x000000f7f892723e */ /* 0x000fec00000000ff */
[----:B------:R-:W1:Y:S01]  /*170a0*/  LDSM.16.MT88.4 R20, [R233+0x100] ;  /* 0x00010000e914783b */ /* 0x000e620000004200 */
[----:B--2---:R-:W-:Y:S01]  /*170b0*/  FMUL.FTZ R10, R0, R142 ;  /* 0x0000008e000a7220 */ /* 0x004fe20000410000 */
[----:B------:R-:W-:Y:S01]  /*170c0*/  F2FP.PACK_AB R142, R216, R217 ;  /* 0x000000d9d88e723e */ /* 0x000fe200000000ff */
[----:B------:R-:W-:Y:S05]  /*170d0*/  FMUL.FTZ R11, R0, R143 ;  /* 0x0000008f000b7220 */ /* 0x000fea0000410000 */
[----:B------:R-:W2:Y:S01]  /*170e0*/  LDSM.16.MT88.4 R36, [R234+0x100] ;  /* 0x00010000ea24783b */ /* 0x000ea20000004200 */
[----:B---3--:R-:W-:Y:S01]  /*170f0*/  FMUL.FTZ R8, R3, R140 ;  /* 0x0000008c03087220 */ /* 0x008fe20000410000 */
[----:B------:R-:W-:Y:S01]  /*17100*/  F2FP.PACK_AB R140, R215, R212 ;  /* 0x000000d4d78c723e */ /* 0x000fe200000000ff */
[----:B------:R-:W-:Y:S05]  /*17110*/  FMUL.FTZ R9, R3, R141 ;  /* 0x0000008d03097220 */ /* 0x000fea0000410000 */
[----:B------:R-:W3:Y:S01]  /*17120*/  LDSM.16.MT88.4 R52, [R236+0x100] ;  /* 0x00010000ec34783b */ /* 0x000ee20000004200 */
[--C-:B----4-:R-:W-:Y:S01]  /*17130*/  FFMA.FTZ R4, R223, c[0x0][0x2d0], -R137.reuse ;  /* 0x0000b400df047a23 */ /* 0x110fe20000010889 */
[----:B------:R-:W-:Y:S01]  /*17140*/  MOV R223, R221 ;  /* 0x000000dd00df7202 */ /* 0x000fe20000000f00 */
[----:B------:R-:W-:Y:S01]  /*17150*/  FMUL.FTZ R5, R133, R145 ;  /* 0x0000009185057220 */ /* 0x000fe20000410000 */
[----:B------:R-:W-:Y:S01]  /*17160*/  F2FP.PACK_AB R145, R246, R213 ;  /* 0x000000d5f691723e */ /* 0x000fe200000000ff */
[----:B------:R4:W1:Y:S03]  /*17170*/  MUFU.EX2 R209, R4 ;  /* 0x0000000400d17308 */ /* 0x0008660000000800 */
[----:B------:R-:W-:Y:S01]  /*17180*/  LDSM.16.MT88.4 R152, [R233+0x2100] ;  /* 0x00210000e998783b */ /* 0x000fe20000004200 */
[----:B------:R-:W-:Y:S01]  /*17190*/  MOV R221, R63 ;  /* 0x0000003f00dd7202 */ /* 0x000fe20000000f00 */
[C---:B------:R-:W-:Y:S06]  /*171a0*/  FMUL.FTZ R63, R0.reuse, R199 ;  /* 0x000000c7003f7220 */ /* 0x040fec0000410000 */
[----:B------:R-:W0:Y:S01]  /*171b0*/  LDGDEPBAR ;  /* 0x00000000000079af */ /* 0x000e220000000000 */
[--C-:B----4-:R-:W-:Y:S01]  /*171c0*/  FFMA.FTZ R4, R219, c[0x0][0x2d0], -R137.reuse ;  /* 0x0000b400db047a23 */ /* 0x110fe20000010889 */
[----:B-1----:R-:W-:Y:S02]  /*171d0*/  F2FP.PACK_AB R141, R209, R208 ;  /* 0x000000d0d18d723e */ /* 0x002fe400000000ff */
[----:B------:R-:W-:Y:S01]  /*171e0*/  MOV R219, R42 ;  /* 0x0000002a00db7202 */ /* 0x000fe20000000f00 */
[----:B------:R1:W-:Y:S01]  /*171f0*/  MUFU.EX2 R210, R4 ;  /* 0x0000000400d27308 */ /* 0x0003e20000000800 */
[C---:B------:R-:W-:Y:S02]  /*17200*/  FMUL.FTZ R42, R0.reuse, R178 ;  /* 0x000000b2002a7220 */ /* 0x040fe40000410000 */
[----:B-1----:R-:W-:Y:S02]  /*17210*/  FFMA.FTZ R4, R15, c[0x0][0x2d0], -R137 ;  /* 0x0000b4000f047a23 */ /* 0x002fe40000010889 */
[----:B------:R-:W-:Y:S05]  /*17220*/  FMUL.FTZ R15, R0, R151 ;  /* 0x00000097000f7220 */ /* 0x000fea0000410000 */
[----:B------:R1:W4:Y:S01]  /*17230*/  MUFU.EX2 R211, R4 ;  /* 0x0000000400d37308 */ /* 0x0003220000000800 */
[----:B------:R-:W2:Y:S01]  /*17240*/  LDSM.16.MT88.4 R148, [R235+0x100] ;  /* 0x00010000eb94783b */ /* 0x000ea20000004200 */
[----:B-1----:R-:W-:Y:S01]  /*17250*/  FMUL.FTZ R4, R133, R144 ;  /* 0x0000009085047220 */ /* 0x002fe20000410000 */
[----:B------:R-:W-:Y:S02]  /*17260*/  F2FP.PACK_AB R144, R245, R214 ;  /* 0x000000d6f590723e */ /* 0x000fe400000000ff */
[----:B----4-:R-:W-:Y:S05]  /*17270*/  F2FP.PACK_AB R143, R211, R210 ;  /* 0x000000d2d38f723e */ /* 0x010fea00000000ff */
[-C--:B------:R-:W-:Y:S08]  /*17280*/  HMMA.16816.F32 R4, R144, R20.reuse, R4 ;  /* 0x000000149004723c */ /* 0x080ff00000001804 */
[C---:B------:R-:W-:Y:S07]  /*17290*/  HMMA.16816.F32 R8, R140.reuse, R20, R8 ;  /* 0x000000148c08723c */ /* 0x040fee0000001808 */
[C---:B------:R-:W-:Y:S01]  /*172a0*/  FMUL.FTZ R20, R133.reuse, R156 ;  /* 0x0000009c85147220 */ /* 0x040fe20000410000 */
[-C--:B------:R-:W-:Y:S04]  /*172b0*/  HMMA.16816.F32 R12, R140, R22.reuse, R12 ;  /* 0x000000168c0c723c */ /* 0x080fe8000000180c */
[----:B------:R-:W-:Y:S01]  /*172c0*/  MOV R156, R138 ;  /* 0x0000008a009c7202 */ /* 0x000fe20000000f00 */
[----:B------:R-:W-:Y:S01]  /*172d0*/  FMUL.FTZ R21, R133, R157 ;  /* 0x0000009d85157220 */ /* 0x000fe20000410000 */
[----:B------:R-:W-:Y:S01]  /*172e0*/  MOV R157, R62 ;  /* 0x0000003e009d7202 */ /* 0x000fe20000000f00 */
[--C-:B------:R-:W-:Y:S01]  /*172f0*/  FFMA.FTZ R138, R226, c[0x0][0x2d0], -R206.reuse ;  /* 0x0000b400e28a7a23 */ /* 0x100fe200000108ce */
[C---:B------:R-:W-:Y:S03]  /*17300*/  HMMA.16816.F32 R16, R144.reuse, R22, R16 ;  /* 0x000000169010723c */ /* 0x040fe60000001810 */
[----:B------:R1:W-:Y:S01]  /*17310*/  MUFU.EX2 R176, R138 ;  /* 0x0000008a00b07308 */ /* 0x0003e20000000800 */
[----:B------:R-:W-:Y:S03]  /*17320*/  FMUL.FTZ R62, R0, R198 ;  /* 0x000000c6003e7220 */ /* 0x000fe60000410000 */
[C---:B------:R-:W-:Y:S01]  /*17330*/  FMUL.FTZ R22, R132.reuse, R158 ;  /* 0x0000009e84167220 */ /* 0x040fe20000410000 */
[----:B------:R-:W-:Y:S01]  /*17340*/  MOV R158, R59 ;  /* 0x0000003b009e7202 */ /* 0x000fe20000000f00 */
[C---:B------:R-:W-:Y:S03]  /*17350*/  FMUL.FTZ R23, R132.reuse, R159 ;  /* 0x0000009f84177220 */ /* 0x040fe60000410000 */
[----:B------:R-:W-:Y:S01]  /*17360*/  MOV R159, R34 ;  /* 0x00000022009f7202 */ /* 0x000fe20000000f00 */
[----:B------:R-:W-:Y:S01]  /*17370*/  FMUL.FTZ R34, R132, R170 ;  /* 0x000000aa84227220 */ /* 0x000fe20000410000 */
[----:B------:R-:W-:Y:S01]  /*17380*/  MOV R170, R41 ;  /* 0x0000002900aa7202 */ /* 0x000fe20000000f00 */
[----:B------:R-:W-:Y:S01]  /*17390*/  FMUL.FTZ R41, R3, R177 ;  /* 0x000000b103297220 */ /* 0x000fe20000410000 */
[-C--:B--2---:R-:W-:Y:S03]  /*173a0*/  HMMA.16816.F32 R20, R144, R36.reuse, R20 ;  /* 0x000000249014723c */ /* 0x084fe60000001814 */
[C---:B------:R-:W-:Y:S01]  /*173b0*/  FMUL.FTZ R59, R0.reuse, R195 ;  /* 0x000000c3003b7220 */ /* 0x040fe20000410000 */
[----:B------:R-:W-:Y:S01]  /*173c0*/  MOV R177, R43 ;  /* 0x0000002b00b17202 */ /* 0x000fe20000000f00 */
[----:B------:R-:W-:Y:S03]  /*173d0*/  FMUL.FTZ R43, R0, R179 ;  /* 0x000000b3002b7220 */ /* 0x000fe60000410000 */
[C---:B------:R-:W-:Y:S04]  /*173e0*/  HMMA.16816.F32 R24, R140.reuse, R36, R24 ;  /* 0x000000248c18723c */ /* 0x040fe80000001818 */
[--C-:B-1----:R-:W-:Y:S03]  /*173f0*/  FFMA.FTZ R138, R227, c[0x0][0x2d0], -R206.reuse ;  /* 0x0000b400e38a7a23 */ /* 0x102fe600000108ce */
[C---:B------:R-:W-:Y:S01]  /*17400*/  FMUL.FTZ R36, R133.reuse, R172 ;  /* 0x000000ac85247220 */ /* 0x040fe20000410000 */
[-C--:B------:R-:W-:Y:S04]  /*17410*/  HMMA.16816.F32 R28, R140, R38.reuse, R28 ;  /* 0x000000268c1c723c */ /* 0x080fe8000000181c */
[C---:B------:R-:W-:Y:S01]  /*17420*/  FMUL.FTZ R37, R133.reuse, R173 ;  /* 0x000000ad85257220 */ /* 0x040fe20000410000 */
[----:B------:R-:W-:Y:S01]  /*17430*/  MOV R172, R66 ;  /* 0x0000004200ac7202 */ /* 0x000fe20000000f00 */
[C---:B------:R-:W-:Y:S01]  /*17440*/  FMUL.FTZ R66, R132.reuse, R202 ;  /* 0x000000ca84427220 */ /* 0x040fe20000410000 */
[----:B------:R-:W-:Y:S01]  /*17450*/  MOV R173, R65 ;  /* 0x0000004100ad7202 */ /* 0x000fe20000000f00 */
[C---:B------:R-:W-:Y:S04]  /*17460*/  HMMA.16816.F32 R32, R144.reuse, R38, R32 ;  /* 0x000000269020723c */ /* 0x040fe80000001820 */
[C---:B------:R-:W-:Y:S03]  /*17470*/  FMUL.FTZ R65, R133.reuse, R201 ;  /* 0x000000c985417220 */ /* 0x040fe60000410000 */
[----:B------:R-:W-:Y:S01]  /*17480*/  FMUL.FTZ R39, R132, R175 ;  /* 0x000000af84277220 */ /* 0x000fe20000410000 */
[----:B------:R-:W-:Y:S01]  /*17490*/  MOV R175, R47 ;  /* 0x0000002f00af7202 */ /* 0x000fe20000000f00 */
[----:B------:R-:W-:Y:S03]  /*174a0*/  FMUL.FTZ R47, R0, R183 ;  /* 0x000000b7002f7220 */ /* 0x000fe60000410000 */
[----:B------:R-:W-:Y:S01]  /*174b0*/  MOV R183, R250 ;  /* 0x000000fa00b77202 */ /* 0x000fe20000000f00 */
[----:B------:R-:W-:Y:S01]  /*174c0*/  FMUL.FTZ R38, R132, R174 ;  /* 0x000000ae84267220 */ /* 0x000fe20000410000 */
[----:B------:R1:W2:Y:S01]  /*174d0*/  MUFU.EX2 R250, R138 ;  /* 0x0000008a00fa7308 */ /* 0x0002a20000000800 */
[----:B------:R-:W-:Y:S05]  /*174e0*/  MOV R174, R251 ;  /* 0x000000fb00ae7202 */ /* 0x000fea0000000f00 */
[-C--:B---3--:R-:W-:Y:S08]  /*174f0*/  HMMA.16816.F32 R36, R144, R52.reuse, R36 ;  /* 0x000000349024723c */ /* 0x088ff00000001824 */
[C---:B------:R-:W-:Y:S07]  /*17500*/  HMMA.16816.F32 R40, R140.reuse, R52, R40 ;  /* 0x000000348c28723c */ /* 0x040fee0000001828 */
[C---:B------:R-:W-:Y:S01]  /*17510*/  FMUL.FTZ R52, R133.reuse, R188 ;  /* 0x000000bc85347220 */ /* 0x040fe20000410000 */
[-C--:B------:R-:W-:Y:S04]  /*17520*/  HMMA.16816.F32 R44, R140, R54.reuse, R44 ;  /* 0x000000368c2c723c */ /* 0x080fe8000000182c */
[--C-:B-1----:R-:W-:Y:S02]  /*17530*/  FFMA.FTZ R138, R224, c[0x0][0x2d0], -R206.reuse ;  /* 0x0000b400e08a7a23 */ /* 0x102fe400000108ce */
[----:B------:R-:W-:Y:S02]  /*17540*/  FMUL.FTZ R53, R133, R189 ;  /* 0x000000bd85357220 */ /* 0x000fe40000410000 */
[C---:B------:R-:W-:Y:S01]  /*17550*/  HMMA.16816.F32 R48, R144.reuse, R54, R48 ;  /* 0x000000369030723c */ /* 0x040fe20000001830 */
[----:B------:R1:W-:Y:S06]  /*17560*/  MUFU.EX2 R179, R138 ;  /* 0x0000008a00b37308 */ /* 0x0003ec0000000800 */
[C---:B------:R-:W-:Y:S02]  /*17570*/  FMUL.FTZ R55, R132.reuse, R191 ;  /* 0x000000bf84377220 */ /* 0x040fe40000410000 */
[----:B------:R-:W-:Y:S07]  /*17580*/  FMUL.FTZ R54, R132, R190 ;  /* 0x000000be84367220 */ /* 0x000fee0000410000 */
[-C--:B------:R-:W-:Y:S08]  /*17590*/  HMMA.16816.F32 R52, R144, R148.reuse, R52 ;  /* 0x000000949034723c */ /* 0x080ff00000001834 */
[C---:B------:R-:W-:Y:S04]  /*175a0*/  HMMA.16816.F32 R56, R140.reuse, R148, R56 ;  /* 0x000000948c38723c */ /* 0x040fe80000001838 */
[--C-:B-1----:R-:W-:Y:S04]  /*175b0*/  FFMA.FTZ R138, R225, c[0x0][0x2d0], -R206.reuse ;  /* 0x0000b400e18a7a23 */ /* 0x102fe800000108ce */
[-C--:B------:R-:W-:Y:S01]  /*175c0*/  HMMA.16816.F32 R60, R140, R150.reuse, R60 ;  /* 0x000000968c3c723c */ /* 0x080fe2000000183c */
[----:B------:R1:W-:Y:S07]  /*175d0*/  MUFU.EX2 R193, R138 ;  /* 0x0000008a00c17308 */ /* 0x0003ee0000000800 */
[C---:B------:R-:W-:Y:S01]  /*175e0*/  HMMA.16816.F32 R64, R144.reuse, R150, R64 ;  /* 0x000000969040723c */ /* 0x040fe20000001840 */
[----:B------:R-:W3:Y:S07]  /*175f0*/  LDSM.16.MT88.4 R148, [R234+0x2100] ;  /* 0x00210000ea94783b */ /* 0x000eee0000004200 */
[-C--:B------:R-:W-:Y:S08]  /*17600*/  HMMA.16816.F32 R68, R144, R152.reuse, R68 ;  /* 0x000000989044723c */ /* 0x080ff00000001844 */
[C---:B------:R-:W-:Y:S04]  /*17610*/  HMMA.16816.F32 R72, R140.reuse, R152, R72 ;  /* 0x000000988c48723c */ /* 0x040fe80000001848 */
[--C-:B-1----:R-:W-:Y:S04]  /*17620*/  FFMA.FTZ R138, R231, c[0x0][0x2d0], -R207.reuse ;  /* 0x0000b400e78a7a23 */ /* 0x102fe800000108cf */
[-C--:B------:R-:W-:Y:S01]  /*17630*/  HMMA.16816.F32 R76, R140, R154.reuse, R76 ;  /* 0x0000009a8c4c723c */ /* 0x080fe2000000184c */
[----:B------:R1:W-:Y:S07]  /*17640*/  MUFU.EX2 R191, R138 ;  /* 0x0000008a00bf7308 */ /* 0x0003ee0000000800 */
[C---:B------:R-:W-:Y:S01]  /*17650*/  HMMA.16816.F32 R80, R144.reuse, R154, R80 ;  /* 0x0000009a9050723c */ /* 0x040fe20000001850 */
[----:B------:R-:W4:Y:S07]  /*17660*/  LDSM.16.MT88.4 R152, [R236+0x2100] ;  /* 0x00210000ec98783b */ /* 0x000f2e0000004200 */
[-C--:B---3--:R-:W-:Y:S08]  /*17670*/  HMMA.16816.F32 R84, R144, R148.reuse, R84 ;  /* 0x000000949054723c */ /* 0x088ff00000001854 */
[C---:B------:R-:W-:Y:S04]  /*17680*/  HMMA.16816.F32 R88, R140.reuse, R148, R88 ;  /* 0x000000948c58723c */ /* 0x040fe80000001858 */
[--C-:B-1----:R-:W-:Y:S04]  /*17690*/  FFMA.FTZ R138, R230, c[0x0][0x2d0], -R207.reuse ;  /* 0x0000b400e68a7a23 */ /* 0x102fe800000108cf */
[-C--:B------:R-:W-:Y:S01]  /*176a0*/  HMMA.16816.F32 R92, R140, R150.reuse, R92 ;  /* 0x000000968c5c723c */ /* 0x080fe2000000185c */
[----:B------:R1:W3:Y:S07]  /*176b0*/  MUFU.EX2 R251, R138 ;  /* 0x0000008a00fb7308 */ /* 0x0002ee0000000800 */
[C---:B------:R-:W-:Y:S01]  /*176c0*/  HMMA.16816.F32 R96, R144.reuse, R150, R96 ;  /* 0x000000969060723c */ /* 0x040fe20000001860 */
[----:B------:R-:W2:Y:S07]  /*176d0*/  LDSM.16.MT88.4 R148, [R235+0x2100] ;  /* 0x00210000eb94783b */ /* 0x000eae0000004200 */
[-C--:B----4-:R-:W-:Y:S08]  /*176e0*/  HMMA.16816.F32 R100, R144, R152.reuse, R100 ;  /* 0x000000989064723c */ /* 0x090ff00000001864 */
[C---:B------:R-:W-:Y:S04]  /*176f0*/  HMMA.16816.F32 R104, R140.reuse, R152, R104 ;  /* 0x000000988c68723c */ /* 0x040fe80000001868 */
[--C-:B-1----:R-:W-:Y:S04]  /*17700*/  FFMA.FTZ R138, R228, c[0x0][0x2d0], -R207.reuse ;  /* 0x0000b400e48a7a23 */ /* 0x102fe800000108cf */
[-C--:B------:R-:W-:Y:S01]  /*17710*/  HMMA.16816.F32 R108, R140, R154.reuse, R108 ;  /* 0x0000009a8c6c723c */ /* 0x080fe2000000186c */
[----:B------:R1:W-:Y:S07]  /*17720*/  MUFU.EX2 R178, R138 ;  /* 0x0000008a00b27308 */ /* 0x0003ee0000000800 */
[C---:B------:R-:W-:Y:S01]  /*17730*/  HMMA.16816.F32 R112, R144.reuse, R154, R112 ;  /* 0x0000009a9070723c */ /* 0x040fe20000001870 */
[----:B------:R-:W4:Y:S07]  /*17740*/  LDSM.16.MT88.4 R152, [R233+0x900] ;  /* 0x00090000e998783b */ /* 0x000f2e0000004200 */
[-C--:B--2---:R-:W-:Y:S08]  /*17750*/  HMMA.16816.F32 R116, R144, R148.reuse, R116 ;  /* 0x000000949074723c */ /* 0x084ff00000001874 */
[C---:B------:R-:W-:Y:S04]  /*17760*/  HMMA.16816.F32 R120, R140.reuse, R148, R120 ;  /* 0x000000948c78723c */ /* 0x040fe80000001878 */
[----:B-1----:R-:W-:Y:S04]  /*17770*/  FFMA.FTZ R138, R229, c[0x0][0x2d0], -R207 ;  /* 0x0000b400e58a7a23 */ /* 0x002fe800000108cf */
[-C--:B------:R-:W-:Y:S01]  /*17780*/  HMMA.16816.F32 R124, R140, R150.reuse, R124 ;  /* 0x000000968c7c723c */ /* 0x080fe2000000187c */
[----:B------:R1:W2:Y:S06]  /*17790*/  MUFU.EX2 R196, R138 ;  /* 0x0000008a00c47308 */ /* 0x0002ac0000000800 */
[----:B------:R-:W-:Y:S02]  /*177a0*/  F2FP.PACK_AB R140, R250, R176 ;  /* 0x000000b0fa8c723e */ /* 0x000fe400000000ff */
[----:B---3--:R-:W-:Y:S03]  /*177b0*/  F2FP.PACK_AB R141, R251, R191 ;  /* 0x000000bffb8d723e */ /* 0x008fe600000000ff */
[----:B------:R-:W-:Y:S01]  /*177c0*/  F2FP.PACK_AB R142, R193, R179 ;  /* 0x000000b3c18e723e */ /* 0x000fe200000000ff */
[--C-:B-1----:R-:W-:Y:S01]  /*177d0*/  FFMA.FTZ R138, R183, c[0x0][0x2d0], -R205.reuse ;  /* 0x0000b400b78a7a23 */ /* 0x102fe200000108cd */
[----:B------:R-:W-:Y:S02]  /*177e0*/  MOV R183, R182 ;  /* 0x000000b600b77202 */ /* 0x000fe40000000f00 */
[----:B------:R-:W-:Y:S02]  /*177f0*/  MOV R182, R181 ;  /* 0x000000b500b67202 */ /* 0x000fe40000000f00 */
[----:B------:R-:W-:Y:S02]  /*17800*/  MOV R181, R180 ;  /* 0x000000b400b57202 */ /* 0x000fe40000000f00 */
[----:B------:R-:W-:Y:S02]  /*17810*/  MOV R180, R177 ;  /* 0x000000b100b47202 */ /* 0x000fe40000000f00 */
[----:B------:R-:W-:Y:S02]  /*17820*/  MOV R177, R239 ;  /* 0x000000ef00b17202 */ /* 0x000fe40000000f00 */
[----:B------:R1:W-:Y:S01]  /*17830*/  MUFU.EX2 R239, R138 ;  /* 0x0000008a00ef7308 */ /* 0x0003e20000000800 */
[----:B--2---:R-:W-:Y:S01]  /*17840*/  F2FP.PACK_AB R143, R196, R178 ;  /* 0x000000b2c48f723e */ /* 0x004fe200000000ff */
[--C-:B-1----:R-:W-:Y:S01]  /*17850*/  FFMA.FTZ R138, R183, c[0x0][0x2d0], -R205.reuse ;  /* 0x0000b400b78a7a23 */ /* 0x102fe200000108cd */
[----:B------:R-:W-:Y:S02]  /*17860*/  MOV R183, R182 ;  /* 0x000000b600b77202 */ /* 0x000fe40000000f00 */
[----:B------:R-:W-:Y:S02]  /*17870*/  MOV R182, R181 ;  /* 0x000000b500b67202 */ /* 0x000fe40000000f00 */
[----:B------:R-:W-:Y:S02]  /*17880*/  MOV R181, R180 ;  /* 0x000000b400b57202 */ /* 0x000fe40000000f00 */
        /* <DEDUP_REMOVED lines=8> */
[----:B------:R-:W-:Y:S02]  /*17910*/  MOV R218, R130 ;  /* 0x0000008200da7202 */ /* 0x000fe40000000f00 */
[----:B------:R-:W2:Y:S01]  /*17920*/  LDL.LU R130, [R1+0x90] ;  /* 0x0000900001827983 */ /* 0x000ea20000300800 */
[--C-:B-1----:R-:W-:Y:S01]  /*17930*/  FFMA.FTZ R138, R183, c[0x0][0x2d0], -R205.reuse ;  /* 0x0000b400b78a7a23 */ /* 0x102fe200000108cd */
[----:B------:R-:W-:Y:S02]  /*17940*/  MOV R183, R181 ;  /* 0x000000b500b77202 */ /* 0x000fe40000000f00 */
[----:B------:R-:W-:Y:S02]  /*17950*/  MOV R181, R177 ;  /* 0x000000b100b57202 */ /* 0x000fe40000000f00 */
[----:B------:R1:W-:Y:S02]  /*17960*/  MUFU.EX2 R177, R138 ;  /* 0x0000008a00b17308 */ /* 0x0003e40000000800 */
[----:B-1----:R-:W-:Y:S01]  /*17970*/  FFMA.FTZ R138, R184, c[0x0][0x2d0], -R205 ;  /* 0x0000b400b88a7a23 */ /* 0x002fe200000108cd */
[----:B------:R-:W-:Y:S02]  /*17980*/  MOV R184, R183 ;  /* 0x000000b700b87202 */ /* 0x000fe40000000f00 */
[----:B------:R-:W-:Y:S05]  /*17990*/  MOV R183, R182 ;  /* 0x000000b600b77202 */ /* 0x000fea0000000f00 */
[----:B------:R1:W-:Y:S01]  /*179a0*/  MUFU.EX2 R197, R138 ;  /* 0x0000008a00c57308 */ /* 0x0003e20000000800 */
[----:B------:R-:W-:Y:S02]  /*179b0*/  MOV R182, R181 ;  /* 0x000000b500b67202 */ /* 0x000fe40000000f00 */
[----:B------:R-:W-:Y:S02]  /*179c0*/  MOV R181, R180 ;  /* 0x000000b400b57202 */ /* 0x000fe40000000f00 */
[----:B------:R-:W-:Y:S02]  /*179d0*/  MOV R180, R175 ;  /* 0x000000af00b47202 */ /* 0x000fe40000000f00 */
[----:B------:R-:W-:Y:S02]  /*179e0*/  MOV R175, R173 ;  /* 0x000000ad00af7202 */ /* 0x000fe40000000f00 */
[----:B------:R-:W-:Y:S02]  /*179f0*/  MOV R173, R168 ;  /* 0x000000a800ad7202 */ /* 0x000fe40000000f00 */
[----:B------:R-:W-:Y:S02]  /*17a00*/  MOV R168, R131 ;  /* 0x0000008300a87202 */ /* 0x000fe40000000f00 */
[----:B------:R-:W3:Y:S04]  /*17a10*/  LDL.LU R131, [R1+0x8c] ;  /* 0x00008c0001837983 */ /* 0x000ee80000300800 */
[----:B------:R-:W4:Y:S04]  /*17a20*/  LDL.LU R186, [R1+0xc] ;  /* 0x00000c0001ba7983 */ /* 0x000f280000300800 */
[----:B------:R-:W4:Y:S01]  /*17a30*/  LDL.LU R185, [R1+0x8] ;  /* 0x0000080001b97983 */ /* 0x000f220000300800 */
[--C-:B-1----:R-:W-:Y:S01]  /*17a40*/  FFMA.FTZ R138, R184, c[0x0][0x2d0], -R137.reuse ;  /* 0x0000b400b88a7a23 */ /* 0x102fe20000010889 */
        /* <DEDUP_REMOVED lines=9> */
[--C-:B-1----:R-:W-:Y:S01]  /*17ae0*/  FFMA.FTZ R138, R183, c[0x0][0x2d0], -R137.reuse ;  /* 0x0000b400b78a7a23 */ /* 0x102fe20000010889 */
[----:B------:R-:W-:Y:S07]  /*17af0*/  MOV R183, R181 ;  /* 0x000000b500b77202 */ /* 0x000fee0000000f00 */
[----:B------:R1:W-:Y:S02]  /*17b00*/  MUFU.EX2 R181, R138 ;  /* 0x0000008a00b57308 */ /* 0x0003e40000000800 */
[----:B-1----:R-:W-:Y:S08]  /*17b10*/  FFMA.FTZ R138, R183, c[0x0][0x2d0], -R137 ;  /* 0x0000b400b78a7a23 */ /* 0x002ff00000010889 */
[----:B------:R1:W-:Y:S02]  /*17b20*/  MUFU.EX2 R201, R138 ;  /* 0x0000008a00c97308 */ /* 0x0003e40000000800 */
[--C-:B-1----:R-:W-:Y:S08]  /*17b30*/  FFMA.FTZ R138, R182, c[0x0][0x2d0], -R206.reuse ;  /* 0x0000b400b68a7a23 */ /* 0x102ff000000108ce */
[----:B------:R1:W1:Y:S02]  /*17b40*/  MUFU.EX2 R200, R138 ;  /* 0x0000008a00c87308 */ /* 0x0002640000000800 */
[--C-:B-1----:R-:W-:Y:S01]  /*17b50*/  FFMA.FTZ R138, R169, c[0x0][0x2d0], -R206.reuse ;  /* 0x0000b400a98a7a23 */ /* 0x102fe200000108ce */
[----:B------:R-:W-:Y:S02]  /*17b60*/  MOV R169, R168 ;  /* 0x000000a800a97202 */ /* 0x000fe40000000f00 */
[----:B------:R-:W-:Y:S05]  /*17b70*/  MOV R168, R219 ;  /* 0x000000db00a87202 */ /* 0x000fea0000000f00 */
[----:B------:R1:W-:Y:S02]  /*17b80*/  MUFU.EX2 R219, R138 ;  /* 0x0000008a00db7308 */ /* 0x0003e40000000800 */
[--C-:B-1----:R-:W-:Y:S08]  /*17b90*/  FFMA.FTZ R138, R180, c[0x0][0x2d0], -R206.reuse ;  /* 0x0000b400b48a7a23 */ /* 0x102ff000000108ce */
[----:B------:R1:W-:Y:S02]  /*17ba0*/  MUFU.EX2 R189, R138 ;  /* 0x0000008a00bd7308 */ /* 0x0003e40000000800 */
[----:B-1----:R-:W-:Y:S02]  /*17bb0*/  FFMA.FTZ R138, R175, c[0x0][0x2d0], -R206 ;  /* 0x0000b400af8a7a23 */ /* 0x002fe400000108ce */
[----:B------:R-:W-:Y:S06]  /*17bc0*/  FFMA.FTZ R175, R218, c[0x0][0x2d0], -R205 ;  /* 0x0000b400daaf7a23 */ /* 0x000fec00000108cd */
[----:B------:R1:W-:Y:S10]  /*17bd0*/  MUFU.EX2 R182, R138 ;  /* 0x0000008a00b67308 */ /* 0x0003f40000000800 */
[----:B------:R1:W-:Y:S01]  /*17be0*/  MUFU.EX2 R230, R175 ;  /* 0x000000af00e67308 */ /* 0x0003e20000000800 */
[----:B--2---:R-:W-:Y:S02]  /*17bf0*/  FMUL.FTZ R130, R132, R130 ;  /* 0x0000008284827220 */ /* 0x004fe40000410000 */
[----:B-1----:R-:W-:Y:S02]  /*17c00*/  FFMA.FTZ R138, R174, c[0x0][0x2d0], -R207 ;  /* 0x0000b400ae8a7a23 */ /* 0x002fe400000108cf */
[----:B------:R-:W-:Y:S05]  /*17c10*/  FFMA.FTZ R174, R222, c[0x0][0x2d0], -R205 ;  /* 0x0000b400deae7a23 */ /* 0x000fea00000108cd */
[----:B------:R1:W-:Y:S01]  /*17c20*/  MUFU.EX2 R184, R138 ;  /* 0x0000008a00b87308 */ /* 0x0003e20000000800 */
[----:B------:R-:W-:Y:S09]  /*17c30*/  MOV R175, R200 ;  /* 0x000000c800af7202 */ /* 0x000ff20000000f00 */
[----:B------:R2:W-:Y:S01]  /*17c40*/  MUFU.EX2 R231, R174 ;  /* 0x000000ae00e77308 */ /* 0x0005e20000000800 */
[--C-:B-1----:R-:W-:Y:S01]  /*17c50*/  FFMA.FTZ R138, R169, c[0x0][0x2d0], -R207.reuse ;  /* 0x0000b400a98a7a23 */ /* 0x102fe200000108cf */
[----:B------:R-:W-:Y:S02]  /*17c60*/  MOV R169, R168 ;  /* 0x000000a800a97202 */ /* 0x000fe40000000f00 */
[----:B------:R-:W-:Y:S06]  /*17c70*/  MOV R168, R220 ;  /* 0x000000dc00a87202 */ /* 0x000fec0000000f00 */
[----:B------:R1:W-:Y:S01]  /*17c80*/  MUFU.EX2 R220, R138 ;  /* 0x0000008a00dc7308 */ /* 0x0003e20000000800 */
[----:B--2---:R-:W-:Y:S01]  /*17c90*/  MOV R174, R201 ;  /* 0x000000c900ae7202 */ /* 0x004fe20000000f00 */
[C---:B---3--:R-:W-:Y:S02]  /*17ca0*/  FMUL.FTZ R131, R132.reuse, R131 ;  /* 0x0000008384837220 */ /* 0x048fe40000410000 */
[----:B-1----:R-:W-:Y:S02]  /*17cb0*/  FFMA.FTZ R138, R173, c[0x0][0x2d0], -R207 ;  /* 0x0000b400ad8a7a23 */ /* 0x002fe400000108cf */
[----:B------:R-:W-:Y:S02]  /*17cc0*/  FFMA.FTZ R173, R223, c[0x0][0x2d0], -R205 ;  /* 0x0000b400dfad7a23 */ /* 0x000fe400000108cd */
[----:B----4-:R-:W-:Y:S01]  /*17cd0*/  FFMA.FTZ R133, R133, R186, R214 ;  /* 0x000000ba85857223 */ /* 0x010fe200000100d6 */
[----:B------:R-:W-:Y:S01]  /*17ce0*/  HMMA.16816.F32 R128, R144, R150, R128 ;  /* 0x000000969080723c */ /* 0x000fe20000001880 */
[----:B------:R-:W1:Y:S01]  /*17cf0*/  LDSM.16.MT88.4 R148, [R234+0x900] ;  /* 0x00090000ea94783b */ /* 0x000e620000004200 */
[----:B------:R2:W-:Y:S02]  /*17d00*/  MUFU.EX2 R188, R138 ;  /* 0x0000008a00bc7308 */ /* 0x0005e40000000800 */
[----:B------:R-:W-:Y:S02]  /*17d10*/  FFMA.FTZ R132, R132, R185, R213 ;  /* 0x000000b984847223 */ /* 0x000fe400000100d5 */
[----:B------:R-:W-:Y:S01]  /*17d20*/  FADD.FTZ R133, R245, R133 ;  /* 0x00000085f5857221 */ /* 0x000fe20000010000 */
[----:B------:R-:W-:Y:S01]  /*17d30*/  F2FP.PACK_AB R144, R243, R239 ;  /* 0x000000eff390723e */ /* 0x000fe200000000ff */
[-C--:B------:R-:W-:Y:S04]  /*17d40*/  HMMA.16816.F32 R4, R140, R152.reuse, R4 ;  /* 0x000000988c04723c */ /* 0x080fe80000001804 */
[----:B------:R-:W-:Y:S01]  /*17d50*/  MUFU.EX2 R173, R173 ;  /* 0x000000ad00ad7308 */ /* 0x000fe20000000800 */
[----:B------:R-:W-:Y:S01]  /*17d60*/  F2FP.PACK_AB R145, R202, R249 ;  /* 0x000000f9ca91723e */ /* 0x000fe200000000ff */
[----:B------:R-:W-:Y:S01]  /*17d70*/  FADD.FTZ R133, R247, R133 ;  /* 0x00000085f7857221 */ /* 0x000fe20000010000 */
[----:B------:R-:W-:Y:S01]  /*17d80*/  F2FP.PACK_AB R147, R201, R181 ;  /* 0x000000b5c993723e */ /* 0x000fe200000000ff */
[----:B------:R-:W-:Y:S01]  /*17d90*/  FADD.FTZ R132, R246, R132 ;  /* 0x00000084f6847221 */ /* 0x000fe20000010000 */
[----:B------:R-:W-:Y:S03]  /*17da0*/  F2FP.PACK_AB R146, R197, R177 ;  /* 0x000000b1c592723e */ /* 0x000fe600000000ff */
[----:B------:R-:W-:Y:S02]  /*17db0*/  FADD.FTZ R133, R248, R133 ;  /* 0x00000085f8857221 */ /* 0x000fe40000010000 */
[----:B------:R-:W-:Y:S02]  /*17dc0*/  FADD.FTZ R132, R241, R132 ;  /* 0x00000084f1847221 */ /* 0x000fe40000010000 */
[C---:B------:R-:W-:Y:S04]  /*17dd0*/  HMMA.16816.F32 R8, R144.reuse, R152, R8 ;  /* 0x000000989008723c */ /* 0x040fe80000001808 */
[----:B------:R-:W-:Y:S02]  /*17de0*/  FADD.FTZ R132, R232, R132 ;  /* 0x00000084e8847221 */ /* 0x000fe40000010000 */
[--C-:B--2---:R-:W-:Y:S02]  /*17df0*/  FFMA.FTZ R138, R172, c[0x0][0x2d0], -R207.reuse ;  /* 0x0000b400ac8a7a23 */ /* 0x104fe400000108cf */
[-C--:B------:R-:W-:Y:S02]  /*17e00*/  HMMA.16816.F32 R12, R144, R154.reuse, R12 ;  /* 0x0000009a900c723c */ /* 0x080fe4000000180c */
[----:B------:R2:W-:Y:S02]  /*17e10*/  MUFU.EX2 R180, R138 ;  /* 0x0000008a00b47308 */ /* 0x0005e40000000800 */
[----:B------:R-:W-:Y:S02]  /*17e20*/  FFMA.FTZ R172, R157, c[0x0][0x2d0], -R207 ;  /* 0x0000b4009dac7a23 */ /* 0x000fe400000108cf */
[----:B------:R-:W-:Y:S02]  /*17e30*/  FADD.FTZ R133, R176, R133 ;  /* 0x00000085b0857221 */ /* 0x000fe40000010000 */
[C---:B------:R-:W-:Y:S01]  /*17e40*/  HMMA.16816.F32 R16, R140.reuse, R154, R16 ;  /* 0x0000009a8c10723c */ /* 0x040fe20000001810 */
[----:B------:R-:W3:Y:S07]  /*17e50*/  LDSM.16.MT88.4 R152, [R236+0x900] ;  /* 0x00090000ec98783b */ /* 0x000eee0000004200 */
[-C--:B-1----:R-:W-:Y:S08]  /*17e60*/  HMMA.16816.F32 R20, R140, R148.reuse, R20 ;  /* 0x000000948c14723c */ /* 0x082ff00000001814 */
[C---:B------:R-:W-:Y:S04]  /*17e70*/  HMMA.16816.F32 R24, R144.reuse, R148, R24 ;  /* 0x000000949018723c */ /* 0x040fe80000001818 */
[----:B--2---:R-:W-:Y:S02]  /*17e80*/  FFMA.FTZ R138, R169, c[0x0][0x2d0], -R205 ;  /* 0x0000b400a98a7a23 */ /* 0x004fe400000108cd */
[--C-:B------:R-:W-:Y:S02]  /*17e90*/  FFMA.FTZ R169, R165, c[0x0][0x2d0], -R206.reuse ;  /* 0x0000b400a5a97a23 */ /* 0x100fe400000108ce */
[-C--:B------:R-:W-:Y:S01]  /*17ea0*/  HMMA.16816.F32 R28, R144, R150.reuse, R28 ;  /* 0x00000096901c723c */ /* 0x080fe2000000181c */
[----:B------:R1:W-:Y:S03]  /*17eb0*/  MUFU.EX2 R183, R138 ;  /* 0x0000008a00b77308 */ /* 0x0003e60000000800 */
[----:B------:R-:W-:Y:S04]  /*17ec0*/  FFMA.FTZ R165, R159, c[0x0][0x2d0], -R207 ;  /* 0x0000b4009fa57a23 */ /* 0x000fe800000108cf */
[C---:B------:R-:W-:Y:S01]  /*17ed0*/  HMMA.16816.F32 R32, R140.reuse, R150, R32 ;  /* 0x000000968c20723c */ /* 0x040fe20000001820 */
[----:B------:R-:W2:Y:S02]  /*17ee0*/  LDSM.16.MT88.4 R148, [R235+0x900] ;  /* 0x00090000eb94783b */ /* 0x000ea40000004200 */
[----:B------:R-:W-:Y:S05]  /*17ef0*/  MUFU.EX2 R199, R169 ;  /* 0x000000a900c77308 */ /* 0x000fea0000000800 */
[-C--:B---3--:R-:W-:Y:S05]  /*17f00*/  HMMA.16816.F32 R36, R140, R152.reuse, R36 ;  /* 0x000000988c24723c */ /* 0x088fea0000001824 */
[----:B------:R-:W-:Y:S03]  /*17f10*/  MUFU.EX2 R198, R165 ;  /* 0x000000a500c67308 */ /* 0x000fe60000000800 */
[C---:B------:R-:W-:Y:S04]  /*17f20*/  HMMA.16816.F32 R40, R144.reuse, R152, R40 ;  /* 0x000000989028723c */ /* 0x040fe80000001828 */
[----:B-1----:R-:W-:Y:S02]  /*17f30*/  FFMA.FTZ R138, R168, c[0x0][0x2d0], -R205 ;  /* 0x0000b400a88a7a23 */ /* 0x002fe400000108cd */
[--C-:B------:R-:W-:Y:S01]  /*17f40*/  FFMA.FTZ R168, R163, c[0x0][0x2d0], -R206.reuse ;  /* 0x0000b400a3a87a23 */ /* 0x100fe200000108ce */
[----:B------:R1:W-:Y:S01]  /*17f50*/  MUFU.EX2 R165, R172 ;  /* 0x000000ac00a57308 */ /* 0x0003e20000000800 */
[-C--:B------:R-:W-:Y:S08]  /*17f60*/  HMMA.16816.F32 R44, R144, R154.reuse, R44 ;  /* 0x0000009a902c723c */ /* 0x080ff0000000182c */
[C---:B------:R-:W-:Y:S01]  /*17f70*/  HMMA.16816.F32 R48, R140.reuse, R154, R48 ;  /* 0x0000009a8c30723c */ /* 0x040fe20000001830 */
[----:B------:R-:W3:Y:S01]  /*17f80*/  LDSM.16.MT88.4 R152, [R233+0x2900] ;  /* 0x00290000e998783b */ /* 0x000ee20000004200 */
[----:B------:R-:W4:Y:S06]  /*17f90*/  MUFU.EX2 R218, R168 ;  /* 0x000000a800da7308 */ /* 0x000f2c0000000800 */
[-C--:B--2---:R-:W-:Y:S04]  /*17fa0*/  HMMA.16816.F32 R52, R140, R148.reuse, R52 ;  /* 0x000000948c34723c */ /* 0x084fe80000001834 */
[----:B------:R2:W-:Y:S01]  /*17fb0*/  MUFU.EX2 R192, R138 ;  /* 0x0000008a00c07308 */ /* 0x0005e20000000800 */
[----:B-1----:R-:W-:Y:S03]  /*17fc0*/  MOV R172, R202 ;  /* 0x000000ca00ac7202 */ /* 0x002fe60000000f00 */
[C---:B------:R-:W-:Y:S08]  /*17fd0*/  HMMA.16816.F32 R56, R144.reuse, R148, R56 ;  /* 0x000000949038723c */ /* 0x040ff00000001838 */
[-C--:B------:R-:W-:Y:S04]  /*17fe0*/  HMMA.16816.F32 R60, R144, R150.reuse, R60 ;  /* 0x00000096903c723c */ /* 0x080fe8000000183c */
[-C--:B----4-:R-:W-:Y:S04]  /*17ff0*/  MOV R176, R218.reuse ;  /* 0x000000da00b07202 */ /* 0x090fe80000000f00 */
[C---:B------:R-:W-:Y:S01]  /*18000*/  HMMA.16816.F32 R64, R140.reuse, R150, R64 ;  /* 0x000000968c40723c */ /* 0x040fe20000001840 */
[----:B------:R-:W1:Y:S03]  /*18010*/  LDSM.16.MT88.4 R148, [R234+0x2900] ;  /* 0x00290000ea94783b */ /* 0x000e660000004200 */
[--C-:B--2---:R-:W-:Y:S02]  /*18020*/  FFMA.FTZ R138, R167, c[0x0][0x2d0], -R137.reuse ;  /* 0x0000b400a78a7a23 */ /* 0x104fe40000010889 */
[--C-:B------:R-:W-:Y:S02]  /*18030*/  FFMA.FTZ R167, R162, c[0x0][0x2d0], -R206.reuse ;  /* 0x0000b400a2a77a23 */ /* 0x100fe400000108ce */
[----:B------:R2:W-:Y:S01]  /*18040*/  MUFU.EX2 R226, R138 ;  /* 0x0000008a00e27308 */ /* 0x0005e20000000800 */
[-C--:B---3--:R-:W-:Y:S08]  /*18050*/  HMMA.16816.F32 R68, R140, R152.reuse, R68 ;  /* 0x000000988c44723c */ /* 0x088ff00000001844 */
[C---:B------:R-:W-:Y:S01]  /*18060*/  HMMA.16816.F32 R72, R144.reuse, R152, R72 ;  /* 0x000000989048723c */ /* 0x040fe20000001848 */
[----:B------:R-:W3:Y:S07]  /*18070*/  MUFU.EX2 R167, R167 ;  /* 0x000000a700a77308 */ /* 0x000eee0000000800 */
[-C--:B------:R-:W-:Y:S04]  /*18080*/  HMMA.16816.F32 R76, R144, R154.reuse, R76 ;  /* 0x0000009a904c723c */ /* 0x080fe8000000184c */
[----:B--2---:R-:W-:Y:S04]  /*18090*/  FFMA.FTZ R138, R166, c[0x0][0x2d0], -R137 ;  /* 0x0000b400a68a7a23 */ /* 0x004fe80000010889 */
[C---:B------:R-:W-:Y:S01]  /*180a0*/  HMMA.16816.F32 R80, R140.reuse, R154, R80 ;  /* 0x0000009a8c50723c */ /* 0x040fe20000001850 */
[----:B------:R-:W2:Y:S01]  /*180b0*/  LDSM.16.MT88.4 R152, [R236+0x2900] ;  /* 0x00290000ec98783b */ /* 0x000ea20000004200 */
[----:B------:R4:W-:Y:S02]  /*180c0*/  MUFU.EX2 R228, R138 ;  /* 0x0000008a00e47308 */ /* 0x0009e40000000800 */
[----:B------:R-:W-:Y:S04]  /*180d0*/  FFMA.FTZ R166, R160, c[0x0][0x2d0], -R207 ;  /* 0x0000b400a0a67a23 */ /* 0x000fe800000108cf */
[-C--:B-1----:R-:W-:Y:S04]  /*180e0*/  HMMA.16816.F32 R84, R140, R148.reuse, R84 ;  /* 0x000000948c54723c */ /* 0x082fe80000001854 */
[----:B------:R3:W-:Y:S04]  /*180f0*/  MUFU.EX2 R195, R166 ;  /* 0x000000a600c37308 */ /* 0x0007e80000000800 */
[C---:B------:R-:W-:Y:S08]  /*18100*/  HMMA.16816.F32 R88, R144.reuse, R148, R88 ;  /* 0x000000949058723c */ /* 0x040ff00000001858 */
[-C--:B------:R-:W-:Y:S04]  /*18110*/  HMMA.16816.F32 R92, R144, R150.reuse, R92 ;  /* 0x00000096905c723c */ /* 0x080fe8000000185c */
[----:B----4-:R-:W-:Y:S02]  /*18120*/  FFMA.FTZ R138, R161, c[0x0][0x2d0], -R137 ;  /* 0x0000b400a18a7a23 */ /* 0x010fe40000010889 */
[----:B------:R-:W-:Y:S02]  /*18130*/  LDSM.16.MT88.4 R160, [R236+0x1100] ;  /* 0x00110000eca0783b */ /* 0x000fe40000004200 */
[C---:B------:R-:W-:Y:S01]  /*18140*/  HMMA.16816.F32 R96, R140.reuse, R150, R96 ;  /* 0x000000968c60723c */ /* 0x040fe20000001860 */
[----:B------:R1:W-:Y:S03]  /*18150*/  MUFU.EX2 R225, R138 ;  /* 0x0000008a00e17308 */ /* 0x0003e60000000800 */
[----:B---3--:R-:W-:Y:S02]  /*18160*/  MOV R166, R167 ;  /* 0x000000a700a67202 */ /* 0x008fe40000000f00 */
[----:B------:R-:W3:Y:S02]  /*18170*/  LDSM.16.MT88.4 R148, [R235+0x2900] ;  /* 0x00290000eb94783b */ /* 0x000ee40000004200 */
[-C--:B--2---:R-:W-:Y:S08]  /*18180*/  HMMA.16816.F32 R100, R140, R152.reuse, R100 ;  /* 0x000000988c64723c */ /* 0x084ff00000001864 */
[C---:B------:R-:W-:Y:S07]  /*18190*/  HMMA.16816.F32 R104, R144.reuse, R152, R104 ;  /* 0x000000989068723c */ /* 0x040fee0000001868 */
[--C-:B------:R-:W-:Y:S01]  /*181a0*/  FFMA.FTZ R152, R170, c[0x0][0x2d0], -R205.reuse ;  /* 0x0000b400aa987a23 */ /* 0x100fe200000108cd */
[-C--:B------:R-:W-:Y:S03]  /*181b0*/  HMMA.16816.F32 R108, R144, R154.reuse, R108 ;  /* 0x0000009a906c723c */ /* 0x080fe6000000186c */
[----:B------:R-:W-:Y:S01]  /*181c0*/  MUFU.EX2 R190, R152 ;  /* 0x0000009800be7308 */ /* 0x000fe20000000800 */
[----:B------:R-:W-:Y:S01]  /*181d0*/  FFMA.FTZ R170, R164, c[0x0][0x2d0], -R206 ;  /* 0x0000b400a4aa7a23 */ /* 0x000fe200000108ce */
[----:B------:R-:W-:Y:S01]  /*181e0*/  F2FP.PACK_AB R206, R166, R218 ;  /* 0x000000daa6ce723e */ /* 0x000fe200000000ff */
[----:B------:R-:W2:Y:S01]  /*181f0*/  LDL.LU R164, [R1+0x10] ;  /* 0x0000100001a47983 */ /* 0x000ea20000300800 */
[----:B------:R-:W-:Y:S01]  /*18200*/  FFMA.FTZ R153, R171, c[0x0][0x2d0], -R205 ;  /* 0x0000b400ab997a23 */ /* 0x000fe200000108cd */
[C---:B------:R-:W-:Y:S02]  /*18210*/  HMMA.16816.F32 R112, R140.reuse, R154, R112 ;  /* 0x0000009a8c70723c */ /* 0x040fe40000001870 */
[----:B------:R-:W4:Y:S02]  /*18220*/  LDL.LU R185, [R1+0x14] ;  /* 0x0000140001b97983 */ /* 0x000f240000300800 */
[----:B-1----:R-:W-:Y:S01]  /*18230*/  FFMA.FTZ R138, R156, c[0x0][0x2d0], -R137 ;  /* 0x0000b4009c8a7a23 */ /* 0x002fe20000010889 */
[----:B------:R1:W1:Y:S01]  /*18240*/  MUFU.EX2 R203, R153 ;  /* 0x0000009900cb7308 */ /* 0x0002620000000800 */
[----:B------:R-:W-:Y:S02]  /*18250*/  FFMA.FTZ R171, R158, c[0x0][0x2d0], -R207 ;  /* 0x0000b4009eab7a23 */ /* 0x000fe400000108cf */
[----:B------:R-:W-:Y:S01]  /*18260*/  LDSM.16.MT88.4 R156, [R234+0x1100] ;  /* 0x00110000ea9c783b */ /* 0x000fe20000004200 */
[----:B------:R-:W-:Y:S01]  /*18270*/  FFMA.FTZ R205, R221, c[0x0][0x2d0], -R205 ;  /* 0x0000b400ddcd7a23 */ /* 0x000fe200000108cd */
[-C--:B---3--:R-:W-:Y:S05]  /*18280*/  HMMA.16816.F32 R116, R140, R148.reuse, R116 ;  /* 0x000000948c74723c */ /* 0x088fea0000001874 */
[----:B------:R-:W-:Y:S03]  /*18290*/  MUFU.EX2 R171, R171 ;  /* 0x000000ab00ab7308 */ /* 0x000fe60000000800 */
[C---:B------:R-:W-:Y:S07]  /*182a0*/  HMMA.16816.F32 R120, R144.reuse, R148, R120 ;  /* 0x000000949078723c */ /* 0x040fee0000001878 */
[----:B------:R-:W3:Y:S01]  /*182b0*/  MUFU.EX2 R227, R138 ;  /* 0x0000008a00e37308 */ /* 0x000ee20000000800 */
[-C--:B------:R-:W-:Y:S01]  /*182c0*/  HMMA.16816.F32 R124, R144, R150.reuse, R124 ;  /* 0x00000096907c723c */ /* 0x080fe2000000187c */
[----:B-1----:R-:W1:Y:S03]  /*182d0*/  LDSM.16.MT88.4 R152, [R233+0x1100] ;  /* 0x00110000e998783b */ /* 0x002e660000004200 */
[-C--:B------:R-:W-:Y:S05]  /*182e0*/  MOV R167, R203.reuse ;  /* 0x000000cb00a77202 */ /* 0x080fea0000000f00 */
[----:B------:R-:W-:Y:S03]  /*182f0*/  MUFU.EX2 R194, R170 ;  /* 0x000000aa00c27308 */ /* 0x000fe60000000800 */
[----:B------:R-:W-:Y:S01]  /*18300*/  F2FP.PACK_AB R144, R190, R203 ;  /* 0x000000cbbe90723e */ /* 0x000fe200000000ff */
[----:B------:R-:W-:Y:S01]  /*18310*/  HMMA.16816.F32 R128, R140, R150, R128 ;  /* 0x000000968c80723c */ /* 0x000fe20000001880 */
[----:B------:R-:W1:Y:S03]  /*18320*/  LDSM.16.MT88.4 R148, [R235+0x1100] ;  /* 0x00110000eb94783b */ /* 0x000e660000004200 */
[----:B------:R-:W-:Y:S02]  /*18330*/  F2FP.PACK_AB R146, R192, R183 ;  /* 0x000000b7c092723e */ /* 0x000fe400000000ff */
[----:B------:R-:W-:Y:S02]  /*18340*/  F2FP.PACK_AB R145, R228, R226 ;  /* 0x000000e2e491723e */ /* 0x000fe400000000ff */
[----:B------:R-:W-:Y:S01]  /*18350*/  F2FP.PACK_AB R140, R219, R200 ;  /* 0x000000c8db8c723e */ /* 0x000fe200000000ff */
[----:B------:R1:W1:Y:S01]  /*18360*/  MUFU.EX2 R229, R205 ;  /* 0x000000cd00e57308 */ /* 0x0002620000000800 */
[----:B------:R-:W-:Y:S02]  /*18370*/  LDSM.16.MT88.4 R200, [R235+0x1900] ;  /* 0x00190000ebc8783b */ /* 0x000fe40000004200 */
[----:B------:R-:W-:Y:S02]  /*18380*/  F2FP.PACK_AB R141, R220, R184 ;  /* 0x000000b8dc8d723e */ /* 0x000fe400000000ff */
[----:B------:R-:W-:Y:S02]  /*18390*/  F2FP.PACK_AB R142, R182, R189 ;  /* 0x000000bdb68e723e */ /* 0x000fe400000000ff */
[----:B------:R-:W-:Y:S02]  /*183a0*/  F2FP.PACK_AB R143, R180, R188 ;  /* 0x000000bcb48f723e */ /* 0x000fe400000000ff */
[----:B---3--:R-:W-:Y:S05]  /*183b0*/  F2FP.PACK_AB R147, R227, R225 ;  /* 0x000000e1e393723e */ /* 0x008fea00000000ff */
[-C--:B-1----:R-:W-:Y:S03]  /*183c0*/  HMMA.16816.F32 R4, R140, R152.reuse, R4 ;  /* 0x000000988c04723c */ /* 0x082fe60000001804 */
[----:B------:R-:W-:Y:S05]  /*183d0*/  F2FP.PACK_AB R205, R198, R195 ;  /* 0x000000c3c6cd723e */ /* 0x000fea00000000ff */
        /* <DEDUP_REMOVED lines=28> */
[----:B------:R-:W-:Y:S03]  /*185a0*/  LDSM.16.MT88.4 R220, [R236+0x3900] ;  /* 0x00390000ecdc783b */ /* 0x000fe60000004200 */
[----:B------:R-:W-:Y:S04]  /*185b0*/  MOV R156, R219 ;  /* 0x000000db009c7202 */ /* 0x000fe80000000f00 */
[C---:B------:R-:W-:Y:S07]  /*185c0*/  HMMA.16816.F32 R96, R140.reuse, R158, R96 ;  /* 0x0000009e8c60723c */ /* 0x040fee0000001860 */
[----:B------:R-:W-:Y:S01]  /*185d0*/  MOV R159, R171 ;  /* 0x000000ab009f7202 */ /* 0x000fe20000000f00 */
[-C--:B------:R-:W-:Y:S01]  /*185e0*/  HMMA.16816.F32 R100, R140, R160.reuse, R100 ;  /* 0x000000a08c64723c */ /* 0x080fe20000001864 */
[----:B------:R-:W3:Y:S03]  /*185f0*/  LDSM.16.MT88.4 R168, [R234+0x1900] ;  /* 0x00190000eaa8783b */ /* 0x000ee60000004200 */
[----:B------:R-:W-:Y:S02]  /*18600*/  MOV R158, R184 ;  /* 0x000000b8009e7202 */ /* 0x000fe40000000f00 */
[----:B------:R-:W-:Y:S02]  /*18610*/  F2FP.PACK_AB R207, R165, R159 ;  /* 0x0000009fa5cf723e */ /* 0x000fe400000000ff */
[C---:B------:R-:W-:Y:S08]  /*18620*/  HMMA.16816.F32 R104, R144.reuse, R160, R104 ;  /* 0x000000a09068723c */ /* 0x040ff00000001868 */
[-C--:B------:R-:W-:Y:S08]  /*18630*/  HMMA.16816.F32 R108, R144, R162.reuse, R108 ;  /* 0x000000a2906c723c */ /* 0x080ff0000000186c */
[C---:B------:R-:W-:Y:S08]  /*18640*/  HMMA.16816.F32 R112, R140.reuse, R162, R112 ;  /* 0x000000a28c70723c */ /* 0x040ff00000001870 */
[-C--:B------:R-:W-:Y:S04]  /*18650*/  HMMA.16816.F32 R116, R140, R148.reuse, R116 ;  /* 0x000000948c74723c */ /* 0x080fe80000001874 */
[----:B--2---:R-:W-:Y:S02]  /*18660*/  FFMA.FTZ R164, R3, R164, R212 ;  /* 0x000000a403a47223 */ /* 0x004fe400000100d4 */
[--C-:B------:R-:W-:Y:S02]  /*18670*/  FFMA.FTZ R3, R238, c[0x0][0x2d0], -R137.reuse ;  /* 0x0000b400ee037a23 */ /* 0x100fe40000010889 */
[C---:B------:R-:W-:Y:S01]  /*18680*/  HMMA.16816.F32 R120, R144.reuse, R148, R120 ;  /* 0x000000949078723c */ /* 0x040fe20000001878 */
[----:B------:R2:W5:Y:S01]  /*18690*/  LDL.LU R238, [R1+0x88] ;  /* 0x0000880001ee7983 */ /* 0x0005620000300800 */
[----:B------:R1:W-:Y:S02]  /*186a0*/  MUFU.EX2 R138, R3 ;  /* 0x00000003008a7308 */ /* 0x0003e40000000800 */
[----:B----4-:R-:W-:Y:S01]  /*186b0*/  FFMA.FTZ R0, R0, R185, R208 ;  /* 0x000000b900007223 */ /* 0x010fe200000100d0 */
[----:B------:R-:W-:Y:S01]  /*186c0*/  F2FP.PACK_AB R208, R231, R173 ;  /* 0x000000ade7d0723e */ /* 0x000fe200000000ff */
[----:B------:R-:W4:Y:S02]  /*186d0*/  LDSM.16.MT88.4 R184, [R236+0x1900] ;  /* 0x00190000ecb8783b */ /* 0x000f240000004200 */
[-C--:B------:R-:W-:Y:S04]  /*186e0*/  HMMA.16816.F32 R124, R144, R150.reuse, R124 ;  /* 0x00000096907c723c */ /* 0x080fe8000000187c */
[----:B------:R-:W-:Y:S04]  /*186f0*/  FADD.FTZ R0, R209, R0 ;  /* 0x00000000d1007221 */ /* 0x000fe80000010000 */
[----:B------:R-:W-:Y:S04]  /*18700*/  HMMA.16816.F32 R128, R140, R150, R128 ;  /* 0x000000968c80723c */ /* 0x000fe80000001880 */
[----:B------:R-:W-:Y:S01]  /*18710*/  FADD.FTZ R0, R210, R0 ;  /* 0x00000000d2007221 */ /* 0x000fe20000010000 */
[----:B------:R-:W-:Y:S03]  /*18720*/  F2FP.PACK_AB R210, R229, R230 ;  /* 0x000000e6e5d2723e */ /* 0x000fe600000000ff */
[----:B------:R-:W-:Y:S04]  /*18730*/  FADD.FTZ R0, R211, R0 ;  /* 0x00000000d3007221 */ /* 0x000fe80000010000 */
[--C-:B-1----:R-:W-:Y:S02]  /*18740*/  FFMA.FTZ R3, R240, c[0x0][0x2d0], -R137.reuse ;  /* 0x0000b400f0037a23 */ /* 0x102fe40000010889 */
[----:B------:R-:W-:Y:S01]  /*18750*/  FFMA.FTZ R137, R204, c[0x0][0x2d0], -R137 ;  /* 0x0000b400cc897a23 */ /* 0x000fe20000010889 */
[----:B------:R-:W-:Y:S01]  /*18760*/  F2FP.PACK_AB R204, R199, R194 ;  /* 0x000000c2c7cc723e */ /* 0x000fe200000000ff */
[----:B------:R-:W1:Y:S01]  /*18770*/  MUFU.EX2 R224, R3 ;  /* 0x0000000300e07308 */ /* 0x000e620000000800 */
[----:B------:R2:W5:Y:S01]  /*18780*/  LDL.LU R240, [R1+0x84] ;  /* 0x0000840001f07983 */ /* 0x0005620000300800 */
[----:B------:R-:W-:Y:S03]  /*18790*/  FADD.FTZ R0, R249, R0 ;  /* 0x00000000f9007221 */ /* 0x000fe60000010000 */
[----:B------:R2:W5:Y:S01]  /*187a0*/  LDL.LU R245, [R1+0x80] ;  /* 0x0000800001f57983 */ /* 0x0005620000300800 */
[-C--:B------:R-:W-:Y:S03]  /*187b0*/  HMMA.16816.F32 R144, R204, R152.reuse, R4 ;  /* 0x00000098cc90723c */ /* 0x080fe60000001804 */
[----:B------:R2:W5:Y:S01]  /*187c0*/  LDL.LU R246, [R1+0x7c] ;  /* 0x00007c0001f67983 */ /* 0x0005620000300800 */
[----:B------:R-:W2:Y:S03]  /*187d0*/  MUFU.EX2 R137, R137 ;  /* 0x0000008900897308 */ /* 0x000ea60000000800 */
[----:B------:R-:W-:Y:S01]  /*187e0*/  MOV R6, R158 ;  /* 0x0000009e00067202 */ /* 0x000fe20000000f00 */
[----:B------:R3:W5:Y:S01]  /*187f0*/  LDL.LU R247, [R1+0x78] ;  /* 0x0000780001f77983 */ /* 0x0007620000300800 */
[----:B------:R-:W-:Y:S03]  /*18800*/  MOV R7, R159 ;  /* 0x0000009f00077202 */ /* 0x000fe60000000f00 */
[----:B------:R3:W5:Y:S04]  /*18810*/  LDL.LU R241, [R1+0x74] ;  /* 0x0000740001f17983 */ /* 0x0007680000300800 */
[----:B------:R3:W5:Y:S01]  /*18820*/  LDL.LU R248, [R1+0x70] ;  /* 0x0000700001f87983 */ /* 0x0007620000300800 */
[----:B-1----:R-:W-:Y:S01]  /*18830*/  F2FP.PACK_AB R209, R224, R138 ;  /* 0x0000008ae0d1723e */ /* 0x002fe200000000ff */
[----:B------:R-:W-:Y:S02]  /*18840*/  FADD.FTZ R3, R215, R164 ;  /* 0x000000a4d7037221 */ /* 0x000fe40000010000 */
[----:B------:R1:W5:Y:S02]  /*18850*/  LDL.LU R232, [R1+0x6c] ;  /* 0x00006c0001e87983 */ /* 0x0003640000300800 */
[----:B------:R-:W-:Y:S02]  /*18860*/  FADD.FTZ R3, R217, R3 ;  /* 0x00000003d9037221 */ /* 0x000fe40000010000 */
[----:B------:R-:W1:Y:S02]  /*18870*/  LDSM.16.MT88.4 R212, [R233+0x3900] ;  /* 0x00390000e9d4783b */ /* 0x000e640000004200 */
[----:B------:R-:W-:Y:S01]  /*18880*/  FADD.FTZ R3, R216, R3 ;  /* 0x00000003d8037221 */ /* 0x000fe20000010000 */
[----:B--2---:R-:W-:Y:S03]  /*18890*/  F2FP.PACK_AB R211, R137, R139 ;  /* 0x0000008b89d3723e */ /* 0x004fe600000000ff */
[----:B------:R-:W-:Y:S02]  /*188a0*/  FADD.FTZ R3, R239, R3 ;  /* 0x00000003ef037221 */ /* 0x000fe40000010000 */
[----:B------:R-:W2:Y:S02]  /*188b0*/  LDSM.16.MT88.4 R216, [R234+0x3900] ;  /* 0x00390000ead8783b */ /* 0x000ea40000004200 */
[C---:B------:R-:W-:Y:S06]  /*188c0*/  HMMA.16816.F32 R140, R208.reuse, R152, R8 ;  /* 0x00000098d08c723c */ /* 0x040fec0000001808 */
[----:B------:R1:W5:Y:S01]  /*188d0*/  LDL.LU R239, [R1+0x68] ;  /* 0x0000680001ef7983 */ /* 0x0003620000300800 */
[----:B------:R-:W-:Y:S01]  /*188e0*/  MOV R11, R156 ;  /* 0x0000009c000b7202 */ /* 0x000fe20000000f00 */
[-C--:B------:R-:W-:Y:S02]  /*188f0*/  HMMA.16816.F32 R148, R208, R154.reuse, R12 ;  /* 0x0000009ad094723c */ /* 0x080fe4000000180c */
[----:B------:R1:W5:Y:S02]  /*18900*/  LDL.LU R249, [R1+0x64] ;  /* 0x0000640001f97983 */ /* 0x0003640000300800 */
[----:B------:R-:W-:Y:S02]  /*18910*/  MOV R10, R157 ;  /* 0x0000009d000a7202 */ /* 0x000fe40000000f00 */
[----:B------:R-:W-:Y:S02]  /*18920*/  MOV R8, R191 ;  /* 0x000000bf00087202 */ /* 0x000fe40000000f00 */
[C---:B------:R-:W-:Y:S04]  /*18930*/  HMMA.16816.F32 R152, R204.reuse, R154, R16 ;  /* 0x0000009acc98723c */ /* 0x040fe80000001810 */
[----:B------:R-:W-:Y:S01]  /*18940*/  MOV R13, R7 ;  /* 0x00000007000d7202 */ /* 0x000fe20000000f00 */
[----:B------:R-:W-:Y:S01]  /*18950*/  FADD.FTZ R8, R8, R132 ;  /* 0x0000008408087221 */ /* 0x000fe20000010000 */
[----:B------:R-:W-:Y:S02]  /*18960*/  MOV R15, R165 ;  /* 0x000000a5000f7202 */ /* 0x000fe40000000f00 */
[-C--:B---3--:R-:W-:Y:S04]  /*18970*/  HMMA.16816.F32 R156, R204, R168.reuse, R20 ;  /* 0x000000a8cc9c723c */ /* 0x088fe80000001814 */
        /* <DEDUP_REMOVED lines=12> */
[-C--:B----4-:R-:W-:Y:S03]  /*18a40*/  HMMA.16816.F32 R172, R204, R184.reuse, R36 ;  /* 0x000000b8ccac723c */ /* 0x090fe60000001824 */
[----:B------:R-:W-:Y:S01]  /*18a50*/  MOV R30, R6 ;  /* 0x00000006001e7202 */ /* 0x000fe20000000f00 */
[----:B------:R-:W-:Y:S01]  /*18a60*/  FADD.FTZ R9, R9, R0 ;  /* 0x0000000009097221 */ /* 0x000fe20000010000 */
[----:B------:R-:W-:Y:S01]  /*18a70*/  MOV R35, R197 ;  /* 0x000000c500237202 */ /* 0x000fe20000000f00 */
[----:B------:R-:W3:Y:S01]  /*18a80*/  LDSM.16.MT88.4 R4, [R235+0x3900] ;  /* 0x00390000eb04783b */ /* 0x000ee20000004200 */
[----:B------:R-:W-:Y:S02]  /*18a90*/  MOV R39, R177 ;  /* 0x000000b100277202 */ /* 0x000fe40000000f00 */
[----:B------:R-:W-:Y:S03]  /*18aa0*/  MOV R37, R179 ;  /* 0x000000b300257202 */ /* 0x000fe60000000f00 */
        /* <DEDUP_REMOVED lines=35> */
[----:B------:R-:W-:Y:S01]  /*18ce0*/  MOV R36, R37 ;  /* 0x0000002500247202 */ /* 0x000fe20000000f00 */
[----:B------:R-:W-:Y:S01]  /*18cf0*/  FADD.FTZ R8, R42, R12 ;  /* 0x0000000c2a087221 */ /* 0x000fe20000010000 */
[----:B------:R-:W-:Y:S02]  /*18d00*/  MOV R37, R38 ;  /* 0x0000002600257202 */ /* 0x000fe40000000f00 */
[----:B------:R-:W-:Y:S02]  /*18d10*/  MOV R38, R39 ;  /* 0x0000002700267202 */ /* 0x000fe40000000f00 */
[----:B------:R-:W-:Y:S01]  /*18d20*/  MOV R39, R32 ;  /* 0x0000002000277202 */ /* 0x000fe20000000f00 */
[----:B------:R-:W-:Y:S01]  /*18d30*/  FADD.FTZ R12, R37, R9 ;  /* 0x00000009250c7221 */ /* 0x000fe20000010000 */
        /* <DEDUP_REMOVED lines=9> */
[----:B------:R-:W-:Y:S01]  /*18dd0*/  MOV R26, R183 ;  /* 0x000000b7001a7202 */ /* 0x000fe20000000f00 */
[----:B------:R-:W-:Y:S01]  /*18de0*/  FADD.FTZ R3, R43, R11 ;  /* 0x0000000b2b037221 */ /* 0x000fe20000010000 */
[----:B------:R-:W-:Y:S01]  /*18df0*/  MOV R27, R182 ;  /* 0x000000b6001b7202 */ /* 0x000fe20000000f00 */
[----:B------:R-:W-:Y:S01]  /*18e00*/  FADD.FTZ R0, R36, R10 ;  /* 0x0000000a24007221 */ /* 0x000fe20000010000 */
[-C--:B------:R-:W-:Y:S03]  /*18e10*/  HMMA.16816.F32 R180, R208, R186.reuse, R44 ;  /* 0x000000bad0b4723c */ /* 0x080fe6000000182c */
[----:B------:R-:W-:Y:S01]  /*18e20*/  MOV R23, R195 ;  /* 0x000000c300177202 */ /* 0x000fe20000000f00 */
[----:B------:R-:W-:Y:S01]  /*18e30*/  FADD.FTZ R11, R38, R8 ;  /* 0x00000008260b7221 */ /* 0x000fe20000010000 */
[----:B------:R-:W-:Y:S01]  /*18e40*/  MOV R22, R194 ;  /* 0x000000c200167202 */ /* 0x000fe20000000f00 */
[----:B------:R-:W-:Y:S01]  /*18e50*/  FADD.FTZ R10, R39, R3 ;  /* 0x00000003270a7221 */ /* 0x000fe20000010000 */
[----:B------:R-:W-:Y:S01]  /*18e60*/  MOV R21, R192 ;  /* 0x000000c000157202 */ /* 0x000fe20000000f00 */
[C---:B------:R-:W-:Y:S04]  /*18e70*/  HMMA.16816.F32 R184, R204.reuse, R186, R48 ;  /* 0x000000baccb8723c */ /* 0x040fe80000001830 */
[----:B------:R-:W-:Y:S01]  /*18e80*/  MOV R31, R190 ;  /* 0x000000be001f7202 */ /* 0x000fe20000000f00 */
[----:B------:R-:W-:Y:S01]  /*18e90*/  FADD.FTZ R3, R34, R11 ;  /* 0x0000000b22037221 */ /* 0x000fe20000010000 */
[----:B------:R-:W-:Y:S01]  /*18ea0*/  MOV R24, R189 ;  /* 0x000000bd00187202 */ /* 0x000fe20000000f00 */
[----:B------:R-:W-:Y:S01]  /*18eb0*/  FADD.FTZ R9, R32, R0 ;  /* 0x0000000020097221 */ /* 0x000fe20000010000 */
[----:B------:R-:W-:Y:S01]  /*18ec0*/  MOV R25, R188 ;  /* 0x000000bc00197202 */ /* 0x000fe20000000f00 */
[----:B------:R-:W-:Y:S01]  /*18ed0*/  FADD.FTZ R0, R35, R10 ;  /* 0x0000000a23007221 */ /* 0x000fe20000010000 */
[-C--:B------:R-:W-:Y:S03]  /*18ee0*/  HMMA.16816.F32 R188, R204, R200.reuse, R52 ;  /* 0x000000c8ccbc723c */ /* 0x080fe60000001834 */
[----:B------:R-:W-:Y:S01]  /*18ef0*/  FADD.FTZ R11, R28, R9 ;  /* 0x000000091c0b7221 */ /* 0x000fe20000010000 */
[----:B------:R-:W-:Y:S01]  /*18f00*/  MOV R132, R135 ;  /* 0x0000008700847202 */ /* 0x000fe20000000f00 */
[----:B------:R-:W-:Y:S02]  /*18f10*/  FADD.FTZ R9, R29, R3 ;  /* 0x000000031d097221 */ /* 0x000fe40000010000 */
[----:B------:R-:W-:Y:S01]  /*18f20*/  FADD.FTZ R8, R33, R12 ;  /* 0x0000000c21087221 */ /* 0x000fe20000010000 */
        /* <DEDUP_REMOVED lines=9> */
[-C--:B-1----:R-:W-:Y:S04]  /*18fc0*/  HMMA.16816.F32 R68, R204, R212.reuse, R68 ;  /* 0x000000d4cc44723c */ /* 0x082fe80000001844 */
[----:B------:R-:W-:Y:S04]  /*18fd0*/  FADD.FTZ R9, R22, R9 ;  /* 0x0000000916097221 */ /* 0x000fe80000010000 */
[C---:B------:R-:W-:Y:S08]  /*18fe0*/  HMMA.16816.F32 R72, R208.reuse, R212, R72 ;  /* 0x000000d4d048723c */ /* 0x040ff00000001848 */
[-C--:B------:R-:W-:Y:S08]  /*18ff0*/  HMMA.16816.F32 R76, R208, R214.reuse, R76 ;  /* 0x000000d6d04c723c */ /* 0x080ff0000000184c */
[C---:B------:R-:W-:Y:S08]  /*19000*/  HMMA.16816.F32 R80, R204.reuse, R214, R80 ;  /* 0x000000d6cc50723c */ /* 0x040ff00000001850 */
[-C--:B--2---:R-:W-:Y:S08]  /*19010*/  HMMA.16816.F32 R84, R204, R216.reuse, R84 ;  /* 0x000000d8cc54723c */ /* 0x084ff00000001854 */
[C---:B------:R-:W-:Y:S08]  /*19020*/  HMMA.16816.F32 R88, R208.reuse, R216, R88 ;  /* 0x000000d8d058723c */ /* 0x040ff00000001858 */
[-C--:B------:R-:W-:Y:S08]  /*19030*/  HMMA.16816.F32 R92, R208, R218.reuse, R92 ;  /* 0x000000dad05c723c */ /* 0x080ff0000000185c */
[C---:B------:R-:W-:Y:S08]  /*19040*/  HMMA.16816.F32 R96, R204.reuse, R218, R96 ;  /* 0x000000dacc60723c */ /* 0x040ff00000001860 */
[-C--:B------:R-:W-:Y:S08]  /*19050*/  HMMA.16816.F32 R100, R204, R220.reuse, R100 ;  /* 0x000000dccc64723c */ /* 0x080ff00000001864 */
[C---:B------:R-:W-:Y:S08]  /*19060*/  HMMA.16816.F32 R104, R208.reuse, R220, R104 ;  /* 0x000000dcd068723c */ /* 0x040ff00000001868 */
[-C--:B------:R-:W-:Y:S08]  /*19070*/  HMMA.16816.F32 R108, R208, R222.reuse, R108 ;  /* 0x000000ded06c723c */ /* 0x080ff0000000186c */
[C---:B------:R-:W-:Y:S08]  /*19080*/  HMMA.16816.F32 R112, R204.reuse, R222, R112 ;  /* 0x000000decc70723c */ /* 0x040ff00000001870 */
[-C--:B---3--:R-:W-:Y:S08]  /*19090*/  HMMA.16816.F32 R116, R204, R4.reuse, R116 ;  /* 0x00000004cc74723c */ /* 0x088ff00000001874 */
        /* <DEDUP_REMOVED lines=12> */
[----:B------:R-:W-:Y:S01]  /*19160*/  FADD.FTZ R4, R138, R0 ;  /* 0x000000008a047221 */ /* 0x000fe20000010000 */
[----:B------:R-:W-:Y:S01]  /*19170*/  MOV R138, R2 ;  /* 0x00000002008a7202 */ /* 0x000fe20000000f00 */
        /* <DEDUP_REMOVED lines=18> */
.L_x_838:
[----:B---34-:R-:W2:Y:S04]  /*192a0*/  LDL.LU R0, [R1+0xc] ;  /* 0x00000c0001007983 */ /* 0x018ea80000300800 */
        /* <DEDUP_REMOVED lines=182> */
[----:B------:R-:W-:Y:S02]  /*19e10*/  @P1 FFMA.FTZ R63, R3, R134, R7 ;  /* 0x00000086033f1223 */ /* 0x000fe40000010007 */
[----:B------:R-:W-:Y:S02]  /*19e20*/  @P0 FFMA.FTZ R64, R0, R2, R4 ;  /* 0x0000000200400223 */ /* 0x000fe40000010004 */
.L_x_784:
        /* <DEDUP_REMOVED lines=71> */
[----:B------:R1:W-:Y:S01]  /*1a2a0*/  STS [R2], R7 ;  /* 0x0000000702007388 */ /* 0x0003e20000000800 */
        /* <DEDUP_REMOVED lines=18> */
[----:B-1----:R-:W-:Y:S01]  /*1a3d0*/  IMAD.MOV.U32 R7, RZ, RZ, 0x40 ;  /* 0x00000040ff077424 */ /* 0x002fe200078e00ff */
[----:B------:R-:W-:Y:S02]  /*1a3e0*/  F2FP.PACK_AB R25, R25, R94 ;  /* 0x0000005e1919723e */ /* 0x000fe400000000ff */
[----:B------:R-:W-:Y:S01]  /*1a3f0*/  STS [R3+0x480], R50 ;  /* 0x0004803203007388 */ /* 0x000fe20000000800 */
[----:B------:R-:W-:Y:S02]  /*1a400*/  F2FP.PACK_AB R24, R24, R100 ;  /* 0x000000641818723e */ /* 0x000fe400000000ff */
[----:B------:R-:W-:Y:S01]  /*1a410*/  SEL R7, R7, 0xffffffc0, !P2 ;  /* 0xffffffc007077807 */ /* 0x000fe20005000000 */
[----:B------:R1:W-:Y:S01]  /*1a420*/  STS [R4+0x400], R6 ;  /* 0x0004000604007388 */ /* 0x0003e20000000800 */
        /* <DEDUP_REMOVED lines=17> */
[----:B-1----:R-:W-:Y:S01]  /*1a540*/  IMAD.IADD R6, R0, 0x1, R7 ;  /* 0x0000000100067824 */ /* 0x002fe200078e0207 */
[----:B------:R-:W-:-:S02]  /*1a550*/  F2FP.PACK_AB R16, R16, R122 ;  /* 0x0000007a1010723e */ /* 0x000fc400000000ff */
[----:B------:R-:W-:Y:S01]  /*1a560*/  F2FP.PACK_AB R15, R15, R124 ;  /* 0x0000007c0f0f723e */ /* 0x000fe200000000ff */
[----:B---3--:R-:W-:Y:S01]  /*1a570*/  IMAD.IADD R8, R7, 0x1, R2 ;  /* 0x0000000107087824 */ /* 0x008fe200078e0202 */
[----:B------:R-:W-:Y:S01]  /*1a580*/  STS [R6+0x80], R49 ;  /* 0x0000803106007388 */ /* 0x000fe20000000800 */
[----:B------:R-:W-:Y:S02]  /*1a590*/  F2FP.PACK_AB R14, R14, R126 ;  /* 0x0000007e0e0e723e */ /* 0x000fe400000000ff */
[----:B------:R-:W-:Y:S01]  /*1a5a0*/  ISETP.NE.U32.AND P0, PT, RZ, c[0x0][0x500], PT ;  /* 0x00014000ff007a0c */ /* 0x000fe20003f05070 */
[----:B------:R-:W-:Y:S03]  /*1a5b0*/  STS [R6+0x480], R48 ;  /* 0x0004803006007388 */ /* 0x000fe60000000800 */
[----:B------:R-:W-:Y:S01]  /*1a5c0*/  ISETP.NE.AND.EX P1, PT, RZ, c[0x0][0x504], PT, P0 ;  /* 0x00014100ff007a0c */ /* 0x000fe20003f25300 */
[----:B------:R1:W-:Y:S01]  /*1a5d0*/  STS [R8+0x400], R5 ;  /* 0x0004000508007388 */ /* 0x0003e20000000800 */
[----:B------:R-:W-:-:S03]  /*1a5e0*/  ISETP.NE.U32.AND P0, PT, RZ, c[0x0][0x508], PT ;  /* 0x00014200ff007a0c */ /* 0x000fc60003f05070 */
[----:B------:R-:W-:Y:S01]  /*1a5f0*/  STS [R8], R45 ;  /* 0x0000002d08007388 */ /* 0x000fe20000000800 */
[----:B------:R-:W-:-:S03]  /*1a600*/  ISETP.NE.AND.EX P0, PT, RZ, c[0x0][0x50c], PT, P0 ;  /* 0x00014300ff007a0c */ /* 0x000fc60003f05300 */
        /* <DEDUP_REMOVED lines=61> */
.L_x_841:
[----:B-1----:R-:W-:Y:S01]  /*1a9e0*/  LOP3.LUT R0, R60, 0xffffffe0, RZ, 0xc0, !PT ;  /* 0xffffffe03c007812 */ /* 0x002fe200078ec0ff */
[----:B------:R-:W1:Y:S01]  /*1a9f0*/  S2R R80, SR_CTAID.X ;  /* 0x0000000000507919 */ /* 0x000e620000002500 */
[----:B------:R-:W-:Y:S01]  /*1aa00*/  LEA.HI R4, R26, R26, RZ, 0x1 ;  /* 0x0000001a1a047211 */ /* 0x000fe200078f08ff */
[----:B------:R-:W-:Y:S01]  /*1aa10*/  IMAD R14, R67, c[0x0][0x3e8], RZ ;  /* 0x0000fa00430e7a24 */ /* 0x000fe200078e02ff */
[----:B------:R-:W-:Y:S01]  /*1aa20*/  SHF.R.S32.HI R6, RZ, 0x1f, R59 ;  /* 0x0000001fff067819 */ /* 0x000fe2000001143b */
[----:B------:R-:W-:Y:S01]  /*1aa30*/  IMAD.IADD R0, R66, 0x1, -R0 ;  /* 0x0000000142007824 */ /* 0x000fe200078e0a00 */
[----:B------:R-:W-:Y:S01]  /*1aa40*/  LOP3.LUT R5, R4, 0x1ffffffe, RZ, 0xc0, !PT ;  /* 0x1ffffffe04057812 */ /* 0x000fe200078ec0ff */
[----:B------:R-:W-:Y:S01]  /*1aa50*/  IMAD R14, R81, c[0x0][0x3ec], R14 ;  /* 0x0000fb00510e7a24 */ /* 0x000fe200078e020e */
[----:B------:R-:W-:Y:S01]  /*1aa60*/  LEA.HI R6, R6, R59, RZ, 0x2 ;  /* 0x0000003b06067211 */ /* 0x000fe200078f10ff */
[----:B-----5:R-:W-:Y:S01]  /*1aa70*/  IMAD R20, R20, c[0x0][0x4e8], RZ ;  /* 0x00013a0014147a24 */ /* 0x020fe200078e02ff */
[----:B------:R-:W-:Y:S01]  /*1aa80*/  SHF.R.S32.HI R8, RZ, 0x1f, R0 ;  /* 0x0000001fff087819 */ /* 0x000fe20000011400 */
[----:B------:R-:W-:Y:S01]  /*1aa90*/  IMAD.IADD R7, R26, 0x1, -R5 ;  /* 0x000000011a077824 */ /* 0x000fe200078e0a05 */
[----:B------:R-:W-:Y:S01]  /*1aaa0*/  LOP3.LUT R6, R6, 0xffffffc, RZ, 0xc0, !PT ;  /* 0x0ffffffc06067812 */ /* 0x000fe200078ec0ff */
[----:B------:R-:W-:Y:S01]  /*1aab0*/  IMAD.SHL.U32 R5, R4, 0x20, RZ ;  /* 0x0000002004057824 */ /* 0x000fe200078e00ff */
[----:B------:R-:W-:Y:S01]  /*1aac0*/  LEA.HI R4, R8, R0, RZ, 0x2 ;  /* 0x0000000008047211 */ /* 0x000fe200078f10ff */
[----:B------:R-:W-:Y:S01]  /*1aad0*/  BSSY B0, `(.L_x_842) ;  /* 0x0000084000007945 */ /* 0x000fe20003800000 */
[----:B------:R-:W-:Y:S01]  /*1aae0*/  MOV R8, c[0x0][0x4e8] ;  /* 0x00013a0000087a02 */ /* 0x000fe20000000f00 */
[----:B------:R-:W-:Y:S01]  /*1aaf0*/  IMAD.IADD R6, R59, 0x1, -R6 ;  /* 0x000000013b067824 */ /* 0x000fe200078e0a06 */
[----:B------:R-:W-:-:S02]  /*1ab00*/  LOP3.LUT R5, R5, 0xffffffc0, RZ, 0xc0, !PT ;  /* 0xffffffc005057812 */ /* 0x000fc400078ec0ff */
[----:B------:R-:W-:Y:S02]  /*1ab10*/  SHF.R.S32.HI R4, RZ, 0x2, R4 ;  /* 0x00000002ff047819 */ /* 0x000fe40000011404 */
[----:B------:R-:W-:Y:S01]  /*1ab20*/  ISETP.NE.AND P2, PT, R8, 0x1, PT ;  /* 0x000000010800780c */ /* 0x000fe20003f45270 */
[----:B------:R-:W-:Y:S01]  /*1ab30*/  IMAD R7, R7, 0x8, R5 ;  /* 0x0000000807077824 */ /* 0x000fe200078e0205 */
[----:B------:R-:W-:Y:S01]  /*1ab40*/  LOP3.LUT P0, RZ, R0, 0x3, RZ, 0xc0, !PT ;  /* 0x0000000300ff7812 */ /* 0x000fe2000780c0ff */
[----:B------:R-:W-:Y:S01]  /*1ab50*/  IMAD R19, R6, 0x10, R4 ;  /* 0x0000001006137824 */ /* 0x000fe200078e0204 */
[----:B------:R-:W-:Y:S01]  /*1ab60*/  LEA.HI R10, R65, R66, RZ, 0x3 ;  /* 0x00000042410a7211 */ /* 0x000fe200078f18ff */
[----:B------:R-:W-:Y:S01]  /*1ab70*/  IMAD R0, R3, c[0x0][0x3a0], RZ ;  /* 0x0000e80003007a24 */ /* 0x000fe200078e02ff */
[----:B------:R-:W-:Y:S01]  /*1ab80*/  SEL R18, R69, RZ, !P1 ;  /* 0x000000ff45127207 */ /* 0x000fe20004800000 */
[----:B------:R-:W-:Y:S01]  /*1ab90*/  IMAD.WIDE.U32 R4, R81, c[0x0][0x490], R2 ;  /* 0x0001240051047a25 */ /* 0x000fe200078e0002 */
[----:B------:R-:W-:-:S02]  /*1aba0*/  IADD3 R6, R19, R7, RZ ;  /* 0x0000000713067210 */ /* 0x000fc40007ffe0ff */
[----:B------:R-:W-:Y:S01]  /*1abb0*/  SHF.R.S32.HI R21, RZ, 0x3, R10 ;  /* 0x00000003ff157819 */ /* 0x000fe2000001140a */
[----:B------:R-:W-:Y:S01]  /*1abc0*/  IMAD R7, R2, c[0x0][0x3a4], R0 ;  /* 0x0000e90002077a24 */ /* 0x000fe200078e0200 */
[----:B------:R-:W-:Y:S01]  /*1abd0*/  LOP3.LUT R12, R10, 0xfffffff8, RZ, 0xc0, !PT ;  /* 0xfffffff80a0c7812 */ /* 0x000fe200078ec0ff */
[----:B------:R-:W-:Y:S01]  /*1abe0*/  IMAD.WIDE.U32 R2, R2, c[0x0][0x3a0], RZ ;  /* 0x0000e80002027a25 */ /* 0x000fe200078e00ff */
[----:B------:R-:W-:-:S03]  /*1abf0*/  LEA.HI R23, R65, R66, RZ, 0x6 ;  /* 0x0000004241177211 */ /* 0x000fc600078f30ff */
[----:B-1----:R-:W-:Y:S01]  /*1ac00*/  IMAD R0, R80, 0x80, R6 ;  /* 0x0000008050007824 */ /* 0x002fe200078e0206 */
[----:B------:R-:W-:Y:S01]  /*1ac10*/  IADD3 R3, R3, R7, RZ ;  /* 0x0000000703037210 */ /* 0x000fe20007ffe0ff */
[----:B------:R-:W-:Y:S01]  /*1ac20*/  IMAD R8, R67, c[0x0][0x490], RZ ;  /* 0x0001240043087a24 */ /* 0x000fe200078e02ff */
[----:B------:R-:W-:Y:S01]  /*1ac30*/  SHF.R.S32.HI R6, RZ, 0x1f, R69 ;  /* 0x0000001fff067819 */ /* 0x000fe20000011445 */
[----:B------:R-:W-:-:S03]  /*1ac40*/  @P2 IMAD.HI.U32 R7, R0, c[0x0][0x4ec], RZ ;  /* 0x00013b0000072a27 */ /* 0x000fc600078e00ff */
[----:B------:R-:W-:Y:S01]  /*1ac50*/  SEL R15, R6, RZ, !P1 ;  /* 0x000000ff060f7207 */ /* 0x000fe20004800000 */
[----:B------:R-:W-:Y:S01]  /*1ac60*/  IMAD.MOV.U32 R9, RZ, RZ, R0 ;  /* 0x000000ffff097224 */ /* 0x000fe200078e0000 */
[----:B------:R-:W-:Y:S01]  /*1ac70*/  @P2 SHF.R.U32.HI R9, RZ, c[0x0][0x4f0], R7 ;  /* 0x00013c00ff092a19 */ /* 0x000fe20000011607 */
[C---:B------:R-:W-:Y:S02]  /*1ac80*/  IMAD R8, R81.reuse, c[0x0][0x494], R8 ;  /* 0x0001250051087a24 */ /* 0x040fe400078e0208 */
[----:B------:R-:W-:Y:S01]  /*1ac90*/  IMAD.WIDE.U32 R6, R81, c[0x0][0x3e8], R2 ;  /* 0x0000fa0051067a25 */ /* 0x000fe200078e0002 */
[----:B------:R-:W-:-:S03]  /*1aca0*/  SHF.L.U32 R2, R21, 0x6, RZ ;  /* 0x0000000615027819 */ /* 0x000fc600000006ff */
[----:B------:R-:W-:Y:S02]  /*1acb0*/  IMAD.MOV R10, RZ, RZ, -R9 ;  /* 0x000000ffff0a7224 */ /* 0x000fe400078e0a09 */
[----:B------:R-:W-:Y:S02]  /*1acc0*/  IMAD.IADD R5, R5, 0x1, R8 ;  /* 0x0000000105057824 */ /* 0x000fe400078e0208 */
[----:B------:R-:W-:Y:S01]  /*1acd0*/  IMAD R10, R10, c[0x0][0x4e8], R0 ;  /* 0x00013a000a0a7a24 */ /* 0x000fe200078e0200 */
[----:B------:R-:W-:Y:S01]  /*1ace0*/  LOP3.LUT R0, R2, 0x1c0, RZ, 0xc0, !PT ;  /* 0x000001c002007812 */ /* 0x000fe200078ec0ff */
[----:B------:R-:W-:Y:S02]  /*1acf0*/  IMAD.IADD R12, R66, 0x1, -R12 ;  /* 0x00000001420c7824 */ /* 0x000fe400078e0a0c */
[----:B------:R-:W-:Y:S01]  /*1ad00*/  IMAD R8, R15, c[0x0][0x498], RZ ;  /* 0x000126000f087a24 */ /* 0x000fe200078e02ff */
[----:B------:R-:W-:Y:S01]  /*1ad10*/  SHF.R.U32.HI R13, RZ, 0x3, R0 ;  /* 0x00000003ff0d7819 */ /* 0x000fe20000011600 */
[----:B------:R-:W-:-:S04]  /*1ad20*/  IMAD.WIDE.U32 R2, R18, c[0x0][0x498], R4 ;  /* 0x0001260012027a25 */ /* 0x000fc800078e0004 */
[----:B------:R-:W-:Y:S01]  /*1ad30*/  IMAD R17, R18, c[0x0][0x49c], R8 ;  /* 0x0001270012117a24 */ /* 0x000fe200078e0208 */
[----:B------:R-:W-:Y:S01]  /*1ad40*/  IADD3 R2, P1, R9, R2, RZ ;  /* 0x0000000209027210 */ /* 0x000fe20007f3e0ff */
[C---:B------:R-:W-:Y:S02]  /*1ad50*/  IMAD R11, R12.reuse, 0x10, R21 ;  /* 0x000000100c0b7824 */ /* 0x040fe400078e0215 */
[----:B------:R-:W-:Y:S01]  /*1ad60*/  IMAD.SHL.U32 R8, R12, 0x8, RZ ;  /* 0x000000080c087824 */ /* 0x000fe200078e00ff */
[----:B------:R-:W-:Y:S01]  /*1ad70*/  SHF.R.S32.HI R12, RZ, 0x1f, R9 ;  /* 0x0000001fff0c7819 */ /* 0x000fe20000011409 */
[----:B------:R-:W-:Y:S01]  /*1ad80*/  IMAD.IADD R5, R7, 0x1, R14 ;  /* 0x0000000107057824 */ /* 0x000fe200078e020e */
[----:B------:R-:W-:Y:S02]  /*1ad90*/  SHF.R.S32.HI R7, RZ, 0x1f, R10 ;  /* 0x0000001fff077819 */ /* 0x000fe4000001140a */
[----:B------:R-:W-:Y:S02]  /*1ada0*/  LEA R11, R80, R11, 0x7 ;  /* 0x0000000b500b7211 */ /* 0x000fe400078e38ff */
[----:B------:R-:W-:Y:S01]  /*1adb0*/  IADD3.X R3, R12, R3, R17, P1, !PT ;  /* 0x000000030c037210 */ /* 0x000fe20000ffe411 */
[----:B------:R-:W-:Y:S01]  /*1adc0*/  IMAD R7, R7, c[0x0][0x488], RZ ;  /* 0x0001220007077a24 */ /* 0x000fe200078e02ff */
[----:B------:R-:W-:Y:S01]  /*1add0*/  LOP3.LUT R4, R0, 0x38, R8, 0xf8, !PT ;  /* 0x0000003800047812 */ /* 0x000fe200078ef808 */
[----:B------:R-:W-:-:S03]  /*1ade0*/  @P2 IMAD.HI.U32 R0, R11, c[0x0][0x4ec], RZ ;  /* 0x00013b000b002a27 */ /* 0x000fc600078e00ff */
[----:B------:R-:W-:Y:S01]  /*1adf0*/  LOP3.LUT R22, R4, R13, RZ, 0x3c, !PT ;  /* 0x0000000d04167212 */ /* 0x000fe200078e3cff */
[----:B------:R-:W-:Y:S01]  /*1ae00*/  IMAD.WIDE.U32 R2, R10, c[0x0][0x488], R2 ;  /* 0x000122000a027a25 */ /* 0x000fe200078e0002 */
[----:B------:R-:W-:-:S03]  /*1ae10*/  MOV R4, R6 ;  /* 0x0000000600047202 */ /* 0x000fc60000000f00 */
[----:B------:R-:W-:Y:S02]  /*1ae20*/  IMAD R7, R10, c[0x0][0x48c], R7 ;  /* 0x000123000a077a24 */ /* 0x000fe400078e0207 */
[----:B------:R-:W-:Y:S01]  /*1ae30*/  IMAD.MOV.U32 R16, RZ, RZ, R11 ;  /* 0x000000ffff107224 */ /* 0x000fe200078e000b */
[----:B------:R-:W-:Y:S01]  /*1ae40*/  @P2 SHF.R.U32.HI R16, RZ, c[0x0][0x4f0], R0 ;  /* 0x00013c00ff102a19 */ /* 0x000fe20000011600 */
[----:B------:R-:W-:Y:S01]  /*1ae50*/  IMAD R17, R80, 0x80, R19 ;  /* 0x0000008050117824 */ /* 0x000fe200078e0213 */
[----:B------:R-:W-:Y:S01]  /*1ae60*/  LEA R0, P1, R2, c[0x0][0x450], 0x2 ;  /* 0x0001140002007a11 */ /* 0x000fe200078210ff */
[----:B------:R-:W-:Y:S01]  /*1ae70*/  IMAD R6, R15, c[0x0][0x3f0], RZ ;  /* 0x0000fc000f067a24 */ /* 0x000fe200078e02ff */
[----:B------:R-:W-:Y:S01]  /*1ae80*/  IADD3 R7, R3, R7, RZ ;  /* 0x0000000703077210 */ /* 0x000fe20007ffe0ff */
[----:B------:R-:W-:Y:S01]  /*1ae90*/  IMAD.MOV R10, RZ, RZ, -R16 ;  /* 0x000000ffff0a7224 */ /* 0x000fe200078e0a10 */
[----:B------:R-:W-:Y:S01]  /*1aea0*/  IADD3 R9, R17, 0x8, RZ ;  /* 0x0000000811097810 */ /* 0x000fe20007ffe0ff */
[----:B------:R-:W-:Y:S01]  /*1aeb0*/  IMAD R3, R18, c[0x0][0x3f4], R6 ;  /* 0x0000fd0012037a24 */ /* 0x000fe200078e0206 */
[----:B------:R-:W-:Y:S01]  /*1aec0*/  LEA.HI.X R2, R2, c[0x0][0x454], R7, 0x2, P1 ;  /* 0x0001150002027a11 */ /* 0x000fe200008f1407 */
[----:B------:R-:W-:Y:S01]  /*1aed0*/  IMAD.WIDE.U32 R4, R18, c[0x0][0x3f0], R4 ;  /* 0x0000fc0012047a25 */ /* 0x000fe200078e0004 */
[----:B------:R-:W-:Y:S01]  /*1aee0*/  SHF.R.S32.HI R6, RZ, 0x1f, R16 ;  /* 0x0000001fff067819 */ /* 0x000fe20000011410 */
[----:B------:R-:W-:Y:S01]  /*1aef0*/  SHFL.IDX PT, R12, R0, RZ, 0x1c1f ;  /* 0x001c1fff000c7589 */ /* 0x000fe200000e0000 */
[-C--:B------:R-:W-:Y:S01]  /*1af00*/  ISETP.GE.OR P3, PT, R9, R20.reuse, P0 ;  /* 0x000000140900720c */ /* 0x080fe20000766670 */
[----:B------:R-:W-:Y:S01]  /*1af10*/  IMAD R9, R10, c[0x0][0x4e8], R11 ;  /* 0x00013a000a097a24 */ /* 0x000fe200078e020b */
[----:B------:R-:W-:Y:S01]  /*1af20*/  ISETP.GE.OR P2, PT, R17, R20, P0 ;  /* 0x000000141100720c */ /* 0x000fe20000746670 */
[----:B------:R-:W1:Y:S01]  /*1af30*/  SHFL.IDX PT, R13, R2, RZ, 0x1c1f ;  /* 0x001c1fff020d7589 */ /* 0x000e6200000e0000 */
[----:B------:R-:W-:-:S02]  /*1af40*/  IMAD.IADD R3, R5, 0x1, R3 ;  /* 0x0000000105037824 */ /* 0x000fc400078e0203 */
        /* <DEDUP_REMOVED lines=60> */
.L_x_843:
[----:B--234-:R-:W-:Y:S05]  /*1b310*/  BSYNC B0 ;  /* 0x0000000000007941 */ /* 0x01cfea0003800000 */
.L_x_842:
        /* <DEDUP_REMOVED lines=16> */
.L_x_845:
[----:B------:R-:W-:Y:S05]  /*1b420*/  BSYNC B0 ;  /* 0x0000000000007941 */ /* 0x000fea0003800000 */
.L_x_844:
        /* <DEDUP_REMOVED lines=16> */
.L_x_847:
[----:B------:R-:W-:Y:S05]  /*1b530*/  BSYNC B0 ;  /* 0x0000000000007941 */ /* 0x000fea0003800000 */
.L_x_846:
        /* <DEDUP_REMOVED lines=16> */
.L_x_849:
[----:B------:R-:W-:Y:S05]  /*1b640*/  BSYNC B0 ;  /* 0x0000000000007941 */ /* 0x000fea0003800000 */
.L_x_848:
        /* <DEDUP_REMOVED lines=16> */
.L_x_851:
[----:B------:R-:W-:Y:S05]  /*1b750*/  BSYNC B0 ;  /* 0x0000000000007941 */ /* 0x000fea0003800000 */
.L_x_850:
        /* <DEDUP_REMOVED lines=16> */
.L_x_853:
[----:B------:R-:W-:Y:S05]  /*1b860*/  BSYNC B0 ;  /* 0x0000000000007941 */ /* 0x000fea0003800000 */
.L_x_852:
        /* <DEDUP_REMOVED lines=16> */
.L_x_855:
[----:B------:R-:W-:Y:S05]  /*1b970*/  BSYNC B0 ;  /* 0x0000000000007941 */ /* 0x000fea0003800000 */
.L_x_854:
        /* <DEDUP_REMOVED lines=17> */
.L_x_840:
        /* <DEDUP_REMOVED lines=19> */
.L_x_856:
        /* <DEDUP_REMOVED lines=40> */
.L_x_858:
[----:B------:R-:W-:Y:S05]  /*1be40*/  BSYNC B0 ;  /* 0x0000000000007941 */ /* 0x000fea0003800000 */
.L_x_857:
        /* <DEDUP_REMOVED lines=34> */
[----:B------:R-:W-:Y:S01]  /*1c070*/  IMAD R0, R0, c[0x0][0x3e4], R6 ;  /* 0x0000f90000007a24 */ /* 0x000fe200078e0206 */
[----:B------:R-:W-:-:S03]  /*1c080*/  SHF.L.U32 R6, R12, 0x3, RZ ;  /* 0x000000030c067819 */ /* 0x000fc600000006ff */
[----:B------:R-:W-:Y:S01]  /*1c090*/  IMAD.IADD R3, R3, 0x1, R0 ;  /* 0x0000000103037824 */ /* 0x000fe200078e0200 */
[----:B------:R-:W-:Y:S01]  /*1c0a0*/  IADD3 R7, R6, 0x40, RZ ;  /* 0x0000004006077810 */ /* 0x000fe20007ffe0ff */
[----:B------:R-:W-:Y:S02]  /*1c0b0*/  IMAD R0, R4, c[0x0][0x3d8], RZ ;  /* 0x0000f60004007a24 */ /* 0x000fe400078e02ff */
[----:B------:R-:W-:-:S04]  /*1c0c0*/  IMAD.WIDE.U32 R2, R5, c[0x0][0x3d8], R2 ;  /* 0x0000f60005027a25 */ /* 0x000fc800078e0002 */
[----:B------:R-:W-:Y:S01]  /*1c0d0*/  IMAD R0, R5, c[0x0][0x3dc], R0 ;  /* 0x0000f70005007a24 */ /* 0x000fe200078e0200 */
[----:B------:R-:W-:-:S04]  /*1c0e0*/  LEA R11, P0, R2, c[0x0][0x380], 0x1 ;  /* 0x0000e000020b7a11 */ /* 0x000fc800078008ff */
[----:B------:R-:W-:-:S04]  /*1c0f0*/  IADD3 R0, R3, R0, RZ ;  /* 0x0000000003007210 */ /* 0x000fc80007ffe0ff */
        /* <DEDUP_REMOVED lines=14> */
.L_x_860:
[----:B------:R-:W-:Y:S05]  /*1c1e0*/  BSYNC B0 ;  /* 0x0000000000007941 */ /* 0x000fea0003800000 */
.L_x_859:
        /* <DEDUP_REMOVED lines=15> */
.L_x_862:
[----:B------:R-:W-:Y:S05]  /*1c2e0*/  BSYNC B0 ;  /* 0x0000000000007941 */ /* 0x000fea0003800000 */
.L_x_861:
        /* <DEDUP_REMOVED lines=15> */
.L_x_864:
[----:B------:R-:W-:Y:S05]  /*1c3e0*/  BSYNC B0 ;  /* 0x0000000000007941 */ /* 0x000fea0003800000 */
.L_x_863:
        /* <DEDUP_REMOVED lines=15> */
.L_x_866:
[----:B------:R-:W-:Y:S05]  /*1c4e0*/  BSYNC B0 ;  /* 0x0000000000007941 */ /* 0x000fea0003800000 */
.L_x_865:
        /* <DEDUP_REMOVED lines=15> */
.L_x_868:
[----:B------:R-:W-:Y:S05]  /*1c5e0*/  BSYNC B0 ;  /* 0x0000000000007941 */ /* 0x000fea0003800000 */
.L_x_867:
        /* <DEDUP_REMOVED lines=15> */
.L_x_870:
[----:B------:R-:W-:Y:S05]  /*1c6e0*/  BSYNC B0 ;  /* 0x0000000000007941 */ /* 0x000fea0003800000 */
.L_x_869:
        /* <DEDUP_REMOVED lines=15> */
.L_x_872:
[----:B------:R-:W-:Y:S05]  /*1c7e0*/  BSYNC B0 ;  /* 0x0000000000007941 */ /* 0x000fea0003800000 */
.L_x_871:
        /* <DEDUP_REMOVED lines=16> */
.L_x_873:
        /* <DEDUP_REMOVED lines=9> */
.L_x_3549:


//--------------------- .text._ZN7cutlass13device_kernelIN5flash19enable_sm80_to_sm89INS1_16FlashAttnFwdSm80INS1_25CollectiveMainloopFwdSm80ILi4ELi1ELb0EN4cute5tupleIJNS5_1CILi128EEENS7_ILi48EEES8_EEELi128ENS_6half_tEfNS_4arch4Sm80ELb0ELb1ELb1ELb0ELb0ELb0ELb1ELb0EEENS1_21CollectiveEpilogueFwdINS6_IJS8_S8_S9_EEENS6_IJNS7_ILi1EEESH_SH_EEESB_SD_Li128ELb0ELb1ELb0ELb0EEENS1_19SingleTileSchedulerILb0ELb0ELb1ELi128EEEEEEEEEvNT_6ParamsE --------------------------
	.section	.text._ZN7cutlass13device_kernelIN5flash19enable_sm80_to_sm89INS1_16FlashAttnFwdSm80INS1_25CollectiveMainloopFwdSm80ILi4ELi1ELb0EN4cute5tupleIJNS5_1CILi128EEENS7_ILi48EEES8_EEELi128ENS_6half_tEfNS_4arch4Sm80ELb0ELb1ELb1ELb0ELb0ELb0ELb1ELb0EEENS1_21CollectiveEpilogueFwdINS6_IJS8_S8_S9_EEENS6_IJNS7_ILi1EEESH_SH_EEESB_SD_Li128ELb0ELb1ELb0ELb0EEENS1_19SingleTileSchedulerILb0ELb0ELb1ELi128EEEEEEEEEvNT_6ParamsE,"ax",@progbits
	.sectioninfo	@"SHI_REGISTERS=255"
	.align	128
.text._ZN7cutlass13device_kernelIN5flash19enable_sm80_to_sm89INS1_16FlashAttnFwdSm80INS1_25CollectiveMainloopFwdSm80ILi4ELi1ELb0EN4cute5tupleIJNS5_1CILi128EEENS7_ILi48EEES8_EEELi128ENS_6half_tEfNS_4arch4Sm80ELb0ELb1ELb1ELb0ELb0ELb0ELb1ELb0EEENS1_21CollectiveEpilogueFwdINS6_IJS8_S8_S9_EEENS6_IJNS7_ILi1EEESH_SH_EEESB_SD_Li128ELb0ELb1ELb0ELb0EEENS1_19SingleTileSchedulerILb0ELb0ELb1ELi128EEEEEEEEEvNT_6ParamsE:
        .type           _ZN7cutlass13device_kernelIN5flash19enable_sm80_to_sm89INS1_16FlashAttnFwdSm80INS1_25CollectiveMainloopFwdSm80ILi4ELi1ELb0EN4cute5tupleIJNS5_1CILi128EEENS7_ILi48EEES8_EEELi128ENS_6half_tEfNS_4arch4Sm80ELb0ELb1ELb1ELb0ELb0ELb0ELb1ELb0EEENS1_21CollectiveEpilogueFwdINS6_IJS8_S8_S9_EEENS6_IJNS7_ILi1EEESH_SH_EEESB_SD_Li128ELb0ELb1ELb0ELb0EEENS1_19SingleTileSchedulerILb0ELb0ELb1ELi128EEEEEEEEEvNT_6ParamsE,@function
        .size           _ZN7cutlass13device_kernelIN5flash19enable_sm80_to_sm89INS1_16FlashAttnFwdSm80INS1_25CollectiveMainloopFwdSm80ILi4ELi1ELb0EN4cute5tupleIJNS5_1CILi128EEENS7_ILi48EEES8_EEELi128ENS_6half_tEfNS_4arch4Sm80ELb0ELb1ELb1ELb0ELb0ELb0ELb1ELb0EEENS1_21CollectiveEpilogueFwdINS6_IJS8_S8_S9_EEENS6_IJNS7_ILi1EEESH_SH_EEESB_SD_Li128ELb0ELb1ELb0ELb0EEENS1_19SingleTileSchedulerILb0ELb0ELb1ELi128EEEEEEEEEvNT_6ParamsE,(.L_x_3550 - _ZN7cutlass13device_kernelIN5flash19enable_sm80_to_sm89INS1_16FlashAttnFwdSm80INS1_25CollectiveMainloopFwdSm80ILi4ELi1ELb0EN4cute5tupleIJNS5_1CILi128EEENS7_ILi48EEES8_EEELi128ENS_6half_tEfNS_4arch4Sm80ELb0ELb1ELb1ELb0ELb0ELb0ELb1ELb0EEENS1_21CollectiveEpilogueFwdINS6_IJS8_S8_S9_EEENS6_IJNS7_ILi1EEESH_SH_EEESB_SD_Li128ELb0ELb1ELb0ELb0EEENS1_19SingleTileSchedulerILb0ELb0ELb1ELi128EEEEEEEEEvNT_6ParamsE)
        .other          _ZN7cutlass13device_kernelIN5flash19enable_sm80_to_sm89INS1_16FlashAttnFwdSm80INS1_25CollectiveMainloopFwdSm80ILi4ELi1ELb0EN4cute5tupleIJNS5_1CILi128EEENS7_ILi48EEES8_EEELi128ENS_6half_tEfNS_4arch4Sm80ELb0ELb1ELb1ELb0ELb0ELb0ELb1ELb0EEENS1_21CollectiveEpilogueFwdINS6_IJS8_S8_S9_EEENS6_IJNS7_ILi1EEESH_SH_EEESB_SD_Li128ELb0ELb1ELb0ELb0EEENS1_19SingleTileSchedulerILb0ELb0ELb1ELi128EEEEEEEEEvNT_6ParamsE,@"STO_CUDA_ENTRY STV_DEFAULT"
_ZN7cutlass13device_kernelIN5flash19enable_sm80_to_sm89INS1_16FlashAttnFwdSm80INS1_25CollectiveMainloopFwdSm80ILi4ELi1ELb0EN4cute5tupleIJNS5_1CILi128EEENS7_ILi48EEES8_EEELi128ENS_6half_tEfNS_4arch4Sm80ELb0ELb1ELb1ELb0ELb0ELb0ELb1ELb0EEENS1_21CollectiveEpilogueFwdINS6_IJS8_S8_S9_EEENS6_IJNS7_ILi1EEESH_SH_EEESB_SD_Li128ELb0ELb1ELb0ELb0EEENS1_19SingleTileSchedulerILb0ELb0ELb1ELi128EEEEEEEEEvNT_6ParamsE:
[----:B------:R-:W-:-:S03]  /*0000*/  MOV R1, c[0x0][0x28] ;  /* 0x00000a0000017a02 */ /* 0x000fc60000000f00 */
[----:B------:R-:W1:Y:S01]  /*0010*/  S2R R22, SR_CTAID.Z ;  /* 0x0000000000167919 */ /* 0x000e620000002700 */
[----:B------:R-:W-:Y:S02]  /*0020*/  IADD3 R1, R1, -0x68, RZ ;  /* 0xffffff9801017810 */ /* 0x000fe40007ffe0ff */
[----:B-1----:R-:W-:-:S13]  /*0030*/  ISETP.GE.AND P0, PT, R22, RZ, PT ;  /* 0x000000ff1600720c */ /* 0x002fda0003f06270 */
[----:B------:R-:W-:Y:S05]  /*0040*/  @!P0 EXIT ;  /* 0x000000000000894d */ /* 0x000fea0003800000 */
[----:B------:R-:W1:Y:S01]  /*0050*/  S2UR UR17, SR_CTAID.X ;  /* 0x00000000001179c3 */ /* 0x000e620000002500 */
[----:B------:R-:W-:Y:S01]  /*0060*/  ULDC UR6, c[0x0][0x2c4] ;  /* 0x0000b10000067ab9 */ /* 0x000fe20000000800 */
[----:B------:R-:W2:Y:S01]  /*0070*/  S2R R129, SR_TID.X ;  /* 0x0000000000817919 */ /* 0x000ea20000002100 */
[----:B------:R-:W-:Y:S02]  /*0080*/  UISETP.NE.AND UP3, UPT, UR6, 0x1, UPT ;  /* 0x000000010600788c */ /* 0x000fe4000bf65270 */
[----:B------:R-:W-:Y:S02]  /*0090*/  ULDC.64 UR4, c[0x0][0x2c8] ;  /* 0x0000b20000047ab9 */ /* 0x000fe40000000a00 */
[----:B------:R-:W-:Y:S02]  /*00a0*/  UMOV UR8, 0x1 ;  /* 0x0000000100087882 */ /* 0x000fe40000000000 */
[----:B------:R-:W-:Y:S02]  /*00b0*/  ULDC UR7, c[0x0][0x168] ;  /* 0x00005a0000077ab9 */ /* 0x000fe40000000800 */
[----:B------:R-:W-:-:S02]  /*00c0*/  UIADD3 UR7, UR8, -UR7, URZ ;  /* 0x8000000708077290 */ /* 0x000fc4000fffe03f */
[----:B-1----:R-:W-:-:S04]  /*00d0*/  USHF.L.U32 UR17, UR17, 0x7, URZ ;  /* 0x0000000711117899 */ /* 0x002fc8000800063f */
[----:B------:R-:W-:Y:S02]  /*00e0*/  @UP3 UIADD3 UR10, UR17, 0x7f, URZ ;  /* 0x0000007f110a3890 */ /* 0x000fe4000fffe03f */
[----:B------:R-:W-:Y:S02]  /*00f0*/  UIADD3 UR9, UR17, 0x7f, URZ ;  /* 0x0000007f11097890 */ /* 0x000fe4000fffe03f */
[----:B------:R-:W-:-:S04]  /*0100*/  UIMAD.WIDE.U32 UR10, UR10, UR4, URZ ;  /* 0x000000040a0a72a5 */ /* 0x000fc8000f8e003f */
[----:B------:R-:W-:-:S03]  /*0110*/  @UP3 USHF.R.U32.HI UR9, URZ, UR5, UR11 ;  /* 0x000000053f093299 */ /* 0x000fc6000801160b */
[----:B------:R-:W-:Y:S02]  /*0120*/  ULDC.64 UR4, c[0x0][0x328] ;  /* 0x0000ca0000047ab9 */ /* 0x000fe40000000a00 */
[----:B------:R-:W-:-:S03]  /*0130*/  UISETP.LE.AND UP2, UPT, UR8, UR5, UPT ;  /* 0x000000050800728c */ /* 0x000fc6000bf43270 */
[----:B------:R-:W-:Y:S02]  /*0140*/  ULDC UR5, c[0x0][0x1d0] ;  /* 0x0000740000057ab9 */ /* 0x000fe40000000800 */
[----:B------:R-:W-:Y:S01]  /*0150*/  UIADD3 UR5, UR9, UR5, UR7 ;  /* 0x0000000509057290 */ /* 0x000fe2000fffe007 */
[----:B------:R-:W-:-:S03]  /*0160*/  PLOP3.LUT P0, PT, PT, PT, UP2, 0x40, 0x0 ;  /* 0x000000000000781c */ /* 0x000fc60003f0e828 */
[----:B------:R-:W-:-:S06]  /*0170*/  UIADD3 UR4, UR5, UR4, URZ ;  /* 0x0000000405047290 */ /* 0x000fcc000fffe03f */
[----:B------:R-:W-:-:S04]  /*0180*/  MOV R0, UR4 ;  /* 0x0000000400007c02 */ /* 0x000fc80008000f00 */
[----:B------:R-:W-:Y:S05]  /*0190*/  @P0 BRA `(.L_x_874) ;  /* 0x0000013000000947 */ /* 0x000fea0003800000 */
[----:B--2---:R-:W-:Y:S01]  /*01a0*/  ISETP.LT.AND P0, PT, RZ, UR5, PT ;  /* 0x00000005ff007c0c */ /* 0x004fe2000bf01270 */
[----:B------:R-:W-:-:S12]  /*01b0*/  UIADD3 UR7, UR5, -0x1, URZ ;  /* 0xffffffff05077890 */ /* 0x000fd8000fffe03f */
[----:B------:R-:W-:Y:S05]  /*01c0*/  @P0 BRA `(.L_x_875) ;  /* 0x0000008000000947 */ /* 0x000fea0003800000 */
[----:B------:R-:W-:Y:S02]  /*01d0*/  ULDC UR4, c[0x0][0x32c] ;  /* 0x0000cb0000047ab9 */ /* 0x000fe40000000800 */
[----:B------:R-:W-:Y:S02]  /*01e0*/  UISETP.NE.AND UP0, UPT, UR8, UR4, UPT ;  /* 0x000000040800728c */ /* 0x000fe4000bf05270 */
[----:B------:R-:W-:-:S03]  /*01f0*/  UIADD3 UR7, -UR5, URZ, URZ ;  /* 0x0000003f05077290 */ /* 0x000fc6000fffe13f */
[----:B------:R-:W-:Y:S02]  /*0200*/  ULDC.64 UR4, c[0x0][0x330] ;  /* 0x0000cc0000047ab9 */ /* 0x000fe40000000a00 */
[----:B------:R-:W-:-:S04]  /*0210*/  UIMAD.WIDE.U32 UR8, UR7, UR4, URZ ;  /* 0x00000004070872a5 */ /* 0x000fc8000f8e003f */
[----:B------:R-:W-:-:S04]  /*0220*/  @UP0 USHF.R.U32.HI UR7, URZ, UR5, UR9 ;  /* 0x000000053f070299 */ /* 0x000fc80008011609 */
[----:B------:R-:W-:Y:S01]  /*0230*/  ULOP3.LUT UR7, URZ, UR7, URZ, 0x33, !UPT ;  /* 0x000000073f077292 */ /* 0x000fe2000f8e333f */
[----:B------:R-:W-:Y:S05]  /*0240*/  BRA `(.L_x_876) ;  /* 0x0000005000007947 */ /* 0x000fea0003800000 */
.L_x_875:
[----:B------:R-:W-:Y:S02]  /*0250*/  ULDC UR4, c[0x0][0x32c] ;  /* 0x0000cb0000047ab9 */ /* 0x000fe40000000800 */
[----:B------:R-:W-:-:S03]  /*0260*/  UISETP.NE.AND UP0, UPT, UR8, UR4, UPT ;  /* 0x000000040800728c */ /* 0x000fc6000bf05270 */
[----:B------:R-:W-:Y:S02]  /*0270*/  ULDC.64 UR4, c[0x0][0x330] ;  /* 0x0000cc0000047ab9 */ /* 0x000fe40000000a00 */
[----:B------:R-:W-:-:S06]  /*0280*/  UIMAD.WIDE.U32 UR8, UR7, UR4, URZ ;  /* 0x00000004070872a5 */ /* 0x000fcc000f8e003f */
[----:B------:R-:W-:Y:S02]  /*0290*/  @UP0 USHF.R.U32.HI UR7, URZ, UR5, UR9 ;  /* 0x000000053f070299 */ /* 0x000fe40008011609 */
.L_x_876:
[----:B------:R-:W-:Y:S02]  /*02a0*/  ULDC UR4, c[0x0][0x32c] ;  /* 0x0000cb0000047ab9 */ /* 0x000fe40000000800 */
[----:B------:R-:W-:-:S06]  /*02b0*/  UIMAD UR4, UR7, UR4, UR4 ;  /* 0x00000004070472a4 */ /* 0x000fcc000f8e0204 */
[----:B------:R-:W-:-:S03]  /*02c0*/  IMNMX R0, R0, UR4, PT ;  /* 0x0000000400007c17 */ /* 0x000fc6000b800200 */
.L_x_874:
[----:B--2---:R-:W-:Y:S01]  /*02d0*/  UMOV UR7, 0x2f ;  /* 0x0000002f00077882 */ /* 0x004fe20000000000 */
[----:B------:R-:W-:Y:S01]  /*02e0*/  IADD3 R0, R0, 0x2f, RZ ;  /* 0x0000002f00007810 */ /* 0x000fe20007ffe0ff */
[----:B------:R-:W-:Y:S01]  /*02f0*/  ULDC UR16, c[0x0][0x1d0] ;  /* 0x0000740000107ab9 */ /* 0x000fe20000000800 */
[----:B------:R-:W-:Y:S01]  /*0300*/  PLOP3.LUT P0, PT, PT, PT, UP2, 0x40, 0x0 ;  /* 0x000000000000781c */ /* 0x000fe20003f0e828 */
[----:B------:R-:W-:Y:S02]  /*0310*/  UIADD3 UR7, UR7, UR16, URZ ;  /* 0x0000001007077290 */ /* 0x000fe4000fffe03f */
[----:B------:R-:W-:Y:S01]  /*0320*/  ULDC.64 UR4, c[0x0][0x2c8] ;  /* 0x0000b20000047ab9 */ /* 0x000fe20000000a00 */
[----:B------:R-:W-:Y:S01]  /*0330*/  IMAD.HI R0, R0, 0x2aaaaaab, RZ ;  /* 0x2aaaaaab00007827 */ /* 0x000fe200078e02ff */
[----:B------:R-:W-:Y:S02]  /*0340*/  UIMAD.WIDE UR8, UR7, 0x2aaaaaab, URZ ;  /* 0x2aaaaaab070878a5 */ /* 0x000fe4000f8e023f */
[----:B------:R-:W-:-:S02]  /*0350*/  UIMAD.WIDE.U32 UR10, UR17, UR4, URZ ;  /* 0x00000004110a72a5 */ /* 0x000fc4000f8e003f */
[----:B------:R-:W-:Y:S01]  /*0360*/  ULDC UR7, c[0x0][0x168] ;  /* 0x00005a0000077ab9 */ /* 0x000fe20000000800 */
[----:B------:R-:W-:Y:S01]  /*0370*/  SHF.R.U32.HI R2, RZ, 0x1f, R0 ;  /* 0x0000001fff027819 */ /* 0x000fe20000011600 */
[----:B------:R-:W-:Y:S02]  /*0380*/  UIADD3 UR16, UR16, -UR7, URZ ;  /* 0x8000000710107290 */ /* 0x000fe4000fffe03f */
[----:B------:R-:W-:Y:S01]  /*0390*/  USHF.R.U32.HI UR7, URZ, 0x1f, UR9 ;  /* 0x0000001f3f077899 */ /* 0x000fe20008011609 */
[----:B------:R-:W-:Y:S01]  /*03a0*/  LEA.HI.SX32 R0, R0, R2, 0x1d ;  /* 0x0000000200007211 */ /* 0x000fe200078feaff */
[----:B------:R-:W-:Y:S02]  /*03b0*/  UMOV UR4, UR17 ;  /* 0x0000001100047c82 */ /* 0x000fe40008000000 */
[----:B------:R-:W-:Y:S02]  /*03c0*/  @UP3 USHF.R.U32.HI UR4, URZ, UR5, UR11 ;  /* 0x000000053f043299 */ /* 0x000fe4000801160b */
[----:B------:R-:W-:-:S02]  /*03d0*/  ULEA.HI.SX32 UR9, UR9, UR7, 0x1d ;  /* 0x0000000709097291 */ /* 0x000fc4000f8fea3f */
[----:B------:R-:W-:Y:S02]  /*03e0*/  UIADD3 UR4, UR16, UR4, URZ ;  /* 0x0000000410047290 */ /* 0x000fe4000fffe03f */
[----:B------:R-:W-:Y:S02]  /*03f0*/  ULDC UR5, c[0x0][0x324] ;  /* 0x0000c90000057ab9 */ /* 0x000fe40000000800 */
[----:B------:R-:W-:Y:S01]  /*0400*/  UIADD3 UR7, UR4, -UR5, URZ ;  /* 0x8000000504077290 */ /* 0x000fe2000fffe03f */
[----:B------:R-:W-:Y:S01]  /*0410*/  IMNMX R242, R0, UR9, PT ;  /* 0x0000000900f27c17 */ /* 0x000fe2000b800200 */
[----:B------:R-:W-:Y:S05]  /*0420*/  @P0 BRA `(.L_x_877) ;  /* 0x0000015000000947 */ /* 0x000fea0003800000 */
[----:B------:R-:W-:Y:S02]  /*0430*/  UMOV UR8, UR4 ;  /* 0x0000000400087c82 */ /* 0x000fe40008000000 */
[----:B------:R-:W-:-:S06]  /*0440*/  UISETP.GT.AND UP0, UPT, UR8, -0x1, UPT ;  /* 0xffffffff0800788c */ /* 0x000fcc000bf04270 */
[----:B------:R-:W-:-:S13]  /*0450*/  PLOP3.LUT P0, PT, PT, PT, UP0, 0x80, 0x0 ;  /* 0x000000000000781c */ /* 0x000fda0003f0f008 */
[----:B------:R-:W-:Y:S05]  /*0460*/  @P0 BRA `(.L_x_878) ;  /* 0x0000008000000947 */ /* 0x000fea0003800000 */
[----:B------:R-:W-:Y:S02]  /*0470*/  ULDC UR4, c[0x0][0x32c] ;  /* 0x0000cb0000047ab9 */ /* 0x000fe40000000800 */
[----:B------:R-:W-:Y:S02]  /*0480*/  UISETP.NE.AND UP0, UPT, UR4, 0x1, UPT ;  /* 0x000000010400788c */ /* 0x000fe4000bf05270 */
[----:B------:R-:W-:Y:S02]  /*0490*/  ULOP3.LUT UR8, URZ, UR8, URZ, 0x33, !UPT ;  /* 0x000000083f087292 */ /* 0x000fe4000f8e333f */
[----:B------:R-:W-:Y:S02]  /*04a0*/  ULDC.64 UR4, c[0x0][0x330] ;  /* 0x0000cc0000047ab9 */ /* 0x000fe40000000a00 */
[----:B------:R-:W-:-:S05]  /*04b0*/  UIMAD.WIDE.U32 UR10, UR8, UR4, URZ ;  /* 0x00000004080a72a5 */ /* 0x000fca000f8e003f */
[----:B------:R-:W-:-:S04]  /*04c0*/  @UP0 USHF.R.U32.HI UR8, URZ, UR5, UR11 ;  /* 0x000000053f080299 */ /* 0x000fc8000801160b */
[----:B------:R-:W-:Y:S01]  /*04d0*/  ULOP3.LUT UR8, URZ, UR8, URZ, 0x33, !UPT ;  /* 0x000000083f087292 */ /* 0x000fe2000f8e333f */
[----:B------:R-:W-:Y:S05]  /*04e0*/  BRA `(.L_x_879) ;  /* 0x0000005000007947 */ /* 0x000fea0003800000 */
.L_x_878:
[----:B------:R-:W-:Y:S02]  /*04f0*/  ULDC UR4, c[0x0][0x32c] ;  /* 0x0000cb0000047ab9 */ /* 0x000fe40000000800 */
[----:B------:R-:W-:-:S03]  /*0500*/  UISETP.NE.AND UP0, UPT, UR4, 0x1, UPT ;  /* 0x000000010400788c */ /* 0x000fc6000bf05270 */
[----:B------:R-:W-:Y:S02]  /*0510*/  ULDC.64 UR4, c[0x0][0x330] ;  /* 0x0000cc0000047ab9 */ /* 0x000fe40000000a00 */
[----:B------:R-:W-:-:S06]  /*0520*/  UIMAD.WIDE.U32 UR10, UR8, UR4, URZ ;  /* 0x00000004080a72a5 */ /* 0x000fcc000f8e003f */
[----:B------:R-:W-:Y:S02]  /*0530*/  @UP0 USHF.R.U32.HI UR8, URZ, UR5, UR11 ;  /* 0x000000053f080299 */ /* 0x000fe4000801160b */
.L_x_879:
[----:B------:R-:W-:Y:S02]  /*0540*/  ULDC UR4, c[0x0][0x32c] ;  /* 0x0000cb0000047ab9 */ /* 0x000fe40000000800 */
[----:B------:R-:W-:-:S04]  /*0550*/  UIMAD UR4, UR8, UR4, URZ ;  /* 0x00000004080472a4 */ /* 0x000fc8000f8e023f */
[----:B------:R-:W-:-:S04]  /*0560*/  UISETP.LT.AND UP0, UPT, UR7, UR4, UPT ;  /* 0x000000040700728c */ /* 0x000fc8000bf01270 */
[----:B------:R-:W-:-:S04]  /*0570*/  USEL UR7, UR7, UR4, !UP0 ;  /* 0x0000000407077287 */ /* 0x000fc8000c000000 */
.L_x_877:
[----:B------:R-:W-:Y:S01]  /*0580*/  UIMAD.WIDE UR4, UR7, 0x2aaaaaab, URZ ;  /* 0x2aaaaaab070478a5 */ /* 0x000fe2000f8e023f */
[----:B------:R-:W-:Y:S01]  /*0590*/  PLOP3.LUT P4, PT, PT, PT, PT, 0x80, 0x0 ;  /* 0x000000000000781c */ /* 0x000fe20003f8f070 */
[----:B------:R-:W-:Y:S01]  /*05a0*/  ULDC.64 UR14, c[0x0][0x118] ;  /* 0x00004600000e7ab9 */ /* 0x000fe20000000a00 */
[----:B------:R-:W-:Y:S01]  /*05b0*/  CS2R R126, SRZ ;  /* 0x00000000007e7805 */ /* 0x000fe2000001ff00 */
[----:B------:R-:W-:Y:S01]  /*05c0*/  USHF.R.U32.HI UR4, URZ, 0x1f, UR5 ;  /* 0x0000001f3f047899 */ /* 0x000fe20008011605 */
[----:B------:R-:W-:Y:S01]  /*05d0*/  CS2R R124, SRZ ;  /* 0x00000000007c7805 */ /* 0x000fe2000001ff00 */
[----:B------:R-:W-:Y:S01]  /*05e0*/  IMAD.MOV.U32 R23, RZ, RZ, RZ ;  /* 0x000000ffff177224 */ /* 0x000fe200078e00ff */
[----:B------:R-:W-:Y:S01]  /*05f0*/  CS2R R24, SRZ ;  /* 0x0000000000187805 */ /* 0x000fe2000001ff00 */
[----:B------:R-:W-:Y:S01]  /*0600*/  ULEA.HI.SX32 UR4, UR5, UR4, 0x1d ;  /* 0x0000000405047291 */ /* 0x000fe2000f8fea3f */
[----:B------:R-:W-:Y:S01]  /*0610*/  IMAD.MOV.U32 R130, RZ, RZ, RZ ;  /* 0x000000ffff827224 */ /* 0x000fe200078e00ff */
[----:B------:R-:W-:Y:S01]  /*0620*/  MOV R128, RZ ;  /* 0x000000ff00807202 */ /* 0x000fe20000000f00 */
[----:B------:R-:W-:Y:S01]  /*0630*/  CS2R R122, SRZ ;  /* 0x00000000007a7805 */ /* 0x000fe2000001ff00 */
[----:B------:R-:W-:Y:S01]  /*0640*/  UISETP.LT.AND UP0, UPT, URZ, UR4, UPT ;  /* 0x000000043f00728c */ /* 0x000fe2000bf01270 */
[----:B------:R-:W-:Y:S01]  /*0650*/  CS2R R120, SRZ ;  /* 0x0000000000787805 */ /* 0x000fe2000001ff00 */
[----:B------:R-:W-:Y:S01]  /*0660*/  IMAD.MOV.U32 R118, RZ, RZ, RZ ;  /* 0x000000ffff767224 */ /* 0x000fe200078e00ff */
[----:B------:R-:W-:Y:S01]  /*0670*/  CS2R R26, SRZ ;  /* 0x00000000001a7805 */ /* 0x000fe2000001ff00 */
[----:B------:R-:W-:Y:S01]  /*0680*/  USEL UR8, URZ, UR4, !UP0 ;  /* 0x000000043f087287 */ /* 0x000fe2000c000000 */
[----:B------:R-:W-:Y:S01]  /*0690*/  MOV R116, RZ ;  /* 0x000000ff00747202 */ /* 0x000fe20000000f00 */
[----:B------:R-:W-:Y:S01]  /*06a0*/  CS2R R110, SRZ ;  /* 0x00000000006e7805 */ /* 0x000fe2000001ff00 */
[----:B------:R-:W-:Y:S01]  /*06b0*/  CS2R R108, SRZ ;  /* 0x00000000006c7805 */ /* 0x000fe2000001ff00 */
[----:B------:R-:W-:Y:S01]  /*06c0*/  IMAD.MOV.U32 R114, RZ, RZ, RZ ;  /* 0x000000ffff727224 */ /* 0x000fe200078e00ff */
[----:B------:R-:W-:Y:S01]  /*06d0*/  CS2R R28, SRZ ;  /* 0x00000000001c7805 */ /* 0x000fe2000001ff00 */
[----:B------:R-:W-:Y:S01]  /*06e0*/  ISETP.GT.AND P0, PT, R242, UR8, PT ;  /* 0x00000008f2007c0c */ /* 0x000fe2000bf04270 */
        /* <DEDUP_REMOVED lines=63> */
[----:B------:R-:W-:Y:S05]  /*0ae0*/  @!P0 BRA `(.L_x_880) ;  /* 0x00013c4000008947 */ /* 0x000fea0003800000 */
[----:B------:R-:W-:-:S04]  /*0af0*/  ISETP.NE.U32.AND P6, PT, RZ, c[0x0][0x340], PT ;  /* 0x0000d000ff007a0c */ /* 0x000fc80003fc5070 */
[----:B------:R-:W-:-:S13]  /*0b00*/  ISETP.NE.AND.EX P6, PT, RZ, c[0x0][0x344], PT, P6 ;  /* 0x0000d100ff007a0c */ /* 0x000fda0003fc5360 */
[----:B------:R-:W-:-:S04]  /*0b10*/  @P6 IMAD.MOV.U32 R2, RZ, RZ, 0x4 ;  /* 0x00000004ff026424 */ /* 0x000fc800078e00ff */
[----:B------:R-:W-:-:S05]  /*0b20*/  @P6 IMAD.WIDE R2, R22, R2, c[0x0][0x340] ;  /* 0x0000d00016026625 */ /* 0x000fca00078e0202 */
[----:B------:R1:W2:Y:S01]  /*0b30*/  @P6 LDG.E R20, [R2.64] ;  /* 0x0000000e02146981 */ /* 0x0002a2000c1e1900 */
[----:B------:R-:W-:Y:S01]  /*0b40*/  SHF.R.S32.HI R126, RZ, 0x1f, R129 ;  /* 0x0000001fff7e7819 */ /* 0x000fe20000011481 */
[----:B------:R-:W-:Y:S01]  /*0b50*/  ULDC UR4, c[0x0][0x168] ;  /* 0x00005a0000047ab9 */ /* 0x000fe20000000800 */
[----:B------:R-:W-:Y:S01]  /*0b60*/  PLOP3.LUT P1, PT, PT, PT, UP3, 0x80, 0x0 ;  /* 0x000000000000781c */ /* 0x000fe20003f2f038 */
[----:B------:R-:W3:Y:S01]  /*0b70*/  S2R R40, SR_CTAID.Y ;  /* 0x0000000000287919 */ /* 0x000ee20000002600 */
[----:B------:R-:W-:Y:S01]  /*0b80*/  PLOP3.LUT P0, PT, PT, PT, UP3, 0x80, 0x0 ;  /* 0x000000000000781c */ /* 0x000fe20003f0f038 */
[----:B------:R-:W-:Y:S01]  /*0b90*/  UIMAD UR4, UR6, UR4, URZ ;  /* 0x00000004060472a4 */ /* 0x000fe2000f8e023f */
[----:B------:R-:W-:Y:S01]  /*0ba0*/  SHF.R.S32.HI R21, RZ, 0x1f, R22 ;  /* 0x0000001fff157819 */ /* 0x000fe20000011416 */
[----:B------:R-:W-:Y:S01]  /*0bb0*/  UMOV UR11, 0x5 ;  /* 0x00000005000b7882 */ /* 0x000fe20000000000 */
[----:B------:R-:W-:Y:S01]  /*0bc0*/  IADD3 R122, R242, -0x1, RZ ;  /* 0xfffffffff27a7810 */ /* 0x000fe20007ffe0ff */
[----:B------:R-:W-:Y:S01]  /*0bd0*/  ULDC.64 UR6, c[0x0][0x1e0] ;  /* 0x0000780000067ab9 */ /* 0x000fe20000000a00 */
[----:B------:R-:W-:Y:S01]  /*0be0*/  LEA.HI R124, R126, R129, RZ, 0x5 ;  /* 0x000000817e7c7211 */ /* 0x000fe200078f28ff */
[----:B------:R-:W-:-:S02]  /*0bf0*/  UIMAD.WIDE.U32 UR12, UR6, 0x20, URZ ;  /* 0x00000020060c78a5 */ /* 0x000fc4000f8e003f */
[----:B------:R-:W-:Y:S01]  /*0c00*/  USHF.L.U32 UR9, UR7, 0x5, URZ ;  /* 0x0000000507097899 */ /* 0x000fe2000800063f */
[----:B------:R-:W-:-:S03]  /*0c10*/  SHF.R.S32.HI R123, RZ, 0x5, R124 ;  /* 0x00000005ff7b7819 */ /* 0x000fc6000001147c */
[----:B------:R-:W-:Y:S01]  /*0c20*/  UIADD3 UR9, UR13, UR9, URZ ;  /* 0x000000090d097290 */ /* 0x000fe2000fffe03f */
[----:B-1----:R-:W-:Y:S02]  /*0c30*/  LEA.HI R2, R126, R129, RZ, 0x3 ;  /* 0x000000817e027211 */ /* 0x002fe400078f18ff */
[----:B---3--:R-:W-:Y:S01]  /*0c40*/  SHF.R.S32.HI R41, RZ, 0x1f, R40 ;  /* 0x0000001fff297819 */ /* 0x008fe20000011428 */
[----:B------:R-:W-:Y:S01]  /*0c50*/  IMAD.WIDE.U32 R6, R40, c[0x0][0x1b8], RZ ;  /* 0x00006e0028067a25 */ /* 0x000fe200078e00ff */
[----:B------:R-:W-:Y:S02]  /*0c60*/  LOP3.LUT R0, R2, 0xfffffff8, RZ, 0xc0, !PT ;  /* 0xfffffff802007812 */ /* 0x000fe400078ec0ff */
[----:B------:R-:W-:Y:S01]  /*0c70*/  SHF.R.S32.HI R29, RZ, 0x3, R2 ;  /* 0x00000003ff1d7819 */ /* 0x000fe20000011402 */
[----:B------:R-:W-:Y:S02]  /*0c80*/  IMAD R2, R41, c[0x0][0x1b8], RZ ;  /* 0x00006e0029027a24 */ /* 0x000fe400078e02ff */
[----:B------:R-:W-:Y:S01]  /*0c90*/  IMAD.IADD R31, R129, 0x1, -R0 ;  /* 0x00000001811f7824 */ /* 0x000fe200078e0a00 */
[----:B------:R-:W-:Y:S01]  /*0ca0*/  IADD3 R13, R29, UR17, RZ ;  /* 0x000000111d0d7c10 */ /* 0x000fe2000fffe0ff */
[----:B------:R-:W-:Y:S01]  /*0cb0*/  IMAD R2, R40, c[0x0][0x1bc], R2 ;  /* 0x00006f0028027a24 */ /* 0x000fe200078e0202 */
[--C-:B------:R-:W-:Y:S01]  /*0cc0*/  SHF.R.S32.HI R36, RZ, 0x1f, R29.reuse ;  /* 0x0000001fff247819 */ /* 0x100fe2000001141d */
[----:B------:R-:W-:Y:S01]  /*0cd0*/  IMAD R0, R31, 0x10, R29 ;  /* 0x000000101f007824 */ /* 0x000fe200078e021d */
[----:B------:R-:W-:Y:S01]  /*0ce0*/  IADD3 R15, R13, 0x70, RZ ;  /* 0x000000700d0f7810 */ /* 0x000fe20007ffe0ff */
[----:B------:R-:W-:-:S02]  /*0cf0*/  IMAD.IADD R3, R7, 0x1, R2 ;  /* 0x0000000107037824 */ /* 0x000fc400078e0202 */
[----:B------:R-:W-:Y:S01]  /*0d00*/  IMAD R7, R21, c[0x0][0x1c0], RZ ;  /* 0x0000700015077a24 */ /* 0x000fe200078e02ff */
[----:B------:R-:W-:Y:S01]  /*0d10*/  IADD3 R4, R0, UR17, RZ ;  /* 0x0000001100047c10 */ /* 0x000fe2000fffe0ff */
[----:B------:R-:W-:Y:S02]  /*0d20*/  IMAD.MOV.U32 R2, RZ, RZ, R6 ;  /* 0x000000ffff027224 */ /* 0x000fe400078e0006 */
[----:B------:R-:W-:Y:S02]  /*0d30*/  IMAD R6, R22, c[0x0][0x1c4], R7 ;  /* 0x0000710016067a24 */ /* 0x000fe400078e0207 */
[----:B------:R-:W-:Y:S01]  /*0d40*/  @P1 IMAD.HI.U32 R5, R4, c[0x0][0x2c8], RZ ;  /* 0x0000b20004051a27 */ /* 0x000fe200078e00ff */
[----:B------:R-:W-:-:S03]  /*0d50*/  ISETP.GE.AND P1, PT, R13, UR4, PT ;  /* 0x000000040d007c0c */ /* 0x000fc6000bf26270 */
[----:B------:R-:W-:Y:S01]  /*0d60*/  IMAD.MOV.U32 R0, RZ, RZ, R4 ;  /* 0x000000ffff007224 */ /* 0x000fe200078e0004 */
[----:B------:R-:W-:Y:S01]  /*0d70*/  @P0 SHF.R.U32.HI R0, RZ, c[0x0][0x2cc], R5 ;  /* 0x0000b300ff000a19 */ /* 0x000fe20000011605 */
[----:B------:R-:W-:-:S03]  /*0d80*/  IMAD.WIDE.U32 R2, R22, c[0x0][0x1c0], R2 ;  /* 0x0000700016027a25 */ /* 0x000fc600078e0002 */
[--C-:B------:R-:W-:Y:S01]  /*0d90*/  SHF.R.S32.HI R7, RZ, 0x1f, R0.reuse ;  /* 0x0000001fff077819 */ /* 0x100fe20000011400 */
[----:B------:R-:W-:Y:S02]  /*0da0*/  IMAD.MOV R5, RZ, RZ, -R0 ;  /* 0x000000ffff057224 */ /* 0x000fe400078e0a00 */
[----:B------:R-:W-:Y:S01]  /*0db0*/  IMAD.IADD R3, R3, 0x1, R6 ;  /* 0x0000000103037824 */ /* 0x000fe200078e0206 */
[----:B------:R-:W-:Y:S01]  /*0dc0*/  IADD3 R6, R13, 0x10, RZ ;  /* 0x000000100d067810 */ /* 0x000fe20007ffe0ff */
[----:B------:R-:W-:Y:S02]  /*0dd0*/  IMAD R5, R5, c[0x0][0x2c4], R4 ;  /* 0x0000b10005057a24 */ /* 0x000fe400078e0204 */
[----:B------:R-:W-:Y:S01]  /*0de0*/  IMAD R7, R7, c[0x0][0x1b0], RZ ;  /* 0x00006c0007077a24 */ /* 0x000fe200078e02ff */
[----:B------:R-:W-:Y:S01]  /*0df0*/  ISETP.GE.AND P4, PT, R6, UR4, PT ;  /* 0x0000000406007c0c */ /* 0x000fe2000bf86270 */
[----:B------:R-:W-:Y:S01]  /*0e00*/  IMAD.WIDE.U32 R2, R0, c[0x0][0x1b0], R2 ;  /* 0x00006c0000027a25 */ /* 0x000fe200078e0002 */
[----:B------:R-:W-:-:S03]  /*0e10*/  SHF.R.S32.HI R4, RZ, 0x1f, R5 ;  /* 0x0000001fff047819 */ /* 0x000fc60000011405 */
[----:B------:R-:W-:Y:S01]  /*0e20*/  IMAD R0, R0, c[0x0][0x1b4], R7 ;  /* 0x00006d0000007a24 */ /* 0x000fe200078e0207 */
[----:B------:R-:W-:Y:S01]  /*0e30*/  LEA.HI R7, R126, R129, RZ, 0x6 ;  /* 0x000000817e077211 */ /* 0x000fe200078f30ff */
[----:B------:R-:W-:Y:S02]  /*0e40*/  IMAD R19, R41, c[0x0][0x1e8], RZ ;  /* 0x00007a0029137a24 */ /* 0x000fe400078e02ff */
[----:B------:R-:W-:Y:S02]  /*0e50*/  IMAD.IADD R3, R3, 0x1, R0 ;  /* 0x0000000103037824 */ /* 0x000fe400078e0200 */
[----:B------:R-:W-:Y:S02]  /*0e60*/  IMAD R0, R4, c[0x0][0x1a8], RZ ;  /* 0x00006a0004007a24 */ /* 0x000fe400078e02ff */
[----:B------:R-:W-:-:S04]  /*0e70*/  IMAD.WIDE.U32 R2, R5, c[0x0][0x1a8], R2 ;  /* 0x00006a0005027a25 */ /* 0x000fc800078e0002 */
[----:B------:R-:W-:Y:S01]  /*0e80*/  IMAD R0, R5, c[0x0][0x1ac], R0 ;  /* 0x00006b0005007a24 */ /* 0x000fe200078e0200 */
[C---:B------:R-:W-:Y:S01]  /*0e90*/  LEA R17, P0, R2.reuse, c[0x0][0x160], 0x1 ;  /* 0x0000580002117a11 */ /* 0x040fe200078008ff */
[----:B------:R-:W-:Y:S02]  /*0ea0*/  IMAD.SHL.U32 R4, R31, 0x8, RZ ;  /* 0x000000081f047824 */ /* 0x000fe400078e00ff */
[----:B------:R-:W-:Y:S02]  /*0eb0*/  IMAD.IADD R0, R3, 0x1, R0 ;  /* 0x0000000103007824 */ /* 0x000fe400078e0200 */
[----:B------:R-:W-:Y:S01]  /*0ec0*/  IMAD.SHL.U32 R3, R29, 0x40, RZ ;  /* 0x000000401d037824 */ /* 0x000fe200078e00ff */
[----:B------:R-:W-:Y:S01]  /*0ed0*/  SHFL.IDX PT, R10, R17, 0x1, 0x181f ;  /* 0x00381f00110a7f89 */ /* 0x000fe200000e0000 */
[----:B------:R-:W-:Y:S01]  /*0ee0*/  IMAD.SHL.U32 R7, R7, 0x8, RZ ;  /* 0x0000000807077824 */ /* 0x000fe200078e00ff */
[----:B------:R-:W-:Y:S01]  /*0ef0*/  LEA.HI.X R16, R2, c[0x0][0x164], R0, 0x1, P0 ;  /* 0x0000590002107a11 */ /* 0x000fe200000f0c00 */
[----:B------:R-:W-:Y:S01]  /*0f00*/  IMAD R19, R40, c[0x0][0x1ec], R19 ;  /* 0x00007b0028137a24 */ /* 0x000fe200078e0213 */
[----:B------:R-:W1:Y:S01]  /*0f10*/  SHFL.IDX PT, R2, R17, RZ, 0x181f ;  /* 0x00181fff11027589 */ /* 0x000e6200000e0000 */
[----:B------:R-:W-:-:S02]  /*0f20*/  LOP3.LUT R0, R3, 0x1c0, RZ, 0xc0, !PT ;  /* 0x000001c003007812 */ /* 0x000fc400078ec0ff */
[----:B------:R-:W-:Y:S01]  /*0f30*/  ISETP.GE.AND P5, PT, R4, c[0x0][0x198], PT ;  /* 0x0000660004007a0c */ /* 0x000fe20003fa6270 */
[----:B------:R-:W3:Y:S01]  /*0f40*/  SHFL.IDX PT, R3, R16, RZ, 0x181f ;  /* 0x00181fff10037589 */ /* 0x000ee200000e0000 */
[----:B------:R-:W-:Y:S02]  /*0f50*/  LOP3.LUT R5, R0, 0x38, R4, 0xf8, !PT ;  /* 0x0000003800057812 */ /* 0x000fe400078ef804 */
[----:B------:R-:W-:Y:S01]  /*0f60*/  SHF.R.U32.HI R0, RZ, 0x3, R0 ;  /* 0x00000003ff007819 */ /* 0x000fe20000011600 */
[----:B------:R-:W4:Y:S03]  /*0f70*/  SHFL.IDX PT, R11, R16, 0x1, 0x181f ;  /* 0x00381f00100b7f89 */ /* 0x000f2600000e0000 */
[----:B------:R-:W-:Y:S02]  /*0f80*/  LOP3.LUT R6, R5, R0, RZ, 0x3c, !PT ;  /* 0x0000000005067212 */ /* 0x000fe400078e3cff */
[----:B------:R-:W-:-:S02]  /*0f90*/  IADD3 R5, R13, 0x20, RZ ;  /* 0x000000200d057810 */ /* 0x000fc40007ffe0ff */
[----:B------:R-:W-:Y:S02]  /*0fa0*/  IADD3 R0, R4, 0x40, RZ ;  /* 0x0000004004007810 */ /* 0x000fe40007ffe0ff */
[----:B------:R-:W-:Y:S02]  /*0fb0*/  ISETP.GE.AND P2, PT, R5, UR4, PT ;  /* 0x0000000405007c0c */ /* 0x000fe4000bf46270 */
[----:B------:R-:W-:Y:S02]  /*0fc0*/  @!P1 SHF.R.S32.HI R5, RZ, 0x1f, R0 ;  /* 0x0000001fff059819 */ /* 0x000fe40000011400 */
[----:B------:R-:W-:Y:S02]  /*0fd0*/  LOP3.LUT R8, R6, 0xfffffe00, R7, 0xf8, !PT ;  /* 0xfffffe0006087812 */ /* 0x000fe400078ef807 */
[----:B------:R-:W-:Y:S02]  /*0fe0*/  @!P1 LEA.HI R7, R5, R0, RZ, 0x3 ;  /* 0x0000000005079211 */ /* 0x000fe400078f18ff */
[----:B------:R-:W-:Y:S01]  /*0ff0*/  SHF.R.S32.HI R5, RZ, 0x1f, R4 ;  /* 0x0000001fff057819 */ /* 0x000fe20000011404 */
[----:B------:R-:W-:Y:S01]  /*1000*/  IMAD.SHL.U32 R243, R8, 0x2, RZ ;  /* 0x0000000208f37824 */ /* 0x000fe200078e00ff */
[----:B------:R-:W-:Y:S01]  /*1010*/  ISETP.GE.AND P3, PT, R0, c[0x0][0x198], PT ;  /* 0x0000660000007a0c */ /* 0x000fe20003f66270 */
[----:B------:R-:W5:Y:S01]  /*1020*/  SHFL.IDX PT, R8, R17, 0x2, 0x181f ;  /* 0x00581f0011087f89 */ /* 0x000f6200000e0000 */
[----:B-1----:R-:W-:-:S02]  /*1030*/  @!P1 LEA R6, P0, R4, R2, 0x1 ;  /* 0x0000000204069211 */ /* 0x002fc400078008ff */
[----:B------:R-:W-:Y:S02]  /*1040*/  @!P1 LOP3.LUT R9, R7, 0xfffffff8, RZ, 0xc0, !PT ;  /* 0xfffffff807099812 */ /* 0x000fe400078ec0ff */
[----:B---3--:R-:W-:Y:S02]  /*1050*/  @!P1 LEA.HI.X R7, R4, R3, R5, 0x1, P0 ;  /* 0x0000000304079211 */ /* 0x008fe400000f0c05 */
[----:B------:R-:W-:Y:S01]  /*1060*/  @!P4 SHF.R.S32.HI R12, RZ, 0x1f, R0 ;  /* 0x0000001fff0cc819 */ /* 0x000fe20000011400 */
[----:B------:R-:W-:Y:S02]  /*1070*/  @!P1 IMAD.WIDE R2, R9, 0x2, R2 ;  /* 0x0000000209029825 */ /* 0x000fe400078e0202 */
[----:B------:R-:W1:Y:S04]  /*1080*/  SHFL.IDX PT, R9, R16, 0x2, 0x181f ;  /* 0x00581f0010097f89 */ /* 0x000e6800000e0000 */
[----:B------:R3:W-:Y:S04]  /*1090*/  @!P1 LDGSTS.E.BYPASS.LTC128B.128 [R243+0x8080], [R6.64], !P5 ;  /* 0x0808000006f39fae */ /* 0x0007e8000e901d4e */
[----:B------:R1:W-:Y:S01]  /*10a0*/  @!P1 LDGSTS.E.BYPASS.LTC128B.128 [R243+0xc080], [R2.64], !P3 ;  /* 0x0c08000002f39fae */ /* 0x0003e2000d901d4e */
[----:B---3--:R-:W-:-:S02]  /*10b0*/  @!P4 LEA.HI R7, R12, R0, RZ, 0x3 ;  /* 0x000000000c07c211 */ /* 0x008fc400078f18ff */
[----:B------:R-:W-:Y:S02]  /*10c0*/  IADD3 R6, R13, 0x30, RZ ;  /* 0x000000300d067810 */ /* 0x000fe40007ffe0ff */
[----:B-1----:R-:W-:Y:S02]  /*10d0*/  @!P4 LEA R2, P0, R4, R10, 0x1 ;  /* 0x0000000a0402c211 */ /* 0x002fe400078008ff */
[----:B------:R-:W-:Y:S02]  /*10e0*/  @!P4 LOP3.LUT R7, R7, 0xfffffff8, RZ, 0xc0, !PT ;  /* 0xfffffff80707c812 */ /* 0x000fe400078ec0ff */
[----:B------:R-:W-:Y:S02]  /*10f0*/  ISETP.GE.AND P1, PT, R6, UR4, PT ;  /* 0x0000000406007c0c */ /* 0x000fe4000bf26270 */
[----:B------:R-:W1:Y:S01]  /*1100*/  SHFL.IDX PT, R6, R17, 0x3, 0x181f ;  /* 0x00781f0011067f89 */ /* 0x000e6200000e0000 */
[----:B----4-:R-:W-:Y:S01]  /*1110*/  @!P4 LEA.HI.X R3, R4, R11, R5, 0x1, P0 ;  /* 0x0000000b0403c211 */ /* 0x010fe200000f0c05 */
[----:B------:R-:W-:Y:S01]  /*1120*/  @!P4 IMAD.WIDE R10, R7, 0x2, R10 ;  /* 0x00000002070ac825 */ /* 0x000fe200078e020a */
[----:B------:R-:W-:Y:S01]  /*1130*/  @!P2 SHF.R.S32.HI R12, RZ, 0x1f, R0 ;  /* 0x0000001fff0ca819 */ /* 0x000fe20000011400 */
[----:B------:R-:W3:Y:S04]  /*1140*/  SHFL.IDX PT, R7, R16, 0x3, 0x181f ;  /* 0x00781f0010077f89 */ /* 0x000ee800000e0000 */
[----:B------:R4:W-:Y:S04]  /*1150*/  @!P4 LDGSTS.E.BYPASS.LTC128B.128 [R243+0x8880], [R2.64], !P5 ;  /* 0x0888000002f3cfae */ /* 0x0009e8000e901d4e */
[----:B------:R1:W-:Y:S01]  /*1160*/  @!P4 LDGSTS.E.BYPASS.LTC128B.128 [R243+0xc880], [R10.64], !P3 ;  /* 0x0c8800000af3cfae */ /* 0x0003e2000d901d4e */
[----:B----4-:R-:W-:-:S02]  /*1170*/  @!P2 LEA.HI R2, R12, R0, RZ, 0x3 ;  /* 0x000000000c02a211 */ /* 0x010fc400078f18ff */
[C---:B------:R-:W-:Y:S02]  /*1180*/  IADD3 R3, R13.reuse, 0x50, RZ ;  /* 0x000000500d037810 */ /* 0x040fe40007ffe0ff */
[----:B-1----:R-:W-:Y:S02]  /*1190*/  IADD3 R11, R13, 0x40, RZ ;  /* 0x000000400d0b7810 */ /* 0x002fe40007ffe0ff */
[----:B-----5:R-:W-:Y:S02]  /*11a0*/  @!P2 LEA R10, P4, R4, R8, 0x1 ;  /* 0x00000008040aa211 */ /* 0x020fe400078808ff */
[----:B------:R-:W-:Y:S02]  /*11b0*/  @!P2 LOP3.LUT R2, R2, 0xfffffff8, RZ, 0xc0, !PT ;  /* 0xfffffff80202a812 */ /* 0x000fe400078ec0ff */
[----:B------:R-:W-:Y:S02]  /*11c0*/  ISETP.GE.AND P0, PT, R11, UR4, PT ;  /* 0x000000040b007c0c */ /* 0x000fe4000bf06270 */
[----:B------:R-:W-:Y:S01]  /*11d0*/  @!P2 LEA.HI.X R11, R4, R9, R5, 0x1, P4 ;  /* 0x00000009040ba211 */ /* 0x000fe200020f0c05 */
[----:B------:R-:W-:Y:S01]  /*11e0*/  @!P2 IMAD.WIDE R8, R2, 0x2, R8 ;  /* 0x000000020208a825 */ /* 0x000fe200078e0208 */
[----:B------:R-:W-:Y:S01]  /*11f0*/  ISETP.GE.AND P4, PT, R3, UR4, PT ;  /* 0x0000000403007c0c */ /* 0x000fe2000bf86270 */
[----:B------:R-:W1:Y:S01]  /*1200*/  SHFL.IDX PT, R2, R17, 0x4, 0x181f ;  /* 0x00981f0011027f89 */ /* 0x000e6200000e0000 */
[----:B------:R-:W-:-:S03]  /*1210*/  @!P1 SHF.R.S32.HI R3, RZ, 0x1f, R0 ;  /* 0x0000001fff039819 */ /* 0x000fc60000011400 */
[----:B------:R4:W-:Y:S04]  /*1220*/  @!P2 LDGSTS.E.BYPASS.LTC128B.128 [R243+0x9080], [R10.64], !P5 ;  /* 0x090800000af3afae */ /* 0x0009e8000e901d4e */
[----:B------:R5:W-:Y:S04]  /*1230*/  @!P2 LDGSTS.E.BYPASS.LTC128B.128 [R243+0xd080], [R8.64], !P3 ;  /* 0x0d08000008f3afae */ /* 0x000be8000d901d4e */
[----:B------:R-:W-:Y:S02]  /*1240*/  @!P4 SHF.R.S32.HI R18, RZ, 0x1f, R0 ;  /* 0x0000001fff12c819 */ /* 0x000fe40000011400 */
[----:B----4-:R-:W-:-:S02]  /*1250*/  @!P1 LEA.HI R10, R3, R0, RZ, 0x3 ;  /* 0x00000000030a9211 */ /* 0x010fc400078f18ff */
[----:B------:R-:W4:Y:S01]  /*1260*/  SHFL.IDX PT, R3, R16, 0x4, 0x181f ;  /* 0x00981f0010037f89 */ /* 0x000f2200000e0000 */
[----:B------:R-:W-:Y:S02]  /*1270*/  IADD3 R11, R13, 0x60, RZ ;  /* 0x000000600d0b7810 */ /* 0x000fe40007ffe0ff */
[----:B-----5:R-:W-:Y:S02]  /*1280*/  @!P1 LEA R8, P2, R4, R6, 0x1 ;  /* 0x0000000604089211 */ /* 0x020fe400078408ff */
[----:B------:R-:W-:Y:S02]  /*1290*/  @!P1 LOP3.LUT R10, R10, 0xfffffff8, RZ, 0xc0, !PT ;  /* 0xfffffff80a0a9812 */ /* 0x000fe400078ec0ff */
[----:B---3--:R-:W-:Y:S02]  /*12a0*/  @!P1 LEA.HI.X R9, R4, R7, R5, 0x1, P2 ;  /* 0x0000000704099211 */ /* 0x008fe400010f0c05 */
[----:B------:R-:W-:Y:S01]  /*12b0*/  ISETP.GE.AND P2, PT, R11, UR4, PT ;  /* 0x000000040b007c0c */ /* 0x000fe2000bf46270 */
[----:B------:R-:W-:Y:S01]  /*12c0*/  @!P1 IMAD.WIDE R6, R10, 0x2, R6 ;  /* 0x000000020a069825 */ /* 0x000fe200078e0206 */
[----:B------:R-:W-:Y:S03]  /*12d0*/  SHFL.IDX PT, R11, R16, 0x5, 0x181f ;  /* 0x00b81f00100b7f89 */ /* 0x000fe600000e0000 */
[----:B------:R-:W-:Y:S01]  /*12e0*/  IMAD R10, R36, c[0x0][0x1e0], RZ ;  /* 0x00007800240a7a24 */ /* 0x000fe200078e02ff */
[----:B------:R3:W-:Y:S04]  /*12f0*/  @!P1 LDGSTS.E.BYPASS.LTC128B.128 [R243+0x9880], [R8.64], !P5 ;  /* 0x0988000008f39fae */ /* 0x0007e8000e901d4e */
[----:B------:R5:W-:Y:S01]  /*1300*/  @!P1 LDGSTS.E.BYPASS.LTC128B.128 [R243+0xd880], [R6.64], !P3 ;  /* 0x0d88000006f39fae */ /* 0x000be2000d901d4e */
[----:B-1----:R-:W-:-:S04]  /*1310*/  @!P0 LEA R12, P1, R4, R2, 0x1 ;  /* 0x00000002040c8211 */ /* 0x002fc800078208ff */
[--C-:B----4-:R-:W-:Y:S02]  /*1320*/  @!P0 LEA.HI.X R13, R4, R3, R5.reuse, 0x1, P1 ;  /* 0x00000003040d8211 */ /* 0x110fe400008f0c05 */
[----:B------:R-:W-:Y:S01]  /*1330*/  ISETP.GE.AND P1, PT, R15, UR4, PT ;  /* 0x000000040f007c0c */ /* 0x000fe2000bf26270 */
[----:B------:R-:W-:Y:S02]  /*1340*/  ULDC.64 UR4, c[0x0][0x208] ;  /* 0x0000820000047ab9 */ /* 0x000fe40000000a00 */
[----:B------:R1:W-:Y:S01]  /*1350*/  @!P0 LDGSTS.E.BYPASS.LTC128B.128 [R243+0xa080], [R12.64], !P5 ;  /* 0x0a0800000cf38fae */ /* 0x0003e2000e901d4e */
[----:B------:R-:W-:Y:S02]  /*1360*/  USHF.L.U32 UR10, UR4, 0x5, URZ ;  /* 0x00000005040a7899 */ /* 0x000fe4000800063f */
[----:B------:R-:W-:Y:S01]  /*1370*/  USHF.L.U64.HI UR11, UR4, UR11, UR5 ;  /* 0x0000000b040b7299 */ /* 0x000fe20008010205 */
[----:B---3--:R-:W-:-:S04]  /*1380*/  IMAD.WIDE.U32 R8, R29, c[0x0][0x1e0], R4 ;  /* 0x000078001d087a25 */ /* 0x008fc800078e0004 */
[----:B-----5:R-:W-:Y:S01]  /*1390*/  IMAD R7, R29, c[0x0][0x1e4], R10 ;  /* 0x000079001d077a24 */ /* 0x020fe200078e020a */
[----:B------:R-:W-:Y:S01]  /*13a0*/  @!P0 SHF.R.S32.HI R6, RZ, 0x1f, R0 ;  /* 0x0000001fff068819 */ /* 0x000fe20000011400 */
[----:B------:R-:W1:Y:S02]  /*13b0*/  SHFL.IDX PT, R10, R17, 0x5, 0x181f ;  /* 0x00b81f00110a7f89 */ /* 0x000e6400000e0000 */
[----:B------:R-:W-:Y:S01]  /*13c0*/  IMAD.IADD R9, R9, 0x1, R7 ;  /* 0x0000000109097824 */ /* 0x000fe200078e0207 */
[----:B------:R-:W-:Y:S01]  /*13d0*/  @!P0 LEA.HI R6, R6, R0, RZ, 0x3 ;  /* 0x0000000006068211 */ /* 0x000fe200078f18ff */
[----:B------:R-:W-:Y:S02]  /*13e0*/  SHFL.IDX PT, R7, R16, 0x6, 0x181f ;  /* 0x00d81f0010077f89 */ /* 0x000fe400000e0000 */
[----:B------:R-:W-:Y:S01]  /*13f0*/  IMAD.WIDE.U32 R8, R40, c[0x0][0x1e8], R8 ;  /* 0x00007a0028087a25 */ /* 0x000fe200078e0008 */
[----:B------:R-:W-:Y:S02]  /*1400*/  @!P0 LOP3.LUT R14, R6, 0xfffffff8, RZ, 0xc0, !PT ;  /* 0xfffffff8060e8812 */ /* 0x000fe400078ec0ff */
[----:B------:R-:W-:Y:S01]  /*1410*/  SHFL.IDX PT, R6, R17, 0x6, 0x181f ;  /* 0x00d81f0011067f89 */ /* 0x000fe200000e0000 */
[----:B------:R-:W-:Y:S01]  /*1420*/  IMAD.IADD R9, R9, 0x1, R19 ;  /* 0x0000000109097824 */ /* 0x000fe200078e0213 */
[----:B------:R-:W-:Y:S01]  /*1430*/  SHF.R.S32.HI R19, RZ, 0x1f, R122 ;  /* 0x0000001fff137819 */ /* 0x000fe2000001147a */
[----:B------:R-:W-:-:S02]  /*1440*/  @!P0 IMAD.WIDE R14, R14, 0x2, R2 ;  /* 0x000000020e0e8825 */ /* 0x000fc400078e0202 */
[----:B------:R2:W3:Y:S04]  /*1450*/  SHFL.IDX PT, R2, R17, 0x7, 0x181f ;  /* 0x00f81f0011027f89 */ /* 0x0004e800000e0000 */
[----:B------:R4:W-:Y:S04]  /*1460*/  @!P0 LDGSTS.E.BYPASS.LTC128B.128 [R243+0xe080], [R14.64], !P3 ;  /* 0x0e0800000ef38fae */ /* 0x0009e8000d901d4e */
[----:B------:R5:W3:Y:S01]  /*1470*/  SHFL.IDX PT, R3, R16, 0x7, 0x181f ;  /* 0x00f81f0010037f89 */ /* 0x000ae200000e0000 */
[----:B-1----:R-:W-:-:S04]  /*1480*/  @!P4 LEA R12, P0, R4, R10, 0x1 ;  /* 0x0000000a040cc211 */ /* 0x002fc800078008ff */
[----:B------:R-:W-:-:S05]  /*1490*/  @!P4 LEA.HI.X R13, R4, R11, R5, 0x1, P0 ;  /* 0x0000000b040dc211 */ /* 0x000fca00000f0c05 */
[----:B------:R1:W-:Y:S01]  /*14a0*/  @!P4 LDGSTS.E.BYPASS.LTC128B.128 [R243+0xa880], [R12.64], !P5 ;  /* 0x0a8800000cf3cfae */ /* 0x0003e2000e901d4e */
[--C-:B--2---:R-:W-:Y:S01]  /*14b0*/  @P6 SHF.R.S32.HI R17, RZ, 0x1f, R20.reuse ;  /* 0x0000001fff116819 */ /* 0x104fe20000011414 */
[----:B------:R-:W-:Y:S01]  /*14c0*/  @!P6 IMAD.MOV.U32 R17, RZ, RZ, R21 ;  /* 0x000000ffff11e224 */ /* 0x000fe200078e0015 */
[----:B----4-:R-:W-:Y:S01]  /*14d0*/  @!P4 LEA.HI R14, R18, R0, RZ, 0x3 ;  /* 0x00000000120ec211 */ /* 0x010fe200078f18ff */
[----:B-----5:R-:W-:Y:S02]  /*14e0*/  @P6 IMAD.MOV.U32 R16, RZ, RZ, R20 ;  /* 0x000000ffff106224 */ /* 0x020fe400078e0014 */
[----:B------:R-:W-:Y:S01]  /*14f0*/  @!P6 IMAD.MOV.U32 R16, RZ, RZ, R22 ;  /* 0x000000ffff10e224 */ /* 0x000fe200078e0016 */
[----:B------:R-:W-:-:S03]  /*1500*/  @!P4 LOP3.LUT R14, R14, 0xfffffff8, RZ, 0xc0, !PT ;  /* 0xfffffff80e0ec812 */ /* 0x000fc600078ec0ff */
[----:B------:R-:W-:-:S04]  /*1510*/  IMAD.WIDE.U32 R24, R16, c[0x0][0x1f0], R8 ;  /* 0x00007c0010187a25 */ /* 0x000fc800078e0008 */
[----:B------:R-:W-:Y:S01]  /*1520*/  @!P4 IMAD.WIDE R10, R14, 0x2, R10 ;  /* 0x000000020e0ac825 */ /* 0x000fe200078e020a */
[--C-:B------:R-:W-:Y:S01]  /*1530*/  @!P2 SHF.R.S32.HI R14, RZ, 0x1f, R0.reuse ;  /* 0x0000001fff0ea819 */ /* 0x100fe20000011400 */
[----:B------:R-:W-:Y:S01]  /*1540*/  STL.64 [R1+0x38], R24 ;  /* 0x0000381801007387 */ /* 0x000fe20000100a00 */
[----:B-1----:R-:W-:Y:S01]  /*1550*/  @!P1 SHF.R.S32.HI R13, RZ, 0x1f, R0 ;  /* 0x0000001fff0d9819 */ /* 0x002fe20000011400 */
[----:B------:R-:W-:Y:S02]  /*1560*/  IMAD.MOV.U32 R132, RZ, RZ, R24 ;  /* 0x000000ffff847224 */ /* 0x000fe400078e0018 */
[----:B------:R1:W-:Y:S01]  /*1570*/  @!P4 LDGSTS.E.BYPASS.LTC128B.128 [R243+0xe880], [R10.64], !P3 ;  /* 0x0e8800000af3cfae */ /* 0x0003e2000d901d4e */
[-C--:B------:R-:W-:Y:S01]  /*1580*/  @!P2 LEA.HI R14, R14, R0.reuse, RZ, 0x3 ;  /* 0x000000000e0ea211 */ /* 0x080fe200078f18ff */
[----:B------:R-:W-:Y:S01]  /*1590*/  IMAD.MOV.U32 R9, RZ, RZ, c[0x0][0x1e4] ;  /* 0x00007900ff097624 */ /* 0x000fe200078e00ff */
[----:B------:R-:W-:Y:S02]  /*15a0*/  @!P1 LEA.HI R13, R13, R0, RZ, 0x3 ;  /* 0x000000000d0d9211 */ /* 0x000fe400078f18ff */
[----:B------:R-:W-:-:S02]  /*15b0*/  @!P2 LOP3.LUT R14, R14, 0xfffffff8, RZ, 0xc0, !PT ;  /* 0xfffffff80e0ea812 */ /* 0x000fc400078ec0ff */
[C---:B---3--:R-:W-:Y:S02]  /*15c0*/  @!P1 LEA R12, P0, R4.reuse, R2, 0x1 ;  /* 0x00000002040c9211 */ /* 0x048fe400078008ff */
[----:B------:R-:W-:Y:S02]  /*15d0*/  @!P1 LOP3.LUT R15, R13, 0xfffffff8, RZ, 0xc0, !PT ;  /* 0xfffffff80d0f9812 */ /* 0x000fe400078ec0ff */
[----:B------:R-:W-:-:S03]  /*15e0*/  @!P1 LEA.HI.X R13, R4, R3, R5, 0x1, P0 ;  /* 0x00000003040d9211 */ /* 0x000fc600000f0c05 */
[----:B------:R-:W-:Y:S01]  /*15f0*/  @!P1 IMAD.WIDE R2, R15, 0x2, R2 ;  /* 0x000000020f029825 */ /* 0x000fe200078e0202 */
[----:B-1----:R-:W-:-:S04]  /*1600*/  @!P2 LEA R10, P4, R4, R6, 0x1 ;  /* 0x00000006040aa211 */ /* 0x002fc800078808ff */
[----:B------:R-:W-:Y:S01]  /*1610*/  @!P2 LEA.HI.X R11, R4, R7, R5, 0x1, P4 ;  /* 0x00000007040ba211 */ /* 0x000fe200020f0c05 */
[----:B------:R-:W-:Y:S01]  /*1620*/  @!P2 IMAD.WIDE R6, R14, 0x2, R6 ;  /* 0x000000020e06a825 */ /* 0x000fe200078e0206 */
[----:B------:R-:W-:-:S03]  /*1630*/  ISETP.GE.AND P4, PT, R4, c[0x0][0x1d4], PT ;  /* 0x0000750004007a0c */ /* 0x000fc60003f86270 */
[----:B------:R1:W-:Y:S04]  /*1640*/  @!P2 LDGSTS.E.BYPASS.LTC128B.128 [R243+0xb080], [R10.64], !P5 ;  /* 0x0b0800000af3afae */ /* 0x0003e8000e901d4e */
[----:B------:R2:W-:Y:S04]  /*1650*/  @!P2 LDGSTS.E.BYPASS.LTC128B.128 [R243+0xf080], [R6.64], !P3 ;  /* 0x0f08000006f3afae */ /* 0x0005e8000d901d4e */
[----:B------:R3:W-:Y:S04]  /*1660*/  @!P1 LDGSTS.E.BYPASS.LTC128B.128 [R243+0xb880], [R12.64], !P5 ;  /* 0x0b8800000cf39fae */ /* 0x0007e8000e901d4e */
[----:B------:R4:W-:Y:S01]  /*1670*/  @!P1 LDGSTS.E.BYPASS.LTC128B.128 [R243+0xf880], [R2.64], !P3 ;  /* 0x0f88000002f39fae */ /* 0x0009e2000d901d4e */
[----:B------:R-:W-:-:S03]  /*1680*/  ISETP.GE.AND P3, PT, R0, c[0x0][0x1d4], PT ;  /* 0x0000750000007a0c */ /* 0x000fc60003f66270 */
[----:B------:R-:W0:Y:S01]  /*1690*/  LDGDEPBAR ;  /* 0x00000000000079af */ /* 0x000e220000000000 */
[----:B-1----:R-:W-:-:S04]  /*16a0*/  IMAD.MOV.U32 R10, RZ, RZ, 0x30 ;  /* 0x00000030ff0a7424 */ /* 0x002fc800078e00ff */
[----:B------:R-:W-:Y:S02]  /*16b0*/  IMAD R28, R242, -0x30, R10 ;  /* 0xffffffd0f21c7824 */ /* 0x000fe400078e020a */
[C---:B--2---:R-:W-:Y:S02]  /*16c0*/  IMAD R7, R10.reuse, c[0x0][0x1e4], RZ ;  /* 0x000079000a077a24 */ /* 0x044fe400078e02ff */
[----:B------:R-:W-:Y:S01]  /*16d0*/  IMAD.WIDE.U32 R130, R10, c[0x0][0x1e0], RZ ;  /* 0x000078000a827a25 */ /* 0x000fe200078e00ff */
[----:B------:R-:W-:Y:S02]  /*16e0*/  IADD3 R30, R28, c[0x0][0x1d0], -R29 ;  /* 0x000074001c1e7a10 */ /* 0x000fe40007ffe81d */
[----:B---3--:R-:W-:Y:S01]  /*16f0*/  LEA.HI R13, R126, R129, RZ, 0x4 ;  /* 0x000000817e0d7211 */ /* 0x008fe200078f20ff */
[----:B------:R-:W-:Y:S01]  /*1700*/  IMAD R6, R17, c[0x0][0x1f0], RZ ;  /* 0x00007c0011067a24 */ /* 0x000fe200078e02ff */
[----:B------:R-:W-:Y:S01]  /*1710*/  ISETP.GE.AND P5, PT, R30, 0x11, PT ;  /* 0x000000111e00780c */ /* 0x000fe20003fa6270 */
[----:B------:R-:W-:Y:S01]  /*1720*/  IMAD.IADD R125, R131, 0x1, R7 ;  /* 0x00000001837d7824 */ /* 0x000fe200078e0207 */
[----:B------:R-:W-:Y:S01]  /*1730*/  BAR.SYNC.DEFER_BLOCKING 0x0 ;  /* 0x0000000000007b1d */ /* 0x000fe20000010000 */
[----:B------:R-:W-:Y:S01]  /*1740*/  IMAD R6, R16, c[0x0][0x1f4], R6 ;  /* 0x00007d0010067a24 */ /* 0x000fe200078e0206 */
[C---:B------:R-:W-:Y:S01]  /*1750*/  ISETP.GE.AND P6, PT, R30.reuse, 0x1, PT ;  /* 0x000000011e00780c */ /* 0x040fe20003fc6270 */
[----:B----4-:R-:W-:Y:S01]  /*1760*/  IMAD R2, R125, R122, RZ ;  /* 0x0000007a7d027224 */ /* 0x010fe200078e02ff */
[----:B------:R-:W-:Y:S01]  /*1770*/  ISETP.GE.AND P2, PT, R30, 0x21, PT ;  /* 0x000000211e00780c */ /* 0x000fe20003f46270 */
[----:B------:R-:W-:Y:S01]  /*1780*/  IMAD.IADD R133, R25, 0x1, R6 ;  /* 0x0000000119857824 */ /* 0x000fe200078e0206 */
[----:B------:R-:W-:Y:S01]  /*1790*/  LOP3.LUT R8, R13, 0xfffffff0, RZ, 0xc0, !PT ;  /* 0xfffffff00d087812 */ /* 0x000fe200078ec0ff */
[-C--:B------:R-:W-:Y:S01]  /*17a0*/  IMAD R6, R19, R130.reuse, R2 ;  /* 0x0000008213067224 */ /* 0x080fe200078e0202 */
[----:B------:R-:W-:Y:S01]  /*17b0*/  SHF.R.S32.HI R11, RZ, 0x4, R13 ;  /* 0x00000004ff0b7819 */ /* 0x000fe2000001140d */
[----:B------:R-:W-:Y:S01]  /*17c0*/  IMAD.MOV.U32 R12, RZ, RZ, c[0x0][0x1e0] ;  /* 0x00007800ff0c7624 */ /* 0x000fe200078e00ff */
[----:B------:R-:W-:Y:S01]  /*17d0*/  STL.64 [R1+0x30], R132 ;  /* 0x0000308401007387 */ /* 0x000fe20000100a00 */
[----:B------:R-:W-:Y:S01]  /*17e0*/  IMAD.WIDE.U32 R2, R122, R130, R132 ;  /* 0x000000827a027225 */ /* 0x000fe200078e0084 */
[----:B------:R-:W-:-:S03]  /*17f0*/  LEA.HI R13, R13, R11, RZ, 0x1 ;  /* 0x0000000b0d0d7211 */ /* 0x000fc600078f08ff */
[----:B------:R-:W-:Y:S01]  /*1800*/  IMAD.IADD R3, R3, 0x1, R6 ;  /* 0x0000000103037824 */ /* 0x000fe200078e0206 */
[----:B------:R-:W-:Y:S01]  /*1810*/  @P5 LEA R7, P0, R12, R2, 0x4 ;  /* 0x000000020c075211 */ /* 0x000fe200078020ff */
[----:B------:R-:W-:-:S03]  /*1820*/  IMAD.IADD R0, R129, 0x1, -R8 ;  /* 0x0000000181007824 */ /* 0x000fc600078e0a08 */
[----:B------:R-:W-:Y:S02]  /*1830*/  @P5 LEA.HI.X R12, R12, R3, R9, 0x4, P0 ;  /* 0x000000030c0c5211 */ /* 0x000fe400000f2409 */
[C---:B------:R-:W-:Y:S02]  /*1840*/  @P6 LEA R8, P0, R2.reuse, c[0x0][0x1c8], 0x1 ;  /* 0x0000720002086a11 */ /* 0x040fe400078008ff */
[C---:B------:R-:W-:Y:S02]  /*1850*/  @P5 LEA R6, P1, R7.reuse, c[0x0][0x1c8], 0x1 ;  /* 0x0000720007065a11 */ /* 0x040fe400078208ff */
[C---:B------:R-:W-:Y:S02]  /*1860*/  @P6 LEA.HI.X R9, R2.reuse, c[0x0][0x1cc], R3, 0x1, P0 ;  /* 0x0000730002096a11 */ /* 0x040fe400000f0c03 */
[----:B------:R-:W-:Y:S02]  /*1870*/  @P2 IADD3 R10, P0, R2, UR12, RZ ;  /* 0x0000000c020a2c10 */ /* 0x000fe4000ff1e0ff */
[----:B------:R-:W-:Y:S01]  /*1880*/  @P5 LEA.HI.X R7, R7, c[0x0][0x1cc], R12, 0x1, P1 ;  /* 0x0000730007075a11 */ /* 0x000fe200008f0c0c */
[----:B------:R-:W-:Y:S01]  /*1890*/  @!PT LDS RZ, [RZ] ;  /* 0x00000000fffff984 */ /* 0x000fe20000000800 */
[----:B------:R-:W-:Y:S01]  /*18a0*/  @!PT LDS RZ, [RZ] ;  /* 0x00000000fffff984 */ /* 0x000fe20000000800 */
[----:B------:R-:W-:Y:S01]  /*18b0*/  @!PT LDS RZ, [RZ] ;  /* 0x00000000fffff984 */ /* 0x000fe20000000800 */
[----:B------:R1:W-:Y:S01]  /*18c0*/  @P6 LDGSTS.E.BYPASS.LTC128B.128 [R243+0x5080], [R8.64], !P4 ;  /* 0x0508000008f36fae */ /* 0x0003e2000e101d4e */
[----:B------:R-:W-:-:S02]  /*18d0*/  @P2 IADD3.X R3, R3, UR9, RZ, P0, !PT ;  /* 0x0000000903032c10 */ /* 0x000fc400087fe4ff */
[C---:B------:R-:W-:Y:S01]  /*18e0*/  @P2 LEA R2, P0, R10.reuse, c[0x0][0x1c8], 0x1 ;  /* 0x000072000a022a11 */ /* 0x040fe200078008ff */
[----:B------:R1:W-:Y:S01]  /*18f0*/  @P6 LDGSTS.E.BYPASS.LTC128B.128 [R243+0x6880], [R8.64+0x80], !P3 ;  /* 0x0688008008f36fae */ /* 0x0003e2000d901d4e */
[----:B------:R-:W-:Y:S02]  /*1900*/  SHF.R.S32.HI R14, RZ, 0x1f, R0 ;  /* 0x0000001fff0e7819 */ /* 0x000fe40000011400 */
[----:B------:R-:W-:Y:S01]  /*1910*/  @P2 LEA.HI.X R3, R10, c[0x0][0x1cc], R3, 0x1, P0 ;  /* 0x000073000a032a11 */ /* 0x000fe200000f0c03 */
[----:B------:R2:W-:Y:S01]  /*1920*/  @P5 LDGSTS.E.BYPASS.LTC128B.128 [R243+0x5880], [R6.64], !P4 ;  /* 0x0588000006f35fae */ /* 0x0005e2000e101d4e */
[----:B------:R-:W-:Y:S02]  /*1930*/  LEA.HI R14, R14, R0, RZ, 0x3 ;  /* 0x000000000e0e7211 */ /* 0x000fe400078f18ff */
[----:B------:R-:W-:Y:S01]  /*1940*/  LOP3.LUT R12, R13, 0xfffffffe, RZ, 0xc0, !PT ;  /* 0xfffffffe0d0c7812 */ /* 0x000fe200078ec0ff */
[----:B------:R2:W-:Y:S01]  /*1950*/  @P5 LDGSTS.E.BYPASS.LTC128B.128 [R243+0x7080], [R6.64+0x80], !P3 ;  /* 0x0708008006f35fae */ /* 0x0005e2000d901d4e */
[----:B------:R-:W-:-:S02]  /*1960*/  LOP3.LUT R13, R14, 0xfffffff8, RZ, 0xc0, !PT ;  /* 0xfffffff80e0d7812 */ /* 0x000fc400078ec0ff */
[----:B------:R-:W-:Y:S01]  /*1970*/  LOP3.LUT P0, RZ, R31, 0x2, RZ, 0xc0, !PT ;  /* 0x000000021fff7812 */ /* 0x000fe2000780c0ff */
[----:B------:R3:W-:Y:S01]  /*1980*/  @P2 LDGSTS.E.BYPASS.LTC128B.128 [R243+0x6080], [R2.64], !P4 ;  /* 0x0608000002f32fae */ /* 0x0007e2000e101d4e */
[----:B------:R-:W-:Y:S02]  /*1990*/  IMAD.IADD R12, R11, 0x1, -R12 ;  /* 0x000000010b0c7824 */ /* 0x000fe400078e0a0c */
[----:B------:R-:W-:Y:S01]  /*19a0*/  IMAD.IADD R18, R0, 0x1, -R13 ;  /* 0x0000000100127824 */ /* 0x000fe200078e0a0d */
[----:B------:R3:W-:Y:S01]  /*19b0*/  @P2 LDGSTS.E.BYPASS.LTC128B.128 [R243+0x7880], [R2.64+0x80], !P3 ;  /* 0x0788008002f32fae */ /* 0x0007e2000d901d4e */
[----:B------:R-:W-:-:S03]  /*19c0*/  IMAD.SHL.U32 R0, R31, 0x40, RZ ;  /* 0x000000401f007824 */ /* 0x000fc600078e00ff */
[----:B------:R-:W0:Y:S01]  /*19d0*/  LDGDEPBAR ;  /* 0x00000000000079af */ /* 0x000e220000000000 */
[----:B------:R-:W-:Y:S02]  /*19e0*/  R2P PR, R18, 0x6 ;  /* 0x0000000612007804 */ /* 0x000fe40000000000 */
[----:B------:R-:W-:Y:S02]  /*19f0*/  LOP3.LUT R0, R0, 0x1c0, RZ, 0xc0, !PT ;  /* 0x000001c000007812 */ /* 0x000fe400078ec0ff */
[C---:B------:R-:W-:Y:S02]  /*1a00*/  ISETP.LT.OR P5, PT, R30.reuse, 0x1, P4 ;  /* 0x000000011e00780c */ /* 0x040fe400027a1670 */
[----:B------:R-:W-:Y:S01]  /*1a10*/  ISETP.LT.OR P6, PT, R30, 0x11, P4 ;  /* 0x000000111e00780c */ /* 0x000fe200027c1670 */
[----:B--2---:R-:W-:Y:S02]  /*1a20*/  IMAD.SHL.U32 R6, R29, 0x8, RZ ;  /* 0x000000081d067824 */ /* 0x004fe400078e00ff */
[----:B------:R-:W-:-:S03]  /*1a30*/  IMAD.SHL.U32 R7, R14, 0x40, RZ ;  /* 0x000000400e077824 */ /* 0x000fc600078e00ff */
[----:B------:R-:W-:Y:S02]  /*1a40*/  LOP3.LUT R6, R0, 0x8, R6, 0xf8, !PT ;  /* 0x0000000800067812 */ /* 0x000fe400078ef806 */
[----:B------:R-:W-:Y:S01]  /*1a50*/  SHF.R.U32.HI R0, RZ, 0x3, R0 ;  /* 0x00000003ff007819 */ /* 0x000fe20000011600 */
[----:B---3--:R-:W-:Y:S01]  /*1a60*/  IMAD.SHL.U32 R2, R18, 0x40, RZ ;  /* 0x0000004012027824 */ /* 0x008fe200078e00ff */
[----:B------:R-:W-:-:S04]  /*1a70*/  DEPBAR.LE SB0, 0x1 ;  /* 0x000080400000791a */ /* 0x000fc80000000000 */
[----:B------:R-:W-:-:S04]  /*1a80*/  DEPBAR.LE SB0, 0x0 ;  /* 0x000080000000791a */ /* 0x000fc80000000000 */
[----:B------:R-:W-:Y:S01]  /*1a90*/  IMAD.SHL.U32 R3, R12, 0x8, RZ ;  /* 0x000000080c037824 */ /* 0x000fe200078e00ff */
[----:B------:R-:W-:Y:S02]  /*1aa0*/  LOP3.LUT R2, R2, 0x1c0, RZ, 0xc0, !PT ;  /* 0x000001c002027812 */ /* 0x000fe400078ec0ff */
[----:B------:R-:W-:Y:S02]  /*1ab0*/  LOP3.LUT R121, R7, 0xfffffe00, RZ, 0xc0, !PT ;  /* 0xfffffe0007797812 */ /* 0x000fe400078ec0ff */
[----:B------:R-:W-:Y:S02]  /*1ac0*/  LOP3.LUT R3, R2, 0x8, R3, 0xf8, !PT ;  /* 0x0000000802037812 */ /* 0x000fe400078ef803 */
[----:B------:R-:W-:Y:S02]  /*1ad0*/  SHF.R.U32.HI R2, RZ, 0x3, R2 ;  /* 0x00000003ff027819 */ /* 0x000fe40000011602 */
[----:B------:R-:W-:Y:S01]  /*1ae0*/  LOP3.LUT R0, R6, R0, RZ, 0x3c, !PT ;  /* 0x0000000006007212 */ /* 0x000fe200078e3cff */
[----:B------:R-:W-:Y:S01]  /*1af0*/  IMAD R6, R41, c[0x0][0x210], RZ ;  /* 0x0000840029067a24 */ /* 0x000fe200078e02ff */
[----:B------:R-:W-:Y:S01]  /*1b00*/  LOP3.LUT R120, R3, R2, RZ, 0x3c, !PT ;  /* 0x0000000203787212 */ /* 0x000fe200078e3cff */
[----:B------:R-:W-:-:S02]  /*1b10*/  IMAD R2, R123, 0x400, R121 ;  /* 0x000004007b027824 */ /* 0x000fc400078e0279 */
[----:B------:R-:W-:Y:S02]  /*1b20*/  IMAD R0, R12, 0x200, R0 ;  /* 0x000002000c007824 */ /* 0x000fe400078e0200 */
[----:B------:R-:W-:Y:S02]  /*1b30*/  IMAD.IADD R2, R120, 0x1, R2 ;  /* 0x0000000178027824 */ /* 0x000fe400078e0202 */
[----:B------:R-:W-:Y:S01]  /*1b40*/  IMAD.SHL.U32 R224, R0, 0x2, RZ ;  /* 0x0000000200e07824 */ /* 0x000fe200078e00ff */
[----:B------:R-:W-:Y:S01]  /*1b50*/  BAR.SYNC.DEFER_BLOCKING 0x0 ;  /* 0x0000000000007b1d */ /* 0x000fe20000010000 */
[----:B------:R-:W-:Y:S02]  /*1b60*/  IMAD.SHL.U32 R231, R2, 0x2, RZ ;  /* 0x0000000202e77824 */ /* 0x000fe400078e00ff */
[----:B------:R-:W-:Y:S01]  /*1b70*/  IMAD R0, R36, c[0x0][0x208], RZ ;  /* 0x0000820024007a24 */ /* 0x000fe200078e02ff */
[----:B------:R-:W-:Y:S01]  /*1b80*/  IADD3 R235, R224, 0x50a0, RZ ;  /* 0x000050a0e0eb7810 */ /* 0x000fe20007ffe0ff */
[----:B------:R-:W-:-:S04]  /*1b90*/  IMAD.WIDE.U32 R2, R29, c[0x0][0x208], R4 ;  /* 0x000082001d027a25 */ /* 0x000fc800078e0004 */
[----:B------:R-:W-:Y:S02]  /*1ba0*/  IMAD R0, R29, c[0x0][0x20c], R0 ;  /* 0x000083001d007a24 */ /* 0x000fe400078e0200 */
[----:B------:R-:W-:Y:S02]  /*1bb0*/  IMAD.MOV.U32 R4, RZ, RZ, 0x10 ;  /* 0x00000010ff047424 */ /* 0x000fe400078e00ff */
[----:B------:R-:W-:Y:S01]  /*1bc0*/  IMAD.IADD R5, R3, 0x1, R0 ;  /* 0x0000000103057824 */ /* 0x000fe200078e0200 */
[----:B------:R-:W-:Y:S02]  /*1bd0*/  IADD3 R0, R224, 0x5080, RZ ;  /* 0x00005080e0007810 */ /* 0x000fe40007ffe0ff */
[----:B------:R-:W-:Y:S01]  /*1be0*/  SEL R3, R4, 0xfffffff0, !P1 ;  /* 0xfffffff004037807 */ /* 0x000fe20004800000 */
[----:B------:R-:W-:Y:S01]  /*1bf0*/  IMAD.MOV.U32 R4, RZ, RZ, R2 ;  /* 0x000000ffff047224 */ /* 0x000fe200078e0002 */
[----:B------:R-:W-:Y:S01]  /*1c00*/  @P0 IADD3 R235, R0, -0x20, RZ ;  /* 0xffffffe000eb0810 */ /* 0x000fe20007ffe0ff */
[----:B------:R-:W-:Y:S01]  /*1c10*/  IMAD R0, R40, c[0x0][0x214], R6 ;  /* 0x0000850028007a24 */ /* 0x000fe200078e0206 */
[----:B------:R-:W-:Y:S01]  /*1c20*/  ISETP.LT.OR P1, PT, R30, 0x1, P3 ;  /* 0x000000011e00780c */ /* 0x000fe20001f21670 */
[----:B------:R-:W-:Y:S01]  /*1c30*/  IMAD.WIDE.U32 R4, R40, c[0x0][0x210], R4 ;  /* 0x0000840028047a25 */ /* 0x000fe200078e0004 */
[----:B------:R-:W-:Y:S01]  /*1c40*/  IADD3 R241, R235, 0x800, RZ ;  /* 0x00000800ebf17810 */ /* 0x000fe20007ffe0ff */
[----:B------:R-:W-:Y:S02]  /*1c50*/  LDSM.16.M88.4 R20, [R224+0x5080] ;  /* 0x00508000e014783b */ /* 0x000fe40000000200 */
[----:B------:R-:W-:Y:S01]  /*1c60*/  IMAD.IADD R5, R5, 0x1, R0 ;  /* 0x0000000105057824 */ /* 0x000fe200078e0200 */
[----:B------:R-:W-:Y:S01]  /*1c70*/  IADD3 R240, R235, 0x1000, RZ ;  /* 0x00001000ebf07810 */ /* 0x000fe20007ffe0ff */
[----:B------:R-:W-:Y:S01]  /*1c80*/  IMAD R2, R17, c[0x0][0x218], RZ ;  /* 0x0000860011027a24 */ /* 0x000fe200078e02ff */
[----:B------:R-:W2:Y:S01]  /*1c90*/  LDSM.16.M88.4 R12, [R231+0x8080] ;  /* 0x00808000e70c783b */ /* 0x000ea20000000200 */
[----:B------:R-:W-:Y:S01]  /*1ca0*/  IMAD R0, R19, c[0x0][0x208], RZ ;  /* 0x0000820013007a24 */ /* 0x000fe200078e02ff */
[----:B------:R-:W-:Y:S01]  /*1cb0*/  IADD3 R239, R235, 0x1800, RZ ;  /* 0x00001800ebef7810 */ /* 0x000fe20007ffe0ff */
[----:B------:R-:W-:Y:S01]  /*1cc0*/  IMAD R233, R3, 0x2, R231 ;  /* 0x0000000203e97824 */ /* 0x000fe200078e02e7 */
[----:B-1----:R-:W1:Y:S01]  /*1cd0*/  LDSM.16.M88.4 R8, [R231+0xa080] ;  /* 0x00a08000e708783b */ /* 0x002e620000000200 */
[C---:B------:R-:W-:Y:S01]  /*1ce0*/  IMAD R2, R16.reuse, c[0x0][0x21c], R2 ;  /* 0x0000870010027a24 */ /* 0x040fe200078e0202 */
[C---:B------:R-:W-:Y:S01]  /*1cf0*/  IADD3 R238, R235.reuse, 0x2000, RZ ;  /* 0x00002000ebee7810 */ /* 0x040fe20007ffe0ff */
[----:B------:R-:W-:Y:S01]  /*1d00*/  IMAD.WIDE.U32 R78, R16, c[0x0][0x218], R4 ;  /* 0x00008600104e7a25 */ /* 0x000fe200078e0004 */
[----:B------:R-:W3:Y:S01]  /*1d10*/  LDSM.16.M88.4 R24, [R224+0x5880] ;  /* 0x00588000e018783b */ /* 0x000ee20000000200 */
[----:B------:R-:W-:-:S02]  /*1d20*/  IADD3 R237, R235, 0x2800, RZ ;  /* 0x00002800ebed7810 */ /* 0x000fc40007ffe0ff */
[C---:B------:R-:W-:Y:S01]  /*1d30*/  IMAD.WIDE.U32 R6, R122.reuse, c[0x0][0x208], RZ ;  /* 0x000082007a067a25 */ /* 0x040fe200078e00ff */
[----:B------:R-:W4:Y:S03]  /*1d40*/  LDSM.16.M88.4 R32, [R224+0x6080] ;  /* 0x00608000e020783b */ /* 0x000f260000000200 */
[----:B------:R-:W-:Y:S01]  /*1d50*/  IMAD R0, R122, c[0x0][0x20c], R0 ;  /* 0x000083007a007a24 */ /* 0x000fe200078e0200 */
[----:B------:R-:W-:Y:S01]  /*1d60*/  LDSM.16.M88.4 R44, [R235+0x800] ;  /* 0x00080000eb2c783b */ /* 0x000fe20000000200 */
[----:B------:R-:W-:Y:S02]  /*1d70*/  IMAD.IADD R77, R79, 0x1, R2 ;  /* 0x000000014f4d7824 */ /* 0x000fe400078e0202 */
[----:B------:R-:W-:Y:S01]  /*1d80*/  IMAD.IADD R0, R7, 0x1, R0 ;  /* 0x0000000107007824 */ /* 0x000fe200078e0200 */
[----:B------:R-:W-:Y:S01]  /*1d90*/  LDSM.16.M88.4 R48, [R235+0x1000] ;  /* 0x00100000eb30783b */ /* 0x000fe20000000200 */
[----:B------:R-:W-:-:S02]  /*1da0*/  IMAD.MOV.U32 R76, RZ, RZ, R78 ;  /* 0x000000ffff4c7224 */ /* 0x000fc400078e004e */
[----:B------:R-:W-:Y:S01]  /*1db0*/  IMAD R0, R0, 0x30, RZ ;  /* 0x0000003000007824 */ /* 0x000fe200078e02ff */
[----:B------:R-:W-:Y:S01]  /*1dc0*/  LDSM.16.M88.4 R52, [R235] ;  /* 0x00000000eb34783b */ /* 0x000fe20000000200 */
[----:B------:R-:W-:-:S03]  /*1dd0*/  IMAD.WIDE.U32 R6, R6, 0x30, R76 ;  /* 0x0000003006067825 */ /* 0x000fc600078e004c */
[----:B------:R-:W-:Y:S01]  /*1de0*/  LDSM.16.M88.4 R16, [R233+0x8080] ;  /* 0x00808000e910783b */ /* 0x000fe20000000200 */
[----:B------:R-:W-:Y:S01]  /*1df0*/  IMAD.IADD R0, R7, 0x1, R0 ;  /* 0x0000000107007824 */ /* 0x000fe200078e0200 */
[C---:B------:R-:W-:Y:S01]  /*1e00*/  LEA R4, P0, R6.reuse, c[0x0][0x1f8], 0x1 ;  /* 0x00007e0006047a11 */ /* 0x040fe200078008ff */
[----:B------:R-:W-:Y:S01]  /*1e10*/  IMAD.MOV.U32 R2, RZ, RZ, 0x20 ;  /* 0x00000020ff027424 */ /* 0x000fe200078e00ff */
[----:B------:R-:W-:Y:S02]  /*1e20*/  STL.64 [R1+0x40], R78 ;  /* 0x0000404e01007387 */ /* 0x000fe40000100a00 */
[----:B------:R-:W-:Y:S01]  /*1e30*/  LEA.HI.X R5, R6, c[0x0][0x1fc], R0, 0x1, P0 ;  /* 0x00007f0006057a11 */ /* 0x000fe200000f0c00 */
[----:B------:R-:W-:Y:S01]  /*1e40*/  IMAD.U32 R0, RZ, RZ, UR10 ;  /* 0x0000000aff007e24 */ /* 0x000fe2000f8e00ff */
[----:B------:R-:W-:Y:S01]  /*1e50*/  IADD3 R6, P0, R4, UR10, RZ ;  /* 0x0000000a04067c10 */ /* 0x000fe2000ff1e0ff */
[----:B------:R-:W-:Y:S01]  /*1e60*/  STL.64 [R1+0x20], R76 ;  /* 0x0000204c01007387 */ /* 0x000fe20000100a00 */
[----:B------:R-:W-:Y:S01]  /*1e70*/  SEL R2, R2, 0xffffffe0, !P2 ;  /* 0xffffffe002027807 */ /* 0x000fe20005000000 */
[----:B--2---:R-:W-:Y:S01]  /*1e80*/  HMMA.16816.F32 R72, R12, R20, RZ ;  /* 0x000000140c48723c */ /* 0x004fe200000018ff */
[----:B------:R-:W-:-:S02]  /*1e90*/  IADD3.X R7, R5, UR11, RZ, P0, !PT ;  /* 0x0000000b05077c10 */ /* 0x000fc400087fe4ff */
[----:B------:R-:W-:Y:S01]  /*1ea0*/  LOP3.LUT P0, RZ, R31, 0x4, RZ, 0xc0, !PT ;  /* 0x000000041fff7812 */ /* 0x000fe2000780c0ff */
[C---:B------:R-:W-:Y:S02]  /*1eb0*/  IMAD R232, R2.reuse, 0x2, R231 ;  /* 0x0000000202e87824 */ /* 0x040fe400078e02e7 */
[----:B------:R-:W-:Y:S02]  /*1ec0*/  IMAD R234, R2, 0x2, R233 ;  /* 0x0000000202ea7824 */ /* 0x000fe400078e02e9 */
[----:B-1----:R-:W-:Y:S01]  /*1ed0*/  HMMA.16816.F32 R56, R8, R20, RZ ;  /* 0x000000140838723c */ /* 0x002fe200000018ff */
[----:B------:R-:W-:-:S07]  /*1ee0*/  IMAD R236, R3, 0x2, R232 ;  /* 0x0000000203ec7824 */ /* 0x000fce00078e02e8 */
[-C--:B------:R-:W-:Y:S08]  /*1ef0*/  HMMA.16816.F32 R64, R8, R22.reuse, RZ ;  /* 0x000000160840723c */ /* 0x080ff000000018ff */
[C---:B------:R-:W-:Y:S01]  /*1f00*/  HMMA.16816.F32 R112, R12.reuse, R22, RZ ;  /* 0x000000160c70723c */ /* 0x040fe200000018ff */
[----:B------:R-:W1:Y:S04]  /*1f10*/  LDSM.16.M88.4 R20, [R233+0xa080] ;  /* 0x00a08000e914783b */ /* 0x000e680000000200 */
[----:B------:R-:W-:Y:S01]  /*1f20*/  @!PT LDS RZ, [RZ] ;  /* 0x00000000fffff984 */ /* 0x000fe20000000800 */
[----:B------:R-:W-:Y:S01]  /*1f30*/  @!PT LDS RZ, [RZ] ;  /* 0x00000000fffff984 */ /* 0x000fe20000000800 */
[----:B------:R-:W-:Y:S01]  /*1f40*/  @!PT LDS RZ, [RZ] ;  /* 0x00000000fffff984 */ /* 0x000fe20000000800 */
[----:B------:R2:W-:Y:S03]  /*1f50*/  LDGSTS.E.BYPASS.LTC128B.128 [R243+0x2080], [R4.64], !P5 ;  /* 0x0208000004f37fae */ /* 0x0005e6000e901d4e */
[----:B---3--:R-:W-:Y:S01]  /*1f60*/  HMMA.16816.F32 R68, R12, R24, RZ ;  /* 0x000000180c44723c */ /* 0x008fe200000018ff */
[----:B------:R2:W-:Y:S04]  /*1f70*/  LDGSTS.E.BYPASS.LTC128B.128 [R243+0x3880], [R4.64+0x80], !P1 ;  /* 0x0388008004f37fae */ /* 0x0005e8000c901d4e */
[----:B------:R3:W-:Y:S01]  /*1f80*/  LDGSTS.E.BYPASS.LTC128B.128 [R243+0x2880], [R6.64], !P6 ;  /* 0x0288000006f37fae */ /* 0x0007e2000f101d4e */
[----:B------:R-:W-:-:S02]  /*1f90*/  ISETP.LT.OR P6, PT, R30, 0x11, P3 ;  /* 0x000000111e00780c */ /* 0x000fc40001fc1670 */
[C---:B------:R-:W-:Y:S08]  /*1fa0*/  HMMA.16816.F32 R36, R8.reuse, R24, RZ ;  /* 0x000000180824723c */ /* 0x040ff000000018ff */
[-C--:B------:R-:W-:Y:S08]  /*1fb0*/  HMMA.16816.F32 R60, R8, R26.reuse, RZ ;  /* 0x0000001a083c723c */ /* 0x080ff000000018ff */
[----:B------:R-:W-:Y:S08]  /*1fc0*/  HMMA.16816.F32 R108, R12, R26, RZ ;  /* 0x0000001a0c6c723c */ /* 0x000ff000000018ff */
[C---:B----4-:R-:W-:Y:S08]  /*1fd0*/  HMMA.16816.F32 R24, R8.reuse, R32, RZ ;  /* 0x000000200818723c */ /* 0x050ff000000018ff */
[----:B------:R-:W-:Y:S07]  /*1fe0*/  HMMA.16816.F32 R40, R8, R34, RZ ;  /* 0x000000220828723c */ /* 0x000fee00000018ff */
[----:B------:R-:W-:Y:S01]  /*1ff0*/  IADD3 R8, P5, P1, R0, 0x80, R4 ;  /* 0x0000008000087810 */ /* 0x000fe200079be004 */
[----:B------:R-:W-:Y:S01]  /*2000*/  IMAD.MOV.U32 R0, RZ, RZ, 0x40 ;  /* 0x00000040ff007424 */ /* 0x000fe200078e00ff */
[----:B--2---:R-:W-:Y:S01]  /*2010*/  IADD3 R4, P2, R6, UR10, RZ ;  /* 0x0000000a06047c10 */ /* 0x004fe2000ff5e0ff */
[----:B------:R-:W-:Y:S01]  /*2020*/  HMMA.16816.F32 R92, R12, R32, RZ ;  /* 0x000000200c5c723c */ /* 0x000fe200000018ff */
[----:B------:R-:W-:-:S02]  /*2030*/  IADD3.X R9, RZ, UR11, R5, P5, P1 ;  /* 0x0000000bff097c10 */ /* 0x000fc4000afe2405 */
[C---:B------:R-:W-:Y:S02]  /*2040*/  ISETP.LT.OR P5, PT, R30.reuse, 0x21, P4 ;  /* 0x000000211e00780c */ /* 0x040fe400027a1670 */
[----:B------:R-:W-:Y:S01]  /*2050*/  ISETP.LT.OR P1, PT, R30, 0x21, P3 ;  /* 0x000000211e00780c */ /* 0x000fe20001f21670 */
[----:B------:R2:W-:Y:S01]  /*2060*/  LDGSTS.E.BYPASS.LTC128B.128 [R243+0x4080], [R8.64], !P6 ;  /* 0x0408000008f37fae */ /* 0x0005e2000f101d4e */
[----:B------:R-:W-:Y:S01]  /*2070*/  SEL R0, R0, 0xffffffc0, !P0 ;  /* 0xffffffc000007807 */ /* 0x000fe20004000000 */
[----:B------:R-:W-:Y:S01]  /*2080*/  HMMA.16816.F32 R104, R12, R34, RZ ;  /* 0x000000220c68723c */ /* 0x000fe200000018ff */
[----:B------:R-:W-:Y:S02]  /*2090*/  IADD3.X R5, R7, UR11, RZ, P2, !PT ;  /* 0x0000000b07057c10 */ /* 0x000fe400097fe4ff */
[----:B------:R-:W-:Y:S01]  /*20a0*/  ISETP.GT.AND P0, PT, R122, UR8, PT ;  /* 0x000000087a007c0c */ /* 0x000fe2000bf04270 */
[----:B------:R-:W-:Y:S02]  /*20b0*/  IMAD.IADD R230, R224, 0x1, R0 ;  /* 0x00000001e0e67824 */ /* 0x000fe400078e0200 */
[----:B------:R-:W-:Y:S01]  /*20c0*/  IMAD.IADD R229, R0, 0x1, R235 ;  /* 0x0000000100e57824 */ /* 0x000fe200078e02eb */
[----:B------:R-:W-:Y:S01]  /*20d0*/  LOP3.LUT R0, R120, R121, RZ, 0xfc, !PT ;  /* 0x0000007978007212 */ /* 0x000fe200078efcff */
[----:B------:R3:W-:Y:S01]  /*20e0*/  LDGSTS.E.BYPASS.LTC128B.128 [R243+0x3080], [R4.64], !P5 ;  /* 0x0308000004f37fae */ /* 0x0007e2000e901d4e */
[C---:B-1----:R-:W-:Y:S03]  /*20f0*/  HMMA.16816.F32 R96, R20.reuse, R44, R36 ;  /* 0x0000002c1460723c */ /* 0x042fe60000001824 */
[----:B------:R3:W-:Y:S04]  /*2100*/  LDGSTS.E.BYPASS.LTC128B.128 [R243+0x4880], [R4.64+0x80], !P1 ;  /* 0x0488008004f37fae */ /* 0x0007e8000c901d4e */
[----:B------:R-:W-:Y:S01]  /*2110*/  LDSM.16.M88.4 R32, [R230+0x5080] ;  /* 0x00508000e620783b */ /* 0x000fe20000000200 */
[C---:B------:R-:W-:Y:S03]  /*2120*/  HMMA.16816.F32 R88, R20.reuse, R48, R24 ;  /* 0x000000301458723c */ /* 0x040fe60000001818 */
[----:B------:R-:W-:Y:S04]  /*2130*/  LDSM.16.M88.4 R24, [R230+0x5880] ;  /* 0x00588000e618783b */ /* 0x000fe80000000200 */
[----:B------:R-:W-:Y:S01]  /*2140*/  LDSM.16.M88.4 R36, [R230+0x6080] ;  /* 0x00608000e624783b */ /* 0x000fe20000000200 */
[C---:B------:R-:W-:Y:S03]  /*2150*/  HMMA.16816.F32 R100, R20.reuse, R52, R56 ;  /* 0x000000341464723c */ /* 0x040fe60000001838 */
[----:B--2---:R-:W1:Y:S04]  /*2160*/  LDSM.16.M88.4 R8, [R232+0xa080] ;  /* 0x00a08000e808783b */ /* 0x004e680000000200 */
[----:B------:R-:W2:Y:S01]  /*2170*/  LDSM.16.M88.4 R12, [R232+0x8080] ;  /* 0x00808000e80c783b */ /* 0x000ea20000000200 */
[C---:B------:R-:W-:Y:S03]  /*2180*/  HMMA.16816.F32 R84, R20.reuse, R54, R64 ;  /* 0x000000361454723c */ /* 0x040fe60000001840 */
[----:B------:R-:W-:Y:S04]  /*2190*/  LDSM.16.M88.4 R64, [R229+0x800] ;  /* 0x00080000e540783b */ /* 0x000fe80000000200 */
[----:B---3--:R-:W-:Y:S01]  /*21a0*/  LDSM.16.M88.4 R4, [R234+0xa080] ;  /* 0x00a08000ea04783b */ /* 0x008fe20000000200 */
[C---:B------:R-:W-:Y:S03]  /*21b0*/  HMMA.16816.F32 R80, R20.reuse, R46, R60 ;  /* 0x0000002e1450723c */ /* 0x040fe6000000183c */
[----:B------:R-:W-:Y:S04]  /*21c0*/  LDSM.16.M88.4 R60, [R229+0x1000] ;  /* 0x00100000e53c783b */ /* 0x000fe80000000200 */
[----:B------:R-:W0:Y:S01]  /*21d0*/  LDGDEPBAR ;  /* 0x00000000000079af */ /* 0x000e220000000000 */
[----:B------:R-:W-:Y:S03]  /*21e0*/  HMMA.16816.F32 R76, R20, R50, R40 ;  /* 0x00000032144c723c */ /* 0x000fe60000001828 */
[----:B------:R-:W3:Y:S04]  /*21f0*/  LDSM.16.M88.4 R40, [R229] ;  /* 0x00000000e528783b */ /* 0x000ee80000000200 */
[----:B------:R-:W4:Y:S01]  /*2200*/  LDSM.16.M88.4 R20, [R234+0x8080] ;  /* 0x00808000ea14783b */ /* 0x000f220000000200 */
[C---:B------:R-:W-:Y:S08]  /*2210*/  HMMA.16816.F32 R72, R16.reuse, R52, R72 ;  /* 0x000000341048723c */ /* 0x040ff00000001848 */
[C---:B------:R-:W-:Y:S08]  /*2220*/  HMMA.16816.F32 R68, R16.reuse, R44, R68 ;  /* 0x0000002c1044723c */ /* 0x040ff00000001844 */
[C---:B------:R-:W-:Y:S08]  /*2230*/  HMMA.16816.F32 R52, R16.reuse, R54, R112 ;  /* 0x000000361034723c */ /* 0x040ff00000001870 */
[C---:B------:R-:W-:Y:S08]  /*2240*/  HMMA.16816.F32 R56, R16.reuse, R48, R92 ;  /* 0x000000301038723c */ /* 0x040ff0000000185c */
[C---:B------:R-:W-:Y:S08]  /*2250*/  HMMA.16816.F32 R44, R16.reuse, R46, R108 ;  /* 0x0000002e102c723c */ /* 0x040ff0000000186c */
[----:B------:R-:W-:Y:S01]  /*2260*/  HMMA.16816.F32 R48, R16, R50, R104 ;  /* 0x000000321030723c */ /* 0x000fe20000001868 */
[----:B------:R-:W-:Y:S07]  /*2270*/  LDSM.16.M88.4 R16, [R231+0xe080] ;  /* 0x00e08000e710783b */ /* 0x000fee0000000200 */
[C---:B-1----:R-:W-:Y:S08]  /*2280*/  HMMA.16816.F32 R92, R8.reuse, R32, R100 ;  /* 0x00000020085c723c */ /* 0x042ff00000001864 */
[C---:B------:R-:W-:Y:S08]  /*2290*/  HMMA.16816.F32 R96, R8.reuse, R24, R96 ;  /* 0x000000180860723c */ /* 0x040ff00000001860 */
[C---:B------:R-:W-:Y:S08]  /*22a0*/  HMMA.16816.F32 R88, R8.reuse, R36, R88 ;  /* 0x000000240858723c */ /* 0x040ff00000001858 */
[C---:B------:R-:W-:Y:S08]  /*22b0*/  HMMA.16816.F32 R84, R8.reuse, R34, R84 ;  /* 0x000000220854723c */ /* 0x040ff00000001854 */
[C---:B------:R-:W-:Y:S08]  /*22c0*/  HMMA.16816.F32 R80, R8.reuse, R26, R80 ;  /* 0x0000001a0850723c */ /* 0x040ff00000001850 */
[----:B------:R-:W-:Y:S08]  /*22d0*/  HMMA.16816.F32 R8, R8, R38, R76 ;  /* 0x000000260808723c */ /* 0x000ff0000000184c */
[C---:B--2---:R-:W-:Y:S08]  /*22e0*/  HMMA.16816.F32 R72, R12.reuse, R32, R72 ;  /* 0x000000200c48723c */ /* 0x044ff00000001848 */
[C---:B------:R-:W-:Y:S01]  /*22f0*/  HMMA.16816.F32 R52, R12.reuse, R34, R52 ;  /* 0x000000220c34723c */ /* 0x040fe20000001834 */
[----:B------:R-:W1:Y:S07]  /*2300*/  LDSM.16.M88.4 R32, [R224+0x6880] ;  /* 0x00688000e020783b */ /* 0x000e6e0000000200 */
[C---:B------:R-:W-:Y:S08]  /*2310*/  HMMA.16816.F32 R108, R12.reuse, R24, R68 ;  /* 0x000000180c6c723c */ /* 0x040ff00000001844 */
[C---:B------:R-:W-:Y:S01]  /*2320*/  HMMA.16816.F32 R116, R12.reuse, R26, R44 ;  /* 0x0000001a0c74723c */ /* 0x040fe2000000182c */
[----:B------:R-:W2:Y:S07]  /*2330*/  LDSM.16.M88.4 R24, [R224+0x7080] ;  /* 0x00708000e018783b */ /* 0x000eae0000000200 */
[C---:B------:R-:W-:Y:S08]  /*2340*/  HMMA.16816.F32 R112, R12.reuse, R36, R56 ;  /* 0x000000240c70723c */ /* 0x040ff00000001838 */
[----:B------:R-:W-:Y:S01]  /*2350*/  HMMA.16816.F32 R56, R12, R38, R48 ;  /* 0x000000260c38723c */ /* 0x000fe20000001830 */
[----:B------:R-:W5:Y:S04]  /*2360*/  LDSM.16.M88.4 R12, [R224+0x7880] ;  /* 0x00788000e00c783b */ /* 0x000f680000000200 */
[----:B------:R-:W-:Y:S03]  /*2370*/  LDSM.16.M88.4 R48, [R235+0x2000] ;  /* 0x00200000eb30783b */ /* 0x000fe60000000200 */
[C---:B---3--:R-:W-:Y:S08]  /*2380*/  HMMA.16816.F32 R44, R4.reuse, R40, R92 ;  /* 0x00000028042c723c */ /* 0x048ff0000000185c */
[C---:B------:R-:W-:Y:S08]  /*2390*/  HMMA.16816.F32 R36, R4.reuse, R42, R84 ;  /* 0x0000002a0424723c */ /* 0x040ff00000001854 */
[C---:B------:R-:W-:Y:S08]  /*23a0*/  HMMA.16816.F32 R68, R4.reuse, R64, R96 ;  /* 0x000000400444723c */ /* 0x040ff00000001860 */
[C---:B------:R-:W-:Y:S01]  /*23b0*/  HMMA.16816.F32 R100, R4.reuse, R62, R8 ;  /* 0x0000003e0464723c */ /* 0x040fe20000001808 */
[----:B------:R-:W3:Y:S07]  /*23c0*/  LDSM.16.M88.4 R8, [R231+0xc080] ;  /* 0x00c08000e708783b */ /* 0x000eee0000000200 */
[C---:B------:R-:W-:Y:S08]  /*23d0*/  HMMA.16816.F32 R76, R4.reuse, R66, R80 ;  /* 0x00000042044c723c */ /* 0x040ff00000001850 */
[----:B------:R-:W-:Y:S01]  /*23e0*/  HMMA.16816.F32 R104, R4, R60, R88 ;  /* 0x0000003c0468723c */ /* 0x000fe20000001858 */
[----:B------:R-:W1:Y:S07]  /*23f0*/  LDSM.16.M88.4 R4, [R233+0xe080] ;  /* 0x00e08000e904783b */ /* 0x000e6e0000000200 */
[C---:B----4-:R-:W-:Y:S01]  /*2400*/  HMMA.16816.F32 R96, R20.reuse, R40, R72 ;  /* 0x000000281460723c */ /* 0x050fe20000001848 */
[----:B------:R-:W4:Y:S07]  /*2410*/  LDSM.16.M88.4 R72, [R235+0x2800] ;  /* 0x00280000eb48783b */ /* 0x000f2e0000000200 */
[C---:B------:R-:W-:Y:S01]  /*2420*/  HMMA.16816.F32 R88, R20.reuse, R42, R52 ;  /* 0x0000002a1458723c */ /* 0x040fe20000001834 */
[----:B------:R-:W2:Y:S07]  /*2430*/  LDSM.16.M88.4 R52, [R235+0x1800] ;  /* 0x00180000eb34783b */ /* 0x000eae0000000200 */
[C---:B------:R-:W-:Y:S08]  /*2440*/  HMMA.16816.F32 R92, R20.reuse, R64, R108 ;  /* 0x00000040145c723c */ /* 0x040ff0000000186c */
[C---:B------:R-:W-:Y:S08]  /*2450*/  HMMA.16816.F32 R108, R20.reuse, R66, R116 ;  /* 0x00000042146c723c */ /* 0x040ff00000001874 */
[C---:B------:R-:W-:Y:S08]  /*2460*/  HMMA.16816.F32 R112, R20.reuse, R60, R112 ;  /* 0x0000003c1470723c */ /* 0x040ff00000001870 */
[----:B------:R-:W-:Y:S01]  /*2470*/  HMMA.16816.F32 R84, R20, R62, R56 ;  /* 0x0000003e1454723c */ /* 0x000fe20000001838 */
[----:B------:R-:W3:Y:S07]  /*2480*/  LDSM.16.M88.4 R20, [R233+0xc080] ;  /* 0x00c08000e914783b */ /* 0x000eee0000000200 */
[C---:B-1----:R-:W-:Y:S08]  /*2490*/  HMMA.16816.F32 R80, R16.reuse, R32, R44 ;  /* 0x000000201050723c */ /* 0x042ff0000000182c */
[C---:B------:R-:W-:Y:S08]  /*24a0*/  HMMA.16816.F32 R56, R16.reuse, R34, R36 ;  /* 0x000000221038723c */ /* 0x040ff00000001824 */
[C---:B--2---:R-:W-:Y:S08]  /*24b0*/  HMMA.16816.F32 R44, R16.reuse, R24, R68 ;  /* 0x00000018102c723c */ /* 0x044ff00000001844 */
[C---:B------:R-:W-:Y:S08]  /*24c0*/  HMMA.16816.F32 R40, R16.reuse, R26, R76 ;  /* 0x0000001a1028723c */ /* 0x040ff0000000184c */
[----:B-----5:R-:W-:Y:S08]  /*24d0*/  HMMA.16816.F32 R36, R16, R12, R104 ;  /* 0x0000000c1024723c */ /* 0x020ff00000001868 */
[C---:B---3--:R-:W-:Y:S08]  /*24e0*/  HMMA.16816.F32 R76, R8.reuse, R32, R96 ;  /* 0x00000020084c723c */ /* 0x048ff00000001860 */
[----:B------:R-:W-:Y:S08]  /*24f0*/  HMMA.16816.F32 R68, R8, R34, R88 ;  /* 0x000000220844723c */ /* 0x000ff00000001858 */
[----:B------:R-:W-:Y:S01]  /*2500*/  HMMA.16816.F32 R64, R16, R14, R100 ;  /* 0x0000000e1040723c */ /* 0x000fe20000001864 */
[----:B------:R-:W-:Y:S07]  /*2510*/  LDSM.16.M88.4 R16, [R232+0xe080] ;  /* 0x00e08000e810783b */ /* 0x000fee0000000200 */
[C---:B------:R-:W-:Y:S08]  /*2520*/  HMMA.16816.F32 R60, R8.reuse, R24, R92 ;  /* 0x00000018083c723c */ /* 0x040ff0000000185c */
[C---:B------:R-:W-:Y:S08]  /*2530*/  HMMA.16816.F32 R32, R8.reuse, R26, R108 ;  /* 0x0000001a0820723c */ /* 0x040ff0000000186c */
[C---:B------:R-:W-:Y:S08]  /*2540*/  HMMA.16816.F32 R24, R8.reuse, R12, R112 ;  /* 0x0000000c0818723c */ /* 0x040ff00000001870 */
[----:B------:R-:W-:Y:S01]  /*2550*/  HMMA.16816.F32 R84, R8, R14, R84 ;  /* 0x0000000e0854723c */ /* 0x000fe20000001854 */
[----:B------:R-:W-:Y:S04]  /*2560*/  LDSM.16.M88.4 R12, [R232+0xc080] ;  /* 0x00c08000e80c783b */ /* 0x000fe80000000200 */
[----:B------:R-:W-:Y:S03]  /*2570*/  LDSM.16.M88.4 R8, [R234+0xc080] ;  /* 0x00c08000ea08783b */ /* 0x000fe60000000200 */
[C---:B------:R-:W-:Y:S01]  /*2580*/  HMMA.16816.F32 R112, R4.reuse, R48, R44 ;  /* 0x000000300470723c */ /* 0x040fe2000000182c */
[----:B------:R-:W1:Y:S07]  /*2590*/  LDSM.16.M88.4 R44, [R230+0x6880] ;  /* 0x00688000e62c783b */ /* 0x000e6e0000000200 */
[C---:B------:R-:W-:Y:S01]  /*25a0*/  HMMA.16816.F32 R108, R4.reuse, R50, R40 ;  /* 0x00000032046c723c */ /* 0x040fe20000001828 */
[----:B------:R-:W2:Y:S07]  /*25b0*/  LDSM.16.M88.4 R40, [R230+0x7080] ;  /* 0x00708000e628783b */ /* 0x000eae0000000200 */
[C---:B----4-:R-:W-:Y:S01]  /*25c0*/  HMMA.16816.F32 R104, R4.reuse, R72, R36 ;  /* 0x000000480468723c */ /* 0x050fe20000001824 */
[----:B------:R-:W3:Y:S07]  /*25d0*/  LDSM.16.M88.4 R36, [R230+0x7880] ;  /* 0x00788000e624783b */ /* 0x000eee0000000200 */
[C---:B------:R-:W-:Y:S08]  /*25e0*/  HMMA.16816.F32 R116, R4.reuse, R52, R80 ;  /* 0x000000340474723c */ /* 0x040ff00000001850 */
[----:B------:R-:W-:Y:S08]  /*25f0*/  HMMA.16816.F32 R80, R4, R54, R56 ;  /* 0x000000360450723c */ /* 0x000ff00000001838 */
[C---:B------:R-:W-:Y:S08]  /*2600*/  HMMA.16816.F32 R100, R20.reuse, R52, R76 ;  /* 0x000000341464723c */ /* 0x040ff0000000184c */
[----:B------:R-:W-:Y:S08]  /*2610*/  HMMA.16816.F32 R96, R20, R54, R68 ;  /* 0x000000361460723c */ /* 0x000ff00000001844 */
[----:B------:R-:W-:Y:S01]  /*2620*/  HMMA.16816.F32 R56, R4, R74, R64 ;  /* 0x0000004a0438723c */ /* 0x000fe20000001840 */
[----:B------:R-:W-:Y:S07]  /*2630*/  LDSM.16.M88.4 R4, [R236+0xe080] ;  /* 0x00e08000ec04783b */ /* 0x000fee0000000200 */
[C---:B------:R-:W-:Y:S08]  /*2640*/  HMMA.16816.F32 R92, R20.reuse, R48, R60 ;  /* 0x00000030145c723c */ /* 0x040ff0000000183c */
[C---:B------:R-:W-:Y:S01]  /*2650*/  HMMA.16816.F32 R88, R20.reuse, R50, R32 ;  /* 0x000000321458723c */ /* 0x040fe20000001820 */
[----:B------:R-:W4:Y:S07]  /*2660*/  LDSM.16.M88.4 R32, [R229+0x1800] ;  /* 0x00180000e520783b */ /* 0x000f2e0000000200 */
[C---:B------:R-:W-:Y:S01]  /*2670*/  HMMA.16816.F32 R64, R20.reuse, R72, R24 ;  /* 0x000000481440723c */ /* 0x040fe20000001818 */
[----:B------:R-:W5:Y:S07]  /*2680*/  LDSM.16.M88.4 R24, [R229+0x2000] ;  /* 0x00200000e518783b */ /* 0x000f6e0000000200 */
[----:B------:R-:W-:Y:S01]  /*2690*/  HMMA.16816.F32 R60, R20, R74, R84 ;  /* 0x0000004a143c723c */ /* 0x000fe20000001854 */
[----:B------:R-:W3:Y:S01]  /*26a0*/  LDSM.16.M88.4 R20, [R229+0x2800] ;  /* 0x00280000e514783b */ /* 0x000ee20000000200 */
[----:B------:R-:W-:-:S06]  /*26b0*/  DEPBAR.LE SB0, 0x0 ;  /* 0x000080000000791a */ /* 0x000fcc0000000000 */
[C---:B-1----:R-:W-:Y:S08]  /*26c0*/  HMMA.16816.F32 R84, R16.reuse, R44, R116 ;  /* 0x0000002c1054723c */ /* 0x042ff00000001874 */
[----:B------:R-:W-:Y:S08]  /*26d0*/  HMMA.16816.F32 R80, R16, R46, R80 ;  /* 0x0000002e1050723c */ /* 0x000ff00000001850 */
[C---:B------:R-:W-:Y:S08]  /*26e0*/  HMMA.16816.F32 R52, R12.reuse, R44, R100 ;  /* 0x0000002c0c34723c */ /* 0x040ff00000001864 */
[----:B------:R-:W-:Y:S08]  /*26f0*/  HMMA.16816.F32 R48, R12, R46, R96 ;  /* 0x0000002e0c30723c */ /* 0x000ff00000001860 */
[C---:B--2---:R-:W-:Y:S08]  /*2700*/  HMMA.16816.F32 R76, R16.reuse, R40, R112 ;  /* 0x00000028104c723c */ /* 0x044ff00000001870 */
[C---:B------:R-:W-:Y:S08]  /*2710*/  HMMA.16816.F32 R72, R16.reuse, R42, R108 ;  /* 0x0000002a1048723c */ /* 0x040ff0000000186c */
[C---:B---3--:R-:W-:Y:S08]  /*2720*/  HMMA.16816.F32 R68, R16.reuse, R36, R104 ;  /* 0x000000241044723c */ /* 0x048ff00000001868 */
[----:B------:R-:W-:Y:S08]  /*2730*/  HMMA.16816.F32 R56, R16, R38, R56 ;  /* 0x000000261038723c */ /* 0x000ff00000001838 */
[C---:B------:R-:W-:Y:S08]  /*2740*/  HMMA.16816.F32 R44, R12.reuse, R40, R92 ;  /* 0x000000280c2c723c */ /* 0x040ff0000000185c */
[C---:B------:R-:W-:Y:S08]  /*2750*/  HMMA.16816.F32 R40, R12.reuse, R42, R88 ;  /* 0x0000002a0c28723c */ /* 0x040ff00000001858 */
[C---:B------:R-:W-:Y:S08]  /*2760*/  HMMA.16816.F32 R16, R12.reuse, R36, R64 ;  /* 0x000000240c10723c */ /* 0x040ff00000001840 */
[----:B------:R-:W-:Y:S08]  /*2770*/  HMMA.16816.F32 R12, R12, R38, R60 ;  /* 0x000000260c0c723c */ /* 0x000ff0000000183c */
[C---:B----4-:R-:W-:Y:S08]  /*2780*/  HMMA.16816.F32 R84, R4.reuse, R32, R84 ;  /* 0x000000200454723c */ /* 0x050ff00000001854 */
[----:B------:R-:W-:Y:S08]  /*2790*/  HMMA.16816.F32 R80, R4, R34, R80 ;  /* 0x000000220450723c */ /* 0x000ff00000001850 */
[C---:B------:R-:W-:Y:S08]  /*27a0*/  HMMA.16816.F32 R52, R8.reuse, R32, R52 ;  /* 0x000000200834723c */ /* 0x040ff00000001834 */
[----:B------:R-:W-:Y:S08]  /*27b0*/  HMMA.16816.F32 R48, R8, R34, R48 ;  /* 0x000000220830723c */ /* 0x000ff00000001830 */
[C---:B-----5:R-:W-:Y:S08]  /*27c0*/  HMMA.16816.F32 R76, R4.reuse, R24, R76 ;  /* 0x00000018044c723c */ /* 0x060ff0000000184c */
[C---:B------:R-:W-:Y:S08]  /*27d0*/  HMMA.16816.F32 R72, R4.reuse, R26, R72 ;  /* 0x0000001a0448723c */ /* 0x040ff00000001848 */
[C---:B------:R-:W-:Y:S08]  /*27e0*/  HMMA.16816.F32 R68, R4.reuse, R20, R68 ;  /* 0x000000140444723c */ /* 0x040ff00000001844 */
[----:B------:R-:W-:Y:S08]  /*27f0*/  HMMA.16816.F32 R60, R4, R22, R56 ;  /* 0x00000016043c723c */ /* 0x000ff00000001838 */
[C---:B------:R-:W-:Y:S08]  /*2800*/  HMMA.16816.F32 R44, R8.reuse, R24, R44 ;  /* 0x00000018082c723c */ /* 0x040ff0000000182c */
        /* <DEDUP_REMOVED lines=14> */
[----:B------:R-:W-:Y:S01]  /*28f0*/  IMAD.IADD R5, R9, 0x1, R5 ;  /* 0x0000000109057824 */ /* 0x000fe200078e0205 */
[----:B------:R-:W-:Y:S02]  /*2900*/  IADD3 R6, P5, R4, UR4, RZ ;  /* 0x0000000404067c10 */ /* 0x000fe4000ffbe0ff */
[----:B------:R-:W-:Y:S02]  /*2910*/  IADD3 R10, P2, P1, R7, 0x80, R4 ;  /* 0x00000080070a7810 */ /* 0x000fe4000795e004 */
[----:B------:R-:W-:Y:S02]  /*2920*/  LEA.HI.X R5, R8, c[0x0][0x1cc], R5, 0x1, P0 ;  /* 0x0000730008057a11 */ /* 0x000fe400000f0c05 */
[----:B------:R-:W-:-:S02]  /*2930*/  IADD3 R8, P0, R6, UR4, RZ ;  /* 0x0000000406087c10 */ /* 0x000fc4000ff1e0ff */
[----:B------:R-:W-:Y:S01]  /*2940*/  IADD3.X R7, R5, UR6, RZ, P5, !PT ;  /* 0x0000000605077c10 */ /* 0x000fe2000affe4ff */
[----:B------:R-:W-:Y:S01]  /*2950*/  @!PT LDS RZ, [RZ] ;  /* 0x00000000fffff984 */ /* 0x000fe20000000800 */
[----:B------:R-:W-:Y:S01]  /*2960*/  @!PT LDS RZ, [RZ] ;  /* 0x00000000fffff984 */ /* 0x000fe20000000800 */
[----:B------:R-:W-:Y:S01]  /*2970*/  @!PT LDS RZ, [RZ] ;  /* 0x00000000fffff984 */ /* 0x000fe20000000800 */
[----:B------:R1:W-:Y:S01]  /*2980*/  LDGSTS.E.BYPASS.LTC128B.128 [R243+0x5080], [R4.64], !P4 ;  /* 0x0508000004f37fae */ /* 0x0003e2000e101d4e */
[----:B------:R-:W-:Y:S02]  /*2990*/  IADD3.X R11, RZ, UR6, R5, P2, P1 ;  /* 0x00000006ff0b7c10 */ /* 0x000fe400097e2405 */
[----:B------:R-:W-:Y:S01]  /*29a0*/  IADD3.X R9, R7, UR6, RZ, P0, !PT ;  /* 0x0000000607097c10 */ /* 0x000fe200087fe4ff */
[----:B------:R1:W-:Y:S04]  /*29b0*/  LDGSTS.E.BYPASS.LTC128B.128 [R243+0x6880], [R4.64+0x80], !P3 ;  /* 0x0688008004f37fae */ /* 0x0003e8000d901d4e */
[----:B------:R1:W-:Y:S04]  /*29c0*/  LDGSTS.E.BYPASS.LTC128B.128 [R243+0x5880], [R6.64], !P4 ;  /* 0x0588000006f37fae */ /* 0x0003e8000e101d4e */
[----:B------:R1:W-:Y:S04]  /*29d0*/  LDGSTS.E.BYPASS.LTC128B.128 [R243+0x7080], [R10.64], !P3 ;  /* 0x070800000af37fae */ /* 0x0003e8000d901d4e */
[----:B------:R1:W-:Y:S04]  /*29e0*/  LDGSTS.E.BYPASS.LTC128B.128 [R243+0x6080], [R8.64], !P4 ;  /* 0x0608000008f37fae */ /* 0x0003e8000e101d4e */
[----:B------:R1:W-:Y:S02]  /*29f0*/  LDGSTS.E.BYPASS.LTC128B.128 [R243+0x7880], [R8.64+0x80], !P3 ;  /* 0x0788008008f37fae */ /* 0x0003e4000d901d4e */
.L_x_881:
[----:B-1----:R-:W-:Y:S01]  /*2a00*/  FMUL.FTZ R4, R53, c[0x0][0x320] ;  /* 0x0000c80035047a20 */ /* 0x002fe20000410000 */
[----:B------:R-:W-:Y:S01]  /*2a10*/  SHF.R.S32.HI R7, RZ, 0x1f, R123 ;  /* 0x0000001fff077819 */ /* 0x000fe2000001147b */
[----:B------:R-:W-:Y:S01]  /*2a20*/  FMUL.FTZ R5, R44, c[0x0][0x320] ;  /* 0x0000c8002c057a20 */ /* 0x000fe20000410000 */
[----:B------:R-:W-:Y:S01]  /*2a30*/  LEA.HI R6, R126, R129, RZ, 0x2 ;  /* 0x000000817e067211 */ /* 0x000fe200078f10ff */
[----:B------:R1:W2:Y:S01]  /*2a40*/  MUFU.TANH R24, R4 ;  /* 0x0000000400187308 */ /* 0x0002a20000002400 */
[----:B------:R-:W-:Y:S01]  /*2a50*/  PLOP3.LUT P1, PT, PT, PT, UP3, 0x80, 0x0 ;  /* 0x000000000000781c */ /* 0x000fe20003f2f038 */
[----:B------:R-:W-:Y:S01]  /*2a60*/  FMUL.FTZ R10, R40, c[0x0][0x320] ;  /* 0x0000c800280a7a20 */ /* 0x000fe20000410000 */
[----:B------:R-:W-:Y:S01]  /*2a70*/  LOP3.LUT R6, R6, 0xfffffffc, RZ, 0xc0, !PT ;  /* 0xfffffffc06067812 */ /* 0x000fe200078ec0ff */
[----:B------:R-:W-:Y:S01]  /*2a80*/  ULDC UR6, c[0x0][0x324] ;  /* 0x0000c90000067ab9 */ /* 0x000fe20000000800 */
[----:B------:R-:W-:Y:S01]  /*2a90*/  PLOP3.LUT P0, PT, PT, PT, UP3, 0x80, 0x0 ;  /* 0x000000000000781c */ /* 0x000fe20003f0f038 */
[----:B------:R-:W-:Y:S01]  /*2aa0*/  ULOP3.LUT UR6, URZ, UR6, URZ, 0x33, !UPT ;  /* 0x000000063f067292 */ /* 0x000fe2000f8e333f */
[----:B------:R-:W0:Y:S01]  /*2ab0*/  LDGDEPBAR ;  /* 0x00000000000079af */ /* 0x000e220000000000 */
[----:B------:R3:W4:Y:S01]  /*2ac0*/  MUFU.TANH R20, R5 ;  /* 0x0000000500147308 */ /* 0x0007220000002400 */
[----:B------:R-:W-:-:S02]  /*2ad0*/  IMAD.IADD R6, R129, 0x1, -R6 ;  /* 0x0000000181067824 */ /* 0x000fc400078e0a06 */
[----:B-1----:R-:W-:-:S05]  /*2ae0*/  FMUL.FTZ R4, R48, c[0x0][0x320] ;  /* 0x0000c80030047a20 */ /* 0x002fca0000410000 */
[----:B------:R1:W1:Y:S01]  /*2af0*/  MUFU.TANH R16, R10 ;  /* 0x0000000a00107308 */ /* 0x0002620000002400 */
[----:B---3--:R-:W-:-:S07]  /*2b00*/  LEA.HI R5, R7, R123, RZ, 0x2 ;  /* 0x0000007b07057211 */ /* 0x008fce00078f10ff */
[----:B------:R3:W2:Y:S01]  /*2b10*/  MUFU.TANH R23, R4 ;  /* 0x0000000400177308 */ /* 0x0006a20000002400 */
[----:B------:R-:W-:Y:S01]  /*2b20*/  FMUL.FTZ R7, R45, c[0x0][0x320] ;  /* 0x0000c8002d077a20 */ /* 0x000fe20000410000 */
[----:B------:R-:W-:-:S06]  /*2b30*/  LOP3.LUT R5, R5, 0xffffffc, RZ, 0xc0, !PT ;  /* 0x0ffffffc05057812 */ /* 0x000fcc00078ec0ff */
[----:B------:R-:W2:Y:S01]  /*2b40*/  MUFU.TANH R17, R7 ;  /* 0x0000000700117308 */ /* 0x000ea20000002400 */
[----:B------:R-:W-:Y:S01]  /*2b50*/  IMAD.IADD R8, R123, 0x1, -R5 ;  /* 0x000000017b087824 */ /* 0x000fe200078e0a05 */
[----:B------:R-:W-:Y:S01]  /*2b60*/  LEA.HI R5, R6, R6, RZ, 0x1 ;  /* 0x0000000606057211 */ /* 0x000fe200078f08ff */
[----:B-1----:R-:W-:Y:S02]  /*2b70*/  FMUL.FTZ R10, R41, c[0x0][0x320] ;  /* 0x0000c800290a7a20 */ /* 0x002fe40000410000 */
[----:B---3--:R-:W-:-:S03]  /*2b80*/  FMUL.FTZ R4, R49, c[0x0][0x320] ;  /* 0x0000c80031047a20 */ /* 0x008fc60000410000 */
[----:B------:R-:W1:Y:S08]  /*2b90*/  MUFU.TANH R15, R10 ;  /* 0x0000000a000f7308 */ /* 0x000e700000002400 */
[----:B------:R3:W1:Y:S02]  /*2ba0*/  MUFU.TANH R21, R4 ;  /* 0x0000000400157308 */ /* 0x0006640000002400 */
[----:B---3--:R-:W-:-:S05]  /*2bb0*/  LOP3.LUT R4, R124, 0xffffffe0, RZ, 0xc0, !PT ;  /* 0xffffffe07c047812 */ /* 0x008fca00078ec0ff */
[----:B------:R-:W-:-:S05]  /*2bc0*/  IMAD.IADD R4, R129, 0x1, -R4 ;  /* 0x0000000181047824 */ /* 0x000fca00078e0a04 */
[----:B------:R-:W-:-:S04]  /*2bd0*/  SHF.R.S32.HI R9, RZ, 0x1f, R4 ;  /* 0x0000001fff097819 */ /* 0x000fc80000011404 */
[----:B------:R-:W-:-:S04]  /*2be0*/  LEA.HI R9, R9, R4, RZ, 0x2 ;  /* 0x0000000409097211 */ /* 0x000fc800078f10ff */
[----:B------:R-:W-:-:S05]  /*2bf0*/  LEA.HI.SX32 R7, R9, UR17, 0x1e ;  /* 0x0000001109077c11 */ /* 0x000fca000f8ff2ff */
[----:B------:R-:W-:Y:S01]  /*2c00*/  IMAD R11, R8, 0x10, R7 ;  /* 0x00000010080b7824 */ /* 0x000fe200078e0207 */
[C---:B------:R-:W-:Y:S02]  /*2c10*/  SHF.L.U32 R7, R5.reuse, 0x5, RZ ;  /* 0x0000000505077819 */ /* 0x040fe400000006ff */
[----:B------:R-:W-:Y:S02]  /*2c20*/  LOP3.LUT R8, R5, 0x1ffffffe, RZ, 0xc0, !PT ;  /* 0x1ffffffe05087812 */ /* 0x000fe400078ec0ff */
[----:B------:R-:W-:Y:S02]  /*2c30*/  LOP3.LUT R5, R7, 0xffffffc0, RZ, 0xc0, !PT ;  /* 0xffffffc007057812 */ /* 0x000fe400078ec0ff */
[----:B------:R-:W-:Y:S01]  /*2c40*/  IADD3.X R7, R28, c[0x0][0x1d0], RZ, PT, !PT ;  /* 0x000074001c077a10 */ /* 0x000fe20003ffe4ff */
[----:B------:R-:W-:Y:S02]  /*2c50*/  IMAD.IADD R6, R6, 0x1, -R8 ;  /* 0x0000000106067824 */ /* 0x000fe400078e0a08 */
[----:B------:R-:W-:-:S02]  /*2c60*/  IMAD.IADD R5, R5, 0x1, R11 ;  /* 0x0000000105057824 */ /* 0x000fc400078e020b */
[----:B------:R-:W-:Y:S02]  /*2c70*/  FMUL.FTZ R8, R33, c[0x0][0x320] ;  /* 0x0000c80021087a20 */ /* 0x000fe40000410000 */
[----:B------:R-:W-:Y:S02]  /*2c80*/  IMAD R12, R6, 0x8, R5 ;  /* 0x00000008060c7824 */ /* 0x000fe400078e0205 */
[----:B------:R-:W-:Y:S02]  /*2c90*/  FMUL.FTZ R5, R36, c[0x0][0x320] ;  /* 0x0000c80024057a20 */ /* 0x000fe40000410000 */
[----:B------:R-:W-:Y:S01]  /*2ca0*/  @P1 IMAD.HI.U32 R6, R12, c[0x0][0x2c8], RZ ;  /* 0x0000b2000c061a27 */ /* 0x000fe200078e00ff */
[----:B------:R3:W-:Y:S01]  /*2cb0*/  STL [R1+0x28], R12 ;  /* 0x0000280c01007387 */ /* 0x0007e20000100800 */
[----:B------:R5:W1:Y:S01]  /*2cc0*/  MUFU.TANH R13, R5 ;  /* 0x00000005000d7308 */ /* 0x000a620000002400 */
[----:B------:R-:W-:Y:S02]  /*2cd0*/  MOV R10, R12 ;  /* 0x0000000c000a7202 */ /* 0x000fe40000000f00 */
[----:B------:R-:W-:-:S02]  /*2ce0*/  @P0 SHF.R.U32.HI R10, RZ, c[0x0][0x2cc], R6 ;  /* 0x0000b300ff0a0a19 */ /* 0x000fc40000011606 */
[----:B------:R-:W-:-:S03]  /*2cf0*/  PLOP3.LUT P0, PT, PT, PT, UP2, 0x40, 0x0 ;  /* 0x000000000000781c */ /* 0x000fc60003f0e828 */
[----:B------:R-:W1:Y:S01]  /*2d00*/  SHFL.IDX PT, R6, R10, RZ, 0x1c1f ;  /* 0x001c1fff0a067589 */ /* 0x000e6200000e0000 */
[----:B-----5:R-:W-:-:S04]  /*2d10*/  FMUL.FTZ R5, R37, c[0x0][0x320] ;  /* 0x0000c80025057a20 */ /* 0x020fc80000410000 */
[----:B---3--:R3:W1:Y:S02]  /*2d20*/  MUFU.TANH R12, R5 ;  /* 0x00000005000c7308 */ /* 0x0086640000002400 */
[----:B---3--:R-:W-:-:S06]  /*2d30*/  FMUL.FTZ R5, R32, c[0x0][0x320] ;  /* 0x0000c80020057a20 */ /* 0x008fcc0000410000 */
[----:B------:R3:W1:Y:S02]  /*2d40*/  MUFU.TANH R11, R5 ;  /* 0x00000005000b7308 */ /* 0x0006640000002400 */
[----:B---3--:R-:W-:-:S06]  /*2d50*/  LOP3.LUT R5, R9, 0x7ffffffc, RZ, 0xc0, !PT ;  /* 0x7ffffffc09057812 */ /* 0x008fcc00078ec0ff */
[----:B------:R-:W3:Y:S01]  /*2d60*/  MUFU.TANH R9, R8 ;  /* 0x0000000800097308 */ /* 0x000ee20000002400 */
[----:B------:R-:W-:Y:S02]  /*2d70*/  IMAD.IADD R4, R4, 0x1, -R5 ;  /* 0x0000000104047824 */ /* 0x000fe400078e0a05 */
[----:B------:R-:W-:Y:S02]  /*2d80*/  FMUL.FTZ R5, R52, c[0x0][0x320] ;  /* 0x0000c80034057a20 */ /* 0x000fe40000410000 */
[----:B------:R-:W-:-:S03]  /*2d90*/  IMAD.SHL.U32 R22, R4, 0x2, RZ ;  /* 0x0000000204167824 */ /* 0x000fc600078e00ff */
[----:B------:R5:W2:Y:S02]  /*2da0*/  MUFU.TANH R8, R5 ;  /* 0x0000000500087308 */ /* 0x000aa40000002400 */
[----:B------:R-:W-:Y:S01]  /*2db0*/  IADD3 R4, R7, -c[0x0][0x168], -R22 ;  /* 0x80005a0007047a10 */ /* 0x000fe20007ffe816 */
[----:B------:R2:W-:Y:S01]  /*2dc0*/  STL [R1], R22 ;  /* 0x0000001601007387 */ /* 0x0005e20000100800 */
[----:B------:R-:W-:Y:S02]  /*2dd0*/  IADD3 R18, -R22, c[0x0][0x1d0], R28 ;  /* 0x0000740016127a10 */ /* 0x000fe40007ffe11c */
[C---:B------:R-:W-:Y:S02]  /*2de0*/  IADD3 R14, R4.reuse, c[0x0][0x328], RZ ;  /* 0x0000ca00040e7a10 */ /* 0x040fe40007ffe0ff */
[----:B------:R-:W-:-:S05]  /*2df0*/  IADD3 R19, R4, UR6, RZ ;  /* 0x0000000604137c10 */ /* 0x000fca000fffe0ff */
[--C-:B-1----:R-:W-:Y:S02]  /*2e00*/  IMAD.IADD R4, R19, 0x1, R6.reuse ;  /* 0x0000000113047824 */ /* 0x102fe400078e0206 */
[----:B-----5:R-:W-:-:S05]  /*2e10*/  IMAD.IADD R5, R14, 0x1, R6 ;  /* 0x000000010e057824 */ /* 0x020fca00078e0206 */
[----:B------:R-:W-:Y:S02]  /*2e20*/  IMNMX R5, R5, R18, PT ;  /* 0x0000001205057217 */ /* 0x000fe40003800200 */
[----:B--2---:R-:W-:Y:S01]  /*2e30*/  IADD3 R22, R28, -R22, RZ ;  /* 0x800000161c167210 */ /* 0x004fe20007ffe0ff */
[----:B------:R-:W-:Y:S05]  /*2e40*/  @P0 BRA `(.L_x_882) ;  /* 0x0000015000000947 */ /* 0x000fea0003800000 */
[----:B---34-:R-:W-:Y:S01]  /*2e50*/  IADD3 R6, R6, c[0x0][0x1d0], RZ ;  /* 0x0000740006067a10 */ /* 0x018fe20007ffe0ff */
        /* <DEDUP_REMOVED lines=11> */
.L_x_884:
[----:B------:R-:W-:-:S04]  /*2f10*/  MOV R7, c[0x0][0x32c] ;  /* 0x0000cb0000077a02 */ /* 0x000fc80000000f00 */
[----:B------:R-:W-:-:S13]  /*2f20*/  ISETP.NE.AND P0, PT, R7, 0x1, PT ;  /* 0x000000010700780c */ /* 0x000fda0003f05270 */
[----:B------:R-:W-:-:S05]  /*2f30*/  @P0 IMAD.HI.U32 R7, R6, c[0x0][0x330], RZ ;  /* 0x0000cc0006070a27 */ /* 0x000fca00078e00ff */
[----:B------:R-:W-:Y:S02]  /*2f40*/  @P0 SHF.R.U32.HI R6, RZ, c[0x0][0x334], R7 ;  /* 0x0000cd00ff060a19 */ /* 0x000fe40000011607 */
.L_x_885:
[----:B------:R-:W-:Y:S05]  /*2f50*/  BSYNC B0 ;  /* 0x0000000000007941 */ /* 0x000fea0003800000 */
.L_x_883:
[----:B------:R-:W-:-:S05]  /*2f60*/  IMAD R6, R6, c[0x0][0x32c], R22 ;  /* 0x0000cb0006067a24 */ /* 0x000fca00078e0216 */
[----:B------:R-:W-:Y:S02]  /*2f70*/  IADD3 R7, R6, c[0x0][0x32c], RZ ;  /* 0x0000cb0006077a10 */ /* 0x000fe40007ffe0ff */
[----:B------:R-:W-:Y:S02]  /*2f80*/  IMNMX R4, R4, R6, !PT ;  /* 0x0000000604047217 */ /* 0x000fe40007800200 */
[----:B------:R-:W-:Y:S02]  /*2f90*/  IMNMX R5, R5, R7, PT ;  /* 0x0000000705057217 */ /* 0x000fe40003800200 */
.L_x_882:
[C---:B---34-:R-:W-:Y:S01]  /*2fa0*/  ISETP.GE.AND P0, PT, R28.reuse, 0x2, PT ;  /* 0x000000021c00780c */ /* 0x058fe20003f06270 */
[----:B------:R-:W1:Y:S01]  /*2fb0*/  SHFL.IDX PT, R6, R10, 0x1, 0x1c1f ;  /* 0x003c1f000a067f89 */ /* 0x000e6200000e0000 */
[----:B------:R-:W-:Y:S02]  /*2fc0*/  ISETP.GE.AND P2, PT, R28, 0xa, PT ;  /* 0x0000000a1c00780c */ /* 0x000fe40003f46270 */
[----:B------:R-:W-:Y:S02]  /*2fd0*/  P2R R32, PR, RZ, 0x1 ;  /* 0x00000001ff207803 */ /* 0x000fe40000000000 */
[----:B------:R-:W-:-:S02]  /*2fe0*/  ISETP.GT.AND P0, PT, R4, 0x1, !P0 ;  /* 0x000000010400780c */ /* 0x000fc40004704270 */
[----:B------:R-:W-:Y:S02]  /*2ff0*/  ISETP.GE.AND P1, PT, R28, 0x9, PT ;  /* 0x000000091c00780c */ /* 0x000fe40003f26270 */
[----:B------:R-:W-:Y:S02]  /*3000*/  ISETP.LT.OR P0, PT, R5, 0x2, P0 ;  /* 0x000000020500780c */ /* 0x000fe40000701670 */
[----:B------:R-:W-:Y:S02]  /*3010*/  P2R R31, PR, RZ, 0x2 ;  /* 0x00000002ff1f7803 */ /* 0x000fe40000000000 */
[----:B------:R-:W-:Y:S02]  /*3020*/  FSEL R40, R24, -INF , !P0 ;  /* 0xff80000018287808 */ /* 0x000fe40004000000 */
[----:B------:R-:W-:Y:S02]  /*3030*/  ISETP.GT.AND P0, PT, R4, 0x9, !P2 ;  /* 0x000000090400780c */ /* 0x000fe40005704270 */
[----:B------:R-:W-:-:S02]  /*3040*/  P2R R30, PR, RZ, 0x4 ;  /* 0x00000004ff1e7803 */ /* 0x000fc40000000000 */
[----:B------:R-:W-:Y:S02]  /*3050*/  ISETP.LT.OR P0, PT, R5, 0xa, P0 ;  /* 0x0000000a0500780c */ /* 0x000fe40000701670 */
[----:B------:R-:W-:Y:S02]  /*3060*/  ISETP.GT.AND P1, PT, R4, 0x8, !P1 ;  /* 0x000000080400780c */ /* 0x000fe40004f24270 */
[----:B------:R-:W-:Y:S02]  /*3070*/  ISETP.GE.AND P2, PT, R28, 0x11, PT ;  /* 0x000000111c00780c */ /* 0x000fe40003f46270 */
[----:B------:R-:W-:Y:S02]  /*3080*/  FSEL R41, R21, -INF , !P0 ;  /* 0xff80000015297808 */ /* 0x000fe40004000000 */
[----:B------:R-:W-:Y:S02]  /*3090*/  ISETP.LT.OR P1, PT, R5, 0x9, P1 ;  /* 0x000000090500780c */ /* 0x000fe40000f21670 */
[----:B------:R-:W-:-:S02]  /*30a0*/  ISETP.GT.AND P0, PT, R4, 0x10, !P2 ;  /* 0x000000100400780c */ /* 0x000fc40005704270 */
[----:B------:R-:W-:Y:S02]  /*30b0*/  FSEL R44, R23, -INF , !P1 ;  /* 0xff800000172c7808 */ /* 0x000fe40004800000 */
[----:B------:R-:W-:Y:S02]  /*30c0*/  ISETP.LT.OR P0, PT, R5, 0x11, P0 ;  /* 0x000000110500780c */ /* 0x000fe40000701670 */
[----:B------:R-:W-:Y:S02]  /*30d0*/  ISETP.GE.AND P1, PT, R28, 0x12, PT ;  /* 0x000000121c00780c */ /* 0x000fe40003f26270 */
[----:B------:R-:W-:Y:S02]  /*30e0*/  FSEL R53, R20, -INF , !P0 ;  /* 0xff80000014357808 */ /* 0x000fe40004000000 */
[----:B------:R-:W-:Y:S02]  /*30f0*/  ISETP.GT.AND P0, PT, R4, 0x11, !P1 ;  /* 0x000000110400780c */ /* 0x000fe40004f04270 */
[----:B------:R-:W-:-:S02]  /*3100*/  P2R R27, PR, RZ, 0x2 ;  /* 0x00000002ff1b7803 */ /* 0x000fc40000000000 */
[----:B------:R-:W-:Y:S02]  /*3110*/  ISETP.LT.OR P0, PT, R5, 0x12, P0 ;  /* 0x000000120500780c */ /* 0x000fe40000701670 */
[----:B------:R-:W-:Y:S02]  /*3120*/  ISETP.GE.AND P1, PT, R28, 0x19, PT ;  /* 0x000000191c00780c */ /* 0x000fe40003f26270 */
[----:B------:R-:W-:Y:S02]  /*3130*/  FSEL R56, R17, -INF , !P0 ;  /* 0xff80000011387808 */ /* 0x000fe40004000000 */
[----:B------:R-:W-:Y:S02]  /*3140*/  ISETP.GT.AND P0, PT, R4, 0x18, !P1 ;  /* 0x000000180400780c */ /* 0x000fe40004f04270 */
[----:B------:R-:W-:Y:S02]  /*3150*/  P2R R26, PR, RZ, 0x2 ;  /* 0x00000002ff1a7803 */ /* 0x000fe40000000000 */
[----:B------:R-:W-:-:S02]  /*3160*/  ISETP.LT.OR P0, PT, R5, 0x19, P0 ;  /* 0x000000190500780c */ /* 0x000fc40000701670 */
[----:B------:R-:W-:Y:S02]  /*3170*/  ISETP.GE.AND P1, PT, R28, 0x1a, PT ;  /* 0x0000001a1c00780c */ /* 0x000fe40003f26270 */
[----:B------:R-:W-:Y:S02]  /*3180*/  FSEL R57, R16, -INF , !P0 ;  /* 0xff80000010397808 */ /* 0x000fe40004000000 */
[----:B------:R-:W-:Y:S02]  /*3190*/  ISETP.GT.AND P0, PT, R4, 0x19, !P1 ;  /* 0x000000190400780c */ /* 0x000fe40004f04270 */
[C---:B------:R-:W-:Y:S02]  /*31a0*/  ISETP.GE.AND P6, PT, R28.reuse, 0x21, PT ;  /* 0x000000211c00780c */ /* 0x040fe40003fc6270 */
[----:B------:R-:W-:Y:S02]  /*31b0*/  ISETP.LT.OR P0, PT, R5, 0x1a, P0 ;  /* 0x0000001a0500780c */ /* 0x000fe40000701670 */
[----:B------:R-:W-:-:S02]  /*31c0*/  ISETP.GE.AND P5, PT, R28, 0x22, PT ;  /* 0x000000221c00780c */ /* 0x000fc40003fa6270 */
[----:B------:R-:W-:Y:S02]  /*31d0*/  FSEL R58, R15, -INF , !P0 ;  /* 0xff8000000f3a7808 */ /* 0x000fe40004000000 */
[----:B------:R-:W-:Y:S02]  /*31e0*/  ISETP.GT.AND P0, PT, R4, 0x20, !P6 ;  /* 0x000000200400780c */ /* 0x000fe40007704270 */
[----:B------:R-:W-:Y:S02]  /*31f0*/  P2R R29, PR, RZ, 0x4 ;  /* 0x00000004ff1d7803 */ /* 0x000fe40000000000 */
[----:B------:R-:W-:Y:S02]  /*3200*/  ISETP.LT.OR P0, PT, R5, 0x21, P0 ;  /* 0x000000210500780c */ /* 0x000fe40000701670 */
[----:B------:R-:W-:Y:S02]  /*3210*/  ISETP.GE.AND P2, PT, R28, 0x29, PT ;  /* 0x000000291c00780c */ /* 0x000fe40003f46270 */
[----:B------:R-:W-:-:S02]  /*3220*/  FSEL R167, R13, -INF , !P0 ;  /* 0xff8000000da77808 */ /* 0x000fc40004000000 */
[----:B------:R-:W-:Y:S02]  /*3230*/  ISETP.GT.AND P0, PT, R4, 0x21, !P5 ;  /* 0x000000210400780c */ /* 0x000fe40006f04270 */
[----:B------:R-:W-:Y:S02]  /*3240*/  P2R R33, PR, RZ, 0x2 ;  /* 0x00000002ff217803 */ /* 0x000fe40000000000 */
[----:B------:R-:W-:Y:S02]  /*3250*/  ISETP.LT.OR P0, PT, R5, 0x22, P0 ;  /* 0x000000220500780c */ /* 0x000fe40000701670 */
[----:B------:R-:W-:Y:S02]  /*3260*/  ISETP.GE.AND P1, PT, R28, 0x1, PT ;  /* 0x000000011c00780c */ /* 0x000fe40003f26270 */
[----:B------:R-:W-:Y:S02]  /*3270*/  FSEL R163, R12, -INF , !P0 ;  /* 0xff8000000ca37808 */ /* 0x000fe40004000000 */
[----:B------:R-:W-:-:S02]  /*3280*/  ISETP.GT.AND P0, PT, R4, 0x28, !P2 ;  /* 0x000000280400780c */ /* 0x000fc40005704270 */
[----:B------:R-:W-:Y:S02]  /*3290*/  P2R R25, PR, RZ, 0x2 ;  /* 0x00000002ff197803 */ /* 0x000fe40000000000 */
[----:B------:R-:W-:-:S04]  /*32a0*/  ISETP.LT.OR P0, PT, R5, 0x29, P0 ;  /* 0x000000290500780c */ /* 0x000fc80000701670 */
[----:B------:R-:W-:Y:S02]  /*32b0*/  FSEL R168, R11, -INF , !P0 ;  /* 0xff8000000ba87808 */ /* 0x000fe40004000000 */
[----:B------:R-:W-:Y:S02]  /*32c0*/  ISETP.GT.AND P0, PT, R4, RZ, !P1 ;  /* 0x000000ff0400720c */ /* 0x000fe40004f04270 */
[----:B------:R-:W-:Y:S02]  /*32d0*/  ISETP.GE.AND P1, PT, R28, 0x2a, PT ;  /* 0x0000002a1c00780c */ /* 0x000fe40003f26270 */
[----:B------:R-:W-:-:S04]  /*32e0*/  ISETP.LT.OR P0, PT, R5, 0x1, P0 ;  /* 0x000000010500780c */ /* 0x000fc80000701670 */
[----:B------:R-:W-:Y:S02]  /*32f0*/  FSEL R37, R8, -INF , !P0 ;  /* 0xff80000008257808 */ /* 0x000fe40004000000 */
[----:B------:R-:W-:Y:S01]  /*3300*/  ISETP.GT.AND P0, PT, R4, 0x29, !P1 ;  /* 0x000000290400780c */ /* 0x000fe20004f04270 */
[----:B------:R-:W-:-:S03]  /*3310*/  FMUL.FTZ R4, R43, c[0x0][0x320] ;  /* 0x0000c8002b047a20 */ /* 0x000fc60000410000 */
[----:B------:R-:W-:Y:S01]  /*3320*/  ISETP.LT.OR P0, PT, R5, 0x2a, P0 ;  /* 0x0000002a0500780c */ /* 0x000fe20000701670 */
[----:B------:R2:W3:Y:S01]  /*3330*/  MUFU.TANH R24, R4 ;  /* 0x0000000400187308 */ /* 0x0004e20000002400 */
[----:B------:R-:W-:Y:S02]  /*3340*/  FMUL.FTZ R5, R34, c[0x0][0x320] ;  /* 0x0000c80022057a20 */ /* 0x000fe40000410000 */
[----:B------:R-:W-:Y:S02]  /*3350*/  FSEL R162, R9, -INF , !P0 ;  /* 0xff80000009a27808 */ /* 0x000fe40004000000 */
[----:B------:R-:W-:-:S03]  /*3360*/  PLOP3.LUT P0, PT, PT, PT, UP2, 0x40, 0x0 ;  /* 0x000000000000781c */ /* 0x000fc60003f0e828 */
[----:B------:R1:W4:Y:S01]  /*3370*/  MUFU.TANH R13, R5 ;  /* 0x00000005000d7308 */ /* 0x0003220000002400 */
[----:B--2---:R-:W-:-:S07]  /*3380*/  FMUL.FTZ R4, R54, c[0x0][0x320] ;  /* 0x0000c80036047a20 */ /* 0x004fce0000410000 */
[----:B------:R2:W2:Y:S01]  /*3390*/  MUFU.TANH R23, R4 ;  /* 0x0000000400177308 */ /* 0x0004a20000002400 */
[----:B-1----:R-:W-:-:S05]  /*33a0*/  IMAD.IADD R5, R14, 0x1, R6 ;  /* 0x000000010e057824 */ /* 0x002fca00078e0206 */
[----:B------:R-:W-:Y:S01]  /*33b0*/  IMNMX R5, R5, R18, PT ;  /* 0x0000001205057217 */ /* 0x000fe20003800200 */
[----:B--2---:R-:W-:-:S04]  /*33c0*/  FMUL.FTZ R4, R55, c[0x0][0x320] ;  /* 0x0000c80037047a20 */ /* 0x004fc80000410000 */
[----:B------:R1:W2:Y:S02]  /*33d0*/  MUFU.TANH R21, R4 ;  /* 0x0000000400157308 */ /* 0x0002a40000002400 */
[----:B-1----:R-:W-:-:S06]  /*33e0*/  FMUL.FTZ R4, R38, c[0x0][0x320] ;  /* 0x0000c80026047a20 */ /* 0x002fcc0000410000 */
[----:B------:R1:W1:Y:S02]  /*33f0*/  MUFU.TANH R20, R4 ;  /* 0x0000000400147308 */ /* 0x0002640000002400 */
        /* <DEDUP_REMOVED lines=14> */
[----:B-1----:R-:W-:Y:S01]  /*34e0*/  IMAD.IADD R4, R19, 0x1, R6 ;  /* 0x0000000113047824 */ /* 0x002fe200078e0206 */
[----:B------:R-:W-:Y:S05]  /*34f0*/  @P0 BRA `(.L_x_886) ;  /* 0x0000015000000947 */ /* 0x000fea0003800000 */
        /* <DEDUP_REMOVED lines=12> */
.L_x_888:
[----:B------:R-:W-:-:S04]  /*35c0*/  MOV R7, c[0x0][0x32c] ;  /* 0x0000cb0000077a02 */ /* 0x000fc80000000f00 */
[----:B------:R-:W-:-:S13]  /*35d0*/  ISETP.NE.AND P0, PT, R7, 0x1, PT ;  /* 0x000000010700780c */ /* 0x000fda0003f05270 */
[----:B------:R-:W-:-:S05]  /*35e0*/  @P0 IMAD.HI.U32 R7, R6, c[0x0][0x330], RZ ;  /* 0x0000cc0006070a27 */ /* 0x000fca00078e00ff */
[----:B------:R-:W-:Y:S02]  /*35f0*/  @P0 SHF.R.U32.HI R6, RZ, c[0x0][0x334], R7 ;  /* 0x0000cd00ff060a19 */ /* 0x000fe40000011607 */
.L_x_889:
[----:B------:R-:W-:Y:S05]  /*3600*/  BSYNC B0 ;  /* 0x0000000000007941 */ /* 0x000fea0003800000 */
.L_x_887:
[----:B------:R-:W-:-:S05]  /*3610*/  IMAD R6, R6, c[0x0][0x32c], R22 ;  /* 0x0000cb0006067a24 */ /* 0x000fca00078e0216 */
[----:B------:R-:W-:Y:S02]  /*3620*/  IADD3 R7, R6, c[0x0][0x32c], RZ ;  /* 0x0000cb0006077a10 */ /* 0x000fe40007ffe0ff */
[----:B------:R-:W-:Y:S02]  /*3630*/  IMNMX R4, R4, R6, !PT ;  /* 0x0000000604047217 */ /* 0x000fe40007800200 */
[----:B------:R-:W-:Y:S02]  /*3640*/  IMNMX R5, R5, R7, PT ;  /* 0x0000000705057217 */ /* 0x000fe40003800200 */
.L_x_886:
[----:B--234-:R-:W-:Y:S01]  /*3650*/  ISETP.NE.AND P0, PT, R32, RZ, PT ;  /* 0x000000ff2000720c */ /* 0x01cfe20003f05270 */
[----:B------:R-:W1:Y:S03]  /*3660*/  SHFL.IDX PT, R6, R10, 0x2, 0x1c1f ;  /* 0x005c1f000a067f89 */ /* 0x000e6600000e0000 */
        /* <DEDUP_REMOVED lines=36> */
[----:B------:R-:W-:-:S04]  /*38b0*/  ISETP.NE.AND P0, PT, R25, RZ, PT ;  /* 0x000000ff1900720c */ /* 0x000fc80003f05270 */
[----:B------:R-:W-:-:S04]  /*38c0*/  ISETP.GT.AND P0, PT, R4, RZ, !P0 ;  /* 0x000000ff0400720c */ /* 0x000fc80004704270 */
        /* <DEDUP_REMOVED lines=46> */
.L_x_892:
[----:B------:R-:W-:-:S04]  /*3bb0*/  MOV R7, c[0x0][0x32c] ;  /* 0x0000cb0000077a02 */ /* 0x000fc80000000f00 */
[----:B------:R-:W-:-:S13]  /*3bc0*/  ISETP.NE.AND P0, PT, R7, 0x1, PT ;  /* 0x000000010700780c */ /* 0x000fda0003f05270 */
[----:B------:R-:W-:-:S05]  /*3bd0*/  @P0 IMAD.HI.U32 R7, R6, c[0x0][0x330], RZ ;  /* 0x0000cc0006070a27 */ /* 0x000fca00078e00ff */
[----:B------:R-:W-:Y:S02]  /*3be0*/  @P0 SHF.R.U32.HI R6, RZ, c[0x0][0x334], R7 ;  /* 0x0000cd00ff060a19 */ /* 0x000fe40000011607 */
.L_x_893:
[----:B------:R-:W-:Y:S05]  /*3bf0*/  BSYNC B0 ;  /* 0x0000000000007941 */ /* 0x000fea0003800000 */
.L_x_891:
[----:B------:R-:W-:-:S05]  /*3c00*/  IMAD R6, R6, c[0x0][0x32c], R22 ;  /* 0x0000cb0006067a24 */ /* 0x000fca00078e0216 */
[----:B------:R-:W-:Y:S02]  /*3c10*/  IADD3 R7, R6, c[0x0][0x32c], RZ ;  /* 0x0000cb0006077a10 */ /* 0x000fe40007ffe0ff */
[----:B------:R-:W-:Y:S02]  /*3c20*/  IMNMX R4, R4, R6, !PT ;  /* 0x0000000604047217 */ /* 0x000fe40007800200 */
[----:B------:R-:W-:Y:S02]  /*3c30*/  IMNMX R5, R5, R7, PT ;  /* 0x0000000705057217 */ /* 0x000fe40003800200 */
.L_x_890:
[----:B--234-:R-:W-:-:S04]  /*3c40*/  ISETP.NE.AND P0, PT, R32, RZ, PT ;  /* 0x000000ff2000720c */ /* 0x01cfc80003f05270 */
        /* <DEDUP_REMOVED lines=43> */
[----:B------:R1:W2:Y:S01]  /*3f00*/  MUFU.TANH R55, R4 ;  /* 0x0000000400377308 */ /* 0x0002a20000002400 */
[----:B------:R-:W-:Y:S02]  /*3f10*/  FMUL.FTZ R5, R62, c[0x0][0x320] ;  /* 0x0000c8003e057a20 */ /* 0x000fe40000410000 */
[----:B------:R-:W-:Y:S02]  /*3f20*/  FSEL R189, R9, -INF , !P0 ;  /* 0xff80000009bd7808 */ /* 0x000fe40004000000 */
[----:B------:R-:W-:-:S03]  /*3f30*/  PLOP3.LUT P0, PT, PT, PT, UP2, 0x40, 0x0 ;  /* 0x000000000000781c */ /* 0x000fc60003f0e828 */
[----:B------:R3:W4:Y:S01]  /*3f40*/  MUFU.TANH R60, R5 ;  /* 0x00000005003c7308 */ /* 0x0007220000002400 */
[----:B-1----:R-:W-:-:S07]  /*3f50*/  FMUL.FTZ R4, R87, c[0x0][0x320] ;  /* 0x0000c80057047a20 */ /* 0x002fce0000410000 */
[----:B------:R1:W1:Y:S01]  /*3f60*/  MUFU.TANH R16, R4 ;  /* 0x0000000400107308 */ /* 0x0002620000002400 */
[----:B---3--:R-:W-:-:S07]  /*3f70*/  FMUL.FTZ R5, R63, c[0x0][0x320] ;  /* 0x0000c8003f057a20 */ /* 0x008fce0000410000 */
[----:B------:R3:W2:Y:S01]  /*3f80*/  MUFU.TANH R59, R5 ;  /* 0x00000005003b7308 */ /* 0x0006a20000002400 */
[----:B-1----:R-:W-:-:S07]  /*3f90*/  FMUL.FTZ R4, R75, c[0x0][0x320] ;  /* 0x0000c8004b047a20 */ /* 0x002fce0000410000 */
[----:B------:R1:W1:Y:S01]  /*3fa0*/  MUFU.TANH R17, R4 ;  /* 0x0000000400117308 */ /* 0x0002620000002400 */
[----:B---3--:R-:W-:Y:S02]  /*3fb0*/  FMUL.FTZ R5, R70, c[0x0][0x320] ;  /* 0x0000c80046057a20 */ /* 0x008fe40000410000 */
[----:B-1----:R-:W-:-:S05]  /*3fc0*/  FMUL.FTZ R4, R86, c[0x0][0x320] ;  /* 0x0000c80056047a20 */ /* 0x002fca0000410000 */
[----:B------:R1:W3:Y:S02]  /*3fd0*/  MUFU.TANH R15, R4 ;  /* 0x00000004000f7308 */ /* 0x0002e40000002400 */
[----:B-1----:R-:W-:-:S06]  /*3fe0*/  FMUL.FTZ R4, R78, c[0x0][0x320] ;  /* 0x0000c8004e047a20 */ /* 0x002fcc0000410000 */
[----:B------:R1:W1:Y:S02]  /*3ff0*/  MUFU.TANH R13, R4 ;  /* 0x00000004000d7308 */ /* 0x0002640000002400 */
[----:B-1----:R-:W-:-:S06]  /*4000*/  FMUL.FTZ R4, R83, c[0x0][0x320] ;  /* 0x0000c80053047a20 */ /* 0x002fcc0000410000 */
[----:B------:R1:W1:Y:S02]  /*4010*/  MUFU.TANH R12, R4 ;  /* 0x00000004000c7308 */ /* 0x0002640000002400 */
[----:B-1----:R-:W-:-:S06]  /*4020*/  FMUL.FTZ R4, R74, c[0x0][0x320] ;  /* 0x0000c8004a047a20 */ /* 0x002fcc0000410000 */
[----:B------:R1:W1:Y:S02]  /*4030*/  MUFU.TANH R11, R4 ;  /* 0x00000004000b7308 */ /* 0x0002640000002400 */
[----:B-1----:R1:W5:Y:S06]  /*4040*/  SHFL.IDX PT, R4, R10, 0x3, 0x1c1f ;  /* 0x007c1f000a047f89 */ /* 0x00236c00000e0000 */
[----:B-1----:R1:W1:Y:S01]  /*4050*/  MUFU.TANH R10, R5 ;  /* 0x00000005000a7308 */ /* 0x0022620000002400 */
[--C-:B-----5:R-:W-:Y:S02]  /*4060*/  IMAD.IADD R9, R14, 0x1, R4.reuse ;  /* 0x000000010e097824 */ /* 0x120fe400078e0204 */
[----:B------:R-:W-:-:S03]  /*4070*/  IMAD.IADD R8, R19, 0x1, R4 ;  /* 0x0000000113087824 */ /* 0x000fc600078e0204 */
[----:B------:R-:W-:Y:S01]  /*4080*/  IMNMX R9, R9, R18, PT ;  /* 0x0000001209097217 */ /* 0x000fe20003800200 */
[----:B-1----:R-:W-:-:S04]  /*4090*/  FMUL.FTZ R5, R82, c[0x0][0x320] ;  /* 0x0000c80052057a20 */ /* 0x002fc80000410000 */
[----:B------:R1:W1:Y:S02]  /*40a0*/  MUFU.TANH R7, R5 ;  /* 0x0000000500077308 */ /* 0x0002640000002400 */
[----:B-1----:R-:W-:-:S06]  /*40b0*/  FMUL.FTZ R5, R79, c[0x0][0x320] ;  /* 0x0000c8004f057a20 */ /* 0x002fcc0000410000 */
[----:B------:R1:W1:Y:S01]  /*40c0*/  MUFU.TANH R6, R5 ;  /* 0x0000000500067308 */ /* 0x0002620000002400 */
[----:B------:R-:W-:Y:S05]  /*40d0*/  @P0 BRA `(.L_x_894) ;  /* 0x0000015000000947 */ /* 0x000fea0003800000 */
[----:B--234-:R-:W-:Y:S01]  /*40e0*/  IADD3 R4, R4, c[0x0][0x1d0], RZ ;  /* 0x0000740004047a10 */ /* 0x01cfe20007ffe0ff */
[----:B------:R-:W-:Y:S03]  /*40f0*/  BSSY B0, `(.L_x_895) ;  /* 0x000000f000007945 */ /* 0x000fe60003800000 */
[----:B------:R-:W-:-:S04]  /*4100*/  IADD3 R4, R4, -c[0x0][0x168], RZ ;  /* 0x80005a0004047a10 */ /* 0x000fc80007ffe0ff */
[----:B------:R-:W-:-:S13]  /*4110*/  ISETP.GT.AND P0, PT, R4, -0x1, PT ;  /* 0xffffffff0400780c */ /* 0x000fda0003f04270 */
[----:B------:R-:W-:Y:S05]  /*4120*/  @P0 BRA `(.L_x_896) ;  /* 0x0000007000000947 */ /* 0x000fea0003800000 */
[----:B-1----:R-:W-:Y:S01]  /*4130*/  IMAD.MOV.U32 R5, RZ, RZ, c[0x0][0x32c] ;  /* 0x0000cb00ff057624 */ /* 0x002fe200078e00ff */
[----:B------:R-:W-:-:S04]  /*4140*/  LOP3.LUT R4, RZ, R4, RZ, 0x33, !PT ;  /* 0x00000004ff047212 */ /* 0x000fc800078e33ff */
[----:B------:R-:W-:-:S13]  /*4150*/  ISETP.NE.AND P0, PT, R5, 0x1, PT ;  /* 0x000000010500780c */ /* 0x000fda0003f05270 */
[----:B------:R-:W-:-:S05]  /*4160*/  @P0 IMAD.HI.U32 R5, R4, c[0x0][0x330], RZ ;  /* 0x0000cc0004050a27 */ /* 0x000fca00078e00ff */
[----:B------:R-:W-:-:S04]  /*4170*/  @P0 SHF.R.U32.HI R4, RZ, c[0x0][0x334], R5 ;  /* 0x0000cd00ff040a19 */ /* 0x000fc80000011605 */
[----:B------:R-:W-:Y:S01]  /*4180*/  LOP3.LUT R4, RZ, R4, RZ, 0x33, !PT ;  /* 0x00000004ff047212 */ /* 0x000fe200078e33ff */
[----:B------:R-:W-:Y:S05]  /*4190*/  BRA `(.L_x_897) ;  /* 0x0000004000007947 */ /* 0x000fea0003800000 */
.L_x_896:
[----:B-1----:R-:W-:-:S04]  /*41a0*/  MOV R5, c[0x0][0x32c] ;  /* 0x0000cb0000057a02 */ /* 0x002fc80000000f00 */
[----:B------:R-:W-:-:S13]  /*41b0*/  ISETP.NE.AND P0, PT, R5, 0x1, PT ;  /* 0x000000010500780c */ /* 0x000fda0003f05270 */
[----:B------:R-:W-:-:S05]  /*41c0*/  @P0 IMAD.HI.U32 R5, R4, c[0x0][0x330], RZ ;  /* 0x0000cc0004050a27 */ /* 0x000fca00078e00ff */
[----:B------:R-:W-:Y:S02]  /*41d0*/  @P0 SHF.R.U32.HI R4, RZ, c[0x0][0x334], R5 ;  /* 0x0000cd00ff040a19 */ /* 0x000fe40000011605 */
.L_x_897:
[----:B------:R-:W-:Y:S05]  /*41e0*/  BSYNC B0 ;  /* 0x0000000000007941 */ /* 0x000fea0003800000 */
.L_x_895:
[----:B------:R-:W-:-:S05]  /*41f0*/  IMAD R4, R4, c[0x0][0x32c], R22 ;  /* 0x0000cb0004047a24 */ /* 0x000fca00078e0216 */
[----:B------:R-:W-:Y:S02]  /*4200*/  IADD3 R5, R4, c[0x0][0x32c], RZ ;  /* 0x0000cb0004057a10 */ /* 0x000fe40007ffe0ff */
[----:B------:R-:W-:Y:S02]  /*4210*/  IMNMX R8, R8, R4, !PT ;  /* 0x0000000408087217 */ /* 0x000fe40007800200 */
[----:B------:R-:W-:Y:S02]  /*4220*/  IMNMX R9, R9, R5, PT ;  /* 0x0000000509097217 */ /* 0x000fe40003800200 */
.L_x_894:
[----:B--234-:R-:W-:Y:S01]  /*4230*/  FMNMX.FTZ R137, R37, R40, !PT ;  /* 0x0000002825897209 */ /* 0x01cfe20007810000 */
[----:B------:R-:W-:Y:S01]  /*4240*/  IMAD.SHL.U32 R225, R0, 0x2, RZ ;  /* 0x0000000200e17824 */ /* 0x000fe200078e00ff */
[----:B------:R-:W-:Y:S01]  /*4250*/  FMNMX.FTZ R136, R28, R34, !PT ;  /* 0x000000221c887209 */ /* 0x000fe20007810000 */
[----:B------:R-:W-:Y:S01]  /*4260*/  STL [R1+0x60], R234 ;  /* 0x000060ea01007387 */ /* 0x000fe20000100800 */
[----:B------:R-:W-:Y:S01]  /*4270*/  FMNMX.FTZ R137, R44, R137, !PT ;  /* 0x000000892c897209 */ /* 0x000fe20007810000 */
[----:B------:R-:W-:Y:S01]  /*4280*/  IMAD R226, R3, 0x2, R225 ;  /* 0x0000000203e27824 */ /* 0x000fe200078e02e1 */
[----:B------:R-:W-:Y:S01]  /*4290*/  FMNMX.FTZ R136, R35, R136, !PT ;  /* 0x0000008823887209 */ /* 0x000fe20007810000 */
[----:B------:R-:W-:Y:S01]  /*42a0*/  STL [R1+0x5c], R233 ;  /* 0x00005ce901007387 */ /* 0x000fe20000100800 */
[----:B------:R-:W-:Y:S01]  /*42b0*/  FMNMX.FTZ R137, R41, R137, !PT ;  /* 0x0000008929897209 */ /* 0x000fe20007810000 */
[----:B------:R-:W-:Y:S01]  /*42c0*/  IMAD R227, R2, 0x2, R226 ;  /* 0x0000000202e37824 */ /* 0x000fe200078e02e2 */
[----:B------:R-:W-:Y:S01]  /*42d0*/  ISETP.NE.AND P0, PT, R32, RZ, PT ;  /* 0x000000ff2000720c */ /* 0x000fe20003f05270 */
[----:B------:R-:W-:Y:S01]  /*42e0*/  STL [R1+0x58], R232 ;  /* 0x000058e801007387 */ /* 0x000fe20000100800 */
[----:B------:R-:W-:Y:S01]  /*42f0*/  FMNMX.FTZ R137, R53, R137, !PT ;  /* 0x0000008935897209 */ /* 0x000fe20007810000 */
[----:B------:R-:W-:Y:S01]  /*4300*/  ULDC.64 UR4, c[0x0][0x2c8] ;  /* 0x0000b20000047ab9 */ /* 0x000fe20000000a00 */
[----:B------:R-:W-:Y:S01]  /*4310*/  FMNMX.FTZ R136, R36, R136, !PT ;  /* 0x0000008824887209 */ /* 0x000fe20007810000 */
[----:B------:R-:W-:Y:S01]  /*4320*/  STL [R1+0x54], R231 ;  /* 0x000054e701007387 */ /* 0x000fe20000100800 */
[----:B------:R-:W-:-:S02]  /*4330*/  FMNMX.FTZ R137, R56, R137, !PT ;  /* 0x0000008938897209 */ /* 0x000fc40007810000 */
[----:B------:R-:W-:Y:S01]  /*4340*/  ISETP.GT.AND P0, PT, R8, 0x1, !P0 ;  /* 0x000000010800780c */ /* 0x000fe20004704270 */
[----:B------:R-:W-:Y:S01]  /*4350*/  STL [R1+0x50], R230 ;  /* 0x000050e601007387 */ /* 0x000fe20000100800 */
[----:B------:R-:W-:Y:S02]  /*4360*/  FMNMX.FTZ R137, R57, R137, !PT ;  /* 0x0000008939897209 */ /* 0x000fe40007810000 */
[----:B------:R-:W-:Y:S01]  /*4370*/  FMNMX.FTZ R136, R38, R136, !PT ;  /* 0x0000008826887209 */ /* 0x000fe20007810000 */
[----:B------:R-:W-:Y:S01]  /*4380*/  STL [R1+0x4c], R229 ;  /* 0x00004ce501007387 */ /* 0x000fe20000100800 */
[----:B------:R-:W-:Y:S02]  /*4390*/  FMNMX.FTZ R137, R58, R137, !PT ;  /* 0x000000893a897209 */ /* 0x000fe40007810000 */
[----:B------:R-:W-:Y:S01]  /*43a0*/  ISETP.LT.OR P0, PT, R9, 0x2, P0 ;  /* 0x000000020900780c */ /* 0x000fe20000701670 */
[----:B------:R-:W-:Y:S01]  /*43b0*/  LDSM.16.MT88.4 R48, [R227+0x2080] ;  /* 0x00208000e330783b */ /* 0x000fe20000004200 */
[----:B------:R-:W-:-:S02]  /*43c0*/  FMNMX.FTZ R137, R167, R137, !PT ;  /* 0x00000089a7897209 */ /* 0x000fc40007810000 */
[----:B------:R-:W-:Y:S01]  /*43d0*/  FMNMX.FTZ R136, R39, R136, !PT ;  /* 0x0000008827887209 */ /* 0x000fe20007810000 */
[----:B------:R-:W-:Y:S01]  /*43e0*/  LDSM.16.MT88.4 R68, [R225+0x3880] ;  /* 0x00388000e144783b */ /* 0x000fe20000004200 */
[----:B------:R-:W-:Y:S02]  /*43f0*/  FMNMX.FTZ R137, R163, R137, !PT ;  /* 0x00000089a3897209 */ /* 0x000fe40007810000 */
[----:B------:R-:W-:Y:S01]  /*4400*/  FSEL R22, R16, -INF , !P0 ;  /* 0xff80000010167808 */ /* 0x000fe20004000000 */
[----:B------:R-:W-:Y:S01]  /*4410*/  LDSM.16.MT88.4 R76, [R226+0x3880] ;  /* 0x00388000e24c783b */ /* 0x000fe20000004200 */
[----:B------:R-:W-:Y:S02]  /*4420*/  FMNMX.FTZ R137, R168, R137, !PT ;  /* 0x00000089a8897209 */ /* 0x000fe40007810000 */
[----:B------:R-:W-:Y:S01]  /*4430*/  FMNMX.FTZ R136, R52, R136, !PT ;  /* 0x0000008834887209 */ /* 0x000fe20007810000 */
[----:B------:R-:W-:Y:S01]  /*4440*/  LDSM.16.MT88.4 R116, [R227+0x3880] ;  /* 0x00388000e374783b */ /* 0x000fe20000004200 */
[----:B------:R-:W-:-:S02]  /*4450*/  FMNMX.FTZ R137, R162, R137, !PT ;  /* 0x00000089a2897209 */ /* 0x000fc40007810000 */
[----:B------:R-:W-:Y:S01]  /*4460*/  ISETP.NE.AND P0, PT, R31, RZ, PT ;  /* 0x000000ff1f00720c */ /* 0x000fe20003f05270 */
[----:B------:R-:W-:Y:S01]  /*4470*/  LDSM.16.MT88.4 R72, [R225+0x2880] ;  /* 0x00288000e148783b */ /* 0x000fe20000004200 */
[----:B------:R-:W-:Y:S02]  /*4480*/  FMNMX.FTZ R136, R54, R136, !PT ;  /* 0x0000008836887209 */ /* 0x000fe40007810000 */
[----:B------:R-:W-:Y:S01]  /*4490*/  ISETP.GT.AND P0, PT, R8, 0x8, !P0 ;  /* 0x000000080800780c */ /* 0x000fe20004704270 */
[----:B------:R-:W2:Y:S01]  /*44a0*/  SHFL.BFLY PT, R4, R137, 0x2, 0x1f ;  /* 0x0c401f0089047f89 */ /* 0x000ea200000e0000 */
[----:B------:R-:W-:Y:S02]  /*44b0*/  FMNMX.FTZ R136, R158, R136, !PT ;  /* 0x000000889e887209 */ /* 0x000fe40007810000 */
[----:B------:R-:W-:Y:S01]  /*44c0*/  ISETP.LT.OR P0, PT, R9, 0x9, P0 ;  /* 0x000000090900780c */ /* 0x000fe20000701670 */
[----:B------:R-:W-:Y:S01]  /*44d0*/  LDSM.16.MT88.4 R64, [R226+0x2880] ;  /* 0x00288000e240783b */ /* 0x000fe20000004200 */
[----:B------:R-:W-:-:S02]  /*44e0*/  FMNMX.FTZ R136, R159, R136, !PT ;  /* 0x000000889f887209 */ /* 0x000fc40007810000 */
[----:B------:R-:W-:Y:S01]  /*44f0*/  FSEL R104, R7, -INF , !P0 ;  /* 0xff80000007687808 */ /* 0x000fe20004000000 */
[----:B------:R-:W-:Y:S01]  /*4500*/  STL [R1+0x48], R224 ;  /* 0x000048e001007387 */ /* 0x000fe20000100800 */
[----:B------:R-:W-:Y:S02]  /*4510*/  ISETP.NE.AND P0, PT, R30, RZ, PT ;  /* 0x000000ff1e00720c */ /* 0x000fe40003f05270 */
[----:B------:R-:W-:Y:S02]  /*4520*/  FMNMX.FTZ R136, R161, R136, !PT ;  /* 0x00000088a1887209 */ /* 0x000fe40007810000 */
[----:B------:R-:W-:Y:S02]  /*4530*/  ISETP.GT.AND P0, PT, R8, 0x9, !P0 ;  /* 0x000000090800780c */ /* 0x000fe40004704270 */
[----:B------:R-:W-:Y:S02]  /*4540*/  FMNMX.FTZ R136, R160, R136, !PT ;  /* 0x00000088a0887209 */ /* 0x000fe40007810000 */
[----:B------:R-:W-:-:S02]  /*4550*/  ISETP.LT.OR P0, PT, R9, 0xa, P0 ;  /* 0x0000000a0900780c */ /* 0x000fc40000701670 */
[----:B------:R-:W-:Y:S02]  /*4560*/  LEA R228, R2, R225, 0x1 ;  /* 0x000000e102e47211 */ /* 0x000fe400078e08ff */
[----:B------:R-:W-:Y:S02]  /*4570*/  FSEL R23, R12, -INF , !P0 ;  /* 0xff8000000c177808 */ /* 0x000fe40004000000 */
[----:B------:R-:W-:Y:S01]  /*4580*/  ISETP.NE.AND P0, PT, R29, RZ, PT ;  /* 0x000000ff1d00720c */ /* 0x000fe20003f05270 */
[----:B------:R-:W-:Y:S01]  /*4590*/  LDSM.16.MT88.4 R92, [R228+0x3880] ;  /* 0x00388000e45c783b */ /* 0x000fe20000004200 */
[----:B--2---:R-:W-:Y:S02]  /*45a0*/  FMNMX.FTZ R137, R137, R4, !PT ;  /* 0x0000000489897209 */ /* 0x004fe40007810000 */
[C---:B------:R-:W-:Y:S02]  /*45b0*/  ISETP.GT.AND P0, PT, R8.reuse, 0x10, !P0 ;  /* 0x000000100800780c */ /* 0x040fe40004704270 */
[----:B------:R-:W-:Y:S01]  /*45c0*/  ISETP.GT.AND P6, PT, R8, 0x20, !P6 ;  /* 0x000000200800780c */ /* 0x000fe200077c4270 */
[----:B------:R-:W2:Y:S01]  /*45d0*/  SHFL.BFLY PT, R4, R137, 0x1, 0x1f ;  /* 0x0c201f0089047f89 */ /* 0x000ea200000e0000 */
[----:B------:R-:W-:-:S02]  /*45e0*/  ISETP.LT.OR P0, PT, R9, 0x11, P0 ;  /* 0x000000110900780c */ /* 0x000fc40000701670 */
[C---:B------:R-:W-:Y:S02]  /*45f0*/  ISETP.GT.AND P5, PT, R8.reuse, 0x21, !P5 ;  /* 0x000000210800780c */ /* 0x040fe40006fa4270 */
[----:B------:R-:W-:Y:S02]  /*4600*/  FSEL R128, R13, -INF , !P0 ;  /* 0xff8000000d807808 */ /* 0x000fe40004000000 */
[----:B------:R-:W-:Y:S02]  /*4610*/  ISETP.NE.AND P0, PT, R27, RZ, PT ;  /* 0x000000ff1b00720c */ /* 0x000fe40003f05270 */
[C---:B------:R-:W-:Y:S02]  /*4620*/  ISETP.GT.AND P2, PT, R8.reuse, 0x28, !P2 ;  /* 0x000000280800780c */ /* 0x040fe40005744270 */
[C---:B------:R-:W-:Y:S02]  /*4630*/  ISETP.GT.AND P0, PT, R8.reuse, 0x11, !P0 ;  /* 0x000000110800780c */ /* 0x040fe40004704270 */
[----:B------:R-:W-:-:S02]  /*4640*/  ISETP.GT.AND P1, PT, R8, 0x29, !P1 ;  /* 0x000000290800780c */ /* 0x000fc40004f24270 */
[C---:B------:R-:W-:Y:S02]  /*4650*/  ISETP.LT.OR P0, PT, R9.reuse, 0x12, P0 ;  /* 0x000000120900780c */ /* 0x040fe40000701670 */
[C---:B------:R-:W-:Y:S02]  /*4660*/  ISETP.LT.OR P6, PT, R9.reuse, 0x21, P6 ;  /* 0x000000210900780c */ /* 0x040fe400037c1670 */
[----:B-1----:R-:W-:Y:S02]  /*4670*/  FSEL R130, R6, -INF , !P0 ;  /* 0xff80000006827808 */ /* 0x002fe40004000000 */
[----:B------:R-:W-:Y:S02]  /*4680*/  ISETP.NE.AND P0, PT, R26, RZ, PT ;  /* 0x000000ff1a00720c */ /* 0x000fe40003f05270 */
[----:B------:R-:W-:Y:S02]  /*4690*/  ISETP.LT.OR P5, PT, R9, 0x22, P5 ;  /* 0x000000220900780c */ /* 0x000fe40002fa1670 */
[----:B--2---:R-:W-:-:S02]  /*46a0*/  FMNMX.FTZ R137, R137, R4, !PT ;  /* 0x0000000489897209 */ /* 0x004fc40007810000 */
[----:B------:R-:W1:Y:S01]  /*46b0*/  SHFL.BFLY PT, R4, R136, 0x2, 0x1f ;  /* 0x0c401f0088047f89 */ /* 0x000e6200000e0000 */
[----:B------:R-:W-:Y:S02]  /*46c0*/  ISETP.GT.AND P0, PT, R8, 0x18, !P0 ;  /* 0x000000180800780c */ /* 0x000fe40004704270 */
[----:B------:R-:W-:Y:S01]  /*46d0*/  FMUL.FTZ R13, R137, c[0x0][0x2d0] ;  /* 0x0000b400890d7a20 */ /* 0x000fe20000410000 */
[----:B------:R-:W-:Y:S02]  /*46e0*/  FSEL R139, R10, -INF , !P6 ;  /* 0xff8000000a8b7808 */ /* 0x000fe40007000000 */
[C---:B------:R-:W-:Y:S02]  /*46f0*/  ISETP.LT.OR P0, PT, R9.reuse, 0x19, P0 ;  /* 0x000000190900780c */ /* 0x040fe40000701670 */
[----:B------:R-:W-:Y:S02]  /*4700*/  ISETP.LT.OR P2, PT, R9, 0x29, P2 ;  /* 0x000000290900780c */ /* 0x000fe40001741670 */
[----:B------:R-:W-:-:S02]  /*4710*/  FSEL R131, R11, -INF , !P0 ;  /* 0xff8000000b837808 */ /* 0x000fc40004000000 */
[----:B------:R-:W-:Y:S02]  /*4720*/  ISETP.NE.AND P0, PT, R25, RZ, PT ;  /* 0x000000ff1900720c */ /* 0x000fe40003f05270 */
[----:B------:R-:W-:Y:S01]  /*4730*/  LDSM.16.MT88.4 R24, [R226+0x2080] ;  /* 0x00208000e218783b */ /* 0x000fe20000004200 */
[----:B------:R-:W-:Y:S02]  /*4740*/  FSEL R156, R55, -INF , !P5 ;  /* 0xff800000379c7808 */ /* 0x000fe40006800000 */
[----:B------:R-:W-:Y:S02]  /*4750*/  ISETP.GT.AND P0, PT, R8, RZ, !P0 ;  /* 0x000000ff0800720c */ /* 0x000fe40004704270 */
[C---:B------:R-:W-:Y:S02]  /*4760*/  ISETP.LT.OR P1, PT, R9.reuse, 0x2a, P1 ;  /* 0x0000002a0900780c */ /* 0x040fe40000f21670 */
[----:B------:R-:W-:Y:S02]  /*4770*/  ISETP.LT.OR P0, PT, R9, 0x1, P0 ;  /* 0x000000010900780c */ /* 0x000fe40000701670 */
[----:B------:R-:W-:-:S02]  /*4780*/  FSEL R157, R60, -INF , !P2 ;  /* 0xff8000003c9d7808 */ /* 0x000fc40005000000 */
[----:B-1----:R-:W-:Y:S01]  /*4790*/  FMNMX.FTZ R136, R136, R4, !PT ;  /* 0x0000000488887209 */ /* 0x002fe20007810000 */
[----:B------:R-:W-:Y:S01]  /*47a0*/  LDSM.16.MT88.4 R60, [R228+0x2880] ;  /* 0x00288000e43c783b */ /* 0x000fe20000004200 */
[----:B------:R-:W-:Y:S02]  /*47b0*/  FSEL R21, R15, -INF , !P0 ;  /* 0xff8000000f157808 */ /* 0x000fe40004000000 */
[----:B------:R-:W-:Y:S01]  /*47c0*/  FSETP.NEU.FTZ.AND P0, PT, R137, -INF , PT ;  /* 0xff8000008900780b */ /* 0x000fe20003f1d000 */
[----:B------:R-:W1:Y:S01]  /*47d0*/  SHFL.BFLY PT, R4, R136, 0x1, 0x1f ;  /* 0x0c201f0088047f89 */ /* 0x000e6200000e0000 */
[----:B------:R-:W-:Y:S02]  /*47e0*/  FMNMX.FTZ R3, R21, R22, !PT ;  /* 0x0000001615037209 */ /* 0x000fe40007810000 */
[----:B------:R-:W-:Y:S02]  /*47f0*/  FSEL R13, R13, RZ, P0 ;  /* 0x000000ff0d0d7208 */ /* 0x000fe40000000000 */
[----:B------:R-:W-:-:S03]  /*4800*/  FSEL R164, R59, -INF , !P1 ;  /* 0xff8000003ba47808 */ /* 0x000fc60004800000 */
[----:B------:R-:W-:-:S04]  /*4810*/  FFMA.FTZ R2, R53, c[0x0][0x2d0], -R13 ;  /* 0x0000b40035027a23 */ /* 0x000fc8000001080d */
[----:B------:R2:W-:Y:S01]  /*4820*/  MUFU.EX2 R187, R2 ;  /* 0x0000000200bb7308 */ /* 0x0005e20000000800 */
[----:B-1----:R-:W-:Y:S01]  /*4830*/  FMNMX.FTZ R136, R136, R4, !PT ;  /* 0x0000000488887209 */ /* 0x002fe20007810000 */
[----:B------:R-:W-:-:S03]  /*4840*/  FFMA.FTZ R4, R37, c[0x0][0x2d0], -R13 ;  /* 0x0000b40025047a23 */ /* 0x000fc6000001080d */
[C---:B------:R-:W-:Y:S01]  /*4850*/  FSETP.NEU.FTZ.AND P0, PT, R136.reuse, -INF , PT ;  /* 0xff8000008800780b */ /* 0x040fe20003f1d000 */
[----:B------:R-:W-:Y:S02]  /*4860*/  FMUL.FTZ R12, R136, c[0x0][0x2d0] ;  /* 0x0000b400880c7a20 */ /* 0x000fe40000410000 */
[----:B------:R1:W-:Y:S01]  /*4870*/  MUFU.EX2 R192, R4 ;  /* 0x0000000400c07308 */ /* 0x0003e20000000800 */
[----:B--2---:R-:W-:Y:S02]  /*4880*/  FFMA.FTZ R2, R56, c[0x0][0x2d0], -R13 ;  /* 0x0000b40038027a23 */ /* 0x004fe4000001080d */
[----:B------:R-:W-:Y:S02]  /*4890*/  FSEL R12, R12, RZ, P0 ;  /* 0x000000ff0c0c7208 */ /* 0x000fe40000000000 */
[----:B------:R-:W-:-:S03]  /*48a0*/  ISETP.NE.AND P0, PT, R33, RZ, PT ;  /* 0x000000ff2100720c */ /* 0x000fc60003f05270 */
[----:B------:R2:W-:Y:S01]  /*48b0*/  MUFU.EX2 R198, R2 ;  /* 0x0000000200c67308 */ /* 0x0005e20000000800 */
[----:B------:R-:W-:Y:S01]  /*48c0*/  FFMA.FTZ R0, R34, c[0x0][0x2d0], -R12 ;  /* 0x0000b40022007a23 */ /* 0x000fe2000001080c */
[----:B------:R-:W-:-:S04]  /*48d0*/  ISETP.GT.AND P0, PT, R8, 0x19, !P0 ;  /* 0x000000190800780c */ /* 0x000fc80004704270 */
[----:B------:R-:W-:Y:S02]  /*48e0*/  ISETP.LT.OR P0, PT, R9, 0x1a, P0 ;  /* 0x0000001a0900780c */ /* 0x000fe40000701670 */
[----:B------:R3:W-:Y:S01]  /*48f0*/  MUFU.EX2 R182, R0 ;  /* 0x0000000000b67308 */ /* 0x0007e20000000800 */
[--C-:B-1----:R-:W-:Y:S01]  /*4900*/  FFMA.FTZ R4, R40, c[0x0][0x2d0], -R13.reuse ;  /* 0x0000b40028047a23 */ /* 0x102fe2000001080d */
[----:B------:R-:W-:Y:S02]  /*4910*/  FSEL R20, R17, -INF , !P0 ;  /* 0xff80000011147808 */ /* 0x000fe40004000000 */
[----:B--2---:R-:W-:Y:S01]  /*4920*/  FMNMX.FTZ R2, R104, R3, !PT ;  /* 0x0000000368027209 */ /* 0x004fe20007810000 */
[----:B------:R-:W-:-:S03]  /*4930*/  FFMA.FTZ R3, R57, c[0x0][0x2d0], -R13 ;  /* 0x0000b40039037a23 */ /* 0x000fc6000001080d */
[----:B------:R1:W-:Y:S01]  /*4940*/  MUFU.EX2 R231, R4 ;  /* 0x0000000400e77308 */ /* 0x0003e20000000800 */
[----:B------:R-:W-:Y:S01]  /*4950*/  FMNMX.FTZ R2, R23, R2, !PT ;  /* 0x0000000217027209 */ /* 0x000fe20007810000 */
[----:B---3--:R-:W-:-:S06]  /*4960*/  FFMA.FTZ R0, R35, c[0x0][0x2d0], -R12 ;  /* 0x0000b40023007a23 */ /* 0x008fcc000001080c */
[----:B------:R2:W-:Y:S08]  /*4970*/  MUFU.EX2 R229, R3 ;  /* 0x0000000300e57308 */ /* 0x0005f00000000800 */
[----:B------:R3:W-:Y:S01]  /*4980*/  MUFU.EX2 R195, R0 ;  /* 0x0000000000c37308 */ /* 0x0007e20000000800 */
[--C-:B-1----:R-:W-:Y:S02]  /*4990*/  FFMA.FTZ R4, R44, c[0x0][0x2d0], -R13.reuse ;  /* 0x0000b4002c047a23 */ /* 0x102fe4000001080d */
[----:B------:R-:W-:Y:S01]  /*49a0*/  LDSM.16.MT88.4 R44, [R228+0x2080] ;  /* 0x00208000e42c783b */ /* 0x000fe20000004200 */
[----:B--2---:R-:W-:Y:S01]  /*49b0*/  FMNMX.FTZ R3, R128, R2, !PT ;  /* 0x0000000280037209 */ /* 0x004fe20007810000 */
[----:B------:R-:W-:-:S03]  /*49c0*/  FFMA.FTZ R2, R58, c[0x0][0x2d0], -R13 ;  /* 0x0000b4003a027a23 */ /* 0x000fc6000001080d */
[----:B------:R1:W-:Y:S01]  /*49d0*/  MUFU.EX2 R194, R4 ;  /* 0x0000000400c27308 */ /* 0x0003e20000000800 */
[----:B------:R-:W-:Y:S01]  /*49e0*/  LDSM.16.MT88.4 R56, [R227+0x2880] ;  /* 0x00288000e338783b */ /* 0x000fe20000004200 */
[----:B---3--:R-:W-:-:S06]  /*49f0*/  FFMA.FTZ R0, R36, c[0x0][0x2d0], -R12 ;  /* 0x0000b40024007a23 */ /* 0x008fcc000001080c */
[----:B------:R2:W3:Y:S08]  /*4a00*/  MUFU.EX2 R171, R2 ;  /* 0x0000000200ab7308 */ /* 0x0004f00000000800 */
[----:B------:R4:W4:Y:S01]  /*4a10*/  MUFU.EX2 R190, R0 ;  /* 0x0000000000be7308 */ /* 0x0009220000000800 */
[----:B-1----:R-:W-:Y:S02]  /*4a20*/  FFMA.FTZ R4, R41, c[0x0][0x2d0], -R13 ;  /* 0x0000b40029047a23 */ /* 0x002fe4000001080d */
[----:B------:R-:W1:Y:S01]  /*4a30*/  LDSM.16.MT88.4 R40, [R225+0x2080] ;  /* 0x00208000e128783b */ /* 0x000e620000004200 */
[----:B--2---:R-:W-:Y:S01]  /*4a40*/  FMNMX.FTZ R2, R130, R3, !PT ;  /* 0x0000000382027209 */ /* 0x004fe20007810000 */
[----:B------:R-:W-:-:S03]  /*4a50*/  FFMA.FTZ R3, R38, c[0x0][0x2d0], -R12 ;  /* 0x0000b40026037a23 */ /* 0x000fc6000001080c */
[----:B------:R2:W2:Y:S01]  /*4a60*/  MUFU.EX2 R197, R4 ;  /* 0x0000000400c57308 */ /* 0x0004a20000000800 */
[----:B---3--:R-:W-:Y:S02]  /*4a70*/  F2FP.PACK_AB R10, R171, R229 ;  /* 0x000000e5ab0a723e */ /* 0x008fe400000000ff */
[----:B------:R-:W-:Y:S02]  /*4a80*/  FMNMX.FTZ R2, R131, R2, !PT ;  /* 0x0000000283027209 */ /* 0x000fe40007810000 */
[----:B----4-:R-:W-:-:S03]  /*4a90*/  FMNMX.FTZ R0, R105, R106, !PT ;  /* 0x0000006a69007209 */ /* 0x010fc60007810000 */
[----:B------:R3:W-:Y:S01]  /*4aa0*/  MUFU.EX2 R186, R3 ;  /* 0x0000000300ba7308 */ /* 0x0007e20000000800 */
[----:B------:R-:W-:Y:S02]  /*4ab0*/  F2FP.PACK_AB R7, R190, R195 ;  /* 0x000000c3be07723e */ /* 0x000fe400000000ff */
[----:B------:R-:W-:-:S04]  /*4ac0*/  FMNMX.FTZ R0, R107, R0, !PT ;  /* 0x000000006b007209 */ /* 0x000fc80007810000 */
[----:B------:R-:W-:Y:S01]  /*4ad0*/  FMNMX.FTZ R0, R129, R0, !PT ;  /* 0x0000000081007209 */ /* 0x000fe20007810000 */
[--C-:B--2---:R-:W-:Y:S01]  /*4ae0*/  FFMA.FTZ R4, R28, c[0x0][0x2d0], -R12.reuse ;  /* 0x0000b4001c047a23 */ /* 0x104fe2000001080c */
[----:B------:R-:W-:Y:S02]  /*4af0*/  F2FP.PACK_AB R6, R197, R194 ;  /* 0x000000c2c506723e */ /* 0x000fe400000000ff */
[----:B------:R-:W-:Y:S01]  /*4b00*/  FMNMX.FTZ R0, R132, R0, !PT ;  /* 0x0000000084007209 */ /* 0x000fe20007810000 */
[----:B------:R2:W4:Y:S03]  /*4b10*/  MUFU.EX2 R193, R4 ;  /* 0x0000000400c17308 */ /* 0x0005260000000800 */
[----:B------:R-:W-:Y:S02]  /*4b20*/  FMNMX.FTZ R0, R133, R0, !PT ;  /* 0x0000000085007209 */ /* 0x000fe40007810000 */
[----:B---3--:R-:W-:Y:S01]  /*4b30*/  FMNMX.FTZ R3, R20, R2, !PT ;  /* 0x0000000214037209 */ /* 0x008fe20007810000 */
[----:B------:R-:W-:Y:S01]  /*4b40*/  FFMA.FTZ R2, R39, c[0x0][0x2d0], -R12 ;  /* 0x0000b40027027a23 */ /* 0x000fe2000001080c */
[----:B------:R-:W-:Y:S01]  /*4b50*/  FMNMX.FTZ R0, R134, R0, !PT ;  /* 0x0000000086007209 */ /* 0x000fe20007810000 */
[----:B------:R-:W-:Y:S01]  /*4b60*/  LDSM.16.MT88.4 R36, [R226+0x4080] ;  /* 0x00408000e224783b */ /* 0x000fe20000004200 */
[----:B------:R-:W-:Y:S01]  /*4b70*/  FMNMX.FTZ R3, R139, R3, !PT ;  /* 0x000000038b037209 */ /* 0x000fe20007810000 */
[----:B------:R3:W1:Y:S01]  /*4b80*/  MUFU.EX2 R180, R2 ;  /* 0x0000000200b47308 */ /* 0x0006620000000800 */
[----:B------:R-:W-:-:S02]  /*4b90*/  FMNMX.FTZ R0, R138, R0, !PT ;  /* 0x000000008a007209 */ /* 0x000fc40007810000 */
[----:B------:R-:W-:Y:S02]  /*4ba0*/  FMNMX.FTZ R3, R156, R3, !PT ;  /* 0x000000039c037209 */ /* 0x000fe40007810000 */
[----:B------:R-:W-:Y:S02]  /*4bb0*/  FMNMX.FTZ R0, R165, R0, !PT ;  /* 0x00000000a5007209 */ /* 0x000fe40007810000 */
[----:B------:R-:W-:Y:S02]  /*4bc0*/  FMNMX.FTZ R3, R157, R3, !PT ;  /* 0x000000039d037209 */ /* 0x000fe40007810000 */
[----:B------:R-:W-:Y:S02]  /*4bd0*/  FMNMX.FTZ R0, R166, R0, !PT ;  /* 0x00000000a6007209 */ /* 0x000fe40007810000 */
[----:B------:R-:W-:Y:S02]  /*4be0*/  FMNMX.FTZ R3, R164, R3, !PT ;  /* 0x00000003a4037209 */ /* 0x000fe40007810000 */
[----:B------:R-:W-:-:S02]  /*4bf0*/  FMNMX.FTZ R0, R188, R0, !PT ;  /* 0x00000000bc007209 */ /* 0x000fc40007810000 */
[----:B--2---:R-:W-:Y:S01]  /*4c00*/  F2FP.PACK_AB R4, R231, R192 ;  /* 0x000000c0e704723e */ /* 0x004fe200000000ff */
[----:B------:R-:W2:Y:S01]  /*4c10*/  SHFL.BFLY PT, R14, R3, 0x2, 0x1f ;  /* 0x0c401f00030e7f89 */ /* 0x000ea200000e0000 */
[----:B------:R-:W-:Y:S01]  /*4c20*/  FMNMX.FTZ R0, R189, R0, !PT ;  /* 0x00000000bd007209 */ /* 0x000fe20007810000 */
[--C-:B---3--:R-:W-:Y:S01]  /*4c30*/  FFMA.FTZ R2, R52, c[0x0][0x2d0], -R12.reuse ;  /* 0x0000b40034027a23 */ /* 0x108fe2000001080c */
[----:B----4-:R-:W-:Y:S02]  /*4c40*/  F2FP.PACK_AB R5, R182, R193 ;  /* 0x000000c1b605723e */ /* 0x010fe400000000ff */
[----:B-1----:R-:W-:Y:S01]  /*4c50*/  F2FP.PACK_AB R9, R180, R186 ;  /* 0x000000bab409723e */ /* 0x002fe200000000ff */
[----:B------:R-:W1:Y:S01]  /*4c60*/  SHFL.BFLY PT, R8, R0, 0x2, 0x1f ;  /* 0x0c401f0000087f89 */ /* 0x000e6200000e0000 */
[----:B------:R3:W-:Y:S03]  /*4c70*/  MUFU.EX2 R230, R2 ;  /* 0x0000000200e67308 */ /* 0x0007e60000000800 */
[C---:B------:R-:W-:Y:S08]  /*4c80*/  HMMA.16816.F32 R148, R4.reuse, R48, RZ ;  /* 0x000000300494723c */ /* 0x040ff000000018ff */
[C---:B------:R-:W-:Y:S01]  /*4c90*/  HMMA.16816.F32 R28, R4.reuse, R40, RZ ;  /* 0x00000028041c723c */ /* 0x040fe200000018ff */
[----:B---3--:R-:W-:Y:S01]  /*4ca0*/  FFMA.FTZ R2, R54, c[0x0][0x2d0], -R12 ;  /* 0x0000b40036027a23 */ /* 0x008fe2000001080c */
[----:B--2---:R-:W-:Y:S01]  /*4cb0*/  FMNMX.FTZ R3, R3, R14, !PT ;  /* 0x0000000e03037209 */ /* 0x004fe20007810000 */
[----:B------:R-:W-:Y:S05]  /*4cc0*/  LDSM.16.MT88.4 R52, [R225+0x4080] ;  /* 0x00408000e134783b */ /* 0x000fea0000004200 */
[----:B------:R-:W-:Y:S01]  /*4cd0*/  HMMA.16816.F32 R32, R4, R24, RZ ;  /* 0x000000180420723c */ /* 0x000fe200000018ff */
[----:B------:R-:W2:Y:S01]  /*4ce0*/  MUFU.EX2 R170, R2 ;  /* 0x0000000200aa7308 */ /* 0x000ea20000000800 */
[----:B-1----:R-:W-:-:S02]  /*4cf0*/  FMNMX.FTZ R0, R0, R8, !PT ;  /* 0x0000000800007209 */ /* 0x002fc40007810000 */
[----:B------:R-:W-:-:S04]  /*4d00*/  F2FP.PACK_AB R8, R198, R187 ;  /* 0x000000bbc608723e */ /* 0x000fc800000000ff */
[C---:B------:R-:W-:Y:S01]  /*4d10*/  HMMA.16816.F32 R140, R4.reuse, R44, RZ ;  /* 0x0000002c048c723c */ /* 0x040fe200000018ff */
[----:B------:R-:W1:Y:S07]  /*4d20*/  SHFL.BFLY PT, R15, R0, 0x1, 0x1f ;  /* 0x0c201f00000f7f89 */ /* 0x000e6e00000e0000 */
[----:B------:R-:W-:Y:S01]  /*4d30*/  HMMA.16816.F32 R144, R4, R68, RZ ;  /* 0x000000440490723c */ /* 0x000fe200000018ff */
[----:B--2---:R-:W-:-:S07]  /*4d40*/  F2FP.PACK_AB R11, R170, R230 ;  /* 0x000000e6aa0b723e */ /* 0x004fce00000000ff */
[C---:B------:R-:W-:Y:S08]  /*4d50*/  HMMA.16816.F32 R152, R4.reuse, R76, RZ ;  /* 0x0000004c0498723c */ /* 0x040ff000000018ff */
[----:B------:R-:W-:Y:S01]  /*4d60*/  HMMA.16816.F32 R124, R4, R92, RZ ;  /* 0x0000005c047c723c */ /* 0x000fe200000018ff */
[----:B-1----:R-:W-:-:S04]  /*4d70*/  FMNMX.FTZ R135, R0, R15, !PT ;  /* 0x0000000f00877209 */ /* 0x002fc80007810000 */
[C---:B------:R-:W-:Y:S01]  /*4d80*/  FSETP.NEU.FTZ.AND P0, PT, R135.reuse, -INF , PT ;  /* 0xff8000008700780b */ /* 0x040fe20003f1d000 */
[----:B------:R-:W-:Y:S02]  /*4d90*/  FMUL.FTZ R0, R135, c[0x0][0x2d0] ;  /* 0x0000b40087007a20 */ /* 0x000fe40000410000 */
[----:B------:R-:W-:Y:S03]  /*4da0*/  HMMA.16816.F32 R120, R4, R116, RZ ;  /* 0x000000740478723c */ /* 0x000fe600000018ff */
[----:B------:R-:W-:-:S05]  /*4db0*/  FSEL R0, R0, RZ, P0 ;  /* 0x000000ff00007208 */ /* 0x000fca0000000000 */
[----:B------:R-:W-:Y:S01]  /*4dc0*/  HMMA.16816.F32 R112, R4, R42, RZ ;  /* 0x0000002a0470723c */ /* 0x000fe200000018ff */
[----:B------:R-:W-:-:S04]  /*4dd0*/  FFMA.FTZ R2, R105, c[0x0][0x2d0], -R0 ;  /* 0x0000b40069027a23 */ /* 0x000fc80000010800 */
[----:B------:R1:W-:Y:S03]  /*4de0*/  MUFU.EX2 R234, R2 ;  /* 0x0000000200ea7308 */ /* 0x0003e60000000800 */
[C---:B------:R-:W-:Y:S08]  /*4df0*/  HMMA.16816.F32 R108, R4.reuse, R26, RZ ;  /* 0x0000001a046c723c */ /* 0x040ff000000018ff */
[----:B------:R-:W-:Y:S01]  /*4e00*/  HMMA.16816.F32 R100, R4, R46, RZ ;  /* 0x0000002e0464723c */ /* 0x000fe200000018ff */
[----:B-1----:R-:W-:-:S07]  /*4e10*/  FFMA.FTZ R2, R106, c[0x0][0x2d0], -R0 ;  /* 0x0000b4006a027a23 */ /* 0x002fce0000010800 */
[C---:B------:R-:W-:Y:S01]  /*4e20*/  HMMA.16816.F32 R96, R4.reuse, R50, RZ ;  /* 0x000000320460723c */ /* 0x040fe200000018ff */
[----:B------:R1:W-:Y:S07]  /*4e30*/  MUFU.EX2 R232, R2 ;  /* 0x0000000200e87308 */ /* 0x0003ee0000000800 */
[C---:B------:R-:W-:Y:S08]  /*4e40*/  HMMA.16816.F32 R88, R4.reuse, R70, RZ ;  /* 0x000000460458723c */ /* 0x040ff000000018ff */
[----:B------:R-:W-:Y:S01]  /*4e50*/  HMMA.16816.F32 R84, R4, R78, RZ ;  /* 0x0000004e0454723c */ /* 0x000fe200000018ff */
[----:B-1----:R-:W-:-:S04]  /*4e60*/  FFMA.FTZ R2, R107, c[0x0][0x2d0], -R0 ;  /* 0x0000b4006b027a23 */ /* 0x002fc80000010800 */
[----:B------:R1:W-:Y:S03]  /*4e70*/  MUFU.EX2 R196, R2 ;  /* 0x0000000200c47308 */ /* 0x0003e60000000800 */
[C---:B------:R-:W-:Y:S08]  /*4e80*/  HMMA.16816.F32 R80, R4.reuse, R94, RZ ;  /* 0x0000005e0450723c */ /* 0x040ff000000018ff */
[----:B------:R-:W-:Y:S01]  /*4e90*/  HMMA.16816.F32 R16, R4, R118, RZ ;  /* 0x000000760410723c */ /* 0x000fe200000018ff */
[----:B------:R-:W2:Y:S07]  /*4ea0*/  SHFL.BFLY PT, R4, R3, 0x1, 0x1f ;  /* 0x0c201f0003047f89 */ /* 0x000eae00000e0000 */
[C---:B------:R-:W-:Y:S08]  /*4eb0*/  HMMA.16816.F32 R148, R8.reuse, R56, R148 ;  /* 0x000000380894723c */ /* 0x040ff00000001894 */
[C---:B------:R-:W-:Y:S01]  /*4ec0*/  HMMA.16816.F32 R172, R8.reuse, R72, R28 ;  /* 0x0000004808ac723c */ /* 0x040fe2000000181c */
[----:B------:R-:W3:Y:S07]  /*4ed0*/  LDSM.16.MT88.4 R28, [R228+0x4080] ;  /* 0x00408000e41c783b */ /* 0x000eee0000004200 */
[----:B------:R-:W-:Y:S01]  /*4ee0*/  HMMA.16816.F32 R176, R8, R64, R32 ;  /* 0x0000004008b0723c */ /* 0x000fe20000001820 */
[----:B------:R-:W4:Y:S01]  /*4ef0*/  LDSM.16.MT88.4 R32, [R227+0x4080] ;  /* 0x00408000e320783b */ /* 0x000f220000004200 */
[----:B--2---:R-:W-:Y:S01]  /*4f00*/  FMNMX.FTZ R3, R3, R4, !PT ;  /* 0x0000000403037209 */ /* 0x004fe20007810000 */
[----:B------:R-:W-:-:S03]  /*4f10*/  FFMA.FTZ R4, R129, c[0x0][0x2d0], -R0 ;  /* 0x0000b40081047a23 */ /* 0x000fc60000010800 */
[C---:B------:R-:W-:Y:S01]  /*4f20*/  FSETP.NEU.FTZ.AND P0, PT, R3.reuse, -INF , PT ;  /* 0xff8000000300780b */ /* 0x040fe20003f1d000 */
[----:B-1----:R-:W-:Y:S01]  /*4f30*/  FMUL.FTZ R2, R3, c[0x0][0x2d0] ;  /* 0x0000b40003027a20 */ /* 0x002fe20000410000 */
[C---:B------:R-:W-:Y:S01]  /*4f40*/  HMMA.16816.F32 R200, R8.reuse, R60, R140 ;  /* 0x0000003c08c8723c */ /* 0x040fe2000000188c */
[----:B------:R-:W-:Y:S01]  /*4f50*/  MOV R233, R151 ;  /* 0x0000009700e97202 */ /* 0x000fe20000000f00 */
[----:B------:R-:W-:Y:S01]  /*4f60*/  IMAD.MOV.U32 R199, RZ, RZ, R149 ;  /* 0x000000ffffc77224 */ /* 0x000fe200078e0095 */
[----:B------:R1:W2:Y:S01]  /*4f70*/  MUFU.EX2 R191, R4 ;  /* 0x0000000400bf7308 */ /* 0x0002a20000000800 */
[----:B------:R-:W-:Y:S01]  /*4f80*/  IMAD.MOV.U32 R183, RZ, RZ, R150 ;  /* 0x000000ffffb77224 */ /* 0x000fe200078e0096 */
[----:B------:R-:W-:Y:S02]  /*4f90*/  FSEL R2, R2, RZ, P0 ;  /* 0x000000ff02027208 */ /* 0x000fe40000000000 */
[----:B------:R-:W-:Y:S01]  /*4fa0*/  MOV R143, R148 ;  /* 0x00000094008f7202 */ /* 0x000fe20000000f00 */
[C---:B------:R-:W-:Y:S08]  /*4fb0*/  HMMA.16816.F32 R244, R8.reuse, R74, R112 ;  /* 0x0000004a08f4723c */ /* 0x040ff00000001870 */
[----:B------:R-:W-:Y:S01]  /*4fc0*/  HMMA.16816.F32 R148, R8, R52, R144 ;  /* 0x000000340894723c */ /* 0x000fe20000001890 */
[----:B-1----:R-:W-:Y:S01]  /*4fd0*/  FFMA.FTZ R4, R21, c[0x0][0x2d0], -R2 ;  /* 0x0000b40015047a23 */ /* 0x002fe20000010802 */
[----:B--2---:R-:W-:-:S03]  /*4fe0*/  F2FP.PACK_AB R6, R191, R196 ;  /* 0x000000c4bf06723e */ /* 0x004fc600000000ff */
[----:B------:R1:W-:Y:S03]  /*4ff0*/  MUFU.EX2 R146, R4 ;  /* 0x0000000400927308 */ /* 0x0003e60000000800 */
[----:B------:R-:W-:Y:S01]  /*5000*/  IMAD.MOV.U32 R142, RZ, RZ, R203 ;  /* 0x000000ffff8e7224 */ /* 0x000fe200078e00cb */
[----:B------:R-:W-:Y:S01]  /*5010*/  MOV R141, R201 ;  /* 0x000000c9008d7202 */ /* 0x000fe20000000f00 */
[----:B------:R-:W-:Y:S01]  /*5020*/  IMAD.MOV.U32 R140, RZ, RZ, R202 ;  /* 0x000000ffff8c7224 */ /* 0x000fe200078e00ca */
[----:B---3--:R-:W-:Y:S01]  /*5030*/  HMMA.16816.F32 R216, R8, R28, R124 ;  /* 0x0000001c08d8723c */ /* 0x008fe2000000187c */
[----:B------:R-:W-:-:S07]  /*5040*/  IMAD.MOV.U32 R15, RZ, RZ, R200 ;  /* 0x000000ffff0f7224 */ /* 0x000fce00078e00c8 */
[----:B------:R-:W-:Y:S01]  /*5050*/  HMMA.16816.F32 R248, R8, R36, R152 ;  /* 0x0000002408f8723c */ /* 0x000fe20000001898 */
[----:B------:R-:W-:Y:S01]  /*5060*/  LDSM.16.MT88.4 R152, [R225+0x3080] ;  /* 0x00308000e198783b */ /* 0x000fe20000004200 */
[----:B-1----:R-:W-:-:S03]  /*5070*/  FFMA.FTZ R4, R22, c[0x0][0x2d0], -R2 ;  /* 0x0000b40016047a23 */ /* 0x002fc60000010802 */
[----:B------:R-:W-:Y:S01]  /*5080*/  MOV R145, R150 ;  /* 0x0000009600917202 */ /* 0x000fe20000000f00 */
[----:B------:R-:W-:Y:S01]  /*5090*/  IMAD.MOV.U32 R5, RZ, RZ, R149 ;  /* 0x000000ffff057224 */ /* 0x000fe200078e0095 */
[----:B------:R1:W2:Y:S01]  /*50a0*/  MUFU.EX2 R147, R4 ;  /* 0x0000000400937308 */ /* 0x0002a20000000800 */
[----:B------:R-:W-:Y:S01]  /*50b0*/  IMAD.MOV.U32 R252, RZ, RZ, R148 ;  /* 0x000000fffffc7224 */ /* 0x000fe200078e0094 */
[----:B----4-:R-:W-:Y:S01]  /*50c0*/  HMMA.16816.F32 R212, R8, R32, R120 ;  /* 0x0000002008d4723c */ /* 0x010fe20000001878 */
[----:B------:R-:W-:Y:S02]  /*50d0*/  IMAD.MOV.U32 R144, RZ, RZ, R151 ;  /* 0x000000ffff907224 */ /* 0x000fe400078e0097 */
[----:B------:R-:W-:-:S05]  /*50e0*/  IMAD.MOV.U32 R129, RZ, RZ, R5 ;  /* 0x000000ffff817224 */ /* 0x000fca00078e0005 */
[----:B------:R-:W-:Y:S01]  /*50f0*/  HMMA.16816.F32 R220, R8, R66, R108 ;  /* 0x0000004208dc723c */ /* 0x000fe2000000186c */
[----:B-1----:R-:W-:Y:S01]  /*5100*/  FFMA.FTZ R4, R104, c[0x0][0x2d0], -R2 ;  /* 0x0000b40068047a23 */ /* 0x002fe20000010802 */
[----:B--2---:R-:W-:-:S06]  /*5110*/  F2FP.PACK_AB R5, R147, R146 ;  /* 0x000000929305723e */ /* 0x004fcc00000000ff */
[C---:B------:R-:W-:Y:S01]  /*5120*/  HMMA.16816.F32 R208, R8.reuse, R62, R100 ;  /* 0x0000003e08d0723c */ /* 0x040fe20000001864 */
[----:B------:R1:W-:Y:S07]  /*5130*/  MUFU.EX2 R224, R4 ;  /* 0x0000000400e07308 */ /* 0x0003ee0000000800 */
[C---:B------:R-:W-:Y:S08]  /*5140*/  HMMA.16816.F32 R204, R8.reuse, R58, R96 ;  /* 0x0000003a08cc723c */ /* 0x040ff00000001860 */
[----:B------:R-:W-:Y:S01]  /*5150*/  HMMA.16816.F32 R200, R8, R54, R88 ;  /* 0x0000003608c8723c */ /* 0x000fe20000001858 */
[----:B-1----:R-:W-:-:S04]  /*5160*/  FFMA.FTZ R4, R23, c[0x0][0x2d0], -R2 ;  /* 0x0000b40017047a23 */ /* 0x002fc80000010802 */
[----:B------:R1:W2:Y:S03]  /*5170*/  MUFU.EX2 R181, R4 ;  /* 0x0000000400b57308 */ /* 0x0002a60000000800 */
[C---:B------:R-:W-:Y:S08]  /*5180*/  HMMA.16816.F32 R148, R8.reuse, R38, R84 ;  /* 0x000000260894723c */ /* 0x040ff00000001854 */
[----:B------:R-:W-:Y:S01]  /*5190*/  HMMA.16816.F32 R112, R8, R30, R80 ;  /* 0x0000001e0870723c */ /* 0x000fe20000001850 */
[----:B-1----:R-:W-:-:S07]  /*51a0*/  F2FP.PACK_AB R4, R232, R234 ;  /* 0x000000eae804723e */ /* 0x002fce00000000ff */
[----:B------:R-:W-:Y:S01]  /*51b0*/  HMMA.16816.F32 R124, R8, R34, R16 ;  /* 0x00000022087c723c */ /* 0x000fe20000001810 */
[----:B--2---:R-:W-:-:S06]  /*51c0*/  F2FP.PACK_AB R7, R181, R224 ;  /* 0x000000e0b507723e */ /* 0x004fcc00000000ff */
[--C-:B------:R-:W-:Y:S01]  /*51d0*/  FFMA.FTZ R8, R132, c[0x0][0x2d0], -R0.reuse ;  /* 0x0000b40084087a23 */ /* 0x100fe20000010800 */
[C---:B------:R-:W-:Y:S03]  /*51e0*/  HMMA.16816.F32 R104, R4.reuse, R40, RZ ;  /* 0x000000280468723c */ /* 0x040fe600000018ff */
[----:B------:R1:W2:Y:S05]  /*51f0*/  MUFU.EX2 R14, R8 ;  /* 0x00000008000e7308 */ /* 0x0002aa0000000800 */
[C---:B------:R-:W-:Y:S08]  /*5200*/  HMMA.16816.F32 R84, R4.reuse, R24, RZ ;  /* 0x000000180454723c */ /* 0x040ff000000018ff */
[----:B------:R-:W-:Y:S01]  /*5210*/  HMMA.16816.F32 R80, R4, R44, RZ ;  /* 0x0000002c0450723c */ /* 0x000fe200000018ff */
[----:B-1----:R-:W-:-:S04]  /*5220*/  FFMA.FTZ R8, R133, c[0x0][0x2d0], -R0 ;  /* 0x0000b40085087a23 */ /* 0x002fc80000010800 */
        /* <DEDUP_REMOVED lines=14> */
[----:B------:R-:W-:Y:S01]  /*5310*/  MOV R128, R252 ;  /* 0x000000fc00807202 */ /* 0x000fe20000000f00 */
[----:B------:R1:W3:Y:S06]  /*5320*/  MUFU.EX2 R40, R8 ;  /* 0x0000000800287308 */ /* 0x0002ec0000000800 */
[C---:B------:R-:W-:Y:S08]  /*5330*/  HMMA.16816.F32 R76, R4.reuse, R78, RZ ;  /* 0x0000004e044c723c */ /* 0x040ff000000018ff */
[----:B------:R-:W-:Y:S01]  /*5340*/  HMMA.16816.F32 R48, R4, R94, RZ ;  /* 0x0000005e0430723c */ /* 0x000fe200000018ff */
[----:B-1----:R-:W-:-:S02]  /*5350*/  FFMA.FTZ R8, R130, c[0x0][0x2d0], -R2 ;  /* 0x0000b40082087a23 */ /* 0x002fc40000010802 */
[----:B--2---:R-:W-:Y:S02]  /*5360*/  IMAD.MOV.U32 R130, RZ, RZ, R14 ;  /* 0x000000ffff827224 */ /* 0x004fe400078e000e */
[----:B------:R1:W2:Y:S02]  /*5370*/  MUFU.EX2 R14, R8 ;  /* 0x00000008000e7308 */ /* 0x0002a40000000800 */
[----:B------:R-:W-:Y:S01]  /*5380*/  MOV R94, R182 ;  /* 0x000000b6005e7202 */ /* 0x000fe20000000f00 */
[----:B------:R-:W-:Y:S02]  /*5390*/  IMAD.MOV.U32 R95, RZ, RZ, R143 ;  /* 0x000000ffff5f7224 */ /* 0x000fe400078e008f */
[--C-:B-1----:R-:W-:Y:S02]  /*53a0*/  FFMA.FTZ R8, R131, c[0x0][0x2d0], -R2.reuse ;  /* 0x0000b40083087a23 */ /* 0x102fe40000010802 */
[----:B------:R-:W-:Y:S02]  /*53b0*/  IMAD.MOV.U32 R131, RZ, RZ, R233 ;  /* 0x000000ffff837224 */ /* 0x000fe400078e00e9 */
[----:B------:R1:W-:Y:S02]  /*53c0*/  MUFU.EX2 R233, R8 ;  /* 0x0000000800e97308 */ /* 0x0003e40000000800 */
[----:B-1----:R-:W-:-:S02]  /*53d0*/  FFMA.FTZ R8, R20, c[0x0][0x2d0], -R2 ;  /* 0x0000b40014087a23 */ /* 0x002fc40000010802 */
[C---:B------:R-:W-:Y:S04]  /*53e0*/  HMMA.16816.F32 R20, R4.reuse, R116, RZ ;  /* 0x000000740414723c */ /* 0x040fe800000018ff */
[----:B------:R1:W4:Y:S03]  /*53f0*/  MUFU.EX2 R132, R8 ;  /* 0x0000000800847308 */ /* 0x0003260000000800 */
[----:B---3--:R-:W-:Y:S02]  /*5400*/  IMAD.MOV.U32 R117, RZ, RZ, R40 ;  /* 0x000000ffff757224 */ /* 0x008fe400078e0028 */
[----:B------:R-:W-:Y:S01]  /*5410*/  HMMA.16816.F32 R40, R4, R118, RZ ;  /* 0x000000760428723c */ /* 0x000fe200000018ff */
[----:B------:R-:W-:-:S06]  /*5420*/  IMAD.MOV.U32 R116, RZ, RZ, R142 ;  /* 0x000000ffff747224 */ /* 0x000fcc00078e008e */
[----:B------:R-:W-:Y:S01]  /*5430*/  MOV R118, R141 ;  /* 0x0000008d00767202 */ /* 0x000fe20000000f00 */
[----:B------:R-:W-:Y:S01]  /*5440*/  IMAD.MOV.U32 R119, RZ, RZ, R140 ;  /* 0x000000ffff777224 */ /* 0x000fe200078e008c */
[----:B-1----:R-:W-:Y:S07]  /*5450*/  HMMA.16816.F32 R8, R4, R92, RZ ;  /* 0x0000005c0408723c */ /* 0x002fee00000018ff */
[----:B------:R-:W-:Y:S01]  /*5460*/  F2FP.PACK_AB R4, R184, R130 ;  /* 0x00000082b804723e */ /* 0x000fe200000000ff */
[----:B------:R-:W-:Y:S01]  /*5470*/  IMAD.MOV.U32 R93, RZ, RZ, R183 ;  /* 0x000000ffff5d7224 */ /* 0x000fe200078e00b7 */
[----:B------:R-:W-:-:S02]  /*5480*/  F2FP.PACK_AB R6, R169, R185 ;  /* 0x000000b9a906723e */ /* 0x000fc400000000ff */
[----:B--2---:R-:W-:Y:S02]  /*5490*/  F2FP.PACK_AB R5, R14, R117 ;  /* 0x000000750e05723e */ /* 0x004fe400000000ff */
[----:B----4-:R-:W-:Y:S02]  /*54a0*/  F2FP.PACK_AB R7, R132, R233 ;  /* 0x000000e98407723e */ /* 0x010fe400000000ff */
[----:B------:R-:W-:-:S05]  /*54b0*/  MOV R92, R199 ;  /* 0x000000c7005c7202 */ /* 0x000fca0000000f00 */
        /* <DEDUP_REMOVED lines=8> */
[----:B------:R-:W-:Y:S01]  /*5540*/  HMMA.16816.F32 R180, R4, R60, R80 ;  /* 0x0000003c04b4723c */ /* 0x000fe20000001850 */
[----:B------:R-:W-:-:S06]  /*5550*/  MOV R57, R194 ;  /* 0x000000c200397202 */ /* 0x000fcc0000000f00 */
[----:B------:R-:W-:Y:S01]  /*5560*/  IMAD.MOV.U32 R80, RZ, RZ, R193 ;  /* 0x000000ffff507224 */ /* 0x000fe200078e00c1 */
[C---:B------:R-:W-:Y:S01]  /*5570*/  HMMA.16816.F32 R24, R4.reuse, R52, R24 ;  /* 0x000000340418723c */ /* 0x040fe20000001818 */
[----:B------:R-:W-:Y:S01]  /*5580*/  IMAD.MOV.U32 R81, RZ, RZ, R192 ;  /* 0x000000ffff517224 */ /* 0x000fe200078e00c0 */
[----:B------:R-:W-:Y:S01]  /*5590*/  MOV R60, R197 ;  /* 0x000000c5003c7202 */ /* 0x000fe20000000f00 */
[----:B------:R-:W-:Y:S01]  /*55a0*/  IMAD.MOV.U32 R61, RZ, RZ, R198 ;  /* 0x000000ffff3d7224 */ /* 0x000fe200078e00c6 */
[----:B------:R-:W-:Y:S01]  /*55b0*/  MOV R82, R171 ;  /* 0x000000ab00527202 */ /* 0x000fe20000000f00 */
[----:B------:R-:W-:Y:S02]  /*55c0*/  IMAD.MOV.U32 R83, RZ, RZ, R14 ;  /* 0x000000ffff537224 */ /* 0x000fe400078e000e */
[----:B------:R-:W-:Y:S01]  /*55d0*/  IMAD.MOV.U32 R53, RZ, RZ, R196 ;  /* 0x000000ffff357224 */ /* 0x000fe200078e00c4 */
[C---:B------:R-:W-:Y:S07]  /*55e0*/  HMMA.16816.F32 R192, R4.reuse, R28, R8 ;  /* 0x0000001c04c0723c */ /* 0x040fee0000001808 */
[----:B------:R-:W-:Y:S01]  /*55f0*/  FFMA.FTZ R8, R167, c[0x0][0x2d0], -R13 ;  /* 0x0000b400a7087a23 */ /* 0x000fe2000001080d */
[----:B------:R-:W-:Y:S01]  /*5600*/  HMMA.16816.F32 R196, R4, R32, R20 ;  /* 0x0000002004c4723c */ /* 0x000fe20000001814 */
[----:B------:R-:W-:Y:S01]  /*5610*/  MOV R29, R61 ;  /* 0x0000003d001d7202 */ /* 0x000fe20000000f00 */
[----:B------:R-:W-:Y:S01]  /*5620*/  IMAD.MOV.U32 R28, RZ, RZ, R85 ;  /* 0x000000ffff1c7224 */ /* 0x000fe200078e0055 */
[----:B------:R1:W-:Y:S01]  /*5630*/  MUFU.EX2 R64, R8 ;  /* 0x0000000800407308 */ /* 0x0003e20000000800 */
[----:B------:R-:W-:-:S02]  /*5640*/  IMAD.MOV.U32 R167, RZ, RZ, R86 ;  /* 0x000000ffffa77224 */ /* 0x000fc400078e0056 */
[----:B------:R-:W-:Y:S02]  /*5650*/  IMAD.MOV.U32 R85, RZ, RZ, R94 ;  /* 0x000000ffff557224 */ /* 0x000fe400078e005e */
[----:B------:R-:W-:Y:S01]  /*5660*/  HMMA.16816.F32 R140, R4, R36, R16 ;  /* 0x00000024048c723c */ /* 0x000fe20000001810 */
[----:B------:R-:W-:Y:S01]  /*5670*/  IMAD.MOV.U32 R86, RZ, RZ, R117 ;  /* 0x000000ffff567224 */ /* 0x000fe200078e0075 */
[----:B------:R-:W-:-:S06]  /*5680*/  MOV R117, R146 ;  /* 0x0000009200757202 */ /* 0x000fcc0000000f00 */
[----:B------:R-:W-:Y:S01]  /*5690*/  HMMA.16816.F32 R16, R4, R66, R100 ;  /* 0x000000420410723c */ /* 0x000fe20000001864 */
[----:B-1----:R-:W-:-:S04]  /*56a0*/  FFMA.FTZ R8, R163, c[0x0][0x2d0], -R13 ;  /* 0x0000b400a3087a23 */ /* 0x002fc8000001080d */
[----:B------:R1:W2:Y:S02]  /*56b0*/  MUFU.EX2 R52, R8 ;  /* 0x0000000800347308 */ /* 0x0002a40000000800 */
[----:B------:R-:W-:Y:S01]  /*56c0*/  IMAD.MOV.U32 R103, RZ, RZ, R185 ;  /* 0x000000ffff677224 */ /* 0x000fe200078e00b9 */
[C---:B------:R-:W-:Y:S01]  /*56d0*/  HMMA.16816.F32 R40, R4.reuse, R34, R40 ;  /* 0x000000220428723c */ /* 0x040fe20000001828 */
[----:B------:R-:W-:Y:S01]  /*56e0*/  MOV R66, R131 ;  /* 0x0000008300427202 */ /* 0x000fe20000000f00 */
[----:B------:R-:W-:Y:S01]  /*56f0*/  IMAD.MOV.U32 R67, RZ, RZ, R128 ;  /* 0x000000ffff437224 */ /* 0x000fe200078e0080 */
[----:B------:R-:W-:Y:S01]  /*5700*/  MOV R100, R129 ;  /* 0x0000008100647202 */ /* 0x000fe20000000f00 */
[----:B------:R-:W-:Y:S02]  /*5710*/  IMAD.MOV.U32 R101, RZ, RZ, R145 ;  /* 0x000000ffff657224 */ /* 0x000fe400078e0091 */
[----:B------:R-:W-:Y:S02]  /*5720*/  IMAD.MOV.U32 R102, RZ, RZ, R144 ;  /* 0x000000ffff667224 */ /* 0x000fe400078e0090 */
[----:B------:R-:W-:Y:S01]  /*5730*/  HMMA.16816.F32 R20, R4, R62, R96 ;  /* 0x0000003e0414723c */ /* 0x000fe20000001860 */
[----:B-1----:R-:W-:-:S06]  /*5740*/  FFMA.FTZ R8, R168, c[0x0][0x2d0], -R13 ;  /* 0x0000b400a8087a23 */ /* 0x002fcc000001080d */
[----:B------:R-:W-:Y:S01]  /*5750*/  MOV R98, R95 ;  /* 0x0000005f00627202 */ /* 0x000fe20000000f00 */
[----:B------:R-:W1:Y:S01]  /*5760*/  LDSM.16.MT88.4 R168, [R226+0x3080] ;  /* 0x00308000e2a8783b */ /* 0x000e620000004200 */
[----:B--2---:R-:W-:Y:S01]  /*5770*/  IMAD.MOV.U32 R35, RZ, RZ, R52 ;  /* 0x000000ffff237224 */ /* 0x004fe200078e0034 */
[----:B------:R2:W-:Y:S01]  /*5780*/  MUFU.EX2 R252, R8 ;  /* 0x0000000800fc7308 */ /* 0x0005e20000000800 */
[----:B------:R-:W-:Y:S01]  /*5790*/  IMAD.MOV.U32 R52, RZ, RZ, R60 ;  /* 0x000000ffff347224 */ /* 0x000fe200078e003c */
[----:B------:R-:W-:Y:S01]  /*57a0*/  HMMA.16816.F32 R104, R4, R72, R104 ;  /* 0x000000480468723c */ /* 0x000fe20000001868 */
[----:B------:R-:W-:Y:S01]  /*57b0*/  LDSM.16.MT88.4 R60, [R227+0x3080] ;  /* 0x00308000e33c783b */ /* 0x000fe20000004200 */
[----:B------:R-:W-:Y:S01]  /*57c0*/  F2FP.PACK_AB R128, R35, R64 ;  /* 0x000000402380723e */ /* 0x000fe200000000ff */
[----:B------:R-:W-:Y:S02]  /*57d0*/  IMAD.MOV.U32 R99, RZ, RZ, R92 ;  /* 0x000000ffff637224 */ /* 0x000fe400078e005c */
[----:B------:R-:W-:-:S02]  /*57e0*/  IMAD.MOV.U32 R97, RZ, RZ, R100 ;  /* 0x000000ffff617224 */ /* 0x000fc400078e0064 */
[----:B------:R-:W-:Y:S01]  /*57f0*/  IMAD.MOV.U32 R96, RZ, RZ, R67 ;  /* 0x000000ffff607224 */ /* 0x000fe200078e0043 */
[C---:B------:R-:W-:Y:S01]  /*5800*/  HMMA.16816.F32 R72, R4.reuse, R74, R108 ;  /* 0x0000004a0448723c */ /* 0x040fe2000000186c */
[----:B------:R-:W-:Y:S01]  /*5810*/  LDSM.16.MT88.4 R108, [R228+0x4880] ;  /* 0x00488000e46c783b */ /* 0x000fe20000004200 */
[----:B------:R-:W-:Y:S02]  /*5820*/  IMAD.MOV.U32 R67, RZ, RZ, R167 ;  /* 0x000000ffff437224 */ /* 0x000fe400078e00a7 */
[----:B------:R-:W-:Y:S02]  /*5830*/  IMAD.MOV.U32 R100, RZ, RZ, R28 ;  /* 0x000000ffff647224 */ /* 0x000fe400078e001c */
[----:B--2---:R-:W-:Y:S02]  /*5840*/  FFMA.FTZ R8, R162, c[0x0][0x2d0], -R13 ;  /* 0x0000b400a2087a23 */ /* 0x004fe4000001080d */
[----:B------:R-:W-:Y:S01]  /*5850*/  HMMA.16816.F32 R88, R4, R58, R88 ;  /* 0x0000003a0458723c */ /* 0x000fe20000001858 */
[----:B------:R-:W-:Y:S01]  /*5860*/  IMAD.MOV.U32 R167, RZ, RZ, R57 ;  /* 0x000000ffffa77224 */ /* 0x000fe200078e0039 */
[----:B------:R2:W-:Y:S01]  /*5870*/  MUFU.EX2 R138, R8 ;  /* 0x00000008008a7308 */ /* 0x0005e20000000800 */
[----:B------:R-:W-:Y:S01]  /*5880*/  IMAD.MOV.U32 R28, RZ, RZ, R80 ;  /* 0x000000ffff1c7224 */ /* 0x000fe200078e0050 */
[----:B------:R-:W-:Y:S01]  /*5890*/  MOV R80, R65 ;  /* 0x0000004100507202 */ /* 0x000fe20000000f00 */
[----:B------:R-:W-:-:S03]  /*58a0*/  IMAD.MOV.U32 R57, RZ, RZ, R83 ;  /* 0x000000ffff397224 */ /* 0x000fc600078e0053 */
[C---:B------:R-:W-:Y:S01]  /*58b0*/  HMMA.16816.F32 R36, R4.reuse, R38, R76 ;  /* 0x000000260424723c */ /* 0x040fe2000000184c */
[----:B------:R-:W-:Y:S07]  /*58c0*/  LDSM.16.MT88.4 R76, [R225+0x4880] ;  /* 0x00488000e14c783b */ /* 0x000fee0000004200 */
[----:B------:R-:W-:Y:S01]  /*58d0*/  HMMA.16816.F32 R48, R4, R30, R48 ;  /* 0x0000001e0430723c */ /* 0x000fe20000001830 */
[----:B--2---:R-:W-:Y:S02]  /*58e0*/  FFMA.FTZ R8, R158, c[0x0][0x2d0], -R12 ;  /* 0x0000b4009e087a23 */ /* 0x004fe4000001080c */
[----:B------:R-:W-:-:S02]  /*58f0*/  IMAD.MOV.U32 R158, RZ, RZ, R184 ;  /* 0x000000ffff9e7224 */ /* 0x000fc400078e00b8 */
[----:B------:R2:W-:Y:S01]  /*5900*/  MUFU.EX2 R134, R8 ;  /* 0x0000000800867308 */ /* 0x0005e20000000800 */
[----:B------:R-:W-:Y:S01]  /*5910*/  MOV R65, R233 ;  /* 0x000000e900417202 */ /* 0x000fe20000000f00 */
[----:B------:R-:W-:Y:S02]  /*5920*/  IMAD.MOV.U32 R83, RZ, RZ, R234 ;  /* 0x000000ffff537224 */ /* 0x000fe400078e00ea */
[----:B------:R3:W5:Y:S04]  /*5930*/  LDL.LU R234, [R1+0x60] ;  /* 0x0000600001ea7983 */ /* 0x0007680000300800 */
[----:B------:R3:W5:Y:S01]  /*5940*/  LDL.LU R233, [R1+0x5c] ;  /* 0x00005c0001e97983 */ /* 0x0007620000300800 */
[----:B--2---:R-:W-:Y:S02]  /*5950*/  FFMA.FTZ R8, R159, c[0x0][0x2d0], -R12 ;  /* 0x0000b4009f087a23 */ /* 0x004fe4000001080c */
[----:B------:R-:W-:-:S02]  /*5960*/  IMAD.MOV.U32 R159, RZ, RZ, R93 ;  /* 0x000000ffff9f7224 */ /* 0x000fc400078e005d */
[----:B------:R2:W4:Y:S01]  /*5970*/  MUFU.EX2 R33, R8 ;  /* 0x0000000800217308 */ /* 0x0005220000000800 */
[----:B------:R-:W-:Y:S01]  /*5980*/  LDSM.16.MT88.4 R92, [R226+0x4880] ;  /* 0x00488000e25c783b */ /* 0x000fe20000004200 */
[----:B--2---:R-:W-:Y:S01]  /*5990*/  FFMA.FTZ R8, R161, c[0x0][0x2d0], -R12 ;  /* 0x0000b400a1087a23 */ /* 0x004fe2000001080c */
[----:B----4-:R-:W-:-:S05]  /*59a0*/  F2FP.PACK_AB R129, R33, R134 ;  /* 0x000000862181723e */ /* 0x010fca00000000ff */
[----:B------:R2:W-:Y:S02]  /*59b0*/  MUFU.EX2 R133, R8 ;  /* 0x0000000800857308 */ /* 0x0005e40000000800 */
[----:B--2---:R-:W-:Y:S02]  /*59c0*/  FFMA.FTZ R8, R160, c[0x0][0x2d0], -R12 ;  /* 0x0000b400a0087a23 */ /* 0x004fe4000001080c */
[----:B------:R-:W-:Y:S04]  /*59d0*/  HMMA.16816.F32 R12, R4, R54, R68 ;  /* 0x00000036040c723c */ /* 0x000fe80000001844 */
[----:B------:R-:W2:Y:S03]  /*59e0*/  MUFU.EX2 R32, R8 ;  /* 0x0000000800207308 */ /* 0x000ea60000000800 */
[----:B------:R-:W-:Y:S01]  /*59f0*/  IMAD.MOV.U32 R69, RZ, RZ, R118 ;  /* 0x000000ffff457224 */ /* 0x000fe200078e0076 */
[----:B------:R-:W-:Y:S01]  /*5a00*/  MOV R118, R186 ;  /* 0x000000ba00767202 */ /* 0x000fe20000000f00 */
[----:B------:R-:W-:Y:S01]  /*5a10*/  IMAD.MOV.U32 R70, RZ, RZ, R119 ;  /* 0x000000ffff467224 */ /* 0x000fe200078e0077 */
[----:B------:R-:W-:Y:S01]  /*5a20*/  MOV R68, R87 ;  /* 0x0000005700447202 */ /* 0x000fe20000000f00 */
[----:B------:R-:W-:Y:S01]  /*5a30*/  IMAD.MOV.U32 R119, RZ, RZ, R187 ;  /* 0x000000ffff777224 */ /* 0x000fe200078e00bb */
[----:B------:R-:W-:Y:S01]  /*5a40*/  MOV R71, R116 ;  /* 0x0000007400477202 */ /* 0x000fe20000000f00 */
[----:B------:R-:W4:Y:S01]  /*5a50*/  LDSM.16.MT88.4 R184, [R228+0x3080] ;  /* 0x00308000e4b8783b */ /* 0x000f220000004200 */
[----:B------:R-:W-:Y:S01]  /*5a60*/  IMAD.MOV.U32 R87, RZ, RZ, R130 ;  /* 0x000000ffff577224 */ /* 0x000fe200078e0082 */
[----:B------:R-:W-:Y:S01]  /*5a70*/  F2FP.PACK_AB R130, R138, R252 ;  /* 0x000000fc8a82723e */ /* 0x000fe200000000ff */
[----:B------:R-:W-:Y:S01]  /*5a80*/  FFMA.FTZ R4, R165, c[0x0][0x2d0], -R0 ;  /* 0x0000b400a5047a23 */ /* 0x000fe20000010800 */
[----:B--2---:R-:W-:Y:S01]  /*5a90*/  F2FP.PACK_AB R131, R32, R133 ;  /* 0x000000852083723e */ /* 0x004fe200000000ff */
[----:B------:R-:W2:Y:S01]  /*5aa0*/  LDSM.16.MT88.4 R8, [R227+0x4880] ;  /* 0x00488000e308783b */ /* 0x000ea20000004200 */
[----:B------:R-:W-:-:S05]  /*5ab0*/  IMAD.MOV.U32 R116, RZ, RZ, R147 ;  /* 0x000000ffff747224 */ /* 0x000fca00078e0093 */
[C---:B-1----:R-:W-:Y:S01]  /*5ac0*/  HMMA.16816.F32 R160, R128.reuse, R168, R176 ;  /* 0x000000a880a0723c */ /* 0x042fe200000018b0 */
[----:B------:R1:W-:Y:S07]  /*5ad0*/  MUFU.EX2 R31, R4 ;  /* 0x00000004001f7308 */ /* 0x0003ee0000000800 */
[----:B------:R-:W-:Y:S01]  /*5ae0*/  HMMA.16816.F32 R144, R128, R152, R172 ;  /* 0x000000988090723c */ /* 0x000fe200000018ac */
[----:B-1----:R-:W-:-:S07]  /*5af0*/  FFMA.FTZ R4, R166, c[0x0][0x2d0], -R0 ;  /* 0x0000b400a6047a23 */ /* 0x002fce0000010800 */
[C---:B----4-:R-:W-:Y:S07]  /*5b00*/  HMMA.16816.F32 R176, R128.reuse, R184, R68 ;  /* 0x000000b880b0723c */ /* 0x050fee0000001844 */
        /* <DEDUP_REMOVED lines=13> */
[----:B------:R-:W-:Y:S01]  /*5be0*/  HMMA.16816.F32 R52, R128, R60, R68 ;  /* 0x0000003c8034723c */ /* 0x000fe20000001844 */
[----:B------:R-:W-:Y:S01]  /*5bf0*/  IMAD.MOV.U32 R56, RZ, RZ, R82 ;  /* 0x000000ffff387224 */ /* 0x000fe200078e0052 */
[----:B------:R1:W4:Y:S01]  /*5c00*/  MUFU.EX2 R30, R4 ;  /* 0x00000004001e7308 */ /* 0x0003220000000800 */
[----:B------:R-:W-:-:S04]  /*5c10*/  IMAD.MOV.U32 R81, RZ, RZ, R84 ;  /* 0x000000ffff517224 */ /* 0x000fc800078e0054 */
        /* <DEDUP_REMOVED lines=16> */
[--C-:B-1----:R-:W-:Y:S01]  /*5d20*/  FFMA.FTZ R4, R188, c[0x0][0x2d0], -R0.reuse ;  /* 0x0000b400bc047a23 */ /* 0x102fe20000010800 */
[----:B------:R-:W-:Y:S01]  /*5d30*/  MOV R29, R86 ;  /* 0x00000056001d7202 */ /* 0x000fe20000000f00 */
[----:B------:R-:W-:Y:S01]  /*5d40*/  FFMA.FTZ R0, R189, c[0x0][0x2d0], -R0 ;  /* 0x0000b400bd007a23 */ /* 0x000fe20000010800 */
[----:B------:R-:W-:Y:S01]  /*5d50*/  MOV R173, R97 ;  /* 0x0000006100ad7202 */ /* 0x000fe20000000f00 */
[----:B------:R-:W-:Y:S01]  /*5d60*/  IMAD.MOV.U32 R97, RZ, RZ, R67 ;  /* 0x000000ffff617224 */ /* 0x000fe200078e0043 */
[----:B------:R-:W-:Y:S01]  /*5d70*/  MOV R67, R158 ;  /* 0x0000009e00437202 */ /* 0x000fe20000000f00 */
[----:B------:R-:W-:Y:S01]  /*5d80*/  IMAD.MOV.U32 R158, RZ, RZ, R167 ;  /* 0x000000ffff9e7224 */ /* 0x000fe200078e00a7 */
[----:B------:R-:W-:Y:S01]  /*5d90*/  MOV R167, R28 ;  /* 0x0000001c00a77202 */ /* 0x000fe20000000f00 */
[----:B------:R-:W-:Y:S01]  /*5da0*/  IMAD.MOV.U32 R5, RZ, RZ, R29 ;  /* 0x000000ffff057224 */ /* 0x000fe200078e001d */
[----:B------:R1:W-:Y:S01]  /*5db0*/  MUFU.EX2 R28, R0 ;  /* 0x00000000001c7308 */ /* 0x0003e20000000800 */
        /* <DEDUP_REMOVED lines=9> */
[----:B------:R-:W-:-:S02]  /*5e50*/  MOV R159, R102 ;  /* 0x00000066009f7202 */ /* 0x000fc40000000f00 */
[----:B------:R-:W-:Y:S01]  /*5e60*/  HMMA.16816.F32 R100, R128, R108, R216 ;  /* 0x0000006c8064723c */ /* 0x000fe200000018d8 */
[----:B-1----:R-:W-:Y:S01]  /*5e70*/  FFMA.FTZ R0, R139, c[0x0][0x2d0], -R2 ;  /* 0x0000b4008b007a23 */ /* 0x002fe20000010802 */
[----:B------:R-:W-:Y:S01]  /*5e80*/  MOV R56, R80 ;  /* 0x0000005000387202 */ /* 0x000fe20000000f00 */
[----:B------:R-:W-:-:S04]  /*5e90*/  IMAD.MOV.U32 R57, RZ, RZ, R81 ;  /* 0x000000ffff397224 */ /* 0x000fc800078e0051 */
[----:B------:R-:W-:Y:S01]  /*5ea0*/  IMAD.MOV.U32 R218, RZ, RZ, R5 ;  /* 0x000000ffffda7224 */ /* 0x000fe200078e0005 */
[----:B------:R-:W-:Y:S01]  /*5eb0*/  MOV R80, R84 ;  /* 0x0000005400507202 */ /* 0x000fe20000000f00 */
[----:B------:R1:W-:Y:S01]  /*5ec0*/  MUFU.EX2 R5, R0 ;  /* 0x0000000000057308 */ /* 0x0003e20000000800 */
[----:B------:R-:W-:Y:S01]  /*5ed0*/  IMAD.MOV.U32 R81, RZ, RZ, R85 ;  /* 0x000000ffff517224 */ /* 0x000fe200078e0055 */
[----:B------:R-:W-:Y:S01]  /*5ee0*/  MOV R85, R229 ;  /* 0x000000e500557202 */ /* 0x000fe20000000f00 */
[----:B------:R-:W-:Y:S02]  /*5ef0*/  IMAD.MOV.U32 R84, RZ, RZ, R230 ;  /* 0x000000ffff547224 */ /* 0x000fe400078e00e6 */
[----:B------:R-:W-:-:S03]  /*5f00*/  IMAD.MOV.U32 R86, RZ, RZ, R224 ;  /* 0x000000ffff567224 */ /* 0x000fc600078e00e0 */
[----:B------:R-:W2:Y:S01]  /*5f10*/  MUFU.EX2 R29, R4 ;  /* 0x00000004001d7308 */ /* 0x000ea20000000800 */
[----:B------:R-:W-:Y:S01]  /*5f20*/  MOV R6, R84 ;  /* 0x0000005400067202 */ /* 0x000fe20000000f00 */
[----:B------:R-:W-:Y:S02]  /*5f30*/  IMAD.MOV.U32 R7, RZ, RZ, R85 ;  /* 0x000000ffff077224 */ /* 0x000fe400078e0055 */
[----:B-1----:R-:W-:Y:S01]  /*5f40*/  FFMA.FTZ R0, R156, c[0x0][0x2d0], -R2 ;  /* 0x0000b4009c007a23 */ /* 0x002fe20000010802 */
[----:B------:R-:W-:Y:S01]  /*5f50*/  MOV R34, R86 ;  /* 0x0000005600227202 */ /* 0x000fe20000000f00 */
[----:B------:R-:W-:Y:S02]  /*5f60*/  IMAD.MOV.U32 R58, RZ, RZ, R87 ;  /* 0x000000ffff3a7224 */ /* 0x000fe400078e0057 */
[----:B------:R1:W1:Y:S01]  /*5f70*/  MUFU.EX2 R4, R0 ;  /* 0x0000000000047308 */ /* 0x0002620000000800 */
        /* <DEDUP_REMOVED lines=10> */
[--C-:B-1----:R-:W-:Y:S02]  /*6020*/  FFMA.FTZ R0, R157, c[0x0][0x2d0], -R2.reuse ;  /* 0x0000b4009d007a23 */ /* 0x102fe40000010802 */
[----:B------:R-:W-:Y:S01]  /*6030*/  FFMA.FTZ R2, R164, c[0x0][0x2d0], -R2 ;  /* 0x0000b400a4027a23 */ /* 0x000fe20000010802 */
[----:B------:R-:W-:Y:S02]  /*6040*/  MOV R58, R116 ;  /* 0x00000074003a7202 */ /* 0x000fe40000000f00 */
[----:B--2---:R-:W-:Y:S01]  /*6050*/  HMMA.16816.F32 R116, R128, R8, R212 ;  /* 0x000000088074723c */ /* 0x004fe200000018d4 */
[----:B------:R-:W-:Y:S06]  /*6060*/  MUFU.EX2 R0, R0 ;  /* 0x0000000000007308 */ /* 0x000fec0000000800 */
[----:B------:R-:W-:-:S02]  /*6070*/  MOV R213, R59 ;  /* 0x0000003b00d57202 */ /* 0x000fc40000000f00 */
[----:B------:R-:W1:Y:S01]  /*6080*/  MUFU.EX2 R2, R2 ;  /* 0x0000000200027308 */ /* 0x000e620000000800 */
        /* <DEDUP_REMOVED lines=10> */
[----:B------:R-:W-:-:S02]  /*6130*/  IMAD.MOV.U32 R214, RZ, RZ, R173 ;  /* 0x000000ffffd67224 */ /* 0x000fc400078e00ad */
[----:B------:R-:W-:Y:S02]  /*6140*/  IMAD.MOV.U32 R82, RZ, RZ, R232 ;  /* 0x000000ffff527224 */ /* 0x000fe400078e00e8 */
[----:B------:R-:W-:Y:S01]  /*6150*/  IMAD.MOV.U32 R139, RZ, RZ, R67 ;  /* 0x000000ffff8b7224 */ /* 0x000fe200078e0043 */
[----:B------:R3:W5:Y:S01]  /*6160*/  LDL.LU R232, [R1+0x58] ;  /* 0x0000580001e87983 */ /* 0x0007620000300800 */
[----:B------:R-:W-:Y:S01]  /*6170*/  IMAD.MOV.U32 R247, RZ, RZ, R174 ;  /* 0x000000fffff77224 */ /* 0x000fe200078e00ae */
[----:B------:R-:W-:Y:S01]  /*6180*/  MOV R246, R175 ;  /* 0x000000af00f67202 */ /* 0x000fe20000000f00 */
[----:B------:R-:W-:Y:S01]  /*6190*/  HMMA.16816.F32 R84, R128, R92, R248 ;  /* 0x0000005c8054723c */ /* 0x000fe200000018f8 */
[----:B------:R-:W-:Y:S01]  /*61a0*/  IMAD.MOV.U32 R245, RZ, RZ, R6 ;  /* 0x000000fffff57224 */ /* 0x000fe200078e0006 */
[----:B------:R-:W-:Y:S01]  /*61b0*/  MOV R6, R66 ;  /* 0x0000004200067202 */ /* 0x000fe20000000f00 */
[----:B------:R3:W5:Y:S01]  /*61c0*/  LDL.LU R231, [R1+0x54] ;  /* 0x0000540001e77983 */ /* 0x0007620000300800 */
[----:B------:R-:W-:-:S04]  /*61d0*/  MOV R244, R7 ;  /* 0x0000000700f47202 */ /* 0x000fc80000000f00 */
[----:B------:R-:W-:Y:S01]  /*61e0*/  HMMA.16816.F32 R172, R128, R170, R220 ;  /* 0x000000aa80ac723c */ /* 0x000fe200000018dc */
[----:B------:R-:W-:-:S07]  /*61f0*/  IMAD.MOV.U32 R251, RZ, RZ, R64 ;  /* 0x000000fffffb7224 */ /* 0x000fce00078e0040 */
[----:B------:R-:W-:Y:S01]  /*6200*/  HMMA.16816.F32 R68, R128, R76, R68 ;  /* 0x0000004c8044723c */ /* 0x000fe20000001844 */
[----:B------:R-:W-:Y:S01]  /*6210*/  IMAD.MOV.U32 R223, RZ, RZ, R34 ;  /* 0x000000ffffdf7224 */ /* 0x000fe200078e0022 */
[----:B------:R-:W-:Y:S01]  /*6220*/  MOV R220, R190 ;  /* 0x000000be00dc7202 */ /* 0x000fe20000000f00 */
[----:B------:R-:W-:Y:S01]  /*6230*/  IMAD.MOV.U32 R221, RZ, RZ, R191 ;  /* 0x000000ffffdd7224 */ /* 0x000fe200078e00bf */
[----:B------:R-:W-:Y:S01]  /*6240*/  MOV R34, R65 ;  /* 0x0000004100227202 */ /* 0x000fe20000000f00 */
[----:B------:R-:W-:-:S03]  /*6250*/  IMAD.MOV.U32 R7, RZ, RZ, R99 ;  /* 0x000000ffff077224 */ /* 0x000fc600078e0063 */
[C---:B------:R-:W-:Y:S01]  /*6260*/  HMMA.16816.F32 R112, R128.reuse, R110, R112 ;  /* 0x0000006e8070723c */ /* 0x040fe20000001870 */
[----:B------:R-:W-:Y:S01]  /*6270*/  MOV R248, R167 ;  /* 0x000000a700f87202 */ /* 0x000fe20000000f00 */
[----:B------:R-:W-:Y:S01]  /*6280*/  IMAD.MOV.U32 R249, RZ, RZ, R56 ;  /* 0x000000fffff97224 */ /* 0x000fe200078e0038 */
[----:B------:R-:W-:Y:S01]  /*6290*/  MOV R250, R57 ;  /* 0x0000003900fa7202 */ /* 0x000fe20000000f00 */
[----:B------:R3:W5:Y:S04]  /*62a0*/  LDL.LU R230, [R1+0x50] ;  /* 0x0000500001e67983 */ /* 0x0007680000300800 */
[C---:B------:R-:W-:Y:S01]  /*62b0*/  HMMA.16816.F32 R188, R128.reuse, R186, R208 ;  /* 0x000000ba80bc723c */ /* 0x040fe200000018d0 */
[----:B------:R-:W-:Y:S01]  /*62c0*/  MOV R222, R58 ;  /* 0x0000003a00de7202 */ /* 0x000fe20000000f00 */
[----:B------:R3:W5:Y:S04]  /*62d0*/  LDL.LU R229, [R1+0x4c] ;  /* 0x00004c0001e57983 */ /* 0x0007680000300800 */
[----:B------:R3:W5:Y:S01]  /*62e0*/  LDL.LU R224, [R1+0x48] ;  /* 0x0000480001e07983 */ /* 0x0007620000300800 */
[----:B------:R-:W-:Y:S01]  /*62f0*/  MOV R210, R96 ;  /* 0x0000006000d27202 */ /* 0x000fe20000000f00 */
[----:B------:R-:W-:Y:S01]  /*6300*/  HMMA.16816.F32 R64, R128, R62, R204 ;  /* 0x0000003e8040723c */ /* 0x000fe200000018cc */
[----:B------:R-:W-:Y:S01]  /*6310*/  IMAD.MOV.U32 R209, RZ, RZ, R97 ;  /* 0x000000ffffd17224 */ /* 0x000fe200078e0061 */
[----:B------:R-:W-:-:S05]  /*6320*/  MOV R208, R98 ;  /* 0x0000006200d07202 */ /* 0x000fca0000000f00 */
[----:B------:R-:W-:Y:S01]  /*6330*/  IMAD.MOV.U32 R204, RZ, RZ, R80 ;  /* 0x000000ffffcc7224 */ /* 0x000fe200078e0050 */
[----:B------:R-:W-:Y:S01]  /*6340*/  MOV R205, R81 ;  /* 0x0000005100cd7202 */ /* 0x000fe20000000f00 */
[----:B------:R-:W-:Y:S01]  /*6350*/  IMAD.MOV.U32 R206, RZ, RZ, R82 ;  /* 0x000000ffffce7224 */ /* 0x000fe200078e0052 */
[----:B------:R-:W-:Y:S01]  /*6360*/  MOV R207, R83 ;  /* 0x0000005300cf7202 */ /* 0x000fe20000000f00 */
[C---:B------:R-:W-:Y:S08]  /*6370*/  HMMA.16816.F32 R96, R128.reuse, R94, R148 ;  /* 0x0000005e8060723c */ /* 0x040ff00000001894 */
[C---:B------:R-:W-:Y:S08]  /*6380*/  HMMA.16816.F32 R80, R128.reuse, R78, R200 ;  /* 0x0000004e8050723c */ /* 0x040ff000000018c8 */
[----:B------:R-:W-:Y:S07]  /*6390*/  HMMA.16816.F32 R128, R128, R10, R124 ;  /* 0x0000000a8080723c */ /* 0x000fee000000187c */
[----:B----4-:R-:W-:-:S02]  /*63a0*/  F2FP.PACK_AB R124, R30, R31 ;  /* 0x0000001f1e7c723e */ /* 0x010fc400000000ff */
[----:B------:R-:W-:Y:S02]  /*63b0*/  F2FP.PACK_AB R126, R28, R29 ;  /* 0x0000001d1c7e723e */ /* 0x000fe400000000ff */
[----:B------:R-:W-:Y:S02]  /*63c0*/  F2FP.PACK_AB R125, R4, R5 ;  /* 0x00000005047d723e */ /* 0x000fe400000000ff */
[----:B-1----:R-:W-:Y:S01]  /*63d0*/  F2FP.PACK_AB R127, R2, R0 ;  /* 0x00000000027f723e */ /* 0x002fe200000000ff */
[----:B------:R-:W-:Y:S02]  /*63e0*/  FADD.FTZ R6, R6, R204 ;  /* 0x000000cc06067221 */ /* 0x000fe40000010000 */
[----:B------:R-:W-:-:S04]  /*63f0*/  FADD.FTZ R7, R7, R205 ;  /* 0x000000cd07077221 */ /* 0x000fc80000010000 */
[----:B------:R-:W-:Y:S01]  /*6400*/  HMMA.16816.F32 R148, R124, R152, R104 ;  /* 0x000000987c94723c */ /* 0x000fe20000001868 */
[----:B------:R-:W-:Y:S02]  /*6410*/  IMAD.MOV.U32 R211, RZ, RZ, R59 ;  /* 0x000000ffffd37224 */ /* 0x000fe400078e003b */
[----:B------:R-:W-:-:S05]  /*6420*/  FADD.FTZ R6, R208, R6 ;  /* 0x00000006d0067221 */ /* 0x000fca0000010000 */
[----:B------:R-:W-:Y:S01]  /*6430*/  HMMA.16816.F32 R152, R124, R154, R72 ;  /* 0x0000009a7c98723c */ /* 0x000fe20000001848 */
[----:B------:R-:W-:-:S07]  /*6440*/  FADD.FTZ R7, R209, R7 ;  /* 0x00000007d1077221 */ /* 0x000fce0000010000 */
[----:B------:R-:W-:Y:S01]  /*6450*/  HMMA.16816.F32 R72, R124, R76, R24 ;  /* 0x0000004c7c48723c */ /* 0x000fe20000001818 */
[----:B------:R-:W-:-:S07]  /*6460*/  FADD.FTZ R6, R211, R6 ;  /* 0x00000006d3067221 */ /* 0x000fce0000010000 */
[----:B------:R-:W-:Y:S01]  /*6470*/  HMMA.16816.F32 R76, R124, R78, R12 ;  /* 0x0000004e7c4c723c */ /* 0x000fe2000000180c */
[----:B------:R-:W-:-:S06]  /*6480*/  FADD.FTZ R7, R220, R7 ;  /* 0x00000007dc077221 */ /* 0x000fcc0000010000 */
        /* <DEDUP_REMOVED lines=12> */
[----:B------:R-:W-:-:S06]  /*6550*/  FADD.FTZ R6, R215, R13 ;  /* 0x0000000dd7067221 */ /* 0x000fcc0000010000 */
[----:B------:R-:W-:Y:S02]  /*6560*/  FADD.FTZ R9, R214, R14 ;  /* 0x0000000ed6097221 */ /* 0x000fe40000010000 */
[----:B------:R-:W-:Y:S02]  /*6570*/  FADD.FTZ R8, R216, R12 ;  /* 0x0000000cd8087221 */ /* 0x000fe40000010000 */
[----:B------:R-:W-:Y:S02]  /*6580*/  FADD.FTZ R12, R217, R7 ;  /* 0x00000007d90c7221 */ /* 0x000fe40000010000 */
[----:B------:R-:W-:Y:S01]  /*6590*/  FADD.FTZ R7, R218, R9 ;  /* 0x00000009da077221 */ /* 0x000fe20000010000 */
[----:B------:R-:W-:Y:S01]  /*65a0*/  HMMA.16816.F32 R56, R124, R60, R44 ;  /* 0x0000003c7c38723c */ /* 0x000fe2000000182c */
[----:B------:R-:W-:Y:S02]  /*65b0*/  FADD.FTZ R9, R219, R6 ;  /* 0x00000006db097221 */ /* 0x000fe40000010000 */
[----:B------:R-:W-:-:S02]  /*65c0*/  FADD.FTZ R6, R139, R8 ;  /* 0x000000088b067221 */ /* 0x000fc40000010000 */
[----:B------:R-:W-:-:S03]  /*65d0*/  FADD.FTZ R7, R248, R7 ;  /* 0x00000007f8077221 */ /* 0x000fc60000010000 */
[C---:B------:R-:W-:Y:S08]  /*65e0*/  HMMA.16816.F32 R60, R124.reuse, R62, R88 ;  /* 0x0000003e7c3c723c */ /* 0x040ff00000001858 */
[C---:B------:R-:W-:Y:S08]  /*65f0*/  HMMA.16816.F32 R180, R124.reuse, R184, R180 ;  /* 0x000000b87cb4723c */ /* 0x040ff000000018b4 */
[C---:B------:R-:W-:Y:S08]  /*6600*/  HMMA.16816.F32 R88, R124.reuse, R92, R140 ;  /* 0x0000005c7c58723c */ /* 0x040ff0000000188c */
[C---:B------:R-:W-:Y:S08]  /*6610*/  HMMA.16816.F32 R104, R124.reuse, R108, R192 ;  /* 0x0000006c7c68723c */ /* 0x040ff000000018c0 */
[C---:B------:R-:W-:Y:S08]  /*6620*/  HMMA.16816.F32 R168, R124.reuse, R170, R16 ;  /* 0x000000aa7ca8723c */ /* 0x040ff00000001810 */
[C---:B------:R-:W-:Y:S08]  /*6630*/  HMMA.16816.F32 R184, R124.reuse, R186, R20 ;  /* 0x000000ba7cb8723c */ /* 0x040ff00000001814 */
[C---:B------:R-:W-:Y:S08]  /*6640*/  HMMA.16816.F32 R92, R124.reuse, R94, R36 ;  /* 0x0000005e7c5c723c */ /* 0x040ff00000001824 */
[----:B------:R-:W-:Y:S01]  /*6650*/  HMMA.16816.F32 R108, R124, R110, R48 ;  /* 0x0000006e7c6c723c */ /* 0x000fe20000001830 */
[----:B------:R-:W-:-:S07]  /*6660*/  FADD.FTZ R8, R249, R12 ;  /* 0x0000000cf9087221 */ /* 0x000fce0000010000 */
[----:B------:R-:W-:Y:S07]  /*6670*/  HMMA.16816.F32 R124, R124, R10, R40 ;  /* 0x0000000a7c7c723c */ /* 0x000fee0000001828 */
        /* <DEDUP_REMOVED lines=16> */
[----:B------:R-:W-:Y:S01]  /*6780*/  FADD.FTZ R7, R32, R5 ;  /* 0x0000000520077221 */ /* 0x000fe20000010000 */
[----:B------:R1:W-:Y:S01]  /*6790*/  STL [R1+0xc], R0 ;  /* 0x00000c0001007387 */ /* 0x0003e20000100800 */
[----:B------:R-:W-:Y:S01]  /*67a0*/  FADD.FTZ R5, R28, R6 ;  /* 0x000000061c057221 */ /* 0x000fe20000010000 */
[----:B------:R-:W-:Y:S02]  /*67b0*/  UIMAD.WIDE.U32 UR18, UR17, UR4, URZ ;  /* 0x00000004111272a5 */ /* 0x000fe4000f8e003f */
[----:B------:R3:W-:Y:S04]  /*67c0*/  STL [R1+0x4], R7 ;  /* 0x0000040701007387 */ /* 0x0007e80000100800 */
[----:B------:R3:W-:Y:S01]  /*67d0*/  STL [R1+0x8], R5 ;  /* 0x0000080501007387 */ /* 0x0007e20000100800 */
[----:B------:R-:W-:Y:S01]  /*67e0*/  PLOP3.LUT P0, PT, PT, PT, UP2, 0x40, 0x0 ;  /* 0x000000000000781c */ /* 0x000fe20003f0e828 */
[----:B------:R-:W-:Y:S01]  /*67f0*/  @UP3 UMOV UR7, UR19 ;  /* 0x0000001300073c82 */ /* 0x000fe20008000000 */
[----:B-1----:R-:W-:-:S05]  /*6800*/  FADD.FTZ R0, R2, R4 ;  /* 0x0000000402007221 */ /* 0x002fca0000010000 */
[----:B------:R3:W-:Y:S01]  /*6810*/  STL [R1+0x10], R0 ;  /* 0x0000100001007387 */ /* 0x0007e20000100800 */
[----:B------:R-:W-:-:S04]  /*6820*/  @UP3 USHF.R.U32.HI UR17, URZ, UR5, UR7 ;  /* 0x000000053f113299 */ /* 0x000fc80008011607 */
[----:B------:R-:W-:-:S03]  /*6830*/  UIADD3 UR4, UR16, UR17, URZ ;  /* 0x0000001110047290 */ /* 0x000fc6000fffe03f */
[----:B------:R-:W-:Y:S02]  /*6840*/  ULDC UR16, c[0x0][0x328] ;  /* 0x0000ca0000107ab9 */ /* 0x000fe40000000800 */
[----:B------:R-:W-:Y:S01]  /*6850*/  UIADD3 UR16, UR4, UR16, URZ ;  /* 0x0000001004107290 */ /* 0x000fe2000fffe03f */
[----:B------:R-:W-:Y:S01]  /*6860*/  IADD3 R242, R242, -0x2, RZ ;  /* 0xfffffffef2f27810 */ /* 0x000fe20007ffe0ff */
[----:B------:R-:W-:Y:S05]  /*6870*/  @P0 BRA `(.L_x_898) ;  /* 0x0000013000000947 */ /* 0x000fea0003800000 */
[----:B------:R-:W-:Y:S01]  /*6880*/  ISETP.LT.AND P0, PT, RZ, UR4, PT ;  /* 0x00000004ff007c0c */ /* 0x000fe2000bf01270 */
[----:B------:R-:W-:Y:S02]  /*6890*/  UIADD3 UR17, UR4, -0x1, URZ ;  /* 0xffffffff04117890 */ /* 0x000fe4000fffe03f */
[----:B------:R-:W-:-:S10]  /*68a0*/  ULDC UR7, c[0x0][0x32c] ;  /* 0x0000cb0000077ab9 */ /* 0x000fd40000000800 */
[----:B------:R-:W-:Y:S05]  /*68b0*/  @P0 BRA `(.L_x_899) ;  /* 0x0000007000000947 */ /* 0x000fea0003800000 */
[----:B------:R-:W-:Y:S02]  /*68c0*/  UISETP.NE.AND UP0, UPT, UR7, 0x1, UPT ;  /* 0x000000010700788c */ /* 0x000fe4000bf05270 */
[----:B------:R-:W-:-:S03]  /*68d0*/  UIADD3 UR17, -UR4, URZ, URZ ;  /* 0x0000003f04117290 */ /* 0x000fc6000fffe13f */
[----:B------:R-:W-:Y:S02]  /*68e0*/  ULDC.64 UR4, c[0x0][0x330] ;  /* 0x0000cc0000047ab9 */ /* 0x000fe40000000a00 */
[----:B------:R-:W-:-:S04]  /*68f0*/  UIMAD.WIDE.U32 UR18, UR17, UR4, URZ ;  /* 0x00000004111272a5 */ /* 0x000fc8000f8e003f */
[----:B------:R-:W-:-:S04]  /*6900*/  @UP0 USHF.R.U32.HI UR17, URZ, UR5, UR19 ;  /* 0x000000053f110299 */ /* 0x000fc80008011613 */
[----:B------:R-:W-:Y:S01]  /*6910*/  ULOP3.LUT UR17, URZ, UR17, URZ, 0x33, !UPT ;  /* 0x000000113f117292 */ /* 0x000fe2000f8e333f */
[----:B------:R-:W-:Y:S05]  /*6920*/  BRA `(.L_x_900) ;  /* 0x0000004000007947 */ /* 0x000fea0003800000 */
.L_x_899:
[----:B------:R-:W-:Y:S02]  /*6930*/  UISETP.NE.AND UP0, UPT, UR7, 0x1, UPT ;  /* 0x000000010700788c */ /* 0x000fe4000bf05270 */
[----:B------:R-:W-:Y:S02]  /*6940*/  ULDC.64 UR4, c[0x0][0x330] ;  /* 0x0000cc0000047ab9 */ /* 0x000fe40000000a00 */
[----:B------:R-:W-:-:S07]  /*6950*/  UIMAD.WIDE.U32 UR18, UR17, UR4, URZ ;  /* 0x00000004111272a5 */ /* 0x000fce000f8e003f */
[----:B------:R-:W-:Y:S02]  /*6960*/  @UP0 USHF.R.U32.HI UR17, URZ, UR5, UR19 ;  /* 0x000000053f110299 */ /* 0x000fe40008011613 */
.L_x_900:
[----:B------:R-:W-:Y:S02]  /*6970*/  ULDC UR4, c[0x0][0x32c] ;  /* 0x0000cb0000047ab9 */ /* 0x000fe40000000800 */
[----:B------:R-:W-:-:S04]  /*6980*/  UIMAD UR4, UR17, UR7, UR4 ;  /* 0x00000007110472a4 */ /* 0x000fc8000f8e0204 */
[----:B------:R-:W-:-:S04]  /*6990*/  UISETP.LT.AND UP0, UPT, UR16, UR4, UPT ;  /* 0x000000041000728c */ /* 0x000fc8000bf01270 */
[----:B------:R-:W-:-:S04]  /*69a0*/  USEL UR16, UR16, UR4, UP0 ;  /* 0x0000000410107287 */ /* 0x000fc80008000000 */
.L_x_898:
[----:B------:R-:W-:-:S04]  /*69b0*/  UIMAD.WIDE UR4, UR16, 0x2aaaaaab, URZ ;  /* 0x2aaaaaab100478a5 */ /* 0x000fc8000f8e023f */
[----:B------:R-:W-:-:S04]  /*69c0*/  USHF.R.U32.HI UR4, URZ, 0x1f, UR5 ;  /* 0x0000001f3f047899 */ /* 0x000fc80008011605 */
[----:B------:R-:W-:-:S04]  /*69d0*/  ULEA.HI.SX32 UR4, UR5, UR4, 0x1d ;  /* 0x0000000405047291 */ /* 0x000fc8000f8fea3f */
[----:B------:R-:W-:-:S04]  /*69e0*/  UISETP.LT.AND UP0, UPT, UR8, UR4, UPT ;  /* 0x000000040800728c */ /* 0x000fc8000bf01270 */
[----:B------:R-:W-:-:S06]  /*69f0*/  USEL UR4, UR8, UR4, !UP0 ;  /* 0x0000000408047287 */ /* 0x000fcc000c000000 */
[----:B------:R-:W-:-:S13]  /*6a00*/  ISETP.GE.AND P0, PT, R242, UR4, PT ;  /* 0x00000004f2007c0c */ /* 0x000fda000bf06270 */
[----:B------:R-:W-:Y:S05]  /*6a10*/  @!P0 BRA `(.L_x_901) ;  /* 0x00004c2000008947 */ /* 0x000fea0003800000 */
[----:B---3--:R-:W2:Y:S01]  /*6a20*/  LDL R0, [R1+0x28] ;  /* 0x0000280001007983 */ /* 0x008ea20000100800 */
[----:B------:R-:W-:Y:S01]  /*6a30*/  PLOP3.LUT P1, PT, PT, PT, UP3, 0x80, 0x0 ;  /* 0x000000000000781c */ /* 0x000fe20003f2f038 */
[----:B------:R-:W-:Y:S01]  /*6a40*/  IMAD.MOV.U32 R134, RZ, RZ, R136 ;  /* 0x000000ffff867224 */ /* 0x000fe200078e0088 */
[----:B------:R-:W-:Y:S01]  /*6a50*/  PLOP3.LUT P0, PT, PT, PT, UP3, 0x80, 0x0 ;  /* 0x000000000000781c */ /* 0x000fe20003f0f038 */
[----:B------:R-:W-:Y:S01]  /*6a60*/  IMAD.MOV.U32 R132, RZ, RZ, R137 ;  /* 0x000000ffff847224 */ /* 0x000fe200078e0089 */
[----:B------:R-:W-:Y:S01]  /*6a70*/  MOV R139, R3 ;  /* 0x00000003008b7202 */ /* 0x000fe20000000f00 */
[----:B------:R-:W-:-:S08]  /*6a80*/  IMAD.MOV.U32 R138, RZ, RZ, R135 ;  /* 0x000000ffff8a7224 */ /* 0x000fd000078e0087 */
[----:B--2---:R-:W-:-:S05]  /*6a90*/  @P1 IMAD.HI.U32 R0, R0, c[0x0][0x2c8], RZ ;  /* 0x0000b20000001a27 */ /* 0x004fca00078e00ff */
[----:B------:R-:W-:-:S05]  /*6aa0*/  @P0 SHF.R.U32.HI R0, RZ, c[0x0][0x2cc], R0 ;  /* 0x0000b300ff000a19 */ /* 0x000fca0000011600 */
[----:B------:R1:W-:Y:S02]  /*6ab0*/  @P0 STL [R1+0x18], R0 ;  /* 0x0000180001000387 */ /* 0x0003e40000100800 */
.L_x_918:
[----:B------:R-:W2:Y:S01]  /*6ac0*/  LDL.64 R38, [R1+0x20] ;  /* 0x0000200001267983 */ /* 0x000ea20000100a00 */
[----:B------:R-:W-:Y:S05]  /*6ad0*/  DEPBAR.LE SB0, 0x0 ;  /* 0x000080000000791a */ /* 0x000fea0000000000 */
[----:B------:R-:W-:Y:S01]  /*6ae0*/  BAR.SYNC.DEFER_BLOCKING 0x0 ;  /* 0x0000000000007b1d */ /* 0x000fe20000010000 */
[C---:B------:R-:W-:Y:S11]  /*6af0*/  ISETP.LT.AND P6, PT, R242.reuse, UR8, PT ;  /* 0x00000008f2007c0c */ /* 0x040ff6000bfc1270 */
[----:B------:R-:W-:Y:S02]  /*6b00*/  @!UPT UIADD3 URZ, URZ, URZ, URZ ;  /* 0x0000003f3f3ff290 */ /* 0x000fe4000fffe03f */
[----:B-1----:R-:W-:Y:S01]  /*6b10*/  @!P6 SHF.R.S32.HI R0, RZ, 0x1f, R242 ;  /* 0x0000001fff00e819 */ /* 0x002fe200000114f2 */
[----:B------:R-:W-:Y:S04]  /*6b20*/  @!P6 IMAD.WIDE.U32 R36, R242, c[0x0][0x208], RZ ;  /* 0x00008200f224ea25 */ /* 0x000fe800078e00ff */
[----:B------:R-:W-:Y:S04]  /*6b30*/  @!P6 IMAD R0, R0, c[0x0][0x208], RZ ;  /* 0x000082000000ea24 */ /* 0x000fe800078e02ff */
[----:B------:R-:W-:Y:S01]  /*6b40*/  @!P6 IMAD R0, R242, c[0x0][0x20c], R0 ;  /* 0x00008300f200ea24 */ /* 0x000fe200078e0200 */
[----:B------:R-:W2:Y:S04]  /*6b50*/  LDL.64 R2, [R1+0x40] ;  /* 0x0000400001027983 */ /* 0x000ea80000100a00 */
[----:B------:R-:W-:Y:S02]  /*6b60*/  @!P6 IADD3 R0, R37, R0, RZ ;  /* 0x000000002500e210 */ /* 0x000fe40007ffe0ff */
[----:B-----5:R-:W-:Y:S03]  /*6b70*/  LDSM.16.M88.4 R48, [R231+0x8080] ;  /* 0x00808000e730783b */ /* 0x020fe60000000200 */
[----:B------:R-:W-:Y:S05]  /*6b80*/  @!P6 IMAD R0, R0, 0x30, RZ ;  /* 0x000000300000e824 */ /* 0x000fea00078e02ff */
[----:B------:R-:W1:Y:S08]  /*6b90*/  LDSM.16.M88.4 R16, [R224+0x5080] ;  /* 0x00508000e010783b */ /* 0x000e700000000200 */
[----:B------:R-:W3:Y:S08]  /*6ba0*/  LDSM.16.M88.4 R44, [R231+0xa080] ;  /* 0x00a08000e72c783b */ /* 0x000ef00000000200 */
[----:B------:R-:W4:Y:S08]  /*6bb0*/  LDSM.16.M88.4 R32, [R224+0x5880] ;  /* 0x00588000e020783b */ /* 0x000f300000000200 */
[----:B------:R-:W2:Y:S06]  /*6bc0*/  LDL.64 R246, [R1+0x30] ;  /* 0x0000300001f67983 */ /* 0x000eac0000100a00 */
[----:B------:R-:W2:Y:S08]  /*6bd0*/  LDSM.16.M88.4 R140, [R224+0x6080] ;  /* 0x00608000e08c783b */ /* 0x000eb00000000200 */
[----:B------:R-:W2:Y:S01]  /*6be0*/  LDL.64 R244, [R1+0x38] ;  /* 0x0000380001f47983 */ /* 0x000ea20000100a00 */
[-C--:B-1----:R-:W-:Y:S05]  /*6bf0*/  HMMA.16816.F32 R4, R48, R16.reuse, RZ ;  /* 0x000000103004723c */ /* 0x082fea00000018ff */
[----:B------:R-:W-:Y:S03]  /*6c00*/  LDSM.16.M88.4 R192, [R233+0x8080] ;  /* 0x00808000e9c0783b */ /* 0x000fe60000000200 */
[C---:B---3--:R-:W-:Y:S05]  /*6c10*/  HMMA.16816.F32 R8, R44.reuse, R16, RZ ;  /* 0x000000102c08723c */ /* 0x048fea00000018ff */
[----:B------:R-:W1:Y:S03]  /*6c20*/  LDSM.16.M88.4 R196, [R235] ;  /* 0x00000000ebc4783b */ /* 0x000e660000000200 */
[-C--:B------:R-:W-:Y:S05]  /*6c30*/  HMMA.16816.F32 R12, R44, R18.reuse, RZ ;  /* 0x000000122c0c723c */ /* 0x080fea00000018ff */
[----:B------:R-:W3:Y:S03]  /*6c40*/  LDSM.16.M88.4 R200, [R233+0xa080] ;  /* 0x00a08000e9c8783b */ /* 0x000ee60000000200 */
[C---:B------:R-:W-:Y:S05]  /*6c50*/  HMMA.16816.F32 R16, R48.reuse, R18, RZ ;  /* 0x000000123010723c */ /* 0x040fea00000018ff */
[----:B------:R-:W1:Y:S03]  /*6c60*/  LDSM.16.M88.4 R204, [R241] ;  /* 0x00000000f1cc783b */ /* 0x000e660000000200 */
[-C--:B----4-:R-:W-:Y:S05]  /*6c70*/  HMMA.16816.F32 R20, R48, R32.reuse, RZ ;  /* 0x000000203014723c */ /* 0x090fea00000018ff */
[----:B------:R-:W4:Y:S03]  /*6c80*/  LDSM.16.M88.4 R208, [R240] ;  /* 0x00000000f0d0783b */ /* 0x000f260000000200 */
[C---:B------:R-:W-:Y:S08]  /*6c90*/  HMMA.16816.F32 R24, R44.reuse, R32, RZ ;  /* 0x000000202c18723c */ /* 0x040ff000000018ff */
[-C--:B------:R-:W-:Y:S08]  /*6ca0*/  HMMA.16816.F32 R28, R44, R34.reuse, RZ ;  /* 0x000000222c1c723c */ /* 0x080ff000000018ff */
[C---:B------:R-:W-:Y:S04]  /*6cb0*/  HMMA.16816.F32 R32, R48.reuse, R34, RZ ;  /* 0x000000223020723c */ /* 0x040fe800000018ff */
[----:B--2---:R-:W-:Y:S05]  /*6cc0*/  @!P6 MOV R3, R39 ;  /* 0x000000270003e202 */ /* 0x004fea0000000f00 */
[----:B------:R-:W-:Y:S02]  /*6cd0*/  @!P6 IMAD.WIDE.U32 R2, R36, 0x30, R2 ;  /* 0x000000302402e825 */ /* 0x000fe400078e0002 */
[-C--:B------:R-:W-:Y:S03]  /*6ce0*/  HMMA.16816.F32 R36, R48, R140.reuse, RZ ;  /* 0x0000008c3024723c */ /* 0x080fe600000018ff */
[----:B------:R-:W-:Y:S02]  /*6cf0*/  @!P6 IADD3 R133, R3, R0, RZ ;  /* 0x000000000385e210 */ /* 0x000fe40007ffe0ff */
[C---:B------:R-:W-:Y:S02]  /*6d00*/  @!P6 SHF.L.U32 R0, R2.reuse, 0x1, RZ ;  /* 0x000000010200e819 */ /* 0x040fe400000006ff */
[----:B------:R-:W-:Y:S01]  /*6d10*/  @!P6 SHF.L.U64.HI R133, R2, 0x1, R133 ;  /* 0x000000010285e819 */ /* 0x000fe20000010285 */
[C---:B------:R-:W-:Y:S04]  /*6d20*/  HMMA.16816.F32 R40, R44.reuse, R140, RZ ;  /* 0x0000008c2c28723c */ /* 0x040fe800000018ff */
[C---:B------:R-:W-:Y:S02]  /*6d30*/  @!P6 IADD3 R136, P0, R0.reuse, c[0x0][0x1f8], RZ ;  /* 0x00007e000088ea10 */ /* 0x040fe40007f1e0ff */
[----:B------:R-:W-:Y:S02]  /*6d40*/  @!P6 IADD3 R0, P5, R0, 0x80, RZ ;  /* 0x000000800000e810 */ /* 0x000fe40007fbe0ff */
[-C--:B------:R-:W-:Y:S01]  /*6d50*/  HMMA.16816.F32 R44, R44, R142.reuse, RZ ;  /* 0x0000008e2c2c723c */ /* 0x080fe200000018ff */
[----:B------:R-:W-:Y:S03]  /*6d60*/  @!P6 IADD3.X R137, R133, c[0x0][0x1fc], RZ, P0, !PT ;  /* 0x00007f008589ea10 */ /* 0x000fe600007fe4ff */
[----:B------:R-:W-:Y:S02]  /*6d70*/  @!P6 IADD3 R212, P2, R0, c[0x0][0x1f8], RZ ;  /* 0x00007e0000d4ea10 */ /* 0x000fe40007f5e0ff */
[----:B------:R-:W-:Y:S01]  /*6d80*/  @!PT LDS RZ, [RZ] ;  /* 0x00000000fffff984 */ /* 0x000fe20000000800 */
[----:B------:R-:W-:Y:S01]  /*6d90*/  @!PT LDS RZ, [RZ] ;  /* 0x00000000fffff984 */ /* 0x000fe20000000800 */
[----:B------:R-:W-:Y:S01]  /*6da0*/  @!PT LDS RZ, [RZ] ;  /* 0x00000000fffff984 */ /* 0x000fe20000000800 */
[----:B------:R2:W-:Y:S01]  /*6db0*/  @!P6 LDGSTS.E.BYPASS.LTC128B.128 [R243+0x2080], [R136.64], !P4 ;  /* 0x0208000088f3efae */ /* 0x0005e2000e101d4e */
[----:B------:R-:W-:Y:S01]  /*6dc0*/  @!P6 IADD3 R2, P1, R136, UR10, RZ ;  /* 0x0000000a8802ec10 */ /* 0x000fe2000ff3e0ff */
[----:B------:R-:W-:Y:S04]  /*6dd0*/  HMMA.16816.F32 R48, R48, R142, RZ ;  /* 0x0000008e3030723c */ /* 0x000fe800000018ff */
[----:B------:R-:W-:Y:S02]  /*6de0*/  @!P6 IADD3.X R213, RZ, c[0x0][0x1fc], R133, P2, P5 ;  /* 0x00007f00ffd5ea10 */ /* 0x000fe400017ea485 */
[----:B------:R-:W-:Y:S02]  /*6df0*/  @!P6 IADD3.X R3, R137, UR11, RZ, P1, !PT ;  /* 0x0000000b8903ec10 */ /* 0x000fe40008ffe4ff */
[-C--:B-1----:R-:W-:Y:S01]  /*6e00*/  HMMA.16816.F32 R4, R192, R196.reuse, R4 ;  /* 0x000000c4c004723c */ /* 0x082fe20000001804 */
[----:B------:R1:W-:Y:S04]  /*6e10*/  @!P6 LDGSTS.E.BYPASS.LTC128B.128 [R243+0x3880], [R212.64], !P3 ;  /* 0x03880000d4f3efae */ /* 0x0003e8000d901d4e */
[----:B------:R-:W-:Y:S03]  /*6e20*/  @!P6 IADD3 R140, P0, R2, UR10, RZ ;  /* 0x0000000a028cec10 */ /* 0x000fe6000ff1e0ff */
[C---:B---3--:R-:W-:Y:S01]  /*6e30*/  HMMA.16816.F32 R8, R200.reuse, R196, R8 ;  /* 0x000000c4c808723c */ /* 0x048fe20000001808 */
[----:B------:R3:W-:Y:S03]  /*6e40*/  @!P6 LDGSTS.E.BYPASS.LTC128B.128 [R243+0x2880], [R2.64], !P4 ;  /* 0x0288000002f3efae */ /* 0x0007e6000e101d4e */
[----:B------:R-:W-:Y:S02]  /*6e50*/  @!P6 IADD3.X R141, R3, UR11, RZ, P0, !PT ;  /* 0x0000000b038dec10 */ /* 0x000fe400087fe4ff */
[----:B------:R-:W-:Y:S02]  /*6e60*/  MOV R245, c[0x0][0x1e4] ;  /* 0x0000790000f57a02 */ /* 0x000fe40000000f00 */
[-C--:B------:R-:W-:Y:S01]  /*6e70*/  HMMA.16816.F32 R12, R200, R198.reuse, R12 ;  /* 0x000000c6c80c723c */ /* 0x080fe2000000180c */
[----:B------:R3:W-:Y:S07]  /*6e80*/  @!P6 LDGSTS.E.BYPASS.LTC128B.128 [R243+0x4080], [R2.64+0x80], !P3 ;  /* 0x0408008002f3efae */ /* 0x0007ee000d901d4e */
[C---:B------:R-:W-:Y:S01]  /*6e90*/  HMMA.16816.F32 R16, R192.reuse, R198, R16 ;  /* 0x000000c6c010723c */ /* 0x040fe20000001810 */
[----:B------:R2:W-:Y:S07]  /*6ea0*/  @!P6 LDGSTS.E.BYPASS.LTC128B.128 [R243+0x3080], [R140.64], !P4 ;  /* 0x030800008cf3efae */ /* 0x0005ee000e101d4e */
[-C--:B------:R-:W-:Y:S01]  /*6eb0*/  HMMA.16816.F32 R20, R192, R204.reuse, R20 ;  /* 0x000000ccc014723c */ /* 0x080fe20000001814 */
[----:B------:R2:W-:Y:S02]  /*6ec0*/  @!P6 LDGSTS.E.BYPASS.LTC128B.128 [R243+0x4880], [R140.64+0x80], !P3 ;  /* 0x048800808cf3efae */ /* 0x0005e4000d901d4e */
[C---:B------:R-:W-:Y:S05]  /*6ed0*/  ISETP.GT.AND P6, PT, R242.reuse, UR8, PT ;  /* 0x00000008f2007c0c */ /* 0x040fea000bfc4270 */
[C---:B------:R-:W-:Y:S01]  /*6ee0*/  HMMA.16816.F32 R24, R200.reuse, R204, R24 ;  /* 0x000000ccc818723c */ /* 0x040fe20000001818 */
[----:B-1----:R-:W-:Y:S07]  /*6ef0*/  LDSM.16.M88.4 R212, [R230+0x5080] ;  /* 0x00508000e6d4783b */ /* 0x002fee0000000200 */
[-C--:B------:R-:W-:Y:S01]  /*6f00*/  HMMA.16816.F32 R28, R200, R206.reuse, R28 ;  /* 0x000000cec81c723c */ /* 0x080fe2000000181c */
[----:B------:R-:W0:Y:S03]  /*6f10*/  LDGDEPBAR ;  /* 0x00000000000079af */ /* 0x000e260000000000 */
[----:B------:R-:W-:Y:S02]  /*6f20*/  @P6 IADD3 R0, R242, -0x1, RZ ;  /* 0xfffffffff2006810 */ /* 0x000fe40007ffe0ff */
[----:B---3--:R-:W-:Y:S02]  /*6f30*/  @P6 MOV R3, R247 ;  /* 0x000000f700036202 */ /* 0x008fe40000000f00 */
[C---:B------:R-:W-:Y:S01]  /*6f40*/  HMMA.16816.F32 R32, R192.reuse, R206, R32 ;  /* 0x000000cec020723c */ /* 0x040fe20000001820 */
[----:B------:R-:W-:Y:S03]  /*6f50*/  LDSM.16.M88.4 R216, [R232+0xa080] ;  /* 0x00a08000e8d8783b */ /* 0x000fe60000000200 */
[----:B------:R-:W-:Y:S04]  /*6f60*/  @P6 SHF.R.S32.HI R2, RZ, 0x1f, R0 ;  /* 0x0000001fff026819 */ /* 0x000fe80000011400 */
[-C--:B----4-:R-:W-:Y:S01]  /*6f70*/  HMMA.16816.F32 R36, R192, R208.reuse, R36 ;  /* 0x000000d0c024723c */ /* 0x090fe20000001824 */
[----:B--2---:R-:W1:Y:S03]  /*6f80*/  LDSM.16.M88.4 R140, [R232+0x8080] ;  /* 0x00808000e88c783b */ /* 0x004e660000000200 */
[----:B------:R-:W-:Y:S04]  /*6f90*/  @P6 IMAD R2, R2, c[0x0][0x1e0], RZ ;  /* 0x0000780002026a24 */ /* 0x000fe800078e02ff */
[C---:B------:R-:W-:Y:S01]  /*6fa0*/  HMMA.16816.F32 R40, R200.reuse, R208, R40 ;  /* 0x000000d0c828723c */ /* 0x040fe20000001828 */
[----:B------:R-:W2:Y:S03]  /*6fb0*/  LDSM.16.M88.4 R220, [R230+0x5880] ;  /* 0x00588000e6dc783b */ /* 0x000ea60000000200 */
[----:B------:R-:W-:Y:S04]  /*6fc0*/  @P6 IMAD R2, R0, c[0x0][0x1e4], R2 ;  /* 0x0000790000026a24 */ /* 0x000fe800078e0202 */
[-C--:B------:R-:W-:Y:S01]  /*6fd0*/  HMMA.16816.F32 R44, R200, R210.reuse, R44 ;  /* 0x000000d2c82c723c */ /* 0x080fe2000000182c */
[----:B------:R-:W3:Y:S07]  /*6fe0*/  LDSM.16.M88.4 R196, [R230+0x6080] ;  /* 0x00608000e6c4783b */ /* 0x000eee0000000200 */
[----:B------:R-:W-:Y:S01]  /*6ff0*/  HMMA.16816.F32 R48, R192, R210, R48 ;  /* 0x000000d2c030723c */ /* 0x000fe20000001830 */
[----:B------:R-:W-:Y:S08]  /*7000*/  LDSM.16.M88.4 R200, [R234+0x8080] ;  /* 0x00808000eac8783b */ /* 0x000ff00000000200 */
[----:B------:R-:W4:Y:S01]  /*7010*/  LDSM.16.M88.4 R204, [R229] ;  /* 0x00000000e5cc783b */ /* 0x000f220000000200 */
[-C--:B-1----:R-:W-:Y:S07]  /*7020*/  HMMA.16816.F32 R4, R140, R212.reuse, R4 ;  /* 0x000000d48c04723c */ /* 0x082fee0000001804 */
[----:B------:R-:W1:Y:S01]  /*7030*/  LDSM.16.M88.4 R192, [R234+0xa080] ;  /* 0x00a08000eac0783b */ /* 0x000e620000000200 */
[C---:B------:R-:W-:Y:S07]  /*7040*/  HMMA.16816.F32 R8, R216.reuse, R212, R8 ;  /* 0x000000d4d808723c */ /* 0x040fee0000001808 */
[----:B------:R-:W1:Y:S01]  /*7050*/  LDSM.16.M88.4 R208, [R229+0x800] ;  /* 0x00080000e5d0783b */ /* 0x000e620000000200 */
[-C--:B------:R-:W-:Y:S08]  /*7060*/  HMMA.16816.F32 R12, R216, R214.reuse, R12 ;  /* 0x000000d6d80c723c */ /* 0x080ff0000000180c */
[C---:B------:R-:W-:Y:S01]  /*7070*/  HMMA.16816.F32 R16, R140.reuse, R214, R16 ;  /* 0x000000d68c10723c */ /* 0x040fe20000001810 */
[----:B------:R-:W1:Y:S07]  /*7080*/  LDSM.16.M88.4 R212, [R229+0x1000] ;  /* 0x00100000e5d4783b */ /* 0x000e6e0000000200 */
[-C--:B--2---:R-:W-:Y:S08]  /*7090*/  HMMA.16816.F32 R20, R140, R220.reuse, R20 ;  /* 0x000000dc8c14723c */ /* 0x084ff00000001814 */
[C---:B------:R-:W-:Y:S08]  /*70a0*/  HMMA.16816.F32 R24, R216.reuse, R220, R24 ;  /* 0x000000dcd818723c */ /* 0x040ff00000001818 */
[-C--:B------:R-:W-:Y:S08]  /*70b0*/  HMMA.16816.F32 R28, R216, R222.reuse, R28 ;  /* 0x000000ded81c723c */ /* 0x080ff0000000181c */
[C---:B------:R-:W-:Y:S01]  /*70c0*/  HMMA.16816.F32 R32, R140.reuse, R222, R32 ;  /* 0x000000de8c20723c */ /* 0x040fe20000001820 */
[----:B------:R-:W-:Y:S07]  /*70d0*/  LDSM.16.M88.4 R220, [R224+0x7080] ;  /* 0x00708000e0dc783b */ /* 0x000fee0000000200 */
[-C--:B---3--:R-:W-:Y:S08]  /*70e0*/  HMMA.16816.F32 R36, R140, R196.reuse, R36 ;  /* 0x000000c48c24723c */ /* 0x088ff00000001824 */
[C---:B------:R-:W-:Y:S08]  /*70f0*/  HMMA.16816.F32 R40, R216.reuse, R196, R40 ;  /* 0x000000c4d828723c */ /* 0x040ff00000001828 */
[-C--:B------:R-:W-:Y:S01]  /*7100*/  HMMA.16816.F32 R44, R216, R198.reuse, R44 ;  /* 0x000000c6d82c723c */ /* 0x080fe2000000182c */
[----:B------:R-:W-:Y:S07]  /*7110*/  LDSM.16.M88.4 R216, [R231+0xe080] ;  /* 0x00e08000e7d8783b */ /* 0x000fee0000000200 */
[----:B------:R-:W-:Y:S01]  /*7120*/  HMMA.16816.F32 R48, R140, R198, R48 ;  /* 0x000000c68c30723c */ /* 0x000fe20000001830 */
[----:B------:R-:W-:Y:S07]  /*7130*/  LDSM.16.M88.4 R140, [R231+0xc080] ;  /* 0x00c08000e78c783b */ /* 0x000fee0000000200 */
[-C--:B----4-:R-:W-:Y:S01]  /*7140*/  HMMA.16816.F32 R4, R200, R204.reuse, R4 ;  /* 0x000000ccc804723c */ /* 0x090fe20000001804 */
[----:B------:R-:W2:Y:S07]  /*7150*/  LDSM.16.M88.4 R196, [R224+0x6880] ;  /* 0x00688000e0c4783b */ /* 0x000eae0000000200 */
[C---:B-1----:R-:W-:Y:S08]  /*7160*/  HMMA.16816.F32 R8, R192.reuse, R204, R8 ;  /* 0x000000ccc008723c */ /* 0x042ff00000001808 */
[-C--:B------:R-:W-:Y:S08]  /*7170*/  HMMA.16816.F32 R12, R192, R206.reuse, R12 ;  /* 0x000000cec00c723c */ /* 0x080ff0000000180c */
[C---:B------:R-:W-:Y:S01]  /*7180*/  HMMA.16816.F32 R16, R200.reuse, R206, R16 ;  /* 0x000000cec810723c */ /* 0x040fe20000001810 */
[----:B------:R-:W-:Y:S07]  /*7190*/  LDSM.16.M88.4 R204, [R239] ;  /* 0x00000000efcc783b */ /* 0x000fee0000000200 */
        /* <DEDUP_REMOVED lines=8> */
[----:B------:R-:W1:Y:S07]  /*7220*/  LDSM.16.M88.4 R192, [R224+0x7880] ;  /* 0x00788000e0c0783b */ /* 0x000e6e0000000200 */
[----:B------:R-:W-:Y:S01]  /*7230*/  HMMA.16816.F32 R48, R200, R214, R48 ;  /* 0x000000d6c830723c */ /* 0x000fe20000001830 */
[----:B------:R-:W3:Y:S07]  /*7240*/  LDSM.16.M88.4 R200, [R233+0xc080] ;  /* 0x00c08000e9c8783b */ /* 0x000eee0000000200 */
[-C--:B--2---:R-:W-:Y:S01]  /*7250*/  HMMA.16816.F32 R4, R140, R196.reuse, R4 ;  /* 0x000000c48c04723c */ /* 0x084fe20000001804 */
[----:B------:R-:W-:Y:S07]  /*7260*/  LDSM.16.M88.4 R212, [R237] ;  /* 0x00000000edd4783b */ /* 0x000fee0000000200 */
[C---:B------:R-:W-:Y:S08]  /*7270*/  HMMA.16816.F32 R8, R216.reuse, R196, R8 ;  /* 0x000000c4d808723c */ /* 0x040ff00000001808 */
[-C--:B------:R-:W-:Y:S08]  /*7280*/  HMMA.16816.F32 R12, R216, R198.reuse, R12 ;  /* 0x000000c6d80c723c */ /* 0x080ff0000000180c */
[C---:B------:R-:W-:Y:S01]  /*7290*/  HMMA.16816.F32 R16, R140.reuse, R198, R16 ;  /* 0x000000c68c10723c */ /* 0x040fe20000001810 */
[----:B------:R-:W2:Y:S07]  /*72a0*/  LDSM.16.M88.4 R196, [R238] ;  /* 0x00000000eec4783b */ /* 0x000eae0000000200 */
[-C--:B------:R-:W-:Y:S08]  /*72b0*/  HMMA.16816.F32 R20, R140, R220.reuse, R20 ;  /* 0x000000dc8c14723c */ /* 0x080ff00000001814 */
[C---:B------:R-:W-:Y:S08]  /*72c0*/  HMMA.16816.F32 R24, R216.reuse, R220, R24 ;  /* 0x000000dcd818723c */ /* 0x040ff00000001818 */
[-C--:B------:R-:W-:Y:S08]  /*72d0*/  HMMA.16816.F32 R28, R216, R222.reuse, R28 ;  /* 0x000000ded81c723c */ /* 0x080ff0000000181c */
[C---:B------:R-:W-:Y:S01]  /*72e0*/  HMMA.16816.F32 R32, R140.reuse, R222, R32 ;  /* 0x000000de8c20723c */ /* 0x040fe20000001820 */
[----:B------:R-:W-:Y:S07]  /*72f0*/  LDSM.16.M88.4 R220, [R229+0x1800] ;  /* 0x00180000e5dc783b */ /* 0x000fee0000000200 */
[-C--:B-1----:R-:W-:Y:S08]  /*7300*/  HMMA.16816.F32 R36, R140, R192.reuse, R36 ;  /* 0x000000c08c24723c */ /* 0x082ff00000001824 */
[C---:B------:R-:W-:Y:S08]  /*7310*/  HMMA.16816.F32 R40, R216.reuse, R192, R40 ;  /* 0x000000c0d828723c */ /* 0x040ff00000001828 */
[-C--:B------:R-:W-:Y:S01]  /*7320*/  HMMA.16816.F32 R44, R216, R194.reuse, R44 ;  /* 0x000000c2d82c723c */ /* 0x080fe2000000182c */
[----:B------:R-:W-:Y:S07]  /*7330*/  LDSM.16.M88.4 R216, [R230+0x7880] ;  /* 0x00788000e6d8783b */ /* 0x000fee0000000200 */
[----:B------:R-:W-:Y:S01]  /*7340*/  HMMA.16816.F32 R48, R140, R194, R48 ;  /* 0x000000c28c30723c */ /* 0x000fe20000001830 */
[----:B------:R-:W-:Y:S07]  /*7350*/  LDSM.16.M88.4 R140, [R232+0xc080] ;  /* 0x00c08000e88c783b */ /* 0x000fee0000000200 */
[-C--:B---3--:R-:W-:Y:S01]  /*7360*/  HMMA.16816.F32 R4, R200, R204.reuse, R4 ;  /* 0x000000ccc804723c */ /* 0x088fe20000001804 */
[----:B------:R-:W1:Y:S07]  /*7370*/  LDSM.16.M88.4 R192, [R230+0x6880] ;  /* 0x00688000e6c0783b */ /* 0x000e6e0000000200 */
[C---:B------:R-:W-:Y:S08]  /*7380*/  HMMA.16816.F32 R8, R208.reuse, R204, R8 ;  /* 0x000000ccd008723c */ /* 0x040ff00000001808 */
        /* <DEDUP_REMOVED lines=10> */
[-C--:B------:R-:W-:Y:S01]  /*7430*/  HMMA.16816.F32 R44, R208, R214.reuse, R44 ;  /* 0x000000d6d02c723c */ /* 0x080fe2000000182c */
[----:B------:R-:W3:Y:S07]  /*7440*/  LDSM.16.M88.4 R208, [R234+0xc080] ;  /* 0x00c08000ead0783b */ /* 0x000eee0000000200 */
[----:B------:R-:W-:Y:S01]  /*7450*/  HMMA.16816.F32 R48, R200, R214, R48 ;  /* 0x000000d6c830723c */ /* 0x000fe20000001830 */
[----:B------:R-:W4:Y:S07]  /*7460*/  LDSM.16.M88.4 R200, [R236+0xe080] ;  /* 0x00e08000ecc8783b */ /* 0x000f2e0000000200 */
[-C--:B-1----:R-:W-:Y:S08]  /*7470*/  HMMA.16816.F32 R4, R140, R192.reuse, R4 ;  /* 0x000000c08c04723c */ /* 0x082ff00000001804 */
[C---:B--2---:R-:W-:Y:S08]  /*7480*/  HMMA.16816.F32 R8, R196.reuse, R192, R8 ;  /* 0x000000c0c408723c */ /* 0x044ff00000001808 */
[-C--:B------:R-:W-:Y:S08]  /*7490*/  HMMA.16816.F32 R12, R196, R194.reuse, R12 ;  /* 0x000000c2c40c723c */ /* 0x080ff0000000180c */
[C---:B------:R-:W-:Y:S08]  /*74a0*/  HMMA.16816.F32 R16, R140.reuse, R194, R16 ;  /* 0x000000c28c10723c */ /* 0x040ff00000001810 */
[-C--:B------:R-:W-:Y:S08]  /*74b0*/  HMMA.16816.F32 R20, R140, R204.reuse, R20 ;  /* 0x000000cc8c14723c */ /* 0x080ff00000001814 */
[C---:B------:R-:W-:Y:S08]  /*74c0*/  HMMA.16816.F32 R24, R196.reuse, R204, R24 ;  /* 0x000000ccc418723c */ /* 0x040ff00000001818 */
[-C--:B------:R-:W-:Y:S08]  /*74d0*/  HMMA.16816.F32 R28, R196, R206.reuse, R28 ;  /* 0x000000cec41c723c */ /* 0x080ff0000000181c */
[C---:B------:R-:W-:Y:S08]  /*74e0*/  HMMA.16816.F32 R32, R140.reuse, R206, R32 ;  /* 0x000000ce8c20723c */ /* 0x040ff00000001820 */
[-C--:B------:R-:W-:Y:S08]  /*74f0*/  HMMA.16816.F32 R36, R140, R216.reuse, R36 ;  /* 0x000000d88c24723c */ /* 0x080ff00000001824 */
[C---:B------:R-:W-:Y:S08]  /*7500*/  HMMA.16816.F32 R40, R196.reuse, R216, R40 ;  /* 0x000000d8c428723c */ /* 0x040ff00000001828 */
[-C--:B------:R-:W-:Y:S08]  /*7510*/  HMMA.16816.F32 R44, R196, R218.reuse, R44 ;  /* 0x000000dac42c723c */ /* 0x080ff0000000182c */
[----:B------:R-:W-:Y:S08]  /*7520*/  HMMA.16816.F32 R48, R140, R218, R48 ;  /* 0x000000da8c30723c */ /* 0x000ff00000001830 */
[-C--:B---3--:R-:W-:Y:S08]  /*7530*/  HMMA.16816.F32 R4, R208, R220.reuse, R4 ;  /* 0x000000dcd004723c */ /* 0x088ff00000001804 */
[C---:B----4-:R-:W-:Y:S08]  /*7540*/  HMMA.16816.F32 R8, R200.reuse, R220, R8 ;  /* 0x000000dcc808723c */ /* 0x050ff00000001808 */
        /* <DEDUP_REMOVED lines=20> */
[----:B------:R4:W1:Y:S10]  /*7690*/  MUFU.TANH R199, R7 ;  /* 0x0000000700c77308 */ /* 0x0008740000002400 */
[----:B------:R-:W1:Y:S10]  /*76a0*/  MUFU.TANH R218, R8 ;  /* 0x0000000800da7308 */ /* 0x000e740000002400 */
[----:B------:R-:W1:Y:S01]  /*76b0*/  MUFU.TANH R215, R9 ;  /* 0x0000000900d77308 */ /* 0x000e620000002400 */
[----:B----4-:R-:W4:Y:S09]  /*76c0*/  LDSM.16.M88.4 R4, [R229+0x2000] ;  /* 0x00200000e504783b */ /* 0x010f320000000200 */
[----:B------:R-:W1:Y:S10]  /*76d0*/  MUFU.TANH R220, R10 ;  /* 0x0000000a00dc7308 */ /* 0x000e740000002400 */
[----:B------:R1:W1:Y:S10]  /*76e0*/  MUFU.TANH R219, R11 ;  /* 0x0000000b00db7308 */ /* 0x0002740000002400 */
[----:B------:R2:W2:Y:S10]  /*76f0*/  MUFU.TANH R212, R12 ;  /* 0x0000000c00d47308 */ /* 0x0004b40000002400 */
[----:B------:R-:W3:Y:S01]  /*7700*/  MUFU.TANH R136, R17 ;  /* 0x0000001100887308 */ /* 0x000ee20000002400 */
[----:B-1----:R-:W1:Y:S01]  /*7710*/  LDSM.16.M88.4 R8, [R229+0x2800] ;  /* 0x00280000e508783b */ /* 0x002e620000000200 */
[-C--:B----4-:R-:W-:Y:S01]  /*7720*/  HMMA.16816.F32 R20, R208, R4.reuse, R20 ;  /* 0x00000004d014723c */ /* 0x090fe20000001814 */
[----:B------:R-:W-:Y:S07]  /*7730*/  DEPBAR.LE SB0, 0x0 ;  /* 0x000080000000791a */ /* 0x000fee0000000000 */
[----:B------:R-:W4:Y:S01]  /*7740*/  MUFU.TANH R193, R19 ;  /* 0x0000001300c17308 */ /* 0x000f220000002400 */
[----:B------:R-:W-:Y:S01]  /*7750*/  BAR.SYNC.DEFER_BLOCKING 0x0 ;  /* 0x0000000000007b1d */ /* 0x000fe20000010000 */
[C---:B------:R-:W-:Y:S05]  /*7760*/  HMMA.16816.F32 R24, R200.reuse, R4, R24 ;  /* 0x00000004c818723c */ /* 0x040fea0000001818 */
[----:B--2---:R-:W-:Y:S03]  /*7770*/  FMUL.FTZ R12, R16, c[0x0][0x320] ;  /* 0x0000c800100c7a20 */ /* 0x004fe60000410000 */
[----:B------:R-:W2:Y:S01]  /*7780*/  MUFU.TANH R205, R13 ;  /* 0x0000000d00cd7308 */ /* 0x000ea20000002400 */
[-C--:B------:R-:W-:Y:S03]  /*7790*/  HMMA.16816.F32 R28, R200, R6.reuse, R28 ;  /* 0x00000006c81c723c */ /* 0x080fe6000000181c */
[----:B------:R-:W-:Y:S05]  /*77a0*/  @P6 IMAD.WIDE.U32 R4, R0, c[0x0][0x1e0], RZ ;  /* 0x0000780000046a25 */ /* 0x000fea00078e00ff */
[C---:B------:R-:W-:Y:S01]  /*77b0*/  HMMA.16816.F32 R32, R208.reuse, R6, R32 ;  /* 0x00000006d020723c */ /* 0x040fe20000001820 */
[----:B------:R-:W2:Y:S03]  /*77c0*/  MUFU.TANH R217, R14 ;  /* 0x0000000e00d97308 */ /* 0x000ea60000002400 */
[----:B------:R-:W-:Y:S01]  /*77d0*/  @P6 IADD3 R0, R5, R2, RZ ;  /* 0x0000000205006210 */ /* 0x000fe20007ffe0ff */
[----:B------:R-:W-:Y:S01]  /*77e0*/  FMUL.FTZ R22, R22, c[0x0][0x320] ;  /* 0x0000c80016167a20 */ /* 0x000fe20000410000 */
[----:B------:R2:W2:Y:S01]  /*77f0*/  LDL R5, [R1+0x28] ;  /* 0x0000280001057983 */ /* 0x0004a20000100800 */
[----:B------:R-:W-:Y:S01]  /*7800*/  @P6 MOV R2, R244 ;  /* 0x000000f400026202 */ /* 0x000fe20000000f00 */
[----:B------:R-:W-:Y:S01]  /*7810*/  FMUL.FTZ R20, R20, c[0x0][0x320] ;  /* 0x0000c80014147a20 */ /* 0x000fe20000410000 */
[----:B------:R-:W-:Y:S02]  /*7820*/  MOV R244, c[0x0][0x1e0] ;  /* 0x0000780000f47a02 */ /* 0x000fe40000000f00 */
[----:B------:R3:W2:Y:S01]  /*7830*/  MUFU.TANH R142, R22 ;  /* 0x00000016008e7308 */ /* 0x0006a20000002400 */
[----:B------:R-:W-:Y:S01]  /*7840*/  @P6 IMAD.WIDE.U32 R2, R4, 0x30, R2 ;  /* 0x0000003004026825 */ /* 0x000fe200078e0002 */
[----:B------:R-:W-:Y:S01]  /*7850*/  @P6 SHF.L.U32 R6, R244, 0x5, RZ ;  /* 0x00000005f4066819 */ /* 0x000fe200000006ff */
[-C--:B-1----:R-:W-:Y:S03]  /*7860*/  HMMA.16816.F32 R36, R208, R8.reuse, R36 ;  /* 0x00000008d024723c */ /* 0x082fe60000001824 */
[----:B------:R-:W-:Y:S02]  /*7870*/  @P6 IMAD R0, R0, 0x30, RZ ;  /* 0x0000003000006824 */ /* 0x000fe400078e02ff */
[----:B------:R-:W-:Y:S02]  /*7880*/  FMUL.FTZ R21, R21, c[0x0][0x320] ;  /* 0x0000c80015157a20 */ /* 0x000fe40000410000 */
[----:B------:R-:W1:Y:S01]  /*7890*/  MUFU.TANH R135, R20 ;  /* 0x0000001400877308 */ /* 0x000e620000002400 */
[----:B------:R-:W-:Y:S01]  /*78a0*/  FMUL.FTZ R26, R26, c[0x0][0x320] ;  /* 0x0000c8001a1a7a20 */ /* 0x000fe20000410000 */
[C---:B------:R-:W-:Y:S04]  /*78b0*/  HMMA.16816.F32 R40, R200.reuse, R8, R40 ;  /* 0x00000008c828723c */ /* 0x040fe80000001828 */
[----:B------:R-:W-:Y:S01]  /*78c0*/  @P6 IADD3 R4, R3, R0, RZ ;  /* 0x0000000003046210 */ /* 0x000fe20007ffe0ff */
[----:B------:R-:W-:Y:S01]  /*78d0*/  FMUL.FTZ R27, R27, c[0x0][0x320] ;  /* 0x0000c8001b1b7a20 */ /* 0x000fe20000410000 */
[----:B------:R-:W-:Y:S01]  /*78e0*/  @P6 SHF.L.U32 R0, R2, 0x1, RZ ;  /* 0x0000000102006819 */ /* 0x000fe200000006ff */
[----:B------:R-:W-:Y:S01]  /*78f0*/  FMUL.FTZ R28, R28, c[0x0][0x320] ;  /* 0x0000c8001c1c7a20 */ /* 0x000fe20000410000 */
[----:B------:R1:W1:Y:S01]  /*7900*/  MUFU.TANH R133, R21 ;  /* 0x0000001500857308 */ /* 0x0002620000002400 */
[-C--:B------:R-:W-:Y:S03]  /*7910*/  HMMA.16816.F32 R44, R200, R10.reuse, R44 ;  /* 0x0000000ac82c723c */ /* 0x080fe6000000182c */
[----:B------:R-:W-:Y:S01]  /*7920*/  @P6 SHF.L.U64.HI R4, R2, 0x1, R4 ;  /* 0x0000000102046819 */ /* 0x000fe20000010204 */
[----:B------:R-:W-:Y:S01]  /*7930*/  FMUL.FTZ R29, R29, c[0x0][0x320] ;  /* 0x0000c8001d1d7a20 */ /* 0x000fe20000410000 */
[----:B------:R-:W-:Y:S01]  /*7940*/  @P6 IADD3 R2, P0, R0, c[0x0][0x1c8], RZ ;  /* 0x0000720000026a10 */ /* 0x000fe20007f1e0ff */
[----:B------:R-:W-:Y:S01]  /*7950*/  FMUL.FTZ R30, R30, c[0x0][0x320] ;  /* 0x0000c8001e1e7a20 */ /* 0x000fe20000410000 */
[----:B------:R-:W-:Y:S01]  /*7960*/  @P6 IADD3 R0, P5, R0, 0x80, RZ ;  /* 0x0000008000006810 */ /* 0x000fe20007fbe0ff */
[----:B------:R-:W-:Y:S01]  /*7970*/  HMMA.16816.F32 R48, R208, R10, R48 ;  /* 0x0000000ad030723c */ /* 0x000fe20000001830 */
[----:B------:R4:W2:Y:S01]  /*7980*/  MUFU.TANH R207, R26 ;  /* 0x0000001a00cf7308 */ /* 0x0008a20000002400 */
[----:B------:R-:W2:Y:S02]  /*7990*/  LDL R10, [R1+0x18] ;  /* 0x00001800010a7983 */ /* 0x000ea40000100800 */
[----:B---3--:R-:W-:Y:S01]  /*79a0*/  FMUL.FTZ R22, R36, c[0x0][0x320] ;  /* 0x0000c80024167a20 */ /* 0x008fe20000410000 */
[----:B------:R-:W-:Y:S01]  /*79b0*/  @P6 IADD3.X R3, R4, c[0x0][0x1cc], RZ, P0, !PT ;  /* 0x0000730004036a10 */ /* 0x000fe200007fe4ff */
[----:B------:R-:W3:Y:S01]  /*79c0*/  LDL R36, [R1] ;  /* 0x0000000001247983 */ /* 0x000ee20000100800 */
[----:B------:R-:W-:Y:S01]  /*79d0*/  @P6 IADD3 R8, P2, R0, c[0x0][0x1c8], RZ ;  /* 0x0000720000086a10 */ /* 0x000fe20007f5e0ff */
[----:B------:R-:W-:Y:S01]  /*79e0*/  FMUL.FTZ R31, R31, c[0x0][0x320] ;  /* 0x0000c8001f1f7a20 */ /* 0x000fe20000410000 */
[----:B------:R-:W-:Y:S01]  /*79f0*/  @P6 SHF.L.U64.HI R0, R244, 0x5, R245 ;  /* 0x00000005f4006819 */ /* 0x000fe200000102f5 */
[----:B------:R-:W-:Y:S01]  /*7a00*/  @!PT LDS RZ, [RZ] ;  /* 0x00000000fffff984 */ /* 0x000fe20000000800 */
[----:B------:R-:W-:Y:S01]  /*7a10*/  @!PT LDS RZ, [RZ] ;  /* 0x00000000fffff984 */ /* 0x000fe20000000800 */
[----:B------:R-:W-:Y:S01]  /*7a20*/  @!PT LDS RZ, [RZ] ;  /* 0x00000000fffff984 */ /* 0x000fe20000000800 */
[----:B------:R4:W-:Y:S01]  /*7a30*/  @P6 LDGSTS.E.BYPASS.LTC128B.128 [R243+0x5080], [R2.64], !P4 ;  /* 0x0508000002f36fae */ /* 0x0009e2000e101d4e */
[----:B------:R4:W2:Y:S01]  /*7a40*/  MUFU.TANH R206, R27 ;  /* 0x0000001b00ce7308 */ /* 0x0008a20000002400 */
[----:B------:R-:W-:Y:S01]  /*7a50*/  @P6 IADD3.X R9, RZ, c[0x0][0x1cc], R4, P2, P5 ;  /* 0x00007300ff096a10 */ /* 0x000fe200017ea404 */
[----:B------:R-:W-:Y:S01]  /*7a60*/  FMUL.FTZ R34, R34, c[0x0][0x320] ;  /* 0x0000c80022227a20 */ /* 0x000fe20000410000 */
[----:B------:R-:W-:Y:S01]  /*7a70*/  PLOP3.LUT P0, PT, PT, PT, UP3, 0x80, 0x0 ;  /* 0x000000000000781c */ /* 0x000fe20003f0f038 */
[----:B-1----:R-:W-:Y:S02]  /*7a80*/  FMUL.FTZ R21, R37, c[0x0][0x320] ;  /* 0x0000c80025157a20 */ /* 0x002fe40000410000 */
[----:B------:R-:W-:Y:S01]  /*7a90*/  FMUL.FTZ R42, R42, c[0x0][0x320] ;  /* 0x0000c8002a2a7a20 */ /* 0x000fe20000410000 */
[----:B------:R1:W-:Y:S01]  /*7aa0*/  @P6 LDGSTS.E.BYPASS.LTC128B.128 [R243+0x6880], [R8.64], !P3 ;  /* 0x0688000008f36fae */ /* 0x0003e2000d901d4e */
[----:B------:R-:W-:Y:S02]  /*7ab0*/  FMUL.FTZ R43, R43, c[0x0][0x320] ;  /* 0x0000c8002b2b7a20 */ /* 0x000fe40000410000 */
[----:B------:R1:W1:Y:S01]  /*7ac0*/  MUFU.TANH R140, R28 ;  /* 0x0000001c008c7308 */ /* 0x0002620000002400 */
[----:B------:R-:W-:Y:S02]  /*7ad0*/  FMUL.FTZ R46, R46, c[0x0][0x320] ;  /* 0x0000c8002e2e7a20 */ /* 0x000fe40000410000 */
[----:B------:R-:W-:Y:S02]  /*7ae0*/  FMUL.FTZ R47, R47, c[0x0][0x320] ;  /* 0x0000c8002f2f7a20 */ /* 0x000fe40000410000 */
[----:B----4-:R-:W-:Y:S02]  /*7af0*/  FMUL.FTZ R26, R33, c[0x0][0x320] ;  /* 0x0000c800211a7a20 */ /* 0x010fe40000410000 */
[----:B------:R-:W-:Y:S02]  /*7b00*/  FMUL.FTZ R33, R35, c[0x0][0x320] ;  /* 0x0000c80023217a20 */ /* 0x000fe40000410000 */
[----:B------:R-:W-:Y:S01]  /*7b10*/  FMUL.FTZ R35, R40, c[0x0][0x320] ;  /* 0x0000c80028237a20 */ /* 0x000fe20000410000 */
[----:B------:R4:W2:Y:S01]  /*7b20*/  MUFU.TANH R137, R29 ;  /* 0x0000001d00897308 */ /* 0x0008a20000002400 */
[----:B------:R-:W-:Y:S02]  /*7b30*/  FMUL.FTZ R17, R48, c[0x0][0x320] ;  /* 0x0000c80030117a20 */ /* 0x000fe40000410000 */
[----:B------:R-:W-:Y:S02]  /*7b40*/  FMUL.FTZ R16, R49, c[0x0][0x320] ;  /* 0x0000c80031107a20 */ /* 0x000fe40000410000 */
[----:B------:R-:W-:Y:S01]  /*7b50*/  FMUL.FTZ R27, R32, c[0x0][0x320] ;  /* 0x0000c800201b7a20 */ /* 0x000fe20000410000 */
[----:B------:R-:W-:Y:S01]  /*7b60*/  @P6 IADD3 R2, P1, R2, R6, RZ ;  /* 0x0000000602026210 */ /* 0x000fe20007f3e0ff */
[----:B------:R-:W-:Y:S02]  /*7b70*/  FMUL.FTZ R32, R41, c[0x0][0x320] ;  /* 0x0000c80029207a20 */ /* 0x000fe40000410000 */
[----:B------:R-:W-:Y:S01]  /*7b80*/  FMUL.FTZ R20, R50, c[0x0][0x320] ;  /* 0x0000c80032147a20 */ /* 0x000fe20000410000 */
[----:B------:R4:W2:Y:S01]  /*7b90*/  MUFU.TANH R143, R30 ;  /* 0x0000001e008f7308 */ /* 0x0008a20000002400 */
[----:B------:R-:W-:Y:S01]  /*7ba0*/  @P6 IADD3.X R3, R3, R0, RZ, P1, !PT ;  /* 0x0000000003036210 */ /* 0x000fe20000ffe4ff */
[----:B------:R-:W-:Y:S01]  /*7bb0*/  FMUL.FTZ R19, R51, c[0x0][0x320] ;  /* 0x0000c80033137a20 */ /* 0x000fe20000410000 */
[----:B------:R-:W-:Y:S01]  /*7bc0*/  @P6 IADD3 R6, P2, R2, R6, RZ ;  /* 0x0000000602066210 */ /* 0x000fe20007f5e0ff */
[----:B-1----:R-:W-:Y:S02]  /*7bd0*/  FMUL.FTZ R28, R45, c[0x0][0x320] ;  /* 0x0000c8002d1c7a20 */ /* 0x002fe40000410000 */
[----:B------:R1:W-:Y:S01]  /*7be0*/  @P6 LDGSTS.E.BYPASS.LTC128B.128 [R243+0x5880], [R2.64], !P4 ;  /* 0x0588000002f36fae */ /* 0x0003e2000e101d4e */
[----:B------:R-:W-:Y:S01]  /*7bf0*/  @P6 IADD3.X R7, R3, R0, RZ, P2, !PT ;  /* 0x0000000003076210 */ /* 0x000fe200017fe4ff */
[----:B------:R-:W-:Y:S02]  /*7c00*/  FMUL.FTZ R23, R23, c[0x0][0x320] ;  /* 0x0000c80017177a20 */ /* 0x000fe40000410000 */
[----:B------:R1:W1:Y:S01]  /*7c10*/  MUFU.TANH R213, R31 ;  /* 0x0000001f00d57308 */ /* 0x0002620000002400 */
[----:B------:R-:W-:Y:S02]  /*7c20*/  FMUL.FTZ R24, R24, c[0x0][0x320] ;  /* 0x0000c80018187a20 */ /* 0x000fe40000410000 */
[----:B------:R-:W-:Y:S01]  /*7c30*/  FMUL.FTZ R25, R25, c[0x0][0x320] ;  /* 0x0000c80019197a20 */ /* 0x000fe20000410000 */
[----:B------:R2:W-:Y:S01]  /*7c40*/  @P6 LDGSTS.E.BYPASS.LTC128B.128 [R243+0x7080], [R2.64+0x80], !P3 ;  /* 0x0708008002f36fae */ /* 0x0005e2000d901d4e */
[----:B----4-:R-:W-:Y:S02]  /*7c50*/  FMUL.FTZ R29, R44, c[0x0][0x320] ;  /* 0x0000c8002c1d7a20 */ /* 0x010fe40000410000 */
[----:B------:R-:W-:Y:S03]  /*7c60*/  IMAD R0, R242, -0x30, RZ ;  /* 0xffffffd0f2007824 */ /* 0x000fe600078e02ff */
[----:B------:R4:W2:Y:S02]  /*7c70*/  MUFU.TANH R216, R15 ;  /* 0x0000000f00d87308 */ /* 0x0008a40000002400 */
[----:B------:R3:W-:Y:S01]  /*7c80*/  @P6 LDGSTS.E.BYPASS.LTC128B.128 [R243+0x6080], [R6.64], !P4 ;  /* 0x0608000006f36fae */ /* 0x0007e2000e101d4e */
[----:B------:R-:W-:Y:S07]  /*7c90*/  FMUL.FTZ R30, R39, c[0x0][0x320] ;  /* 0x0000c800271e7a20 */ /* 0x000fee0000410000 */
[----:B------:R-:W2:Y:S01]  /*7ca0*/  MUFU.TANH R12, R12 ;  /* 0x0000000c000c7308 */ /* 0x000ea20000002400 */
[----:B------:R3:W-:Y:S01]  /*7cb0*/  @P6 LDGSTS.E.BYPASS.LTC128B.128 [R243+0x7880], [R6.64+0x80], !P3 ;  /* 0x0788008006f36fae */ /* 0x0007e2000d901d4e */
[----:B-1----:R-:W-:Y:S07]  /*7cc0*/  FMUL.FTZ R31, R38, c[0x0][0x320] ;  /* 0x0000c800261f7a20 */ /* 0x002fee0000410000 */
[----:B------:R-:W0:Y:S01]  /*7cd0*/  LDGDEPBAR ;  /* 0x00000000000079af */ /* 0x000e220000000000 */
[----:B------:R4:W1:Y:S10]  /*7ce0*/  MUFU.TANH R194, R18 ;  /* 0x0000001200c27308 */ /* 0x0008740000002400 */
[----:B------:R4:W1:Y:S10]  /*7cf0*/  MUFU.TANH R141, R23 ;  /* 0x00000017008d7308 */ /* 0x0008740000002400 */
[----:B------:R4:W1:Y:S10]  /*7d00*/  MUFU.TANH R195, R24 ;  /* 0x0000001800c37308 */ /* 0x0008740000002400 */
[----:B------:R4:W1:Y:S10]  /*7d10*/  MUFU.TANH R192, R25 ;  /* 0x0000001900c07308 */ /* 0x0008740000002400 */
        /* <DEDUP_REMOVED lines=19> */
[----:B--2---:R-:W-:Y:S02]  /*7e50*/  @P0 MOV R5, R10 ;  /* 0x0000000a00050202 */ /* 0x004fe40000000f00 */
[----:B------:R-:W-:Y:S02]  /*7e60*/  PLOP3.LUT P0, PT, PT, PT, UP2, 0x40, 0x0 ;  /* 0x000000000000781c */ /* 0x000fe40003f0e828 */
[----:B---3--:R-:W-:Y:S01]  /*7e70*/  IADD3 R7, -R36, 0x1, R0 ;  /* 0x0000000124077810 */ /* 0x008fe20007ffe100 */
[----:B------:R-:W2:Y:S03]  /*7e80*/  SHFL.IDX PT, R4, R5, RZ, 0x1c1f ;  /* 0x001c1fff05047589 */ /* 0x000ea600000e0000 */
[----:B------:R-:W-:Y:S01]  /*7e90*/  IADD3 R7, R7, c[0x0][0x1d0], RZ ;  /* 0x0000740007077a10 */ /* 0x000fe20007ffe0ff */
[----:B------:R-:W3:Y:S03]  /*7ea0*/  MUFU.TANH R19, R19 ;  /* 0x0000001300137308 */ /* 0x000ee60000002400 */
[----:B------:R-:W-:Y:S04]  /*7eb0*/  IADD3 R7, R7, -c[0x0][0x168], RZ ;  /* 0x80005a0007077a10 */ /* 0x000fe80007ffe0ff */
[C---:B------:R-:W-:Y:S02]  /*7ec0*/  IADD3 R6, R7.reuse, c[0x0][0x328], RZ ;  /* 0x0000ca0007067a10 */ /* 0x040fe40007ffe0ff */
[----:B------:R-:W-:Y:S02]  /*7ed0*/  IADD3 R7, R7, UR6, RZ ;  /* 0x0000000607077c10 */ /* 0x000fe4000fffe0ff */
[----:B--2---:R-:W-:Y:S02]  /*7ee0*/  IADD3 R3, R6, R4, RZ ;  /* 0x0000000406037210 */ /* 0x004fe40007ffe0ff */
[----:B------:R-:W-:Y:S01]  /*7ef0*/  IADD3 R2, R4, R7, RZ ;  /* 0x0000000704027210 */ /* 0x000fe20007ffe0ff */
[----:B------:R-:W-:-:S05]  /*7f00*/  @P0 BRA `(.L_x_902) ;  /* 0x0000019000000947 */ /* 0x000fca0003800000 */
[----:B-1--4-:R-:W-:Y:S01]  /*7f10*/  IADD3 R4, R4, c[0x0][0x1d0], RZ ;  /* 0x0000740004047a10 */ /* 0x012fe20007ffe0ff */
        /* <DEDUP_REMOVED lines=13> */
.L_x_904:
[----:B------:R-:W-:Y:S04]  /*7ff0*/  MOV R8, c[0x0][0x32c] ;  /* 0x0000cb0000087a02 */ /* 0x000fe80000000f00 */
[----:B------:R-:W-:Y:S11]  /*8000*/  ISETP.NE.AND P0, PT, R8, 0x1, PT ;  /* 0x000000010800780c */ /* 0x000ff60003f05270 */
[----:B------:R-:W-:Y:S02]  /*8010*/  @!UPT UIADD3 URZ, URZ, URZ, URZ ;  /* 0x0000003f3f3ff290 */ /* 0x000fe4000fffe03f */
[----:B------:R-:W-:Y:S05]  /*8020*/  @P0 IMAD.HI.U32 R8, R4, c[0x0][0x330], RZ ;  /* 0x0000cc0004080a27 */ /* 0x000fea00078e00ff */
[----:B------:R-:W-:Y:S02]  /*8030*/  @P0 SHF.R.U32.HI R4, RZ, c[0x0][0x334], R8 ;  /* 0x0000cd00ff040a19 */ /* 0x000fe40000011608 */
.L_x_905:
[----:B------:R-:W-:Y:S05]  /*8040*/  BSYNC B0 ;  /* 0x0000000000007941 */ /* 0x000fea0003800000 */
.L_x_903:
[----:B------:R-:W-:Y:S04]  /*8050*/  IMAD.IADD R8, R0, 0x1, -R36 ;  /* 0x0000000100087824 */ /* 0x000fe800078e0a24 */
[----:B------:R-:W-:Y:S05]  /*8060*/  IMAD R4, R4, c[0x0][0x32c], R8 ;  /* 0x0000cb0004047a24 */ /* 0x000fea00078e0208 */
[----:B------:R-:W-:Y:S02]  /*8070*/  IADD3 R8, R4, c[0x0][0x32c], RZ ;  /* 0x0000cb0004087a10 */ /* 0x000fe40007ffe0ff */
[----:B------:R-:W-:Y:S02]  /*8080*/  IMNMX R2, R2, R4, !PT ;  /* 0x0000000402027217 */ /* 0x000fe40007800200 */
[----:B------:R-:W-:Y:S02]  /*8090*/  IMNMX R3, R3, R8, PT ;  /* 0x0000000803037217 */ /* 0x000fe40003800200 */
.L_x_902:
[C---:B-1--4-:R-:W-:Y:S01]  /*80a0*/  ISETP.GE.AND P0, PT, R0.reuse, 0x1, PT ;  /* 0x000000010000780c */ /* 0x052fe20003f06270 */
[----:B------:R-:W1:Y:S01]  /*80b0*/  SHFL.IDX PT, R4, R5, 0x1, 0x1c1f ;  /* 0x003c1f0005047f89 */ /* 0x000e6200000e0000 */
[----:B------:R-:W-:Y:S02]  /*80c0*/  ISETP.GE.AND P2, PT, R0, 0x9, PT ;  /* 0x000000090000780c */ /* 0x000fe40003f46270 */
[----:B------:R-:W-:Y:S02]  /*80d0*/  P2R R15, PR, RZ, 0x1 ;  /* 0x00000001ff0f7803 */ /* 0x000fe40000000000 */
[----:B------:R-:W-:Y:S02]  /*80e0*/  ISETP.GT.AND P0, PT, R2, RZ, !P0 ;  /* 0x000000ff0200720c */ /* 0x000fe40004704270 */
[----:B------:R-:W-:Y:S02]  /*80f0*/  ISETP.GE.AND P1, PT, R0, 0x2, PT ;  /* 0x000000020000780c */ /* 0x000fe40003f26270 */
[----:B------:R-:W-:Y:S02]  /*8100*/  ISETP.LT.OR P0, PT, R3, 0x1, P0 ;  /* 0x000000010300780c */ /* 0x000fe40000701670 */
[----:B------:R-:W-:Y:S02]  /*8110*/  P2R R14, PR, RZ, 0x2 ;  /* 0x00000002ff0e7803 */ /* 0x000fe40000000000 */
[----:B------:R-:W-:Y:S02]  /*8120*/  FSEL R18, R197, -INF , !P0 ;  /* 0xff800000c5127808 */ /* 0x000fe40004000000 */
[C---:B------:R-:W-:Y:S02]  /*8130*/  ISETP.GT.AND P0, PT, R2.reuse, 0x8, !P2 ;  /* 0x000000080200780c */ /* 0x040fe40005704270 */
[----:B------:R-:W-:Y:S02]  /*8140*/  ISETP.GT.AND P1, PT, R2, 0x1, !P1 ;  /* 0x000000010200780c */ /* 0x000fe40004f24270 */
[----:B------:R-:W-:Y:S02]  /*8150*/  P2R R13, PR, RZ, 0x4 ;  /* 0x00000004ff0d7803 */ /* 0x000fe40000000000 */
[C---:B------:R-:W-:Y:S02]  /*8160*/  ISETP.LT.OR P0, PT, R3.reuse, 0x9, P0 ;  /* 0x000000090300780c */ /* 0x040fe40000701670 */
[----:B------:R-:W-:Y:S02]  /*8170*/  ISETP.GE.AND P2, PT, R0, 0xa, PT ;  /* 0x0000000a0000780c */ /* 0x000fe40003f46270 */
[C---:B------:R-:W-:Y:S02]  /*8180*/  ISETP.LT.OR P1, PT, R3.reuse, 0x2, P1 ;  /* 0x000000020300780c */ /* 0x040fe40000f21670 */
[----:B------:R-:W-:Y:S02]  /*8190*/  FSEL R25, R12, -INF , !P0 ;  /* 0xff8000000c197808 */ /* 0x000fe40004000000 */
[----:B------:R-:W-:Y:S02]  /*81a0*/  ISETP.GT.AND P0, PT, R2, 0x9, !P2 ;  /* 0x000000090200780c */ /* 0x000fe40005704270 */
[----:B------:R-:W-:Y:S02]  /*81b0*/  FSEL R23, R196, -INF , !P1 ;  /* 0xff800000c4177808 */ /* 0x000fe40004800000 */
[C---:B------:R-:W-:Y:S02]  /*81c0*/  ISETP.LT.OR P0, PT, R3.reuse, 0xa, P0 ;  /* 0x0000000a0300780c */ /* 0x040fe40000701670 */
[----:B------:R-:W-:Y:S02]  /*81d0*/  ISETP.GE.AND P1, PT, R0, 0x11, PT ;  /* 0x000000110000780c */ /* 0x000fe40003f26270 */
[----:B------:R-:W-:Y:S02]  /*81e0*/  FSEL R24, R136, -INF , !P0 ;  /* 0xff80000088187808 */ /* 0x000fe40004000000 */
[----:B------:R-:W-:Y:S02]  /*81f0*/  ISETP.GT.AND P0, PT, R2, 0x10, !P1 ;  /* 0x000000100200780c */ /* 0x000fe40004f04270 */
[----:B------:R-:W-:Y:S02]  /*8200*/  P2R R11, PR, RZ, 0x2 ;  /* 0x00000002ff0b7803 */ /* 0x000fe40000000000 */
[----:B------:R-:W-:Y:S02]  /*8210*/  ISETP.LT.OR P0, PT, R3, 0x11, P0 ;  /* 0x000000110300780c */ /* 0x000fe40000701670 */
        /* <DEDUP_REMOVED lines=14> */
[C---:B------:R-:W-:Y:S02]  /*8300*/  ISETP.LT.OR P0, PT, R3.reuse, 0x1a, P0 ;  /* 0x0000001a0300780c */ /* 0x040fe40000701670 */
[----:B------:R-:W-:Y:S02]  /*8310*/  ISETP.GE.AND P1, PT, R0, 0x21, PT ;  /* 0x000000210000780c */ /* 0x000fe40003f26270 */
[----:B------:R-:W-:Y:S02]  /*8320*/  FSEL R203, R26, -INF , !P0 ;  /* 0xff8000001acb7808 */ /* 0x000fe40004000000 */
[----:B------:R-:W-:Y:S02]  /*8330*/  ISETP.GT.AND P0, PT, R2, 0x20, !P1 ;  /* 0x000000200200780c */ /* 0x000fe40004f04270 */
[C---:B------:R-:W-:Y:S02]  /*8340*/  ISETP.GE.AND P6, PT, R0.reuse, 0x22, PT ;  /* 0x000000220000780c */ /* 0x040fe40003fc6270 */
[C---:B------:R-:W-:Y:S02]  /*8350*/  ISETP.LT.OR P0, PT, R3.reuse, 0x21, P0 ;  /* 0x000000210300780c */ /* 0x040fe40000701670 */
[----:B------:R-:W-:Y:S02]  /*8360*/  ISETP.GE.AND P5, PT, R0, 0x29, PT ;  /* 0x000000290000780c */ /* 0x000fe40003fa6270 */
[----:B------:R-:W-:Y:S02]  /*8370*/  FSEL R223, R22, -INF , !P0 ;  /* 0xff80000016df7808 */ /* 0x000fe40004000000 */
[C---:B------:R-:W-:Y:S02]  /*8380*/  ISETP.GT.AND P0, PT, R2.reuse, 0x21, !P6 ;  /* 0x000000210200780c */ /* 0x040fe40007704270 */
[----:B------:R-:W-:Y:S02]  /*8390*/  P2R R12, PR, RZ, 0x4 ;  /* 0x00000004ff0c7803 */ /* 0x000fe40000000000 */
[----:B------:R-:W-:Y:S04]  /*83a0*/  ISETP.LT.OR P0, PT, R3, 0x22, P0 ;  /* 0x000000220300780c */ /* 0x000fe80000701670 */
[----:B------:R-:W-:Y:S02]  /*83b0*/  FSEL R244, R21, -INF , !P0 ;  /* 0xff80000015f47808 */ /* 0x000fe40004000000 */
[----:B------:R-:W-:Y:S04]  /*83c0*/  ISETP.GT.AND P0, PT, R2, 0x28, !P5 ;  /* 0x000000280200780c */ /* 0x000fe80006f04270 */
[----:B------:R-:W-:Y:S04]  /*83d0*/  ISETP.LT.OR P0, PT, R3, 0x29, P0 ;  /* 0x000000290300780c */ /* 0x000fe80000701670 */
[----:B------:R-:W-:Y:S02]  /*83e0*/  FSEL R248, R17, -INF , !P0 ;  /* 0xff80000011f87808 */ /* 0x000fe40004000000 */
[----:B------:R-:W-:Y:S04]  /*83f0*/  ISETP.GE.AND P0, PT, R0, 0x2a, PT ;  /* 0x0000002a0000780c */ /* 0x000fe80003f06270 */
[----:B------:R-:W-:Y:S01]  /*8400*/  ISETP.GT.AND P2, PT, R2, 0x29, !P0 ;  /* 0x000000290200780c */ /* 0x000fe20004744270 */
[--C-:B-1----:R-:W-:Y:S03]  /*8410*/  IMAD.IADD R2, R7, 0x1, R4.reuse ;  /* 0x0000000107027824 */ /* 0x102fe600078e0204 */
[----:B------:R-:W-:Y:S01]  /*8420*/  ISETP.LT.OR P2, PT, R3, 0x2a, P2 ;  /* 0x0000002a0300780c */ /* 0x000fe20001741670 */
[----:B------:R-:W-:Y:S03]  /*8430*/  IMAD.IADD R3, R6, 0x1, R4 ;  /* 0x0000000106037824 */ /* 0x000fe600078e0204 */
[----:B------:R-:W-:Y:S02]  /*8440*/  FSEL R250, R16, -INF , !P2 ;  /* 0xff80000010fa7808 */ /* 0x000fe40005000000 */
[----:B------:R-:W-:Y:S11]  /*8450*/  PLOP3.LUT P2, PT, PT, PT, UP2, 0x40, 0x0 ;  /* 0x000000000000781c */ /* 0x000ff60003f4e828 */
[----:B------:R-:W-:Y:S02]  /*8460*/  @!UPT UIADD3 URZ, URZ, URZ, URZ ;  /* 0x0000003f3f3ff290 */ /* 0x000fe4000fffe03f */
[----:B------:R-:W-:-:S05]  /*8470*/  @P2 BRA `(.L_x_906) ;  /* 0x0000019000002947 */ /* 0x000fca0003800000 */
        /* <DEDUP_REMOVED lines=14> */
.L_x_908:
[----:B------:R-:W-:Y:S04]  /*8560*/  MOV R16, c[0x0][0x32c] ;  /* 0x0000cb0000107a02 */ /* 0x000fe80000000f00 */
[----:B------:R-:W-:Y:S11]  /*8570*/  ISETP.NE.AND P2, PT, R16, 0x1, PT ;  /* 0x000000011000780c */ /* 0x000ff60003f45270 */
[----:B------:R-:W-:Y:S02]  /*8580*/  @!UPT UIADD3 URZ, URZ, URZ, URZ ;  /* 0x0000003f3f3ff290 */ /* 0x000fe4000fffe03f */
[----:B------:R-:W-:Y:S05]  /*8590*/  @P2 IMAD.HI.U32 R16, R4, c[0x0][0x330], RZ ;  /* 0x0000cc0004102a27 */ /* 0x000fea00078e00ff */
[----:B------:R-:W-:Y:S02]  /*85a0*/  @P2 SHF.R.U32.HI R4, RZ, c[0x0][0x334], R16 ;  /* 0x0000cd00ff042a19 */ /* 0x000fe40000011610 */
.L_x_909:
[----:B------:R-:W-:Y:S05]  /*85b0*/  BSYNC B0 ;  /* 0x0000000000007941 */ /* 0x000fea0003800000 */
.L_x_907:
[----:B------:R-:W-:Y:S04]  /*85c0*/  IMAD.IADD R16, R0, 0x1, -R36 ;  /* 0x0000000100107824 */ /* 0x000fe800078e0a24 */
[----:B------:R-:W-:Y:S05]  /*85d0*/  IMAD R4, R4, c[0x0][0x32c], R16 ;  /* 0x0000cb0004047a24 */ /* 0x000fea00078e0210 */
[----:B------:R-:W-:Y:S02]  /*85e0*/  IADD3 R16, R4, c[0x0][0x32c], RZ ;  /* 0x0000cb0004107a10 */ /* 0x000fe40007ffe0ff */
[----:B------:R-:W-:Y:S02]  /*85f0*/  IMNMX R2, R2, R4, !PT ;  /* 0x0000000402027217 */ /* 0x000fe40007800200 */
[----:B------:R-:W-:Y:S02]  /*8600*/  IMNMX R3, R3, R16, PT ;  /* 0x0000001003037217 */ /* 0x000fe40003800200 */
.L_x_906:
[----:B------:R-:W-:Y:S01]  /*8610*/  ISETP.NE.AND P2, PT, R14, RZ, PT ;  /* 0x000000ff0e00720c */ /* 0x000fe20003f45270 */
[----:B------:R-:W1:Y:S03]  /*8620*/  SHFL.IDX PT, R4, R5, 0x2, 0x1c1f ;  /* 0x005c1f0005047f89 */ /* 0x000e6600000e0000 */
[C---:B------:R-:W-:Y:S04]  /*8630*/  ISETP.GT.AND P2, PT, R2.reuse, 0x1, !P2 ;  /* 0x000000010200780c */ /* 0x040fe80005744270 */
[----:B------:R-:W-:Y:S04]  /*8640*/  ISETP.LT.OR P2, PT, R3, 0x2, P2 ;  /* 0x000000020300780c */ /* 0x000fe80001741670 */
[----:B------:R-:W-:Y:S02]  /*8650*/  FSEL R21, R199, -INF , !P2 ;  /* 0xff800000c7157808 */ /* 0x000fe40005000000 */
[----:B------:R-:W-:Y:S04]  /*8660*/  ISETP.NE.AND P2, PT, R13, RZ, PT ;  /* 0x000000ff0d00720c */ /* 0x000fe80003f45270 */
[----:B------:R-:W-:Y:S04]  /*8670*/  ISETP.GT.AND P2, PT, R2, 0x8, !P2 ;  /* 0x000000080200780c */ /* 0x000fe80005744270 */
[C---:B------:R-:W-:Y:S04]  /*8680*/  ISETP.LT.OR P2, PT, R3.reuse, 0x9, P2 ;  /* 0x000000090300780c */ /* 0x040fe80001741670 */
[----:B------:R-:W-:Y:S02]  /*8690*/  FSEL R22, R194, -INF , !P2 ;  /* 0xff800000c2167808 */ /* 0x000fe40005000000 */
[----:B------:R-:W-:Y:S04]  /*86a0*/  ISETP.NE.AND P2, PT, R12, RZ, PT ;  /* 0x000000ff0c00720c */ /* 0x000fe80003f45270 */
        /* <DEDUP_REMOVED lines=19> */
[C---:B------:R-:W-:Y:S04]  /*87e0*/  ISETP.GT.AND P2, PT, R2.reuse, 0x20, !P1 ;  /* 0x000000200200780c */ /* 0x040fe80004f44270 */
[----:B------:R-:W-:Y:S04]  /*87f0*/  ISETP.LT.OR P2, PT, R3, 0x21, P2 ;  /* 0x000000210300780c */ /* 0x000fe80001741670 */
[----:B------:R-:W-:Y:S02]  /*8800*/  FSEL R221, R31, -INF , !P2 ;  /* 0xff8000001fdd7808 */ /* 0x000fe40005000000 */
[----:B------:R-:W-:Y:S04]  /*8810*/  ISETP.GT.AND P2, PT, R2, 0x21, !P6 ;  /* 0x000000210200780c */ /* 0x000fe80007744270 */
[C---:B------:R-:W-:Y:S04]  /*8820*/  ISETP.LT.OR P2, PT, R3.reuse, 0x22, P2 ;  /* 0x000000220300780c */ /* 0x040fe80001741670 */
[----:B------:R-:W-:Y:S02]  /*8830*/  FSEL R222, R30, -INF , !P2 ;  /* 0xff8000001ede7808 */ /* 0x000fe40005000000 */
[----:B------:R-:W-:Y:S04]  /*8840*/  ISETP.GT.AND P2, PT, R2, 0x28, !P5 ;  /* 0x000000280200780c */ /* 0x000fe80006f44270 */
[----:B------:R-:W-:Y:S04]  /*8850*/  ISETP.LT.OR P2, PT, R3, 0x29, P2 ;  /* 0x000000290300780c */ /* 0x000fe80001741670 */
[----:B------:R-:W-:Y:S02]  /*8860*/  FSEL R245, R20, -INF , !P2 ;  /* 0xff80000014f57808 */ /* 0x000fe40005000000 */
[----:B------:R-:W-:Y:S04]  /*8870*/  ISETP.NE.AND P2, PT, R15, RZ, PT ;  /* 0x000000ff0f00720c */ /* 0x000fe80003f45270 */
[----:B------:R-:W-:Y:S04]  /*8880*/  ISETP.GT.AND P2, PT, R2, RZ, !P2 ;  /* 0x000000ff0200720c */ /* 0x000fe80005744270 */
[----:B------:R-:W-:Y:S04]  /*8890*/  ISETP.LT.OR P2, PT, R3, 0x1, P2 ;  /* 0x000000010300780c */ /* 0x000fe80001741670 */
[----:B------:R-:W-:Y:S02]  /*88a0*/  FSEL R17, R214, -INF , !P2 ;  /* 0xff800000d6117808 */ /* 0x000fe40005000000 */
[----:B------:R-:W-:Y:S01]  /*88b0*/  ISETP.GT.AND P2, PT, R2, 0x29, !P0 ;  /* 0x000000290200780c */ /* 0x000fe20004744270 */
[--C-:B-1----:R-:W-:Y:S03]  /*88c0*/  IMAD.IADD R2, R7, 0x1, R4.reuse ;  /* 0x0000000107027824 */ /* 0x102fe600078e0204 */
[----:B------:R-:W-:Y:S01]  /*88d0*/  ISETP.LT.OR P2, PT, R3, 0x2a, P2 ;  /* 0x0000002a0300780c */ /* 0x000fe20001741670 */
[----:B------:R-:W-:Y:S03]  /*88e0*/  IMAD.IADD R3, R6, 0x1, R4 ;  /* 0x0000000106037824 */ /* 0x000fe600078e0204 */
[----:B---3--:R-:W-:Y:S02]  /*88f0*/  FSEL R247, R19, -INF , !P2 ;  /* 0xff80000013f77808 */ /* 0x008fe40005000000 */
        /* <DEDUP_REMOVED lines=17> */
.L_x_912:
[----:B------:R-:W-:Y:S04]  /*8a10*/  MOV R16, c[0x0][0x32c] ;  /* 0x0000cb0000107a02 */ /* 0x000fe80000000f00 */
[----:B------:R-:W-:Y:S11]  /*8a20*/  ISETP.NE.AND P2, PT, R16, 0x1, PT ;  /* 0x000000011000780c */ /* 0x000ff60003f45270 */
[----:B------:R-:W-:Y:S02]  /*8a30*/  @!UPT UIADD3 URZ, URZ, URZ, URZ ;  /* 0x0000003f3f3ff290 */ /* 0x000fe4000fffe03f */
[----:B------:R-:W-:Y:S05]  /*8a40*/  @P2 IMAD.HI.U32 R16, R4, c[0x0][0x330], RZ ;  /* 0x0000cc0004102a27 */ /* 0x000fea00078e00ff */
[----:B------:R-:W-:Y:S02]  /*8a50*/  @P2 SHF.R.U32.HI R4, RZ, c[0x0][0x334], R16 ;  /* 0x0000cd00ff042a19 */ /* 0x000fe40000011610 */
.L_x_913:
[----:B------:R-:W-:Y:S05]  /*8a60*/  BSYNC B0 ;  /* 0x0000000000007941 */ /* 0x000fea0003800000 */
.L_x_911:
[----:B------:R-:W-:Y:S04]  /*8a70*/  IMAD.IADD R16, R0, 0x1, -R36 ;  /* 0x0000000100107824 */ /* 0x000fe800078e0a24 */
[----:B------:R-:W-:Y:S05]  /*8a80*/  IMAD R4, R4, c[0x0][0x32c], R16 ;  /* 0x0000cb0004047a24 */ /* 0x000fea00078e0210 */
[----:B------:R-:W-:Y:S02]  /*8a90*/  IADD3 R16, R4, c[0x0][0x32c], RZ ;  /* 0x0000cb0004107a10 */ /* 0x000fe40007ffe0ff */
[----:B------:R-:W-:Y:S02]  /*8aa0*/  IMNMX R2, R2, R4, !PT ;  /* 0x0000000402027217 */ /* 0x000fe40007800200 */
[----:B------:R-:W-:Y:S02]  /*8ab0*/  IMNMX R3, R3, R16, PT ;  /* 0x0000001003037217 */ /* 0x000fe40003800200 */
.L_x_910:
        /* <DEDUP_REMOVED lines=35> */
[C---:B------:R-:W-:Y:S04]  /*8cf0*/  ISETP.GT.AND P2, PT, R2.reuse, 0x28, !P5 ;  /* 0x000000280200780c */ /* 0x040fe80006f44270 */
        /* <DEDUP_REMOVED lines=28> */
.L_x_916:
[----:B------:R-:W-:Y:S04]  /*8ec0*/  MOV R5, c[0x0][0x32c] ;  /* 0x0000cb0000057a02 */ /* 0x000fe80000000f00 */
[----:B------:R-:W-:Y:S11]  /*8ed0*/  ISETP.NE.AND P2, PT, R5, 0x1, PT ;  /* 0x000000010500780c */ /* 0x000ff60003f45270 */
[----:B------:R-:W-:Y:S02]  /*8ee0*/  @!UPT UIADD3 URZ, URZ, URZ, URZ ;  /* 0x0000003f3f3ff290 */ /* 0x000fe4000fffe03f */
[----:B------:R-:W-:Y:S05]  /*8ef0*/  @P2 IMAD.HI.U32 R5, R4, c[0x0][0x330], RZ ;  /* 0x0000cc0004052a27 */ /* 0x000fea00078e00ff */
[----:B------:R-:W-:Y:S02]  /*8f00*/  @P2 SHF.R.U32.HI R4, RZ, c[0x0][0x334], R5 ;  /* 0x0000cd00ff042a19 */ /* 0x000fe40000011605 */
.L_x_917:
[----:B------:R-:W-:Y:S05]  /*8f10*/  BSYNC B0 ;  /* 0x0000000000007941 */ /* 0x000fea0003800000 */
.L_x_915:
[----:B------:R-:W-:Y:S04]  /*8f20*/  IMAD.IADD R0, R0, 0x1, -R36 ;  /* 0x0000000100007824 */ /* 0x000fe800078e0a24 */
[----:B------:R-:W-:Y:S05]  /*8f30*/  IMAD R4, R4, c[0x0][0x32c], R0 ;  /* 0x0000cb0004047a24 */ /* 0x000fea00078e0200 */
[----:B------:R-:W-:Y:S02]  /*8f40*/  IADD3 R0, R4, c[0x0][0x32c], RZ ;  /* 0x0000cb0004007a10 */ /* 0x000fe40007ffe0ff */
[----:B------:R-:W-:Y:S02]  /*8f50*/  IMNMX R2, R2, R4, !PT ;  /* 0x0000000402027217 */ /* 0x000fe40007800200 */
[----:B------:R-:W-:Y:S02]  /*8f60*/  IMNMX R3, R3, R0, PT ;  /* 0x0000000003037217 */ /* 0x000fe40003800200 */
.L_x_914:
[----:B------:R-:W-:Y:S01]  /*8f70*/  FMNMX.FTZ R137, R18, R132, !PT ;  /* 0x0000008412897209 */ /* 0x000fe20007810000 */
[----:B------:R-:W-:Y:S01]  /*8f80*/  LDSM.16.MT88.4 R36, [R226+0x2080] ;  /* 0x00208000e224783b */ /* 0x000fe20000004200 */
[----:B------:R-:W-:Y:S02]  /*8f90*/  ISETP.NE.AND P2, PT, R15, RZ, PT ;  /* 0x000000ff0f00720c */ /* 0x000fe40003f45270 */
[----:B------:R-:W-:Y:S02]  /*8fa0*/  FMNMX.FTZ R137, R23, R137, !PT ;  /* 0x0000008917897209 */ /* 0x000fe40007810000 */
[----:B------:R-:W-:Y:S02]  /*8fb0*/  ISETP.GT.AND P2, PT, R2, RZ, !P2 ;  /* 0x000000ff0200720c */ /* 0x000fe40005744270 */
[----:B------:R-:W-:Y:S02]  /*8fc0*/  FMNMX.FTZ R137, R25, R137, !PT ;  /* 0x0000008919897209 */ /* 0x000fe40007810000 */
[----:B------:R-:W-:Y:S02]  /*8fd0*/  ISETP.LT.OR P2, PT, R3, 0x1, P2 ;  /* 0x000000010300780c */ /* 0x000fe40001741670 */
[----:B------:R-:W-:Y:S02]  /*8fe0*/  FMNMX.FTZ R137, R24, R137, !PT ;  /* 0x0000008918897209 */ /* 0x000fe40007810000 */
[----:B------:R-:W-:Y:S02]  /*8ff0*/  FMNMX.FTZ R0, R17, R134, !PT ;  /* 0x0000008611007209 */ /* 0x000fe40007810000 */
[----:B------:R-:W-:Y:S02]  /*9000*/  FMNMX.FTZ R137, R196, R137, !PT ;  /* 0x00000089c4897209 */ /* 0x000fe40007810000 */
[----:B------:R-:W-:Y:S02]  /*9010*/  FSEL R5, R220, -INF , !P2 ;  /* 0xff800000dc057808 */ /* 0x000fe40005000000 */
[----:B------:R-:W-:Y:S02]  /*9020*/  FMNMX.FTZ R137, R198, R137, !PT ;  /* 0x00000089c6897209 */ /* 0x000fe40007810000 */
[----:B------:R-:W-:Y:S02]  /*9030*/  ISETP.NE.AND P2, PT, R14, RZ, PT ;  /* 0x000000ff0e00720c */ /* 0x000fe40003f45270 */
[----:B------:R-:W-:Y:S02]  /*9040*/  FMNMX.FTZ R137, R200, R137, !PT ;  /* 0x00000089c8897209 */ /* 0x000fe40007810000 */
[----:B------:R-:W-:Y:S02]  /*9050*/  FMNMX.FTZ R0, R21, R0, !PT ;  /* 0x0000000015007209 */ /* 0x000fe40007810000 */
[----:B------:R-:W-:Y:S02]  /*9060*/  FMNMX.FTZ R137, R203, R137, !PT ;  /* 0x00000089cb897209 */ /* 0x000fe40007810000 */
[----:B------:R-:W-:Y:S02]  /*9070*/  ISETP.GT.AND P2, PT, R2, 0x1, !P2 ;  /* 0x000000010200780c */ /* 0x000fe40005744270 */
[----:B------:R-:W-:Y:S02]  /*9080*/  FMNMX.FTZ R137, R223, R137, !PT ;  /* 0x00000089df897209 */ /* 0x000fe40007810000 */
[----:B------:R-:W-:Y:S02]  /*9090*/  FMNMX.FTZ R0, R22, R0, !PT ;  /* 0x0000000016007209 */ /* 0x000fe40007810000 */
[----:B------:R-:W-:Y:S02]  /*90a0*/  FMNMX.FTZ R137, R244, R137, !PT ;  /* 0x00000089f4897209 */ /* 0x000fe40007810000 */
[----:B------:R-:W-:Y:S02]  /*90b0*/  ISETP.LT.OR P2, PT, R3, 0x2, P2 ;  /* 0x000000020300780c */ /* 0x000fe40001741670 */
[----:B------:R-:W-:Y:S02]  /*90c0*/  FMNMX.FTZ R0, R27, R0, !PT ;  /* 0x000000001b007209 */ /* 0x000fe40007810000 */
[----:B------:R-:W-:Y:S02]  /*90d0*/  FMNMX.FTZ R137, R248, R137, !PT ;  /* 0x00000089f8897209 */ /* 0x000fe40007810000 */
[----:B------:R-:W-:Y:S02]  /*90e0*/  FSEL R7, R219, -INF , !P2 ;  /* 0xff800000db077808 */ /* 0x000fe40005000000 */
[----:B------:R-:W-:Y:S02]  /*90f0*/  ISETP.NE.AND P2, PT, R13, RZ, PT ;  /* 0x000000ff0d00720c */ /* 0x000fe40003f45270 */
[----:B------:R-:W-:Y:S02]  /*9100*/  FMNMX.FTZ R0, R197, R0, !PT ;  /* 0x00000000c5007209 */ /* 0x000fe40007810000 */
[----:B------:R-:W-:Y:S02]  /*9110*/  ISETP.GT.AND P2, PT, R2, 0x8, !P2 ;  /* 0x000000080200780c */ /* 0x000fe40005744270 */
[----:B------:R-:W-:Y:S02]  /*9120*/  FMNMX.FTZ R137, R250, R137, !PT ;  /* 0x00000089fa897209 */ /* 0x000fe40007810000 */
[----:B------:R-:W-:Y:S02]  /*9130*/  FMNMX.FTZ R0, R199, R0, !PT ;  /* 0x00000000c7007209 */ /* 0x000fe40007810000 */
[----:B------:R-:W-:Y:S01]  /*9140*/  ISETP.LT.OR P2, PT, R3, 0x9, P2 ;  /* 0x000000090300780c */ /* 0x000fe20001741670 */
[----:B------:R-:W1:Y:S01]  /*9150*/  SHFL.BFLY PT, R6, R137, 0x2, 0x1f ;  /* 0x0c401f0089067f89 */ /* 0x000e6200000e0000 */
[----:B------:R-:W-:Y:S02]  /*9160*/  FMNMX.FTZ R0, R201, R0, !PT ;  /* 0x00000000c9007209 */ /* 0x000fe40007810000 */
[----:B------:R-:W-:Y:S02]  /*9170*/  FSEL R13, R217, -INF , !P2 ;  /* 0xff800000d90d7808 */ /* 0x000fe40005000000 */
[----:B------:R-:W-:Y:S02]  /*9180*/  ISETP.NE.AND P2, PT, R12, RZ, PT ;  /* 0x000000ff0c00720c */ /* 0x000fe40003f45270 */
[----:B------:R-:W-:Y:S02]  /*9190*/  FMNMX.FTZ R0, R204, R0, !PT ;  /* 0x00000000cc007209 */ /* 0x000fe40007810000 */
[----:B------:R-:W-:Y:S02]  /*91a0*/  ISETP.GT.AND P2, PT, R2, 0x9, !P2 ;  /* 0x000000090200780c */ /* 0x000fe40005744270 */
[----:B------:R-:W-:Y:S02]  /*91b0*/  FMNMX.FTZ R0, R221, R0, !PT ;  /* 0x00000000dd007209 */ /* 0x000fe40007810000 */
[----:B------:R-:W-:Y:S02]  /*91c0*/  ISETP.LT.OR P2, PT, R3, 0xa, P2 ;  /* 0x0000000a0300780c */ /* 0x000fe40001741670 */
[----:B------:R-:W-:Y:S02]  /*91d0*/  FMNMX.FTZ R0, R222, R0, !PT ;  /* 0x00000000de007209 */ /* 0x000fe40007810000 */
[----:B------:R-:W-:Y:S02]  /*91e0*/  FSEL R12, R216, -INF , !P2 ;  /* 0xff800000d80c7808 */ /* 0x000fe40005000000 */
[----:B------:R-:W-:Y:S02]  /*91f0*/  ISETP.NE.AND P2, PT, R11, RZ, PT ;  /* 0x000000ff0b00720c */ /* 0x000fe40003f45270 */
[----:B------:R-:W-:Y:S02]  /*9200*/  FMNMX.FTZ R0, R245, R0, !PT ;  /* 0x00000000f5007209 */ /* 0x000fe40007810000 */
[----:B------:R-:W-:Y:S02]  /*9210*/  ISETP.GT.AND P2, PT, R2, 0x10, !P2 ;  /* 0x000000100200780c */ /* 0x000fe40005744270 */
[----:B------:R-:W-:Y:S02]  /*9220*/  FMNMX.FTZ R0, R247, R0, !PT ;  /* 0x00000000f7007209 */ /* 0x000fe40007810000 */
[----:B------:R-:W-:Y:S02]  /*9230*/  ISETP.LT.OR P2, PT, R3, 0x11, P2 ;  /* 0x000000110300780c */ /* 0x000fe40001741670 */
[----:B-1----:R-:W-:Y:S02]  /*9240*/  FMNMX.FTZ R137, R137, R6, !PT ;  /* 0x0000000689897209 */ /* 0x002fe40007810000 */
[----:B------:R-:W1:Y:S01]  /*9250*/  SHFL.BFLY PT, R6, R0, 0x2, 0x1f ;  /* 0x0c401f0000067f89 */ /* 0x000e6200000e0000 */
        /* <DEDUP_REMOVED lines=14> */
[----:B------:R-:W-:Y:S02]  /*9340*/  FMNMX.FTZ R4, R205, R4, !PT ;  /* 0x00000004cd047209 */ /* 0x000fe40007810000 */
[----:B------:R-:W-:Y:S01]  /*9350*/  FSEL R211, R143, -INF , !P2 ;  /* 0xff8000008fd37808 */ /* 0x000fe20005000000 */
[----:B------:R-:W1:Y:S01]  /*9360*/  SHFL.BFLY PT, R136, R0, 0x1, 0x1f ;  /* 0x0c201f0000887f89 */ /* 0x000e6200000e0000 */
[----:B------:R-:W-:Y:S02]  /*9370*/  ISETP.NE.AND P2, PT, R8, RZ, PT ;  /* 0x000000ff0800720c */ /* 0x000fe40003f45270 */
[----:B------:R-:W-:Y:S02]  /*9380*/  FMNMX.FTZ R4, R209, R4, !PT ;  /* 0x00000004d1047209 */ /* 0x000fe40007810000 */
[----:B------:R-:W-:Y:S02]  /*9390*/  FMNMX.FTZ R6, R5, R139, !PT ;  /* 0x0000008b05067209 */ /* 0x000fe40007810000 */
[----:B------:R-:W-:Y:S01]  /*93a0*/  FMNMX.FTZ R4, R210, R4, !PT ;  /* 0x00000004d2047209 */ /* 0x000fe20007810000 */
[----:B------:R-:W2:Y:S01]  /*93b0*/  SHFL.BFLY PT, R8, R137, 0x1, 0x1f ;  /* 0x0c201f0089087f89 */ /* 0x000ea200000e0000 */
[----:B------:R-:W-:Y:S02]  /*93c0*/  FMNMX.FTZ R6, R7, R6, !PT ;  /* 0x0000000607067209 */ /* 0x000fe40007810000 */
[----:B------:R-:W-:Y:S02]  /*93d0*/  FMNMX.FTZ R4, R215, R4, !PT ;  /* 0x00000004d7047209 */ /* 0x000fe40007810000 */
[----:B------:R-:W-:Y:S02]  /*93e0*/  FMNMX.FTZ R6, R13, R6, !PT ;  /* 0x000000060d067209 */ /* 0x000fe40007810000 */
[----:B------:R-:W-:Y:S02]  /*93f0*/  FMNMX.FTZ R4, R246, R4, !PT ;  /* 0x00000004f6047209 */ /* 0x000fe40007810000 */
[----:B------:R-:W-:Y:S02]  /*9400*/  ISETP.GT.AND P2, PT, R2, 0x19, !P2 ;  /* 0x000000190200780c */ /* 0x000fe40005744270 */
[----:B------:R-:W-:Y:S02]  /*9410*/  FMNMX.FTZ R4, R249, R4, !PT ;  /* 0x00000004f9047209 */ /* 0x000fe40007810000 */
[----:B------:R-:W-:Y:S02]  /*9420*/  ISETP.LT.OR P2, PT, R3, 0x1a, P2 ;  /* 0x0000001a0300780c */ /* 0x000fe40001741670 */
[----:B------:R-:W-:Y:S02]  /*9430*/  FMNMX.FTZ R4, R218, R4, !PT ;  /* 0x00000004da047209 */ /* 0x000fe40007810000 */
[----:B-1----:R-:W-:Y:S02]  /*9440*/  FMNMX.FTZ R136, R0, R136, !PT ;  /* 0x0000008800887209 */ /* 0x002fe40007810000 */
[----:B------:R-:W-:Y:S02]  /*9450*/  FMNMX.FTZ R0, R12, R6, !PT ;  /* 0x000000060c007209 */ /* 0x000fe40007810000 */
[----:B------:R-:W-:Y:S01]  /*9460*/  ISETP.GT.AND P1, PT, R2, 0x20, !P1 ;  /* 0x000000200200780c */ /* 0x000fe20004f24270 */
[----:B------:R-:W-:Y:S01]  /*9470*/  FMUL.FTZ R142, R136, c[0x0][0x2d0] ;  /* 0x0000b400888e7a20 */ /* 0x000fe20000410000 */
[----:B------:R-:W-:Y:S02]  /*9480*/  FMNMX.FTZ R0, R207, R0, !PT ;  /* 0x00000000cf007209 */ /* 0x000fe40007810000 */
[----:B--2---:R-:W-:Y:S02]  /*9490*/  FMNMX.FTZ R137, R137, R8, !PT ;  /* 0x0000000889897209 */ /* 0x004fe40007810000 */
[----:B------:R-:W1:Y:S01]  /*94a0*/  SHFL.BFLY PT, R8, R4, 0x2, 0x1f ;  /* 0x0c401f0004087f89 */ /* 0x000e6200000e0000 */
[----:B------:R-:W-:Y:S02]  /*94b0*/  FMNMX.FTZ R0, R208, R0, !PT ;  /* 0x00000000d0007209 */ /* 0x000fe40007810000 */
[----:B------:R-:W-:Y:S01]  /*94c0*/  FSEL R206, R213, -INF , !P2 ;  /* 0xff800000d5ce7808 */ /* 0x000fe20005000000 */
[----:B------:R-:W-:Y:S01]  /*94d0*/  FMUL.FTZ R141, R137, c[0x0][0x2d0] ;  /* 0x0000b400898d7a20 */ /* 0x000fe20000410000 */
[----:B------:R-:W-:Y:S02]  /*94e0*/  ISETP.LT.OR P1, PT, R3, 0x21, P1 ;  /* 0x000000210300780c */ /* 0x000fe40000f21670 */
[----:B------:R-:W-:Y:S02]  /*94f0*/  FMNMX.FTZ R0, R211, R0, !PT ;  /* 0x00000000d3007209 */ /* 0x000fe40007810000 */
[----:B------:R-:W-:Y:S02]  /*9500*/  ISETP.GT.AND P6, PT, R2, 0x21, !P6 ;  /* 0x000000210200780c */ /* 0x000fe400077c4270 */
[----:B------:R-:W-:Y:S02]  /*9510*/  FSEL R213, R42, -INF , !P1 ;  /* 0xff8000002ad57808 */ /* 0x000fe40004800000 */
[----:B------:R-:W-:Y:S02]  /*9520*/  FMNMX.FTZ R0, R206, R0, !PT ;  /* 0x00000000ce007209 */ /* 0x000fe40007810000 */
[----:B------:R-:W-:Y:S02]  /*9530*/  ISETP.LT.OR P6, PT, R3, 0x22, P6 ;  /* 0x000000220300780c */ /* 0x000fe400037c1670 */
[C---:B------:R-:W-:Y:S02]  /*9540*/  ISETP.GT.AND P5, PT, R2.reuse, 0x28, !P5 ;  /* 0x000000280200780c */ /* 0x040fe40006fa4270 */
[----:B------:R-:W-:Y:S02]  /*9550*/  FMNMX.FTZ R0, R213, R0, !PT ;  /* 0x00000000d5007209 */ /* 0x000fe40007810000 */
[----:B------:R-:W-:Y:S02]  /*9560*/  FSEL R212, R43, -INF , !P6 ;  /* 0xff8000002bd47808 */ /* 0x000fe40007000000 */
[C---:B------:R-:W-:Y:S02]  /*9570*/  ISETP.LT.OR P5, PT, R3.reuse, 0x29, P5 ;  /* 0x000000290300780c */ /* 0x040fe40002fa1670 */
[----:B------:R-:W-:Y:S02]  /*9580*/  ISETP.GT.AND P0, PT, R2, 0x29, !P0 ;  /* 0x000000290200780c */ /* 0x000fe40004704270 */
[----:B-1----:R-:W-:Y:S02]  /*9590*/  FMNMX.FTZ R4, R4, R8, !PT ;  /* 0x0000000804047209 */ /* 0x002fe40007810000 */
[----:B------:R-:W-:Y:S02]  /*95a0*/  FSETP.NEU.FTZ.AND P1, PT, R136, -INF , PT ;  /* 0xff8000008800780b */ /* 0x000fe40003f3d000 */
[----:B------:R-:W-:Y:S01]  /*95b0*/  FSEL R214, R46, -INF , !P5 ;  /* 0xff8000002ed67808 */ /* 0x000fe20006800000 */
[----:B------:R-:W1:Y:S01]  /*95c0*/  SHFL.BFLY PT, R135, R4, 0x1, 0x1f ;  /* 0x0c201f0004877f89 */ /* 0x000e6200000e0000 */
[----:B------:R-:W-:Y:S02]  /*95d0*/  ISETP.LT.OR P0, PT, R3, 0x2a, P0 ;  /* 0x0000002a0300780c */ /* 0x000fe40000701670 */
[----:B------:R-:W-:Y:S02]  /*95e0*/  FMNMX.FTZ R0, R212, R0, !PT ;  /* 0x00000000d4007209 */ /* 0x000fe40007810000 */
[----:B------:R-:W-:Y:S02]  /*95f0*/  FSEL R142, R142, RZ, P1 ;  /* 0x000000ff8e8e7208 */ /* 0x000fe40000800000 */
[----:B------:R-:W-:Y:S02]  /*9600*/  FSEL R140, R47, -INF , !P0 ;  /* 0xff8000002f8c7808 */ /* 0x000fe40004000000 */
[----:B------:R-:W-:Y:S01]  /*9610*/  FMNMX.FTZ R0, R214, R0, !PT ;  /* 0x00000000d6007209 */ /* 0x000fe20007810000 */
[--C-:B------:R-:W-:Y:S01]  /*9620*/  FFMA.FTZ R3, R27, c[0x0][0x2d0], -R142.reuse ;  /* 0x0000b4001b037a23 */ /* 0x100fe2000001088e */
[----:B------:R-:W-:Y:S01]  /*9630*/  FSETP.NEU.FTZ.AND P2, PT, R137, -INF , PT ;  /* 0xff8000008900780b */ /* 0x000fe20003f5d000 */
[--C-:B------:R-:W-:Y:S01]  /*9640*/  FFMA.FTZ R21, R21, c[0x0][0x2d0], -R142.reuse ;  /* 0x0000b40015157a23 */ /* 0x100fe2000001088e */
[----:B------:R-:W-:Y:S01]  /*9650*/  FMNMX.FTZ R0, R140, R0, !PT ;  /* 0x000000008c007209 */ /* 0x000fe20007810000 */
[----:B------:R2:W-:Y:S01]  /*9660*/  MUFU.EX2 R34, R3 ;  /* 0x0000000300227308 */ /* 0x0005e20000000800 */
[----:B------:R-:W-:Y:S01]  /*9670*/  FSEL R141, R141, RZ, P2 ;  /* 0x000000ff8d8d7208 */ /* 0x000fe20001000000 */
[--C-:B------:R-:W-:Y:S02]  /*9680*/  FFMA.FTZ R22, R22, c[0x0][0x2d0], -R142.reuse ;  /* 0x0000b40016167a23 */ /* 0x100fe4000001088e */
[----:B------:R-:W2:Y:S01]  /*9690*/  SHFL.BFLY PT, R2, R0, 0x2, 0x1f ;  /* 0x0c401f0000027f89 */ /* 0x000ea200000e0000 */
[----:B------:R-:W-:Y:S02]  /*96a0*/  FFMA.FTZ R17, R17, c[0x0][0x2d0], -R142 ;  /* 0x0000b40011117a23 */ /* 0x000fe4000001088e */
[--C-:B------:R-:W-:Y:S02]  /*96b0*/  FFMA.FTZ R24, R24, c[0x0][0x2d0], -R141.reuse ;  /* 0x0000b40018187a23 */ /* 0x100fe4000001088d */
[--C-:B------:R-:W-:Y:S01]  /*96c0*/  FFMA.FTZ R25, R25, c[0x0][0x2d0], -R141.reuse ;  /* 0x0000b40019197a23 */ /* 0x100fe2000001088d */
[----:B-1----:R-:W-:Y:S01]  /*96d0*/  FMNMX.FTZ R135, R4, R135, !PT ;  /* 0x0000008704877209 */ /* 0x002fe20007810000 */
[----:B------:R-:W-:Y:S01]  /*96e0*/  MUFU.EX2 R33, R24 ;  /* 0x0000001800217308 */ /* 0x000fe20000000800 */
[--C-:B------:R-:W-:Y:S02]  /*96f0*/  FFMA.FTZ R23, R23, c[0x0][0x2d0], -R141.reuse ;  /* 0x0000b40017177a23 */ /* 0x100fe4000001088d */
[C---:B------:R-:W-:Y:S01]  /*9700*/  FSETP.NEU.FTZ.AND P0, PT, R135.reuse, -INF , PT ;  /* 0xff8000008700780b */ /* 0x040fe20003f1d000 */
[----:B------:R-:W-:Y:S02]  /*9710*/  FMUL.FTZ R143, R135, c[0x0][0x2d0] ;  /* 0x0000b400878f7a20 */ /* 0x000fe40000410000 */
[----:B------:R-:W-:Y:S03]  /*9720*/  FFMA.FTZ R18, R18, c[0x0][0x2d0], -R141 ;  /* 0x0000b40012127a23 */ /* 0x000fe6000001088d */
[----:B------:R-:W-:Y:S01]  /*9730*/  FSEL R143, R143, RZ, P0 ;  /* 0x000000ff8f8f7208 */ /* 0x000fe20000000000 */
[----:B------:R-:W1:Y:S04]  /*9740*/  MUFU.EX2 R219, R25 ;  /* 0x0000001900db7308 */ /* 0x000e680000000800 */
[--C-:B------:R-:W-:Y:S02]  /*9750*/  FFMA.FTZ R19, R19, c[0x0][0x2d0], -R143.reuse ;  /* 0x0000b40013137a23 */ /* 0x100fe4000001088f */
[--C-:B------:R-:W-:Y:S01]  /*9760*/  FFMA.FTZ R20, R20, c[0x0][0x2d0], -R143.reuse ;  /* 0x0000b40014147a23 */ /* 0x100fe2000001088f */
[----:B--2---:R-:W-:Y:S01]  /*9770*/  FMNMX.FTZ R3, R0, R2, !PT ;  /* 0x0000000200037209 */ /* 0x004fe20007810000 */
[--C-:B------:R-:W-:Y:S01]  /*9780*/  FFMA.FTZ R2, R26, c[0x0][0x2d0], -R143.reuse ;  /* 0x0000b4001a027a23 */ /* 0x100fe2000001088f */
[----:B------:R-:W-:Y:S01]  /*9790*/  FSEL R0, R137, RZ, P2 ;  /* 0x000000ff89007208 */ /* 0x000fe20001000000 */
[----:B------:R-:W-:Y:S01]  /*97a0*/  MUFU.EX2 R44, R19 ;  /* 0x00000013002c7308 */ /* 0x000fe20000000800 */
[----:B------:R-:W-:Y:S01]  /*97b0*/  FFMA.FTZ R16, R16, c[0x0][0x2d0], -R143 ;  /* 0x0000b40010107a23 */ /* 0x000fe2000001088f */
[----:B------:R-:W2:Y:S02]  /*97c0*/  SHFL.BFLY PT, R4, R3, 0x1, 0x1f ;  /* 0x0c201f0003047f89 */ /* 0x000ea400000e0000 */
[----:B------:R-:W-:Y:S04]  /*97d0*/  FADD.FTZ R0, -R0, R132 ;  /* 0x0000008400007221 */ /* 0x000fe80000010100 */
[----:B------:R-:W-:Y:S02]  /*97e0*/  FMUL.FTZ R0, R0, c[0x0][0x2d0] ;  /* 0x0000b40000007a20 */ /* 0x000fe40000410000 */
[----:B------:R3:W-:Y:S01]  /*97f0*/  MUFU.EX2 R28, R2 ;  /* 0x00000002001c7308 */ /* 0x0007e20000000800 */
[----:B-1----:R-:W-:Y:S09]  /*9800*/  F2FP.PACK_AB R194, R33, R219 ;  /* 0x000000db21c2723e */ /* 0x002ff200000000ff */
[----:B------:R1:W4:Y:S01]  /*9810*/  MUFU.EX2 R133, R0 ;  /* 0x0000000000857308 */ /* 0x0003220000000800 */
[----:B--2---:R-:W-:Y:S09]  /*9820*/  FMNMX.FTZ R3, R3, R4, !PT ;  /* 0x0000000403037209 */ /* 0x004ff20007810000 */
[----:B------:R-:W-:Y:S01]  /*9830*/  MUFU.EX2 R252, R23 ;  /* 0x0000001700fc7308 */ /* 0x000fe20000000800 */
[----:B---3--:R-:W-:Y:S05]  /*9840*/  FSEL R2, R136, RZ, P1 ;  /* 0x000000ff88027208 */ /* 0x008fea0000800000 */
[----:B------:R-:W-:Y:S04]  /*9850*/  FADD.FTZ R2, -R2, R134 ;  /* 0x0000008602027221 */ /* 0x000fe80000010100 */
[----:B------:R-:W-:Y:S01]  /*9860*/  MUFU.EX2 R251, R21 ;  /* 0x0000001500fb7308 */ /* 0x000fe20000000800 */
[----:B------:R-:W-:Y:S02]  /*9870*/  FMUL.FTZ R134, R3, c[0x0][0x2d0] ;  /* 0x0000b40003867a20 */ /* 0x000fe40000410000 */
[----:B------:R-:W-:Y:S01]  /*9880*/  FMUL.FTZ R2, R2, c[0x0][0x2d0] ;  /* 0x0000b40002027a20 */ /* 0x000fe20000410000 */
[----:B-1----:R-:W-:Y:S01]  /*9890*/  FSEL R0, R135, RZ, P0 ;  /* 0x000000ff87007208 */ /* 0x002fe20000000000 */
[----:B----4-:R-:W-:Y:S01]  /*98a0*/  FMUL.FTZ R32, R133, R172 ;  /* 0x000000ac85207220 */ /* 0x010fe20000410000 */
[----:B------:R-:W-:Y:S01]  /*98b0*/  FSETP.NEU.FTZ.AND P0, PT, R3, -INF , PT ;  /* 0xff8000000300780b */ /* 0x000fe20003f1d000 */
[----:B------:R-:W-:Y:S01]  /*98c0*/  FMUL.FTZ R52, R133, R52 ;  /* 0x0000003485347220 */ /* 0x000fe20000410000 */
[----:B------:R-:W-:Y:S01]  /*98d0*/  MOV R172, R33 ;  /* 0x0000002100ac7202 */ /* 0x000fe20000000f00 */
[----:B------:R-:W-:Y:S01]  /*98e0*/  FADD.FTZ R0, -R0, R138 ;  /* 0x0000008a00007221 */ /* 0x000fe20000010100 */
[----:B------:R-:W1:Y:S01]  /*98f0*/  MUFU.EX2 R132, R2 ;  /* 0x0000000200847308 */ /* 0x000e620000000800 */
[----:B------:R-:W-:Y:S01]  /*9900*/  FSEL R134, R134, RZ, P0 ;  /* 0x000000ff86867208 */ /* 0x000fe20000000000 */
[--C-:B------:R-:W-:Y:S02]  /*9910*/  FFMA.FTZ R138, R196, c[0x0][0x2d0], -R141.reuse ;  /* 0x0000b400c48a7a23 */ /* 0x100fe4000001088d */
[----:B------:R-:W-:Y:S02]  /*9920*/  FMUL.FTZ R0, R0, c[0x0][0x2d0] ;  /* 0x0000b40000007a20 */ /* 0x000fe40000410000 */
[--C-:B------:R-:W-:Y:S02]  /*9930*/  FFMA.FTZ R4, R12, c[0x0][0x2d0], -R134.reuse ;  /* 0x0000b4000c047a23 */ /* 0x100fe40000010886 */
[--C-:B------:R-:W-:Y:S02]  /*9940*/  FFMA.FTZ R5, R5, c[0x0][0x2d0], -R134.reuse ;  /* 0x0000b40005057a23 */ /* 0x100fe40000010886 */
[----:B------:R2:W3:Y:S01]  /*9950*/  MUFU.EX2 R2, R0 ;  /* 0x0000000000027308 */ /* 0x0004e20000000800 */
        /* <DEDUP_REMOVED lines=8> */
[----:B------:R-:W-:Y:S02]  /*99e0*/  FMUL.FTZ R80, R133, R80 ;  /* 0x0000005085507220 */ /* 0x000fe40000410000 */
[C---:B-1----:R-:W-:Y:S02]  /*99f0*/  FMUL.FTZ R6, R132.reuse, R146 ;  /* 0x0000009284067220 */ /* 0x042fe40000410000 */
[C---:B------:R-:W-:Y:S02]  /*9a00*/  FMUL.FTZ R19, R132.reuse, R159 ;  /* 0x0000009f84137220 */ /* 0x040fe40000410000 */
[C---:B------:R-:W-:Y:S01]  /*9a10*/  FMUL.FTZ R54, R132.reuse, R54 ;  /* 0x0000003684367220 */ /* 0x040fe20000410000 */
[----:B------:R1:W-:Y:S01]  /*9a20*/  MUFU.EX2 R48, R4 ;  /* 0x0000000400307308 */ /* 0x0003e20000000800 */
[C---:B------:R-:W-:Y:S02]  /*9a30*/  FMUL.FTZ R55, R132.reuse, R55 ;  /* 0x0000003784377220 */ /* 0x040fe40000410000 */
[----:B------:R-:W-:Y:S02]  /*9a40*/  FMUL.FTZ R66, R132, R66 ;  /* 0x0000004284427220 */ /* 0x000fe40000410000 */
[--C-:B--2---:R-:W-:Y:S02]  /*9a50*/  FFMA.FTZ R0, R7, c[0x0][0x2d0], -R134.reuse ;  /* 0x0000b40007007a23 */ /* 0x104fe40000010886 */
[C---:B---3--:R-:W-:Y:S02]  /*9a60*/  FMUL.FTZ R24, R2.reuse, R164 ;  /* 0x000000a402187220 */ /* 0x048fe40000410000 */
[----:B------:R-:W-:Y:S01]  /*9a70*/  FMUL.FTZ R25, R2, R165 ;  /* 0x000000a502197220 */ /* 0x000fe20000410000 */
[----:B------:R-:W2:Y:S01]  /*9a80*/  MUFU.EX2 R50, R0 ;  /* 0x0000000000327308 */ /* 0x000ea20000000800 */
[----:B------:R-:W-:Y:S02]  /*9a90*/  FMUL.FTZ R7, R132, R147 ;  /* 0x0000009384077220 */ /* 0x000fe40000410000 */
[C---:B------:R-:W-:Y:S02]  /*9aa0*/  FMUL.FTZ R8, R2.reuse, R148 ;  /* 0x0000009402087220 */ /* 0x040fe40000410000 */
[C---:B----4-:R-:W-:Y:S02]  /*9ab0*/  FMUL.FTZ R5, R133.reuse, R145 ;  /* 0x0000009185057220 */ /* 0x050fe40000410000 */
[C---:B------:R-:W-:Y:S02]  /*9ac0*/  FMUL.FTZ R9, R2.reuse, R149 ;  /* 0x0000009502097220 */ /* 0x040fe40000410000 */
[C---:B------:R-:W-:Y:S01]  /*9ad0*/  FMUL.FTZ R12, R2.reuse, R152 ;  /* 0x00000098020c7220 */ /* 0x040fe20000410000 */
[----:B------:R3:W-:Y:S01]  /*9ae0*/  MUFU.EX2 R164, R138 ;  /* 0x0000008a00a47308 */ /* 0x0007e20000000800 */
[C---:B------:R-:W-:Y:S02]  /*9af0*/  FMUL.FTZ R29, R2.reuse, R169 ;  /* 0x000000a9021d7220 */ /* 0x040fe40000410000 */
[C---:B------:R-:W-:Y:S02]  /*9b00*/  FMUL.FTZ R56, R2.reuse, R56 ;  /* 0x0000003802387220 */ /* 0x040fe40000410000 */
[----:B-1----:R-:W-:Y:S02]  /*9b10*/  FMUL.FTZ R4, R133, R144 ;  /* 0x0000009085047220 */ /* 0x002fe40000410000 */
[C---:B------:R-:W-:Y:S02]  /*9b20*/  FMUL.FTZ R57, R2.reuse, R57 ;  /* 0x0000003902397220 */ /* 0x040fe40000410000 */
[C---:B------:R-:W-:Y:S01]  /*9b30*/  FMUL.FTZ R60, R2.reuse, R60 ;  /* 0x0000003c023c7220 */ /* 0x040fe20000410000 */
[----:B------:R-:W1:Y:S01]  /*9b40*/  MUFU.EX2 R35, R22 ;  /* 0x0000001600237308 */ /* 0x000e620000000800 */
[----:B------:R-:W-:Y:S02]  /*9b50*/  FMUL.FTZ R61, R2, R61 ;  /* 0x0000003d023d7220 */ /* 0x000fe40000410000 */
[----:B------:R-:W-:Y:S01]  /*9b60*/  FMUL.FTZ R67, R132, R67 ;  /* 0x0000004384437220 */ /* 0x000fe20000410000 */
[----:B--2---:R-:W-:Y:S01]  /*9b70*/  F2FP.PACK_AB R145, R50, R45 ;  /* 0x0000002d3291723e */ /* 0x004fe200000000ff */
[----:B------:R-:W-:Y:S02]  /*9b80*/  FFMA.FTZ R0, R13, c[0x0][0x2d0], -R134 ;  /* 0x0000b4000d007a23 */ /* 0x000fe40000010886 */
[----:B------:R-:W-:Y:S02]  /*9b90*/  FMUL.FTZ R13, R2, R153 ;  /* 0x00000099020d7220 */ /* 0x000fe40000410000 */
[C---:B------:R-:W-:Y:S01]  /*9ba0*/  FMUL.FTZ R70, R132.reuse, R70 ;  /* 0x0000004684467220 */ /* 0x040fe20000410000 */
[----:B------:R2:W4:Y:S01]  /*9bb0*/  MUFU.EX2 R49, R0 ;  /* 0x0000000000317308 */ /* 0x0005220000000800 */
[----:B------:R-:W-:Y:S02]  /*9bc0*/  FMUL.FTZ R71, R132, R71 ;  /* 0x0000004784477220 */ /* 0x000fe40000410000 */
[----:B------:R-:W-:Y:S02]  /*9bd0*/  FMUL.FTZ R72, R2, R72 ;  /* 0x0000004802487220 */ /* 0x000fe40000410000 */
[----:B---3--:R-:W-:Y:S02]  /*9be0*/  FFMA.FTZ R138, R198, c[0x0][0x2d0], -R141 ;  /* 0x0000b400c68a7a23 */ /* 0x008fe4000001088d */
[C---:B------:R-:W-:Y:S02]  /*9bf0*/  FMUL.FTZ R73, R2.reuse, R73 ;  /* 0x0000004902497220 */ /* 0x040fe40000410000 */
[C---:B------:R-:W-:Y:S01]  /*9c00*/  FMUL.FTZ R76, R2.reuse, R76 ;  /* 0x0000004c024c7220 */ /* 0x040fe20000410000 */
[----:B------:R3:W-:Y:S01]  /*9c10*/  MUFU.EX2 R40, R20 ;  /* 0x0000001400287308 */ /* 0x0007e20000000800 */
[----:B------:R-:W-:Y:S02]  /*9c20*/  FMUL.FTZ R77, R2, R77 ;  /* 0x0000004d024d7220 */ /* 0x000fe40000410000 */
[C---:B------:R-:W-:Y:S01]  /*9c30*/  FMUL.FTZ R81, R133.reuse, R81 ;  /* 0x0000005185517220 */ /* 0x040fe20000410000 */
[-C--:B-1----:R-:W-:Y:S01]  /*9c40*/  F2FP.PACK_AB R195, R34, R35.reuse ;  /* 0x0000002322c3723e */ /* 0x082fe200000000ff */
[C---:B------:R-:W-:Y:S01]  /*9c50*/  FMUL.FTZ R34, R132.reuse, R174 ;  /* 0x000000ae84227220 */ /* 0x040fe20000410000 */
[----:B------:R-:W-:Y:S01]  /*9c60*/  MOV R174, R35 ;  /* 0x0000002300ae7202 */ /* 0x000fe20000000f00 */
[C---:B------:R-:W-:Y:S01]  /*9c70*/  FMUL.FTZ R35, R132.reuse, R175 ;  /* 0x000000af84237220 */ /* 0x040fe20000410000 */
[----:B------:R-:W-:Y:S01]  /*9c80*/  MOV R175, R219 ;  /* 0x000000db00af7202 */ /* 0x000fe20000000f00 */
[C---:B------:R-:W-:Y:S01]  /*9c90*/  FMUL.FTZ R82, R132.reuse, R82 ;  /* 0x0000005284527220 */ /* 0x040fe20000410000 */
[----:B------:R-:W1:Y:S01]  /*9ca0*/  MUFU.EX2 R51, R18 ;  /* 0x0000001200337308 */ /* 0x000e620000000800 */
[----:B------:R-:W-:Y:S02]  /*9cb0*/  FMUL.FTZ R83, R132, R83 ;  /* 0x0000005384537220 */ /* 0x000fe40000410000 */
[----:B------:R-:W-:Y:S01]  /*9cc0*/  FMUL.FTZ R84, R133, R84 ;  /* 0x0000005485547220 */ /* 0x000fe20000410000 */
[----:B--2---:R-:W-:Y:S01]  /*9cd0*/  FSEL R0, R3, RZ, P0 ;  /* 0x000000ff03007208 */ /* 0x004fe20000000000 */
[----:B------:R-:W-:Y:S01]  /*9ce0*/  FMUL.FTZ R85, R133, R85 ;  /* 0x0000005585557220 */ /* 0x000fe20000410000 */
[----:B----4-:R-:W-:Y:S01]  /*9cf0*/  F2FP.PACK_AB R147, R48, R49 ;  /* 0x000000313093723e */ /* 0x010fe200000000ff */
[----:B------:R-:W-:Y:S01]  /*9d00*/  FMUL.FTZ R86, R132, R86 ;  /* 0x0000005684567220 */ /* 0x000fe20000410000 */
[----:B------:R-:W-:Y:S01]  /*9d10*/  ISETP.GT.AND P0, PT, R242, UR4, PT ;  /* 0x00000004f2007c0c */ /* 0x000fe2000bf04270 */
[----:B------:R-:W-:Y:S01]  /*9d20*/  FADD.FTZ R0, -R0, R139 ;  /* 0x0000008b00007221 */ /* 0x000fe20000010100 */
[----:B------:R-:W-:Y:S01]  /*9d30*/  MOV R139, R28 ;  /* 0x0000001c008b7202 */ /* 0x000fe20000000f00 */
[----:B------:R-:W-:Y:S01]  /*9d40*/  FMUL.FTZ R28, R2, R168 ;  /* 0x000000a8021c7220 */ /* 0x000fe20000410000 */
[----:B------:R-:W2:Y:S01]  /*9d50*/  MUFU.EX2 R41, R17 ;  /* 0x0000001100297308 */ /* 0x000ea20000000800 */
[----:B------:R-:W-:Y:S01]  /*9d60*/  FMUL.FTZ R0, R0, c[0x0][0x2d0] ;  /* 0x0000b40000007a20 */ /* 0x000fe20000410000 */
[----:B------:R-:W-:Y:S01]  /*9d70*/  F2FP.PACK_AB R146, R139, R44 ;  /* 0x0000002c8b92723e */ /* 0x000fe200000000ff */
[----:B---3--:R-:W3:Y:S01]  /*9d80*/  LDSM.16.MT88.4 R20, [R225+0x2080] ;  /* 0x00208000e114783b */ /* 0x008ee20000004200 */
[----:B------:R-:W-:Y:S01]  /*9d90*/  FMUL.FTZ R87, R132, R87 ;  /* 0x0000005784577220 */ /* 0x000fe20000410000 */
[----:B------:R-:W-:Y:S01]  /*9da0*/  IADD3 R242, R242, -0x1, RZ ;  /* 0xfffffffff2f27810 */ /* 0x000fe20007ffe0ff */
[C---:B------:R-:W-:Y:S02]  /*9db0*/  FMUL.FTZ R88, R2.reuse, R88 ;  /* 0x0000005802587220 */ /* 0x040fe40000410000 */
[C---:B------:R-:W-:Y:S02]  /*9dc0*/  FMUL.FTZ R89, R2.reuse, R89 ;  /* 0x0000005902597220 */ /* 0x040fe40000410000 */
[----:B------:R-:W4:Y:S01]  /*9dd0*/  MUFU.EX2 R0, R0 ;  /* 0x0000000000007308 */ /* 0x000f220000000800 */
[----:B------:R-:W-:Y:S01]  /*9de0*/  FMUL.FTZ R92, R2, R92 ;  /* 0x0000005c025c7220 */ /* 0x000fe20000410000 */
[----:B-1----:R-:W-:Y:S01]  /*9df0*/  F2FP.PACK_AB R192, R252, R51 ;  /* 0x00000033fcc0723e */ /* 0x002fe200000000ff */
[----:B------:R-:W-:Y:S02]  /*9e00*/  FMUL.FTZ R18, R132, R158 ;  /* 0x0000009e84127220 */ /* 0x000fe40000410000 */
[----:B------:R-:W-:Y:S02]  /*9e10*/  FMUL.FTZ R93, R2, R93 ;  /* 0x0000005d025d7220 */ /* 0x000fe40000410000 */
[C---:B------:R-:W-:Y:S02]  /*9e20*/  FMUL.FTZ R96, R133.reuse, R96 ;  /* 0x0000006085607220 */ /* 0x040fe40000410000 */
[----:B------:R-:W-:Y:S01]  /*9e30*/  FMUL.FTZ R97, R133, R97 ;  /* 0x0000006185617220 */ /* 0x000fe20000410000 */
[----:B------:R-:W1:Y:S01]  /*9e40*/  MUFU.EX2 R220, R16 ;  /* 0x0000001000dc7308 */ /* 0x000e620000000800 */
[C---:B------:R-:W-:Y:S02]  /*9e50*/  FMUL.FTZ R98, R132.reuse, R98 ;  /* 0x0000006284627220 */ /* 0x040fe40000410000 */
[C---:B------:R-:W-:Y:S01]  /*9e60*/  FMUL.FTZ R99, R132.reuse, R99 ;  /* 0x0000006384637220 */ /* 0x040fe20000410000 */
[----:B--2---:R-:W-:Y:S01]  /*9e70*/  F2FP.PACK_AB R193, R251, R41 ;  /* 0x00000029fbc1723e */ /* 0x004fe200000000ff */
[C---:B------:R-:W-:Y:S02]  /*9e80*/  FMUL.FTZ R17, R133.reuse, R157 ;  /* 0x0000009d85117220 */ /* 0x040fe40000410000 */
[C---:B------:R-:W-:Y:S02]  /*9e90*/  FMUL.FTZ R100, R133.reuse, R100 ;  /* 0x0000006485647220 */ /* 0x040fe40000410000 */
[C---:B------:R-:W-:Y:S02]  /*9ea0*/  FMUL.FTZ R101, R133.reuse, R101 ;  /* 0x0000006585657220 */ /* 0x040fe40000410000 */
[C---:B------:R-:W-:Y:S02]  /*9eb0*/  FMUL.FTZ R102, R132.reuse, R102 ;  /* 0x0000006684667220 */ /* 0x040fe40000410000 */
[----:B------:R-:W-:Y:S02]  /*9ec0*/  FMUL.FTZ R103, R132, R103 ;  /* 0x0000006784677220 */ /* 0x000fe40000410000 */
[----:B----4-:R-:W-:Y:S01]  /*9ed0*/  FMUL.FTZ R26, R0, R166 ;  /* 0x000000a6001a7220 */ /* 0x010fe20000410000 */
[----:B------:R-:W-:Y:S01]  /*9ee0*/  MOV R166, R44 ;  /* 0x0000002c00a67202 */ /* 0x000fe20000000f00 */
[----:B------:R-:W-:Y:S02]  /*9ef0*/  FMUL.FTZ R44, R2, R184 ;  /* 0x000000b8022c7220 */ /* 0x000fe40000410000 */
[----:B------:R2:W-:Y:S01]  /*9f00*/  MUFU.EX2 R184, R138 ;  /* 0x0000008a00b87308 */ /* 0x0005e20000000800 */
[C---:B------:R-:W-:Y:S02]  /*9f10*/  FMUL.FTZ R46, R0.reuse, R186 ;  /* 0x000000ba002e7220 */ /* 0x040fe40000410000 */
[----:B------:R-:W-:Y:S01]  /*9f20*/  FMUL.FTZ R27, R0, R167 ;  /* 0x000000a7001b7220 */ /* 0x000fe20000410000 */
[-C--:B---3--:R-:W-:Y:S05]  /*9f30*/  HMMA.16816.F32 R4, R192, R20.reuse, R4 ;  /* 0x00000014c004723c */ /* 0x088fea0000001804 */
[----:B------:R-:W-:Y:S01]  /*9f40*/  MOV R167, R45 ;  /* 0x0000002d00a77202 */ /* 0x000fe20000000f00 */
[----:B------:R-:W-:Y:S01]  /*9f50*/  FMUL.FTZ R45, R2, R185 ;  /* 0x000000b9022d7220 */ /* 0x000fe20000410000 */
[----:B------:R-:W-:Y:S01]  /*9f60*/  MOV R185, R48 ;  /* 0x0000003000b97202 */ /* 0x000fe20000000f00 */
[C---:B------:R-:W-:Y:S01]  /*9f70*/  FMUL.FTZ R48, R133.reuse, R188 ;  /* 0x000000bc85307220 */ /* 0x040fe20000410000 */
[----:B-1----:R-:W-:Y:S03]  /*9f80*/  F2FP.PACK_AB R144, R40, R220 ;  /* 0x000000dc2890723e */ /* 0x002fe600000000ff */
[C---:B------:R-:W-:Y:S02]  /*9f90*/  FMUL.FTZ R30, R0.reuse, R170 ;  /* 0x000000aa001e7220 */ /* 0x040fe40000410000 */
[C---:B------:R-:W-:Y:S01]  /*9fa0*/  FMUL.FTZ R42, R0.reuse, R182 ;  /* 0x000000b6002a7220 */ /* 0x040fe20000410000 */
[----:B------:R-:W-:Y:S01]  /*9fb0*/  MOV R182, R49 ;  /* 0x0000003100b67202 */ /* 0x000fe20000000f00 */
[----:B------:R-:W-:Y:S02]  /*9fc0*/  FMUL.FTZ R49, R133, R189 ;  /* 0x000000bd85317220 */ /* 0x000fe40000410000 */
[C---:B------:R-:W-:Y:S02]  /*9fd0*/  FMUL.FTZ R43, R0.reuse, R183 ;  /* 0x000000b7002b7220 */ /* 0x040fe40000410000 */
[--C-:B--2---:R-:W-:Y:S02]  /*9fe0*/  FFMA.FTZ R138, R197, c[0x0][0x2d0], -R142.reuse ;  /* 0x0000b400c58a7a23 */ /* 0x104fe4000001088e */
[C---:B------:R-:W-:Y:S02]  /*9ff0*/  FMUL.FTZ R10, R0.reuse, R150 ;  /* 0x00000096000a7220 */ /* 0x040fe40000410000 */
[----:B------:R1:W-:Y:S01]  /*a000*/  MUFU.EX2 R165, R138 ;  /* 0x0000008a00a57308 */ /* 0x0003e20000000800 */
[C---:B------:R-:W-:Y:S02]  /*a010*/  FMUL.FTZ R11, R0.reuse, R151 ;  /* 0x00000097000b7220 */ /* 0x040fe40000410000 */
[----:B------:R-:W2:Y:S01]  /*a020*/  LDSM.16.MT88.4 R148, [R228+0x2080] ;  /* 0x00208000e494783b */ /* 0x000ea20000004200 */
[C---:B------:R-:W-:Y:S02]  /*a030*/  FMUL.FTZ R14, R0.reuse, R154 ;  /* 0x0000009a000e7220 */ /* 0x040fe40000410000 */
[C---:B------:R-:W-:Y:S02]  /*a040*/  FMUL.FTZ R15, R0.reuse, R155 ;  /* 0x0000009b000f7220 */ /* 0x040fe40000410000 */
[C---:B------:R-:W-:Y:S03]  /*a050*/  HMMA.16816.F32 R8, R144.reuse, R20, R8 ;  /* 0x000000149008723c */ /* 0x040fe60000001808 */
[----:B------:R-:W3:Y:S01]  /*a060*/  LDSM.16.MT88.4 R152, [R227+0x2080] ;  /* 0x00208000e398783b */ /* 0x000ee20000004200 */
[C---:B------:R-:W-:Y:S02]  /*a070*/  FMUL.FTZ R47, R0.reuse, R187 ;  /* 0x000000bb002f7220 */ /* 0x040fe40000410000 */
[C---:B------:R-:W-:Y:S02]  /*a080*/  FMUL.FTZ R16, R133.reuse, R156 ;  /* 0x0000009c85107220 */ /* 0x040fe40000410000 */
[-C--:B------:R-:W-:Y:S03]  /*a090*/  HMMA.16816.F32 R12, R144, R22.reuse, R12 ;  /* 0x00000016900c723c */ /* 0x080fe6000000180c */
[----:B------:R-:W-:Y:S01]  /*a0a0*/  LDSM.16.MT88.4 R156, [R226+0x2880] ;  /* 0x00288000e29c783b */ /* 0x000fe20000004200 */
[C---:B------:R-:W-:Y:S02]  /*a0b0*/  FMUL.FTZ R20, R133.reuse, R160 ;  /* 0x000000a085147220 */ /* 0x040fe40000410000 */
[----:B------:R-:W-:Y:S02]  /*a0c0*/  FMUL.FTZ R21, R133, R161 ;  /* 0x000000a185157220 */ /* 0x000fe40000410000 */
[C---:B------:R-:W-:Y:S04]  /*a0d0*/  HMMA.16816.F32 R16, R192.reuse, R22, R16 ;  /* 0x00000016c010723c */ /* 0x040fe80000001810 */
[--C-:B-1----:R-:W-:Y:S02]  /*a0e0*/  FFMA.FTZ R138, R199, c[0x0][0x2d0], -R142.reuse ;  /* 0x0000b400c78a7a23 */ /* 0x102fe4000001088e */
[----:B------:R-:W-:Y:S01]  /*a0f0*/  FMUL.FTZ R31, R0, R171 ;  /* 0x000000ab001f7220 */ /* 0x000fe20000410000 */
[----:B------:R-:W-:Y:S01]  /*a100*/  MOV R171, R40 ;  /* 0x0000002800ab7202 */ /* 0x000fe20000000f00 */
[----:B------:R1:W-:Y:S01]  /*a110*/  MUFU.EX2 R186, R138 ;  /* 0x0000008a00ba7308 */ /* 0x0003e20000000800 */
[C---:B------:R-:W-:Y:S01]  /*a120*/  FMUL.FTZ R22, R132.reuse, R162 ;  /* 0x000000a284167220 */ /* 0x040fe20000410000 */
[----:B------:R-:W-:Y:S02]  /*a130*/  LDSM.16.MT88.4 R196, [R227+0x3080] ;  /* 0x00308000e3c4783b */ /* 0x000fe40000004200 */
[----:B------:R-:W-:Y:S02]  /*a140*/  FMUL.FTZ R23, R132, R163 ;  /* 0x000000a384177220 */ /* 0x000fe40000410000 */
[----:B------:R-:W-:Y:S01]  /*a150*/  FMUL.FTZ R40, R2, R180 ;  /* 0x000000b402287220 */ /* 0x000fe20000410000 */
[----:B------:R-:W-:Y:S01]  /*a160*/  MOV R180, R220 ;  /* 0x000000dc00b47202 */ /* 0x000fe20000000f00 */
[C---:B------:R-:W-:Y:S02]  /*a170*/  FMUL.FTZ R58, R0.reuse, R58 ;  /* 0x0000003a003a7220 */ /* 0x040fe40000410000 */
[----:B------:R-:W-:Y:S01]  /*a180*/  LDSM.16.MT88.4 R160, [R228+0x2880] ;  /* 0x00288000e4a0783b */ /* 0x000fe20000004200 */
[-C--:B------:R-:W-:Y:S03]  /*a190*/  HMMA.16816.F32 R20, R192, R36.reuse, R20 ;  /* 0x00000024c014723c */ /* 0x080fe60000001814 */
[C---:B------:R-:W-:Y:S02]  /*a1a0*/  FMUL.FTZ R59, R0.reuse, R59 ;  /* 0x0000003b003b7220 */ /* 0x040fe40000410000 */
[C---:B------:R-:W-:Y:S02]  /*a1b0*/  FMUL.FTZ R62, R0.reuse, R62 ;  /* 0x0000003e003e7220 */ /* 0x040fe40000410000 */
[C---:B------:R-:W-:Y:S01]  /*a1c0*/  FMUL.FTZ R63, R0.reuse, R63 ;  /* 0x0000003f003f7220 */ /* 0x040fe20000410000 */
[C---:B------:R-:W-:Y:S04]  /*a1d0*/  HMMA.16816.F32 R24, R144.reuse, R36, R24 ;  /* 0x000000249018723c */ /* 0x040fe80000001818 */
[----:B------:R-:W-:Y:S02]  /*a1e0*/  FMUL.FTZ R74, R0, R74 ;  /* 0x0000004a004a7220 */ /* 0x000fe40000410000 */
[--C-:B-1----:R-:W-:Y:S02]  /*a1f0*/  FFMA.FTZ R138, R200, c[0x0][0x2d0], -R141.reuse ;  /* 0x0000b400c88a7a23 */ /* 0x102fe4000001088d */
[-C--:B------:R-:W-:Y:S02]  /*a200*/  HMMA.16816.F32 R28, R144, R38.reuse, R28 ;  /* 0x00000026901c723c */ /* 0x080fe4000000181c */
[----:B------:R1:W-:Y:S02]  /*a210*/  MUFU.EX2 R188, R138 ;  /* 0x0000008a00bc7308 */ /* 0x0003e40000000800 */
[C---:B------:R-:W-:Y:S01]  /*a220*/  FMUL.FTZ R36, R133.reuse, R176 ;  /* 0x000000b085247220 */ /* 0x040fe20000410000 */
[----:B------:R-:W-:Y:S01]  /*a230*/  MOV R176, R41 ;  /* 0x0000002900b07202 */ /* 0x000fe20000000f00 */
[----:B------:R-:W-:Y:S01]  /*a240*/  FMUL.FTZ R37, R133, R177 ;  /* 0x000000b185257220 */ /* 0x000fe20000410000 */
[----:B------:R-:W-:Y:S01]  /*a250*/  MOV R177, R51 ;  /* 0x0000003300b17202 */ /* 0x000fe20000000f00 */
[C---:B------:R-:W-:Y:S04]  /*a260*/  HMMA.16816.F32 R32, R192.reuse, R38, R32 ;  /* 0x00000026c020723c */ /* 0x040fe80000001820 */
[----:B------:R-:W-:Y:S01]  /*a270*/  FMUL.FTZ R41, R2, R181 ;  /* 0x000000b502297220 */ /* 0x000fe20000410000 */
[----:B------:R-:W-:Y:S01]  /*a280*/  MOV R181, R50 ;  /* 0x0000003200b57202 */ /* 0x000fe20000000f00 */
[C---:B------:R-:W-:Y:S02]  /*a290*/  FMUL.FTZ R50, R132.reuse, R190 ;  /* 0x000000be84327220 */ /* 0x040fe40000410000 */
[C---:B------:R-:W-:Y:S01]  /*a2a0*/  FMUL.FTZ R39, R132.reuse, R179 ;  /* 0x000000b384277220 */ /* 0x040fe20000410000 */
[----:B------:R-:W-:Y:S03]  /*a2b0*/  MOV R179, R252 ;  /* 0x000000fc00b37202 */ /* 0x000fe60000000f00 */
[C---:B------:R-:W-:Y:S01]  /*a2c0*/  FMUL.FTZ R38, R132.reuse, R178 ;  /* 0x000000b284267220 */ /* 0x040fe20000410000 */
[----:B------:R-:W-:Y:S01]  /*a2d0*/  MOV R178, R251 ;  /* 0x000000fb00b27202 */ /* 0x000fe20000000f00 */
[----:B------:R-:W-:Y:S02]  /*a2e0*/  FMUL.FTZ R51, R132, R191 ;  /* 0x000000bf84337220 */ /* 0x000fe40000410000 */
[C---:B------:R-:W-:Y:S02]  /*a2f0*/  FMUL.FTZ R75, R0.reuse, R75 ;  /* 0x0000004b004b7220 */ /* 0x040fe40000410000 */
[----:B-1----:R-:W-:Y:S01]  /*a300*/  FFMA.FTZ R138, R203, c[0x0][0x2d0], -R141 ;  /* 0x0000b400cb8a7a23 */ /* 0x002fe2000001088d */
[-C--:B--2---:R-:W-:Y:S03]  /*a310*/  HMMA.16816.F32 R36, R192, R148.reuse, R36 ;  /* 0x00000094c024723c */ /* 0x084fe60000001824 */
[----:B------:R1:W-:Y:S01]  /*a320*/  MUFU.EX2 R170, R138 ;  /* 0x0000008a00aa7308 */ /* 0x0003e20000000800 */
[C---:B------:R-:W-:Y:S02]  /*a330*/  FMUL.FTZ R78, R0.reuse, R78 ;  /* 0x0000004e004e7220 */ /* 0x040fe40000410000 */
[C---:B------:R-:W-:Y:S02]  /*a340*/  FMUL.FTZ R79, R0.reuse, R79 ;  /* 0x0000004f004f7220 */ /* 0x040fe40000410000 */
[C---:B------:R-:W-:Y:S04]  /*a350*/  HMMA.16816.F32 R40, R144.reuse, R148, R40 ;  /* 0x000000949028723c */ /* 0x040fe80000001828 */
[C---:B------:R-:W-:Y:S02]  /*a360*/  FMUL.FTZ R90, R0.reuse, R90 ;  /* 0x0000005a005a7220 */ /* 0x040fe40000410000 */
[C---:B------:R-:W-:Y:S02]  /*a370*/  FMUL.FTZ R91, R0.reuse, R91 ;  /* 0x0000005b005b7220 */ /* 0x040fe40000410000 */
[-C--:B------:R-:W-:Y:S04]  /*a380*/  HMMA.16816.F32 R44, R144, R150.reuse, R44 ;  /* 0x00000096902c723c */ /* 0x080fe8000000182c */
[C---:B------:R-:W-:Y:S02]  /*a390*/  FMUL.FTZ R94, R0.reuse, R94 ;  /* 0x0000005e005e7220 */ /* 0x040fe40000410000 */
[----:B------:R-:W-:Y:S02]  /*a3a0*/  FMUL.FTZ R95, R0, R95 ;  /* 0x0000005f005f7220 */ /* 0x000fe40000410000 */
[C---:B------:R-:W-:Y:S01]  /*a3b0*/  HMMA.16816.F32 R48, R192.reuse, R150, R48 ;  /* 0x00000096c030723c */ /* 0x040fe20000001830 */
[----:B------:R-:W2:Y:S03]  /*a3c0*/  LDSM.16.MT88.4 R148, [R225+0x3880] ;  /* 0x00388000e194783b */ /* 0x000ea60000004200 */
[--C-:B-1----:R-:W-:Y:S02]  /*a3d0*/  FFMA.FTZ R138, R201, c[0x0][0x2d0], -R142.reuse ;  /* 0x0000b400c98a7a23 */ /* 0x102fe4000001088e */
[C---:B------:R-:W-:Y:S02]  /*a3e0*/  FMUL.FTZ R104, R2.reuse, R104 ;  /* 0x0000006802687220 */ /* 0x040fe40000410000 */
[-C--:B---3--:R-:W-:Y:S01]  /*a3f0*/  HMMA.16816.F32 R52, R192, R152.reuse, R52 ;  /* 0x00000098c034723c */ /* 0x088fe20000001834 */
[----:B------:R1:W-:Y:S03]  /*a400*/  MUFU.EX2 R189, R138 ;  /* 0x0000008a00bd7308 */ /* 0x0003e60000000800 */
[----:B------:R-:W-:Y:S02]  /*a410*/  FMUL.FTZ R105, R2, R105 ;  /* 0x0000006902697220 */ /* 0x000fe40000410000 */
[C---:B------:R-:W-:Y:S02]  /*a420*/  FMUL.FTZ R106, R0.reuse, R106 ;  /* 0x0000006a006a7220 */ /* 0x040fe40000410000 */
[C---:B------:R-:W-:Y:S04]  /*a430*/  HMMA.16816.F32 R56, R144.reuse, R152, R56 ;  /* 0x000000989038723c */ /* 0x040fe80000001838 */
[----:B------:R-:W-:Y:S02]  /*a440*/  FMUL.FTZ R107, R0, R107 ;  /* 0x0000006b006b7220 */ /* 0x000fe40000410000 */
[C---:B------:R-:W-:Y:S02]  /*a450*/  FMUL.FTZ R108, R2.reuse, R108 ;  /* 0x0000006c026c7220 */ /* 0x040fe40000410000 */
[-C--:B------:R-:W-:Y:S04]  /*a460*/  HMMA.16816.F32 R60, R144, R154.reuse, R60 ;  /* 0x0000009a903c723c */ /* 0x080fe8000000183c */
[----:B------:R-:W-:Y:S02]  /*a470*/  FMUL.FTZ R109, R2, R109 ;  /* 0x0000006d026d7220 */ /* 0x000fe40000410000 */
[----:B------:R-:W-:Y:S02]  /*a480*/  FMUL.FTZ R110, R0, R110 ;  /* 0x0000006e006e7220 */ /* 0x000fe40000410000 */
[C---:B------:R-:W-:Y:S01]  /*a490*/  HMMA.16816.F32 R64, R192.reuse, R154, R64 ;  /* 0x0000009ac040723c */ /* 0x040fe20000001840 */
[----:B------:R-:W3:Y:S03]  /*a4a0*/  LDSM.16.MT88.4 R152, [R226+0x3880] ;  /* 0x00388000e298783b */ /* 0x000ee60000004200 */
[----:B-1----:R-:W-:Y:S02]  /*a4b0*/  FFMA.FTZ R138, R204, c[0x0][0x2d0], -R142 ;  /* 0x0000b400cc8a7a23 */ /* 0x002fe4000001088e */
[----:B------:R-:W-:Y:S02]  /*a4c0*/  FMUL.FTZ R111, R0, R111 ;  /* 0x0000006f006f7220 */ /* 0x000fe40000410000 */
[----:B------:R1:W-:Y:S01]  /*a4d0*/  MUFU.EX2 R168, R138 ;  /* 0x0000008a00a87308 */ /* 0x0003e20000000800 */
[-C--:B--2---:R-:W-:Y:S03]  /*a4e0*/  HMMA.16816.F32 R68, R192, R148.reuse, R68 ;  /* 0x00000094c044723c */ /* 0x084fe60000001844 */
[C---:B------:R-:W-:Y:S02]  /*a4f0*/  FMUL.FTZ R112, R133.reuse, R112 ;  /* 0x0000007085707220 */ /* 0x040fe40000410000 */
[C---:B------:R-:W-:Y:S02]  /*a500*/  FMUL.FTZ R113, R133.reuse, R113 ;  /* 0x0000007185717220 */ /* 0x040fe40000410000 */
[C---:B------:R-:W-:Y:S01]  /*a510*/  FMUL.FTZ R114, R132.reuse, R114 ;  /* 0x0000007284727220 */ /* 0x040fe20000410000 */
[C---:B------:R-:W-:Y:S04]  /*a520*/  HMMA.16816.F32 R72, R144.reuse, R148, R72 ;  /* 0x000000949048723c */ /* 0x040fe80000001848 */
[----:B------:R-:W-:Y:S02]  /*a530*/  FMUL.FTZ R115, R132, R115 ;  /* 0x0000007384737220 */ /* 0x000fe40000410000 */
[C---:B------:R-:W-:Y:S02]  /*a540*/  FMUL.FTZ R120, R2.reuse, R120 ;  /* 0x0000007802787220 */ /* 0x040fe40000410000 */
[-C--:B------:R-:W-:Y:S04]  /*a550*/  HMMA.16816.F32 R76, R144, R150.reuse, R76 ;  /* 0x00000096904c723c */ /* 0x080fe8000000184c */
[----:B------:R-:W-:Y:S02]  /*a560*/  FMUL.FTZ R121, R2, R121 ;  /* 0x0000007902797220 */ /* 0x000fe40000410000 */
[----:B------:R-:W-:Y:S02]  /*a570*/  FMUL.FTZ R122, R0, R122 ;  /* 0x0000007a007a7220 */ /* 0x000fe40000410000 */
[C---:B------:R-:W-:Y:S01]  /*a580*/  HMMA.16816.F32 R80, R192.reuse, R150, R80 ;  /* 0x00000096c050723c */ /* 0x040fe20000001850 */
[----:B------:R-:W2:Y:S03]  /*a590*/  LDSM.16.MT88.4 R148, [R228+0x3880] ;  /* 0x00388000e494783b */ /* 0x000ea60000004200 */
[--C-:B-1----:R-:W-:Y:S02]  /*a5a0*/  FFMA.FTZ R138, R202, c[0x0][0x2d0], -R143.reuse ;  /* 0x0000b400ca8a7a23 */ /* 0x102fe4000001088f */
[----:B------:R-:W-:Y:S02]  /*a5b0*/  FMUL.FTZ R123, R0, R123 ;  /* 0x0000007b007b7220 */ /* 0x000fe40000410000 */
[-C--:B---3--:R-:W-:Y:S01]  /*a5c0*/  HMMA.16816.F32 R84, R192, R152.reuse, R84 ;  /* 0x00000098c054723c */ /* 0x088fe20000001854 */
[----:B------:R1:W-:Y:S03]  /*a5d0*/  MUFU.EX2 R183, R138 ;  /* 0x0000008a00b77308 */ /* 0x0003e60000000800 */
[C---:B------:R-:W-:Y:S02]  /*a5e0*/  FMUL.FTZ R124, R2.reuse, R124 ;  /* 0x0000007c027c7220 */ /* 0x040fe40000410000 */
[----:B------:R-:W-:Y:S02]  /*a5f0*/  FMUL.FTZ R125, R2, R125 ;  /* 0x0000007d027d7220 */ /* 0x000fe40000410000 */
[C---:B------:R-:W-:Y:S04]  /*a600*/  HMMA.16816.F32 R88, R144.reuse, R152, R88 ;  /* 0x000000989058723c */ /* 0x040fe80000001858 */
[C---:B------:R-:W-:Y:S02]  /*a610*/  FMUL.FTZ R126, R0.reuse, R126 ;  /* 0x0000007e007e7220 */ /* 0x040fe40000410000 */
[----:B------:R-:W-:Y:S02]  /*a620*/  FMUL.FTZ R127, R0, R127 ;  /* 0x0000007f007f7220 */ /* 0x000fe40000410000 */
[-C--:B------:R-:W-:Y:S04]  /*a630*/  HMMA.16816.F32 R92, R144, R154.reuse, R92 ;  /* 0x0000009a905c723c */ /* 0x080fe8000000185c */
[C---:B------:R-:W-:Y:S02]  /*a640*/  FMUL.FTZ R128, R133.reuse, R128 ;  /* 0x0000008085807220 */ /* 0x040fe40000410000 */
[----:B------:R-:W-:Y:S02]  /*a650*/  FMUL.FTZ R129, R133, R129 ;  /* 0x0000008185817220 */ /* 0x000fe40000410000 */
[C---:B------:R-:W-:Y:S01]  /*a660*/  HMMA.16816.F32 R96, R192.reuse, R154, R96 ;  /* 0x0000009ac060723c */ /* 0x040fe20000001860 */
[----:B------:R-:W3:Y:S03]  /*a670*/  LDSM.16.MT88.4 R152, [R227+0x3880] ;  /* 0x00388000e398783b */ /* 0x000ee60000004200 */
[--C-:B-1----:R-:W-:Y:S02]  /*a680*/  FFMA.FTZ R138, R205, c[0x0][0x2d0], -R143.reuse ;  /* 0x0000b400cd8a7a23 */ /* 0x102fe4000001088f */
[C---:B------:R-:W-:Y:S02]  /*a690*/  FMUL.FTZ R130, R132.reuse, R130 ;  /* 0x0000008284827220 */ /* 0x040fe40000410000 */
[----:B------:R1:W4:Y:S01]  /*a6a0*/  MUFU.EX2 R187, R138 ;  /* 0x0000008a00bb7308 */ /* 0x0003220000000800 */
[-C--:B--2---:R-:W-:Y:S03]  /*a6b0*/  HMMA.16816.F32 R100, R192, R148.reuse, R100 ;  /* 0x00000094c064723c */ /* 0x084fe60000001864 */
[C---:B------:R-:W-:Y:S02]  /*a6c0*/  FMUL.FTZ R131, R132.reuse, R131 ;  /* 0x0000008384837220 */ /* 0x040fe40000410000 */
[C---:B------:R-:W-:Y:S02]  /*a6d0*/  FMUL.FTZ R116, R133.reuse, R116 ;  /* 0x0000007485747220 */ /* 0x040fe40000410000 */
[----:B------:R-:W-:Y:S01]  /*a6e0*/  FMUL.FTZ R117, R133, R117 ;  /* 0x0000007585757220 */ /* 0x000fe20000410000 */
[C---:B------:R-:W-:Y:S04]  /*a6f0*/  HMMA.16816.F32 R104, R144.reuse, R148, R104 ;  /* 0x000000949068723c */ /* 0x040fe80000001868 */
[C---:B------:R-:W-:Y:S02]  /*a700*/  FMUL.FTZ R118, R132.reuse, R118 ;  /* 0x0000007684767220 */ /* 0x040fe40000410000 */
[----:B------:R-:W-:Y:S02]  /*a710*/  FMUL.FTZ R119, R132, R119 ;  /* 0x0000007784777220 */ /* 0x000fe40000410000 */
[-C--:B------:R-:W-:Y:S04]  /*a720*/  HMMA.16816.F32 R108, R144, R150.reuse, R108 ;  /* 0x00000096906c723c */ /* 0x080fe8000000186c */
[--C-:B-1----:R-:W-:Y:S04]  /*a730*/  FFMA.FTZ R138, R209, c[0x0][0x2d0], -R143.reuse ;  /* 0x0000b400d18a7a23 */ /* 0x102fe8000001088f */
[C---:B------:R-:W-:Y:S01]  /*a740*/  HMMA.16816.F32 R112, R192.reuse, R150, R112 ;  /* 0x00000096c070723c */ /* 0x040fe20000001870 */
[----:B------:R-:W1:Y:S01]  /*a750*/  LDSM.16.MT88.4 R148, [R225+0x2880] ;  /* 0x00288000e194783b */ /* 0x000e620000004200 */
[----:B------:R2:W-:Y:S06]  /*a760*/  MUFU.EX2 R169, R138 ;  /* 0x0000008a00a97308 */ /* 0x0005ec0000000800 */
[-C--:B---3--:R-:W-:Y:S08]  /*a770*/  HMMA.16816.F32 R116, R192, R152.reuse, R116 ;  /* 0x00000098c074723c */ /* 0x088ff00000001874 */
[C---:B------:R-:W-:Y:S07]  /*a780*/  HMMA.16816.F32 R120, R144.reuse, R152, R120 ;  /* 0x000000989078723c */ /* 0x040fee0000001878 */
[----:B----4-:R-:W-:Y:S01]  /*a790*/  F2FP.PACK_AB R152, R187, R183 ;  /* 0x000000b7bb98723e */ /* 0x010fe200000000ff */
[-C--:B------:R-:W-:Y:S04]  /*a7a0*/  HMMA.16816.F32 R124, R144, R154.reuse, R124 ;  /* 0x0000009a907c723c */ /* 0x080fe8000000187c */
[----:B--2---:R-:W-:Y:S03]  /*a7b0*/  FFMA.FTZ R138, R210, c[0x0][0x2d0], -R143 ;  /* 0x0000b400d28a7a23 */ /* 0x004fe6000001088f */
[----:B------:R-:W-:Y:S01]  /*a7c0*/  F2FP.PACK_AB R144, R184, R164 ;  /* 0x000000a4b890723e */ /* 0x000fe200000000ff */
[----:B------:R-:W-:Y:S01]  /*a7d0*/  HMMA.16816.F32 R128, R192, R154, R128 ;  /* 0x0000009ac080723c */ /* 0x000fe20000001880 */
[----:B------:R2:W3:Y:S03]  /*a7e0*/  MUFU.EX2 R252, R138 ;  /* 0x0000008a00fc7308 */ /* 0x0004e60000000800 */
[----:B------:R-:W-:Y:S02]  /*a7f0*/  F2FP.PACK_AB R145, R186, R165 ;  /* 0x000000a5ba91723e */ /* 0x000fe400000000ff */
[----:B------:R-:W-:Y:S02]  /*a800*/  F2FP.PACK_AB R146, R170, R188 ;  /* 0x000000bcaa92723e */ /* 0x000fe400000000ff */
[----:B------:R-:W-:Y:S07]  /*a810*/  F2FP.PACK_AB R147, R168, R189 ;  /* 0x000000bda893723e */ /* 0x000fee00000000ff */
[-C--:B-1----:R-:W-:Y:S05]  /*a820*/  HMMA.16816.F32 R4, R144, R148.reuse, R4 ;  /* 0x000000949004723c */ /* 0x082fea0000001804 */
[--C-:B--2---:R-:W-:Y:S01]  /*a830*/  FFMA.FTZ R138, R207, c[0x0][0x2d0], -R134.reuse ;  /* 0x0000b400cf8a7a23 */ /* 0x104fe20000010886 */
[----:B---3--:R-:W-:Y:S03]  /*a840*/  F2FP.PACK_AB R154, R252, R169 ;  /* 0x000000a9fc9a723e */ /* 0x008fe600000000ff */
[----:B------:R1:W-:Y:S03]  /*a850*/  MUFU.EX2 R251, R138 ;  /* 0x0000008a00fb7308 */ /* 0x0003e60000000800 */
[--C-:B-1----:R-:W-:Y:S07]  /*a860*/  FFMA.FTZ R138, R208, c[0x0][0x2d0], -R134.reuse ;  /* 0x0000b400d08a7a23 */ /* 0x102fee0000010886 */
[----:B------:R1:W2:Y:S02]  /*a870*/  MUFU.EX2 R220, R138 ;  /* 0x0000008a00dc7308 */ /* 0x0002a40000000800 */
[--C-:B-1----:R-:W-:Y:S01]  /*a880*/  FFMA.FTZ R138, R211, c[0x0][0x2d0], -R134.reuse ;  /* 0x0000b400d38a7a23 */ /* 0x102fe20000010886 */
[----:B--2---:R-:W-:Y:S07]  /*a890*/  F2FP.PACK_AB R153, R220, R251 ;  /* 0x000000fbdc99723e */ /* 0x004fee00000000ff */
[----:B------:R1:W-:Y:S02]  /*a8a0*/  MUFU.EX2 R219, R138 ;  /* 0x0000008a00db7308 */ /* 0x0003e40000000800 */
[----:B-1----:R-:W-:Y:S08]  /*a8b0*/  FFMA.FTZ R138, R206, c[0x0][0x2d0], -R134 ;  /* 0x0000b400ce8a7a23 */ /* 0x002ff00000010886 */
[----:B------:R1:W2:Y:S02]  /*a8c0*/  MUFU.EX2 R201, R138 ;  /* 0x0000008a00c97308 */ /* 0x0002a40000000800 */
[--C-:B-1----:R-:W-:Y:S01]  /*a8d0*/  FFMA.FTZ R138, R223, c[0x0][0x2d0], -R141.reuse ;  /* 0x0000b400df8a7a23 */ /* 0x102fe2000001088d */
[----:B--2---:R-:W-:Y:S02]  /*a8e0*/  F2FP.PACK_AB R155, R201, R219 ;  /* 0x000000dbc99b723e */ /* 0x004fe400000000ff */
[----:B------:R-:W-:Y:S05]  /*a8f0*/  MOV R223, R168 ;  /* 0x000000a800df7202 */ /* 0x000fea0000000f00 */
[----:B------:R1:W-:Y:S01]  /*a900*/  MUFU.EX2 R217, R138 ;  /* 0x0000008a00d97308 */ /* 0x0003e20000000800 */
[C---:B------:R-:W-:Y:S08]  /*a910*/  HMMA.16816.F32 R8, R152.reuse, R148, R8 ;  /* 0x000000949808723c */ /* 0x040ff00000001808 */
[-C--:B------:R-:W-:Y:S08]  /*a920*/  HMMA.16816.F32 R12, R152, R150.reuse, R12 ;  /* 0x00000096980c723c */ /* 0x080ff0000000180c */
[C---:B------:R-:W-:Y:S01]  /*a930*/  HMMA.16816.F32 R16, R144.reuse, R150, R16 ;  /* 0x000000969010723c */ /* 0x040fe20000001810 */
[----:B------:R-:W2:Y:S03]  /*a940*/  LDSM.16.MT88.4 R148, [R227+0x2880] ;  /* 0x00288000e394783b */ /* 0x000ea60000004200 */
[--C-:B-1----:R-:W-:Y:S01]  /*a950*/  FFMA.FTZ R138, R244, c[0x0][0x2d0], -R141.reuse ;  /* 0x0000b400f48a7a23 */ /* 0x102fe2000001088d */
[----:B------:R-:W-:Y:S03]  /*a960*/  MOV R244, R170 ;  /* 0x000000aa00f47202 */ /* 0x000fe60000000f00 */
[-C--:B------:R-:W-:Y:S01]  /*a970*/  HMMA.16816.F32 R20, R144, R156.reuse, R20 ;  /* 0x0000009c9014723c */ /* 0x080fe20000001814 */
[----:B------:R1:W-:Y:S07]  /*a980*/  MUFU.EX2 R216, R138 ;  /* 0x0000008a00d87308 */ /* 0x0003ee0000000800 */
[C---:B------:R-:W-:Y:S08]  /*a990*/  HMMA.16816.F32 R24, R152.reuse, R156, R24 ;  /* 0x0000009c9818723c */ /* 0x040ff00000001818 */
[-C--:B------:R-:W-:Y:S08]  /*a9a0*/  HMMA.16816.F32 R28, R152, R158.reuse, R28 ;  /* 0x0000009e981c723c */ /* 0x080ff0000000181c */
[C---:B------:R-:W-:Y:S01]  /*a9b0*/  HMMA.16816.F32 R32, R144.reuse, R158, R32 ;  /* 0x0000009e9020723c */ /* 0x040fe20000001820 */
[----:B------:R-:W3:Y:S03]  /*a9c0*/  LDSM.16.MT88.4 R156, [R225+0x4080] ;  /* 0x00408000e19c783b */ /* 0x000ee60000004200 */
[--C-:B-1----:R-:W-:Y:S01]  /*a9d0*/  FFMA.FTZ R138, R221, c[0x0][0x2d0], -R142.reuse ;  /* 0x0000b400dd8a7a23 */ /* 0x102fe2000001088e */
[----:B------:R-:W-:Y:S03]  /*a9e0*/  MOV R221, R169 ;  /* 0x000000a900dd7202 */ /* 0x000fe60000000f00 */
[-C--:B------:R-:W-:Y:S01]  /*a9f0*/  HMMA.16816.F32 R36, R144, R160.reuse, R36 ;  /* 0x000000a09024723c */ /* 0x080fe20000001824 */
[----:B------:R1:W-:Y:S07]  /*aa00*/  MUFU.EX2 R211, R138 ;  /* 0x0000008a00d37308 */ /* 0x0003ee0000000800 */
[C---:B------:R-:W-:Y:S08]  /*aa10*/  HMMA.16816.F32 R40, R152.reuse, R160, R40 ;  /* 0x000000a09828723c */ /* 0x040ff00000001828 */
[-C--:B------:R-:W-:Y:S08]  /*aa20*/  HMMA.16816.F32 R44, R152, R162.reuse, R44 ;  /* 0x000000a2982c723c */ /* 0x080ff0000000182c */
[C---:B------:R-:W-:Y:S01]  /*aa30*/  HMMA.16816.F32 R48, R144.reuse, R162, R48 ;  /* 0x000000a29030723c */ /* 0x040fe20000001830 */
[----:B------:R-:W4:Y:S03]  /*aa40*/  LDSM.16.MT88.4 R160, [R226+0x4080] ;  /* 0x00408000e2a0783b */ /* 0x000f260000004200 */
[--C-:B-1----:R-:W-:Y:S01]  /*aa50*/  FFMA.FTZ R138, R222, c[0x0][0x2d0], -R142.reuse ;  /* 0x0000b400de8a7a23 */ /* 0x102fe2000001088e */
[----:B------:R-:W-:Y:S03]  /*aa60*/  MOV R222, R189 ;  /* 0x000000bd00de7202 */ /* 0x000fe60000000f00 */
[-C--:B--2---:R-:W-:Y:S01]  /*aa70*/  HMMA.16816.F32 R52, R144, R148.reuse, R52 ;  /* 0x000000949034723c */ /* 0x084fe20000001834 */
[----:B------:R1:W2:Y:S07]  /*aa80*/  MUFU.EX2 R209, R138 ;  /* 0x0000008a00d17308 */ /* 0x0002ae0000000800 */
[C---:B------:R-:W-:Y:S08]  /*aa90*/  HMMA.16816.F32 R56, R152.reuse, R148, R56 ;  /* 0x000000949838723c */ /* 0x040ff00000001838 */
[-C--:B------:R-:W-:Y:S08]  /*aaa0*/  HMMA.16816.F32 R60, R152, R150.reuse, R60 ;  /* 0x00000096983c723c */ /* 0x080ff0000000183c */
[C---:B------:R-:W-:Y:S01]  /*aab0*/  HMMA.16816.F32 R64, R144.reuse, R150, R64 ;  /* 0x000000969040723c */ /* 0x040fe20000001840 */
[----:B------:R-:W5:Y:S03]  /*aac0*/  LDSM.16.MT88.4 R148, [R228+0x4080] ;  /* 0x00408000e494783b */ /* 0x000f660000004200 */
[--C-:B-1----:R-:W-:Y:S01]  /*aad0*/  FFMA.FTZ R138, R248, c[0x0][0x2d0], -R141.reuse ;  /* 0x0000b400f88a7a23 */ /* 0x102fe2000001088d */
[----:B------:R-:W-:Y:S01]  /*aae0*/  MOV R248, R188 ;  /* 0x000000bc00f87202 */ /* 0x000fe20000000f00 */
[----:B------:R-:W-:Y:S01]  /*aaf0*/  FFMA.FTZ R141, R250, c[0x0][0x2d0], -R141 ;  /* 0x0000b400fa8d7a23 */ /* 0x000fe2000001088d */
[----:B------:R-:W-:Y:S01]  /*ab00*/  MOV R250, R187 ;  /* 0x000000bb00fa7202 */ /* 0x000fe20000000f00 */
[-C--:B---3--:R-:W-:Y:S01]  /*ab10*/  HMMA.16816.F32 R68, R144, R156.reuse, R68 ;  /* 0x0000009c9044723c */ /* 0x088fe20000001844 */
[----:B------:R1:W-:Y:S01]  /*ab20*/  MUFU.EX2 R210, R138 ;  /* 0x0000008a00d27308 */ /* 0x0003e20000000800 */
[----:B------:R-:W-:Y:S06]  /*ab30*/  LDSM.16.MT88.4 R188, [R228+0x3080] ;  /* 0x00308000e4bc783b */ /* 0x000fec0000004200 */
[C---:B------:R-:W-:Y:S03]  /*ab40*/  HMMA.16816.F32 R72, R152.reuse, R156, R72 ;  /* 0x0000009c9848723c */ /* 0x040fe60000001848 */
[----:B------:R2:W3:Y:S05]  /*ab50*/  MUFU.EX2 R208, R141 ;  /* 0x0000008d00d07308 */ /* 0x0004ea0000000800 */
[-C--:B------:R-:W-:Y:S08]  /*ab60*/  HMMA.16816.F32 R76, R152, R158.reuse, R76 ;  /* 0x0000009e984c723c */ /* 0x080ff0000000184c */
[C---:B------:R-:W-:Y:S01]  /*ab70*/  HMMA.16816.F32 R80, R144.reuse, R158, R80 ;  /* 0x0000009e9050723c */ /* 0x040fe20000001850 */
[----:B------:R-:W3:Y:S03]  /*ab80*/  LDSM.16.MT88.4 R156, [R227+0x4080] ;  /* 0x00408000e39c783b */ /* 0x000ee60000004200 */
[--C-:B-1----:R-:W-:Y:S01]  /*ab90*/  FFMA.FTZ R138, R245, c[0x0][0x2d0], -R142.reuse ;  /* 0x0000b400f58a7a23 */ /* 0x102fe2000001088e */
[----:B------:R-:W-:Y:S01]  /*aba0*/  MOV R245, R186 ;  /* 0x000000ba00f57202 */ /* 0x000fe20000000f00 */
[----:B------:R-:W-:Y:S01]  /*abb0*/  FFMA.FTZ R142, R247, c[0x0][0x2d0], -R142 ;  /* 0x0000b400f78e7a23 */ /* 0x000fe2000001088e */
[----:B------:R-:W-:Y:S01]  /*abc0*/  MOV R247, R185 ;  /* 0x000000b900f77202 */ /* 0x000fe20000000f00 */
[-C--:B----4-:R-:W-:Y:S01]  /*abd0*/  HMMA.16816.F32 R84, R144, R160.reuse, R84 ;  /* 0x000000a09054723c */ /* 0x090fe20000001854 */
[----:B------:R1:W-:Y:S03]  /*abe0*/  MUFU.EX2 R207, R138 ;  /* 0x0000008a00cf7308 */ /* 0x0003e60000000800 */
[----:B--2---:R-:W-:Y:S04]  /*abf0*/  F2FP.PACK_AB R141, R209, R211 ;  /* 0x000000d3d18d723e */ /* 0x004fe800000000ff */
[C---:B------:R-:W-:Y:S03]  /*ac00*/  HMMA.16816.F32 R88, R152.reuse, R160, R88 ;  /* 0x000000a09858723c */ /* 0x040fe60000001858 */
[----:B------:R3:W-:Y:S05]  /*ac10*/  MUFU.EX2 R206, R142 ;  /* 0x0000008e00ce7308 */ /* 0x0007ea0000000800 */
[-C--:B------:R-:W-:Y:S08]  /*ac20*/  HMMA.16816.F32 R92, R152, R162.reuse, R92 ;  /* 0x000000a2985c723c */ /* 0x080ff0000000185c */
[C---:B------:R-:W-:Y:S04]  /*ac30*/  HMMA.16816.F32 R96, R144.reuse, R162, R96 ;  /* 0x000000a29060723c */ /* 0x040fe80000001860 */
[--C-:B-1----:R-:W-:Y:S01]  /*ac40*/  FFMA.FTZ R138, R215, c[0x0][0x2d0], -R143.reuse ;  /* 0x0000b400d78a7a23 */ /* 0x102fe2000001088f */
[----:B------:R-:W-:Y:S03]  /*ac50*/  MOV R215, R184 ;  /* 0x000000b800d77202 */ /* 0x000fe60000000f00 */
[-C--:B-----5:R-:W-:Y:S01]  /*ac60*/  HMMA.16816.F32 R100, R144, R148.reuse, R100 ;  /* 0x000000949064723c */ /* 0x0a0fe20000001864 */
[----:B------:R1:W-:Y:S03]  /*ac70*/  MUFU.EX2 R205, R138 ;  /* 0x0000008a00cd7308 */ /* 0x0003e60000000800 */
[----:B---3--:R-:W-:Y:S04]  /*ac80*/  F2FP.PACK_AB R142, R208, R210 ;  /* 0x000000d2d08e723e */ /* 0x008fe800000000ff */
[C---:B------:R-:W-:Y:S08]  /*ac90*/  HMMA.16816.F32 R104, R152.reuse, R148, R104 ;  /* 0x000000949868723c */ /* 0x040ff00000001868 */
[-C--:B------:R-:W-:Y:S08]  /*aca0*/  HMMA.16816.F32 R108, R152, R150.reuse, R108 ;  /* 0x00000096986c723c */ /* 0x080ff0000000186c */
[C---:B------:R-:W-:Y:S04]  /*acb0*/  HMMA.16816.F32 R112, R144.reuse, R150, R112 ;  /* 0x000000969070723c */ /* 0x040fe80000001870 */
[--C-:B-1----:R-:W-:Y:S01]  /*acc0*/  FFMA.FTZ R138, R246, c[0x0][0x2d0], -R143.reuse ;  /* 0x0000b400f68a7a23 */ /* 0x102fe2000001088f */
[----:B------:R-:W-:Y:S02]  /*acd0*/  MOV R246, R183 ;  /* 0x000000b700f67202 */ /* 0x000fe40000000f00 */
[----:B------:R-:W-:Y:S01]  /*ace0*/  MOV R183, R181 ;  /* 0x000000b500b77202 */ /* 0x000fe20000000f00 */
[-C--:B------:R-:W-:Y:S01]  /*acf0*/  HMMA.16816.F32 R116, R144, R156.reuse, R116 ;  /* 0x0000009c9074723c */ /* 0x080fe20000001874 */
[----:B------:R1:W2:Y:S03]  /*ad00*/  MUFU.EX2 R203, R138 ;  /* 0x0000008a00cb7308 */ /* 0x0002a60000000800 */
[----:B------:R-:W-:Y:S02]  /*ad10*/  MOV R181, R175 ;  /* 0x000000af00b57202 */ /* 0x000fe40000000f00 */
[----:B------:R-:W-:Y:S02]  /*ad20*/  MOV R175, R173 ;  /* 0x000000ad00af7202 */ /* 0x000fe40000000f00 */
[C---:B------:R-:W-:Y:S04]  /*ad30*/  HMMA.16816.F32 R120, R152.reuse, R156, R120 ;  /* 0x0000009c9878723c */ /* 0x040fe80000001878 */
[----:B------:R-:W-:Y:S02]  /*ad40*/  MOV R173, R167 ;  /* 0x000000a700ad7202 */ /* 0x000fe40000000f00 */
[----:B------:R-:W-:Y:S02]  /*ad50*/  MOV R186, R175 ;  /* 0x000000af00ba7202 */ /* 0x000fe40000000f00 */
[-C--:B------:R-:W-:Y:S04]  /*ad60*/  HMMA.16816.F32 R124, R152, R158.reuse, R124 ;  /* 0x0000009e987c723c */ /* 0x080fe8000000187c */
[----:B------:R-:W-:Y:S04]  /*ad70*/  MOV R184, R173 ;  /* 0x000000ad00b87202 */ /* 0x000fe80000000f00 */
[----:B------:R-:W-:Y:S04]  /*ad80*/  HMMA.16816.F32 R128, R144, R158, R128 ;  /* 0x0000009e9080723c */ /* 0x000fe80000001880 */
[--C-:B-1----:R-:W-:Y:S01]  /*ad90*/  FFMA.FTZ R138, R249, c[0x0][0x2d0], -R143.reuse ;  /* 0x0000b400f98a7a23 */ /* 0x102fe2000001088f */
[----:B------:R-:W-:Y:S01]  /*ada0*/  MOV R249, R182 ;  /* 0x000000b600f97202 */ /* 0x000fe20000000f00 */
[----:B------:R-:W-:Y:S01]  /*adb0*/  FFMA.FTZ R143, R218, c[0x0][0x2d0], -R143 ;  /* 0x0000b400da8f7a23 */ /* 0x000fe2000001088f */
[----:B------:R-:W-:Y:S01]  /*adc0*/  MOV R218, R165 ;  /* 0x000000a500da7202 */ /* 0x000fe20000000f00 */
[----:B------:R1:W-:Y:S01]  /*add0*/  MUFU.EX2 R204, R138 ;  /* 0x0000008a00cc7308 */ /* 0x0003e20000000800 */
[----:B------:R-:W-:Y:S03]  /*ade0*/  MOV R182, R174 ;  /* 0x000000ae00b67202 */ /* 0x000fe60000000f00 */
[----:B------:R-:W-:Y:S02]  /*adf0*/  MOV R174, R172 ;  /* 0x000000ac00ae7202 */ /* 0x000fe40000000f00 */
[----:B------:R-:W-:Y:S02]  /*ae00*/  MOV R172, R166 ;  /* 0x000000a600ac7202 */ /* 0x000fe40000000f00 */
[----:B------:R-:W-:Y:S02]  /*ae10*/  MOV R185, R174 ;  /* 0x000000ae00b97202 */ /* 0x000fe40000000f00 */
[----:B------:R3:W4:Y:S01]  /*ae20*/  MUFU.EX2 R202, R143 ;  /* 0x0000008f00ca7308 */ /* 0x0007220000000800 */
[----:B--2---:R-:W-:Y:S01]  /*ae30*/  F2FP.PACK_AB R192, R203, R205 ;  /* 0x000000cdcbc0723e */ /* 0x004fe200000000ff */
[--C-:B-1----:R-:W-:Y:S01]  /*ae40*/  FFMA.FTZ R138, R213, c[0x0][0x2d0], -R134.reuse ;  /* 0x0000b400d58a7a23 */ /* 0x102fe20000010886 */
[----:B------:R-:W-:Y:S02]  /*ae50*/  MOV R213, R164 ;  /* 0x000000a400d57202 */ /* 0x000fe40000000f00 */
[----:B------:R-:W1:Y:S05]  /*ae60*/  LDSM.16.MT88.4 R164, [R225+0x3080] ;  /* 0x00308000e1a4783b */ /* 0x000e6a0000004200 */
[----:B------:R2:W-:Y:S01]  /*ae70*/  MUFU.EX2 R200, R138 ;  /* 0x0000008a00c87308 */ /* 0x0005e20000000800 */
[----:B---3--:R-:W-:Y:S02]  /*ae80*/  F2FP.PACK_AB R143, R206, R207 ;  /* 0x000000cfce8f723e */ /* 0x008fe400000000ff */
[----:B----4-:R-:W-:Y:S01]  /*ae90*/  F2FP.PACK_AB R194, R202, R204 ;  /* 0x000000cccac2723e */ /* 0x010fe200000000ff */
[--C-:B--2---:R-:W-:Y:S01]  /*aea0*/  FFMA.FTZ R138, R212, c[0x0][0x2d0], -R134.reuse ;  /* 0x0000b400d48a7a23 */ /* 0x104fe20000010886 */
[----:B------:R-:W-:Y:S05]  /*aeb0*/  MOV R212, R139 ;  /* 0x0000008b00d47202 */ /* 0x000fea0000000f00 */
[----:B------:R2:W3:Y:S02]  /*aec0*/  MUFU.EX2 R139, R138 ;  /* 0x0000008a008b7308 */ /* 0x0004e40000000800 */
[--C-:B--2---:R-:W-:Y:S01]  /*aed0*/  FFMA.FTZ R138, R214, c[0x0][0x2d0], -R134.reuse ;  /* 0x0000b400d68a7a23 */ /* 0x104fe20000010886 */
[----:B------:R-:W-:Y:S01]  /*aee0*/  MOV R214, R183 ;  /* 0x000000b700d67202 */ /* 0x000fe20000000f00 */
[----:B------:R-:W-:Y:S01]  /*aef0*/  FFMA.FTZ R134, R140, c[0x0][0x2d0], -R134 ;  /* 0x0000b4008c867a23 */ /* 0x000fe20000010886 */
[----:B------:R-:W-:Y:S02]  /*af00*/  MOV R183, R172 ;  /* 0x000000ac00b77202 */ /* 0x000fe40000000f00 */
[----:B------:R-:W2:Y:S03]  /*af10*/  LDSM.16.MT88.4 R172, [R226+0x3080] ;  /* 0x00308000e2ac783b */ /* 0x000ea60000004200 */
[----:B------:R-:W-:Y:S01]  /*af20*/  MUFU.EX2 R138, R138 ;  /* 0x0000008a008a7308 */ /* 0x000fe20000000800 */
[----:B------:R-:W-:Y:S02]  /*af30*/  F2FP.PACK_AB R140, R216, R217 ;  /* 0x000000d9d88c723e */ /* 0x000fe400000000ff */
[----:B---3--:R-:W-:Y:S05]  /*af40*/  F2FP.PACK_AB R193, R139, R200 ;  /* 0x000000c88bc1723e */ /* 0x008fea00000000ff */
[-C--:B-1----:R-:W-:Y:S01]  /*af50*/  HMMA.16816.F32 R144, R140, R164.reuse, R4 ;  /* 0x000000a48c90723c */ /* 0x082fe20000001804 */
[----:B------:R-:W1:Y:S01]  /*af60*/  LDSM.16.MT88.4 R4, [R225+0x4880] ;  /* 0x00488000e104783b */ /* 0x000e620000004200 */
[----:B------:R-:W3:Y:S03]  /*af70*/  MUFU.EX2 R134, R134 ;  /* 0x0000008600867308 */ /* 0x000ee60000000800 */
[----:B---3--:R-:W-:Y:S07]  /*af80*/  F2FP.PACK_AB R195, R134, R138 ;  /* 0x0000008a86c3723e */ /* 0x008fee00000000ff */
[C---:B------:R-:W-:Y:S01]  /*af90*/  HMMA.16816.F32 R148, R192.reuse, R164, R8 ;  /* 0x000000a4c094723c */ /* 0x040fe20000001808 */
[----:B------:R-:W3:Y:S07]  /*afa0*/  LDSM.16.MT88.4 R8, [R226+0x4880] ;  /* 0x00488000e208783b */ /* 0x000eee0000004200 */
[-C--:B------:R-:W-:Y:S01]  /*afb0*/  HMMA.16816.F32 R152, R192, R166.reuse, R12 ;  /* 0x000000a6c098723c */ /* 0x080fe2000000180c */
[----:B------:R-:W4:Y:S07]  /*afc0*/  LDSM.16.MT88.4 R12, [R228+0x4880] ;  /* 0x00488000e40c783b */ /* 0x000f2e0000004200 */
[C---:B------:R-:W-:Y:S01]  /*afd0*/  HMMA.16816.F32 R156, R140.reuse, R166, R16 ;  /* 0x000000a68c9c723c */ /* 0x040fe20000001810 */
[----:B------:R-:W5:Y:S07]  /*afe0*/  LDSM.16.MT88.4 R16, [R227+0x4880] ;  /* 0x00488000e310783b */ /* 0x000f6e0000004200 */
[-C--:B--2---:R-:W-:Y:S01]  /*aff0*/  HMMA.16816.F32 R160, R140, R172.reuse, R20 ;  /* 0x000000ac8ca0723c */ /* 0x084fe20000001814 */
[----:B------:R-:W2:Y:S06]  /*b000*/  LDL.LU R20, [R1+0x10] ;  /* 0x0000100001147983 */ /* 0x000eac0000300800 */
[----:B------:R-:W-:Y:S01]  /*b010*/  MOV R23, R186 ;  /* 0x000000ba00177202 */ /* 0x000fe20000000f00 */
[C---:B------:R-:W-:Y:S04]  /*b020*/  HMMA.16816.F32 R164, R192.reuse, R172, R24 ;  /* 0x000000acc0a4723c */ /* 0x040fe80000001818 */
[----:B------:R-:W-:Y:S02]  /*b030*/  MOV R22, R185 ;  /* 0x000000b900167202 */ /* 0x000fe40000000f00 */
[----:B------:R-:W-:Y:S02]  /*b040*/  MOV R21, R184 ;  /* 0x000000b800157202 */ /* 0x000fe40000000f00 */
[----:B------:R-:W-:Y:S02]  /*b050*/  MOV R24, R171 ;  /* 0x000000ab00187202 */ /* 0x000fe40000000f00 */
[-C--:B------:R-:W-:Y:S01]  /*b060*/  HMMA.16816.F32 R168, R192, R174.reuse, R28 ;  /* 0x000000aec0a8723c */ /* 0x080fe2000000181c */
[----:B------:R-:W2:Y:S02]  /*b070*/  LDL.LU R28, [R1+0x8] ;  /* 0x00000800011c7983 */ /* 0x000ea40000300800 */
[----:B------:R-:W-:Y:S02]  /*b080*/  MOV R27, R183 ;  /* 0x000000b7001b7202 */ /* 0x000fe40000000f00 */
[----:B------:R-:W-:Y:S02]  /*b090*/  MOV R26, R182 ;  /* 0x000000b6001a7202 */ /* 0x000fe40000000f00 */
[----:B------:R-:W-:Y:S01]  /*b0a0*/  MOV R25, R181 ;  /* 0x000000b500197202 */ /* 0x000fe20000000f00 */
[C---:B------:R-:W-:Y:S01]  /*b0b0*/  HMMA.16816.F32 R172, R140.reuse, R174, R32 ;  /* 0x000000ae8cac723c */ /* 0x040fe20000001820 */
[----:B------:R-:W2:Y:S03]  /*b0c0*/  LDL.LU R33, [R1+0xc] ;  /* 0x00000c0001217983 */ /* 0x000ea60000300800 */
[----:B------:R-:W-:Y:S01]  /*b0d0*/  MOV R30, R179 ;  /* 0x000000b3001e7202 */ /* 0x000fe20000000f00 */
[----:B------:R-:W2:Y:S01]  /*b0e0*/  LDL.LU R35, [R1+0x4] ;  /* 0x0000040001237983 */ /* 0x000ea20000300800 */
[----:B------:R-:W-:Y:S02]  /*b0f0*/  MOV R31, R178 ;  /* 0x000000b2001f7202 */ /* 0x000fe40000000f00 */
[----:B------:R-:W-:Y:S04]  /*b100*/  MOV R32, R177 ;  /* 0x000000b100207202 */ /* 0x000fe80000000f00 */
[----:B------:R-:W-:Y:S02]  /*b110*/  MOV R34, R176 ;  /* 0x000000b000227202 */ /* 0x000fe40000000f00 */
[-C--:B------:R-:W-:Y:S03]  /*b120*/  HMMA.16816.F32 R176, R140, R188.reuse, R36 ;  /* 0x000000bc8cb0723c */ /* 0x080fe60000001824 */
[----:B------:R-:W-:Y:S05]  /*b130*/  MOV R29, R180 ;  /* 0x000000b4001d7202 */ /* 0x000fea0000000f00 */
        /* <DEDUP_REMOVED lines=8> */
[C---:B------:R-:W-:Y:S08]  /*b1c0*/  HMMA.16816.F32 R72, R192.reuse, R4, R72 ;  /* 0x00000004c048723c */ /* 0x040ff00000001848 */
[-C--:B------:R-:W-:Y:S08]  /*b1d0*/  HMMA.16816.F32 R76, R192, R6.reuse, R76 ;  /* 0x00000006c04c723c */ /* 0x080ff0000000184c */
[C---:B------:R-:W-:Y:S08]  /*b1e0*/  HMMA.16816.F32 R80, R140.reuse, R6, R80 ;  /* 0x000000068c50723c */ /* 0x040ff00000001850 */
[-C--:B---3--:R-:W-:Y:S08]  /*b1f0*/  HMMA.16816.F32 R84, R140, R8.reuse, R84 ;  /* 0x000000088c54723c */ /* 0x088ff00000001854 */
[C---:B------:R-:W-:Y:S08]  /*b200*/  HMMA.16816.F32 R88, R192.reuse, R8, R88 ;  /* 0x00000008c058723c */ /* 0x040ff00000001858 */
[-C--:B------:R-:W-:Y:S08]  /*b210*/  HMMA.16816.F32 R92, R192, R10.reuse, R92 ;  /* 0x0000000ac05c723c */ /* 0x080ff0000000185c */
[C---:B------:R-:W-:Y:S08]  /*b220*/  HMMA.16816.F32 R96, R140.reuse, R10, R96 ;  /* 0x0000000a8c60723c */ /* 0x040ff00000001860 */
[-C--:B----4-:R-:W-:Y:S08]  /*b230*/  HMMA.16816.F32 R100, R140, R12.reuse, R100 ;  /* 0x0000000c8c64723c */ /* 0x090ff00000001864 */
[C---:B------:R-:W-:Y:S08]  /*b240*/  HMMA.16816.F32 R104, R192.reuse, R12, R104 ;  /* 0x0000000cc068723c */ /* 0x040ff00000001868 */
[-C--:B------:R-:W-:Y:S08]  /*b250*/  HMMA.16816.F32 R108, R192, R14.reuse, R108 ;  /* 0x0000000ec06c723c */ /* 0x080ff0000000186c */
[C---:B------:R-:W-:Y:S08]  /*b260*/  HMMA.16816.F32 R112, R140.reuse, R14, R112 ;  /* 0x0000000e8c70723c */ /* 0x040ff00000001870 */
[-C--:B-----5:R-:W-:Y:S08]  /*b270*/  HMMA.16816.F32 R116, R140, R16.reuse, R116 ;  /* 0x000000108c74723c */ /* 0x0a0ff00000001874 */
[C---:B------:R-:W-:Y:S08]  /*b280*/  HMMA.16816.F32 R120, R192.reuse, R16, R120 ;  /* 0x00000010c078723c */ /* 0x040ff00000001878 */
[-C--:B------:R-:W-:Y:S08]  /*b290*/  HMMA.16816.F32 R124, R192, R18.reuse, R124 ;  /* 0x00000012c07c723c */ /* 0x080ff0000000187c */
[----:B------:R-:W-:Y:S04]  /*b2a0*/  HMMA.16816.F32 R128, R140, R18, R128 ;  /* 0x000000128c80723c */ /* 0x000fe80000001880 */
[----:B--2---:R-:W-:Y:S04]  /*b2b0*/  FFMA.FTZ R4, R2, R28, R29 ;  /* 0x0000001c02047223 */ /* 0x004fe8000001001d */
[----:B------:R-:W-:Y:S04]  /*b2c0*/  FADD.FTZ R4, R24, R4 ;  /* 0x0000000418047221 */ /* 0x000fe80000010000 */
[----:B------:R-:W-:Y:S02]  /*b2d0*/  FFMA.FTZ R133, R133, R33, R32 ;  /* 0x0000002185857223 */ /* 0x000fe40000010020 */
[----:B------:R-:W-:Y:S02]  /*b2e0*/  FADD.FTZ R5, R27, R4 ;  /* 0x000000041b057221 */ /* 0x000fe40000010000 */
[----:B------:R-:W-:Y:S02]  /*b2f0*/  FFMA.FTZ R132, R132, R35, R34 ;  /* 0x0000002384847223 */ /* 0x000fe40000010022 */
[----:B------:R-:W-:Y:S02]  /*b300*/  FADD.FTZ R2, R30, R133 ;  /* 0x000000851e027221 */ /* 0x000fe40000010000 */
[----:B------:R-:W-:Y:S02]  /*b310*/  FADD.FTZ R132, R31, R132 ;  /* 0x000000841f847221 */ /* 0x000fe40000010000 */
[----:B------:R-:W-:Y:S02]  /*b320*/  FADD.FTZ R2, R25, R2 ;  /* 0x0000000219027221 */ /* 0x000fe40000010000 */
[----:B------:R-:W-:Y:S02]  /*b330*/  FFMA.FTZ R4, R0, R20, R21 ;  /* 0x0000001400047223 */ /* 0x000fe40000010015 */
[----:B------:R-:W-:Y:S02]  /*b340*/  FADD.FTZ R132, R26, R132 ;  /* 0x000000841a847221 */ /* 0x000fe40000010000 */
        /* <DEDUP_REMOVED lines=35> */
[----:B------:R1:W-:Y:S01]  /*b580*/  STL [R1+0xc], R6 ;  /* 0x00000c0601007387 */ /* 0x0003e20000100800 */
[----:B------:R-:W-:Y:S01]  /*b590*/  FADD.FTZ R4, R204, R4 ;  /* 0x00000004cc047221 */ /* 0x000fe20000010000 */
[----:B------:R-:W-:Y:S01]  /*b5a0*/  MOV R139, R3 ;  /* 0x00000003008b7202 */ /* 0x000fe20000000f00 */
[----:B------:R-:W-:Y:S01]  /*b5b0*/  FADD.FTZ R0, R138, R2 ;  /* 0x000000028a007221 */ /* 0x000fe20000010000 */
[----:B------:R1:W-:Y:S01]  /*b5c0*/  STL [R1+0x4], R5 ;  /* 0x0000040501007387 */ /* 0x0003e20000100800 */
[----:B------:R-:W-:Y:S01]  /*b5d0*/  FADD.FTZ R2, R202, R4 ;  /* 0x00000004ca027221 */ /* 0x000fe20000010000 */
[----:B------:R-:W-:Y:S01]  /*b5e0*/  MOV R138, R135 ;  /* 0x00000087008a7202 */ /* 0x000fe20000000f00 */
[----:B------:R-:W-:Y:S01]  /*b5f0*/  FADD.FTZ R0, R134, R0 ;  /* 0x0000000086007221 */ /* 0x000fe20000010000 */
[----:B------:R-:W-:Y:S02]  /*b600*/  MOV R134, R136 ;  /* 0x0000008800867202 */ /* 0x000fe40000000f00 */
[----:B------:R1:W-:Y:S04]  /*b610*/  STL [R1+0x8], R2 ;  /* 0x0000080201007387 */ /* 0x0003e80000100800 */
[----:B------:R1:W-:Y:S01]  /*b620*/  STL [R1+0x10], R0 ;  /* 0x0000100001007387 */ /* 0x0003e20000100800 */
[----:B------:R-:W-:-:S05]  /*b630*/  @P0 BRA `(.L_x_918) ;  /* 0xffffb48000000947 */ /* 0x000fca000383ffff */
.L_x_901:
[----:B------:R-:W2:Y:S01]  /*b640*/  S2UR UR7, SR_CTAID.X ;  /* 0x00000000000779c3 */ /* 0x000ea20000002500 */
[----:B------:R-:W-:Y:S01]  /*b650*/  ULDC.64 UR4, c[0x0][0x2c8] ;  /* 0x0000b20000047ab9 */ /* 0x000fe20000000a00 */
[----:B------:R-:W-:Y:S01]  /*b660*/  PLOP3.LUT P0, PT, PT, PT, UP2, 0x40, 0x0 ;  /* 0x000000000000781c */ /* 0x000fe20003f0e828 */
[----:B--2---:R-:W-:-:S04]  /*b670*/  ULEA UR7, UR7, 0x7f, 0x7 ;  /* 0x0000007f07077891 */ /* 0x004fc8000f8e383f */
[----:B------:R-:W-:-:S03]  /*b680*/  UIMAD.WIDE.U32 UR16, UR7, UR4, URZ ;  /* 0x00000004071072a5 */ /* 0x000fc6000f8e003f */
[----:B------:R-:W-:Y:S02]  /*b690*/  ULDC UR4, c[0x0][0x168] ;  /* 0x00005a0000047ab9 */ /* 0x000fe40000000800 */
[----:B------:R-:W-:Y:S02]  /*b6a0*/  @UP3 USHF.R.U32.HI UR7, URZ, UR5, UR17 ;  /* 0x000000053f073299 */ /* 0x000fe40008011611 */
[----:B------:R-:W-:Y:S02]  /*b6b0*/  UIADD3 UR4, -UR4, 0x1, URZ ;  /* 0x0000000104047890 */ /* 0x000fe4000fffe13f */
[----:B------:R-:W-:Y:S02]  /*b6c0*/  ULDC UR5, c[0x0][0x1d0] ;  /* 0x0000740000057ab9 */ /* 0x000fe40000000800 */
[----:B------:R-:W-:-:S03]  /*b6d0*/  UIADD3 UR16, UR7, UR5, UR4 ;  /* 0x0000000507107290 */ /* 0x000fc6000fffe004 */
[----:B------:R-:W-:Y:S02]  /*b6e0*/  ULDC UR7, c[0x0][0x324] ;  /* 0x0000c90000077ab9 */ /* 0x000fe40000000800 */
[----:B------:R-:W-:Y:S01]  /*b6f0*/  UIADD3 UR7, UR16, -UR7, URZ ;  /* 0x8000000710077290 */ /* 0x000fe2000fffe03f */
[----:B------:R-:W-:Y:S05]  /*b700*/  @P0 BRA `(.L_x_919) ;  /* 0x0000016000000947 */ /* 0x000fea0003800000 */
[----:B------:R-:W-:-:S06]  /*b710*/  UISETP.GT.AND UP0, UPT, UR16, -0x1, UPT ;  /* 0xffffffff1000788c */ /* 0x000fcc000bf04270 */
[----:B------:R-:W-:-:S13]  /*b720*/  PLOP3.LUT P0, PT, PT, PT, UP0, 0x80, 0x0 ;  /* 0x000000000000781c */ /* 0x000fda0003f0f008 */
[----:B------:R-:W-:Y:S05]  /*b730*/  @P0 BRA `(.L_x_920) ;  /* 0x0000009000000947 */ /* 0x000fea0003800000 */
[----:B------:R-:W-:Y:S02]  /*b740*/  ULDC UR4, c[0x0][0x32c] ;  /* 0x0000cb0000047ab9 */ /* 0x000fe40000000800 */
[----:B------:R-:W-:Y:S02]  /*b750*/  UISETP.NE.AND UP0, UPT, UR4, 0x1, UPT ;  /* 0x000000010400788c */ /* 0x000fe4000bf05270 */
[----:B------:R-:W-:Y:S02]  /*b760*/  ULOP3.LUT UR16, URZ, UR16, URZ, 0x33, !UPT ;  /* 0x000000103f107292 */ /* 0x000fe4000f8e333f */
[----:B------:R-:W-:Y:S02]  /*b770*/  ULDC.64 UR4, c[0x0][0x330] ;  /* 0x0000cc0000047ab9 */ /* 0x000fe40000000a00 */
[----:B------:R-:W-:-:S07]  /*b780*/  UIMAD.WIDE.U32 UR18, UR16, UR4, URZ ;  /* 0x00000004101272a5 */ /* 0x000fce000f8e003f */
[----:B------:R-:W-:Y:S02]  /*b790*/  @UP0 UMOV UR17, UR19 ;  /* 0x0000001300110c82 */ /* 0x000fe40008000000 */
[----:B------:R-:W-:-:S04]  /*b7a0*/  @UP0 USHF.R.U32.HI UR16, URZ, UR5, UR17 ;  /* 0x000000053f100299 */ /* 0x000fc80008011611 */
[----:B------:R-:W-:Y:S01]  /*b7b0*/  ULOP3.LUT UR16, URZ, UR16, URZ, 0x33, !UPT ;  /* 0x000000103f107292 */ /* 0x000fe2000f8e333f */
[----:B------:R-:W-:Y:S05]  /*b7c0*/  BRA `(.L_x_921) ;  /* 0x0000006000007947 */ /* 0x000fea0003800000 */
.L_x_920:
[----:B------:R-:W-:Y:S02]  /*b7d0*/  ULDC UR4, c[0x0][0x32c] ;  /* 0x0000cb0000047ab9 */ /* 0x000fe40000000800 */
[----:B------:R-:W-:-:S03]  /*b7e0*/  UISETP.NE.AND UP0, UPT, UR4, 0x1, UPT ;  /* 0x000000010400788c */ /* 0x000fc6000bf05270 */
[----:B------:R-:W-:Y:S02]  /*b7f0*/  ULDC.64 UR4, c[0x0][0x330] ;  /* 0x0000cc0000047ab9 */ /* 0x000fe40000000a00 */
[----:B------:R-:W-:-:S07]  /*b800*/  UIMAD.WIDE.U32 UR18, UR16, UR4, URZ ;  /* 0x00000004101272a5 */ /* 0x000fce000f8e003f */
[----:B------:R-:W-:Y:S02]  /*b810*/  @UP0 UMOV UR17, UR19 ;  /* 0x0000001300110c82 */ /* 0x000fe40008000000 */
[----:B------:R-:W-:Y:S02]  /*b820*/  @UP0 USHF.R.U32.HI UR16, URZ, UR5, UR17 ;  /* 0x000000053f100299 */ /* 0x000fe40008011611 */
.L_x_921:
[----:B------:R-:W-:Y:S02]  /*b830*/  ULDC UR4, c[0x0][0x32c] ;  /* 0x0000cb0000047ab9 */ /* 0x000fe40000000800 */
[----:B------:R-:W-:-:S04]  /*b840*/  UIMAD UR4, UR16, UR4, URZ ;  /* 0x00000004100472a4 */ /* 0x000fc8000f8e023f */
[----:B------:R-:W-:-:S04]  /*b850*/  UISETP.LT.AND UP0, UPT, UR7, UR4, UPT ;  /* 0x000000040700728c */ /* 0x000fc8000bf01270 */
[----:B------:R-:W-:-:S04]  /*b860*/  USEL UR7, UR7, UR4, !UP0 ;  /* 0x0000000407077287 */ /* 0x000fc8000c000000 */
.L_x_919:
[----:B------:R-:W-:-:S04]  /*b870*/  UIADD3 UR7, UR7, 0x2f, URZ ;  /* 0x0000002f07077890 */ /* 0x000fc8000fffe03f */
[----:B------:R-:W-:-:S04]  /*b880*/  UIMAD.WIDE UR4, UR7, 0x2aaaaaab, URZ ;  /* 0x2aaaaaab070478a5 */ /* 0x000fc8000f8e023f */
[----:B------:R-:W-:-:S04]  /*b890*/  USHF.R.U32.HI UR4, URZ, 0x1f, UR5 ;  /* 0x0000001f3f047899 */ /* 0x000fc80008011605 */
[----:B------:R-:W-:-:S04]  /*b8a0*/  ULEA.HI.SX32 UR4, UR5, UR4, 0x1d ;  /* 0x0000000405047291 */ /* 0x000fc8000f8fea3f */
[----:B------:R-:W-:-:S04]  /*b8b0*/  UISETP.LT.AND UP0, UPT, UR8, UR4, UPT ;  /* 0x000000040800728c */ /* 0x000fc8000bf01270 */
[----:B------:R-:W-:-:S06]  /*b8c0*/  USEL UR4, UR8, UR4, !UP0 ;  /* 0x0000000408047287 */ /* 0x000fcc000c000000 */
[----:B------:R-:W-:-:S13]  /*b8d0*/  ISETP.GE.AND P0, PT, R242, UR4, PT ;  /* 0x00000004f2007c0c */ /* 0x000fda000bf06270 */
[----:B------:R-:W-:Y:S05]  /*b8e0*/  @!P0 BRA `(.L_x_922) ;  /* 0x0000364000008947 */ /* 0x000fea0003800000 */
[----:B------:R-:W-:Y:S01]  /*b8f0*/  MOV R132, R136 ;  /* 0x0000008800847202 */ /* 0x000fe20000000f00 */
[----:B------:R-:W-:Y:S01]  /*b900*/  IMAD.MOV.U32 R139, RZ, RZ, R3 ;  /* 0x000000ffff8b7224 */ /* 0x000fe200078e0003 */
[----:B-1----:R-:W-:Y:S01]  /*b910*/  MOV R2, R137 ;  /* 0x0000008900027202 */ /* 0x002fe20000000f00 */
[----:B------:R-:W-:Y:S01]  /*b920*/  IMAD.MOV.U32 R244, RZ, RZ, R242 ;  /* 0x000000fffff47224 */ /* 0x000fe200078e00f2 */
[----:B------:R-:W-:Y:S02]  /*b930*/  MOV R138, R135 ;  /* 0x00000087008a7202 */ /* 0x000fe40000000f00 */
.L_x_923:
[----:B--2---:R-:W2:Y:S01]  /*b940*/  LDL.64 R40, [R1+0x20] ;  /* 0x0000200001287983 */ /* 0x004ea20000100a00 */
[----:B------:R-:W-:Y:S05]  /*b950*/  DEPBAR.LE SB0, 0x0 ;  /* 0x000080000000791a */ /* 0x000fea0000000000 */
[----:B------:R-:W-:Y:S01]  /*b960*/  BAR.SYNC.DEFER_BLOCKING 0x0 ;  /* 0x0000000000007b1d */ /* 0x000fe20000010000 */
[C---:B------:R-:W-:Y:S02]  /*b970*/  ISETP.LT.AND P6, PT, R244.reuse, UR8, PT ;  /* 0x00000008f4007c0c */ /* 0x040fe4000bfc1270 */
[C---:B------:R-:W-:Y:S11]  /*b980*/  IADD3 R242, R244.reuse, -0x1, RZ ;  /* 0xfffffffff4f27810 */ /* 0x040ff60007ffe0ff */
[----:B---3--:R-:W-:Y:S01]  /*b990*/  @!P6 SHF.R.S32.HI R0, RZ, 0x1f, R244 ;  /* 0x0000001fff00e819 */ /* 0x008fe200000114f4 */
[----:B------:R-:W-:Y:S04]  /*b9a0*/  @!P6 IMAD.WIDE.U32 R36, R244, c[0x0][0x208], RZ ;  /* 0x00008200f424ea25 */ /* 0x000fe800078e00ff */
[----:B------:R-:W-:Y:S04]  /*b9b0*/  @!P6 IMAD R0, R0, c[0x0][0x208], RZ ;  /* 0x000082000000ea24 */ /* 0x000fe800078e02ff */
[----:B------:R-:W-:Y:S01]  /*b9c0*/  @!P6 IMAD R0, R244, c[0x0][0x20c], R0 ;  /* 0x00008300f400ea24 */ /* 0x000fe200078e0200 */
[----:B------:R-:W3:Y:S04]  /*b9d0*/  LDL.64 R38, [R1+0x40] ;  /* 0x0000400001267983 */ /* 0x000ee80000100a00 */
[----:B------:R-:W-:Y:S02]  /*b9e0*/  @!P6 IADD3 R0, R37, R0, RZ ;  /* 0x000000002500e210 */ /* 0x000fe40007ffe0ff */
[----:B-----5:R-:W-:Y:S03]  /*b9f0*/  LDSM.16.M88.4 R48, [R231+0x8080] ;  /* 0x00808000e730783b */ /* 0x020fe60000000200 */
[----:B------:R-:W-:Y:S05]  /*ba00*/  @!P6 IMAD R0, R0, 0x30, RZ ;  /* 0x000000300000e824 */ /* 0x000fea00078e02ff */
[----:B------:R-:W1:Y:S08]  /*ba10*/  LDSM.16.M88.4 R16, [R224+0x5080] ;  /* 0x00508000e010783b */ /* 0x000e700000000200 */
[----:B------:R-:W4:Y:S08]  /*ba20*/  LDSM.16.M88.4 R44, [R231+0xa080] ;  /* 0x00a08000e72c783b */ /* 0x000f300000000200 */
[----:B------:R-:W4:Y:S08]  /*ba30*/  LDSM.16.M88.4 R32, [R224+0x5880] ;  /* 0x00588000e020783b */ /* 0x000f300000000200 */
[----:B------:R-:W2:Y:S08]  /*ba40*/  LDSM.16.M88.4 R140, [R224+0x6080] ;  /* 0x00608000e08c783b */ /* 0x000eb00000000200 */
[----:B------:R-:W-:Y:S01]  /*ba50*/  LDSM.16.M88.4 R192, [R233+0x8080] ;  /* 0x00808000e9c0783b */ /* 0x000fe20000000200 */
[-C--:B-1----:R-:W-:Y:S07]  /*ba60*/  HMMA.16816.F32 R4, R48, R16.reuse, RZ ;  /* 0x000000103004723c */ /* 0x082fee00000018ff */
[----:B------:R-:W1:Y:S01]  /*ba70*/  LDSM.16.M88.4 R196, [R235] ;  /* 0x00000000ebc4783b */ /* 0x000e620000000200 */
[C---:B----4-:R-:W-:Y:S07]  /*ba80*/  HMMA.16816.F32 R8, R44.reuse, R16, RZ ;  /* 0x000000102c08723c */ /* 0x050fee00000018ff */
[----:B------:R-:W4:Y:S01]  /*ba90*/  LDSM.16.M88.4 R200, [R233+0xa080] ;  /* 0x00a08000e9c8783b */ /* 0x000f220000000200 */
[-C--:B------:R-:W-:Y:S07]  /*baa0*/  HMMA.16816.F32 R12, R44, R18.reuse, RZ ;  /* 0x000000122c0c723c */ /* 0x080fee00000018ff */
[----:B------:R-:W1:Y:S01]  /*bab0*/  LDSM.16.M88.4 R204, [R241] ;  /* 0x00000000f1cc783b */ /* 0x000e620000000200 */
[C---:B------:R-:W-:Y:S07]  /*bac0*/  HMMA.16816.F32 R16, R48.reuse, R18, RZ ;  /* 0x000000123010723c */ /* 0x040fee00000018ff */
[----:B------:R-:W1:Y:S01]  /*bad0*/  LDSM.16.M88.4 R208, [R240] ;  /* 0x00000000f0d0783b */ /* 0x000e620000000200 */
[-C--:B------:R-:W-:Y:S08]  /*bae0*/  HMMA.16816.F32 R20, R48, R32.reuse, RZ ;  /* 0x000000203014723c */ /* 0x080ff000000018ff */
[C---:B------:R-:W-:Y:S08]  /*baf0*/  HMMA.16816.F32 R24, R44.reuse, R32, RZ ;  /* 0x000000202c18723c */ /* 0x040ff000000018ff */
[-C--:B------:R-:W-:Y:S08]  /*bb00*/  HMMA.16816.F32 R28, R44, R34.reuse, RZ ;  /* 0x000000222c1c723c */ /* 0x080ff000000018ff */
[C---:B------:R-:W-:Y:S04]  /*bb10*/  HMMA.16816.F32 R32, R48.reuse, R34, RZ ;  /* 0x000000223020723c */ /* 0x040fe800000018ff */
[----:B--2---:R-:W-:Y:S02]  /*bb20*/  @!P6 MOV R135, R41 ;  /* 0x000000290087e202 */ /* 0x004fe40000000f00 */
[----:B---3--:R-:W-:Y:S06]  /*bb30*/  @!P6 MOV R134, R38 ;  /* 0x000000260086e202 */ /* 0x008fec0000000f00 */
        /* <DEDUP_REMOVED lines=21> */
[----:B------:R-:W-:Y:S02]  /*bc90*/  @!P6 IADD3 R140, P0, R134, UR10, RZ ;  /* 0x0000000a868cec10 */ /* 0x000fe4000ff1e0ff */
[----:B------:R-:W-:Y:S01]  /*bca0*/  ISETP.GT.AND P5, PT, R244, UR8, PT ;  /* 0x00000008f4007c0c */ /* 0x000fe2000bfa4270 */
[C---:B----4-:R-:W-:Y:S01]  /*bcb0*/  HMMA.16816.F32 R8, R200.reuse, R196, R8 ;  /* 0x000000c4c808723c */ /* 0x050fe20000001808 */
[----:B------:R3:W-:Y:S03]  /*bcc0*/  @!P6 LDGSTS.E.BYPASS.LTC128B.128 [R243+0x2880], [R134.64], !P4 ;  /* 0x0288000086f3efae */ /* 0x0007e6000e101d4e */
[----:B------:R-:W-:Y:S04]  /*bcd0*/  @!P6 IADD3.X R141, R135, UR11, RZ, P0, !PT ;  /* 0x0000000b878dec10 */ /* 0x000fe800087fe4ff */
[-C--:B------:R-:W-:Y:S01]  /*bce0*/  HMMA.16816.F32 R12, R200, R198.reuse, R12 ;  /* 0x000000c6c80c723c */ /* 0x080fe2000000180c */
[----:B------:R3:W-:Y:S07]  /*bcf0*/  @!P6 LDGSTS.E.BYPASS.LTC128B.128 [R243+0x4080], [R134.64+0x80], !P3 ;  /* 0x0408008086f3efae */ /* 0x0007ee000d901d4e */
[C---:B------:R-:W-:Y:S01]  /*bd00*/  HMMA.16816.F32 R16, R192.reuse, R198, R16 ;  /* 0x000000c6c010723c */ /* 0x040fe20000001810 */
[----:B------:R4:W-:Y:S07]  /*bd10*/  @!P6 LDGSTS.E.BYPASS.LTC128B.128 [R243+0x3080], [R140.64], !P4 ;  /* 0x030800008cf3efae */ /* 0x0009ee000e101d4e */
[-C--:B------:R-:W-:Y:S01]  /*bd20*/  HMMA.16816.F32 R20, R192, R204.reuse, R20 ;  /* 0x000000ccc014723c */ /* 0x080fe20000001814 */
[----:B------:R4:W-:Y:S07]  /*bd30*/  @!P6 LDGSTS.E.BYPASS.LTC128B.128 [R243+0x4880], [R140.64+0x80], !P3 ;  /* 0x048800808cf3efae */ /* 0x0009ee000d901d4e */
[C---:B------:R-:W-:Y:S01]  /*bd40*/  HMMA.16816.F32 R24, R200.reuse, R204, R24 ;  /* 0x000000ccc818723c */ /* 0x040fe20000001818 */
[----:B-1----:R-:W-:Y:S07]  /*bd50*/  LDSM.16.M88.4 R212, [R230+0x5080] ;  /* 0x00508000e6d4783b */ /* 0x002fee0000000200 */
[-C--:B------:R-:W-:Y:S01]  /*bd60*/  HMMA.16816.F32 R28, R200, R206.reuse, R28 ;  /* 0x000000cec81c723c */ /* 0x080fe2000000181c */
[----:B------:R-:W0:Y:S07]  /*bd70*/  LDGDEPBAR ;  /* 0x00000000000079af */ /* 0x000e2e0000000000 */
[C---:B------:R-:W-:Y:S01]  /*bd80*/  HMMA.16816.F32 R32, R192.reuse, R206, R32 ;  /* 0x000000cec020723c */ /* 0x040fe20000001820 */
[----:B------:R-:W-:Y:S07]  /*bd90*/  LDSM.16.M88.4 R216, [R232+0xa080] ;  /* 0x00a08000e8d8783b */ /* 0x000fee0000000200 */
[-C--:B------:R-:W-:Y:S01]  /*bda0*/  HMMA.16816.F32 R36, R192, R208.reuse, R36 ;  /* 0x000000d0c024723c */ /* 0x080fe20000001824 */
[----:B----4-:R-:W1:Y:S07]  /*bdb0*/  LDSM.16.M88.4 R140, [R232+0x8080] ;  /* 0x00808000e88c783b */ /* 0x010e6e0000000200 */
[C---:B------:R-:W-:Y:S01]  /*bdc0*/  HMMA.16816.F32 R40, R200.reuse, R208, R40 ;  /* 0x000000d0c828723c */ /* 0x040fe20000001828 */
[----:B------:R-:W4:Y:S07]  /*bdd0*/  LDSM.16.M88.4 R220, [R230+0x5880] ;  /* 0x00588000e6dc783b */ /* 0x000f2e0000000200 */
[-C--:B------:R-:W-:Y:S01]  /*bde0*/  HMMA.16816.F32 R44, R200, R210.reuse, R44 ;  /* 0x000000d2c82c723c */ /* 0x080fe2000000182c */
[----:B------:R-:W2:Y:S07]  /*bdf0*/  LDSM.16.M88.4 R196, [R230+0x6080] ;  /* 0x00608000e6c4783b */ /* 0x000eae0000000200 */
[----:B------:R-:W-:Y:S01]  /*be00*/  HMMA.16816.F32 R48, R192, R210, R48 ;  /* 0x000000d2c030723c */ /* 0x000fe20000001830 */
[----:B------:R-:W-:Y:S08]  /*be10*/  LDSM.16.M88.4 R200, [R234+0x8080] ;  /* 0x00808000eac8783b */ /* 0x000ff00000000200 */
[----:B------:R-:W2:Y:S01]  /*be20*/  LDSM.16.M88.4 R204, [R229] ;  /* 0x00000000e5cc783b */ /* 0x000ea20000000200 */
[-C--:B-1----:R-:W-:Y:S07]  /*be30*/  HMMA.16816.F32 R4, R140, R212.reuse, R4 ;  /* 0x000000d48c04723c */ /* 0x082fee0000001804 */
[----:B------:R-:W1:Y:S01]  /*be40*/  LDSM.16.M88.4 R192, [R234+0xa080] ;  /* 0x00a08000eac0783b */ /* 0x000e620000000200 */
[C---:B------:R-:W-:Y:S07]  /*be50*/  HMMA.16816.F32 R8, R216.reuse, R212, R8 ;  /* 0x000000d4d808723c */ /* 0x040fee0000001808 */
[----:B------:R-:W1:Y:S01]  /*be60*/  LDSM.16.M88.4 R208, [R229+0x800] ;  /* 0x00080000e5d0783b */ /* 0x000e620000000200 */
[-C--:B------:R-:W-:Y:S08]  /*be70*/  HMMA.16816.F32 R12, R216, R214.reuse, R12 ;  /* 0x000000d6d80c723c */ /* 0x080ff0000000180c */
[C---:B------:R-:W-:Y:S01]  /*be80*/  HMMA.16816.F32 R16, R140.reuse, R214, R16 ;  /* 0x000000d68c10723c */ /* 0x040fe20000001810 */
[----:B------:R-:W1:Y:S07]  /*be90*/  LDSM.16.M88.4 R212, [R229+0x1000] ;  /* 0x00100000e5d4783b */ /* 0x000e6e0000000200 */
[-C--:B----4-:R-:W-:Y:S08]  /*bea0*/  HMMA.16816.F32 R20, R140, R220.reuse, R20 ;  /* 0x000000dc8c14723c */ /* 0x090ff00000001814 */
[C---:B------:R-:W-:Y:S08]  /*beb0*/  HMMA.16816.F32 R24, R216.reuse, R220, R24 ;  /* 0x000000dcd818723c */ /* 0x040ff00000001818 */
[-C--:B------:R-:W-:Y:S08]  /*bec0*/  HMMA.16816.F32 R28, R216, R222.reuse, R28 ;  /* 0x000000ded81c723c */ /* 0x080ff0000000181c */
[C---:B------:R-:W-:Y:S01]  /*bed0*/  HMMA.16816.F32 R32, R140.reuse, R222, R32 ;  /* 0x000000de8c20723c */ /* 0x040fe20000001820 */
[----:B------:R-:W-:Y:S07]  /*bee0*/  LDSM.16.M88.4 R220, [R224+0x7080] ;  /* 0x00708000e0dc783b */ /* 0x000fee0000000200 */
[-C--:B--2---:R-:W-:Y:S08]  /*bef0*/  HMMA.16816.F32 R36, R140, R196.reuse, R36 ;  /* 0x000000c48c24723c */ /* 0x084ff00000001824 */
[C---:B------:R-:W-:Y:S08]  /*bf00*/  HMMA.16816.F32 R40, R216.reuse, R196, R40 ;  /* 0x000000c4d828723c */ /* 0x040ff00000001828 */
[-C--:B------:R-:W-:Y:S01]  /*bf10*/  HMMA.16816.F32 R44, R216, R198.reuse, R44 ;  /* 0x000000c6d82c723c */ /* 0x080fe2000000182c */
[----:B------:R-:W-:Y:S07]  /*bf20*/  LDSM.16.M88.4 R216, [R231+0xe080] ;  /* 0x00e08000e7d8783b */ /* 0x000fee0000000200 */
[----:B------:R-:W-:Y:S01]  /*bf30*/  HMMA.16816.F32 R48, R140, R198, R48 ;  /* 0x000000c68c30723c */ /* 0x000fe20000001830 */
[----:B------:R-:W-:Y:S07]  /*bf40*/  LDSM.16.M88.4 R140, [R231+0xc080] ;  /* 0x00c08000e78c783b */ /* 0x000fee0000000200 */
[-C--:B------:R-:W-:Y:S01]  /*bf50*/  HMMA.16816.F32 R4, R200, R204.reuse, R4 ;  /* 0x000000ccc804723c */ /* 0x080fe20000001804 */
        /* <DEDUP_REMOVED lines=15> */
[----:B------:R-:W4:Y:S07]  /*c050*/  LDSM.16.M88.4 R200, [R233+0xc080] ;  /* 0x00c08000e9c8783b */ /* 0x000f2e0000000200 */
        /* <DEDUP_REMOVED lines=17> */
[-C--:B----4-:R-:W-:Y:S01]  /*c170*/  HMMA.16816.F32 R4, R200, R204.reuse, R4 ;  /* 0x000000ccc804723c */ /* 0x090fe20000001804 */
        /* <DEDUP_REMOVED lines=13> */
[----:B------:R-:W4:Y:S07]  /*c250*/  LDSM.16.M88.4 R208, [R234+0xc080] ;  /* 0x00c08000ead0783b */ /* 0x000f2e0000000200 */
[----:B------:R-:W-:Y:S01]  /*c260*/  HMMA.16816.F32 R48, R200, R214, R48 ;  /* 0x000000d6c830723c */ /* 0x000fe20000001830 */
[----:B------:R-:W3:Y:S07]  /*c270*/  LDSM.16.M88.4 R200, [R236+0xe080] ;  /* 0x00e08000ecc8783b */ /* 0x000eee0000000200 */
        /* <DEDUP_REMOVED lines=12> */
[-C--:B----4-:R-:W-:Y:S08]  /*c340*/  HMMA.16816.F32 R4, R208, R220.reuse, R4 ;  /* 0x000000dcd004723c */ /* 0x090ff00000001804 */
        /* <DEDUP_REMOVED lines=30> */
[----:B------:R-:W-:Y:S01]  /*c530*/  MUFU.TANH R197, R10 ;  /* 0x0000000a00c57308 */ /* 0x000fe20000002400 */
[----:B--2---:R-:W-:Y:S09]  /*c540*/  FMNMX.FTZ R0, R196, R138, !PT ;  /* 0x0000008ac4007209 */ /* 0x004ff20007810000 */
[----:B------:R2:W-:Y:S01]  /*c550*/  MUFU.TANH R198, R11 ;  /* 0x0000000b00c67308 */ /* 0x0005e20000002400 */
[----:B---3--:R-:W-:Y:S09]  /*c560*/  FMNMX.FTZ R0, R195, R0, !PT ;  /* 0x00000000c3007209 */ /* 0x008ff20007810000 */
[----:B------:R-:W3:Y:S10]  /*c570*/  MUFU.TANH R16, R16 ;  /* 0x0000001000107308 */ /* 0x000ef40000002400 */
[----:B------:R-:W4:Y:S01]  /*c580*/  MUFU.TANH R17, R17 ;  /* 0x0000001100117308 */ /* 0x000f220000002400 */
[----:B--2---:R-:W2:Y:S01]  /*c590*/  LDSM.16.M88.4 R8, [R229+0x2800] ;  /* 0x00280000e508783b */ /* 0x004ea20000000200 */
[-C--:B-1----:R-:W-:Y:S01]  /*c5a0*/  HMMA.16816.F32 R20, R208, R4.reuse, R20 ;  /* 0x00000004d014723c */ /* 0x082fe20000001814 */
[----:B------:R-:W-:Y:S07]  /*c5b0*/  DEPBAR.LE SB0, 0x0 ;  /* 0x000080000000791a */ /* 0x000fee0000000000 */
[----:B------:R-:W1:Y:S01]  /*c5c0*/  MUFU.TANH R12, R12 ;  /* 0x0000000c000c7308 */ /* 0x000e620000002400 */
[----:B------:R-:W-:Y:S01]  /*c5d0*/  BAR.SYNC.DEFER_BLOCKING 0x0 ;  /* 0x0000000000007b1d */ /* 0x000fe20000010000 */
[C---:B------:R-:W-:Y:S05]  /*c5e0*/  HMMA.16816.F32 R24, R200.reuse, R4, R24 ;  /* 0x00000004c818723c */ /* 0x040fea0000001818 */
[----:B---3--:R-:W-:Y:S03]  /*c5f0*/  FMNMX.FTZ R137, R16, R137, !PT ;  /* 0x0000008910897209 */ /* 0x008fe60007810000 */
[----:B------:R-:W3:Y:S01]  /*c600*/  MUFU.TANH R13, R13 ;  /* 0x0000000d000d7308 */ /* 0x000ee20000002400 */
[-C--:B------:R-:W-:Y:S03]  /*c610*/  HMMA.16816.F32 R28, R200, R6.reuse, R28 ;  /* 0x00000006c81c723c */ /* 0x080fe6000000181c */
[----:B----4-:R-:W-:Y:S05]  /*c620*/  FMNMX.FTZ R137, R17, R137, !PT ;  /* 0x0000008911897209 */ /* 0x010fea0007810000 */
        /* <DEDUP_REMOVED lines=9> */
[-C--:B--2---:R-:W-:Y:S03]  /*c6c0*/  HMMA.16816.F32 R36, R208, R8.reuse, R36 ;  /* 0x00000008d024723c */ /* 0x084fe60000001824 */
[----:B---3--:R-:W-:Y:S01]  /*c6d0*/  FMNMX.FTZ R0, R13, R0, !PT ;  /* 0x000000000d007209 */ /* 0x008fe20007810000 */
[----:B------:R-:W-:Y:S02]  /*c6e0*/  FMUL.FTZ R26, R26, c[0x0][0x320] ;  /* 0x0000c8001a1a7a20 */ /* 0x000fe40000410000 */
[----:B------:R2:W2:Y:S01]  /*c6f0*/  MUFU.TANH R205, R21 ;  /* 0x0000001500cd7308 */ /* 0x0004a20000002400 */
[----:B------:R-:W-:Y:S01]  /*c700*/  FMUL.FTZ R27, R27, c[0x0][0x320] ;  /* 0x0000c8001b1b7a20 */ /* 0x000fe20000410000 */
[C---:B------:R-:W-:Y:S01]  /*c710*/  HMMA.16816.F32 R40, R200.reuse, R8, R40 ;  /* 0x00000008c828723c */ /* 0x040fe20000001828 */
[----:B------:R-:W3:Y:S03]  /*c720*/  LDL.64 R8, [R1+0x38] ;  /* 0x0000380001087983 */ /* 0x000ee60000100a00 */
[----:B------:R-:W-:Y:S01]  /*c730*/  FMUL.FTZ R32, R32, c[0x0][0x320] ;  /* 0x0000c80020207a20 */ /* 0x000fe20000410000 */
[----:B----4-:R-:W-:Y:S01]  /*c740*/  FMNMX.FTZ R3, R18, R3, !PT ;  /* 0x0000000312037209 */ /* 0x010fe20007810000 */
[----:B------:R-:W-:Y:S02]  /*c750*/  FMUL.FTZ R24, R24, c[0x0][0x320] ;  /* 0x0000c80018187a20 */ /* 0x000fe40000410000 */
[----:B------:R-:W-:Y:S01]  /*c760*/  MUFU.TANH R215, R22 ;  /* 0x0000001600d77308 */ /* 0x000fe20000002400 */
[-C--:B------:R-:W-:Y:S03]  /*c770*/  HMMA.16816.F32 R44, R200, R10.reuse, R44 ;  /* 0x0000000ac82c723c */ /* 0x080fe6000000182c */
[----:B------:R-:W-:Y:S01]  /*c780*/  FMUL.FTZ R33, R33, c[0x0][0x320] ;  /* 0x0000c80021217a20 */ /* 0x000fe20000410000 */
[----:B-1----:R-:W-:Y:S01]  /*c790*/  FMNMX.FTZ R137, R206, R137, !PT ;  /* 0x00000089ce897209 */ /* 0x002fe20007810000 */
[----:B------:R-:W-:Y:S02]  /*c7a0*/  FMUL.FTZ R34, R34, c[0x0][0x320] ;  /* 0x0000c80022227a20 */ /* 0x000fe40000410000 */
[----:B------:R-:W-:Y:S01]  /*c7b0*/  FMUL.FTZ R36, R36, c[0x0][0x320] ;  /* 0x0000c80024247a20 */ /* 0x000fe20000410000 */
[----:B------:R-:W-:Y:S01]  /*c7c0*/  HMMA.16816.F32 R48, R208, R10, R48 ;  /* 0x0000000ad030723c */ /* 0x000fe20000001830 */
[----:B------:R1:W-:Y:S03]  /*c7d0*/  MUFU.TANH R214, R23 ;  /* 0x0000001700d67308 */ /* 0x0003e60000002400 */
[----:B------:R-:W-:Y:S01]  /*c7e0*/  FMUL.FTZ R37, R37, c[0x0][0x320] ;  /* 0x0000c80025257a20 */ /* 0x000fe20000410000 */
[----:B--2---:R-:W-:Y:S01]  /*c7f0*/  MOV R21, c[0x0][0x1e4] ;  /* 0x0000790000157a02 */ /* 0x004fe20000000f00 */
[----:B------:R-:W-:Y:S01]  /*c800*/  FMUL.FTZ R38, R38, c[0x0][0x320] ;  /* 0x0000c80026267a20 */ /* 0x000fe20000410000 */
[----:B------:R-:W-:Y:S01]  /*c810*/  FMNMX.FTZ R137, R205, R137, !PT ;  /* 0x00000089cd897209 */ /* 0x000fe20007810000 */
[----:B------:R-:W-:Y:S01]  /*c820*/  FMUL.FTZ R39, R39, c[0x0][0x320] ;  /* 0x0000c80027277a20 */ /* 0x000fe20000410000 */
[----:B------:R-:W-:Y:S02]  /*c830*/  MOV R10, c[0x0][0x1e0] ;  /* 0x00007800000a7a02 */ /* 0x000fe40000000f00 */
        /* <DEDUP_REMOVED lines=9> */
[----:B-1----:R-:W4:Y:S01]  /*c8d0*/  LDL.64 R22, [R1+0x30] ;  /* 0x0000300001167983 */ /* 0x002f220000100a00 */
        /* <DEDUP_REMOVED lines=11> */
[----:B------:R-:W-:Y:S09]  /*c990*/  FMUL.FTZ R31, R31, c[0x0][0x320] ;  /* 0x0000c8001f1f7a20 */ /* 0x000ff20000410000 */
[----:B------:R-:W2:Y:S01]  /*c9a0*/  MUFU.TANH R216, R25 ;  /* 0x0000001900d87308 */ /* 0x000ea20000002400 */
[----:B-1----:R-:W-:Y:S09]  /*c9b0*/  FMNMX.FTZ R0, R217, R0, !PT ;  /* 0x00000000d9007209 */ /* 0x002ff20007810000 */
[----:B------:R-:W1:Y:S01]  /*c9c0*/  MUFU.TANH R221, R36 ;  /* 0x0000002400dd7308 */ /* 0x000e620000002400 */
[----:B--2---:R-:W-:Y:S09]  /*c9d0*/  FMNMX.FTZ R137, R204, R137, !PT ;  /* 0x00000089cc897209 */ /* 0x004ff20007810000 */
[----:B------:R-:W2:Y:S01]  /*c9e0*/  MUFU.TANH R218, R28 ;  /* 0x0000001c00da7308 */ /* 0x000ea20000002400 */
[----:B------:R-:W-:Y:S09]  /*c9f0*/  FMNMX.FTZ R0, R216, R0, !PT ;  /* 0x00000000d8007209 */ /* 0x000ff20007810000 */
        /* <DEDUP_REMOVED lines=10> */
[----:B------:R2:W-:Y:S01]  /*caa0*/  MUFU.TANH R251, R50 ;  /* 0x0000003200fb7308 */ /* 0x0005e20000002400 */
[----:B------:R-:W-:Y:S09]  /*cab0*/  FMNMX.FTZ R0, R40, R0, !PT ;  /* 0x0000000028007209 */ /* 0x000ff20007810000 */
[----:B------:R-:W2:Y:S01]  /*cac0*/  MUFU.TANH R247, R44 ;  /* 0x0000002c00f77308 */ /* 0x000ea20000002400 */
[----:B-1----:R-:W-:Y:S05]  /*cad0*/  FMNMX.FTZ R137, R245, R137, !PT ;  /* 0x00000089f5897209 */ /* 0x002fea0007810000 */
[----:B------:R-:W1:Y:S04]  /*cae0*/  SHFL.BFLY PT, R4, R137, 0x2, 0x1f ;  /* 0x0c401f0089047f89 */ /* 0x000e6800000e0000 */
[----:B------:R-:W1:Y:S01]  /*caf0*/  MUFU.TANH R19, R19 ;  /* 0x0000001300137308 */ /* 0x000e620000002400 */
[----:B--2---:R-:W-:Y:S04]  /*cb00*/  MOV R50, R133 ;  /* 0x0000008500327202 */ /* 0x004fe80000000f00 */
[----:B------:R-:W-:Y:S05]  /*cb10*/  FMNMX.FTZ R0, R50, R0, !PT ;  /* 0x0000000032007209 */ /* 0x000fea0007810000 */
[----:B------:R-:W2:Y:S01]  /*cb20*/  MUFU.TANH R248, R45 ;  /* 0x0000002d00f87308 */ /* 0x000ea20000002400 */
[----:B------:R-:W-:Y:S09]  /*cb30*/  FMNMX.FTZ R0, R247, R0, !PT ;  /* 0x00000000f7007209 */ /* 0x000ff20007810000 */
[----:B------:R-:W2:Y:S01]  /*cb40*/  MUFU.TANH R207, R34 ;  /* 0x0000002200cf7308 */ /* 0x000ea20000002400 */
[----:B-1----:R-:W-:Y:S02]  /*cb50*/  FMNMX.FTZ R137, R137, R4, !PT ;  /* 0x0000000489897209 */ /* 0x002fe40007810000 */
[----:B------:R-:W-:Y:S02]  /*cb60*/  FMNMX.FTZ R3, R19, R3, !PT ;  /* 0x0000000313037209 */ /* 0x000fe40007810000 */
[----:B------:R-:W-:Y:S01]  /*cb70*/  FMNMX.FTZ R4, R197, R139, !PT ;  /* 0x0000008bc5047209 */ /* 0x000fe20007810000 */
[----:B------:R-:W1:Y:S01]  /*cb80*/  SHFL.BFLY PT, R6, R137, 0x1, 0x1f ;  /* 0x0c201f0089067f89 */ /* 0x000e6200000e0000 */
[----:B------:R-:W-:Y:S03]  /*cb90*/  FMNMX.FTZ R3, R215, R3, !PT ;  /* 0x00000003d7037209 */ /* 0x000fe60007810000 */
[----:B------:R-:W1:Y:S01]  /*cba0*/  MUFU.TANH R212, R35 ;  /* 0x0000002300d47308 */ /* 0x000e620000002400 */
[----:B------:R-:W-:Y:S02]  /*cbb0*/  FMNMX.FTZ R4, R198, R4, !PT ;  /* 0x00000004c6047209 */ /* 0x000fe40007810000 */
[----:B------:R-:W-:Y:S02]  /*cbc0*/  FMNMX.FTZ R3, R214, R3, !PT ;  /* 0x00000003d6037209 */ /* 0x000fe40007810000 */
[----:B--2---:R-:W-:Y:S05]  /*cbd0*/  FMNMX.FTZ R0, R248, R0, !PT ;  /* 0x00000000f8007209 */ /* 0x004fea0007810000 */
[----:B------:R-:W2:Y:S01]  /*cbe0*/  MUFU.TANH R246, R38 ;  /* 0x0000002600f67308 */ /* 0x000ea20000002400 */
[----:B------:R-:W2:Y:S01]  /*cbf0*/  SHFL.BFLY PT, R135, R0, 0x2, 0x1f ;  /* 0x0c401f0000877f89 */ /* 0x000ea200000e0000 */
[----:B------:R-:W-:Y:S08]  /*cc00*/  FMNMX.FTZ R3, R207, R3, !PT ;  /* 0x00000003cf037209 */ /* 0x000ff00007810000 */
[----:B------:R-:W2:Y:S01]  /*cc10*/  MUFU.TANH R249, R39 ;  /* 0x0000002700f97308 */ /* 0x000ea20000002400 */
[----:B-1----:R-:W-:Y:S01]  /*cc20*/  FMNMX.FTZ R137, R137, R6, !PT ;  /* 0x0000000689897209 */ /* 0x002fe20007810000 */
[----:B------:R-:W-:Y:S01]  /*cc30*/  @P5 IMAD.WIDE.U32 R6, R242, c[0x0][0x1e0], RZ ;  /* 0x00007800f2065a25 */ /* 0x000fe200078e00ff */
[----:B------:R-:W-:Y:S03]  /*cc40*/  FMNMX.FTZ R3, R212, R3, !PT ;  /* 0x00000003d4037209 */ /* 0x000fe60007810000 */
[----:B------:R-:W-:Y:S04]  /*cc50*/  FMUL.FTZ R142, R137, c[0x0][0x2d0] ;  /* 0x0000b400898e7a20 */ /* 0x000fe80000410000 */
[----:B------:R-:W1:Y:S01]  /*cc60*/  MUFU.TANH R14, R14 ;  /* 0x0000000e000e7308 */ /* 0x000e620000002400 */
[----:B--2---:R-:W-:Y:S02]  /*cc70*/  FMNMX.FTZ R3, R246, R3, !PT ;  /* 0x00000003f6037209 */ /* 0x004fe40007810000 */
[----:B------:R-:W-:Y:S07]  /*cc80*/  FMNMX.FTZ R135, R0, R135, !PT ;  /* 0x0000008700877209 */ /* 0x000fee0007810000 */
[----:B------:R-:W2:Y:S01]  /*cc90*/  MUFU.TANH R15, R15 ;  /* 0x0000000f000f7308 */ /* 0x000ea20000002400 */
[----:B------:R-:W-:Y:S04]  /*cca0*/  FMNMX.FTZ R3, R249, R3, !PT ;  /* 0x00000003f9037209 */ /* 0x000fe80007810000 */
[----:B------:R-:W-:Y:S05]  /*ccb0*/  FMNMX.FTZ R3, R251, R3, !PT ;  /* 0x00000003fb037209 */ /* 0x000fea0007810000 */
[----:B------:R-:W2:Y:S01]  /*ccc0*/  MUFU.TANH R49, R51 ;  /* 0x0000003300317308 */ /* 0x000ea20000002400 */
[----:B-1----:R-:W-:Y:S09]  /*ccd0*/  FMNMX.FTZ R4, R14, R4, !PT ;  /* 0x000000040e047209 */ /* 0x002ff20007810000 */
[----:B------:R-:W1:Y:S01]  /*cce0*/  MUFU.TANH R201, R26 ;  /* 0x0000001a00c97308 */ /* 0x000e620000002400 */
[----:B--2---:R-:W-:Y:S09]  /*ccf0*/  FMNMX.FTZ R0, R15, R4, !PT ;  /* 0x000000040f007209 */ /* 0x004ff20007810000 */
[----:B------:R-:W2:Y:S01]  /*cd00*/  MUFU.TANH R200, R27 ;  /* 0x0000001b00c87308 */ /* 0x000ea20000002400 */
[----:B------:R-:W-:Y:S05]  /*cd10*/  FMNMX.FTZ R3, R49, R3, !PT ;  /* 0x0000000331037209 */ /* 0x000fea0007810000 */
[----:B------:R-:W3:Y:S04]  /*cd20*/  SHFL.BFLY PT, R5, R3, 0x2, 0x1f ;  /* 0x0c401f0003057f89 */ /* 0x000ee800000e0000 */
[----:B------:R-:W3:Y:S01]  /*cd30*/  MUFU.TANH R202, R30 ;  /* 0x0000001e00ca7308 */ /* 0x000ee20000002400 */
[----:B-1----:R-:W-:Y:S01]  /*cd40*/  FMNMX.FTZ R4, R201, R0, !PT ;  /* 0x00000000c9047209 */ /* 0x002fe20007810000 */
[----:B------:R-:W-:Y:S08]  /*cd50*/  FMUL.FTZ R0, R47, c[0x0][0x320] ;  /* 0x0000c8002f007a20 */ /* 0x000ff00000410000 */
[----:B------:R1:W-:Y:S01]  /*cd60*/  MUFU.TANH R141, R0 ;  /* 0x00000000008d7308 */ /* 0x0003e20000002400 */
[----:B--2---:R-:W-:Y:S09]  /*cd70*/  FMNMX.FTZ R4, R200, R4, !PT ;  /* 0x00000004c8047209 */ /* 0x004ff20007810000 */
[----:B------:R-:W2:Y:S01]  /*cd80*/  MUFU.TANH R203, R31 ;  /* 0x0000001f00cb7308 */ /* 0x000ea20000002400 */
[----:B---3--:R-:W-:Y:S02]  /*cd90*/  FMNMX.FTZ R3, R3, R5, !PT ;  /* 0x0000000503037209 */ /* 0x008fe40007810000 */
[----:B------:R-:W-:Y:S01]  /*cda0*/  FMNMX.FTZ R4, R202, R4, !PT ;  /* 0x00000004ca047209 */ /* 0x000fe20007810000 */
[----:B------:R-:W3:Y:S06]  /*cdb0*/  SHFL.BFLY PT, R5, R135, 0x1, 0x1f ;  /* 0x0c201f0087057f89 */ /* 0x000eec00000e0000 */
[----:B------:R-:W3:Y:S01]  /*cdc0*/  MUFU.TANH R250, R42 ;  /* 0x0000002a00fa7308 */ /* 0x000ee20000002400 */
[----:B-1----:R-:W-:Y:S01]  /*cdd0*/  FADD.FTZ R0, -R137, R2 ;  /* 0x0000000289007221 */ /* 0x002fe20000010100 */
[----:B------:R-:W1:Y:S03]  /*cde0*/  SHFL.BFLY PT, R136, R3, 0x1, 0x1f ;  /* 0x0c201f0003887f89 */ /* 0x000e6600000e0000 */
[----:B------:R-:W-:Y:S05]  /*cdf0*/  FMUL.FTZ R0, R0, c[0x0][0x2d0] ;  /* 0x0000b40000007a20 */ /* 0x000fea0000410000 */
[----:B------:R-:W4:Y:S01]  /*ce00*/  MUFU.TANH R252, R43 ;  /* 0x0000002b00fc7308 */ /* 0x000f220000002400 */
[----:B--2---:R-:W-:Y:S01]  /*ce10*/  FMNMX.FTZ R2, R203, R4, !PT ;  /* 0x00000004cb027209 */ /* 0x004fe20007810000 */
[----:B------:R-:W-:Y:S08]  /*ce20*/  FFMA.FTZ R4, R192, c[0x0][0x2d0], -R142 ;  /* 0x0000b400c0047a23 */ /* 0x000ff0000001088e */
[----:B------:R2:W2:Y:S01]  /*ce30*/  MUFU.EX2 R134, R0 ;  /* 0x0000000000867308 */ /* 0x0004a20000000800 */
[----:B---3--:R-:W-:Y:S02]  /*ce40*/  FMNMX.FTZ R135, R135, R5, !PT ;  /* 0x0000000587877209 */ /* 0x008fe40007810000 */
[----:B------:R-:W-:Y:S03]  /*ce50*/  FMNMX.FTZ R2, R250, R2, !PT ;  /* 0x00000002fa027209 */ /* 0x000fe60007810000 */
[----:B------:R-:W-:Y:S01]  /*ce60*/  FMUL.FTZ R192, R135, c[0x0][0x2d0] ;  /* 0x0000b40087c07a20 */ /* 0x000fe20000410000 */
[----:B-1----:R-:W-:Y:S03]  /*ce70*/  FMNMX.FTZ R136, R3, R136, !PT ;  /* 0x0000008803887209 */ /* 0x002fe60007810000 */
[----:B------:R-:W1:Y:S01]  /*ce80*/  MUFU.TANH R140, R46 ;  /* 0x0000002e008c7308 */ /* 0x000e620000002400 */
[----:B----4-:R-:W-:Y:S09]  /*ce90*/  @P5 MOV R5, R23 ;  /* 0x0000001700055202 */ /* 0x010ff20000000f00 */
[----:B------:R3:W4:Y:S01]  /*cea0*/  MUFU.EX2 R223, R4 ;  /* 0x0000000400df7308 */ /* 0x0007220000000800 */
[----:B--2---:R-:W-:Y:S01]  /*ceb0*/  FMNMX.FTZ R0, R252, R2, !PT ;  /* 0x00000002fc007209 */ /* 0x004fe20007810000 */
[----:B------:R-:W-:Y:S02]  /*cec0*/  FADD.FTZ R2, -R136, R132 ;  /* 0x0000008488027221 */ /* 0x000fe40000010100 */
[----:B------:R-:W-:Y:S02]  /*ced0*/  FMUL.FTZ R32, R134, R172 ;  /* 0x000000ac86207220 */ /* 0x000fe40000410000 */
[----:B------:R-:W-:Y:S02]  /*cee0*/  FMUL.FTZ R2, R2, c[0x0][0x2d0] ;  /* 0x0000b40002027a20 */ /* 0x000fe40000410000 */
[----:B------:R-:W-:Y:S02]  /*cef0*/  FMUL.FTZ R33, R134, R173 ;  /* 0x000000ad86217220 */ /* 0x000fe40000410000 */
[----:B------:R2:W2:Y:S01]  /*cf00*/  MUFU.EX2 R133, R2 ;  /* 0x0000000200857308 */ /* 0x0004a20000000800 */
[----:B-1----:R-:W-:Y:S01]  /*cf10*/  FMNMX.FTZ R0, R140, R0, !PT ;  /* 0x000000008c007209 */ /* 0x002fe20007810000 */
[C---:B------:R-:W-:Y:S02]  /*cf20*/  FMUL.FTZ R52, R134.reuse, R52 ;  /* 0x0000003486347220 */ /* 0x040fe40000410000 */
[C---:B------:R-:W-:Y:S01]  /*cf30*/  FMUL.FTZ R53, R134.reuse, R53 ;  /* 0x0000003586357220 */ /* 0x040fe20000410000 */
[----:B------:R-:W-:Y:S01]  /*cf40*/  FMNMX.FTZ R0, R141, R0, !PT ;  /* 0x000000008d007209 */ /* 0x000fe20007810000 */
[C---:B------:R-:W-:Y:S02]  /*cf50*/  FMUL.FTZ R64, R134.reuse, R64 ;  /* 0x0000004086407220 */ /* 0x040fe40000410000 */
[C---:B------:R-:W-:Y:S02]  /*cf60*/  FMUL.FTZ R65, R134.reuse, R65 ;  /* 0x0000004186417220 */ /* 0x040fe40000410000 */
[----:B------:R-:W1:Y:S01]  /*cf70*/  SHFL.BFLY PT, R3, R0, 0x2, 0x1f ;  /* 0x0c401f0000037f89 */ /* 0x000e6200000e0000 */
[----:B---3--:R-:W-:Y:S01]  /*cf80*/  @P5 SHF.R.S32.HI R4, RZ, 0x1f, R242 ;  /* 0x0000001fff045819 */ /* 0x008fe200000114f2 */
[C---:B------:R-:W-:Y:S01]  /*cf90*/  FMUL.FTZ R68, R134.reuse, R68 ;  /* 0x0000004486447220 */ /* 0x040fe20000410000 */
[----:B----4-:R-:W-:Y:S01]  /*cfa0*/  MOV R173, R223 ;  /* 0x000000df00ad7202 */ /* 0x010fe20000000f00 */
[C---:B------:R-:W-:Y:S02]  /*cfb0*/  FMUL.FTZ R69, R134.reuse, R69 ;  /* 0x0000004586457220 */ /* 0x040fe40000410000 */
[C---:B------:R-:W-:Y:S02]  /*cfc0*/  FMUL.FTZ R80, R134.reuse, R80 ;  /* 0x0000005086507220 */ /* 0x040fe40000410000 */
[C---:B------:R-:W-:Y:S02]  /*cfd0*/  FMUL.FTZ R81, R134.reuse, R81 ;  /* 0x0000005186517220 */ /* 0x040fe40000410000 */
[C---:B------:R-:W-:Y:S02]  /*cfe0*/  FMUL.FTZ R84, R134.reuse, R84 ;  /* 0x0000005486547220 */ /* 0x040fe40000410000 */
[----:B------:R-:W-:Y:S02]  /*cff0*/  FMUL.FTZ R85, R134, R85 ;  /* 0x0000005586557220 */ /* 0x000fe40000410000 */
[----:B--2---:R-:W-:Y:S02]  /*d000*/  FADD.FTZ R2, -R135, R138 ;  /* 0x0000008a87027221 */ /* 0x004fe40000010100 */
[--C-:B------:R-:W-:Y:S02]  /*d010*/  FFMA.FTZ R138, R206, c[0x0][0x2d0], -R142.reuse ;  /* 0x0000b400ce8a7a23 */ /* 0x100fe4000001088e */
[----:B------:R-:W-:Y:S02]  /*d020*/  FMUL.FTZ R2, R2, c[0x0][0x2d0] ;  /* 0x0000b40002027a20 */ /* 0x000fe40000410000 */
[C---:B------:R-:W-:Y:S01]  /*d030*/  FMUL.FTZ R34, R133.reuse, R174 ;  /* 0x000000ae85227220 */ /* 0x040fe20000410000 */
[----:B------:R-:W-:Y:S01]  /*d040*/  MOV R174, R252 ;  /* 0x000000fc00ae7202 */ /* 0x000fe20000000f00 */
[----:B------:R2:W3:Y:S01]  /*d050*/  MUFU.EX2 R132, R2 ;  /* 0x0000000200847308 */ /* 0x0004e20000000800 */
[C---:B------:R-:W-:Y:S01]  /*d060*/  FMUL.FTZ R35, R133.reuse, R175 ;  /* 0x000000af85237220 */ /* 0x040fe20000410000 */
[----:B-1----:R-:W-:Y:S01]  /*d070*/  FMNMX.FTZ R0, R0, R3, !PT ;  /* 0x0000000300007209 */ /* 0x002fe20007810000 */
[C---:B------:R-:W-:Y:S01]  /*d080*/  FMUL.FTZ R51, R133.reuse, R191 ;  /* 0x000000bf85337220 */ /* 0x040fe20000410000 */
[----:B------:R-:W-:Y:S01]  /*d090*/  MOV R175, R250 ;  /* 0x000000fa00af7202 */ /* 0x000fe20000000f00 */
        /* <DEDUP_REMOVED lines=10> */
[--C-:B--2---:R-:W-:Y:S02]  /*d140*/  FFMA.FTZ R2, R143, c[0x0][0x2d0], -R142.reuse ;  /* 0x0000b4008f027a23 */ /* 0x104fe4000001088e */
[----:B------:R-:W-:Y:S02]  /*d150*/  FMUL.FTZ R143, R136, c[0x0][0x2d0] ;  /* 0x0000b400888f7a20 */ /* 0x000fe40000410000 */
[----:B------:R-:W1:Y:S01]  /*d160*/  MUFU.EX2 R48, R2 ;  /* 0x0000000200307308 */ /* 0x000e620000000800 */
[----:B---3--:R-:W-:Y:S02]  /*d170*/  FMUL.FTZ R45, R132, R185 ;  /* 0x000000b9842d7220 */ /* 0x008fe40000410000 */
[--C-:B------:R-:W-:Y:S02]  /*d180*/  FFMA.FTZ R3, R194, c[0x0][0x2d0], -R143.reuse ;  /* 0x0000b400c2037a23 */ /* 0x100fe4000001088f */
        /* <DEDUP_REMOVED lines=11> */
[----:B-1----:R-:W-:Y:S01]  /*d240*/  MOV R169, R48 ;  /* 0x0000003000a97202 */ /* 0x002fe20000000f00 */
[--C-:B------:R-:W-:Y:S02]  /*d250*/  FFMA.FTZ R2, R16, c[0x0][0x2d0], -R142.reuse ;  /* 0x0000b40010027a23 */ /* 0x100fe4000001088e */
[----:B------:R-:W-:Y:S02]  /*d260*/  FMUL.FTZ R16, R134, R156 ;  /* 0x0000009c86107220 */ /* 0x000fe40000410000 */
[----:B------:R1:W-:Y:S01]  /*d270*/  MUFU.EX2 R24, R2 ;  /* 0x0000000200187308 */ /* 0x0003e20000000800 */
[C---:B------:R-:W-:Y:S02]  /*d280*/  FMUL.FTZ R77, R132.reuse, R77 ;  /* 0x0000004d844d7220 */ /* 0x040fe40000410000 */
[C---:B------:R-:W-:Y:S02]  /*d290*/  FMUL.FTZ R88, R132.reuse, R88 ;  /* 0x0000005884587220 */ /* 0x040fe40000410000 */
[--C-:B--2---:R-:W-:Y:S02]  /*d2a0*/  FFMA.FTZ R3, R193, c[0x0][0x2d0], -R143.reuse ;  /* 0x0000b400c1037a23 */ /* 0x104fe4000001088f */
[C---:B------:R-:W-:Y:S02]  /*d2b0*/  FMUL.FTZ R89, R132.reuse, R89 ;  /* 0x0000005984597220 */ /* 0x040fe40000410000 */
[C---:B------:R-:W-:Y:S01]  /*d2c0*/  FMUL.FTZ R92, R132.reuse, R92 ;  /* 0x0000005c845c7220 */ /* 0x040fe20000410000 */
[----:B------:R2:W-:Y:S01]  /*d2d0*/  MUFU.EX2 R44, R3 ;  /* 0x00000003002c7308 */ /* 0x0005e20000000800 */
[----:B------:R-:W-:Y:S02]  /*d2e0*/  FMUL.FTZ R93, R132, R93 ;  /* 0x0000005d845d7220 */ /* 0x000fe40000410000 */
[C---:B------:R-:W-:Y:S02]  /*d2f0*/  FMUL.FTZ R96, R134.reuse, R96 ;  /* 0x0000006086607220 */ /* 0x040fe40000410000 */
[C---:B------:R-:W-:Y:S02]  /*d300*/  FMUL.FTZ R97, R134.reuse, R97 ;  /* 0x0000006186617220 */ /* 0x040fe40000410000 */
[C---:B------:R-:W-:Y:S02]  /*d310*/  FMUL.FTZ R98, R133.reuse, R98 ;  /* 0x0000006285627220 */ /* 0x040fe40000410000 */
[----:B------:R-:W-:Y:S02]  /*d320*/  FMUL.FTZ R99, R133, R99 ;  /* 0x0000006385637220 */ /* 0x000fe40000410000 */
[C---:B------:R-:W-:Y:S02]  /*d330*/  FMUL.FTZ R100, R134.reuse, R100 ;  /* 0x0000006486647220 */ /* 0x040fe40000410000 */
[C---:B------:R-:W-:Y:S02]  /*d340*/  FMUL.FTZ R101, R134.reuse, R101 ;  /* 0x0000006586657220 */ /* 0x040fe40000410000 */
[----:B-1----:R-:W-:Y:S02]  /*d350*/  FFMA.FTZ R2, R17, c[0x0][0x2d0], -R142 ;  /* 0x0000b40011027a23 */ /* 0x002fe4000001088e */
[----:B------:R-:W-:Y:S02]  /*d360*/  FMUL.FTZ R17, R134, R157 ;  /* 0x0000009d86117220 */ /* 0x000fe40000410000 */
[----:B------:R1:W3:Y:S01]  /*d370*/  MUFU.EX2 R11, R2 ;  /* 0x00000002000b7308 */ /* 0x0002e20000000800 */
[C---:B------:R-:W-:Y:S02]  /*d380*/  FMUL.FTZ R102, R133.reuse, R102 ;  /* 0x0000006685667220 */ /* 0x040fe40000410000 */
[C---:B------:R-:W-:Y:S02]  /*d390*/  FMUL.FTZ R103, R133.reuse, R103 ;  /* 0x0000006785677220 */ /* 0x040fe40000410000 */
[--C-:B--2---:R-:W-:Y:S02]  /*d3a0*/  FFMA.FTZ R3, R18, c[0x0][0x2d0], -R143.reuse ;  /* 0x0000b40012037a23 */ /* 0x104fe4000001088f */
[C---:B------:R-:W-:Y:S02]  /*d3b0*/  FMUL.FTZ R18, R133.reuse, R158 ;  /* 0x0000009e85127220 */ /* 0x040fe40000410000 */
[C---:B------:R-:W-:Y:S01]  /*d3c0*/  FMUL.FTZ R104, R132.reuse, R104 ;  /* 0x0000006884687220 */ /* 0x040fe20000410000 */
[----:B------:R2:W-:Y:S01]  /*d3d0*/  MUFU.EX2 R20, R3 ;  /* 0x0000000300147308 */ /* 0x0005e20000000800 */
[C---:B------:R-:W-:Y:S02]  /*d3e0*/  FMUL.FTZ R105, R132.reuse, R105 ;  /* 0x0000006984697220 */ /* 0x040fe40000410000 */
[C---:B------:R-:W-:Y:S02]  /*d3f0*/  FMUL.FTZ R108, R132.reuse, R108 ;  /* 0x0000006c846c7220 */ /* 0x040fe40000410000 */
[----:B------:R-:W-:Y:S02]  /*d400*/  FMUL.FTZ R109, R132, R109 ;  /* 0x0000006d846d7220 */ /* 0x000fe40000410000 */
[C---:B------:R-:W-:Y:S02]  /*d410*/  FMUL.FTZ R112, R134.reuse, R112 ;  /* 0x0000007086707220 */ /* 0x040fe40000410000 */
[C---:B------:R-:W-:Y:S02]  /*d420*/  FMUL.FTZ R113, R134.reuse, R113 ;  /* 0x0000007186717220 */ /* 0x040fe40000410000 */
[C---:B------:R-:W-:Y:S02]  /*d430*/  FMUL.FTZ R114, R133.reuse, R114 ;  /* 0x0000007285727220 */ /* 0x040fe40000410000 */
[C---:B------:R-:W-:Y:S01]  /*d440*/  FMUL.FTZ R115, R133.reuse, R115 ;  /* 0x0000007385737220 */ /* 0x040fe20000410000 */
[----:B-1----:R-:W2:Y:S01]  /*d450*/  SHFL.BFLY PT, R2, R0, 0x1, 0x1f ;  /* 0x0c201f0000027f89 */ /* 0x002ea200000e0000 */
        /* <DEDUP_REMOVED lines=10> */
[C---:B------:R-:W-:Y:S02]  /*d500*/  FMUL.FTZ R130, R133.reuse, R130 ;  /* 0x0000008285827220 */ /* 0x040fe40000410000 */
[----:B------:R-:W-:Y:S01]  /*d510*/  FMUL.FTZ R131, R133, R131 ;  /* 0x0000008385837220 */ /* 0x000fe20000410000 */
[----:B--2---:R-:W-:Y:S01]  /*d520*/  FMNMX.FTZ R3, R0, R2, !PT ;  /* 0x0000000200037209 */ /* 0x004fe20007810000 */
[----:B------:R-:W-:Y:S01]  /*d530*/  @P5 IMAD R2, R4, c[0x0][0x1e0], RZ ;  /* 0x0000780004025a24 */ /* 0x000fe200078e02ff */
[----:B------:R-:W-:Y:S01]  /*d540*/  @P5 MOV R4, R8 ;  /* 0x0000000800045202 */ /* 0x000fe20000000f00 */
[----:B------:R-:W-:Y:S02]  /*d550*/  FFMA.FTZ R0, R19, c[0x0][0x2d0], -R143 ;  /* 0x0000b40013007a23 */ /* 0x000fe4000001088f */
[----:B------:R-:W-:Y:S02]  /*d560*/  @P5 IMAD R2, R242, c[0x0][0x1e4], R2 ;  /* 0x00007900f2025a24 */ /* 0x000fe400078e0202 */
[----:B------:R-:W-:Y:S01]  /*d570*/  @P5 IMAD.WIDE.U32 R4, R6, 0x30, R4 ;  /* 0x0000003006045825 */ /* 0x000fe200078e0004 */
[----:B------:R1:W-:Y:S02]  /*d580*/  MUFU.EX2 R194, R0 ;  /* 0x0000000000c27308 */ /* 0x0003e40000000800 */
[----:B------:R-:W-:Y:S01]  /*d590*/  @P5 IADD3 R2, R7, R2, RZ ;  /* 0x0000000207025210 */ /* 0x000fe20007ffe0ff */
[--C-:B------:R-:W-:Y:S01]  /*d5a0*/  FFMA.FTZ R6, R196, c[0x0][0x2d0], -R192.reuse ;  /* 0x0000b400c4067a23 */ /* 0x100fe200000108c0 */
[----:B---3--:R-:W-:Y:S01]  /*d5b0*/  MOV R196, R11 ;  /* 0x0000000b00c47202 */ /* 0x008fe20000000f00 */
[--C-:B------:R-:W-:Y:S02]  /*d5c0*/  FFMA.FTZ R7, R195, c[0x0][0x2d0], -R192.reuse ;  /* 0x0000b400c3077a23 */ /* 0x100fe400000108c0 */
[----:B------:R-:W-:Y:S02]  /*d5d0*/  @P5 IMAD R2, R2, 0x30, RZ ;  /* 0x0000003002025824 */ /* 0x000fe400078e02ff */
[----:B------:R-:W-:Y:S01]  /*d5e0*/  FFMA.FTZ R11, R12, c[0x0][0x2d0], -R192 ;  /* 0x0000b4000c0b7a23 */ /* 0x000fe200000108c0 */
[----:B------:R2:W3:Y:S01]  /*d5f0*/  MUFU.EX2 R42, R6 ;  /* 0x00000006002a7308 */ /* 0x0004e20000000800 */
[----:B------:R-:W-:Y:S01]  /*d600*/  FMUL.FTZ R12, R132, R152 ;  /* 0x00000098840c7220 */ /* 0x000fe20000410000 */
[----:B------:R-:W-:Y:S01]  /*d610*/  @P5 IADD3 R2, R5, R2, RZ ;  /* 0x0000000205025210 */ /* 0x000fe20007ffe0ff */
[----:B------:R-:W-:Y:S03]  /*d620*/  FMUL.FTZ R19, R133, R159 ;  /* 0x0000009f85137220 */ /* 0x000fe60000410000 */
[----:B------:R-:W-:Y:S02]  /*d630*/  @P5 SHF.L.U64.HI R5, R4, 0x1, R2 ;  /* 0x0000000104055819 */ /* 0x000fe40000010202 */
[C---:B------:R-:W-:Y:S02]  /*d640*/  @P5 SHF.L.U32 R2, R10.reuse, 0x5, RZ ;  /* 0x000000050a025819 */ /* 0x040fe400000006ff */
[----:B------:R4:W4:Y:S01]  /*d650*/  MUFU.EX2 R41, R7 ;  /* 0x0000000700297308 */ /* 0x0009220000000800 */
[----:B------:R-:W-:Y:S01]  /*d660*/  @P5 SHF.L.U64.HI R10, R10, 0x5, R21 ;  /* 0x000000050a0a5819 */ /* 0x000fe20000010215 */
[----:B-1----:R-:W-:Y:S01]  /*d670*/  FADD.FTZ R0, -R3, R139 ;  /* 0x0000008b03007221 */ /* 0x002fe20000010100 */
[----:B------:R-:W-:Y:S03]  /*d680*/  MOV R139, R251 ;  /* 0x000000fb008b7202 */ /* 0x000fe60000000f00 */
[----:B------:R-:W-:Y:S04]  /*d690*/  FMUL.FTZ R0, R0, c[0x0][0x2d0] ;  /* 0x0000b40000007a20 */ /* 0x000fe80000410000 */
[----:B------:R1:W-:Y:S01]  /*d6a0*/  MUFU.EX2 R195, R11 ;  /* 0x0000000b00c37308 */ /* 0x0003e20000000800 */
[----:B------:R-:W-:Y:S01]  /*d6b0*/  FFMA.FTZ R139, R139, c[0x0][0x2d0], -R143 ;  /* 0x0000b4008b8b7a23 */ /* 0x000fe2000001088f */
[----:B--2---:R-:W-:Y:S02]  /*d6c0*/  @P5 SHF.L.U32 R6, R4, 0x1, RZ ;  /* 0x0000000104065819 */ /* 0x004fe400000006ff */
[----:B---3--:R-:W-:Y:S02]  /*d6d0*/  MOV R172, R42 ;  /* 0x0000002a00ac7202 */ /* 0x008fe40000000f00 */
[C---:B------:R-:W-:Y:S02]  /*d6e0*/  @P5 IADD3 R8, P2, R6.reuse, 0x80, RZ ;  /* 0x0000008006085810 */ /* 0x040fe40007f5e0ff */
[----:B------:R-:W-:Y:S02]  /*d6f0*/  @P5 IADD3 R6, P0, R6, c[0x0][0x1c8], RZ ;  /* 0x0000720006065a10 */ /* 0x000fe40007f1e0ff */
[----:B------:R-:W2:Y:S01]  /*d700*/  MUFU.EX2 R0, R0 ;  /* 0x0000000000007308 */ /* 0x000ea20000000800 */
[----:B------:R-:W-:Y:S02]  /*d710*/  @P5 IADD3 R8, P1, R8, c[0x0][0x1c8], RZ ;  /* 0x0000720008085a10 */ /* 0x000fe40007f3e0ff */
[----:B----4-:R-:W-:Y:S02]  /*d720*/  @P5 IADD3.X R7, R5, c[0x0][0x1cc], RZ, P0, !PT ;  /* 0x0000730005075a10 */ /* 0x010fe400007fe4ff */
[----:B------:R-:W-:Y:S02]  /*d730*/  @P5 IADD3.X R9, RZ, c[0x0][0x1cc], R5, P1, P2 ;  /* 0x00007300ff095a10 */ /* 0x000fe40000fe4405 */
[----:B------:R-:W-:Y:S01]  /*d740*/  @P5 IADD3 R4, P0, R6, R2, RZ ;  /* 0x0000000206045210 */ /* 0x000fe20007f1e0ff */
[----:B------:R3:W-:Y:S01]  /*d750*/  @P5 LDGSTS.E.BYPASS.LTC128B.128 [R243+0x5080], [R6.64], !P4 ;  /* 0x0508000006f35fae */ /* 0x0007e2000e101d4e */
[----:B------:R-:W-:Y:S02]  /*d760*/  MOV R168, R41 ;  /* 0x0000002900a87202 */ /* 0x000fe40000000f00 */
[----:B------:R-:W-:Y:S01]  /*d770*/  @P5 IADD3.X R5, R7, R10, RZ, P0, !PT ;  /* 0x0000000a07055210 */ /* 0x000fe200007fe4ff */
[----:B-1----:R-:W-:Y:S01]  /*d780*/  FFMA.FTZ R11, R13, c[0x0][0x2d0], -R192 ;  /* 0x0000b4000d0b7a23 */ /* 0x002fe200000108c0 */
[----:B------:R-:W-:Y:S01]  /*d790*/  ISETP.GT.AND P0, PT, R244, UR4, PT ;  /* 0x00000004f4007c0c */ /* 0x000fe2000bf04270 */
[----:B------:R-:W-:Y:S02]  /*d7a0*/  FMUL.FTZ R13, R132, R153 ;  /* 0x00000099840d7220 */ /* 0x000fe40000410000 */
[----:B------:R1:W-:Y:S01]  /*d7b0*/  @P5 LDGSTS.E.BYPASS.LTC128B.128 [R243+0x6880], [R8.64], !P3 ;  /* 0x0688000008f35fae */ /* 0x0003e2000d901d4e */
[----:B------:R-:W4:Y:S01]  /*d7c0*/  MUFU.EX2 R193, R11 ;  /* 0x0000000b00c17308 */ /* 0x000f220000000800 */
[----:B------:R-:W-:Y:S06]  /*d7d0*/  MOV R244, R242 ;  /* 0x000000f200f47202 */ /* 0x000fec0000000f00 */
[----:B------:R1:W-:Y:S01]  /*d7e0*/  @P5 LDGSTS.E.BYPASS.LTC128B.128 [R243+0x5880], [R4.64], !P4 ;  /* 0x0588000004f35fae */ /* 0x0003e2000e101d4e */
[C---:B--2---:R-:W-:Y:S01]  /*d7f0*/  FMUL.FTZ R30, R0.reuse, R170 ;  /* 0x000000aa001e7220 */ /* 0x044fe20000410000 */
[----:B------:R-:W-:Y:S01]  /*d800*/  MOV R170, R44 ;  /* 0x0000002c00aa7202 */ /* 0x000fe20000000f00 */
[C---:B------:R-:W-:Y:S02]  /*d810*/  FMUL.FTZ R26, R0.reuse, R166 ;  /* 0x000000a6001a7220 */ /* 0x040fe40000410000 */
[C---:B------:R-:W-:Y:S02]  /*d820*/  FMUL.FTZ R27, R0.reuse, R167 ;  /* 0x000000a7001b7220 */ /* 0x040fe40000410000 */
[C---:B------:R-:W-:Y:S01]  /*d830*/  FMUL.FTZ R43, R0.reuse, R183 ;  /* 0x000000b7002b7220 */ /* 0x040fe20000410000 */
[----:B------:R2:W-:Y:S01]  /*d840*/  @P5 LDGSTS.E.BYPASS.LTC128B.128 [R243+0x7080], [R4.64+0x80], !P3 ;  /* 0x0708008004f35fae */ /* 0x0005e2000d901d4e */
[----:B------:R-:W-:Y:S01]  /*d850*/  MOV R183, R245 ;  /* 0x000000f500b77202 */ /* 0x000fe20000000f00 */
[----:B------:R-:W-:Y:S01]  /*d860*/  FMUL.FTZ R31, R0, R171 ;  /* 0x000000ab001f7220 */ /* 0x000fe20000410000 */
[----:B---3--:R-:W-:Y:S01]  /*d870*/  @P5 IADD3 R6, P1, R4, R2, RZ ;  /* 0x0000000204065210 */ /* 0x008fe20007f3e0ff */
[----:B------:R-:W-:Y:S01]  /*d880*/  FMUL.FTZ R2, R3, c[0x0][0x2d0] ;  /* 0x0000b40003027a20 */ /* 0x000fe20000410000 */
[----:B------:R-:W-:Y:S01]  /*d890*/  MOV R171, R222 ;  /* 0x000000de00ab7202 */ /* 0x000fe20000000f00 */
[C---:B------:R-:W-:Y:S01]  /*d8a0*/  FMUL.FTZ R46, R0.reuse, R186 ;  /* 0x000000ba002e7220 */ /* 0x040fe20000410000 */
[----:B------:R-:W-:Y:S01]  /*d8b0*/  @P5 IADD3.X R7, R5, R10, RZ, P1, !PT ;  /* 0x0000000a05075210 */ /* 0x000fe20000ffe4ff */
[C---:B------:R-:W-:Y:S01]  /*d8c0*/  FMUL.FTZ R10, R0.reuse, R150 ;  /* 0x00000096000a7220 */ /* 0x040fe20000410000 */
[----:B----4-:R-:W-:Y:S01]  /*d8d0*/  F2FP.PACK_AB R150, R193, R195 ;  /* 0x000000c3c196723e */ /* 0x010fe200000000ff */
[----:B------:R-:W-:Y:S02]  /*d8e0*/  FMUL.FTZ R11, R0, R151 ;  /* 0x00000097000b7220 */ /* 0x000fe40000410000 */
[----:B------:R3:W-:Y:S01]  /*d8f0*/  @P5 LDGSTS.E.BYPASS.LTC128B.128 [R243+0x6080], [R6.64], !P4 ;  /* 0x0608000006f35fae */ /* 0x0007e2000e101d4e */
[--C-:B-1----:R-:W-:Y:S01]  /*d900*/  FFMA.FTZ R8, R197, c[0x0][0x2d0], -R2.reuse ;  /* 0x0000b400c5087a23 */ /* 0x102fe20000010802 */
[----:B------:R-:W-:Y:S01]  /*d910*/  MOV R197, R20 ;  /* 0x0000001400c57202 */ /* 0x000fe20000000f00 */
[----:B------:R-:W-:Y:S02]  /*d920*/  FMUL.FTZ R9, R132, R149 ;  /* 0x0000009584097220 */ /* 0x000fe40000410000 */
[----:B------:R1:W-:Y:S01]  /*d930*/  MUFU.EX2 R209, R8 ;  /* 0x0000000800d17308 */ /* 0x0003e20000000800 */
[C---:B------:R-:W-:Y:S02]  /*d940*/  FMUL.FTZ R47, R0.reuse, R187 ;  /* 0x000000bb002f7220 */ /* 0x040fe40000410000 */
[----:B------:R3:W-:Y:S01]  /*d950*/  @P5 LDGSTS.E.BYPASS.LTC128B.128 [R243+0x7880], [R6.64+0x80], !P3 ;  /* 0x0788008006f35fae */ /* 0x0007e2000d901d4e */
[C---:B------:R-:W-:Y:S02]  /*d960*/  FMUL.FTZ R58, R0.reuse, R58 ;  /* 0x0000003a003a7220 */ /* 0x040fe40000410000 */
[C---:B------:R-:W-:Y:S02]  /*d970*/  FMUL.FTZ R59, R0.reuse, R59 ;  /* 0x0000003b003b7220 */ /* 0x040fe40000410000 */
[----:B------:R-:W-:Y:S02]  /*d980*/  FMUL.FTZ R62, R0, R62 ;  /* 0x0000003e003e7220 */ /* 0x000fe40000410000 */
[----:B--2---:R-:W-:Y:S01]  /*d990*/  FMUL.FTZ R5, R134, R145 ;  /* 0x0000009186057220 */ /* 0x004fe20000410000 */
[----:B------:R-:W-:Y:S01]  /*d9a0*/  F2FP.PACK_AB R145, R44, R222 ;  /* 0x000000de2c91723e */ /* 0x000fe200000000ff */
[----:B------:R-:W-:Y:S01]  /*d9b0*/  FMUL.FTZ R44, R132, R184 ;  /* 0x000000b8842c7220 */ /* 0x000fe20000410000 */
[----:B------:R-:W2:Y:S01]  /*d9c0*/  LDSM.16.MT88.4 R20, [R225+0x2080] ;  /* 0x00208000e114783b */ /* 0x000ea20000004200 */
[----:B------:R4:W-:Y:S01]  /*d9d0*/  MUFU.EX2 R184, R138 ;  /* 0x0000008a00b87308 */ /* 0x0009e20000000800 */
[----:B------:R-:W-:Y:S01]  /*d9e0*/  FFMA.FTZ R4, R198, c[0x0][0x2d0], -R2 ;  /* 0x0000b400c6047a23 */ /* 0x000fe20000010802 */
[----:B------:R-:W-:Y:S01]  /*d9f0*/  MOV R198, R24 ;  /* 0x0000001800c67202 */ /* 0x000fe20000000f00 */
[----:B------:R-:W-:Y:S02]  /*da00*/  FMUL.FTZ R24, R132, R164 ;  /* 0x000000a484187220 */ /* 0x000fe40000410000 */
[C---:B------:R-:W-:Y:S02]  /*da10*/  FMUL.FTZ R63, R0.reuse, R63 ;  /* 0x0000003f003f7220 */ /* 0x040fe40000410000 */
[----:B------:R-:W2:Y:S01]  /*da20*/  LDSM.16.MT88.4 R36, [R226+0x2080] ;  /* 0x00208000e224783b */ /* 0x000ea20000004200 */
[----:B------:R-:W-:Y:S02]  /*da30*/  FMUL.FTZ R74, R0, R74 ;  /* 0x0000004a004a7220 */ /* 0x000fe40000410000 */
[----:B------:R-:W4:Y:S01]  /*da40*/  MUFU.EX2 R210, R4 ;  /* 0x0000000400d27308 */ /* 0x000f220000000800 */
[C---:B-1----:R-:W-:Y:S01]  /*da50*/  FMUL.FTZ R8, R132.reuse, R148 ;  /* 0x0000009484087220 */ /* 0x042fe20000410000 */
[----:B------:R-:W-:Y:S01]  /*da60*/  F2FP.PACK_AB R148, R41, R42 ;  /* 0x0000002a2994723e */ /* 0x000fe200000000ff */
[----:B------:R-:W-:Y:S01]  /*da70*/  FMUL.FTZ R41, R132, R181 ;  /* 0x000000b584297220 */ /* 0x000fe20000410000 */
[----:B------:R-:W-:Y:S01]  /*da80*/  MOV R181, R249 ;  /* 0x000000f900b57202 */ /* 0x000fe20000000f00 */
[----:B------:R-:W-:Y:S01]  /*da90*/  FMUL.FTZ R42, R0, R182 ;  /* 0x000000b6002a7220 */ /* 0x000fe20000410000 */
[----:B------:R-:W-:Y:S01]  /*daa0*/  MOV R182, R246 ;  /* 0x000000f600b67202 */ /* 0x000fe20000000f00 */
[C---:B---3--:R-:W-:Y:S01]  /*dab0*/  FMUL.FTZ R6, R133.reuse, R146 ;  /* 0x0000009285067220 */ /* 0x048fe20000410000 */
[----:B------:R-:W-:Y:S01]  /*dac0*/  F2FP.PACK_AB R146, R196, R198 ;  /* 0x000000c6c492723e */ /* 0x000fe200000000ff */
[----:B------:R-:W-:Y:S01]  /*dad0*/  FMUL.FTZ R7, R133, R147 ;  /* 0x0000009385077220 */ /* 0x000fe20000410000 */
[----:B------:R-:W-:Y:S01]  /*dae0*/  F2FP.PACK_AB R147, R194, R197 ;  /* 0x000000c5c293723e */ /* 0x000fe200000000ff */
[----:B------:R-:W-:Y:S01]  /*daf0*/  LDSM.16.MT88.4 R156, [R227+0x2080] ;  /* 0x00208000e39c783b */ /* 0x000fe20000004200 */
[C---:B------:R-:W-:Y:S02]  /*db00*/  FMUL.FTZ R75, R0.reuse, R75 ;  /* 0x0000004b004b7220 */ /* 0x040fe40000410000 */
[----:B----4-:R-:W-:Y:S02]  /*db10*/  FFMA.FTZ R138, R205, c[0x0][0x2d0], -R142 ;  /* 0x0000b400cd8a7a23 */ /* 0x010fe4000001088e */
[C---:B------:R-:W-:Y:S02]  /*db20*/  FMUL.FTZ R78, R0.reuse, R78 ;  /* 0x0000004e004e7220 */ /* 0x040fe40000410000 */
[----:B------:R1:W-:Y:S01]  /*db30*/  MUFU.EX2 R185, R138 ;  /* 0x0000008a00b97308 */ /* 0x0003e20000000800 */
[C---:B------:R-:W-:Y:S01]  /*db40*/  FMUL.FTZ R79, R0.reuse, R79 ;  /* 0x0000004f004f7220 */ /* 0x040fe20000410000 */
[----:B------:R-:W-:Y:S01]  /*db50*/  LDSM.16.MT88.4 R164, [R228+0x2880] ;  /* 0x00288000e4a4783b */ /* 0x000fe20000004200 */
[C---:B------:R-:W-:Y:S02]  /*db60*/  FMUL.FTZ R90, R0.reuse, R90 ;  /* 0x0000005a005a7220 */ /* 0x040fe40000410000 */
[----:B------:R-:W-:Y:S01]  /*db70*/  FMUL.FTZ R91, R0, R91 ;  /* 0x0000005b005b7220 */ /* 0x000fe20000410000 */
[----:B------:R-:W-:Y:S01]  /*db80*/  F2FP.PACK_AB R149, R210, R209 ;  /* 0x000000d1d295723e */ /* 0x000fe200000000ff */
[----:B------:R-:W-:Y:S02]  /*db90*/  FFMA.FTZ R4, R14, c[0x0][0x2d0], -R2 ;  /* 0x0000b4000e047a23 */ /* 0x000fe40000010802 */
[C---:B------:R-:W-:Y:S01]  /*dba0*/  FMUL.FTZ R14, R0.reuse, R154 ;  /* 0x0000009a000e7220 */ /* 0x040fe20000410000 */
[----:B------:R-:W0:Y:S01]  /*dbb0*/  LDGDEPBAR ;  /* 0x00000000000079af */ /* 0x000e220000000000 */
[----:B------:R3:W-:Y:S01]  /*dbc0*/  MUFU.EX2 R211, R4 ;  /* 0x0000000400d37308 */ /* 0x0007e20000000800 */
[C---:B------:R-:W-:Y:S02]  /*dbd0*/  FMUL.FTZ R94, R0.reuse, R94 ;  /* 0x0000005e005e7220 */ /* 0x040fe40000410000 */
[C---:B------:R-:W-:Y:S02]  /*dbe0*/  FMUL.FTZ R95, R0.reuse, R95 ;  /* 0x0000005f005f7220 */ /* 0x040fe40000410000 */
[C---:B------:R-:W-:Y:S02]  /*dbf0*/  FMUL.FTZ R106, R0.reuse, R106 ;  /* 0x0000006a006a7220 */ /* 0x040fe40000410000 */
[C---:B------:R-:W-:Y:S02]  /*dc00*/  FMUL.FTZ R107, R0.reuse, R107 ;  /* 0x0000006b006b7220 */ /* 0x040fe40000410000 */
[C---:B------:R-:W-:Y:S02]  /*dc10*/  FMUL.FTZ R110, R0.reuse, R110 ;  /* 0x0000006e006e7220 */ /* 0x040fe40000410000 */
[C---:B------:R-:W-:Y:S02]  /*dc20*/  FMUL.FTZ R111, R0.reuse, R111 ;  /* 0x0000006f006f7220 */ /* 0x040fe40000410000 */
[----:B-1----:R-:W-:Y:S02]  /*dc30*/  FFMA.FTZ R138, R199, c[0x0][0x2d0], -R142 ;  /* 0x0000b400c78a7a23 */ /* 0x002fe4000001088e */
[C---:B------:R-:W-:Y:S02]  /*dc40*/  FMUL.FTZ R122, R0.reuse, R122 ;  /* 0x0000007a007a7220 */ /* 0x040fe40000410000 */
[----:B------:R1:W-:Y:S01]  /*dc50*/  MUFU.EX2 R252, R138 ;  /* 0x0000008a00fc7308 */ /* 0x0003e20000000800 */
[C---:B------:R-:W-:Y:S02]  /*dc60*/  FMUL.FTZ R123, R0.reuse, R123 ;  /* 0x0000007b007b7220 */ /* 0x040fe40000410000 */
[C---:B------:R-:W-:Y:S02]  /*dc70*/  FMUL.FTZ R126, R0.reuse, R126 ;  /* 0x0000007e007e7220 */ /* 0x040fe40000410000 */
[C---:B------:R-:W-:Y:S02]  /*dc80*/  FMUL.FTZ R127, R0.reuse, R127 ;  /* 0x0000007f007f7220 */ /* 0x040fe40000410000 */
[--C-:B---3--:R-:W-:Y:S02]  /*dc90*/  FFMA.FTZ R4, R15, c[0x0][0x2d0], -R2.reuse ;  /* 0x0000b4000f047a23 */ /* 0x108fe40000010802 */
[----:B------:R-:W-:Y:S02]  /*dca0*/  FMUL.FTZ R15, R0, R155 ;  /* 0x0000009b000f7220 */ /* 0x000fe40000410000 */
[----:B------:R3:W4:Y:S01]  /*dcb0*/  MUFU.EX2 R213, R4 ;  /* 0x0000000400d57308 */ /* 0x0007220000000800 */
[----:B------:R-:W2:Y:S01]  /*dcc0*/  LDSM.16.MT88.4 R152, [R228+0x2080] ;  /* 0x00208000e498783b */ /* 0x000ea20000004200 */
[----:B------:R-:W-:Y:S02]  /*dcd0*/  FFMA.FTZ R140, R140, c[0x0][0x2d0], -R2 ;  /* 0x0000b4008c8c7a23 */ /* 0x000fe40000010802 */
[----:B-1----:R-:W-:Y:S06]  /*dce0*/  FFMA.FTZ R138, R204, c[0x0][0x2d0], -R142 ;  /* 0x0000b400cc8a7a23 */ /* 0x002fec000001088e */
[----:B------:R1:W-:Y:S01]  /*dcf0*/  MUFU.EX2 R251, R138 ;  /* 0x0000008a00fb7308 */ /* 0x0003e20000000800 */
[----:B---3--:R-:W-:Y:S01]  /*dd00*/  FMUL.FTZ R4, R134, R144 ;  /* 0x0000009086047220 */ /* 0x008fe20000410000 */
[----:B------:R-:W-:Y:S01]  /*dd10*/  F2FP.PACK_AB R144, R48, R223 ;  /* 0x000000df3090723e */ /* 0x000fe200000000ff */
[C---:B------:R-:W-:Y:S01]  /*dd20*/  FMUL.FTZ R48, R134.reuse, R188 ;  /* 0x000000bc86307220 */ /* 0x040fe20000410000 */
[----:B----4-:R-:W-:Y:S05]  /*dd30*/  F2FP.PACK_AB R151, R213, R211 ;  /* 0x000000d3d597723e */ /* 0x010fea00000000ff */
[-C--:B--2---:R-:W-:Y:S08]  /*dd40*/  HMMA.16816.F32 R4, R144, R20.reuse, R4 ;  /* 0x000000149004723c */ /* 0x084ff00000001804 */
[C---:B------:R-:W-:Y:S04]  /*dd50*/  HMMA.16816.F32 R8, R148.reuse, R20, R8 ;  /* 0x000000149408723c */ /* 0x040fe80000001808 */
[--C-:B-1----:R-:W-:Y:S02]  /*dd60*/  FFMA.FTZ R138, R215, c[0x0][0x2d0], -R143.reuse ;  /* 0x0000b400d78a7a23 */ /* 0x102fe4000001088f */
[----:B------:R-:W-:Y:S01]  /*dd70*/  MUFU.EX2 R215, R139 ;  /* 0x0000008b00d77308 */ /* 0x000fe20000000800 */
[C---:B------:R-:W-:Y:S01]  /*dd80*/  FMUL.FTZ R20, R134.reuse, R160 ;  /* 0x000000a086147220 */ /* 0x040fe20000410000 */
[-C--:B------:R-:W-:Y:S04]  /*dd90*/  HMMA.16816.F32 R12, R148, R22.reuse, R12 ;  /* 0x00000016940c723c */ /* 0x080fe8000000180c */
[----:B------:R-:W-:Y:S04]  /*dda0*/  FMUL.FTZ R21, R134, R161 ;  /* 0x000000a186157220 */ /* 0x000fe80000410000 */
[C---:B------:R-:W-:Y:S01]  /*ddb0*/  HMMA.16816.F32 R16, R144.reuse, R22, R16 ;  /* 0x000000169010723c */ /* 0x040fe20000001810 */
[----:B------:R1:W-:Y:S06]  /*ddc0*/  MUFU.EX2 R250, R138 ;  /* 0x0000008a00fa7308 */ /* 0x0003ec0000000800 */
[C---:B------:R-:W-:Y:S02]  /*ddd0*/  FMUL.FTZ R22, R133.reuse, R162 ;  /* 0x000000a285167220 */ /* 0x040fe40000410000 */
[C---:B------:R-:W-:Y:S02]  /*dde0*/  FMUL.FTZ R23, R133.reuse, R163 ;  /* 0x000000a385177220 */ /* 0x040fe40000410000 */
[----:B------:R-:W-:Y:S01]  /*ddf0*/  LDSM.16.MT88.4 R160, [R226+0x2880] ;  /* 0x00288000e2a0783b */ /* 0x000fe20000004200 */
[----:B------:R-:W-:Y:S04]  /*de00*/  MUFU.EX2 R139, R140 ;  /* 0x0000008c008b7308 */ /* 0x000fe80000000800 */
[-C--:B------:R-:W-:Y:S08]  /*de10*/  HMMA.16816.F32 R20, R144, R36.reuse, R20 ;  /* 0x000000249014723c */ /* 0x080ff00000001814 */
[C---:B------:R-:W-:Y:S04]  /*de20*/  HMMA.16816.F32 R24, R148.reuse, R36, R24 ;  /* 0x000000249418723c */ /* 0x040fe80000001818 */
[--C-:B-1----:R-:W-:Y:S03]  /*de30*/  FFMA.FTZ R138, R214, c[0x0][0x2d0], -R143.reuse ;  /* 0x0000b400d68a7a23 */ /* 0x102fe6000001088f */
[C---:B------:R-:W-:Y:S01]  /*de40*/  FMUL.FTZ R36, R134.reuse, R176 ;  /* 0x000000b086247220 */ /* 0x040fe20000410000 */
[-C--:B------:R-:W-:Y:S01]  /*de50*/  HMMA.16816.F32 R28, R148, R38.reuse, R28 ;  /* 0x00000026941c723c */ /* 0x080fe2000000181c */
[----:B------:R1:W-:Y:S03]  /*de60*/  MUFU.EX2 R249, R138 ;  /* 0x0000008a00f97308 */ /* 0x0003e60000000800 */
[----:B------:R-:W-:Y:S01]  /*de70*/  MOV R176, R248 ;  /* 0x000000f800b07202 */ /* 0x000fe20000000f00 */
[----:B------:R-:W-:Y:S01]  /*de80*/  FMUL.FTZ R37, R134, R177 ;  /* 0x000000b186257220 */ /* 0x000fe20000410000 */
[----:B------:R-:W-:Y:S02]  /*de90*/  MOV R177, R247 ;  /* 0x000000f700b17202 */ /* 0x000fe40000000f00 */
[C---:B------:R-:W-:Y:S07]  /*dea0*/  HMMA.16816.F32 R32, R144.reuse, R38, R32 ;  /* 0x000000269020723c */ /* 0x040fee0000001820 */
[C---:B------:R-:W-:Y:S01]  /*deb0*/  FMUL.FTZ R38, R133.reuse, R178 ;  /* 0x000000b285267220 */ /* 0x040fe20000410000 */
[----:B------:R-:W-:Y:S01]  /*dec0*/  MOV R178, R50 ;  /* 0x0000003200b27202 */ /* 0x000fe20000000f00 */
[C---:B------:R-:W-:Y:S03]  /*ded0*/  FMUL.FTZ R39, R133.reuse, R179 ;  /* 0x000000b385277220 */ /* 0x040fe60000410000 */
[----:B------:R-:W-:Y:S01]  /*dee0*/  FMUL.FTZ R50, R133, R190 ;  /* 0x000000be85327220 */ /* 0x000fe20000410000 */
[----:B------:R-:W-:Y:S01]  /*def0*/  MOV R179, R40 ;  /* 0x0000002800b37202 */ /* 0x000fe20000000f00 */
[----:B------:R-:W-:Y:S01]  /*df00*/  FMUL.FTZ R40, R132, R180 ;  /* 0x000000b484287220 */ /* 0x000fe20000410000 */
[----:B------:R-:W-:Y:S01]  /*df10*/  MOV R180, R49 ;  /* 0x0000003100b47202 */ /* 0x000fe20000000f00 */
[-C--:B------:R-:W-:Y:S03]  /*df20*/  HMMA.16816.F32 R36, R144, R152.reuse, R36 ;  /* 0x000000989024723c */ /* 0x080fe60000001824 */
[--C-:B-1----:R-:W-:Y:S02]  /*df30*/  FFMA.FTZ R138, R207, c[0x0][0x2d0], -R143.reuse ;  /* 0x0000b400cf8a7a23 */ /* 0x102fe4000001088f */
[----:B------:R-:W-:Y:S02]  /*df40*/  FMUL.FTZ R49, R134, R189 ;  /* 0x000000bd86317220 */ /* 0x000fe40000410000 */
[----:B------:R1:W-:Y:S01]  /*df50*/  MUFU.EX2 R248, R138 ;  /* 0x0000008a00f87308 */ /* 0x0003e20000000800 */
[C---:B------:R-:W-:Y:S01]  /*df60*/  HMMA.16816.F32 R40, R148.reuse, R152, R40 ;  /* 0x000000989428723c */ /* 0x040fe20000001828 */
[----:B------:R-:W-:Y:S07]  /*df70*/  LDSM.16.MT88.4 R188, [R228+0x3080] ;  /* 0x00308000e4bc783b */ /* 0x000fee0000004200 */
[-C--:B------:R-:W-:Y:S08]  /*df80*/  HMMA.16816.F32 R44, R148, R154.reuse, R44 ;  /* 0x0000009a942c723c */ /* 0x080ff0000000182c */
[C---:B------:R-:W-:Y:S01]  /*df90*/  HMMA.16816.F32 R48, R144.reuse, R154, R48 ;  /* 0x0000009a9030723c */ /* 0x040fe20000001830 */
[----:B------:R-:W2:Y:S03]  /*dfa0*/  LDSM.16.MT88.4 R152, [R225+0x3880] ;  /* 0x00388000e198783b */ /* 0x000ea60000004200 */
[--C-:B-1----:R-:W-:Y:S04]  /*dfb0*/  FFMA.FTZ R138, R212, c[0x0][0x2d0], -R143.reuse ;  /* 0x0000b400d48a7a23 */ /* 0x102fe8000001088f */
[-C--:B------:R-:W-:Y:S01]  /*dfc0*/  HMMA.16816.F32 R52, R144, R156.reuse, R52 ;  /* 0x0000009c9034723c */ /* 0x080fe20000001834 */
[----:B------:R1:W-:Y:S07]  /*dfd0*/  MUFU.EX2 R247, R138 ;  /* 0x0000008a00f77308 */ /* 0x0003ee0000000800 */
[C---:B------:R-:W-:Y:S08]  /*dfe0*/  HMMA.16816.F32 R56, R148.reuse, R156, R56 ;  /* 0x0000009c9438723c */ /* 0x040ff00000001838 */
[-C--:B------:R-:W-:Y:S08]  /*dff0*/  HMMA.16816.F32 R60, R148, R158.reuse, R60 ;  /* 0x0000009e943c723c */ /* 0x080ff0000000183c */
[C---:B------:R-:W-:Y:S01]  /*e000*/  HMMA.16816.F32 R64, R144.reuse, R158, R64 ;  /* 0x0000009e9040723c */ /* 0x040fe20000001840 */
[----:B------:R-:W3:Y:S03]  /*e010*/  LDSM.16.MT88.4 R156, [R226+0x3880] ;  /* 0x00388000e29c783b */ /* 0x000ee60000004200 */
[--C-:B-1----:R-:W-:Y:S04]  /*e020*/  FFMA.FTZ R138, R217, c[0x0][0x2d0], -R192.reuse ;  /* 0x0000b400d98a7a23 */ /* 0x102fe800000108c0 */
[----:B------:R1:W-:Y:S01]  /*e030*/  MUFU.EX2 R246, R138 ;  /* 0x0000008a00f67308 */ /* 0x0003e20000000800 */
[-C--:B--2---:R-:W-:Y:S08]  /*e040*/  HMMA.16816.F32 R68, R144, R152.reuse, R68 ;  /* 0x000000989044723c */ /* 0x084ff00000001844 */
[C---:B------:R-:W-:Y:S08]  /*e050*/  HMMA.16816.F32 R72, R148.reuse, R152, R72 ;  /* 0x000000989448723c */ /* 0x040ff00000001848 */
[-C--:B------:R-:W-:Y:S04]  /*e060*/  HMMA.16816.F32 R76, R148, R154.reuse, R76 ;  /* 0x0000009a944c723c */ /* 0x080fe8000000184c */
[--C-:B-1----:R-:W-:Y:S04]  /*e070*/  FFMA.FTZ R138, R216, c[0x0][0x2d0], -R192.reuse ;  /* 0x0000b400d88a7a23 */ /* 0x102fe800000108c0 */
[C---:B------:R-:W-:Y:S01]  /*e080*/  HMMA.16816.F32 R80, R144.reuse, R154, R80 ;  /* 0x0000009a9050723c */ /* 0x040fe20000001850 */
[----:B------:R-:W1:Y:S01]  /*e090*/  LDSM.16.MT88.4 R152, [R228+0x3880] ;  /* 0x00388000e498783b */ /* 0x000e620000004200 */
[----:B------:R2:W4:Y:S06]  /*e0a0*/  MUFU.EX2 R245, R138 ;  /* 0x0000008a00f57308 */ /* 0x00052c0000000800 */
[-C--:B---3--:R-:W-:Y:S08]  /*e0b0*/  HMMA.16816.F32 R84, R144, R156.reuse, R84 ;  /* 0x0000009c9054723c */ /* 0x088ff00000001854 */
[C---:B------:R-:W-:Y:S08]  /*e0c0*/  HMMA.16816.F32 R88, R148.reuse, R156, R88 ;  /* 0x0000009c9458723c */ /* 0x040ff00000001858 */
[-C--:B------:R-:W-:Y:S04]  /*e0d0*/  HMMA.16816.F32 R92, R148, R158.reuse, R92 ;  /* 0x0000009e945c723c */ /* 0x080fe8000000185c */
[--C-:B--2---:R-:W-:Y:S04]  /*e0e0*/  FFMA.FTZ R138, R218, c[0x0][0x2d0], -R192.reuse ;  /* 0x0000b400da8a7a23 */ /* 0x104fe800000108c0 */
[C---:B------:R-:W-:Y:S01]  /*e0f0*/  HMMA.16816.F32 R96, R144.reuse, R158, R96 ;  /* 0x0000009e9060723c */ /* 0x040fe20000001860 */
[----:B------:R2:W-:Y:S01]  /*e100*/  MUFU.EX2 R223, R138 ;  /* 0x0000008a00df7308 */ /* 0x0005e20000000800 */
[----:B------:R-:W3:Y:S06]  /*e110*/  LDSM.16.MT88.4 R156, [R227+0x3880] ;  /* 0x00388000e39c783b */ /* 0x000eec0000004200 */
[-C--:B-1----:R-:W-:Y:S08]  /*e120*/  HMMA.16816.F32 R100, R144, R152.reuse, R100 ;  /* 0x000000989064723c */ /* 0x082ff00000001864 */
[C---:B------:R-:W-:Y:S08]  /*e130*/  HMMA.16816.F32 R104, R148.reuse, R152, R104 ;  /* 0x000000989468723c */ /* 0x040ff00000001868 */
[-C--:B------:R-:W-:Y:S04]  /*e140*/  HMMA.16816.F32 R108, R148, R154.reuse, R108 ;  /* 0x0000009a946c723c */ /* 0x080fe8000000186c */
[----:B--2---:R-:W-:Y:S04]  /*e150*/  FFMA.FTZ R138, R219, c[0x0][0x2d0], -R192 ;  /* 0x0000b400db8a7a23 */ /* 0x004fe800000108c0 */
[C---:B------:R-:W-:Y:S01]  /*e160*/  HMMA.16816.F32 R112, R144.reuse, R154, R112 ;  /* 0x0000009a9070723c */ /* 0x040fe20000001870 */
[----:B------:R1:W2:Y:S01]  /*e170*/  MUFU.EX2 R222, R138 ;  /* 0x0000008a00de7308 */ /* 0x0002a20000000800 */
[----:B------:R-:W2:Y:S06]  /*e180*/  LDSM.16.MT88.4 R152, [R225+0x2880] ;  /* 0x00288000e198783b */ /* 0x000eac0000004200 */
[-C--:B---3--:R-:W-:Y:S08]  /*e190*/  HMMA.16816.F32 R116, R144, R156.reuse, R116 ;  /* 0x0000009c9074723c */ /* 0x088ff00000001874 */
[C---:B------:R-:W-:Y:S08]  /*e1a0*/  HMMA.16816.F32 R120, R148.reuse, R156, R120 ;  /* 0x0000009c9478723c */ /* 0x040ff00000001878 */
[-C--:B------:R-:W-:Y:S04]  /*e1b0*/  HMMA.16816.F32 R124, R148, R158.reuse, R124 ;  /* 0x0000009e947c723c */ /* 0x080fe8000000187c */
[--C-:B-1----:R-:W-:Y:S03]  /*e1c0*/  FFMA.FTZ R138, R201, c[0x0][0x2d0], -R2.reuse ;  /* 0x0000b400c98a7a23 */ /* 0x102fe60000010802 */
[----:B----4-:R-:W-:Y:S01]  /*e1d0*/  F2FP.PACK_AB R148, R245, R246 ;  /* 0x000000f6f594723e */ /* 0x010fe200000000ff */
[----:B------:R-:W-:Y:S01]  /*e1e0*/  HMMA.16816.F32 R128, R144, R158, R128 ;  /* 0x0000009e9080723c */ /* 0x000fe20000001880 */
[----:B------:R1:W-:Y:S01]  /*e1f0*/  MUFU.EX2 R205, R138 ;  /* 0x0000008a00cd7308 */ /* 0x0003e20000000800 */
[----:B------:R-:W-:Y:S02]  /*e200*/  LDSM.16.MT88.4 R156, [R225+0x4080] ;  /* 0x00408000e19c783b */ /* 0x000fe40000004200 */
[----:B--2---:R-:W-:Y:S03]  /*e210*/  F2FP.PACK_AB R150, R222, R223 ;  /* 0x000000dfde96723e */ /* 0x004fe600000000ff */
[----:B------:R-:W-:Y:S02]  /*e220*/  F2FP.PACK_AB R144, R185, R184 ;  /* 0x000000b8b990723e */ /* 0x000fe400000000ff */
[----:B------:R-:W-:Y:S03]  /*e230*/  F2FP.PACK_AB R146, R251, R252 ;  /* 0x000000fcfb92723e */ /* 0x000fe600000000ff */
[----:B------:R-:W-:Y:S02]  /*e240*/  F2FP.PACK_AB R145, R249, R250 ;  /* 0x000000faf991723e */ /* 0x000fe400000000ff */
[----:B------:R-:W-:Y:S07]  /*e250*/  F2FP.PACK_AB R147, R247, R248 ;  /* 0x000000f8f793723e */ /* 0x000fee00000000ff */
[-C--:B------:R-:W-:Y:S03]  /*e260*/  HMMA.16816.F32 R4, R144, R152.reuse, R4 ;  /* 0x000000989004723c */ /* 0x080fe60000001804 */
[--C-:B-1----:R-:W-:Y:S04]  /*e270*/  FFMA.FTZ R138, R200, c[0x0][0x2d0], -R2.reuse ;  /* 0x0000b400c88a7a23 */ /* 0x102fe80000010802 */
[----:B------:R1:W2:Y:S02]  /*e280*/  MUFU.EX2 R204, R138 ;  /* 0x0000008a00cc7308 */ /* 0x0002a40000000800 */
[--C-:B-1----:R-:W-:Y:S03]  /*e290*/  FFMA.FTZ R138, R202, c[0x0][0x2d0], -R2.reuse ;  /* 0x0000b400ca8a7a23 */ /* 0x102fe60000010802 */
        /* <DEDUP_REMOVED lines=8> */
[-C--:B------:R-:W-:Y:S08]  /*e320*/  HMMA.16816.F32 R12, R148, R154.reuse, R12 ;  /* 0x0000009a940c723c */ /* 0x080ff0000000180c */
[C---:B------:R-:W-:Y:S01]  /*e330*/  HMMA.16816.F32 R16, R144.reuse, R154, R16 ;  /* 0x0000009a9010723c */ /* 0x040fe20000001810 */
[----:B------:R-:W2:Y:S03]  /*e340*/  LDSM.16.MT88.4 R152, [R227+0x2880] ;  /* 0x00288000e398783b */ /* 0x000ea60000004200 */
[--C-:B-1----:R-:W-:Y:S04]  /*e350*/  FFMA.FTZ R138, R220, c[0x0][0x2d0], -R142.reuse ;  /* 0x0000b400dc8a7a23 */ /* 0x102fe8000001088e */
[-C--:B------:R-:W-:Y:S01]  /*e360*/  HMMA.16816.F32 R20, R144, R160.reuse, R20 ;  /* 0x000000a09014723c */ /* 0x080fe20000001814 */
[----:B------:R1:W3:Y:S07]  /*e370*/  MUFU.EX2 R219, R138 ;  /* 0x0000008a00db7308 */ /* 0x0002ee0000000800 */
[C---:B------:R-:W-:Y:S08]  /*e380*/  HMMA.16816.F32 R24, R148.reuse, R160, R24 ;  /* 0x000000a09418723c */ /* 0x040ff00000001818 */
[-C--:B------:R-:W-:Y:S08]  /*e390*/  HMMA.16816.F32 R28, R148, R162.reuse, R28 ;  /* 0x000000a2941c723c */ /* 0x080ff0000000181c */
[C---:B------:R-:W-:Y:S01]  /*e3a0*/  HMMA.16816.F32 R32, R144.reuse, R162, R32 ;  /* 0x000000a29020723c */ /* 0x040fe20000001820 */
[----:B------:R-:W4:Y:S03]  /*e3b0*/  LDSM.16.MT88.4 R160, [R226+0x4080] ;  /* 0x00408000e2a0783b */ /* 0x000f260000004200 */
[--C-:B-1----:R-:W-:Y:S01]  /*e3c0*/  FFMA.FTZ R138, R208, c[0x0][0x2d0], -R142.reuse ;  /* 0x0000b400d08a7a23 */ /* 0x102fe2000001088e */
[----:B---3--:R-:W-:Y:S03]  /*e3d0*/  F2FP.PACK_AB R140, R219, R221 ;  /* 0x000000dddb8c723e */ /* 0x008fe600000000ff */
[-C--:B------:R-:W-:Y:S01]  /*e3e0*/  HMMA.16816.F32 R36, R144, R164.reuse, R36 ;  /* 0x000000a49024723c */ /* 0x080fe20000001824 */
[----:B------:R1:W-:Y:S07]  /*e3f0*/  MUFU.EX2 R220, R138 ;  /* 0x0000008a00dc7308 */ /* 0x0003ee0000000800 */
[C---:B------:R-:W-:Y:S08]  /*e400*/  HMMA.16816.F32 R40, R148.reuse, R164, R40 ;  /* 0x000000a49428723c */ /* 0x040ff00000001828 */
[-C--:B------:R-:W-:Y:S08]  /*e410*/  HMMA.16816.F32 R44, R148, R166.reuse, R44 ;  /* 0x000000a6942c723c */ /* 0x080ff0000000182c */
[C---:B------:R-:W-:Y:S01]  /*e420*/  HMMA.16816.F32 R48, R144.reuse, R166, R48 ;  /* 0x000000a69030723c */ /* 0x040fe20000001830 */
[----:B------:R-:W-:Y:S03]  /*e430*/  LDSM.16.MT88.4 R164, [R225+0x3080] ;  /* 0x00308000e1a4783b */ /* 0x000fe60000004200 */
[----:B-1----:R-:W-:Y:S01]  /*e440*/  FFMA.FTZ R138, R183, c[0x0][0x2d0], -R142 ;  /* 0x0000b400b78a7a23 */ /* 0x002fe2000001088e */
[----:B------:R-:W-:Y:S03]  /*e450*/  MOV R183, R193 ;  /* 0x000000c100b77202 */ /* 0x000fe60000000f00 */
[-C--:B--2---:R-:W-:Y:S01]  /*e460*/  HMMA.16816.F32 R52, R144, R152.reuse, R52 ;  /* 0x000000989034723c */ /* 0x084fe20000001834 */
[----:B------:R1:W2:Y:S07]  /*e470*/  MUFU.EX2 R218, R138 ;  /* 0x0000008a00da7308 */ /* 0x0002ae0000000800 */
[C---:B------:R-:W-:Y:S08]  /*e480*/  HMMA.16816.F32 R56, R148.reuse, R152, R56 ;  /* 0x000000989438723c */ /* 0x040ff00000001838 */
[-C--:B------:R-:W-:Y:S08]  /*e490*/  HMMA.16816.F32 R60, R148, R154.reuse, R60 ;  /* 0x0000009a943c723c */ /* 0x080ff0000000183c */
[C---:B------:R-:W-:Y:S01]  /*e4a0*/  HMMA.16816.F32 R64, R144.reuse, R154, R64 ;  /* 0x0000009a9040723c */ /* 0x040fe20000001840 */
[----:B------:R-:W3:Y:S03]  /*e4b0*/  LDSM.16.MT88.4 R152, [R228+0x4080] ;  /* 0x00408000e498783b */ /* 0x000ee60000004200 */
[--C-:B-1----:R-:W-:Y:S01]  /*e4c0*/  FFMA.FTZ R138, R182, c[0x0][0x2d0], -R143.reuse ;  /* 0x0000b400b68a7a23 */ /* 0x102fe2000001088f */
[----:B--2---:R-:W-:Y:S02]  /*e4d0*/  F2FP.PACK_AB R142, R218, R220 ;  /* 0x000000dcda8e723e */ /* 0x004fe400000000ff */
[----:B------:R-:W-:Y:S01]  /*e4e0*/  MOV R182, R194 ;  /* 0x000000c200b67202 */ /* 0x000fe20000000f00 */
[-C--:B------:R-:W-:Y:S01]  /*e4f0*/  HMMA.16816.F32 R68, R144, R156.reuse, R68 ;  /* 0x0000009c9044723c */ /* 0x080fe20000001844 */
[----:B------:R1:W-:Y:S07]  /*e500*/  MUFU.EX2 R217, R138 ;  /* 0x0000008a00d97308 */ /* 0x0003ee0000000800 */
[C---:B------:R-:W-:Y:S08]  /*e510*/  HMMA.16816.F32 R72, R148.reuse, R156, R72 ;  /* 0x0000009c9448723c */ /* 0x040ff00000001848 */
[-C--:B------:R-:W-:Y:S08]  /*e520*/  HMMA.16816.F32 R76, R148, R158.reuse, R76 ;  /* 0x0000009e944c723c */ /* 0x080ff0000000184c */
[C---:B------:R-:W-:Y:S01]  /*e530*/  HMMA.16816.F32 R80, R144.reuse, R158, R80 ;  /* 0x0000009e9050723c */ /* 0x040fe20000001850 */
[----:B------:R-:W2:Y:S03]  /*e540*/  LDSM.16.MT88.4 R156, [R227+0x4080] ;  /* 0x00408000e39c783b */ /* 0x000ea60000004200 */
[--C-:B-1----:R-:W-:Y:S01]  /*e550*/  FFMA.FTZ R138, R181, c[0x0][0x2d0], -R143.reuse ;  /* 0x0000b400b58a7a23 */ /* 0x102fe2000001088f */
[----:B------:R-:W-:Y:S03]  /*e560*/  MOV R181, R196 ;  /* 0x000000c400b57202 */ /* 0x000fe60000000f00 */
[-C--:B----4-:R-:W-:Y:S01]  /*e570*/  HMMA.16816.F32 R84, R144, R160.reuse, R84 ;  /* 0x000000a09054723c */ /* 0x090fe20000001854 */
[----:B------:R1:W-:Y:S07]  /*e580*/  MUFU.EX2 R216, R138 ;  /* 0x0000008a00d87308 */ /* 0x0003ee0000000800 */
[C---:B------:R-:W-:Y:S08]  /*e590*/  HMMA.16816.F32 R88, R148.reuse, R160, R88 ;  /* 0x000000a09458723c */ /* 0x040ff00000001858 */
[-C--:B------:R-:W-:Y:S08]  /*e5a0*/  HMMA.16816.F32 R92, R148, R162.reuse, R92 ;  /* 0x000000a2945c723c */ /* 0x080ff0000000185c */
[C---:B------:R-:W-:Y:S04]  /*e5b0*/  HMMA.16816.F32 R96, R144.reuse, R162, R96 ;  /* 0x000000a29060723c */ /* 0x040fe80000001860 */
[----:B-1----:R-:W-:Y:S01]  /*e5c0*/  FFMA.FTZ R138, R180, c[0x0][0x2d0], -R143 ;  /* 0x0000b400b48a7a23 */ /* 0x002fe2000001088f */
[----:B------:R-:W-:Y:S03]  /*e5d0*/  MOV R180, R173 ;  /* 0x000000ad00b47202 */ /* 0x000fe60000000f00 */
[-C--:B---3--:R-:W-:Y:S01]  /*e5e0*/  HMMA.16816.F32 R100, R144, R152.reuse, R100 ;  /* 0x000000989064723c */ /* 0x088fe20000001864 */
[----:B------:R1:W3:Y:S07]  /*e5f0*/  MUFU.EX2 R214, R138 ;  /* 0x0000008a00d67308 */ /* 0x0002ee0000000800 */
[C---:B------:R-:W-:Y:S08]  /*e600*/  HMMA.16816.F32 R104, R148.reuse, R152, R104 ;  /* 0x000000989468723c */ /* 0x040ff00000001868 */
[-C--:B------:R-:W-:Y:S08]  /*e610*/  HMMA.16816.F32 R108, R148, R154.reuse, R108 ;  /* 0x0000009a946c723c */ /* 0x080ff0000000186c */
[C---:B------:R-:W-:Y:S04]  /*e620*/  HMMA.16816.F32 R112, R144.reuse, R154, R112 ;  /* 0x0000009a9070723c */ /* 0x040fe80000001870 */
[--C-:B-1----:R-:W-:Y:S01]  /*e630*/  FFMA.FTZ R138, R179, c[0x0][0x2d0], -R192.reuse ;  /* 0x0000b400b38a7a23 */ /* 0x102fe200000108c0 */
[----:B---3--:R-:W-:Y:S02]  /*e640*/  F2FP.PACK_AB R143, R214, R215 ;  /* 0x000000d7d68f723e */ /* 0x008fe400000000ff */
[----:B------:R-:W-:Y:S01]  /*e650*/  MOV R179, R169 ;  /* 0x000000a900b37202 */ /* 0x000fe20000000f00 */
[-C--:B--2---:R-:W-:Y:S01]  /*e660*/  HMMA.16816.F32 R116, R144, R156.reuse, R116 ;  /* 0x0000009c9074723c */ /* 0x084fe20000001874 */
[----:B------:R1:W-:Y:S03]  /*e670*/  MUFU.EX2 R212, R138 ;  /* 0x0000008a00d47308 */ /* 0x0003e60000000800 */
[----:B------:R-:W-:Y:S04]  /*e680*/  MOV R169, R198 ;  /* 0x000000c600a97202 */ /* 0x000fe80000000f00 */
[C---:B------:R-:W-:Y:S08]  /*e690*/  HMMA.16816.F32 R120, R148.reuse, R156, R120 ;  /* 0x0000009c9478723c */ /* 0x040ff00000001878 */
[-C--:B------:R-:W-:Y:S08]  /*e6a0*/  HMMA.16816.F32 R124, R148, R158.reuse, R124 ;  /* 0x0000009e947c723c */ /* 0x080ff0000000187c */
[----:B------:R-:W-:Y:S04]  /*e6b0*/  HMMA.16816.F32 R128, R144, R158, R128 ;  /* 0x0000009e9080723c */ /* 0x000fe80000001880 */
[--C-:B-1----:R-:W-:Y:S01]  /*e6c0*/  FFMA.FTZ R138, R178, c[0x0][0x2d0], -R192.reuse ;  /* 0x0000b400b28a7a23 */ /* 0x102fe200000108c0 */
[----:B------:R-:W-:Y:S02]  /*e6d0*/  MOV R178, R170 ;  /* 0x000000aa00b27202 */ /* 0x000fe40000000f00 */
[----:B------:R-:W-:Y:S01]  /*e6e0*/  MOV R170, R197 ;  /* 0x000000c500aa7202 */ /* 0x000fe20000000f00 */
[----:B------:R1:W2:Y:S01]  /*e6f0*/  MUFU.EX2 R208, R138 ;  /* 0x0000008a00d07308 */ /* 0x0002a20000000800 */
[----:B------:R-:W-:Y:S03]  /*e700*/  LDSM.16.MT88.4 R196, [R227+0x3080] ;  /* 0x00308000e3c4783b */ /* 0x000fe60000004200 */
[--C-:B-1----:R-:W-:Y:S01]  /*e710*/  FFMA.FTZ R138, R177, c[0x0][0x2d0], -R192.reuse ;  /* 0x0000b400b18a7a23 */ /* 0x102fe200000108c0 */
[----:B------:R-:W-:Y:S02]  /*e720*/  MOV R177, R171 ;  /* 0x000000ab00b17202 */ /* 0x000fe40000000f00 */
[----:B------:R-:W-:Y:S03]  /*e730*/  MOV R171, R195 ;  /* 0x000000c300ab7202 */ /* 0x000fe60000000f00 */
[----:B------:R1:W-:Y:S02]  /*e740*/  MUFU.EX2 R207, R138 ;  /* 0x0000008a00cf7308 */ /* 0x0003e40000000800 */
[----:B-1----:R-:W-:Y:S01]  /*e750*/  FFMA.FTZ R138, R176, c[0x0][0x2d0], -R192 ;  /* 0x0000b400b08a7a23 */ /* 0x002fe200000108c0 */
[----:B------:R-:W-:Y:S02]  /*e760*/  MOV R176, R172 ;  /* 0x000000ac00b07202 */ /* 0x000fe40000000f00 */
[----:B--2---:R-:W-:Y:S05]  /*e770*/  F2FP.PACK_AB R192, R208, R212 ;  /* 0x000000d4d0c0723e */ /* 0x004fea00000000ff */
[----:B------:R1:W2:Y:S02]  /*e780*/  MUFU.EX2 R206, R138 ;  /* 0x0000008a00ce7308 */ /* 0x0002a40000000800 */
[--C-:B-1----:R-:W-:Y:S01]  /*e790*/  FFMA.FTZ R138, R175, c[0x0][0x2d0], -R2.reuse ;  /* 0x0000b400af8a7a23 */ /* 0x102fe20000010802 */
[----:B--2---:R-:W-:Y:S07]  /*e7a0*/  F2FP.PACK_AB R194, R206, R207 ;  /* 0x000000cfcec2723e */ /* 0x004fee00000000ff */
[----:B------:R1:W-:Y:S02]  /*e7b0*/  MUFU.EX2 R201, R138 ;  /* 0x0000008a00c97308 */ /* 0x0003e40000000800 */
[--C-:B-1----:R-:W-:Y:S02]  /*e7c0*/  FFMA.FTZ R138, R174, c[0x0][0x2d0], -R2.reuse ;  /* 0x0000b400ae8a7a23 */ /* 0x102fe40000010802 */
[----:B------:R-:W-:Y:S01]  /*e7d0*/  FFMA.FTZ R2, R141, c[0x0][0x2d0], -R2 ;  /* 0x0000b4008d027a23 */ /* 0x000fe20000010802 */
[----:B------:R-:W1:Y:S05]  /*e7e0*/  LDSM.16.MT88.4 R172, [R226+0x3080] ;  /* 0x00308000e2ac783b */ /* 0x000e6a0000004200 */
[----:B------:R-:W2:Y:S01]  /*e7f0*/  MUFU.EX2 R200, R138 ;  /* 0x0000008a00c87308 */ /* 0x000ea20000000800 */
[----:B------:R-:W-:Y:S07]  /*e800*/  F2FP.PACK_AB R141, R216, R217 ;  /* 0x000000d9d88d723e */ /* 0x000fee00000000ff */
[-C--:B------:R-:W-:Y:S01]  /*e810*/  HMMA.16816.F32 R144, R140, R164.reuse, R4 ;  /* 0x000000a48c90723c */ /* 0x080fe20000001804 */
[----:B------:R-:W3:Y:S01]  /*e820*/  LDSM.16.MT88.4 R4, [R225+0x4880] ;  /* 0x00488000e104783b */ /* 0x000ee20000004200 */
[----:B------:R-:W4:Y:S03]  /*e830*/  MUFU.EX2 R138, R2 ;  /* 0x00000002008a7308 */ /* 0x000f260000000800 */
[----:B--2---:R-:W-:Y:S02]  /*e840*/  F2FP.PACK_AB R193, R200, R201 ;  /* 0x000000c9c8c1723e */ /* 0x004fe400000000ff */
[----:B----4-:R-:W-:Y:S02]  /*e850*/  F2FP.PACK_AB R195, R138, R139 ;  /* 0x0000008b8ac3723e */ /* 0x010fe400000000ff */
[----:B------:R-:W-:Y:S05]  /*e860*/  MOV R2, R171 ;  /* 0x000000ab00027202 */ /* 0x000fea0000000f00 */
[C---:B------:R-:W-:Y:S01]  /*e870*/  HMMA.16816.F32 R148, R192.reuse, R164, R8 ;  /* 0x000000a4c094723c */ /* 0x040fe20000001808 */
[----:B------:R-:W2:Y:S07]  /*e880*/  LDSM.16.MT88.4 R8, [R226+0x4880] ;  /* 0x00488000e208783b */ /* 0x000eae0000004200 */
[-C--:B------:R-:W-:Y:S01]  /*e890*/  HMMA.16816.F32 R152, R192, R166.reuse, R12 ;  /* 0x000000a6c098723c */ /* 0x080fe2000000180c */
[----:B------:R-:W2:Y:S07]  /*e8a0*/  LDSM.16.MT88.4 R12, [R228+0x4880] ;  /* 0x00488000e40c783b */ /* 0x000eae0000004200 */
[C---:B------:R-:W-:Y:S01]  /*e8b0*/  HMMA.16816.F32 R156, R140.reuse, R166, R16 ;  /* 0x000000a68c9c723c */ /* 0x040fe20000001810 */
[----:B------:R-:W2:Y:S07]  /*e8c0*/  LDSM.16.MT88.4 R16, [R227+0x4880] ;  /* 0x00488000e310783b */ /* 0x000eae0000004200 */
[-C--:B-1----:R-:W-:Y:S07]  /*e8d0*/  HMMA.16816.F32 R160, R140, R172.reuse, R20 ;  /* 0x000000ac8ca0723c */ /* 0x082fee0000001814 */
[----:B------:R-:W-:Y:S01]  /*e8e0*/  MOV R23, R185 ;  /* 0x000000b900177202 */ /* 0x000fe20000000f00 */
[C---:B------:R-:W-:Y:S04]  /*e8f0*/  HMMA.16816.F32 R164, R192.reuse, R172, R24 ;  /* 0x000000acc0a4723c */ /* 0x040fe80000001818 */
[----:B------:R-:W-:Y:S02]  /*e900*/  MOV R22, R184 ;  /* 0x000000b800167202 */ /* 0x000fe40000000f00 */
[----:B------:R-:W-:Y:S02]  /*e910*/  MOV R21, R183 ;  /* 0x000000b700157202 */ /* 0x000fe40000000f00 */
[----:B------:R-:W-:Y:S04]  /*e920*/  MOV R26, R170 ;  /* 0x000000aa001a7202 */ /* 0x000fe80000000f00 */
[----:B------:R-:W-:Y:S02]  /*e930*/  MOV R25, R169 ;  /* 0x000000a900197202 */ /* 0x000fe40000000f00 */
[----:B------:R-:W-:Y:S02]  /*e940*/  MOV R24, R168 ;  /* 0x000000a800187202 */ /* 0x000fe40000000f00 */
[-C--:B------:R-:W-:Y:S01]  /*e950*/  HMMA.16816.F32 R168, R192, R174.reuse, R28 ;  /* 0x000000aec0a8723c */ /* 0x080fe2000000181c */
[----:B------:R-:W4:Y:S02]  /*e960*/  LDL.LU R29, [R1+0x8] ;  /* 0x00000800011d7983 */ /* 0x000f240000300800 */
[----:B------:R-:W-:Y:S02]  /*e970*/  MOV R20, R182 ;  /* 0x000000b600147202 */ /* 0x000fe40000000f00 */
[----:B------:R-:W4:Y:S01]  /*e980*/  LDL.LU R28, [R1+0x10] ;  /* 0x00001000011c7983 */ /* 0x000f220000300800 */
[----:B------:R-:W-:Y:S02]  /*e990*/  MOV R27, R181 ;  /* 0x000000b5001b7202 */ /* 0x000fe40000000f00 */
[C---:B------:R-:W-:Y:S01]  /*e9a0*/  HMMA.16816.F32 R172, R140.reuse, R174, R32 ;  /* 0x000000ae8cac723c */ /* 0x040fe20000001820 */
[----:B------:R-:W4:Y:S03]  /*e9b0*/  LDL.LU R33, [R1+0xc] ;  /* 0x00000c0001217983 */ /* 0x000f260000300800 */
[----:B------:R-:W-:Y:S01]  /*e9c0*/  MOV R30, R179 ;  /* 0x000000b3001e7202 */ /* 0x000fe20000000f00 */
[----:B------:R-:W4:Y:S01]  /*e9d0*/  LDL.LU R32, [R1+0x4] ;  /* 0x0000040001207983 */ /* 0x000f220000300800 */
[----:B------:R-:W-:Y:S02]  /*e9e0*/  MOV R31, R178 ;  /* 0x000000b2001f7202 */ /* 0x000fe40000000f00 */
[----:B------:R-:W-:Y:S04]  /*e9f0*/  MOV R35, R176 ;  /* 0x000000b000237202 */ /* 0x000fe80000000f00 */
[----:B------:R-:W-:Y:S02]  /*ea00*/  MOV R34, R177 ;  /* 0x000000b100227202 */ /* 0x000fe40000000f00 */
[-C--:B------:R-:W-:Y:S07]  /*ea10*/  HMMA.16816.F32 R176, R140, R188.reuse, R36 ;  /* 0x000000bc8cb0723c */ /* 0x080fee0000001824 */
[----:B------:R-:W-:Y:S02]  /*ea20*/  MOV R39, R180 ;  /* 0x000000b400277202 */ /* 0x000fe40000000f00 */
        /* <DEDUP_REMOVED lines=22> */
[----:B------:R-:W-:Y:S04]  /*eb90*/  HMMA.16816.F32 R128, R140, R18, R128 ;  /* 0x000000128c80723c */ /* 0x000fe80000001880 */
[----:B----4-:R-:W-:Y:S02]  /*eba0*/  FFMA.FTZ R132, R132, R29, R35 ;  /* 0x0000001d84847223 */ /* 0x010fe40000010023 */
[----:B------:R-:W-:Y:S02]  /*ebb0*/  FFMA.FTZ R0, R0, R28, R209 ;  /* 0x0000001c00007223 */ /* 0x000fe400000100d1 */
[----:B------:R-:W-:Y:S01]  /*ebc0*/  FADD.FTZ R4, R24, R132 ;  /* 0x0000008418047221 */ /* 0x000fe20000010000 */
[----:B------:R-:W-:Y:S03]  /*ebd0*/  MOV R132, R136 ;  /* 0x0000008800847202 */ /* 0x000fe60000000f00 */
[----:B------:R-:W-:Y:S02]  /*ebe0*/  FFMA.FTZ R134, R134, R33, R39 ;  /* 0x0000002186867223 */ /* 0x000fe40000010027 */
[----:B------:R-:W-:Y:S02]  /*ebf0*/  FADD.FTZ R0, R210, R0 ;  /* 0x00000000d2007221 */ /* 0x000fe40000010000 */
[----:B------:R-:W-:Y:S02]  /*ec00*/  FFMA.FTZ R133, R133, R32, R34 ;  /* 0x0000002085857223 */ /* 0x000fe40000010022 */
        /* <DEDUP_REMOVED lines=39> */
[----:B------:R-:W-:Y:S01]  /*ee80*/  FADD.FTZ R0, R139, R4 ;  /* 0x000000048b007221 */ /* 0x000fe20000010000 */
[----:B------:R-:W-:Y:S01]  /*ee90*/  MOV R139, R3 ;  /* 0x00000003008b7202 */ /* 0x000fe20000000f00 */
[----:B------:R-:W-:Y:S02]  /*eea0*/  FADD.FTZ R4, R214, R5 ;  /* 0x00000005d6047221 */ /* 0x000fe40000010000 */
[----:B------:R-:W-:Y:S02]  /*eeb0*/  FADD.FTZ R2, R206, R2 ;  /* 0x00000002ce027221 */ /* 0x000fe40000010000 */
[----:B------:R-:W-:Y:S01]  /*eec0*/  FADD.FTZ R0, R138, R0 ;  /* 0x000000008a007221 */ /* 0x000fe20000010000 */
[----:B------:R-:W-:Y:S01]  /*eed0*/  STL [R1+0x4], R4 ;  /* 0x0000040401007387 */ /* 0x000fe20000100800 */
[----:B------:R-:W-:Y:S03]  /*eee0*/  MOV R138, R135 ;  /* 0x00000087008a7202 */ /* 0x000fe60000000f00 */
[----:B------:R1:W-:Y:S04]  /*eef0*/  STL [R1+0x8], R2 ;  /* 0x0000080201007387 */ /* 0x0003e80000100800 */
[----:B------:R2:W-:Y:S01]  /*ef00*/  STL [R1+0x10], R0 ;  /* 0x0000100001007387 */ /* 0x0005e20000100800 */
[----:B-1----:R-:W-:Y:S01]  /*ef10*/  MOV R2, R137 ;  /* 0x0000008900027202 */ /* 0x002fe20000000f00 */
[----:B------:R-:W-:-:S05]  /*ef20*/  @P0 BRA `(.L_x_923) ;  /* 0xffffca1000000947 */ /* 0x000fca000383ffff */
.L_x_922:
[----:B------:R-:W-:-:S13]  /*ef30*/  ISETP.GE.AND P0, PT, R242, UR8, PT ;  /* 0x00000008f2007c0c */ /* 0x000fda000bf06270 */
[----:B------:R-:W-:Y:S05]  /*ef40*/  @!P0 BRA `(.L_x_924) ;  /* 0x00004c5000008947 */ /* 0x000fea0003800000 */
[----:B-1-3--:R-:W3:Y:S04]  /*ef50*/  LDL.64 R4, [R1+0x40] ;  /* 0x0000400001047983 */ /* 0x00aee80000100a00 */
[----:B------:R-:W4:Y:S01]  /*ef60*/  LDL.64 R6, [R1+0x20] ;  /* 0x0000200001067983 */ /* 0x000f220000100a00 */
[----:B------:R-:W-:Y:S01]  /*ef70*/  IMAD.MOV.U32 R139, RZ, RZ, R3 ;  /* 0x000000ffff8b7224 */ /* 0x000fe200078e0003 */
[----:B------:R-:W-:Y:S02]  /*ef80*/  ULDC.64 UR4, c[0x0][0x1e0] ;  /* 0x0000780000047ab9 */ /* 0x000fe40000000a00 */
[----:B------:R-:W-:Y:S02]  /*ef90*/  USHF.L.U64.HI UR7, UR4, 0x5, UR5 ;  /* 0x0000000504077899 */ /* 0x000fe40008010205 */
[----:B------:R-:W-:-:S02]  /*efa0*/  USHF.L.U32 UR16, UR4, 0x5, URZ ;  /* 0x0000000504107899 */ /* 0x000fc4000800063f */
[----:B------:R-:W-:Y:S02]  /*efb0*/  UMOV UR13, 0x30 ;  /* 0x00000030000d7882 */ /* 0x000fe40000000000 */
[----:B------:R-:W-:Y:S01]  /*efc0*/  ULDC.64 UR4, c[0x0][0x208] ;  /* 0x0000820000047ab9 */ /* 0x000fe20000000a00 */
[----:B------:R-:W-:Y:S01]  /*efd0*/  IMAD.MOV.U32 R134, RZ, RZ, R136 ;  /* 0x000000ffff867224 */ /* 0x000fe200078e0088 */
[----:B------:R-:W-:Y:S01]  /*efe0*/  UIADD3 UR12, UP1, UR12, 0x80, URZ ;  /* 0x000000800c0c7890 */ /* 0x000fe2000ff3e03f */
[----:B------:R-:W-:Y:S01]  /*eff0*/  MOV R132, R137 ;  /* 0x0000008900847202 */ /* 0x000fe20000000f00 */
[----:B------:R-:W-:Y:S01]  /*f000*/  UIADD3 UR17, UP0, UR10, 0x80, URZ ;  /* 0x000000800a117890 */ /* 0x000fe2000ff1e03f */
[----:B------:R-:W-:Y:S01]  /*f010*/  MOV R138, R135 ;  /* 0x00000087008a7202 */ /* 0x000fe20000000f00 */
[----:B------:R-:W-:Y:S02]  /*f020*/  UIMAD.WIDE.U32 UR18, UR13, UR4, URZ ;  /* 0x000000040d1272a5 */ /* 0x000fe4000f8e003f */
[----:B------:R-:W-:-:S02]  /*f030*/  UIMAD UR5, UR13, UR5, URZ ;  /* 0x000000050d0572a4 */ /* 0x000fc4000f8e023f */
[----:B------:R-:W-:Y:S02]  /*f040*/  UIADD3.X UR9, URZ, UR9, URZ, UP1, !UPT ;  /* 0x000000093f097290 */ /* 0x000fe40008ffe43f */
[----:B------:R-:W-:Y:S02]  /*f050*/  UIADD3.X UR4, URZ, UR11, URZ, UP0, !UPT ;  /* 0x0000000b3f047290 */ /* 0x000fe400087fe43f */
[----:B------:R-:W-:Y:S01]  /*f060*/  UIADD3 UR5, UR19, UR5, URZ ;  /* 0x0000000513057290 */ /* 0x000fe2000fffe03f */
[----:B---3--:R-:W-:Y:S02]  /*f070*/  IADD3 R8, P0, R4, 0x40, RZ ;  /* 0x0000004004087810 */ /* 0x008fe40007f1e0ff */
[----:B------:R-:W-:Y:S01]  /*f080*/  MOV R2, R4 ;  /* 0x0000000400027202 */ /* 0x000fe20000000f00 */
[--C-:B----4-:R-:W-:Y:S02]  /*f090*/  IMAD.MOV.U32 R3, RZ, RZ, R7.reuse ;  /* 0x000000ffff037224 */ /* 0x110fe400078e0007 */
[----:B------:R-:W-:-:S05]  /*f0a0*/  IMAD.X R9, RZ, RZ, R7, P0 ;  /* 0x000000ffff097224 */ /* 0x000fca00000e0607 */
[----:B------:R1:W-:Y:S04]  /*f0b0*/  STL.64 [R1+0x18], R8 ;  /* 0x0000180801007387 */ /* 0x0003e80000100a00 */
[----:B------:R1:W-:Y:S02]  /*f0c0*/  STL.64 [R1+0x20], R2 ;  /* 0x0000200201007387 */ /* 0x0003e40000100a00 */
.L_x_941:
[----:B-12---:R-:W3:Y:S01]  /*f0d0*/  LDL.64 R2, [R1+0x20] ;  /* 0x0000200001027983 */ /* 0x006ee20000100a00 */
[----:B------:R-:W-:Y:S04]  /*f0e0*/  DEPBAR.LE SB0, 0x0 ;  /* 0x000080000000791a */ /* 0x000fe80000000000 */
[----:B------:R-:W-:Y:S01]  /*f0f0*/  SHF.R.S32.HI R12, RZ, 0x1f, R242 ;  /* 0x0000001fff0c7819 */ /* 0x000fe200000114f2 */
[----:B------:R-:W4:Y:S01]  /*f100*/  LDL.64 R14, [R1+0x18] ;  /* 0x00001800010e7983 */ /* 0x000f220000100a00 */
[----:B--2---:R-:W-:Y:S05]  /*f110*/  IMAD R0, R242, UR5, RZ ;  /* 0x00000005f2007c24 */ /* 0x004fea000f8e02ff */
[----:B------:R-:W-:Y:S01]  /*f120*/  BAR.SYNC.DEFER_BLOCKING 0x0 ;  /* 0x0000000000007b1d */ /* 0x000fe20000010000 */
[----:B------:R-:W-:Y:S01]  /*f130*/  IMAD R0, R12, UR18, R0 ;  /* 0x000000120c007c24 */ /* 0x000fe2000f8e0200 */
[C---:B------:R-:W-:Y:S06]  /*f140*/  ISETP.GT.AND P6, PT, R242.reuse, UR8, PT ;  /* 0x00000008f2007c0c */ /* 0x040fec000bfc4270 */
[----:B-----5:R-:W-:Y:S08]  /*f150*/  LDSM.16.M88.4 R48, [R231+0x8080] ;  /* 0x00808000e730783b */ /* 0x020ff00000000200 */
[----:B------:R-:W1:Y:S08]  /*f160*/  LDSM.16.M88.4 R16, [R224+0x5080] ;  /* 0x00508000e010783b */ /* 0x000e700000000200 */
[----:B------:R-:W2:Y:S08]  /*f170*/  LDSM.16.M88.4 R44, [R231+0xa080] ;  /* 0x00a08000e72c783b */ /* 0x000eb00000000200 */
[----:B------:R-:W3:Y:S08]  /*f180*/  LDSM.16.M88.4 R32, [R224+0x5880] ;  /* 0x00588000e020783b */ /* 0x000ef00000000200 */
[----:B------:R-:W3:Y:S08]  /*f190*/  LDSM.16.M88.4 R140, [R224+0x6080] ;  /* 0x00608000e08c783b */ /* 0x000ef00000000200 */
[----:B------:R-:W-:Y:S01]  /*f1a0*/  LDSM.16.M88.4 R192, [R233+0x8080] ;  /* 0x00808000e9c0783b */ /* 0x000fe20000000200 */
[-C--:B-1----:R-:W-:Y:S07]  /*f1b0*/  HMMA.16816.F32 R4, R48, R16.reuse, RZ ;  /* 0x000000103004723c */ /* 0x082fee00000018ff */
[----:B------:R-:W1:Y:S01]  /*f1c0*/  LDSM.16.M88.4 R196, [R235] ;  /* 0x00000000ebc4783b */ /* 0x000e620000000200 */
[C---:B--2---:R-:W-:Y:S07]  /*f1d0*/  HMMA.16816.F32 R8, R44.reuse, R16, RZ ;  /* 0x000000102c08723c */ /* 0x044fee00000018ff */
[----:B------:R-:W2:Y:S08]  /*f1e0*/  LDSM.16.M88.4 R200, [R233+0xa080] ;  /* 0x00a08000e9c8783b */ /* 0x000eb00000000200 */
[----:B------:R-:W1:Y:S08]  /*f1f0*/  LDSM.16.M88.4 R204, [R241] ;  /* 0x00000000f1cc783b */ /* 0x000e700000000200 */
[----:B------:R-:W1:Y:S08]  /*f200*/  LDSM.16.M88.4 R208, [R240] ;  /* 0x00000000f0d0783b */ /* 0x000e700000000200 */
[----:B------:R-:W2:Y:S06]  /*f210*/  LDL.64 R248, [R1+0x30] ;  /* 0x0000300001f87983 */ /* 0x000eac0000100a00 */
[----:B------:R-:W2:Y:S06]  /*f220*/  LDL.64 R246, [R1+0x38] ;  /* 0x0000380001f67983 */ /* 0x000eac0000100a00 */
[----:B------:R-:W2:Y:S01]  /*f230*/  LDL R245, [R1+0x28] ;  /* 0x0000280001f57983 */ /* 0x000ea20000100800 */
[----:B---3--:R-:W-:Y:S05]  /*f240*/  IMAD.WIDE.U32 R2, R242, UR18, R2 ;  /* 0x00000012f2027c25 */ /* 0x008fea000f8e0002 */
[----:B------:R-:W-:Y:S01]  /*f250*/  LEA R24, P1, R2, c[0x0][0x1f8], 0x1 ;  /* 0x00007e0002187a11 */ /* 0x000fe200078208ff */
[----:B----4-:R-:W-:Y:S01]  /*f260*/  IMAD.WIDE.U32 R20, R242, UR18, R14 ;  /* 0x00000012f2147c25 */ /* 0x010fe2000f8e000e */
[----:B------:R-:W-:Y:S01]  /*f270*/  IADD3 R3, R3, R0, RZ ;  /* 0x0000000003037210 */ /* 0x000fe20007ffe0ff */
[-C--:B------:R-:W-:Y:S03]  /*f280*/  HMMA.16816.F32 R12, R44, R18.reuse, RZ ;  /* 0x000000122c0c723c */ /* 0x080fe600000018ff */
[----:B------:R-:W-:Y:S02]  /*f290*/  LEA.HI.X R25, R2, c[0x0][0x1fc], R3, 0x1, P1 ;  /* 0x00007f0002197a11 */ /* 0x000fe400008f0c03 */
[----:B------:R-:W-:Y:S02]  /*f2a0*/  LEA R28, P0, R20, c[0x0][0x1f8], 0x1 ;  /* 0x00007e00141c7a11 */ /* 0x000fe400078008ff */
[----:B------:R-:W-:Y:S01]  /*f2b0*/  IADD3 R0, R0, R21, RZ ;  /* 0x0000001500007210 */ /* 0x000fe20007ffe0ff */
[C---:B------:R-:W-:Y:S01]  /*f2c0*/  HMMA.16816.F32 R16, R48.reuse, R18, RZ ;  /* 0x000000123010723c */ /* 0x040fe200000018ff */
[----:B------:R-:W-:Y:S01]  /*f2d0*/  @!PT LDS RZ, [RZ] ;  /* 0x00000000fffff984 */ /* 0x000fe20000000800 */
[----:B------:R-:W-:Y:S01]  /*f2e0*/  @!PT LDS RZ, [RZ] ;  /* 0x00000000fffff984 */ /* 0x000fe20000000800 */
[----:B------:R-:W-:Y:S01]  /*f2f0*/  @!PT LDS RZ, [RZ] ;  /* 0x00000000fffff984 */ /* 0x000fe20000000800 */
[----:B------:R3:W-:Y:S03]  /*f300*/  LDGSTS.E.BYPASS.LTC128B.128 [R243+0x2080], [R24.64], !P4 ;  /* 0x0208000018f37fae */ /* 0x0007e6000e101d4e */
[----:B------:R-:W-:Y:S02]  /*f310*/  LEA.HI.X R29, R20, c[0x0][0x1fc], R0, 0x1, P0 ;  /* 0x00007f00141d7a11 */ /* 0x000fe400000f0c00 */
[----:B------:R-:W-:Y:S02]  /*f320*/  IADD3 R2, P2, R24, UR10, RZ ;  /* 0x0000000a18027c10 */ /* 0x000fe4000ff5e0ff */
[-C--:B------:R-:W-:Y:S01]  /*f330*/  HMMA.16816.F32 R20, R48, R32.reuse, RZ ;  /* 0x000000203014723c */ /* 0x080fe200000018ff */
[----:B------:R4:W-:Y:S03]  /*f340*/  LDGSTS.E.BYPASS.LTC128B.128 [R243+0x3880], [R28.64], !P3 ;  /* 0x038800001cf37fae */ /* 0x0009e6000d901d4e */
[----:B------:R-:W-:Y:S02]  /*f350*/  IADD3.X R3, R25, UR11, RZ, P2, !PT ;  /* 0x0000000b19037c10 */ /* 0x000fe400097fe4ff */
[C---:B------:R-:W-:Y:S02]  /*f360*/  IADD3 R38, P1, R2.reuse, UR10, RZ ;  /* 0x0000000a02267c10 */ /* 0x040fe4000ff3e0ff */
[----:B------:R-:W-:Y:S01]  /*f370*/  IADD3 R36, P0, R2, UR17, RZ ;  /* 0x0000001102247c10 */ /* 0x000fe2000ff1e0ff */
[----:B------:R1:W-:Y:S03]  /*f380*/  LDGSTS.E.BYPASS.LTC128B.128 [R243+0x2880], [R2.64], !P4 ;  /* 0x0288000002f37fae */ /* 0x0003e6000e101d4e */
[C---:B------:R-:W-:Y:S02]  /*f390*/  IADD3.X R39, R3.reuse, UR11, RZ, P1, !PT ;  /* 0x0000000b03277c10 */ /* 0x040fe40008ffe4ff */
[----:B------:R-:W-:Y:S02]  /*f3a0*/  IADD3.X R37, R3, UR4, RZ, P0, !PT ;  /* 0x0000000403257c10 */ /* 0x000fe400087fe4ff */
[----:B------:R-:W-:Y:S01]  /*f3b0*/  PLOP3.LUT P1, PT, PT, PT, UP3, 0x80, 0x0 ;  /* 0x000000000000781c */ /* 0x000fe20003f2f038 */
[----:B------:R1:W-:Y:S01]  /*f3c0*/  LDGSTS.E.BYPASS.LTC128B.128 [R243+0x4080], [R2.64+0x80], !P3 ;  /* 0x0408008002f37fae */ /* 0x0003e2000d901d4e */
[----:B------:R-:W-:Y:S01]  /*f3d0*/  PLOP3.LUT P0, PT, PT, PT, UP3, 0x80, 0x0 ;  /* 0x000000000000781c */ /* 0x000fe20003f0f038 */
[C---:B---3--:R-:W-:Y:S02]  /*f3e0*/  HMMA.16816.F32 R24, R44.reuse, R32, RZ ;  /* 0x000000202c18723c */ /* 0x048fe400000018ff */
[----:B------:R-:W-:Y:S04]  /*f3f0*/  @P6 IADD3 R0, R242, -0x1, RZ ;  /* 0xfffffffff2006810 */ /* 0x000fe80007ffe0ff */
[----:B------:R3:W-:Y:S02]  /*f400*/  LDGSTS.E.BYPASS.LTC128B.128 [R243+0x3080], [R38.64], !P4 ;  /* 0x0308000026f37fae */ /* 0x0007e4000e101d4e */
[-C--:B----4-:R-:W-:Y:S06]  /*f410*/  HMMA.16816.F32 R28, R44, R34.reuse, RZ ;  /* 0x000000222c1c723c */ /* 0x090fec00000018ff */
[----:B------:R3:W-:Y:S02]  /*f420*/  LDGSTS.E.BYPASS.LTC128B.128 [R243+0x4880], [R36.64], !P3 ;  /* 0x0488000024f37fae */ /* 0x0007e4000d901d4e */
[C---:B------:R-:W-:Y:S06]  /*f430*/  HMMA.16816.F32 R32, R48.reuse, R34, RZ ;  /* 0x000000223020723c */ /* 0x040fec00000018ff */
[----:B------:R-:W-:Y:S01]  /*f440*/  LDSM.16.M88.4 R212, [R232+0x8080] ;  /* 0x00808000e8d4783b */ /* 0x000fe20000000200 */
[----:B-1----:R-:W-:Y:S07]  /*f450*/  @P6 SHF.R.S32.HI R2, RZ, 0x1f, R0 ;  /* 0x0000001fff026819 */ /* 0x002fee0000011400 */
[----:B------:R-:W0:Y:S01]  /*f460*/  LDGDEPBAR ;  /* 0x00000000000079af */ /* 0x000e220000000000 */
[----:B------:R-:W-:Y:S04]  /*f470*/  @P6 IMAD R2, R2, c[0x0][0x1e0], RZ ;  /* 0x0000780002026a24 */ /* 0x000fe800078e02ff */
[----:B------:R-:W-:Y:S03]  /*f480*/  @P6 IMAD R2, R0, c[0x0][0x1e4], R2 ;  /* 0x0000790000026a24 */ /* 0x000fe600078e0202 */
[----:B------:R-:W1:Y:S01]  /*f490*/  LDSM.16.M88.4 R216, [R230+0x5080] ;  /* 0x00508000e6d8783b */ /* 0x000e620000000200 */
[-C--:B---3--:R-:W-:Y:S07]  /*f4a0*/  HMMA.16816.F32 R36, R48, R140.reuse, RZ ;  /* 0x0000008c3024723c */ /* 0x088fee00000018ff */
[----:B------:R-:W3:Y:S01]  /*f4b0*/  LDSM.16.M88.4 R220, [R232+0xa080] ;  /* 0x00a08000e8dc783b */ /* 0x000ee20000000200 */
[C---:B------:R-:W-:Y:S08]  /*f4c0*/  HMMA.16816.F32 R40, R44.reuse, R140, RZ ;  /* 0x0000008c2c28723c */ /* 0x040ff000000018ff */
[-C--:B------:R-:W-:Y:S08]  /*f4d0*/  HMMA.16816.F32 R44, R44, R142.reuse, RZ ;  /* 0x0000008e2c2c723c */ /* 0x080ff000000018ff */
[----:B------:R-:W-:Y:S01]  /*f4e0*/  HMMA.16816.F32 R48, R48, R142, RZ ;  /* 0x0000008e3030723c */ /* 0x000fe200000018ff */
[----:B------:R-:W4:Y:S07]  /*f4f0*/  LDSM.16.M88.4 R140, [R230+0x5880] ;  /* 0x00588000e68c783b */ /* 0x000f2e0000000200 */
[-C--:B------:R-:W-:Y:S05]  /*f500*/  HMMA.16816.F32 R4, R192, R196.reuse, R4 ;  /* 0x000000c4c004723c */ /* 0x080fea0000001804 */
[----:B--2---:R-:W-:Y:S03]  /*f510*/  @P6 MOV R3, R249 ;  /* 0x000000f900036202 */ /* 0x004fe60000000f00 */
        /* <DEDUP_REMOVED lines=12> */
[----:B------:R-:W-:Y:S07]  /*f5e0*/  LDSM.16.M88.4 R200, [R229] ;  /* 0x00000000e5c8783b */ /* 0x000fee0000000200 */
[----:B------:R-:W-:Y:S01]  /*f5f0*/  HMMA.16816.F32 R48, R192, R210, R48 ;  /* 0x000000d2c030723c */ /* 0x000fe20000001830 */
[----:B------:R-:W2:Y:S07]  /*f600*/  LDSM.16.M88.4 R192, [R234+0x8080] ;  /* 0x00808000eac0783b */ /* 0x000eae0000000200 */
[-C--:B-1----:R-:W-:Y:S01]  /*f610*/  HMMA.16816.F32 R4, R212, R216.reuse, R4 ;  /* 0x000000d8d404723c */ /* 0x082fe20000001804 */
[----:B------:R-:W1:Y:S07]  /*f620*/  LDSM.16.M88.4 R208, [R229+0x800] ;  /* 0x00080000e5d0783b */ /* 0x000e6e0000000200 */
[C---:B---3--:R-:W-:Y:S08]  /*f630*/  HMMA.16816.F32 R8, R220.reuse, R216, R8 ;  /* 0x000000d8dc08723c */ /* 0x048ff00000001808 */
[-C--:B------:R-:W-:Y:S08]  /*f640*/  HMMA.16816.F32 R12, R220, R218.reuse, R12 ;  /* 0x000000dadc0c723c */ /* 0x080ff0000000180c */
[C---:B------:R-:W-:Y:S01]  /*f650*/  HMMA.16816.F32 R16, R212.reuse, R218, R16 ;  /* 0x000000dad410723c */ /* 0x040fe20000001810 */
[----:B------:R-:W3:Y:S07]  /*f660*/  LDSM.16.M88.4 R216, [R229+0x1000] ;  /* 0x00100000e5d8783b */ /* 0x000eee0000000200 */
        /* <DEDUP_REMOVED lines=8> */
[----:B------:R-:W-:Y:S07]  /*f6f0*/  LDSM.16.M88.4 R220, [R238] ;  /* 0x00000000eedc783b */ /* 0x000fee0000000200 */
[----:B------:R-:W-:Y:S01]  /*f700*/  HMMA.16816.F32 R48, R212, R198, R48 ;  /* 0x000000c6d430723c */ /* 0x000fe20000001830 */
[----:B------:R-:W2:Y:S07]  /*f710*/  LDSM.16.M88.4 R196, [R224+0x6880] ;  /* 0x00688000e0c4783b */ /* 0x000eae0000000200 */
[-C--:B------:R-:W-:Y:S01]  /*f720*/  HMMA.16816.F32 R4, R192, R200.reuse, R4 ;  /* 0x000000c8c004723c */ /* 0x080fe20000001804 */
[----:B------:R-:W4:Y:S07]  /*f730*/  LDSM.16.M88.4 R212, [R231+0xe080] ;  /* 0x00e08000e7d4783b */ /* 0x000f2e0000000200 */
[C---:B------:R-:W-:Y:S08]  /*f740*/  HMMA.16816.F32 R8, R204.reuse, R200, R8 ;  /* 0x000000c8cc08723c */ /* 0x040ff00000001808 */
[-C--:B------:R-:W-:Y:S08]  /*f750*/  HMMA.16816.F32 R12, R204, R202.reuse, R12 ;  /* 0x000000cacc0c723c */ /* 0x080ff0000000180c */
[C---:B------:R-:W-:Y:S01]  /*f760*/  HMMA.16816.F32 R16, R192.reuse, R202, R16 ;  /* 0x000000cac010723c */ /* 0x040fe20000001810 */
[----:B------:R-:W2:Y:S07]  /*f770*/  LDSM.16.M88.4 R200, [R224+0x7080] ;  /* 0x00708000e0c8783b */ /* 0x000eae0000000200 */
        /* <DEDUP_REMOVED lines=10> */
[----:B------:R-:W3:Y:S07]  /*f820*/  LDSM.16.M88.4 R192, [R233+0xc080] ;  /* 0x00c08000e9c0783b */ /* 0x000eee0000000200 */
[-C--:B--2---:R-:W-:Y:S01]  /*f830*/  HMMA.16816.F32 R4, R140, R196.reuse, R4 ;  /* 0x000000c48c04723c */ /* 0x084fe20000001804 */
[----:B------:R-:W2:Y:S07]  /*f840*/  LDSM.16.M88.4 R216, [R233+0xe080] ;  /* 0x00e08000e9d8783b */ /* 0x000eae0000000200 */
[C---:B----4-:R-:W-:Y:S08]  /*f850*/  HMMA.16816.F32 R8, R212.reuse, R196, R8 ;  /* 0x000000c4d408723c */ /* 0x050ff00000001808 */
[-C--:B------:R-:W-:Y:S08]  /*f860*/  HMMA.16816.F32 R12, R212, R198.reuse, R12 ;  /* 0x000000c6d40c723c */ /* 0x080ff0000000180c */
[C---:B------:R-:W-:Y:S01]  /*f870*/  HMMA.16816.F32 R16, R140.reuse, R198, R16 ;  /* 0x000000c68c10723c */ /* 0x040fe20000001810 */
[----:B------:R-:W4:Y:S07]  /*f880*/  LDSM.16.M88.4 R196, [R237] ;  /* 0x00000000edc4783b */ /* 0x000f2e0000000200 */
        /* <DEDUP_REMOVED lines=10> */
[----:B------:R-:W1:Y:S07]  /*f930*/  LDSM.16.M88.4 R140, [R232+0xc080] ;  /* 0x00c08000e88c783b */ /* 0x000e6e0000000200 */
[-C--:B---3--:R-:W-:Y:S01]  /*f940*/  HMMA.16816.F32 R4, R192, R208.reuse, R4 ;  /* 0x000000d0c004723c */ /* 0x088fe20000001804 */
[----:B------:R-:W3:Y:S07]  /*f950*/  LDSM.16.M88.4 R204, [R232+0xe080] ;  /* 0x00e08000e8cc783b */ /* 0x000eee0000000200 */
[C---:B--2---:R-:W-:Y:S08]  /*f960*/  HMMA.16816.F32 R8, R216.reuse, R208, R8 ;  /* 0x000000d0d808723c */ /* 0x044ff00000001808 */
        /* <DEDUP_REMOVED lines=8> */
[-C--:B----4-:R-:W-:Y:S08]  /*f9f0*/  HMMA.16816.F32 R36, R192, R196.reuse, R36 ;  /* 0x000000c4c024723c */ /* 0x090ff00000001824 */
[C---:B------:R-:W-:Y:S08]  /*fa00*/  HMMA.16816.F32 R40, R216.reuse, R196, R40 ;  /* 0x000000c4d828723c */ /* 0x040ff00000001828 */
[-C--:B------:R-:W-:Y:S01]  /*fa10*/  HMMA.16816.F32 R44, R216, R198.reuse, R44 ;  /* 0x000000c6d82c723c */ /* 0x080fe2000000182c */
[----:B------:R-:W4:Y:S07]  /*fa20*/  LDSM.16.M88.4 R216, [R234+0xc080] ;  /* 0x00c08000ead8783b */ /* 0x000f2e0000000200 */
[----:B------:R-:W-:Y:S01]  /*fa30*/  HMMA.16816.F32 R48, R192, R198, R48 ;  /* 0x000000c6c030723c */ /* 0x000fe20000001830 */
[----:B------:R-:W4:Y:S07]  /*fa40*/  LDSM.16.M88.4 R192, [R236+0xe080] ;  /* 0x00e08000ecc0783b */ /* 0x000f2e0000000200 */
[-C--:B-1----:R-:W-:Y:S08]  /*fa50*/  HMMA.16816.F32 R4, R140, R200.reuse, R4 ;  /* 0x000000c88c04723c */ /* 0x082ff00000001804 */
[C---:B---3--:R-:W-:Y:S08]  /*fa60*/  HMMA.16816.F32 R8, R204.reuse, R200, R8 ;  /* 0x000000c8cc08723c */ /* 0x048ff00000001808 */
        /* <DEDUP_REMOVED lines=11> */
[C---:B------:R-:W-:Y:S08]  /*fb20*/  HMMA.16816.F32 R8, R192.reuse, R220, R8 ;  /* 0x000000dcc008723c */ /* 0x040ff00000001808 */
        /* <DEDUP_REMOVED lines=14> */
[----:B------:R3:W4:Y:S01]  /*fc10*/  MUFU.TANH R210, R12 ;  /* 0x0000000c00d27308 */ /* 0x0007220000002400 */
[----:B------:R-:W-:Y:S02]  /*fc20*/  FMUL.FTZ R16, R16, c[0x0][0x320] ;  /* 0x0000c80010107a20 */ /* 0x000fe40000410000 */
[----:B------:R-:W-:Y:S02]  /*fc30*/  FMUL.FTZ R17, R17, c[0x0][0x320] ;  /* 0x0000c80011117a20 */ /* 0x000fe40000410000 */
[----:B------:R-:W-:Y:S02]  /*fc40*/  FMUL.FTZ R18, R18, c[0x0][0x320] ;  /* 0x0000c80012127a20 */ /* 0x000fe40000410000 */
[----:B------:R-:W-:Y:S02]  /*fc50*/  FMUL.FTZ R19, R19, c[0x0][0x320] ;  /* 0x0000c80013137a20 */ /* 0x000fe40000410000 */
[----:B------:R-:W-:Y:S01]  /*fc60*/  FMUL.FTZ R13, R13, c[0x0][0x320] ;  /* 0x0000c8000d0d7a20 */ /* 0x000fe20000410000 */
[----:B------:R-:W1:Y:S01]  /*fc70*/  MUFU.TANH R211, R6 ;  /* 0x0000000600d37308 */ /* 0x000e620000002400 */
[----:B------:R-:W-:Y:S09]  /*fc80*/  FMUL.FTZ R14, R14, c[0x0][0x320] ;  /* 0x0000c8000e0e7a20 */ /* 0x000ff20000410000 */
[----:B------:R1:W1:Y:S01]  /*fc90*/  MUFU.TANH R206, R7 ;  /* 0x0000000700ce7308 */ /* 0x0002620000002400 */
[----:B---3--:R-:W3:Y:S09]  /*fca0*/  LDL R12, [R1] ;  /* 0x00000000010c7983 */ /* 0x008ef20000100800 */
[----:B------:R-:W2:Y:S10]  /*fcb0*/  MUFU.TANH R220, R8 ;  /* 0x0000000800dc7308 */ /* 0x000eb40000002400 */
[----:B------:R-:W2:Y:S01]  /*fcc0*/  MUFU.TANH R213, R9 ;  /* 0x0000000900d57308 */ /* 0x000ea20000002400 */
[----:B-1----:R-:W1:Y:S09]  /*fcd0*/  LDSM.16.M88.4 R4, [R229+0x2000] ;  /* 0x00200000e504783b */ /* 0x002e720000000200 */
[----:B------:R-:W1:Y:S10]  /*fce0*/  MUFU.TANH R244, R10 ;  /* 0x0000000a00f47308 */ /* 0x000e740000002400 */
[----:B------:R1:W1:Y:S10]  /*fcf0*/  MUFU.TANH R221, R11 ;  /* 0x0000000b00dd7308 */ /* 0x0002740000002400 */
[----:B------:R-:W2:Y:S10]  /*fd00*/  MUFU.TANH R214, R15 ;  /* 0x0000000f00d67308 */ /* 0x000eb40000002400 */
[----:B------:R-:W2:Y:S01]  /*fd10*/  MUFU.TANH R140, R16 ;  /* 0x00000010008c7308 */ /* 0x000ea20000002400 */
[----:B-1----:R-:W1:Y:S01]  /*fd20*/  LDSM.16.M88.4 R8, [R229+0x2800] ;  /* 0x00280000e508783b */ /* 0x002e620000000200 */
[----:B------:R-:W-:Y:S04]  /*fd30*/  DEPBAR.LE SB0, 0x0 ;  /* 0x000080000000791a */ /* 0x000fe80000000000 */
[-C--:B------:R-:W-:Y:S04]  /*fd40*/  HMMA.16816.F32 R20, R216, R4.reuse, R20 ;  /* 0x00000004d814723c */ /* 0x080fe80000001814 */
[----:B------:R-:W1:Y:S01]  /*fd50*/  MUFU.TANH R136, R17 ;  /* 0x0000001100887308 */ /* 0x000e620000002400 */
[----:B------:R-:W-:Y:S03]  /*fd60*/  BAR.SYNC.DEFER_BLOCKING 0x0 ;  /* 0x0000000000007b1d */ /* 0x000fe60000010000 */
[C---:B------:R-:W-:Y:S06]  /*fd70*/  HMMA.16816.F32 R24, R192.reuse, R4, R24 ;  /* 0x00000004c018723c */ /* 0x040fec0000001818 */
[----:B------:R-:W1:Y:S01]  /*fd80*/  MUFU.TANH R199, R18 ;  /* 0x0000001200c77308 */ /* 0x000e620000002400 */
[----:B------:R-:W-:Y:S01]  /*fd90*/  @P6 IMAD.WIDE.U32 R4, R0, c[0x0][0x1e0], RZ ;  /* 0x0000780000046a25 */ /* 0x000fe200078e00ff */
[-C--:B------:R-:W-:Y:S04]  /*fda0*/  HMMA.16816.F32 R28, R192, R6.reuse, R28 ;  /* 0x00000006c01c723c */ /* 0x080fe8000000181c */
[----:B------:R-:W-:Y:S04]  /*fdb0*/  @P6 IADD3 R0, R5, R2, RZ ;  /* 0x0000000205006210 */ /* 0x000fe80007ffe0ff */
[----:B------:R-:W2:Y:S01]  /*fdc0*/  MUFU.TANH R197, R19 ;  /* 0x0000001300c57308 */ /* 0x000ea20000002400 */
[----:B------:R-:W-:Y:S01]  /*fdd0*/  @P6 MOV R2, R246 ;  /* 0x000000f600026202 */ /* 0x000fe20000000f00 */
[C---:B------:R-:W-:Y:S04]  /*fde0*/  HMMA.16816.F32 R32, R216.reuse, R6, R32 ;  /* 0x00000006d820723c */ /* 0x040fe80000001820 */
[----:B------:R-:W-:Y:S04]  /*fdf0*/  @P6 IMAD.WIDE.U32 R2, R4, 0x30, R2 ;  /* 0x0000003004026825 */ /* 0x000fe800078e0002 */
[----:B------:R-:W2:Y:S01]  /*fe00*/  MUFU.TANH R209, R13 ;  /* 0x0000000d00d17308 */ /* 0x000ea20000002400 */
[----:B------:R-:W-:Y:S03]  /*fe10*/  @P1 IMAD.HI.U32 R4, R245, c[0x0][0x2c8], RZ ;  /* 0x0000b200f5041a27 */ /* 0x000fe600078e00ff */
[----:B------:R-:W-:Y:S01]  /*fe20*/  MOV R6, R245 ;  /* 0x000000f500067202 */ /* 0x000fe20000000f00 */
[-C--:B-1----:R-:W-:Y:S03]  /*fe30*/  HMMA.16816.F32 R36, R216, R8.reuse, R36 ;  /* 0x00000008d824723c */ /* 0x082fe60000001824 */
[----:B------:R-:W-:Y:S01]  /*fe40*/  @P0 SHF.R.U32.HI R6, RZ, c[0x0][0x2cc], R4 ;  /* 0x0000b300ff060a19 */ /* 0x000fe20000011604 */
[----:B------:R-:W-:Y:S01]  /*fe50*/  @P6 IMAD R0, R0, 0x30, RZ ;  /* 0x0000003000006824 */ /* 0x000fe200078e02ff */
[----:B------:R-:W1:Y:S01]  /*fe60*/  MUFU.TANH R215, R14 ;  /* 0x0000000e00d77308 */ /* 0x000e620000002400 */
[----:B------:R-:W-:Y:S02]  /*fe70*/  FMUL.FTZ R20, R20, c[0x0][0x320] ;  /* 0x0000c80014147a20 */ /* 0x000fe40000410000 */
[C---:B------:R-:W-:Y:S04]  /*fe80*/  HMMA.16816.F32 R40, R192.reuse, R8, R40 ;  /* 0x00000008c028723c */ /* 0x040fe80000001828 */
[----:B------:R-:W-:Y:S01]  /*fe90*/  @P6 IADD3 R0, R3, R0, RZ ;  /* 0x0000000003006210 */ /* 0x000fe20007ffe0ff */
[----:B------:R-:W-:Y:S01]  /*fea0*/  FMUL.FTZ R21, R21, c[0x0][0x320] ;  /* 0x0000c80015157a20 */ /* 0x000fe20000410000 */
[----:B------:R-:W-:Y:S01]  /*feb0*/  @P6 SHF.L.U32 R3, R2, 0x1, RZ ;  /* 0x0000000102036819 */ /* 0x000fe200000006ff */
[----:B------:R-:W-:Y:S01]  /*fec0*/  FMUL.FTZ R22, R22, c[0x0][0x320] ;  /* 0x0000c80016167a20 */ /* 0x000fe20000410000 */
[----:B------:R1:W1:Y:S01]  /*fed0*/  MUFU.TANH R135, R20 ;  /* 0x0000001400877308 */ /* 0x0002620000002400 */
[----:B------:R-:W-:Y:S01]  /*fee0*/  @P6 SHF.L.U64.HI R0, R2, 0x1, R0 ;  /* 0x0000000102006819 */ /* 0x000fe20000010200 */
[-C--:B------:R-:W-:Y:S03]  /*fef0*/  HMMA.16816.F32 R44, R192, R10.reuse, R44 ;  /* 0x0000000ac02c723c */ /* 0x080fe6000000182c */
[C---:B------:R-:W-:Y:S01]  /*ff00*/  @P6 IADD3 R2, P5, R3.reuse, c[0x0][0x1c8], RZ ;  /* 0x0000720003026a10 */ /* 0x040fe20007fbe0ff */
[----:B------:R-:W-:Y:S01]  /*ff10*/  FMUL.FTZ R26, R26, c[0x0][0x320] ;  /* 0x0000c8001a1a7a20 */ /* 0x000fe20000410000 */
[----:B------:R-:W-:Y:S01]  /*ff20*/  @P6 IADD3 R8, P2, R3, 0x80, RZ ;  /* 0x0000008003086810 */ /* 0x000fe20007f5e0ff */
[----:B------:R-:W-:Y:S01]  /*ff30*/  FMUL.FTZ R28, R28, c[0x0][0x320] ;  /* 0x0000c8001c1c7a20 */ /* 0x000fe20000410000 */
[----:B------:R-:W-:Y:S01]  /*ff40*/  @P6 IADD3.X R3, R0, c[0x0][0x1cc], RZ, P5, !PT ;  /* 0x0000730000036a10 */ /* 0x000fe20002ffe4ff */
[----:B------:R2:W2:Y:S01]  /*ff50*/  MUFU.TANH R133, R21 ;  /* 0x0000001500857308 */ /* 0x0004a20000002400 */
[----:B------:R-:W-:Y:S01]  /*ff60*/  @P6 IADD3 R8, P1, R8, c[0x0][0x1c8], RZ ;  /* 0x0000720008086a10 */ /* 0x000fe20007f3e0ff */
[----:B------:R-:W-:Y:S02]  /*ff70*/  HMMA.16816.F32 R48, R216, R10, R48 ;  /* 0x0000000ad830723c */ /* 0x000fe40000001830 */
[----:B------:R-:W-:Y:S01]  /*ff80*/  @!PT LDS RZ, [RZ] ;  /* 0x00000000fffff984 */ /* 0x000fe20000000800 */
[----:B------:R-:W-:Y:S01]  /*ff90*/  @!PT LDS RZ, [RZ] ;  /* 0x00000000fffff984 */ /* 0x000fe20000000800 */
[----:B------:R-:W-:Y:S01]  /*ffa0*/  @!PT LDS RZ, [RZ] ;  /* 0x00000000fffff984 */ /* 0x000fe20000000800 */
[----:B------:R4:W-:Y:S02]  /*ffb0*/  @P6 LDGSTS.E.BYPASS.LTC128B.128 [R243+0x5080], [R2.64], !P4 ;  /* 0x0508000002f36fae */ /* 0x0009e4000e101d4e */
[----:B------:R-:W-:Y:S01]  /*ffc0*/  @P6 IADD3.X R9, RZ, c[0x0][0x1cc], R0, P1, P2 ;  /* 0x00007300ff096a10 */ /* 0x000fe20000fe4400 */
[----:B------:R-:W-:Y:S01]  /*ffd0*/  FMUL.FTZ R29, R29, c[0x0][0x320] ;  /* 0x0000c8001d1d7a20 */ /* 0x000fe20000410000 */
[----:B------:R-:W-:Y:S01]  /*ffe0*/  @P6 IADD3 R4, P0, R2, UR16, RZ ;  /* 0x0000001002046c10 */ /* 0x000fe2000ff1e0ff */
[----:B------:R-:W-:Y:S01]  /*fff0*/  FMUL.FTZ R30, R30, c[0x0][0x320] ;  /* 0x0000c8001e1e7a20 */ /* 0x000fe20000410000 */
[----:B------:R4:W3:Y:S01]  /*10000*/  MUFU.TANH R143, R22 ;  /* 0x00000016008f7308 */ /* 0x0008e20000002400 */
[----:B------:R-:W-:Y:S01]  /*10010*/  FMUL.FTZ R31, R31, c[0x0][0x320] ;  /* 0x0000c8001f1f7a20 */ /* 0x000fe20000410000 */
[----:B------:R4:W-:Y:S02]  /*10020*/  @P6 LDGSTS.E.BYPASS.LTC128B.128 [R243+0x6880], [R8.64], !P3 ;  /* 0x0688000008f36fae */ /* 0x0009e4000d901d4e */
[----:B------:R-:W-:Y:S01]  /*10030*/  @P6 IADD3.X R5, R3, UR7, RZ, P0, !PT ;  /* 0x0000000703056c10 */ /* 0x000fe200087fe4ff */
[----:B-1----:R-:W-:Y:S01]  /*10040*/  FMUL.FTZ R20, R36, c[0x0][0x320] ;  /* 0x0000c80024147a20 */ /* 0x002fe20000410000 */
[----:B------:R-:W-:Y:S01]  /*10050*/  @P6 IADD3 R10, P1, R4, UR16, RZ ;  /* 0x00000010040a6c10 */ /* 0x000fe2000ff3e0ff */
[----:B------:R-:W-:Y:S02]  /*10060*/  FMUL.FTZ R18, R37, c[0x0][0x320] ;  /* 0x0000c80025127a20 */ /* 0x000fe40000410000 */
[----:B------:R-:W-:Y:S01]  /*10070*/  FMUL.FTZ R42, R42, c[0x0][0x320] ;  /* 0x0000c8002a2a7a20 */ /* 0x000fe20000410000 */
[----:B------:R1:W1:Y:S01]  /*10080*/  MUFU.TANH R208, R26 ;  /* 0x0000001a00d07308 */ /* 0x0002620000002400 */
[----:B------:R1:W-:Y:S01]  /*10090*/  @P6 LDGSTS.E.BYPASS.LTC128B.128 [R243+0x5880], [R4.64], !P4 ;  /* 0x0588000004f36fae */ /* 0x0003e2000e101d4e */
[----:B------:R-:W-:Y:S01]  /*100a0*/  @P6 IADD3.X R11, R5, UR7, RZ, P1, !PT ;  /* 0x00000007050b6c10 */ /* 0x000fe20008ffe4ff */
[----:B------:R-:W-:Y:S02]  /*100b0*/  FMUL.FTZ R43, R43, c[0x0][0x320] ;  /* 0x0000c8002b2b7a20 */ /* 0x000fe40000410000 */
[----:B--2---:R-:W-:Y:S02]  /*100c0*/  FMUL.FTZ R21, R33, c[0x0][0x320] ;  /* 0x0000c80021157a20 */ /* 0x004fe40000410000 */
[----:B------:R-:W-:Y:S02]  /*100d0*/  FMUL.FTZ R33, R34, c[0x0][0x320] ;  /* 0x0000c80022217a20 */ /* 0x000fe40000410000 */
[----:B------:R2:W-:Y:S01]  /*100e0*/  @P6 LDGSTS.E.BYPASS.LTC128B.128 [R243+0x7080], [R4.64+0x80], !P3 ;  /* 0x0708008004f36fae */ /* 0x0005e2000d901d4e */
[----:B------:R2:W2:Y:S01]  /*100f0*/  MUFU.TANH R141, R28 ;  /* 0x0000001c008d7308 */ /* 0x0004a20000002400 */
[----:B------:R-:W-:Y:S02]  /*10100*/  FMUL.FTZ R34, R40, c[0x0][0x320] ;  /* 0x0000c80028227a20 */ /* 0x000fe40000410000 */
[----:B------:R-:W-:Y:S02]  /*10110*/  FMUL.FTZ R46, R46, c[0x0][0x320] ;  /* 0x0000c8002e2e7a20 */ /* 0x000fe40000410000 */
[----:B----4-:R-:W-:Y:S02]  /*10120*/  FMUL.FTZ R22, R32, c[0x0][0x320] ;  /* 0x0000c80020167a20 */ /* 0x010fe40000410000 */
[----:B------:R4:W-:Y:S01]  /*10130*/  @P6 LDGSTS.E.BYPASS.LTC128B.128 [R243+0x6080], [R10.64], !P4 ;  /* 0x060800000af36fae */ /* 0x0009e2000e101d4e */
[----:B------:R-:W-:Y:S01]  /*10140*/  FMUL.FTZ R32, R35, c[0x0][0x320] ;  /* 0x0000c80023207a20 */ /* 0x000fe20000410000 */
[----:B------:R-:W-:Y:S01]  /*10150*/  @P6 IADD3 R8, P0, R4, UR12, RZ ;  /* 0x0000000c04086c10 */ /* 0x000fe2000ff1e0ff */
[----:B------:R4:W3:Y:S01]  /*10160*/  MUFU.TANH R137, R29 ;  /* 0x0000001d00897308 */ /* 0x0008e20000002400 */
[----:B------:R-:W-:Y:S02]  /*10170*/  FMUL.FTZ R47, R47, c[0x0][0x320] ;  /* 0x0000c8002f2f7a20 */ /* 0x000fe40000410000 */
[----:B------:R-:W-:Y:S01]  /*10180*/  @P6 IADD3.X R9, R5, UR9, RZ, P0, !PT ;  /* 0x0000000905096c10 */ /* 0x000fe200087fe4ff */
[----:B-1----:R-:W-:Y:S01]  /*10190*/  FMUL.FTZ R26, R39, c[0x0][0x320] ;  /* 0x0000c800271a7a20 */ /* 0x002fe20000410000 */
[----:B------:R-:W-:Y:S01]  /*101a0*/  PLOP3.LUT P0, PT, PT, PT, UP2, 0x40, 0x0 ;  /* 0x000000000000781c */ /* 0x000fe20003f0e828 */
[----:B------:R-:W-:Y:S02]  /*101b0*/  FMUL.FTZ R15, R48, c[0x0][0x320] ;  /* 0x0000c800300f7a20 */ /* 0x000fe40000410000 */
[----:B------:R1:W-:Y:S01]  /*101c0*/  @P6 LDGSTS.E.BYPASS.LTC128B.128 [R243+0x7880], [R8.64], !P3 ;  /* 0x0788000008f36fae */ /* 0x0003e2000d901d4e */
[----:B------:R-:W-:Y:S01]  /*101d0*/  FMUL.FTZ R16, R49, c[0x0][0x320] ;  /* 0x0000c80031107a20 */ /* 0x000fe20000410000 */
[----:B------:R1:W1:Y:S01]  /*101e0*/  MUFU.TANH R200, R30 ;  /* 0x0000001e00c87308 */ /* 0x0002620000002400 */
[----:B------:R-:W-:Y:S02]  /*101f0*/  FMUL.FTZ R17, R50, c[0x0][0x320] ;  /* 0x0000c80032117a20 */ /* 0x000fe40000410000 */
[----:B------:R-:W-:Y:S02]  /*10200*/  FMUL.FTZ R19, R51, c[0x0][0x320] ;  /* 0x0000c80033137a20 */ /* 0x000fe40000410000 */
[----:B--2---:R-:W-:Y:S01]  /*10210*/  FMUL.FTZ R28, R45, c[0x0][0x320] ;  /* 0x0000c8002d1c7a20 */ /* 0x004fe20000410000 */
[----:B------:R-:W0:Y:S01]  /*10220*/  LDGDEPBAR ;  /* 0x00000000000079af */ /* 0x000e220000000000 */
[----:B------:R-:W-:Y:S02]  /*10230*/  FMUL.FTZ R23, R23, c[0x0][0x320] ;  /* 0x0000c80017177a20 */ /* 0x000fe40000410000 */
[----:B------:R-:W-:Y:S01]  /*10240*/  FMUL.FTZ R24, R24, c[0x0][0x320] ;  /* 0x0000c80018187a20 */ /* 0x000fe20000410000 */
[----:B------:R2:W2:Y:S01]  /*10250*/  MUFU.TANH R212, R31 ;  /* 0x0000001f00d47308 */ /* 0x0004a20000002400 */
[----:B------:R-:W-:Y:S02]  /*10260*/  FMUL.FTZ R25, R25, c[0x0][0x320] ;  /* 0x0000c80019197a20 */ /* 0x000fe40000410000 */
[----:B------:R-:W-:Y:S01]  /*10270*/  FMUL.FTZ R27, R27, c[0x0][0x320] ;  /* 0x0000c8001b1b7a20 */ /* 0x000fe20000410000 */
[----:B------:R-:W3:Y:S01]  /*10280*/  SHFL.IDX PT, R4, R6, RZ, 0x1c1f ;  /* 0x001c1fff06047589 */ /* 0x000ee200000e0000 */
[----:B----4-:R-:W-:Y:S02]  /*10290*/  FMUL.FTZ R29, R44, c[0x0][0x320] ;  /* 0x0000c8002c1d7a20 */ /* 0x010fe40000410000 */
[----:B------:R-:W-:Y:S03]  /*102a0*/  IMAD R3, R242, -0x30, RZ ;  /* 0xffffffd0f2037824 */ /* 0x000fe600078e02ff */
[----:B------:R4:W3:Y:S01]  /*102b0*/  MUFU.TANH R142, R23 ;  /* 0x00000017008e7308 */ /* 0x0008e20000002400 */
[----:B-1----:R-:W-:Y:S09]  /*102c0*/  FMUL.FTZ R30, R38, c[0x0][0x320] ;  /* 0x0000c800261e7a20 */ /* 0x002ff20000410000 */
[----:B------:R4:W1:Y:S01]  /*102d0*/  MUFU.TANH R204, R24 ;  /* 0x0000001800cc7308 */ /* 0x0008620000002400 */
[----:B--2---:R-:W-:Y:S09]  /*102e0*/  FMUL.FTZ R31, R41, c[0x0][0x320] ;  /* 0x0000c800291f7a20 */ /* 0x004ff20000410000 */
[----:B------:R4:W2:Y:S10]  /*102f0*/  MUFU.TANH R201, R25 ;  /* 0x0000001900c97308 */ /* 0x0008b40000002400 */
[----:B------:R4:W1:Y:S10]  /*10300*/  MUFU.TANH R207, R27 ;  /* 0x0000001b00cf7308 */ /* 0x0008740000002400 */
[----:B------:R-:W1:Y:S10]  /*10310*/  MUFU.TANH R22, R22 ;  /* 0x0000001600167308 */ /* 0x000e740000002400 */
[----:B------:R-:W1:Y:S10]  /*10320*/  MUFU.TANH R21, R21 ;  /* 0x0000001500157308 */ /* 0x000e740000002400 */
[----:B------:R-:W1:Y:S10]  /*10330*/  MUFU.TANH R33, R33 ;  /* 0x0000002100217308 */ /* 0x000e740000002400 */
[----:B------:R-:W1:Y:S10]  /*10340*/  MUFU.TANH R32, R32 ;  /* 0x0000002000207308 */ /* 0x000e740000002400 */
[----:B------:R-:W1:Y:S10]  /*10350*/  MUFU.TANH R20, R20 ;  /* 0x0000001400147308 */ /* 0x000e740000002400 */
[----:B------:R-:W1:Y:S10]  /*10360*/  MUFU.TANH R18, R18 ;  /* 0x0000001200127308 */ /* 0x000e740000002400 */
[----:B------:R-:W1:Y:S01]  /*10370*/  MUFU.TANH R30, R30 ;  /* 0x0000001e001e7308 */ /* 0x000e620000002400 */
[C---:B---3--:R-:W-:Y:S02]  /*10380*/  IADD3 R7, -R12.reuse, 0x1, R3 ;  /* 0x000000010c077810 */ /* 0x048fe40007ffe103 */
[----:B------:R-:W-:Y:S02]  /*10390*/  IADD3 R8, -R12, R3, RZ ;  /* 0x000000030c087210 */ /* 0x000fe40007ffe1ff */
[----:B------:R-:W-:Y:S05]  /*103a0*/  IADD3 R7, R7, c[0x0][0x1d0], RZ ;  /* 0x0000740007077a10 */ /* 0x000fea0007ffe0ff */
[----:B------:R-:W3:Y:S01]  /*103b0*/  MUFU.TANH R26, R26 ;  /* 0x0000001a001a7308 */ /* 0x000ee20000002400 */
[----:B------:R-:W-:Y:S04]  /*103c0*/  IADD3 R7, R7, -c[0x0][0x168], RZ ;  /* 0x80005a0007077a10 */ /* 0x000fe80007ffe0ff */
[C---:B------:R-:W-:Y:S02]  /*103d0*/  IADD3 R5, R7.reuse, c[0x0][0x328], RZ ;  /* 0x0000ca0007057a10 */ /* 0x040fe40007ffe0ff */
[----:B------:R-:W-:Y:S03]  /*103e0*/  IADD3 R7, R7, UR6, RZ ;  /* 0x0000000607077c10 */ /* 0x000fe6000fffe0ff */
[----:B------:R-:W1:Y:S01]  /*103f0*/  MUFU.TANH R34, R34 ;  /* 0x0000002200227308 */ /* 0x000e620000002400 */
[-C--:B------:R-:W-:Y:S02]  /*10400*/  IADD3 R2, R5, R4.reuse, RZ ;  /* 0x0000000405027210 */ /* 0x080fe40007ffe0ff */
[----:B------:R-:W-:Y:S07]  /*10410*/  IADD3 R0, R7, R4, RZ ;  /* 0x0000000407007210 */ /* 0x000fee0007ffe0ff */
        /* <DEDUP_REMOVED lines=11> */
[----:B------:R-:W-:-:S05]  /*104d0*/  @P0 BRA `(.L_x_925) ;  /* 0x0000018000000947 */ /* 0x000fca0003800000 */
        /* <DEDUP_REMOVED lines=14> */
.L_x_927:
[----:B------:R-:W-:Y:S04]  /*105c0*/  MOV R9, c[0x0][0x32c] ;  /* 0x0000cb0000097a02 */ /* 0x000fe80000000f00 */
[----:B------:R-:W-:Y:S11]  /*105d0*/  ISETP.NE.AND P0, PT, R9, 0x1, PT ;  /* 0x000000010900780c */ /* 0x000ff60003f05270 */
[----:B------:R-:W-:Y:S02]  /*105e0*/  @!UPT UIADD3 URZ, URZ, URZ, URZ ;  /* 0x0000003f3f3ff290 */ /* 0x000fe4000fffe03f */
[----:B------:R-:W-:Y:S05]  /*105f0*/  @P0 IMAD.HI.U32 R9, R4, c[0x0][0x330], RZ ;  /* 0x0000cc0004090a27 */ /* 0x000fea00078e00ff */
[----:B------:R-:W-:Y:S02]  /*10600*/  @P0 SHF.R.U32.HI R4, RZ, c[0x0][0x334], R9 ;  /* 0x0000cd00ff040a19 */ /* 0x000fe40000011609 */
.L_x_928:
[----:B------:R-:W-:Y:S05]  /*10610*/  BSYNC B0 ;  /* 0x0000000000007941 */ /* 0x000fea0003800000 */
.L_x_926:
[----:B------:R-:W-:Y:S05]  /*10620*/  IMAD R4, R4, c[0x0][0x32c], R8 ;  /* 0x0000cb0004047a24 */ /* 0x000fea00078e0208 */
[----:B------:R-:W-:Y:S02]  /*10630*/  IADD3 R9, R4, c[0x0][0x32c], RZ ;  /* 0x0000cb0004097a10 */ /* 0x000fe40007ffe0ff */
[----:B------:R-:W-:Y:S02]  /*10640*/  IMNMX R0, R0, R4, !PT ;  /* 0x0000000400007217 */ /* 0x000fe40007800200 */
[----:B------:R-:W-:Y:S02]  /*10650*/  IMNMX R2, R2, R9, PT ;  /* 0x0000000902027217 */ /* 0x000fe40003800200 */
.L_x_925:
[C---:B--234-:R-:W-:Y:S02]  /*10660*/  ISETP.GE.AND P0, PT, R3.reuse, 0x2, PT ;  /* 0x000000020300780c */ /* 0x05cfe40003f06270 */
[C---:B------:R-:W-:Y:S02]  /*10670*/  ISETP.GE.AND P2, PT, R3.reuse, 0xa, PT ;  /* 0x0000000a0300780c */ /* 0x040fe40003f46270 */
[----:B------:R-:W-:Y:S02]  /*10680*/  P2R R14, PR, RZ, 0x1 ;  /* 0x00000001ff0e7803 */ /* 0x000fe40000000000 */
[----:B------:R-:W-:Y:S02]  /*10690*/  ISETP.GT.AND P0, PT, R0, 0x1, !P0 ;  /* 0x000000010000780c */ /* 0x000fe40004704270 */
[C---:B------:R-:W-:Y:S02]  /*106a0*/  ISETP.GE.AND P1, PT, R3.reuse, 0x9, PT ;  /* 0x000000090300780c */ /* 0x040fe40003f26270 */
[----:B------:R-:W-:Y:S02]  /*106b0*/  ISETP.LT.OR P0, PT, R2, 0x2, P0 ;  /* 0x000000020200780c */ /* 0x000fe40000701670 */
[----:B------:R-:W-:Y:S02]  /*106c0*/  P2R R13, PR, RZ, 0x2 ;  /* 0x00000002ff0d7803 */ /* 0x000fe40000000000 */
[----:B------:R-:W-:Y:S02]  /*106d0*/  FSEL R23, R196, -INF , !P0 ;  /* 0xff800000c4177808 */ /* 0x000fe40004000000 */
[C---:B------:R-:W-:Y:S02]  /*106e0*/  ISETP.GT.AND P0, PT, R0.reuse, 0x9, !P2 ;  /* 0x000000090000780c */ /* 0x040fe40005704270 */
[----:B------:R-:W-:Y:S02]  /*106f0*/  ISETP.GT.AND P1, PT, R0, 0x8, !P1 ;  /* 0x000000080000780c */ /* 0x000fe40004f24270 */
[----:B------:R-:W-:Y:S02]  /*10700*/  P2R R12, PR, RZ, 0x4 ;  /* 0x00000004ff0c7803 */ /* 0x000fe40000000000 */
[C---:B------:R-:W-:Y:S02]  /*10710*/  ISETP.LT.OR P0, PT, R2.reuse, 0xa, P0 ;  /* 0x0000000a0200780c */ /* 0x040fe40000701670 */
[C---:B------:R-:W-:Y:S02]  /*10720*/  ISETP.GE.AND P2, PT, R3.reuse, 0x11, PT ;  /* 0x000000110300780c */ /* 0x040fe40003f46270 */
[----:B------:R-:W-:Y:S02]  /*10730*/  ISETP.LT.OR P1, PT, R2, 0x9, P1 ;  /* 0x000000090200780c */ /* 0x000fe40000f21670 */
[----:B------:R-:W-:Y:S02]  /*10740*/  FSEL R24, R136, -INF , !P0 ;  /* 0xff80000088187808 */ /* 0x000fe40004000000 */
[----:B------:R-:W-:Y:S02]  /*10750*/  ISETP.GT.AND P0, PT, R0, 0x10, !P2 ;  /* 0x000000100000780c */ /* 0x000fe40005704270 */
[----:B------:R-:W-:Y:S02]  /*10760*/  FSEL R25, R140, -INF , !P1 ;  /* 0xff8000008c197808 */ /* 0x000fe40004800000 */
        /* <DEDUP_REMOVED lines=11> */
[C---:B------:R-:W-:Y:S02]  /*10820*/  ISETP.GE.AND P1, PT, R3.reuse, 0x1a, PT ;  /* 0x0000001a0300780c */ /* 0x040fe40003f26270 */
[----:B-1----:R-:W-:Y:S02]  /*10830*/  FSEL R202, R22, -INF , !P0 ;  /* 0xff80000016ca7808 */ /* 0x002fe40004000000 */
[----:B------:R-:W-:Y:S02]  /*10840*/  ISETP.GT.AND P0, PT, R0, 0x19, !P1 ;  /* 0x000000190000780c */ /* 0x000fe40004f04270 */
[----:B------:R-:W-:Y:S02]  /*10850*/  P2R R4, PR, RZ, 0x2 ;  /* 0x00000002ff047803 */ /* 0x000fe40000000000 */
[----:B------:R-:W-:Y:S02]  /*10860*/  ISETP.LT.OR P0, PT, R2, 0x1a, P0 ;  /* 0x0000001a0200780c */ /* 0x000fe40000701670 */
[----:B------:R-:W-:Y:S02]  /*10870*/  ISETP.GE.AND P1, PT, R3, 0x21, PT ;  /* 0x000000210300780c */ /* 0x000fe40003f26270 */
[----:B------:R-:W-:Y:S02]  /*10880*/  FSEL R205, R21, -INF , !P0 ;  /* 0xff80000015cd7808 */ /* 0x000fe40004000000 */
[----:B------:R-:W-:Y:S02]  /*10890*/  ISETP.GT.AND P0, PT, R0, 0x20, !P1 ;  /* 0x000000200000780c */ /* 0x000fe40004f04270 */
[C---:B------:R-:W-:Y:S02]  /*108a0*/  ISETP.GE.AND P6, PT, R3.reuse, 0x22, PT ;  /* 0x000000220300780c */ /* 0x040fe40003fc6270 */
[----:B------:R-:W-:Y:S02]  /*108b0*/  ISETP.LT.OR P0, PT, R2, 0x21, P0 ;  /* 0x000000210200780c */ /* 0x000fe40000701670 */
[C---:B------:R-:W-:Y:S02]  /*108c0*/  ISETP.GE.AND P5, PT, R3.reuse, 0x29, PT ;  /* 0x000000290300780c */ /* 0x040fe40003fa6270 */
[----:B------:R-:W-:Y:S02]  /*108d0*/  FSEL R218, R20, -INF , !P0 ;  /* 0xff80000014da7808 */ /* 0x000fe40004000000 */
[----:B------:R-:W-:Y:S02]  /*108e0*/  ISETP.GT.AND P0, PT, R0, 0x21, !P6 ;  /* 0x000000210000780c */ /* 0x000fe40007704270 */
[----:B------:R-:W-:Y:S02]  /*108f0*/  P2R R11, PR, RZ, 0x4 ;  /* 0x00000004ff0b7803 */ /* 0x000fe40000000000 */
[----:B------:R-:W-:Y:S02]  /*10900*/  ISETP.LT.OR P0, PT, R2, 0x22, P0 ;  /* 0x000000220200780c */ /* 0x000fe40000701670 */
[----:B------:R-:W-:Y:S02]  /*10910*/  ISETP.GE.AND P2, PT, R3, 0x1, PT ;  /* 0x000000010300780c */ /* 0x000fe40003f46270 */
[----:B------:R-:W-:Y:S02]  /*10920*/  FSEL R222, R18, -INF , !P0 ;  /* 0xff80000012de7808 */ /* 0x000fe40004000000 */
[----:B------:R-:W-:Y:S04]  /*10930*/  ISETP.GT.AND P0, PT, R0, 0x28, !P5 ;  /* 0x000000280000780c */ /* 0x000fe80006f04270 */
[----:B------:R-:W-:Y:S04]  /*10940*/  ISETP.LT.OR P0, PT, R2, 0x29, P0 ;  /* 0x000000290200780c */ /* 0x000fe80000701670 */
[----:B------:R-:W-:Y:S02]  /*10950*/  FSEL R249, R15, -INF , !P0 ;  /* 0xff8000000ff97808 */ /* 0x000fe40004000000 */
[----:B------:R-:W-:Y:S02]  /*10960*/  ISETP.GT.AND P0, PT, R0, RZ, !P2 ;  /* 0x000000ff0000720c */ /* 0x000fe40005704270 */
[----:B------:R-:W-:Y:S02]  /*10970*/  P2R R15, PR, RZ, 0x4 ;  /* 0x00000004ff0f7803 */ /* 0x000fe40000000000 */
[----:B------:R-:W-:Y:S04]  /*10980*/  ISETP.LT.OR P0, PT, R2, 0x1, P0 ;  /* 0x000000010200780c */ /* 0x000fe80000701670 */
[----:B------:R-:W-:Y:S02]  /*10990*/  FSEL R18, R203, -INF , !P0 ;  /* 0xff800000cb127808 */ /* 0x000fe40004000000 */
[----:B------:R-:W-:Y:S02]  /*109a0*/  ISETP.GE.AND P0, PT, R3, 0x2a, PT ;  /* 0x0000002a0300780c */ /* 0x000fe40003f06270 */
[----:B------:R-:W1:Y:S02]  /*109b0*/  SHFL.IDX PT, R3, R6, 0x1, 0x1c1f ;  /* 0x003c1f0006037f89 */ /* 0x000e6400000e0000 */
[----:B------:R-:W-:Y:S04]  /*109c0*/  ISETP.GT.AND P2, PT, R0, 0x29, !P0 ;  /* 0x000000290000780c */ /* 0x000fe80004744270 */
[----:B------:R-:W-:Y:S04]  /*109d0*/  ISETP.LT.OR P2, PT, R2, 0x2a, P2 ;  /* 0x0000002a0200780c */ /* 0x000fe80001741670 */
[----:B------:R-:W-:Y:S02]  /*109e0*/  FSEL R248, R16, -INF , !P2 ;  /* 0xff80000010f87808 */ /* 0x000fe40005000000 */
[----:B------:R-:W-:Y:S01]  /*109f0*/  PLOP3.LUT P2, PT, PT, PT, UP2, 0x40, 0x0 ;  /* 0x000000000000781c */ /* 0x000fe20003f4e828 */
[--C-:B-1----:R-:W-:Y:S02]  /*10a00*/  IMAD.IADD R2, R5, 0x1, R3.reuse ;  /* 0x0000000105027824 */ /* 0x102fe400078e0203 */
[----:B------:R-:W-:Y:S10]  /*10a10*/  IMAD.IADD R0, R7, 0x1, R3 ;  /* 0x0000000107007824 */ /* 0x000ff400078e0203 */
        /* <DEDUP_REMOVED lines=15> */
.L_x_931:
[----:B------:R-:W-:Y:S04]  /*10b10*/  MOV R16, c[0x0][0x32c] ;  /* 0x0000cb0000107a02 */ /* 0x000fe80000000f00 */
[----:B------:R-:W-:Y:S11]  /*10b20*/  ISETP.NE.AND P2, PT, R16, 0x1, PT ;  /* 0x000000011000780c */ /* 0x000ff60003f45270 */
[----:B------:R-:W-:Y:S02]  /*10b30*/  @!UPT UIADD3 URZ, URZ, URZ, URZ ;  /* 0x0000003f3f3ff290 */ /* 0x000fe4000fffe03f */
[----:B------:R-:W-:Y:S05]  /*10b40*/  @P2 IMAD.HI.U32 R16, R3, c[0x0][0x330], RZ ;  /* 0x0000cc0003102a27 */ /* 0x000fea00078e00ff */
[----:B------:R-:W-:Y:S02]  /*10b50*/  @P2 SHF.R.U32.HI R3, RZ, c[0x0][0x334], R16 ;  /* 0x0000cd00ff032a19 */ /* 0x000fe40000011610 */
.L_x_932:
[----:B------:R-:W-:Y:S05]  /*10b60*/  BSYNC B0 ;  /* 0x0000000000007941 */ /* 0x000fea0003800000 */
.L_x_930:
[----:B------:R-:W-:Y:S05]  /*10b70*/  IMAD R3, R3, c[0x0][0x32c], R8 ;  /* 0x0000cb0003037a24 */ /* 0x000fea00078e0208 */
[----:B------:R-:W-:Y:S02]  /*10b80*/  IADD3 R16, R3, c[0x0][0x32c], RZ ;  /* 0x0000cb0003107a10 */ /* 0x000fe40007ffe0ff */
[----:B------:R-:W-:Y:S02]  /*10b90*/  IMNMX R0, R0, R3, !PT ;  /* 0x0000000300007217 */ /* 0x000fe40007800200 */
[----:B------:R-:W-:Y:S02]  /*10ba0*/  IMNMX R2, R2, R16, PT ;  /* 0x0000001002027217 */ /* 0x000fe40003800200 */
.L_x_929:
[----:B------:R-:W-:Y:S01]  /*10bb0*/  ISETP.NE.AND P2, PT, R14, RZ, PT ;  /* 0x000000ff0e00720c */ /* 0x000fe20003f45270 */
[----:B------:R-:W1:Y:S03]  /*10bc0*/  SHFL.IDX PT, R3, R6, 0x2, 0x1c1f ;  /* 0x005c1f0006037f89 */ /* 0x000e6600000e0000 */
        /* <DEDUP_REMOVED lines=62> */
.L_x_935:
[----:B------:R-:W-:Y:S04]  /*10fb0*/  MOV R16, c[0x0][0x32c] ;  /* 0x0000cb0000107a02 */ /* 0x000fe80000000f00 */
[----:B------:R-:W-:Y:S11]  /*10fc0*/  ISETP.NE.AND P2, PT, R16, 0x1, PT ;  /* 0x000000011000780c */ /* 0x000ff60003f45270 */
[----:B------:R-:W-:Y:S02]  /*10fd0*/  @!UPT UIADD3 URZ, URZ, URZ, URZ ;  /* 0x0000003f3f3ff290 */ /* 0x000fe4000fffe03f */
[----:B------:R-:W-:Y:S05]  /*10fe0*/  @P2 IMAD.HI.U32 R16, R3, c[0x0][0x330], RZ ;  /* 0x0000cc0003102a27 */ /* 0x000fea00078e00ff */
[----:B------:R-:W-:Y:S02]  /*10ff0*/  @P2 SHF.R.U32.HI R3, RZ, c[0x0][0x334], R16 ;  /* 0x0000cd00ff032a19 */ /* 0x000fe40000011610 */
.L_x_936:
[----:B------:R-:W-:Y:S05]  /*11000*/  BSYNC B0 ;  /* 0x0000000000007941 */ /* 0x000fea0003800000 */
.L_x_934:
[----:B------:R-:W-:Y:S05]  /*11010*/  IMAD R3, R3, c[0x0][0x32c], R8 ;  /* 0x0000cb0003037a24 */ /* 0x000fea00078e0208 */
[----:B------:R-:W-:Y:S02]  /*11020*/  IADD3 R16, R3, c[0x0][0x32c], RZ ;  /* 0x0000cb0003107a10 */ /* 0x000fe40007ffe0ff */
[----:B------:R-:W-:Y:S02]  /*11030*/  IMNMX R0, R0, R3, !PT ;  /* 0x0000000300007217 */ /* 0x000fe40007800200 */
[----:B------:R-:W-:Y:S02]  /*11040*/  IMNMX R2, R2, R16, PT ;  /* 0x0000001002027217 */ /* 0x000fe40003800200 */
.L_x_933:
        /* <DEDUP_REMOVED lines=64> */
.L_x_939:
[----:B------:R-:W-:Y:S04]  /*11450*/  MOV R5, c[0x0][0x32c] ;  /* 0x0000cb0000057a02 */ /* 0x000fe80000000f00 */
[----:B------:R-:W-:Y:S11]  /*11460*/  ISETP.NE.AND P2, PT, R5, 0x1, PT ;  /* 0x000000010500780c */ /* 0x000ff60003f45270 */
[----:B------:R-:W-:Y:S02]  /*11470*/  @!UPT UIADD3 URZ, URZ, URZ, URZ ;  /* 0x0000003f3f3ff290 */ /* 0x000fe4000fffe03f */
[----:B------:R-:W-:Y:S05]  /*11480*/  @P2 IMAD.HI.U32 R5, R3, c[0x0][0x330], RZ ;  /* 0x0000cc0003052a27 */ /* 0x000fea00078e00ff */
[----:B------:R-:W-:Y:S02]  /*11490*/  @P2 SHF.R.U32.HI R3, RZ, c[0x0][0x334], R5 ;  /* 0x0000cd00ff032a19 */ /* 0x000fe40000011605 */
.L_x_940:
[----:B------:R-:W-:Y:S05]  /*114a0*/  BSYNC B0 ;  /* 0x0000000000007941 */ /* 0x000fea0003800000 */
.L_x_938:
[----:B------:R-:W-:Y:S05]  /*114b0*/  IMAD R8, R3, c[0x0][0x32c], R8 ;  /* 0x0000cb0003087a24 */ /* 0x000fea00078e0208 */
[----:B------:R-:W-:Y:S02]  /*114c0*/  IADD3 R3, R8, c[0x0][0x32c], RZ ;  /* 0x0000cb0008037a10 */ /* 0x000fe40007ffe0ff */
[----:B------:R-:W-:Y:S02]  /*114d0*/  IMNMX R0, R0, R8, !PT ;  /* 0x0000000800007217 */ /* 0x000fe40007800200 */
[----:B------:R-:W-:Y:S02]  /*114e0*/  IMNMX R2, R2, R3, PT ;  /* 0x0000000302027217 */ /* 0x000fe40003800200 */
.L_x_937:
[----:B------:R-:W-:Y:S01]  /*114f0*/  ISETP.NE.AND P2, PT, R15, RZ, PT ;  /* 0x000000ff0f00720c */ /* 0x000fe20003f45270 */
[----:B------:R-:W-:Y:S01]  /*11500*/  LDSM.16.MT88.4 R36, [R226+0x2080] ;  /* 0x00208000e224783b */ /* 0x000fe20000004200 */
[----:B------:R-:W-:Y:S02]  /*11510*/  FMNMX.FTZ R137, R18, R132, !PT ;  /* 0x0000008412897209 */ /* 0x000fe40007810000 */
[----:B------:R-:W-:Y:S02]  /*11520*/  ISETP.GT.AND P2, PT, R0, RZ, !P2 ;  /* 0x000000ff0000720c */ /* 0x000fe40005744270 */
        /* <DEDUP_REMOVED lines=17> */
[----:B------:R-:W-:Y:S02]  /*11640*/  FMNMX.FTZ R3, R21, R3, !PT ;  /* 0x0000000315037209 */ /* 0x000fe40007810000 */
[----:B------:R-:W-:Y:S02]  /*11650*/  FSEL R13, R215, -INF , !P2 ;  /* 0xff800000d70d7808 */ /* 0x000fe40005000000 */
[----:B------:R-:W-:Y:S02]  /*11660*/  ISETP.NE.AND P2, PT, R12, RZ, PT ;  /* 0x000000ff0c00720c */ /* 0x000fe40003f45270 */
[----:B------:R-:W-:Y:S02]  /*11670*/  FMNMX.FTZ R137, R218, R137, !PT ;  /* 0x00000089da897209 */ /* 0x000fe40007810000 */
[----:B------:R-:W-:Y:S02]  /*11680*/  FMNMX.FTZ R3, R22, R3, !PT ;  /* 0x0000000316037209 */ /* 0x000fe40007810000 */
[----:B------:R-:W-:Y:S02]  /*11690*/  ISETP.GT.AND P2, PT, R0, 0x9, !P2 ;  /* 0x000000090000780c */ /* 0x000fe40005744270 */
        /* <DEDUP_REMOVED lines=9> */
[----:B------:R-:W-:Y:S01]  /*11730*/  ISETP.GT.AND P2, PT, R0, 0x10, !P2 ;  /* 0x000000100000780c */ /* 0x000fe20005744270 */
[----:B------:R-:W1:Y:S01]  /*11740*/  SHFL.BFLY PT, R6, R137, 0x2, 0x1f ;  /* 0x0c401f0089067f89 */ /* 0x000e6200000e0000 */
        /* <DEDUP_REMOVED lines=14> */
[----:B-1----:R-:W-:Y:S02]  /*11830*/  FMNMX.FTZ R137, R137, R6, !PT ;  /* 0x0000000689897209 */ /* 0x002fe40007810000 */
[----:B------:R-:W-:Y:S01]  /*11840*/  ISETP.LT.OR P2, PT, R2, 0x19, P2 ;  /* 0x000000190200780c */ /* 0x000fe20001741670 */
[----:B------:R-:W1:Y:S01]  /*11850*/  SHFL.BFLY PT, R6, R3, 0x2, 0x1f ;  /* 0x0c401f0003067f89 */ /* 0x000e6200000e0000 */
[----:B------:R-:W-:Y:S02]  /*11860*/  ISETP.GT.AND P1, PT, R0, 0x20, !P1 ;  /* 0x000000200000780c */ /* 0x000fe40004f24270 */
[----:B------:R-:W-:Y:S02]  /*11870*/  FSEL R211, R200, -INF , !P2 ;  /* 0xff800000c8d37808 */ /* 0x000fe40005000000 */
[----:B------:R-:W-:Y:S02]  /*11880*/  ISETP.NE.AND P2, PT, R4, RZ, PT ;  /* 0x000000ff0400720c */ /* 0x000fe40003f45270 */
[----:B------:R-:W-:Y:S01]  /*11890*/  FMNMX.FTZ R4, R16, R138, !PT ;  /* 0x0000008a10047209 */ /* 0x000fe20007810000 */
[----:B------:R-:W2:Y:S01]  /*118a0*/  SHFL.BFLY PT, R8, R137, 0x1, 0x1f ;  /* 0x0c201f0089087f89 */ /* 0x000ea200000e0000 */
[----:B------:R-:W-:Y:S02]  /*118b0*/  ISETP.GT.AND P2, PT, R0, 0x19, !P2 ;  /* 0x000000190000780c */ /* 0x000fe40005744270 */
[----:B------:R-:W-:Y:S02]  /*118c0*/  FMNMX.FTZ R4, R20, R4, !PT ;  /* 0x0000000414047209 */ /* 0x000fe40007810000 */
[----:B------:R-:W-:Y:S02]  /*118d0*/  ISETP.LT.OR P2, PT, R2, 0x1a, P2 ;  /* 0x0000001a0200780c */ /* 0x000fe40001741670 */
[----:B------:R-:W-:Y:S02]  /*118e0*/  FMNMX.FTZ R4, R19, R4, !PT ;  /* 0x0000000413047209 */ /* 0x000fe40007810000 */
[----:B------:R-:W-:Y:S02]  /*118f0*/  FSEL R200, R212, -INF , !P2 ;  /* 0xff800000d4c87808 */ /* 0x000fe40005000000 */
[----:B------:R-:W-:Y:S02]  /*11900*/  FMNMX.FTZ R4, R26, R4, !PT ;  /* 0x000000041a047209 */ /* 0x000fe40007810000 */
[----:B------:R-:W-:Y:S02]  /*11910*/  ISETP.LT.OR P1, PT, R2, 0x21, P1 ;  /* 0x000000210200780c */ /* 0x000fe40000f21670 */
[----:B------:R-:W-:Y:S02]  /*11920*/  FMNMX.FTZ R4, R204, R4, !PT ;  /* 0x00000004cc047209 */ /* 0x000fe40007810000 */
[----:B-1----:R-:W-:Y:S02]  /*11930*/  FMNMX.FTZ R3, R3, R6, !PT ;  /* 0x0000000603037209 */ /* 0x002fe40007810000 */
[----:B------:R-:W-:Y:S02]  /*11940*/  FMNMX.FTZ R4, R201, R4, !PT ;  /* 0x00000004c9047209 */ /* 0x000fe40007810000 */
[----:B------:R-:W-:Y:S01]  /*11950*/  FMNMX.FTZ R6, R5, R139, !PT ;  /* 0x0000008b05067209 */ /* 0x000fe20007810000 */
[----:B------:R-:W1:Y:S01]  /*11960*/  SHFL.BFLY PT, R136, R3, 0x1, 0x1f ;  /* 0x0c201f0003887f89 */ /* 0x000e6200000e0000 */
[----:B------:R-:W-:Y:S02]  /*11970*/  FMNMX.FTZ R4, R209, R4, !PT ;  /* 0x00000004d1047209 */ /* 0x000fe40007810000 */
[----:B------:R-:W-:Y:S02]  /*11980*/  FMNMX.FTZ R6, R7, R6, !PT ;  /* 0x0000000607067209 */ /* 0x000fe40007810000 */
[----:B------:R-:W-:Y:S02]  /*11990*/  FMNMX.FTZ R4, R210, R4, !PT ;  /* 0x00000004d2047209 */ /* 0x000fe40007810000 */
[----:B------:R-:W-:Y:S02]  /*119a0*/  FMNMX.FTZ R6, R13, R6, !PT ;  /* 0x000000060d067209 */ /* 0x000fe40007810000 */
[----:B------:R-:W-:Y:S02]  /*119b0*/  FMNMX.FTZ R4, R219, R4, !PT ;  /* 0x00000004db047209 */ /* 0x000fe40007810000 */
[----:B--2---:R-:W-:Y:S02]  /*119c0*/  FMNMX.FTZ R137, R137, R8, !PT ;  /* 0x0000000889897209 */ /* 0x004fe40007810000 */
[----:B------:R-:W-:Y:S02]  /*119d0*/  FMNMX.FTZ R4, R223, R4, !PT ;  /* 0x00000004df047209 */ /* 0x000fe40007810000 */
[----:B------:R-:W-:Y:S01]  /*119e0*/  ISETP.GT.AND P6, PT, R0, 0x21, !P6 ;  /* 0x000000210000780c */ /* 0x000fe200077c4270 */
[----:B------:R-:W-:Y:S01]  /*119f0*/  FMUL.FTZ R141, R137, c[0x0][0x2d0] ;  /* 0x0000b400898d7a20 */ /* 0x000fe20000410000 */
[----:B------:R-:W-:Y:S02]  /*11a00*/  FMNMX.FTZ R4, R246, R4, !PT ;  /* 0x00000004f6047209 */ /* 0x000fe40007810000 */
[----:B------:R-:W-:Y:S02]  /*11a10*/  FSEL R214, R42, -INF , !P1 ;  /* 0xff8000002ad67808 */ /* 0x000fe40004800000 */
[----:B------:R-:W-:Y:S02]  /*11a20*/  FMNMX.FTZ R4, R220, R4, !PT ;  /* 0x00000004dc047209 */ /* 0x000fe40007810000 */
[----:B------:R-:W-:Y:S02]  /*11a30*/  ISETP.GT.AND P5, PT, R0, 0x28, !P5 ;  /* 0x000000280000780c */ /* 0x000fe40006fa4270 */
[----:B-1----:R-:W-:Y:S01]  /*11a40*/  FMNMX.FTZ R136, R3, R136, !PT ;  /* 0x0000008803887209 */ /* 0x002fe20007810000 */
[----:B------:R-:W1:Y:S01]  /*11a50*/  SHFL.BFLY PT, R8, R4, 0x2, 0x1f ;  /* 0x0c401f0004087f89 */ /* 0x000e6200000e0000 */
[----:B------:R-:W-:Y:S02]  /*11a60*/  FMNMX.FTZ R3, R12, R6, !PT ;  /* 0x000000060c037209 */ /* 0x000fe40007810000 */
[----:B------:R-:W-:Y:S01]  /*11a70*/  ISETP.GT.AND P0, PT, R0, 0x29, !P0 ;  /* 0x000000290000780c */ /* 0x000fe20004704270 */
[----:B------:R-:W-:Y:S01]  /*11a80*/  FMUL.FTZ R142, R136, c[0x0][0x2d0] ;  /* 0x0000b400888e7a20 */ /* 0x000fe20000410000 */
[----:B------:R-:W-:Y:S02]  /*11a90*/  FMNMX.FTZ R3, R208, R3, !PT ;  /* 0x00000003d0037209 */ /* 0x000fe40007810000 */
[C---:B------:R-:W-:Y:S02]  /*11aa0*/  ISETP.LT.OR P6, PT, R2.reuse, 0x22, P6 ;  /* 0x000000220200780c */ /* 0x040fe400037c1670 */
[----:B------:R-:W-:Y:S02]  /*11ab0*/  FMNMX.FTZ R3, R207, R3, !PT ;  /* 0x00000003cf037209 */ /* 0x000fe40007810000 */
[----:B------:R-:W-:Y:S02]  /*11ac0*/  FSEL R212, R43, -INF , !P6 ;  /* 0xff8000002bd47808 */ /* 0x000fe40007000000 */
[----:B------:R-:W-:Y:S02]  /*11ad0*/  FMNMX.FTZ R3, R211, R3, !PT ;  /* 0x00000003d3037209 */ /* 0x000fe40007810000 */
[----:B------:R-:W-:Y:S02]  /*11ae0*/  ISETP.LT.OR P5, PT, R2, 0x29, P5 ;  /* 0x000000290200780c */ /* 0x000fe40002fa1670 */
[----:B------:R-:W-:Y:S02]  /*11af0*/  FMNMX.FTZ R0, R200, R3, !PT ;  /* 0x00000003c8007209 */ /* 0x000fe40007810000 */
[----:B------:R-:W-:Y:S02]  /*11b00*/  FSETP.NEU.FTZ.AND P1, PT, R136, -INF , PT ;  /* 0xff8000008800780b */ /* 0x000fe40003f3d000 */
[----:B------:R-:W-:Y:S02]  /*11b10*/  FMNMX.FTZ R0, R214, R0, !PT ;  /* 0x00000000d6007209 */ /* 0x000fe40007810000 */
[----:B------:R-:W-:Y:S02]  /*11b20*/  FSEL R213, R46, -INF , !P5 ;  /* 0xff8000002ed57808 */ /* 0x000fe40006800000 */
[----:B-1----:R-:W-:Y:S02]  /*11b30*/  FMNMX.FTZ R4, R4, R8, !PT ;  /* 0x0000000804047209 */ /* 0x002fe40007810000 */
[----:B------:R-:W-:Y:S02]  /*11b40*/  FMNMX.FTZ R0, R212, R0, !PT ;  /* 0x00000000d4007209 */ /* 0x000fe40007810000 */
[----:B------:R-:W-:Y:S01]  /*11b50*/  ISETP.LT.OR P0, PT, R2, 0x2a, P0 ;  /* 0x0000002a0200780c */ /* 0x000fe20000701670 */
[----:B------:R-:W1:Y:S01]  /*11b60*/  SHFL.BFLY PT, R135, R4, 0x1, 0x1f ;  /* 0x0c201f0004877f89 */ /* 0x000e6200000e0000 */
        /* <DEDUP_REMOVED lines=14> */
[----:B------:R-:W-:Y:S01]  /*11c50*/  MUFU.EX2 R215, R21 ;  /* 0x0000001500d77308 */ /* 0x000fe20000000800 */
[--C-:B------:R-:W-:Y:S02]  /*11c60*/  FFMA.FTZ R24, R24, c[0x0][0x2d0], -R141.reuse ;  /* 0x0000b40018187a23 */ /* 0x100fe4000001088d */
[----:B------:R-:W-:Y:S01]  /*11c70*/  FFMA.FTZ R23, R23, c[0x0][0x2d0], -R141 ;  /* 0x0000b40017177a23 */ /* 0x000fe2000001088d */
[----:B-1----:R-:W-:Y:S04]  /*11c80*/  FMNMX.FTZ R135, R4, R135, !PT ;  /* 0x0000008704877209 */ /* 0x002fe80007810000 */
[C---:B------:R-:W-:Y:S01]  /*11c90*/  FSETP.NEU.FTZ.AND P0, PT, R135.reuse, -INF , PT ;  /* 0xff8000008700780b */ /* 0x040fe20003f1d000 */
[----:B------:R-:W-:Y:S01]  /*11ca0*/  FMUL.FTZ R143, R135, c[0x0][0x2d0] ;  /* 0x0000b400878f7a20 */ /* 0x000fe20000410000 */
[----:B------:R-:W-:Y:S04]  /*11cb0*/  MUFU.EX2 R221, R18 ;  /* 0x0000001200dd7308 */ /* 0x000fe80000000800 */
[----:B------:R-:W-:Y:S02]  /*11cc0*/  FSEL R143, R143, RZ, P0 ;  /* 0x000000ff8f8f7208 */ /* 0x000fe40000000000 */
[----:B--2---:R-:W-:Y:S03]  /*11cd0*/  FMNMX.FTZ R3, R0, R2, !PT ;  /* 0x0000000200037209 */ /* 0x004fe60007810000 */
[--C-:B------:R-:W-:Y:S01]  /*11ce0*/  FFMA.FTZ R2, R26, c[0x0][0x2d0], -R143.reuse ;  /* 0x0000b4001a027a23 */ /* 0x100fe2000001088f */
[----:B------:R-:W-:Y:S01]  /*11cf0*/  FSEL R0, R137, RZ, P2 ;  /* 0x000000ff89007208 */ /* 0x000fe20001000000 */
[--C-:B------:R-:W-:Y:S01]  /*11d00*/  FFMA.FTZ R20, R20, c[0x0][0x2d0], -R143.reuse ;  /* 0x0000b40014147a23 */ /* 0x100fe2000001088f */
[----:B------:R-:W-:Y:S01]  /*11d10*/  MUFU.EX2 R28, R25 ;  /* 0x00000019001c7308 */ /* 0x000fe20000000800 */
[----:B------:R-:W1:Y:S01]  /*11d20*/  SHFL.BFLY PT, R4, R3, 0x1, 0x1f ;  /* 0x0c201f0003047f89 */ /* 0x000e6200000e0000 */
[--C-:B------:R-:W-:Y:S02]  /*11d30*/  FFMA.FTZ R16, R16, c[0x0][0x2d0], -R143.reuse ;  /* 0x0000b40010107a23 */ /* 0x100fe4000001088f */
[----:B------:R-:W-:Y:S02]  /*11d40*/  FADD.FTZ R0, -R0, R132 ;  /* 0x0000008400007221 */ /* 0x000fe40000010100 */
[----:B------:R-:W-:Y:S02]  /*11d50*/  FFMA.FTZ R19, R19, c[0x0][0x2d0], -R143 ;  /* 0x0000b40013137a23 */ /* 0x000fe4000001088f */
[----:B------:R-:W-:Y:S02]  /*11d60*/  FMUL.FTZ R0, R0, c[0x0][0x2d0] ;  /* 0x0000b40000007a20 */ /* 0x000fe40000410000 */
[----:B------:R2:W-:Y:S10]  /*11d70*/  MUFU.EX2 R50, R2 ;  /* 0x0000000200327308 */ /* 0x0005f40000000800 */
[----:B------:R3:W4:Y:S01]  /*11d80*/  MUFU.EX2 R133, R0 ;  /* 0x0000000000857308 */ /* 0x0007220000000800 */
[----:B-1----:R-:W-:Y:S09]  /*11d90*/  FMNMX.FTZ R3, R3, R4, !PT ;  /* 0x0000000403037209 */ /* 0x002ff20007810000 */
[----:B------:R-:W-:Y:S01]  /*11da0*/  MUFU.EX2 R6, R20 ;  /* 0x0000001400067308 */ /* 0x000fe20000000800 */
[----:B--2---:R-:W-:Y:S05]  /*11db0*/  FSEL R2, R136, RZ, P1 ;  /* 0x000000ff88027208 */ /* 0x004fea0000800000 */
[----:B------:R-:W-:Y:S04]  /*11dc0*/  FADD.FTZ R2, -R2, R134 ;  /* 0x0000008602027221 */ /* 0x000fe80000010100 */
[----:B------:R-:W1:Y:S01]  /*11dd0*/  MUFU.EX2 R250, R24 ;  /* 0x0000001800fa7308 */ /* 0x000e620000000800 */
[----:B------:R-:W-:Y:S02]  /*11de0*/  FMUL.FTZ R134, R3, c[0x0][0x2d0] ;  /* 0x0000b40003867a20 */ /* 0x000fe40000410000 */
[----:B------:R-:W-:Y:S01]  /*11df0*/  FMUL.FTZ R2, R2, c[0x0][0x2d0] ;  /* 0x0000b40002027a20 */ /* 0x000fe20000410000 */
[----:B---3--:R-:W-:Y:S01]  /*11e00*/  FSEL R0, R135, RZ, P0 ;  /* 0x000000ff87007208 */ /* 0x008fe20000000000 */
[----:B----4-:R-:W-:Y:S01]  /*11e10*/  FMUL.FTZ R32, R133, R172 ;  /* 0x000000ac85207220 */ /* 0x010fe20000410000 */
[----:B------:R-:W-:Y:S01]  /*11e20*/  FSETP.NEU.FTZ.AND P0, PT, R3, -INF , PT ;  /* 0xff8000000300780b */ /* 0x000fe20003f1d000 */
[C---:B------:R-:W-:Y:S02]  /*11e30*/  FMUL.FTZ R33, R133.reuse, R173 ;  /* 0x000000ad85217220 */ /* 0x040fe40000410000 */
[----:B------:R-:W-:Y:S01]  /*11e40*/  FADD.FTZ R0, -R0, R138 ;  /* 0x0000008a00007221 */ /* 0x000fe20000010100 */
[----:B------:R-:W2:Y:S01]  /*11e50*/  MUFU.EX2 R132, R2 ;  /* 0x0000000200847308 */ /* 0x000ea20000000800 */
[----:B------:R-:W-:Y:S01]  /*11e60*/  FSEL R134, R134, RZ, P0 ;  /* 0x000000ff86867208 */ /* 0x000fe20000000000 */
[----:B------:R-:W-:Y:S01]  /*11e70*/  FMUL.FTZ R52, R133, R52 ;  /* 0x0000003485347220 */ /* 0x000fe20000410000 */
[----:B------:R-:W-:Y:S01]  /*11e80*/  MOV R138, R28 ;  /* 0x0000001c008a7202 */ /* 0x000fe20000000f00 */
[----:B------:R-:W-:Y:S02]  /*11e90*/  FMUL.FTZ R0, R0, c[0x0][0x2d0] ;  /* 0x0000b40000007a20 */ /* 0x000fe40000410000 */
[--C-:B------:R-:W-:Y:S02]  /*11ea0*/  FFMA.FTZ R4, R12, c[0x0][0x2d0], -R134.reuse ;  /* 0x0000b4000c047a23 */ /* 0x100fe40000010886 */
[--C-:B------:R-:W-:Y:S02]  /*11eb0*/  FFMA.FTZ R5, R5, c[0x0][0x2d0], -R134.reuse ;  /* 0x0000b40005057a23 */ /* 0x100fe40000010886 */
[----:B------:R3:W4:Y:S01]  /*11ec0*/  MUFU.EX2 R2, R0 ;  /* 0x0000000000027308 */ /* 0x0007220000000800 */
[C---:B------:R-:W-:Y:S02]  /*11ed0*/  FMUL.FTZ R53, R133.reuse, R53 ;  /* 0x0000003585357220 */ /* 0x040fe40000410000 */
[C---:B------:R-:W-:Y:S01]  /*11ee0*/  FMUL.FTZ R64, R133.reuse, R64 ;  /* 0x0000004085407220 */ /* 0x040fe20000410000 */
[----:B-1----:R-:W-:Y:S01]  /*11ef0*/  F2FP.PACK_AB R194, R250, R138 ;  /* 0x0000008afac2723e */ /* 0x002fe200000000ff */
[C---:B------:R-:W-:Y:S01]  /*11f00*/  FMUL.FTZ R65, R133.reuse, R65 ;  /* 0x0000004185417220 */ /* 0x040fe20000410000 */
[----:B------:R-:W-:Y:S01]  /*11f10*/  MOV R173, R250 ;  /* 0x000000fa00ad7202 */ /* 0x000fe20000000f00 */
[C---:B------:R-:W-:Y:S02]  /*11f20*/  FMUL.FTZ R68, R133.reuse, R68 ;  /* 0x0000004485447220 */ /* 0x040fe40000410000 */
[C---:B------:R-:W-:Y:S01]  /*11f30*/  FMUL.FTZ R69, R133.reuse, R69 ;  /* 0x0000004585457220 */ /* 0x040fe20000410000 */
[----:B------:R-:W1:Y:S01]  /*11f40*/  MUFU.EX2 R29, R23 ;  /* 0x00000017001d7308 */ /* 0x000e620000000800 */
[C---:B------:R-:W-:Y:S02]  /*11f50*/  FMUL.FTZ R80, R133.reuse, R80 ;  /* 0x0000005085507220 */ /* 0x040fe40000410000 */
[----:B------:R-:W-:Y:S02]  /*11f60*/  FMUL.FTZ R81, R133, R81 ;  /* 0x0000005185517220 */ /* 0x000fe40000410000 */
[C---:B--2---:R-:W-:Y:S02]  /*11f70*/  FMUL.FTZ R35, R132.reuse, R175 ;  /* 0x000000af84237220 */ /* 0x044fe40000410000 */
[C---:B------:R-:W-:Y:S01]  /*11f80*/  FMUL.FTZ R34, R132.reuse, R174 ;  /* 0x000000ae84227220 */ /* 0x040fe20000410000 */
[----:B------:R-:W-:Y:S01]  /*11f90*/  MOV R174, R251 ;  /* 0x000000fb00ae7202 */ /* 0x000fe20000000f00 */
[C---:B------:R-:W-:Y:S01]  /*11fa0*/  FMUL.FTZ R54, R132.reuse, R54 ;  /* 0x0000003684367220 */ /* 0x040fe20000410000 */
[----:B------:R2:W-:Y:S01]  /*11fb0*/  MUFU.EX2 R49, R4 ;  /* 0x0000000400317308 */ /* 0x0005e20000000800 */
[C---:B------:R-:W-:Y:S02]  /*11fc0*/  FMUL.FTZ R55, R132.reuse, R55 ;  /* 0x0000003784377220 */ /* 0x040fe40000410000 */
[----:B------:R-:W-:Y:S02]  /*11fd0*/  FMUL.FTZ R66, R132, R66 ;  /* 0x0000004284427220 */ /* 0x000fe40000410000 */
[--C-:B---3--:R-:W-:Y:S02]  /*11fe0*/  FFMA.FTZ R0, R7, c[0x0][0x2d0], -R134.reuse ;  /* 0x0000b40007007a23 */ /* 0x108fe40000010886 */
[----:B----4-:R-:W-:Y:S01]  /*11ff0*/  FMUL.FTZ R28, R2, R168 ;  /* 0x000000a8021c7220 */ /* 0x010fe20000410000 */
[----:B------:R-:W-:Y:S01]  /*12000*/  MOV R168, R138 ;  /* 0x0000008a00a87202 */ /* 0x000fe20000000f00 */
[----:B------:R-:W-:Y:S01]  /*12010*/  FFMA.FTZ R138, R196, c[0x0][0x2d0], -R141 ;  /* 0x0000b400c48a7a23 */ /* 0x000fe2000001088d */
[----:B------:R3:W-:Y:S01]  /*12020*/  MUFU.EX2 R252, R0 ;  /* 0x0000000000fc7308 */ /* 0x0007e20000000800 */
[C---:B------:R-:W-:Y:S02]  /*12030*/  FMUL.FTZ R40, R2.reuse, R180 ;  /* 0x000000b402287220 */ /* 0x040fe40000410000 */
[C---:B------:R-:W-:Y:S01]  /*12040*/  FMUL.FTZ R44, R2.reuse, R184 ;  /* 0x000000b8022c7220 */ /* 0x040fe20000410000 */
[----:B-1----:R-:W-:Y:S01]  /*12050*/  MOV R46, R29 ;  /* 0x0000001d002e7202 */ /* 0x002fe20000000f00 */
[----:B------:R-:W-:Y:S02]  /*12060*/  FMUL.FTZ R29, R2, R169 ;  /* 0x000000a9021d7220 */ /* 0x000fe40000410000 */
[----:B------:R-:W-:Y:S01]  /*12070*/  FMUL.FTZ R7, R132, R147 ;  /* 0x0000009384077220 */ /* 0x000fe20000410000 */
[----:B------:R-:W-:Y:S01]  /*12080*/  F2FP.PACK_AB R192, R46, R221 ;  /* 0x000000dd2ec0723e */ /* 0x000fe200000000ff */
[C---:B------:R-:W-:Y:S01]  /*12090*/  FMUL.FTZ R8, R2.reuse, R148 ;  /* 0x0000009402087220 */ /* 0x040fe20000410000 */
[----:B------:R-:W1:Y:S01]  /*120a0*/  MUFU.EX2 R47, R16 ;  /* 0x00000010002f7308 */ /* 0x000e620000000800 */
[C---:B------:R-:W-:Y:S02]  /*120b0*/  FMUL.FTZ R9, R2.reuse, R149 ;  /* 0x0000009502097220 */ /* 0x040fe40000410000 */
[C---:B------:R-:W-:Y:S02]  /*120c0*/  FMUL.FTZ R12, R2.reuse, R152 ;  /* 0x00000098020c7220 */ /* 0x040fe40000410000 */
[----:B--2---:R-:W-:Y:S02]  /*120d0*/  FMUL.FTZ R4, R133, R144 ;  /* 0x0000009085047220 */ /* 0x004fe40000410000 */
[C---:B------:R-:W-:Y:S02]  /*120e0*/  FMUL.FTZ R24, R2.reuse, R164 ;  /* 0x000000a402187220 */ /* 0x040fe40000410000 */
[C---:B------:R-:W-:Y:S01]  /*120f0*/  FMUL.FTZ R25, R2.reuse, R165 ;  /* 0x000000a502197220 */ /* 0x040fe20000410000 */
[----:B------:R-:W2:Y:S01]  /*12100*/  MUFU.EX2 R48, R19 ;  /* 0x0000001300307308 */ /* 0x000ea20000000800 */
[C---:B------:R-:W-:Y:S02]  /*12110*/  FMUL.FTZ R41, R2.reuse, R181 ;  /* 0x000000b502297220 */ /* 0x040fe40000410000 */
[C---:B------:R-:W-:Y:S02]  /*12120*/  FMUL.FTZ R45, R2.reuse, R185 ;  /* 0x000000b9022d7220 */ /* 0x040fe40000410000 */
[----:B---3--:R-:W-:Y:S02]  /*12130*/  FFMA.FTZ R0, R13, c[0x0][0x2d0], -R134 ;  /* 0x0000b4000d007a23 */ /* 0x008fe40000010886 */
[C---:B------:R-:W-:Y:S02]  /*12140*/  FMUL.FTZ R13, R2.reuse, R153 ;  /* 0x00000099020d7220 */ /* 0x040fe40000410000 */
[C---:B------:R-:W-:Y:S01]  /*12150*/  FMUL.FTZ R56, R2.reuse, R56 ;  /* 0x0000003802387220 */ /* 0x040fe20000410000 */
[----:B------:R3:W4:Y:S01]  /*12160*/  MUFU.EX2 R18, R0 ;  /* 0x0000000000127308 */ /* 0x0007220000000800 */
[C---:B------:R-:W-:Y:S02]  /*12170*/  FMUL.FTZ R57, R2.reuse, R57 ;  /* 0x0000003902397220 */ /* 0x040fe40000410000 */
[C---:B------:R-:W-:Y:S01]  /*12180*/  FMUL.FTZ R60, R2.reuse, R60 ;  /* 0x0000003c023c7220 */ /* 0x040fe20000410000 */
[----:B-1----:R-:W-:Y:S01]  /*12190*/  MOV R180, R47 ;  /* 0x0000002f00b47202 */ /* 0x002fe20000000f00 */
[----:B------:R-:W-:Y:S02]  /*121a0*/  FMUL.FTZ R16, R133, R156 ;  /* 0x0000009c85107220 */ /* 0x000fe40000410000 */
[----:B------:R-:W-:Y:S02]  /*121b0*/  FMUL.FTZ R61, R2, R61 ;  /* 0x0000003d023d7220 */ /* 0x000fe40000410000 */
[C---:B------:R-:W-:Y:S01]  /*121c0*/  FMUL.FTZ R67, R132.reuse, R67 ;  /* 0x0000004384437220 */ /* 0x040fe20000410000 */
[----:B------:R-:W1:Y:S01]  /*121d0*/  MUFU.EX2 R51, R5 ;  /* 0x0000000500337308 */ /* 0x000e620000000800 */
[C---:B------:R-:W-:Y:S02]  /*121e0*/  FMUL.FTZ R70, R132.reuse, R70 ;  /* 0x0000004684467220 */ /* 0x040fe40000410000 */
[C---:B------:R-:W-:Y:S01]  /*121f0*/  FMUL.FTZ R71, R132.reuse, R71 ;  /* 0x0000004784477220 */ /* 0x040fe20000410000 */
[----:B--2---:R-:W-:Y:S01]  /*12200*/  MOV R175, R48 ;  /* 0x0000003000af7202 */ /* 0x004fe20000000f00 */
[----:B------:R-:W-:Y:S02]  /*12210*/  FMUL.FTZ R19, R132, R159 ;  /* 0x0000009f84137220 */ /* 0x000fe40000410000 */
[C---:B------:R-:W-:Y:S02]  /*12220*/  FMUL.FTZ R72, R2.reuse, R72 ;  /* 0x0000004802487220 */ /* 0x040fe40000410000 */
[C---:B------:R-:W-:Y:S01]  /*12230*/  FMUL.FTZ R73, R2.reuse, R73 ;  /* 0x0000004902497220 */ /* 0x040fe20000410000 */
[----:B------:R-:W2:Y:S01]  /*12240*/  MUFU.EX2 R244, R17 ;  /* 0x0000001100f47308 */ /* 0x000ea20000000800 */
[C---:B------:R-:W-:Y:S02]  /*12250*/  FMUL.FTZ R76, R2.reuse, R76 ;  /* 0x0000004c024c7220 */ /* 0x040fe40000410000 */
[----:B------:R-:W-:Y:S01]  /*12260*/  FMUL.FTZ R77, R2, R77 ;  /* 0x0000004d024d7220 */ /* 0x000fe20000410000 */
[----:B---3--:R-:W-:Y:S01]  /*12270*/  FSEL R0, R3, RZ, P0 ;  /* 0x000000ff03007208 */ /* 0x008fe20000000000 */
[C---:B------:R-:W-:Y:S01]  /*12280*/  FMUL.FTZ R82, R132.reuse, R82 ;  /* 0x0000005284527220 */ /* 0x040fe20000410000 */
[----:B----4-:R-:W-:Y:S01]  /*12290*/  F2FP.PACK_AB R147, R49, R18 ;  /* 0x000000123193723e */ /* 0x010fe200000000ff */
[----:B------:R-:W-:Y:S01]  /*122a0*/  FMUL.FTZ R83, R132, R83 ;  /* 0x0000005384537220 */ /* 0x000fe20000410000 */
[----:B------:R-:W-:Y:S01]  /*122b0*/  ISETP.GT.AND P0, PT, R242, UR8, PT ;  /* 0x00000008f2007c0c */ /* 0x000fe2000bf04270 */
[----:B------:R-:W-:Y:S01]  /*122c0*/  FADD.FTZ R0, -R0, R139 ;  /* 0x0000008b00007221 */ /* 0x000fe20000010100 */
[----:B------:R-:W-:Y:S01]  /*122d0*/  MOV R139, R6 ;  /* 0x00000006008b7202 */ /* 0x000fe20000000f00 */
[----:B------:R-:W-:Y:S01]  /*122e0*/  FMUL.FTZ R6, R132, R146 ;  /* 0x0000009284067220 */ /* 0x000fe20000410000 */
[----:B------:R-:W-:Y:S01]  /*122f0*/  F2FP.PACK_AB R146, R50, R48 ;  /* 0x000000303292723e */ /* 0x000fe200000000ff */
[----:B------:R-:W-:Y:S01]  /*12300*/  FMUL.FTZ R0, R0, c[0x0][0x2d0] ;  /* 0x0000b40000007a20 */ /* 0x000fe20000410000 */
[----:B------:R-:W-:Y:S01]  /*12310*/  F2FP.PACK_AB R144, R139, R47 ;  /* 0x0000002f8b90723e */ /* 0x000fe200000000ff */
[C---:B------:R-:W-:Y:S01]  /*12320*/  FMUL.FTZ R48, R133.reuse, R188 ;  /* 0x000000bc85307220 */ /* 0x040fe20000410000 */
[----:B------:R-:W-:Y:S01]  /*12330*/  MOV R169, R139 ;  /* 0x0000008b00a97202 */ /* 0x000fe20000000f00 */
[----:B------:R3:W4:Y:S01]  /*12340*/  MUFU.EX2 R17, R22 ;  /* 0x0000001600117308 */ /* 0x0007220000000800 */
[----:B------:R-:W-:Y:S01]  /*12350*/  MOV R188, R49 ;  /* 0x0000003100bc7202 */ /* 0x000fe20000000f00 */
[C---:B------:R-:W-:Y:S01]  /*12360*/  FMUL.FTZ R49, R133.reuse, R189 ;  /* 0x000000bd85317220 */ /* 0x040fe20000410000 */
[----:B-1----:R-:W-:Y:S01]  /*12370*/  MOV R172, R51 ;  /* 0x0000003300ac7202 */ /* 0x002fe20000000f00 */
[----:B------:R-:W-:Y:S01]  /*12380*/  FMUL.FTZ R5, R133, R145 ;  /* 0x0000009185057220 */ /* 0x000fe20000410000 */
[----:B------:R-:W-:Y:S01]  /*12390*/  F2FP.PACK_AB R145, R252, R51 ;  /* 0x00000033fc91723e */ /* 0x000fe200000000ff */
[C---:B------:R-:W-:Y:S01]  /*123a0*/  FMUL.FTZ R51, R132.reuse, R191 ;  /* 0x000000bf84337220 */ /* 0x040fe20000410000 */
[----:B--2---:R-:W-:Y:S01]  /*123b0*/  F2FP.PACK_AB R193, R215, R244 ;  /* 0x000000f4d7c1723e */ /* 0x004fe200000000ff */
[C---:B------:R-:W-:Y:S02]  /*123c0*/  FMUL.FTZ R84, R133.reuse, R84 ;  /* 0x0000005485547220 */ /* 0x040fe40000410000 */
[----:B------:R1:W-:Y:S01]  /*123d0*/  MUFU.EX2 R139, R138 ;  /* 0x0000008a008b7308 */ /* 0x0003e20000000800 */
[----:B------:R-:W-:Y:S02]  /*123e0*/  FMUL.FTZ R85, R133, R85 ;  /* 0x0000005585557220 */ /* 0x000fe40000410000 */
[C---:B------:R-:W-:Y:S02]  /*123f0*/  FMUL.FTZ R86, R132.reuse, R86 ;  /* 0x0000005684567220 */ /* 0x040fe40000410000 */
[----:B------:R-:W-:Y:S02]  /*12400*/  FMUL.FTZ R87, R132, R87 ;  /* 0x0000005784577220 */ /* 0x000fe40000410000 */
[C---:B------:R-:W-:Y:S02]  /*12410*/  FMUL.FTZ R88, R2.reuse, R88 ;  /* 0x0000005802587220 */ /* 0x040fe40000410000 */
[C---:B------:R-:W-:Y:S01]  /*12420*/  FMUL.FTZ R89, R2.reuse, R89 ;  /* 0x0000005902597220 */ /* 0x040fe20000410000 */
[----:B------:R-:W2:Y:S01]  /*12430*/  MUFU.EX2 R0, R0 ;  /* 0x0000000000007308 */ /* 0x000ea20000000800 */
[C---:B------:R-:W-:Y:S02]  /*12440*/  FMUL.FTZ R92, R2.reuse, R92 ;  /* 0x0000005c025c7220 */ /* 0x040fe40000410000 */
[----:B------:R-:W-:Y:S01]  /*12450*/  FMUL.FTZ R93, R2, R93 ;  /* 0x0000005d025d7220 */ /* 0x000fe20000410000 */
[----:B---3--:R-:W3:Y:S01]  /*12460*/  LDSM.16.MT88.4 R20, [R225+0x2080] ;  /* 0x00208000e114783b */ /* 0x008ee20000004200 */
[-C--:B----4-:R-:W-:Y:S01]  /*12470*/  F2FP.PACK_AB R195, R251, R17.reuse ;  /* 0x00000011fbc3723e */ /* 0x090fe200000000ff */
[C---:B------:R-:W-:Y:S01]  /*12480*/  FMUL.FTZ R96, R133.reuse, R96 ;  /* 0x0000006085607220 */ /* 0x040fe20000410000 */
[----:B------:R-:W-:Y:S01]  /*12490*/  MOV R156, R17 ;  /* 0x00000011009c7202 */ /* 0x000fe20000000f00 */
[C---:B------:R-:W-:Y:S01]  /*124a0*/  FMUL.FTZ R17, R133.reuse, R157 ;  /* 0x0000009d85117220 */ /* 0x040fe20000410000 */
[----:B------:R-:W-:Y:S01]  /*124b0*/  MOV R157, R18 ;  /* 0x00000012009d7202 */ /* 0x000fe20000000f00 */
[----:B------:R-:W-:Y:S01]  /*124c0*/  FMUL.FTZ R18, R132, R158 ;  /* 0x0000009e84127220 */ /* 0x000fe20000410000 */
[----:B------:R-:W-:Y:S01]  /*124d0*/  MOV R181, R156 ;  /* 0x0000009c00b57202 */ /* 0x000fe20000000f00 */
[C---:B------:R-:W-:Y:S01]  /*124e0*/  FMUL.FTZ R97, R133.reuse, R97 ;  /* 0x0000006185617220 */ /* 0x040fe20000410000 */
[----:B------:R-:W-:Y:S01]  /*124f0*/  MOV R185, R157 ;  /* 0x0000009d00b97202 */ /* 0x000fe20000000f00 */
[--C-:B-1----:R-:W-:Y:S01]  /*12500*/  FFMA.FTZ R138, R198, c[0x0][0x2d0], -R141.reuse ;  /* 0x0000b400c68a7a23 */ /* 0x102fe2000001088d */
[----:B------:R-:W-:Y:S01]  /*12510*/  LDSM.16.MT88.4 R156, [R226+0x2880] ;  /* 0x00288000e29c783b */ /* 0x000fe20000004200 */
[C---:B------:R-:W-:Y:S02]  /*12520*/  FMUL.FTZ R98, R132.reuse, R98 ;  /* 0x0000006284627220 */ /* 0x040fe40000410000 */
[----:B------:R-:W-:Y:S02]  /*12530*/  FMUL.FTZ R99, R132, R99 ;  /* 0x0000006384637220 */ /* 0x000fe40000410000 */
[C---:B------:R-:W-:Y:S02]  /*12540*/  FMUL.FTZ R100, R133.reuse, R100 ;  /* 0x0000006485647220 */ /* 0x040fe40000410000 */
[----:B------:R-:W-:Y:S02]  /*12550*/  FMUL.FTZ R101, R133, R101 ;  /* 0x0000006585657220 */ /* 0x000fe40000410000 */
[C---:B--2---:R-:W-:Y:S02]  /*12560*/  FMUL.FTZ R47, R0.reuse, R187 ;  /* 0x000000bb002f7220 */ /* 0x044fe40000410000 */
[----:B------:R1:W-:Y:S01]  /*12570*/  MUFU.EX2 R187, R138 ;  /* 0x0000008a00bb7308 */ /* 0x0003e20000000800 */
[C---:B------:R-:W-:Y:S02]  /*12580*/  FMUL.FTZ R31, R0.reuse, R171 ;  /* 0x000000ab001f7220 */ /* 0x040fe40000410000 */
[C---:B------:R-:W-:Y:S02]  /*12590*/  FMUL.FTZ R10, R0.reuse, R150 ;  /* 0x00000096000a7220 */ /* 0x040fe40000410000 */
[C---:B------:R-:W-:Y:S02]  /*125a0*/  FMUL.FTZ R11, R0.reuse, R151 ;  /* 0x00000097000b7220 */ /* 0x040fe40000410000 */
[----:B------:R-:W2:Y:S01]  /*125b0*/  LDSM.16.MT88.4 R148, [R228+0x2080] ;  /* 0x00208000e494783b */ /* 0x000ea20000004200 */
[C---:B------:R-:W-:Y:S02]  /*125c0*/  FMUL.FTZ R14, R0.reuse, R154 ;  /* 0x0000009a000e7220 */ /* 0x040fe40000410000 */
[C---:B------:R-:W-:Y:S02]  /*125d0*/  FMUL.FTZ R15, R0.reuse, R155 ;  /* 0x0000009b000f7220 */ /* 0x040fe40000410000 */
[C---:B------:R-:W-:Y:S02]  /*125e0*/  FMUL.FTZ R26, R0.reuse, R166 ;  /* 0x000000a6001a7220 */ /* 0x040fe40000410000 */
[C---:B------:R-:W-:Y:S01]  /*125f0*/  FMUL.FTZ R27, R0.reuse, R167 ;  /* 0x000000a7001b7220 */ /* 0x040fe20000410000 */
[----:B------:R-:W4:Y:S01]  /*12600*/  LDSM.16.MT88.4 R152, [R227+0x2080] ;  /* 0x00208000e398783b */ /* 0x000f220000004200 */
[----:B------:R-:W-:Y:S01]  /*12610*/  FMUL.FTZ R43, R0, R183 ;  /* 0x000000b7002b7220 */ /* 0x000fe20000410000 */
[----:B------:R-:W-:Y:S01]  /*12620*/  MOV R183, R50 ;  /* 0x0000003200b77202 */ /* 0x000fe20000000f00 */
[-C--:B---3--:R-:W-:Y:S05]  /*12630*/  HMMA.16816.F32 R4, R192, R20.reuse, R4 ;  /* 0x00000014c004723c */ /* 0x088fea0000001804 */
[----:B------:R-:W-:Y:S01]  /*12640*/  LDSM.16.MT88.4 R164, [R227+0x2880] ;  /* 0x00288000e3a4783b */ /* 0x000fe20000004200 */
[--C-:B-1----:R-:W-:Y:S02]  /*12650*/  FFMA.FTZ R138, R197, c[0x0][0x2d0], -R142.reuse ;  /* 0x0000b400c58a7a23 */ /* 0x102fe4000001088e */
[C---:B------:R-:W-:Y:S02]  /*12660*/  HMMA.16816.F32 R8, R144.reuse, R20, R8 ;  /* 0x000000149008723c */ /* 0x040fe40000001808 */
[----:B------:R1:W-:Y:S02]  /*12670*/  MUFU.EX2 R184, R138 ;  /* 0x0000008a00b87308 */ /* 0x0003e40000000800 */
[----:B------:R-:W-:Y:S02]  /*12680*/  FMUL.FTZ R50, R132, R190 ;  /* 0x000000be84327220 */ /* 0x000fe40000410000 */
[C---:B------:R-:W-:Y:S01]  /*12690*/  FMUL.FTZ R42, R0.reuse, R182 ;  /* 0x000000b6002a7220 */ /* 0x040fe20000410000 */
[----:B------:R-:W-:Y:S01]  /*126a0*/  MOV R182, R252 ;  /* 0x000000fc00b67202 */ /* 0x000fe20000000f00 */
[-C--:B------:R-:W-:Y:S04]  /*126b0*/  HMMA.16816.F32 R12, R144, R22.reuse, R12 ;  /* 0x00000016900c723c */ /* 0x080fe8000000180c */
[C---:B------:R-:W-:Y:S02]  /*126c0*/  FMUL.FTZ R20, R133.reuse, R160 ;  /* 0x000000a085147220 */ /* 0x040fe40000410000 */
[----:B------:R-:W-:Y:S02]  /*126d0*/  FMUL.FTZ R21, R133, R161 ;  /* 0x000000a185157220 */ /* 0x000fe40000410000 */
[C---:B------:R-:W-:Y:S04]  /*126e0*/  HMMA.16816.F32 R16, R192.reuse, R22, R16 ;  /* 0x00000016c010723c */ /* 0x040fe80000001810 */
[C---:B------:R-:W-:Y:S02]  /*126f0*/  FMUL.FTZ R30, R0.reuse, R170 ;  /* 0x000000aa001e7220 */ /* 0x040fe40000410000 */
[----:B------:R-:W-:Y:S02]  /*12700*/  FMUL.FTZ R58, R0, R58 ;  /* 0x0000003a003a7220 */ /* 0x000fe40000410000 */
[C---:B------:R-:W-:Y:S04]  /*12710*/  FMUL.FTZ R22, R132.reuse, R162 ;  /* 0x000000a284167220 */ /* 0x040fe80000410000 */
[--C-:B-1----:R-:W-:Y:S02]  /*12720*/  FFMA.FTZ R138, R199, c[0x0][0x2d0], -R142.reuse ;  /* 0x0000b400c78a7a23 */ /* 0x102fe4000001088e */
[----:B------:R-:W-:Y:S02]  /*12730*/  FMUL.FTZ R23, R132, R163 ;  /* 0x000000a384177220 */ /* 0x000fe40000410000 */
[----:B------:R1:W-:Y:S01]  /*12740*/  MUFU.EX2 R189, R138 ;  /* 0x0000008a00bd7308 */ /* 0x0003e20000000800 */
[----:B------:R-:W-:Y:S01]  /*12750*/  LDSM.16.MT88.4 R160, [R228+0x2880] ;  /* 0x00288000e4a0783b */ /* 0x000fe20000004200 */
[C---:B------:R-:W-:Y:S02]  /*12760*/  FMUL.FTZ R59, R0.reuse, R59 ;  /* 0x0000003b003b7220 */ /* 0x040fe40000410000 */
[C---:B------:R-:W-:Y:S01]  /*12770*/  FMUL.FTZ R62, R0.reuse, R62 ;  /* 0x0000003e003e7220 */ /* 0x040fe20000410000 */
[-C--:B------:R-:W-:Y:S03]  /*12780*/  HMMA.16816.F32 R20, R192, R36.reuse, R20 ;  /* 0x00000024c014723c */ /* 0x080fe60000001814 */
[C---:B------:R-:W-:Y:S02]  /*12790*/  FMUL.FTZ R63, R0.reuse, R63 ;  /* 0x0000003f003f7220 */ /* 0x040fe40000410000 */
[C---:B------:R-:W-:Y:S02]  /*127a0*/  FMUL.FTZ R74, R0.reuse, R74 ;  /* 0x0000004a004a7220 */ /* 0x040fe40000410000 */
[C---:B------:R-:W-:Y:S01]  /*127b0*/  FMUL.FTZ R75, R0.reuse, R75 ;  /* 0x0000004b004b7220 */ /* 0x040fe20000410000 */
[C---:B------:R-:W-:Y:S04]  /*127c0*/  HMMA.16816.F32 R24, R144.reuse, R36, R24 ;  /* 0x000000249018723c */ /* 0x040fe80000001818 */
[C---:B------:R-:W-:Y:S02]  /*127d0*/  FMUL.FTZ R78, R0.reuse, R78 ;  /* 0x0000004e004e7220 */ /* 0x040fe40000410000 */
[----:B------:R-:W-:Y:S02]  /*127e0*/  FMUL.FTZ R79, R0, R79 ;  /* 0x0000004f004f7220 */ /* 0x000fe40000410000 */
[-C--:B------:R-:W-:Y:S04]  /*127f0*/  HMMA.16816.F32 R28, R144, R38.reuse, R28 ;  /* 0x00000026901c723c */ /* 0x080fe8000000181c */
[--C-:B-1----:R-:W-:Y:S02]  /*12800*/  FFMA.FTZ R138, R202, c[0x0][0x2d0], -R141.reuse ;  /* 0x0000b400ca8a7a23 */ /* 0x102fe4000001088d */
[C---:B------:R-:W-:Y:S01]  /*12810*/  FMUL.FTZ R36, R133.reuse, R176 ;  /* 0x000000b085247220 */ /* 0x040fe20000410000 */
[----:B------:R-:W-:Y:S01]  /*12820*/  MOV R176, R244 ;  /* 0x000000f400b07202 */ /* 0x000fe20000000f00 */
[C---:B------:R-:W-:Y:S01]  /*12830*/  HMMA.16816.F32 R32, R192.reuse, R38, R32 ;  /* 0x00000026c020723c */ /* 0x040fe20000001820 */
[----:B------:R1:W-:Y:S03]  /*12840*/  MUFU.EX2 R191, R138 ;  /* 0x0000008a00bf7308 */ /* 0x0003e60000000800 */
[----:B------:R-:W-:Y:S01]  /*12850*/  FMUL.FTZ R37, R133, R177 ;  /* 0x000000b185257220 */ /* 0x000fe20000410000 */
[----:B------:R-:W-:Y:S01]  /*12860*/  MOV R177, R221 ;  /* 0x000000dd00b17202 */ /* 0x000fe20000000f00 */
[----:B------:R-:W-:Y:S02]  /*12870*/  FMUL.FTZ R90, R0, R90 ;  /* 0x0000005a005a7220 */ /* 0x000fe40000410000 */
[----:B------:R-:W-:Y:S01]  /*12880*/  FMUL.FTZ R39, R132, R179 ;  /* 0x000000b384277220 */ /* 0x000fe20000410000 */
[----:B------:R-:W-:Y:S03]  /*12890*/  MOV R179, R46 ;  /* 0x0000002e00b37202 */ /* 0x000fe60000000f00 */
[----:B------:R-:W-:Y:S02]  /*128a0*/  FMUL.FTZ R46, R0, R186 ;  /* 0x000000ba002e7220 */ /* 0x000fe40000410000 */
[----:B------:R-:W-:Y:S01]  /*128b0*/  FMUL.FTZ R38, R132, R178 ;  /* 0x000000b284267220 */ /* 0x000fe20000410000 */
[----:B------:R-:W-:Y:S01]  /*128c0*/  MOV R178, R215 ;  /* 0x000000d700b27202 */ /* 0x000fe20000000f00 */
[C---:B------:R-:W-:Y:S02]  /*128d0*/  FMUL.FTZ R91, R0.reuse, R91 ;  /* 0x0000005b005b7220 */ /* 0x040fe40000410000 */
[C---:B------:R-:W-:Y:S02]  /*128e0*/  FMUL.FTZ R94, R0.reuse, R94 ;  /* 0x0000005e005e7220 */ /* 0x040fe40000410000 */
[----:B------:R-:W-:Y:S01]  /*128f0*/  FMUL.FTZ R95, R0, R95 ;  /* 0x0000005f005f7220 */ /* 0x000fe20000410000 */
[-C--:B--2---:R-:W-:Y:S03]  /*12900*/  HMMA.16816.F32 R36, R192, R148.reuse, R36 ;  /* 0x00000094c024723c */ /* 0x084fe60000001824 */
[C---:B------:R-:W-:Y:S02]  /*12910*/  FMUL.FTZ R102, R132.reuse, R102 ;  /* 0x0000006684667220 */ /* 0x040fe40000410000 */
[----:B-1----:R-:W-:Y:S02]  /*12920*/  FFMA.FTZ R138, R205, c[0x0][0x2d0], -R141 ;  /* 0x0000b400cd8a7a23 */ /* 0x002fe4000001088d */
[----:B------:R-:W-:Y:S01]  /*12930*/  FMUL.FTZ R103, R132, R103 ;  /* 0x0000006784677220 */ /* 0x000fe20000410000 */
[C---:B------:R-:W-:Y:S01]  /*12940*/  HMMA.16816.F32 R40, R144.reuse, R148, R40 ;  /* 0x000000949028723c */ /* 0x040fe20000001828 */
[----:B------:R1:W-:Y:S03]  /*12950*/  MUFU.EX2 R171, R138 ;  /* 0x0000008a00ab7308 */ /* 0x0003e60000000800 */
[C---:B------:R-:W-:Y:S02]  /*12960*/  FMUL.FTZ R104, R2.reuse, R104 ;  /* 0x0000006802687220 */ /* 0x040fe40000410000 */
[----:B------:R-:W-:Y:S02]  /*12970*/  FMUL.FTZ R105, R2, R105 ;  /* 0x0000006902697220 */ /* 0x000fe40000410000 */
[-C--:B------:R-:W-:Y:S04]  /*12980*/  HMMA.16816.F32 R44, R144, R150.reuse, R44 ;  /* 0x00000096902c723c */ /* 0x080fe8000000182c */
[C---:B------:R-:W-:Y:S02]  /*12990*/  FMUL.FTZ R106, R0.reuse, R106 ;  /* 0x0000006a006a7220 */ /* 0x040fe40000410000 */
[----:B------:R-:W-:Y:S02]  /*129a0*/  FMUL.FTZ R107, R0, R107 ;  /* 0x0000006b006b7220 */ /* 0x000fe40000410000 */
[C---:B------:R-:W-:Y:S01]  /*129b0*/  HMMA.16816.F32 R48, R192.reuse, R150, R48 ;  /* 0x00000096c030723c */ /* 0x040fe20000001830 */
[----:B------:R-:W2:Y:S03]  /*129c0*/  LDSM.16.MT88.4 R148, [R225+0x3880] ;  /* 0x00388000e194783b */ /* 0x000ea60000004200 */
[C---:B------:R-:W-:Y:S02]  /*129d0*/  FMUL.FTZ R108, R2.reuse, R108 ;  /* 0x0000006c026c7220 */ /* 0x040fe40000410000 */
[----:B------:R-:W-:Y:S02]  /*129e0*/  FMUL.FTZ R109, R2, R109 ;  /* 0x0000006d026d7220 */ /* 0x000fe40000410000 */
[-C--:B----4-:R-:W-:Y:S04]  /*129f0*/  HMMA.16816.F32 R52, R192, R152.reuse, R52 ;  /* 0x00000098c034723c */ /* 0x090fe80000001834 */
[--C-:B-1----:R-:W-:Y:S02]  /*12a00*/  FFMA.FTZ R138, R203, c[0x0][0x2d0], -R142.reuse ;  /* 0x0000b400cb8a7a23 */ /* 0x102fe4000001088e */
[C---:B------:R-:W-:Y:S02]  /*12a10*/  FMUL.FTZ R110, R0.reuse, R110 ;  /* 0x0000006e006e7220 */ /* 0x040fe40000410000 */
[C---:B------:R-:W-:Y:S01]  /*12a20*/  HMMA.16816.F32 R56, R144.reuse, R152, R56 ;  /* 0x000000989038723c */ /* 0x040fe20000001838 */
[----:B------:R1:W-:Y:S03]  /*12a30*/  MUFU.EX2 R196, R138 ;  /* 0x0000008a00c47308 */ /* 0x0003e60000000800 */
[----:B------:R-:W-:Y:S02]  /*12a40*/  FMUL.FTZ R111, R0, R111 ;  /* 0x0000006f006f7220 */ /* 0x000fe40000410000 */
[C---:B------:R-:W-:Y:S02]  /*12a50*/  FMUL.FTZ R112, R133.reuse, R112 ;  /* 0x0000007085707220 */ /* 0x040fe40000410000 */
[-C--:B------:R-:W-:Y:S04]  /*12a60*/  HMMA.16816.F32 R60, R144, R154.reuse, R60 ;  /* 0x0000009a903c723c */ /* 0x080fe8000000183c */
[C---:B------:R-:W-:Y:S02]  /*12a70*/  FMUL.FTZ R113, R133.reuse, R113 ;  /* 0x0000007185717220 */ /* 0x040fe40000410000 */
[C---:B------:R-:W-:Y:S02]  /*12a80*/  FMUL.FTZ R114, R132.reuse, R114 ;  /* 0x0000007284727220 */ /* 0x040fe40000410000 */
[C---:B------:R-:W-:Y:S01]  /*12a90*/  HMMA.16816.F32 R64, R192.reuse, R154, R64 ;  /* 0x0000009ac040723c */ /* 0x040fe20000001840 */
[----:B------:R-:W3:Y:S03]  /*12aa0*/  LDSM.16.MT88.4 R152, [R226+0x3880] ;  /* 0x00388000e298783b */ /* 0x000ee60000004200 */
[----:B------:R-:W-:Y:S02]  /*12ab0*/  FMUL.FTZ R115, R132, R115 ;  /* 0x0000007384737220 */ /* 0x000fe40000410000 */
[C---:B------:R-:W-:Y:S02]  /*12ac0*/  FMUL.FTZ R116, R133.reuse, R116 ;  /* 0x0000007485747220 */ /* 0x040fe40000410000 */
[C---:B------:R-:W-:Y:S01]  /*12ad0*/  FMUL.FTZ R117, R133.reuse, R117 ;  /* 0x0000007585757220 */ /* 0x040fe20000410000 */
[-C--:B--2---:R-:W-:Y:S03]  /*12ae0*/  HMMA.16816.F32 R68, R192, R148.reuse, R68 ;  /* 0x00000094c044723c */ /* 0x084fe60000001844 */
[----:B-1----:R-:W-:Y:S02]  /*12af0*/  FFMA.FTZ R138, R206, c[0x0][0x2d0], -R142 ;  /* 0x0000b400ce8a7a23 */ /* 0x002fe4000001088e */
[C---:B------:R-:W-:Y:S02]  /*12b00*/  FMUL.FTZ R118, R132.reuse, R118 ;  /* 0x0000007684767220 */ /* 0x040fe40000410000 */
[----:B------:R1:W-:Y:S01]  /*12b10*/  MUFU.EX2 R170, R138 ;  /* 0x0000008a00aa7308 */ /* 0x0003e20000000800 */
[C---:B------:R-:W-:Y:S04]  /*12b20*/  HMMA.16816.F32 R72, R144.reuse, R148, R72 ;  /* 0x000000949048723c */ /* 0x040fe80000001848 */
[----:B------:R-:W-:Y:S02]  /*12b30*/  FMUL.FTZ R119, R132, R119 ;  /* 0x0000007784777220 */ /* 0x000fe40000410000 */
[C---:B------:R-:W-:Y:S02]  /*12b40*/  FMUL.FTZ R120, R2.reuse, R120 ;  /* 0x0000007802787220 */ /* 0x040fe40000410000 */
[-C--:B------:R-:W-:Y:S04]  /*12b50*/  HMMA.16816.F32 R76, R144, R150.reuse, R76 ;  /* 0x00000096904c723c */ /* 0x080fe8000000184c */
[----:B------:R-:W-:Y:S02]  /*12b60*/  FMUL.FTZ R121, R2, R121 ;  /* 0x0000007902797220 */ /* 0x000fe40000410000 */
[C---:B------:R-:W-:Y:S02]  /*12b70*/  FMUL.FTZ R122, R0.reuse, R122 ;  /* 0x0000007a007a7220 */ /* 0x040fe40000410000 */
[C---:B------:R-:W-:Y:S01]  /*12b80*/  HMMA.16816.F32 R80, R192.reuse, R150, R80 ;  /* 0x00000096c050723c */ /* 0x040fe20000001850 */
[----:B------:R-:W2:Y:S03]  /*12b90*/  LDSM.16.MT88.4 R148, [R228+0x3880] ;  /* 0x00388000e494783b */ /* 0x000ea60000004200 */
[----:B------:R-:W-:Y:S02]  /*12ba0*/  FMUL.FTZ R123, R0, R123 ;  /* 0x0000007b007b7220 */ /* 0x000fe40000410000 */
[----:B------:R-:W-:Y:S02]  /*12bb0*/  FMUL.FTZ R124, R2, R124 ;  /* 0x0000007c027c7220 */ /* 0x000fe40000410000 */
[-C--:B---3--:R-:W-:Y:S04]  /*12bc0*/  HMMA.16816.F32 R84, R192, R152.reuse, R84 ;  /* 0x00000098c054723c */ /* 0x088fe80000001854 */
[--C-:B-1----:R-:W-:Y:S02]  /*12bd0*/  FFMA.FTZ R138, R204, c[0x0][0x2d0], -R143.reuse ;  /* 0x0000b400cc8a7a23 */ /* 0x102fe4000001088f */
[----:B------:R-:W-:Y:S02]  /*12be0*/  FMUL.FTZ R125, R2, R125 ;  /* 0x0000007d027d7220 */ /* 0x000fe40000410000 */
        /* <DEDUP_REMOVED lines=8> */
[----:B------:R-:W3:Y:S03]  /*12c70*/  LDSM.16.MT88.4 R152, [R227+0x3880] ;  /* 0x00388000e398783b */ /* 0x000ee60000004200 */
[C---:B------:R-:W-:Y:S02]  /*12c80*/  FMUL.FTZ R130, R132.reuse, R130 ;  /* 0x0000008284827220 */ /* 0x040fe40000410000 */
[----:B------:R-:W-:Y:S02]  /*12c90*/  FMUL.FTZ R131, R132, R131 ;  /* 0x0000008384837220 */ /* 0x000fe40000410000 */
[-C--:B--2---:R-:W-:Y:S04]  /*12ca0*/  HMMA.16816.F32 R100, R192, R148.reuse, R100 ;  /* 0x00000094c064723c */ /* 0x084fe80000001864 */
[--C-:B-1----:R-:W-:Y:S04]  /*12cb0*/  FFMA.FTZ R138, R201, c[0x0][0x2d0], -R143.reuse ;  /* 0x0000b400c98a7a23 */ /* 0x102fe8000001088f */
[----:B------:R1:W2:Y:S01]  /*12cc0*/  MUFU.EX2 R190, R138 ;  /* 0x0000008a00be7308 */ /* 0x0002a20000000800 */
[C---:B------:R-:W-:Y:S08]  /*12cd0*/  HMMA.16816.F32 R104, R144.reuse, R148, R104 ;  /* 0x000000949068723c */ /* 0x040ff00000001868 */
[-C--:B------:R-:W-:Y:S08]  /*12ce0*/  HMMA.16816.F32 R108, R144, R150.reuse, R108 ;  /* 0x00000096906c723c */ /* 0x080ff0000000186c */
[C---:B------:R-:W-:Y:S01]  /*12cf0*/  HMMA.16816.F32 R112, R192.reuse, R150, R112 ;  /* 0x00000096c070723c */ /* 0x040fe20000001870 */
[----:B------:R-:W4:Y:S03]  /*12d00*/  LDSM.16.MT88.4 R148, [R225+0x2880] ;  /* 0x00288000e194783b */ /* 0x000f260000004200 */
[--C-:B-1----:R-:W-:Y:S04]  /*12d10*/  FFMA.FTZ R138, R209, c[0x0][0x2d0], -R143.reuse ;  /* 0x0000b400d18a7a23 */ /* 0x102fe8000001088f */
[-C--:B---3--:R-:W-:Y:S01]  /*12d20*/  HMMA.16816.F32 R116, R192, R152.reuse, R116 ;  /* 0x00000098c074723c */ /* 0x088fe20000001874 */
[----:B------:R1:W-:Y:S07]  /*12d30*/  MUFU.EX2 R252, R138 ;  /* 0x0000008a00fc7308 */ /* 0x0003ee0000000800 */
[C---:B------:R-:W-:Y:S07]  /*12d40*/  HMMA.16816.F32 R120, R144.reuse, R152, R120 ;  /* 0x000000989078723c */ /* 0x040fee0000001878 */
[----:B--2---:R-:W-:Y:S01]  /*12d50*/  F2FP.PACK_AB R152, R190, R186 ;  /* 0x000000babe98723e */ /* 0x004fe200000000ff */
[-C--:B------:R-:W-:Y:S07]  /*12d60*/  HMMA.16816.F32 R124, R144, R154.reuse, R124 ;  /* 0x0000009a907c723c */ /* 0x080fee000000187c */
[----:B------:R-:W-:Y:S01]  /*12d70*/  F2FP.PACK_AB R145, R189, R184 ;  /* 0x000000b8bd91723e */ /* 0x000fe200000000ff */
[----:B------:R-:W-:Y:S04]  /*12d80*/  HMMA.16816.F32 R128, R192, R154, R128 ;  /* 0x0000009ac080723c */ /* 0x000fe80000001880 */
[----:B-1----:R-:W-:Y:S01]  /*12d90*/  FFMA.FTZ R138, R210, c[0x0][0x2d0], -R143 ;  /* 0x0000b400d28a7a23 */ /* 0x002fe2000001088f */
[----:B------:R-:W-:Y:S02]  /*12da0*/  F2FP.PACK_AB R146, R171, R191 ;  /* 0x000000bfab92723e */ /* 0x000fe400000000ff */
[----:B------:R-:W-:Y:S01]  /*12db0*/  F2FP.PACK_AB R147, R170, R196 ;  /* 0x000000c4aa93723e */ /* 0x000fe200000000ff */
[----:B------:R1:W2:Y:S01]  /*12dc0*/  MUFU.EX2 R251, R138 ;  /* 0x0000008a00fb7308 */ /* 0x0002a20000000800 */
[----:B------:R-:W-:Y:S07]  /*12dd0*/  F2FP.PACK_AB R144, R187, R139 ;  /* 0x0000008bbb90723e */ /* 0x000fee00000000ff */
[-C--:B----4-:R-:W-:Y:S05]  /*12de0*/  HMMA.16816.F32 R4, R144, R148.reuse, R4 ;  /* 0x000000949004723c */ /* 0x090fea0000001804 */
[--C-:B-1----:R-:W-:Y:S01]  /*12df0*/  FFMA.FTZ R138, R208, c[0x0][0x2d0], -R134.reuse ;  /* 0x0000b400d08a7a23 */ /* 0x102fe20000010886 */
[----:B--2---:R-:W-:Y:S03]  /*12e00*/  F2FP.PACK_AB R154, R251, R252 ;  /* 0x000000fcfb9a723e */ /* 0x004fe600000000ff */
        /* <DEDUP_REMOVED lines=33> */
[-C--:B------:R-:W-:Y:S01]  /*13020*/  HMMA.16816.F32 R52, R144, R164.reuse, R52 ;  /* 0x000000a49034723c */ /* 0x080fe20000001834 */
[----:B------:R1:W5:Y:S01]  /*13030*/  MUFU.EX2 R210, R138 ;  /* 0x0000008a00d27308 */ /* 0x0003620000000800 */
[----:B------:R-:W-:Y:S06]  /*13040*/  LDSM.16.MT88.4 R196, [R227+0x3080] ;  /* 0x00308000e3c4783b */ /* 0x000fec0000004200 */
[C---:B------:R-:W-:Y:S08]  /*13050*/  HMMA.16816.F32 R56, R152.reuse, R164, R56 ;  /* 0x000000a49838723c */ /* 0x040ff00000001838 */
[-C--:B------:R-:W-:Y:S08]  /*13060*/  HMMA.16816.F32 R60, R152, R166.reuse, R60 ;  /* 0x000000a6983c723c */ /* 0x080ff0000000183c */
[C---:B------:R-:W-:Y:S04]  /*13070*/  HMMA.16816.F32 R64, R144.reuse, R166, R64 ;  /* 0x000000a69040723c */ /* 0x040fe80000001840 */
[--C-:B-1----:R-:W-:Y:S01]  /*13080*/  FFMA.FTZ R138, R249, c[0x0][0x2d0], -R141.reuse ;  /* 0x0000b400f98a7a23 */ /* 0x102fe2000001088d */
[----:B------:R-:W-:Y:S01]  /*13090*/  MOV R249, R191 ;  /* 0x000000bf00f97202 */ /* 0x000fe20000000f00 */
[----:B------:R-:W-:Y:S01]  /*130a0*/  FFMA.FTZ R141, R248, c[0x0][0x2d0], -R141 ;  /* 0x0000b400f88d7a23 */ /* 0x000fe2000001088d */
[----:B------:R-:W-:Y:S01]  /*130b0*/  MOV R248, R190 ;  /* 0x000000be00f87202 */ /* 0x000fe20000000f00 */
[-C--:B--2---:R-:W-:Y:S01]  /*130c0*/  HMMA.16816.F32 R68, R144, R148.reuse, R68 ;  /* 0x000000949044723c */ /* 0x084fe20000001844 */
[----:B------:R1:W-:Y:S07]  /*130d0*/  MUFU.EX2 R209, R138 ;  /* 0x0000008a00d17308 */ /* 0x0003ee0000000800 */
[C---:B------:R-:W-:Y:S03]  /*130e0*/  HMMA.16816.F32 R72, R152.reuse, R148, R72 ;  /* 0x000000949848723c */ /* 0x040fe60000001848 */
[----:B------:R5:W2:Y:S05]  /*130f0*/  MUFU.EX2 R208, R141 ;  /* 0x0000008d00d07308 */ /* 0x000aaa0000000800 */
[-C--:B------:R-:W-:Y:S08]  /*13100*/  HMMA.16816.F32 R76, R152, R150.reuse, R76 ;  /* 0x00000096984c723c */ /* 0x080ff0000000184c */
[C---:B------:R-:W-:Y:S01]  /*13110*/  HMMA.16816.F32 R80, R144.reuse, R150, R80 ;  /* 0x000000969050723c */ /* 0x040fe20000001850 */
[----:B------:R-:W2:Y:S03]  /*13120*/  LDSM.16.MT88.4 R148, [R227+0x4080] ;  /* 0x00408000e394783b */ /* 0x000ea60000004200 */
[--C-:B-1----:R-:W-:Y:S01]  /*13130*/  FFMA.FTZ R138, R245, c[0x0][0x2d0], -R142.reuse ;  /* 0x0000b400f58a7a23 */ /* 0x102fe2000001088e */
[----:B------:R-:W-:Y:S01]  /*13140*/  MOV R245, R189 ;  /* 0x000000bd00f57202 */ /* 0x000fe20000000f00 */
[----:B------:R-:W-:Y:S01]  /*13150*/  FFMA.FTZ R142, R247, c[0x0][0x2d0], -R142 ;  /* 0x0000b400f78e7a23 */ /* 0x000fe2000001088e */
[----:B------:R-:W-:Y:S01]  /*13160*/  MOV R247, R188 ;  /* 0x000000bc00f77202 */ /* 0x000fe20000000f00 */
[-C--:B---3--:R-:W-:Y:S01]  /*13170*/  HMMA.16816.F32 R84, R144, R156.reuse, R84 ;  /* 0x0000009c9054723c */ /* 0x088fe20000001854 */
[----:B------:R1:W-:Y:S01]  /*13180*/  MUFU.EX2 R207, R138 ;  /* 0x0000008a00cf7308 */ /* 0x0003e20000000800 */
[----:B------:R-:W-:Y:S02]  /*13190*/  LDSM.16.MT88.4 R188, [R228+0x3080] ;  /* 0x00308000e4bc783b */ /* 0x000fe40000004200 */
[----:B-----5:R-:W-:Y:S04]  /*131a0*/  F2FP.PACK_AB R141, R210, R211 ;  /* 0x000000d3d28d723e */ /* 0x020fe800000000ff */
[C---:B------:R-:W-:Y:S03]  /*131b0*/  HMMA.16816.F32 R88, R152.reuse, R156, R88 ;  /* 0x0000009c9858723c */ /* 0x040fe60000001858 */
[----:B------:R2:W-:Y:S05]  /*131c0*/  MUFU.EX2 R206, R142 ;  /* 0x0000008e00ce7308 */ /* 0x0005ea0000000800 */
[-C--:B------:R-:W-:Y:S08]  /*131d0*/  HMMA.16816.F32 R92, R152, R158.reuse, R92 ;  /* 0x0000009e985c723c */ /* 0x080ff0000000185c */
[C---:B------:R-:W-:Y:S01]  /*131e0*/  HMMA.16816.F32 R96, R144.reuse, R158, R96 ;  /* 0x0000009e9060723c */ /* 0x040fe20000001860 */
[----:B------:R-:W3:Y:S03]  /*131f0*/  LDSM.16.MT88.4 R156, [R225+0x3080] ;  /* 0x00308000e19c783b */ /* 0x000ee60000004200 */
[--C-:B-1----:R-:W-:Y:S01]  /*13200*/  FFMA.FTZ R138, R219, c[0x0][0x2d0], -R143.reuse ;  /* 0x0000b400db8a7a23 */ /* 0x102fe2000001088f */
[----:B------:R-:W-:Y:S03]  /*13210*/  MOV R219, R187 ;  /* 0x000000bb00db7202 */ /* 0x000fe60000000f00 */
[-C--:B----4-:R-:W-:Y:S01]  /*13220*/  HMMA.16816.F32 R100, R144, R160.reuse, R100 ;  /* 0x000000a09064723c */ /* 0x090fe20000001864 */
[----:B------:R1:W-:Y:S03]  /*13230*/  MUFU.EX2 R205, R138 ;  /* 0x0000008a00cd7308 */ /* 0x0003e60000000800 */
[----:B--2---:R-:W-:Y:S04]  /*13240*/  F2FP.PACK_AB R142, R208, R209 ;  /* 0x000000d1d08e723e */ /* 0x004fe800000000ff */
[C---:B------:R-:W-:Y:S08]  /*13250*/  HMMA.16816.F32 R104, R152.reuse, R160, R104 ;  /* 0x000000a09868723c */ /* 0x040ff00000001868 */
[-C--:B------:R-:W-:Y:S08]  /*13260*/  HMMA.16816.F32 R108, R152, R162.reuse, R108 ;  /* 0x000000a2986c723c */ /* 0x080ff0000000186c */
[C---:B------:R-:W-:Y:S04]  /*13270*/  HMMA.16816.F32 R112, R144.reuse, R162, R112 ;  /* 0x000000a29070723c */ /* 0x040fe80000001870 */
[--C-:B-1----:R-:W-:Y:S01]  /*13280*/  FFMA.FTZ R138, R223, c[0x0][0x2d0], -R143.reuse ;  /* 0x0000b400df8a7a23 */ /* 0x102fe2000001088f */
[----:B------:R-:W-:Y:S03]  /*13290*/  MOV R223, R186 ;  /* 0x000000ba00df7202 */ /* 0x000fe60000000f00 */
[-C--:B------:R-:W-:Y:S01]  /*132a0*/  HMMA.16816.F32 R116, R144, R148.reuse, R116 ;  /* 0x000000949074723c */ /* 0x080fe20000001874 */
[----:B------:R1:W2:Y:S07]  /*132b0*/  MUFU.EX2 R204, R138 ;  /* 0x0000008a00cc7308 */ /* 0x0002ae0000000800 */
[C---:B------:R-:W-:Y:S08]  /*132c0*/  HMMA.16816.F32 R120, R152.reuse, R148, R120 ;  /* 0x000000949878723c */ /* 0x040ff00000001878 */
[-C--:B------:R-:W-:Y:S08]  /*132d0*/  HMMA.16816.F32 R124, R152, R150.reuse, R124 ;  /* 0x00000096987c723c */ /* 0x080ff0000000187c */
        /* <DEDUP_REMOVED lines=8> */
[----:B--2---:R-:W-:Y:S04]  /*13360*/  F2FP.PACK_AB R192, R204, R205 ;  /* 0x000000cdccc0723e */ /* 0x004fe800000000ff */
[----:B------:R2:W4:Y:S01]  /*13370*/  MUFU.EX2 R202, R143 ;  /* 0x0000008f00ca7308 */ /* 0x0005220000000800 */
[--C-:B-1----:R-:W-:Y:S01]  /*13380*/  FFMA.FTZ R138, R214, c[0x0][0x2d0], -R134.reuse ;  /* 0x0000b400d68a7a23 */ /* 0x102fe20000010886 */
[----:B------:R-:W-:Y:S08]  /*13390*/  MOV R214, R139 ;  /* 0x0000008b00d67202 */ /* 0x000ff00000000f00 */
[----:B------:R1:W-:Y:S01]  /*133a0*/  MUFU.EX2 R139, R138 ;  /* 0x0000008a008b7308 */ /* 0x0003e20000000800 */
[----:B--2---:R-:W-:Y:S02]  /*133b0*/  F2FP.PACK_AB R143, R206, R207 ;  /* 0x000000cfce8f723e */ /* 0x004fe400000000ff */
[----:B----4-:R-:W-:Y:S01]  /*133c0*/  F2FP.PACK_AB R194, R202, R203 ;  /* 0x000000cbcac2723e */ /* 0x010fe200000000ff */
[--C-:B-1----:R-:W-:Y:S01]  /*133d0*/  FFMA.FTZ R138, R212, c[0x0][0x2d0], -R134.reuse ;  /* 0x0000b400d48a7a23 */ /* 0x102fe20000010886 */
[----:B------:R-:W-:Y:S02]  /*133e0*/  MOV R212, R183 ;  /* 0x000000b700d47202 */ /* 0x000fe40000000f00 */
[----:B------:R-:W-:Y:S03]  /*133f0*/  MOV R183, R172 ;  /* 0x000000ac00b77202 */ /* 0x000fe60000000f00 */
[----:B------:R1:W2:Y:S02]  /*13400*/  MUFU.EX2 R200, R138 ;  /* 0x0000008a00c87308 */ /* 0x0002a40000000800 */
[--C-:B-1----:R-:W-:Y:S01]  /*13410*/  FFMA.FTZ R138, R213, c[0x0][0x2d0], -R134.reuse ;  /* 0x0000b400d58a7a23 */ /* 0x102fe20000010886 */
[----:B------:R-:W-:Y:S01]  /*13420*/  MOV R213, R182 ;  /* 0x000000b600d57202 */ /* 0x000fe20000000f00 */
[----:B------:R-:W-:Y:S01]  /*13430*/  FFMA.FTZ R134, R140, c[0x0][0x2d0], -R134 ;  /* 0x0000b4008c867a23 */ /* 0x000fe20000010886 */
[----:B------:R-:W-:Y:S02]  /*13440*/  MOV R182, R175 ;  /* 0x000000af00b67202 */ /* 0x000fe40000000f00 */
[----:B------:R-:W1:Y:S03]  /*13450*/  LDSM.16.MT88.4 R172, [R226+0x3080] ;  /* 0x00308000e2ac783b */ /* 0x000e660000004200 */
[----:B------:R-:W-:Y:S01]  /*13460*/  MUFU.EX2 R138, R138 ;  /* 0x0000008a008a7308 */ /* 0x000fe20000000800 */
[----:B------:R-:W-:Y:S02]  /*13470*/  F2FP.PACK_AB R140, R218, R215 ;  /* 0x000000d7da8c723e */ /* 0x000fe400000000ff */
[----:B--2---:R-:W-:Y:S05]  /*13480*/  F2FP.PACK_AB R193, R200, R139 ;  /* 0x0000008bc8c1723e */ /* 0x004fea00000000ff */
[-C--:B---3--:R-:W-:Y:S01]  /*13490*/  HMMA.16816.F32 R144, R140, R156.reuse, R4 ;  /* 0x0000009c8c90723c */ /* 0x088fe20000001804 */
[----:B------:R-:W2:Y:S01]  /*134a0*/  LDSM.16.MT88.4 R4, [R225+0x4880] ;  /* 0x00488000e104783b */ /* 0x000ea20000004200 */
        /* <DEDUP_REMOVED lines=8> */
[-C--:B-1----:R-:W-:Y:S01]  /*13530*/  HMMA.16816.F32 R160, R140, R172.reuse, R20 ;  /* 0x000000ac8ca0723c */ /* 0x082fe20000001814 */
[----:B------:R-:W5:Y:S06]  /*13540*/  LDL.LU R20, [R1+0x10] ;  /* 0x0000100001147983 */ /* 0x000f6c0000300800 */
[----:B------:R-:W-:Y:S01]  /*13550*/  MOV R21, R183 ;  /* 0x000000b700157202 */ /* 0x000fe20000000f00 */
[C---:B------:R-:W-:Y:S04]  /*13560*/  HMMA.16816.F32 R164, R192.reuse, R172, R24 ;  /* 0x000000acc0a4723c */ /* 0x040fe80000001818 */
[----:B------:R-:W-:Y:S02]  /*13570*/  MOV R23, R185 ;  /* 0x000000b900177202 */ /* 0x000fe40000000f00 */
[----:B------:R-:W-:Y:S02]  /*13580*/  MOV R22, R184 ;  /* 0x000000b800167202 */ /* 0x000fe40000000f00 */
[----:B------:R-:W-:Y:S04]  /*13590*/  MOV R24, R169 ;  /* 0x000000a900187202 */ /* 0x000fe80000000f00 */
[----:B------:R-:W-:Y:S02]  /*135a0*/  MOV R25, R168 ;  /* 0x000000a800197202 */ /* 0x000fe40000000f00 */
[-C--:B------:R-:W-:Y:S01]  /*135b0*/  HMMA.16816.F32 R168, R192, R174.reuse, R28 ;  /* 0x000000aec0a8723c */ /* 0x080fe2000000181c */
[----:B------:R-:W5:Y:S02]  /*135c0*/  LDL.LU R28, [R1+0x8] ;  /* 0x00000800011c7983 */ /* 0x000f640000300800 */
[----:B------:R-:W-:Y:S02]  /*135d0*/  MOV R27, R182 ;  /* 0x000000b6001b7202 */ /* 0x000fe40000000f00 */
[----:B------:R-:W-:Y:S02]  /*135e0*/  MOV R26, R181 ;  /* 0x000000b5001a7202 */ /* 0x000fe40000000f00 */
[----:B------:R-:W-:Y:S01]  /*135f0*/  MOV R30, R179 ;  /* 0x000000b3001e7202 */ /* 0x000fe20000000f00 */
[C---:B------:R-:W-:Y:S01]  /*13600*/  HMMA.16816.F32 R172, R140.reuse, R174, R32 ;  /* 0x000000ae8cac723c */ /* 0x040fe20000001820 */
[----:B------:R-:W5:Y:S03]  /*13610*/  LDL.LU R33, [R1+0xc] ;  /* 0x00000c0001217983 */ /* 0x000f660000300800 */
[----:B------:R-:W-:Y:S01]  /*13620*/  MOV R31, R178 ;  /* 0x000000b2001f7202 */ /* 0x000fe20000000f00 */
[----:B------:R-:W5:Y:S01]  /*13630*/  LDL.LU R35, [R1+0x4] ;  /* 0x0000040001237983 */ /* 0x000f620000300800 */
[----:B------:R-:W-:Y:S02]  /*13640*/  MOV R29, R180 ;  /* 0x000000b4001d7202 */ /* 0x000fe40000000f00 */
[----:B------:R-:W-:Y:S04]  /*13650*/  MOV R32, R177 ;  /* 0x000000b100207202 */ /* 0x000fe80000000f00 */
[----:B------:R-:W-:Y:S02]  /*13660*/  MOV R34, R176 ;  /* 0x000000b000227202 */ /* 0x000fe40000000f00 */
        /* <DEDUP_REMOVED lines=8> */
[-C--:B--2---:R-:W-:Y:S08]  /*136f0*/  HMMA.16816.F32 R68, R140, R4.reuse, R68 ;  /* 0x000000048c44723c */ /* 0x084ff00000001844 */
        /* <DEDUP_REMOVED lines=15> */
[----:B------:R-:W-:Y:S04]  /*137f0*/  FFMA.FTZ R4, R2, R28, R29 ;  /* 0x0000001c02047223 */ /* 0x000fe8000001001d */
        /* <DEDUP_REMOVED lines=44> */
[----:B------:R-:W-:Y:S01]  /*13ac0*/  FADD.FTZ R4, R203, R4 ;  /* 0x00000004cb047221 */ /* 0x000fe20000010000 */
[----:B------:R1:W-:Y:S01]  /*13ad0*/  STL [R1+0xc], R0 ;  /* 0x00000c0001007387 */ /* 0x0003e20000100800 */
[----:B------:R-:W-:Y:S02]  /*13ae0*/  FADD.FTZ R2, R200, R2 ;  /* 0x00000002c8027221 */ /* 0x000fe40000010000 */
[----:B------:R-:W-:Y:S01]  /*13af0*/  FADD.FTZ R4, R202, R4 ;  /* 0x00000004ca047221 */ /* 0x000fe20000010000 */
[----:B------:R2:W-:Y:S01]  /*13b00*/  STL [R1+0x4], R5 ;  /* 0x0000040501007387 */ /* 0x0005e20000100800 */
[----:B------:R-:W-:Y:S01]  /*13b10*/  FADD.FTZ R2, R138, R2 ;  /* 0x000000028a027221 */ /* 0x000fe20000010000 */
[----:B------:R-:W-:Y:S02]  /*13b20*/  MOV R138, R135 ;  /* 0x00000087008a7202 */ /* 0x000fe40000000f00 */
[----:B------:R2:W-:Y:S01]  /*13b30*/  STL [R1+0x8], R4 ;  /* 0x0000080401007387 */ /* 0x0005e20000100800 */
[----:B------:R-:W-:Y:S01]  /*13b40*/  FADD.FTZ R2, R134, R2 ;  /* 0x0000000286027221 */ /* 0x000fe20000010000 */
[----:B------:R-:W-:Y:S04]  /*13b50*/  MOV R134, R136 ;  /* 0x0000008800867202 */ /* 0x000fe80000000f00 */
[----:B------:R2:W-:Y:S01]  /*13b60*/  STL [R1+0x10], R2 ;  /* 0x0000100201007387 */ /* 0x0005e20000100800 */
[----:B-1----:R-:W-:Y:S04]  /*13b70*/  IADD3 R0, R242, -0x1, RZ ;  /* 0xfffffffff2007810 */ /* 0x002fe80007ffe0ff */
[----:B------:R-:W-:Y:S01]  /*13b80*/  MOV R242, R0 ;  /* 0x0000000000f27202 */ /* 0x000fe20000000f00 */
[----:B------:R-:W-:-:S05]  /*13b90*/  @P0 BRA `(.L_x_941) ;  /* 0xffffb53000000947 */ /* 0x000fca000383ffff */
.L_x_924:
[----:B-123--:R-:W2:Y:S04]  /*13ba0*/  LDL.LU R0, [R1+0xc] ;  /* 0x00000c0001007983 */ /* 0x00eea80000300800 */
        /* <DEDUP_REMOVED lines=26> */
[----:B------:R-:W-:Y:S01]  /*13d50*/  FSETP.NE.FTZ.AND P2, PT, R9, RZ, PT ;  /* 0x000000ff0900720b */ /* 0x000fe20003f55000 */
[----:B----4-:R-:W-:-:S03]  /*13d60*/  FADD.FTZ R8, R2, R8 ;  /* 0x0000000802087221 */ /* 0x010fc60000010000 */
[----:B------:R-:W-:Y:S02]  /*13d70*/  FSETP.NE.FTZ.AND P1, PT, R6, RZ, PT ;  /* 0x000000ff0600720b */ /* 0x000fe40003f35000 */
[----:B------:R-:W-:-:S03]  /*13d80*/  MOV R2, RZ ;  /* 0x000000ff00027202 */ /* 0x000fc60000000f00 */
[----:B------:R-:W1:Y:S01]  /*13d90*/  @P3 MUFU.RCP R0, R5 ;  /* 0x0000000500003308 */ /* 0x000e620000001000 */
[----:B------:R-:W-:-:S07]  /*13da0*/  FSETP.NE.FTZ.AND P0, PT, R8, RZ, PT ;  /* 0x000000ff0800720b */ /* 0x000fce0003f15000 */
[----:B------:R-:W-:Y:S01]  /*13db0*/  @P2 MUFU.RCP R4, R9 ;  /* 0x0000000900042308 */ /* 0x000fe20000001000 */
[----:B-1----:R-:W-:-:S07]  /*13dc0*/  FMUL.FTZ R144, R0, R144 ;  /* 0x0000009000907220 */ /* 0x002fce0000410000 */
        /* <DEDUP_REMOVED lines=19> */
[C---:B------:R-:W-:Y:S01]  /*13f00*/  FMUL.FTZ R68, R0.reuse, R68 ;  /* 0x0000004400447220 */ /* 0x040fe20000410000 */
[----:B------:R-:W-:Y:S01]  /*13f10*/  @P0 MUFU.LG2 R6, R8 ;  /* 0x0000000800060308 */ /* 0x000fe20000000c00 */
        /* <DEDUP_REMOVED lines=16> */
[----:B-1----:R-:W-:-:S02]  /*14020*/  FMUL.FTZ R148, R2, R148 ;  /* 0x0000009402947220 */ /* 0x002fc40000410000 */
[C---:B------:R-:W-:Y:S02]  /*14030*/  FMUL.FTZ R149, R2.reuse, R149 ;  /* 0x0000009502957220 */ /* 0x040fe40000410000 */
[C---:B------:R-:W-:Y:S01]  /*14040*/  FMUL.FTZ R152, R2.reuse, R152 ;  /* 0x0000009802987220 */ /* 0x040fe20000410000 */
[----:B------:R1:W2:Y:S01]  /*14050*/  @P0 MUFU.RCP R0, R8 ;  /* 0x0000000800000308 */ /* 0x0002a20000001000 */
[C---:B------:R-:W-:Y:S02]  /*14060*/  FMUL.FTZ R153, R2.reuse, R153 ;  /* 0x0000009902997220 */ /* 0x040fe40000410000 */
[C---:B------:R-:W-:Y:S02]  /*14070*/  FMUL.FTZ R164, R2.reuse, R164 ;  /* 0x000000a402a47220 */ /* 0x040fe40000410000 */
[C---:B------:R-:W-:Y:S02]  /*14080*/  FMUL.FTZ R165, R2.reuse, R165 ;  /* 0x000000a502a57220 */ /* 0x040fe40000410000 */
[----:B------:R-:W-:-:S02]  /*14090*/  FMUL.FTZ R168, R2, R168 ;  /* 0x000000a802a87220 */ /* 0x000fc40000410000 */
[C---:B------:R-:W-:Y:S02]  /*140a0*/  FMUL.FTZ R169, R2.reuse, R169 ;  /* 0x000000a902a97220 */ /* 0x040fe40000410000 */
[C---:B------:R-:W-:Y:S02]  /*140b0*/  FMUL.FTZ R180, R2.reuse, R180 ;  /* 0x000000b402b47220 */ /* 0x040fe40000410000 */
[C---:B------:R-:W-:Y:S02]  /*140c0*/  FMUL.FTZ R181, R2.reuse, R181 ;  /* 0x000000b502b57220 */ /* 0x040fe40000410000 */
[C---:B------:R-:W-:Y:S01]  /*140d0*/  FMUL.FTZ R184, R2.reuse, R184 ;  /* 0x000000b802b87220 */ /* 0x040fe20000410000 */
[----:B-1----:R-:W-:Y:S01]  /*140e0*/  @P0 MOV R8, 0x3f317218 ;  /* 0x3f31721800080802 */ /* 0x002fe20000000f00 */
        /* <DEDUP_REMOVED lines=55> */
[C---:B--2---:R-:W-:Y:S02]  /*14460*/  FMUL.FTZ R150, R0.reuse, R150 ;  /* 0x0000009600967220 */ /* 0x044fe40000410000 */
        /* <DEDUP_REMOVED lines=30> */
[----:B------:R-:W-:Y:S01]  /*14650*/  FMUL.FTZ R127, R0, R127 ;  /* 0x0000007f007f7220 */ /* 0x000fe20000410000 */
[----:B------:R-:W-:Y:S01]  /*14660*/  @P1 MOV R0, 0x3f317218 ;  /* 0x3f31721800001802 */ /* 0x000fe20000000f00 */
[----:B------:R-:W-:-:S02]  /*14670*/  @P2 FMUL.FTZ R5, R2, c[0x0][0x2d0] ;  /* 0x0000b40002052a20 */ /* 0x000fc40000410000 */
[----:B------:R-:W-:Y:S02]  /*14680*/  @P3 FMUL.FTZ R10, R4, c[0x0][0x2d0] ;  /* 0x0000b400040a3a20 */ /* 0x000fe40000410000 */
[----:B------:R-:W-:Y:S02]  /*14690*/  @P1 FMUL.FTZ R2, R0, c[0x0][0x2d0] ;  /* 0x0000b40000021a20 */ /* 0x000fe40000410000 */
[----:B------:R-:W-:Y:S02]  /*146a0*/  @P3 FMUL.FTZ R11, R11, 0.69314718246459960938 ;  /* 0x3f3172180b0b3820 */ /* 0x000fe40000410000 */
[----:B------:R-:W-:Y:S02]  /*146b0*/  @P2 FMUL.FTZ R9, R9, 0.69314718246459960938 ;  /* 0x3f31721809092820 */ /* 0x000fe40000410000 */
[----:B------:R-:W-:Y:S02]  /*146c0*/  @P1 FMUL.FTZ R7, R7, 0.69314718246459960938 ;  /* 0x3f31721807071820 */ /* 0x000fe40000410000 */
[----:B------:R-:W-:-:S02]  /*146d0*/  @P0 FMUL.FTZ R4, R6, 0.69314718246459960938 ;  /* 0x3f31721806040820 */ /* 0x000fc40000410000 */
[----:B------:R-:W-:Y:S02]  /*146e0*/  @P0 FMUL.FTZ R0, R8, c[0x0][0x2d0] ;  /* 0x0000b40008000a20 */ /* 0x000fe40000410000 */
[----:B------:R-:W-:Y:S02]  /*146f0*/  @P3 FFMA.FTZ R38, R10, R137, R11 ;  /* 0x000000890a263223 */ /* 0x000fe4000001000b */
[----:B------:R-:W-:Y:S02]  /*14700*/  @P2 FFMA.FTZ R39, R5, R136, R9 ;  /* 0x0000008805272223 */ /* 0x000fe40000010009 */
[----:B------:R-:W-:Y:S02]  /*14710*/  @P1 FFMA.FTZ R40, R2, R135, R7 ;  /* 0x0000008702281223 */ /* 0x000fe40000010007 */
[----:B------:R-:W-:Y:S02]  /*14720*/  @P0 FFMA.FTZ R41, R0, R3, R4 ;  /* 0x0000000300290223 */ /* 0x000fe40000010004 */
.L_x_880:
[----:B------:R-:W-:Y:S05]  /*14730*/  @P4 BRA `(.L_x_942) ;  /* 0x00001ae000004947 */ /* 0x000fea0003800000 */
[----:B------:R-:W1:Y:S01]  /*14740*/  S2R R13, SR_TID.X ;  /* 0x00000000000d7919 */ /* 0x000e620000002100 */
[----:B------:R-:W-:Y:S01]  /*14750*/  F2FP.PACK_AB R43, R43, R52 ;  /* 0x000000342b2b723e */ /* 0x000fe200000000ff */
[----:B------:R-:W-:Y:S01]  /*14760*/  BSSY B0, `(.L_x_943) ;  /* 0x0000134000007945 */ /* 0x000fe20003800000 */
[----:B------:R-:W-:Y:S01]  /*14770*/  F2FP.PACK_AB R36, R36, R80 ;  /* 0x000000502424723e */ /* 0x000fe200000000ff */
[----:B------:R-:W2:Y:S01]  /*14780*/  S2R R20, SR_CTAID.Y ;  /* 0x0000000000147919 */ /* 0x000ea20000002600 */
[----:B------:R-:W-:Y:S01]  /*14790*/  F2FP.PACK_AB R54, R55, R54 ;  /* 0x000000363736723e */ /* 0x000fe200000000ff */
[----:B------:R-:W-:Y:S01]  /*147a0*/  IMAD.MOV.U32 R55, RZ, RZ, c[0x0][0x4e8] ;  /* 0x00013a00ff377624 */ /* 0x000fe200078e00ff */
[----:B------:R-:W-:Y:S01]  /*147b0*/  F2FP.PACK_AB R47, R47, R144 ;  /* 0x000000902f2f723e */ /* 0x000fe200000000ff */
[----:B------:R-:W3:Y:S01]  /*147c0*/  S2R R14, SR_CTAID.Z ;  /* 0x00000000000e7919 */ /* 0x000ee20000002700 */
[----:B------:R-:W-:-:S02]  /*147d0*/  F2FP.PACK_AB R146, R147, R146 ;  /* 0x000000929392723e */ /* 0x000fc400000000ff */
[C---:B------:R-:W-:Y:S01]  /*147e0*/  ISETP.NE.AND P0, PT, R55.reuse, 0x1, PT ;  /* 0x000000013700780c */ /* 0x040fe20003f05270 */
[----:B------:R-:W4:Y:S01]  /*147f0*/  S2R R80, SR_CTAID.X ;  /* 0x0000000000507919 */ /* 0x000f220000002500 */
[----:B------:R-:W-:Y:S01]  /*14800*/  IMAD R55, R55, c[0x0][0x388], RZ ;  /* 0x0000e20037377a24 */ /* 0x000fe200078e02ff */
[----:B------:R-:W-:Y:S02]  /*14810*/  F2FP.PACK_AB R45, R45, R156 ;  /* 0x0000009c2d2d723e */ /* 0x000fe400000000ff */
[----:B------:R-:W-:Y:S01]  /*14820*/  BAR.SYNC.DEFER_BLOCKING 0x1, 0x80 ;  /* 0x0042000000007b1d */ /* 0x000fe20000010000 */
[----:B------:R-:W-:Y:S02]  /*14830*/  F2FP.PACK_AB R158, R159, R158 ;  /* 0x0000009e9f9e723e */ /* 0x000fe400000000ff */
[----:B------:R-:W-:Y:S02]  /*14840*/  F2FP.PACK_AB R148, R149, R148 ;  /* 0x000000949594723e */ /* 0x000fe400000000ff */
[----:B------:R-:W-:-:S02]  /*14850*/  F2FP.PACK_AB R150, R151, R150 ;  /* 0x000000969796723e */ /* 0x000fc400000000ff */
[----:B------:R-:W-:Y:S02]  /*14860*/  F2FP.PACK_AB R152, R153, R152 ;  /* 0x000000989998723e */ /* 0x000fe400000000ff */
[----:B-1----:R-:W-:Y:S02]  /*14870*/  SHF.R.S32.HI R19, RZ, 0x1f, R13 ;  /* 0x0000001fff137819 */ /* 0x002fe4000001140d */
[----:B------:R-:W-:Y:S01]  /*14880*/  F2FP.PACK_AB R154, R155, R154 ;  /* 0x0000009a9b9a723e */ /* 0x000fe200000000ff */
[----:B--2---:R-:W-:Y:S01]  /*14890*/  IMAD.WIDE.U32 R16, R20, c[0x0][0x490], RZ ;  /* 0x0001240014107a25 */ /* 0x004fe200078e00ff */
[----:B------:R-:W-:Y:S02]  /*148a0*/  SHF.R.S32.HI R0, RZ, 0x1f, R20 ;  /* 0x0000001fff007819 */ /* 0x000fe40000011414 */
[CC--:B------:R-:W-:Y:S02]  /*148b0*/  LEA.HI R2, R19.reuse, R13.reuse, RZ, 0x2 ;  /* 0x0000000d13027211 */ /* 0x0c0fe400078f10ff */
[CC--:B------:R-:W-:Y:S01]  /*148c0*/  LEA.HI R7, R19.reuse, R13.reuse, RZ, 0x5 ;  /* 0x0000000d13077211 */ /* 0x0c0fe200078f28ff */
[C---:B------:R-:W-:Y:S01]  /*148d0*/  IMAD R4, R0.reuse, c[0x0][0x490], RZ ;  /* 0x0001240000047a24 */ /* 0x040fe200078e02ff */
[----:B------:R-:W-:Y:S01]  /*148e0*/  LEA.HI R10, R19, R13, RZ, 0x3 ;  /* 0x0000000d130a7211 */ /* 0x000fe200078f18ff */
[----:B------:R-:W-:Y:S01]  /*148f0*/  IMAD R3, R0, c[0x0][0x3e8], RZ ;  /* 0x0000fa0000037a24 */ /* 0x000fe200078e02ff */
[----:B------:R-:W-:Y:S01]  /*14900*/  SHF.R.S32.HI R8, RZ, 0x2, R2 ;  /* 0x00000002ff087819 */ /* 0x000fe20000011402 */
[C---:B------:R-:W-:Y:S01]  /*14910*/  IMAD R4, R20.reuse, c[0x0][0x494], R4 ;  /* 0x0001250014047a24 */ /* 0x040fe200078e0204 */
[----:B------:R-:W-:Y:S01]  /*14920*/  SHF.R.S32.HI R0, RZ, 0x1f, R2 ;  /* 0x0000001fff007819 */ /* 0x000fe20000011402 */
[----:B------:R-:W-:Y:S01]  /*14930*/  IMAD R3, R20, c[0x0][0x3ec], R3 ;  /* 0x0000fb0014037a24 */ /* 0x000fe200078e0203 */
[----:B------:R-:W-:Y:S01]  /*14940*/  LOP3.LUT R11, R7, 0xffffffe0, RZ, 0xc0, !PT ;  /* 0xffffffe0070b7812 */ /* 0x000fe200078ec0ff */
[----:B------:R-:W-:Y:S01]  /*14950*/  IMAD.IADD R5, R17, 0x1, R4 ;  /* 0x0000000111057824 */ /* 0x000fe200078e0204 */
[----:B------:R-:W-:Y:S01]  /*14960*/  LOP3.LUT R12, R10, 0xfffffff8, RZ, 0xc0, !PT ;  /* 0xfffffff80a0c7812 */ /* 0x000fe200078ec0ff */
[----:B------:R-:W-:Y:S01]  /*14970*/  IMAD.MOV.U32 R4, RZ, RZ, R16 ;  /* 0x000000ffff047224 */ /* 0x000fe200078e0010 */
[----:B------:R-:W-:Y:S01]  /*14980*/  LEA.HI R6, R0, R8, RZ, 0x3 ;  /* 0x0000000800067211 */ /* 0x000fe200078f18ff */
[C---:B------:R-:W-:Y:S01]  /*14990*/  IMAD.IADD R0, R13.reuse, 0x1, -R11 ;  /* 0x000000010d007824 */ /* 0x040fe200078e0a0b */
[----:B------:R-:W-:Y:S01]  /*149a0*/  LOP3.LUT R2, R2, 0xfffffffc, RZ, 0xc0, !PT ;  /* 0xfffffffc02027812 */ /* 0x000fe200078ec0ff */
[----:B------:R-:W-:Y:S01]  /*149b0*/  IMAD.IADD R11, R13, 0x1, -R12 ;  /* 0x000000010d0b7824 */ /* 0x000fe200078e0a0c */
[----:B------:R-:W-:Y:S01]  /*149c0*/  LOP3.LUT R6, R6, 0xfffffff8, RZ, 0xc0, !PT ;  /* 0xfffffff806067812 */ /* 0x000fe200078ec0ff */
[----:B------:R-:W-:Y:S01]  /*149d0*/  IMAD.WIDE.U32 R20, R20, c[0x0][0x3e8], RZ ;  /* 0x0000fa0014147a25 */ /* 0x000fe200078e00ff */
[----:B------:R-:W-:-:S02]  /*149e0*/  SHF.R.S32.HI R12, RZ, 0x1f, R0 ;  /* 0x0000001fff0c7819 */ /* 0x000fc40000011400 */
[----:B------:R-:W-:Y:S01]  /*149f0*/  LEA.HI R19, R19, R13, RZ, 0x6 ;  /* 0x0000000d13137211 */ /* 0x000fe200078f30ff */
[----:B------:R-:W-:Y:S01]  /*14a00*/  IMAD.IADD R9, R13, 0x1, -R2 ;  /* 0x000000010d097824 */ /* 0x000fe200078e0a02 */
[----:B---3--:R-:W-:Y:S01]  /*14a10*/  SHF.R.S32.HI R13, RZ, 0x1f, R14 ;  /* 0x0000001fff0d7819 */ /* 0x008fe2000001140e */
[----:B------:R-:W-:Y:S01]  /*14a20*/  IMAD.IADD R8, R8, 0x1, -R6 ;  /* 0x0000000108087824 */ /* 0x000fe200078e0a06 */
[----:B------:R-:W-:Y:S01]  /*14a30*/  LOP3.LUT P3, RZ, R0, 0x3, RZ, 0xc0, !PT ;  /* 0x0000000300ff7812 */ /* 0x000fe2000786c0ff */
[----:B------:R-:W-:Y:S01]  /*14a40*/  IMAD.IADD R3, R21, 0x1, R3 ;  /* 0x0000000115037824 */ /* 0x000fe200078e0203 */
[----:B------:R-:W-:Y:S01]  /*14a50*/  LEA.HI R16, R12, R0, RZ, 0x2 ;  /* 0x000000000c107211 */ /* 0x000fe200078f10ff */
[C---:B------:R-:W-:Y:S01]  /*14a60*/  IMAD R22, R13.reuse, c[0x0][0x498], RZ ;  /* 0x000126000d167a24 */ /* 0x040fe200078e02ff */
[--C-:B------:R-:W-:Y:S01]  /*14a70*/  SHF.R.S32.HI R6, RZ, 0x5, R7.reuse ;  /* 0x00000005ff067819 */ /* 0x100fe20000011407 */
[----:B------:R-:W-:Y:S01]  /*14a80*/  IMAD R17, R13, c[0x0][0x3f0], RZ ;  /* 0x0000fc000d117a24 */ /* 0x000fe200078e02ff */
[----:B------:R-:W-:Y:S01]  /*14a90*/  SHF.R.S32.HI R0, RZ, 0x1f, R7 ;  /* 0x0000001fff007819 */ /* 0x000fe20000011407 */
[----:B------:R-:W-:Y:S01]  /*14aa0*/  IMAD.MOV.U32 R2, RZ, RZ, R20 ;  /* 0x000000ffff027224 */ /* 0x000fe200078e0014 */
[----:B------:R-:W-:Y:S01]  /*14ab0*/  SHF.R.S32.HI R52, RZ, 0x3, R10 ;  /* 0x00000003ff347819 */ /* 0x000fe2000001140a */
[----:B------:R-:W-:Y:S01]  /*14ac0*/  IMAD.WIDE.U32 R20, R14, c[0x0][0x498], R4 ;  /* 0x000126000e147a25 */ /* 0x000fe200078e0004 */
[----:B------:R-:W-:-:S02]  /*14ad0*/  LEA.HI R0, R0, R6, RZ, 0x2 ;  /* 0x0000000600007211 */ /* 0x000fc400078f10ff */
[----:B------:R-:W-:Y:S01]  /*14ae0*/  F2FP.PACK_AB R49, R49, R160 ;  /* 0x000000a03131723e */ /* 0x000fe200000000ff */
[----:B------:R-:W-:Y:S01]  /*14af0*/  IMAD.SHL.U32 R4, R52, 0x40, RZ ;  /* 0x0000004034047824 */ /* 0x000fe200078e00ff */
[----:B------:R-:W-:Y:S01]  /*14b00*/  F2FP.PACK_AB R162, R163, R162 ;  /* 0x000000a2a3a2723e */ /* 0x000fe200000000ff */
[----:B------:R-:W-:Y:S01]  /*14b10*/  IMAD R22, R14, c[0x0][0x49c], R22 ;  /* 0x000127000e167a24 */ /* 0x000fe200078e0216 */
[----:B------:R-:W-:Y:S01]  /*14b20*/  F2FP.PACK_AB R48, R48, R172 ;  /* 0x000000ac3030723e */ /* 0x000fe200000000ff */
[C---:B------:R-:W-:Y:S01]  /*14b30*/  IMAD R17, R14.reuse, c[0x0][0x3f4], R17 ;  /* 0x0000fd000e117a24 */ /* 0x040fe200078e0211 */
[----:B------:R-:W-:Y:S01]  /*14b40*/  F2FP.PACK_AB R174, R175, R174 ;  /* 0x000000aeafae723e */ /* 0x000fe200000000ff */
[----:B------:R-:W-:Y:S01]  /*14b50*/  IMAD.WIDE.U32 R14, R14, c[0x0][0x3f0], R2 ;  /* 0x0000fc000e0e7a25 */ /* 0x000fe200078e0002 */
[----:B------:R-:W-:Y:S02]  /*14b60*/  LOP3.LUT R3, R0, 0xffffffc, RZ, 0xc0, !PT ;  /* 0x0ffffffc00037812 */ /* 0x000fe400078ec0ff */
[----:B------:R-:W-:Y:S01]  /*14b70*/  LEA.HI R2, R9, R9, RZ, 0x1 ;  /* 0x0000000909027211 */ /* 0x000fe200078f08ff */
[----:B------:R-:W-:Y:S01]  /*14b80*/  IMAD.SHL.U32 R12, R11, 0x8, RZ ;  /* 0x000000080b0c7824 */ /* 0x000fe200078e00ff */
[----:B------:R-:W-:Y:S01]  /*14b90*/  LOP3.LUT R0, R4, 0x1c0, RZ, 0xc0, !PT ;  /* 0x000001c004007812 */ /* 0x000fe200078ec0ff */
[----:B------:R-:W-:Y:S01]  /*14ba0*/  IMAD.IADD R7, R6, 0x1, -R3 ;  /* 0x0000000106077824 */ /* 0x000fe200078e0a03 */
[----:B------:R-:W-:Y:S01]  /*14bb0*/  LOP3.LUT R4, R2, 0x1ffffffe, RZ, 0xc0, !PT ;  /* 0x1ffffffe02047812 */ /* 0x000fe200078ec0ff */
[----:B------:R-:W-:Y:S01]  /*14bc0*/  IMAD R18, R6, 0x200, R9 ;  /* 0x0000020006127824 */ /* 0x000fe200078e0209 */
[----:B------:R-:W-:Y:S01]  /*14bd0*/  SHF.R.U32.HI R5, RZ, 0x3, R0 ;  /* 0x00000003ff057819 */ /* 0x000fe20000011600 */
[----:B------:R-:W-:Y:S01]  /*14be0*/  IMAD.SHL.U32 R6, R8, 0x40, RZ ;  /* 0x0000004008067824 */ /* 0x000fe200078e00ff */
[----:B------:R-:W-:Y:S01]  /*14bf0*/  LOP3.LUT R3, R0, 0x38, R12, 0xf8, !PT ;  /* 0x0000003800037812 */ /* 0x000fe200078ef80c */
[----:B------:R-:W-:Y:S01]  /*14c00*/  IMAD.SHL.U32 R0, R2, 0x20, RZ ;  /* 0x0000002002007824 */ /* 0x000fe200078e00ff */
[----:B------:R-:W-:Y:S01]  /*14c10*/  F2FP.PACK_AB R164, R165, R164 ;  /* 0x000000a4a5a4723e */ /* 0x000fe200000000ff */
[----:B------:R-:W-:Y:S01]  /*14c20*/  IMAD.IADD R9, R9, 0x1, -R4 ;  /* 0x0000000109097824 */ /* 0x000fe200078e0a04 */
[----:B------:R-:W-:-:S02]  /*14c30*/  LOP3.LUT R4, R8, 0x1, RZ, 0xc0, !PT ;  /* 0x0000000108047812 */ /* 0x000fc400078ec0ff */
[----:B------:R-:W-:Y:S01]  /*14c40*/  LOP3.LUT R2, R0, 0xffffffc0, RZ, 0xc0, !PT ;  /* 0xffffffc000027812 */ /* 0x000fe200078ec0ff */
[----:B------:R-:W-:Y:S01]  /*14c50*/  IMAD R0, R11, 0x10, R52 ;  /* 0x000000100b007824 */ /* 0x000fe200078e0234 */
[----:B------:R-:W-:Y:S02]  /*14c60*/  ISETP.NE.U32.AND P4, PT, R4, 0x1, PT ;  /* 0x000000010400780c */ /* 0x000fe40003f85070 */
[----:B------:R-:W-:Y:S01]  /*14c70*/  LOP3.LUT R13, R3, R5, RZ, 0x3c, !PT ;  /* 0x00000005030d7212 */ /* 0x000fe200078e3cff */
[----:B----4-:R-:W-:Y:S01]  /*14c80*/  IMAD R4, R80, 0x80, R0 ;  /* 0x0000008050047824 */ /* 0x010fe200078e0200 */
[----:B------:R-:W-:Y:S01]  /*14c90*/  SHF.R.S32.HI R3, RZ, 0x2, R16 ;  /* 0x00000002ff037819 */ /* 0x000fe20000011410 */
[----:B------:R-:W-:Y:S01]  /*14ca0*/  IMAD R10, R9, 0x8, R2 ;  /* 0x00000008090a7824 */ /* 0x000fe200078e0202 */
[----:B------:R-:W-:Y:S01]  /*14cb0*/  R2P PR, R8, 0x6 ;  /* 0x0000000608007804 */ /* 0x000fe20000000000 */
[----:B------:R-:W-:Y:S01]  /*14cc0*/  @P0 IMAD.HI.U32 R8, R4, c[0x0][0x4ec], RZ ;  /* 0x00013b0004080a27 */ /* 0x000fe200078e00ff */
[----:B------:R-:W-:-:S02]  /*14cd0*/  LOP3.LUT R6, R6, 0x1c0, RZ, 0xc0, !PT ;  /* 0x000001c006067812 */ /* 0x000fc400078ec0ff */
[----:B------:R-:W-:Y:S01]  /*14ce0*/  F2FP.PACK_AB R166, R167, R166 ;  /* 0x000000a6a7a6723e */ /* 0x000fe200000000ff */
[----:B------:R-:W-:Y:S01]  /*14cf0*/  IMAD R5, R7, 0x10, R3 ;  /* 0x0000001007057824 */ /* 0x000fe200078e0203 */
[----:B------:R-:W-:Y:S01]  /*14d00*/  LEA.HI R9, R6, R6, RZ, 0x1d ;  /* 0x0000000606097211 */ /* 0x000fe200078fe8ff */
[----:B------:R-:W-:Y:S01]  /*14d10*/  IMAD.SHL.U32 R7, R19, 0x8, RZ ;  /* 0x0000000813077824 */ /* 0x000fe200078e00ff */
[----:B------:R-:W-:Y:S01]  /*14d20*/  F2FP.PACK_AB R168, R169, R168 ;  /* 0x000000a8a9a8723e */ /* 0x000fe200000000ff */
[----:B------:R-:W-:Y:S01]  /*14d30*/  IMAD.MOV.U32 R0, RZ, RZ, R4 ;  /* 0x000000ffff007224 */ /* 0x000fe200078e0004 */
[----:B------:R-:W-:Y:S01]  /*14d40*/  @P0 SHF.R.U32.HI R0, RZ, c[0x0][0x4f0], R8 ;  /* 0x00013c00ff000a19 */ /* 0x000fe20000011608 */
[----:B------:R-:W-:Y:S01]  /*14d50*/  IMAD.IADD R11, R5, 0x1, R10 ;  /* 0x00000001050b7824 */ /* 0x000fe200078e020a */
[----:B------:R-:W-:Y:S01]  /*14d60*/  LOP3.LUT R13, R13, 0x7ffffe00, R7, 0xf8, !PT ;  /* 0x7ffffe000d0d7812 */ /* 0x000fe200078ef807 */
[----:B------:R-:W-:Y:S01]  /*14d70*/  IMAD R5, R80, 0x80, R5 ;  /* 0x0000008050057824 */ /* 0x000fe200078e0205 */
[----:B------:R-:W-:Y:S01]  /*14d80*/  SHF.R.S32.HI R7, RZ, 0x1f, R0 ;  /* 0x0000001fff077819 */ /* 0x000fe20000011400 */
[----:B------:R-:W-:Y:S01]  /*14d90*/  IMAD.IADD R3, R15, 0x1, R17 ;  /* 0x000000010f037824 */ /* 0x000fe200078e0211 */
[----:B------:R-:W-:Y:S01]  /*14da0*/  F2FP.PACK_AB R170, R171, R170 ;  /* 0x000000aaabaa723e */ /* 0x000fe200000000ff */
[----:B------:R-:W-:Y:S01]  /*14db0*/  IMAD.MOV.U32 R2, RZ, RZ, R14 ;  /* 0x000000ffff027224 */ /* 0x000fe200078e000e */
[----:B------:R-:W-:Y:S01]  /*14dc0*/  IADD3 R8, R5, 0x8, RZ ;  /* 0x0000000805087810 */ /* 0x000fe20007ffe0ff */
[----:B------:R-:W-:Y:S01]  /*14dd0*/  IMAD R7, R7, c[0x0][0x3e0], RZ ;  /* 0x0000f80007077a24 */ /* 0x000fe200078e02ff */
[-C--:B------:R-:W-:Y:S01]  /*14de0*/  ISETP.GE.OR P6, PT, R5, R55.reuse, P3 ;  /* 0x000000370500720c */ /* 0x080fe20001fc6670 */
[----:B------:R-:W-:Y:S01]  /*14df0*/  IMAD.MOV R6, RZ, RZ, -R0 ;  /* 0x000000ffff067224 */ /* 0x000fe200078e0a00 */
[----:B------:R-:W-:Y:S01]  /*14e00*/  ISETP.GE.OR P5, PT, R8, R55, P3 ;  /* 0x000000370800720c */ /* 0x000fe20001fa6670 */
[----:B------:R-:W-:Y:S01]  /*14e10*/  IMAD.U32 R10, R18, 0x2, R9 ;  /* 0x00000002120a7824 */ /* 0x000fe200078e0009 */
[----:B------:R-:W-:Y:S01]  /*14e20*/  F2FP.PACK_AB R46, R46, R176 ;  /* 0x000000b02e2e723e */ /* 0x000fe200000000ff */
[----:B------:R-:W-:Y:S01]  /*14e30*/  IMAD.WIDE.U32 R8, R0, c[0x0][0x3e0], R2 ;  /* 0x0000f80000087a25 */ /* 0x000fe200078e0002 */
[----:B------:R-:W-:-:S02]  /*14e40*/  F2FP.PACK_AB R178, R179, R178 ;  /* 0x000000b2b3b2723e */ /* 0x000fc400000000ff */
[----:B------:R-:W-:Y:S01]  /*14e50*/  F2FP.PACK_AB R44, R44, R188 ;  /* 0x000000bc2c2c723e */ /* 0x000fe200000000ff */
[----:B------:R-:W-:Y:S01]  /*14e60*/  IMAD R7, R0, c[0x0][0x3e4], R7 ;  /* 0x0000f90000077a24 */ /* 0x000fe200078e0207 */
[----:B------:R-:W-:Y:S01]  /*14e70*/  F2FP.PACK_AB R190, R191, R190 ;  /* 0x000000bebfbe723e */ /* 0x000fe200000000ff */
[----:B------:R-:W-:Y:S01]  /*14e80*/  IMAD R18, R6, c[0x0][0x4e8], R4 ;  /* 0x00013a0006127a24 */ /* 0x000fe200078e0204 */
[----:B------:R-:W-:Y:S01]  /*14e90*/  F2FP.PACK_AB R180, R181, R180 ;  /* 0x000000b4b5b4723e */ /* 0x000fe200000000ff */
[----:B------:R-:W-:Y:S01]  /*14ea0*/  IMAD.SHL.U32 R0, R10, 0x2, RZ ;  /* 0x000000020a007824 */ /* 0x000fe200078e00ff */
[C---:B------:R-:W-:Y:S01]  /*14eb0*/  IADD3 R10, R5.reuse, 0x40, RZ ;  /* 0x00000040050a7810 */ /* 0x040fe20007ffe0ff */
[----:B------:R-:W-:Y:S01]  /*14ec0*/  IMAD R6, R80, 0x80, R11 ;  /* 0x0000008050067824 */ /* 0x000fe200078e020b */
[----:B------:R-:W-:Y:S02]  /*14ed0*/  IADD3 R5, R5, 0x48, RZ ;  /* 0x0000004805057810 */ /* 0x000fe40007ffe0ff */
[----:B------:R-:W-:Y:S01]  /*14ee0*/  IADD3 R11, R0, 0x80, RZ ;  /* 0x00000080000b7810 */ /* 0x000fe20007ffe0ff */
[----:B------:R-:W-:Y:S01]  /*14ef0*/  @P0 IMAD.HI.U32 R4, R6, c[0x0][0x4ec], RZ ;  /* 0x00013b0006040a27 */ /* 0x000fe200078e00ff */
[----:B------:R-:W-:Y:S01]  /*14f00*/  IADD3 R2, R0, 0x70, RZ ;  /* 0x0000007000027810 */ /* 0x000fe20007ffe0ff */
[----:B------:R-:W-:Y:S01]  /*14f10*/  STS [R0+0x80], R47 ;  /* 0x0000802f00007388 */ /* 0x000fe20000000800 */
[----:B------:R-:W-:Y:S01]  /*14f20*/  @P4 IADD3 R2, R11, 0x10, RZ ;  /* 0x000000100b024810 */ /* 0x000fe20007ffe0ff */
[----:B------:R-:W-:Y:S01]  /*14f30*/  IMAD.MOV.U32 R3, RZ, RZ, R6 ;  /* 0x000000ffff037224 */ /* 0x000fe200078e0006 */
[-C--:B------:R-:W-:Y:S01]  /*14f40*/  ISETP.GE.OR P4, PT, R10, R55.reuse, P3 ;  /* 0x000000370a00720c */ /* 0x080fe20001f86670 */
[----:B------:R-:W-:Y:S01]  /*14f50*/  STS [R0+0x480], R146 ;  /* 0x0004809200007388 */ /* 0x000fe20000000800 */
[----:B------:R-:W-:Y:S01]  /*14f60*/  @P0 SHF.R.U32.HI R3, RZ, c[0x0][0x4f0], R4 ;  /* 0x00013c00ff030a19 */ /* 0x000fe20000011604 */
[----:B------:R-:W-:Y:S01]  /*14f70*/  IMAD.MOV.U32 R4, RZ, RZ, R8 ;  /* 0x000000ffff047224 */ /* 0x000fe200078e0008 */
[----:B------:R-:W-:Y:S01]  /*14f80*/  ISETP.GE.OR P3, PT, R5, R55, P3 ;  /* 0x000000370500720c */ /* 0x000fe20001f66670 */
[----:B------:R-:W-:Y:S01]  /*14f90*/  IMAD.IADD R5, R9, 0x1, R7 ;  /* 0x0000000109057824 */ /* 0x000fe200078e0207 */
[----:B------:R-:W-:Y:S01]  /*14fa0*/  SHF.R.S32.HI R7, RZ, 0x1f, R18 ;  /* 0x0000001fff077819 */ /* 0x000fe20000011412 */
[--C-:B------:R-:W-:Y:S01]  /*14fb0*/  IMAD.MOV R8, RZ, RZ, -R3.reuse ;  /* 0x000000ffff087224 */ /* 0x100fe200078e0a03 */
[----:B------:R-:W-:Y:S01]  /*14fc0*/  SHF.R.S32.HI R9, RZ, 0x1f, R3 ;  /* 0x0000001fff097819 */ /* 0x000fe20000011403 */
[----:B------:R-:W-:Y:S01]  /*14fd0*/  STS [R2], R45 ;  /* 0x0000002d02007388 */ /* 0x000fe20000000800 */
[----:B------:R-:W-:Y:S01]  /*14fe0*/  IADD3 R10, P0, R3, R20, RZ ;  /* 0x00000014030a7210 */ /* 0x000fe20007f1e0ff */
[----:B------:R-:W-:Y:S01]  /*14ff0*/  IMAD R7, R7, c[0x0][0x3d8], RZ ;  /* 0x0000f60007077a24 */ /* 0x000fe200078e02ff */
[----:B------:R-:W-:Y:S01]  /*15000*/  F2FP.PACK_AB R182, R183, R182 ;  /* 0x000000b6b7b6723e */ /* 0x000fe200000000ff */
[----:B------:R-:W-:Y:S01]  /*15010*/  IMAD R8, R8, c[0x0][0x4e8], R6 ;  /* 0x00013a0008087a24 */ /* 0x000fe200078e0206 */
[----:B------:R-:W-:Y:S01]  /*15020*/  IADD3.X R11, R9, R21, R22, P0, !PT ;  /* 0x00000015090b7210 */ /* 0x000fe200007fe416 */
[C---:B------:R-:W-:Y:S01]  /*15030*/  IMAD R53, R18.reuse, c[0x0][0x3dc], R7 ;  /* 0x0000f70012357a24 */ /* 0x040fe200078e0207 */
[----:B------:R-:W-:Y:S01]  /*15040*/  STS [R2+0x400], R158 ;  /* 0x0004009e02007388 */ /* 0x000fe20000000800 */
[----:B------:R-:W-:Y:S01]  /*15050*/  IMAD.WIDE.U32 R18, R18, c[0x0][0x3d8], R4 ;  /* 0x0000f60012127a25 */ /* 0x000fe200078e0004 */
[----:B------:R-:W-:-:S02]  /*15060*/  SHF.R.S32.HI R4, RZ, 0x1f, R8 ;  /* 0x0000001fff047819 */ /* 0x000fc40000011408 */
[----:B------:R-:W-:Y:S01]  /*15070*/  STS [R0+0x2080], R148 ;  /* 0x0020809400007388 */ /* 0x000fe20000000800 */
[----:B------:R-:W-:Y:S01]  /*15080*/  IMAD.MOV.U32 R9, RZ, RZ, 0x20 ;  /* 0x00000020ff097424 */ /* 0x000fe200078e00ff */
[----:B------:R-:W-:Y:S01]  /*15090*/  F2FP.PACK_AB R184, R185, R184 ;  /* 0x000000b8b9b8723e */ /* 0x000fe200000000ff */
[----:B------:R-:W-:Y:S01]  /*150a0*/  IMAD R4, R4, c[0x0][0x488], RZ ;  /* 0x0001220004047a24 */ /* 0x000fe200078e02ff */
[----:B------:R-:W-:Y:S01]  /*150b0*/  STS [R0+0x2480], R150 ;  /* 0x0024809600007388 */ /* 0x000fe20000000800 */
[C---:B------:R-:W-:Y:S01]  /*150c0*/  IMAD.WIDE.U32 R6, R8.reuse, c[0x0][0x488], R10 ;  /* 0x0001220008067a25 */ /* 0x040fe200078e000a */
[----:B------:R-:W-:Y:S02]  /*150d0*/  SEL R9, R9, 0xffffffe0, !P1 ;  /* 0xffffffe009097807 */ /* 0x000fe40004800000 */
[----:B------:R-:W-:Y:S01]  /*150e0*/  STS [R2+0x2000], R152 ;  /* 0x0020009802007388 */ /* 0x000fe20000000800 */
[----:B------:R-:W-:Y:S01]  /*150f0*/  IMAD R8, R8, c[0x0][0x48c], R4 ;  /* 0x0001230008087a24 */ /* 0x000fe200078e0204 */
[----:B------:R-:W-:Y:S01]  /*15100*/  LEA R10, P0, R6, c[0x0][0x450], 0x2 ;  /* 0x00011400060a7a11 */ /* 0x000fe200078010ff */
[----:B------:R-:W-:Y:S01]  /*15110*/  IMAD.MOV.U32 R5, RZ, RZ, 0x40 ;  /* 0x00000040ff057424 */ /* 0x000fe200078e00ff */
[----:B------:R-:W-:Y:S01]  /*15120*/  STS [R2+0x2400], R154 ;  /* 0x0024009a02007388 */ /* 0x000fe20000000800 */
[----:B------:R-:W-:Y:S01]  /*15130*/  IMAD.IADD R8, R7, 0x1, R8 ;  /* 0x0000000107087824 */ /* 0x000fe200078e0208 */
[----:B------:R-:W-:Y:S01]  /*15140*/  F2FP.PACK_AB R186, R187, R186 ;  /* 0x000000babbba723e */ /* 0x000fe200000000ff */
[----:B------:R-:W-:Y:S01]  /*15150*/  IMAD.IADD R3, R0, 0x1, R9 ;  /* 0x0000000100037824 */ /* 0x000fe200078e0209 */
[----:B------:R-:W-:Y:S01]  /*15160*/  SEL R7, R5, 0xffffffc0, !P2 ;  /* 0xffffffc005077807 */ /* 0x000fe20005000000 */
[----:B------:R-:W-:Y:S01]  /*15170*/  IMAD.IADD R4, R9, 0x1, R2 ;  /* 0x0000000109047824 */ /* 0x000fe200078e0202 */
[----:B------:R-:W-:Y:S01]  /*15180*/  LEA.HI.X R9, R6, c[0x0][0x454], R8, 0x2, P0 ;  /* 0x0001150006097a11 */ /* 0x000fe200000f1408 */
[----:B------:R-:W-:Y:S01]  /*15190*/  SHFL.IDX PT, R16, R10, RZ, 0x1c1f ;  /* 0x001c1fff0a107589 */ /* 0x000fe200000e0000 */
[----:B------:R-:W-:Y:S01]  /*151a0*/  F2FP.PACK_AB R42, R42, R64 ;  /* 0x000000402a2a723e */ /* 0x000fe200000000ff */
[----:B------:R-:W-:Y:S01]  /*151b0*/  IMAD.IADD R6, R0, 0x1, R7 ;  /* 0x0000000100067824 */ /* 0x000fe200078e0207 */
[----:B------:R-:W-:Y:S01]  /*151c0*/  F2FP.PACK_AB R66, R67, R66 ;  /* 0x000000424342723e */ /* 0x000fe200000000ff */
[----:B------:R-:W-:Y:S01]  /*151d0*/  STS [R3+0x80], R49 ;  /* 0x0000803103007388 */ /* 0x000fe20000000800 */
[----:B------:R-:W-:Y:S01]  /*151e0*/  IMAD.IADD R8, R7, 0x1, R2 ;  /* 0x0000000107087824 */ /* 0x000fe200078e0202 */
[----:B------:R-:W-:Y:S01]  /*151f0*/  F2FP.PACK_AB R56, R57, R56 ;  /* 0x000000383938723e */ /* 0x000fe200000000ff */
[----:B------:R-:W-:Y:S01]  /*15200*/  IMAD.IADD R5, R7, 0x1, R3 ;  /* 0x0000000107057824 */ /* 0x000fe200078e0203 */
[----:B------:R-:W-:Y:S01]  /*15210*/  STS [R3+0x480], R162 ;  /* 0x000480a203007388 */ /* 0x000fe20000000800 */
[----:B------:R-:W-:Y:S01]  /*15220*/  IMAD.IADD R7, R4, 0x1, R7 ;  /* 0x0000000104077824 */ /* 0x000fe200078e0207 */
[----:B------:R-:W-:-:S02]  /*15230*/  F2FP.PACK_AB R58, R59, R58 ;  /* 0x0000003a3b3a723e */ /* 0x000fc400000000ff */
[----:B------:R-:W-:Y:S01]  /*15240*/  STS [R4], R48 ;  /* 0x0000003004007388 */ /* 0x000fe20000000800 */
[----:B------:R-:W-:Y:S02]  /*15250*/  F2FP.PACK_AB R60, R61, R60 ;  /* 0x0000003c3d3c723e */ /* 0x000fe400000000ff */
        /* <DEDUP_REMOVED lines=22> */
[----:B------:R-:W-:Y:S01]  /*153c0*/  STS [R8], R44 ;  /* 0x0000002c08007388 */ /* 0x000fe20000000800 */
        /* <DEDUP_REMOVED lines=42> */
[----:B-1----:R-:W-:Y:S01]  /*15670*/  IMAD.SHL.U32 R0, R13, 0x2, RZ ;  /* 0x000000020d007824 */ /* 0x002fe200078e00ff */
[----:B------:R-:W-:-:S02]  /*15680*/  LEA R13, P0, R18, c[0x0][0x380], 0x1 ;  /* 0x0000e000120d7a11 */ /* 0x000fc400078008ff */
        /* <DEDUP_REMOVED lines=16> */
[----:B-1----:R-:W-:-:S03]  /*15790*/  IMAD R6, R80, 0x80, R52 ;  /* 0x0000008050067824 */ /* 0x002fc600078e0234 */
[----:B------:R-:W-:Y:S04]  /*157a0*/  STS [R5+0x6080], R120 ;  /* 0x0060807805007388 */ /* 0x000fe80000000800 */
[----:B------:R-:W-:Y:S04]  /*157b0*/  STS [R5+0x6480], R122 ;  /* 0x0064807a05007388 */ /* 0x000fe80000000800 */
[----:B------:R-:W-:Y:S04]  /*157c0*/  STS [R7+0x6000], R124 ;  /* 0x0060007c07007388 */ /* 0x000fe80000000800 */
[----:B------:R-:W-:Y:S04]  /*157d0*/  STS [R7+0x6400], R126 ;  /* 0x0064007e07007388 */ /* 0x000fe80000000800 */
[----:B------:R-:W1:Y:S04]  /*157e0*/  SHFL.IDX PT, R17, R9, RZ, 0x1c1f ;  /* 0x001c1fff09117589 */ /* 0x000e6800000e0000 */
[----:B------:R-:W-:Y:S06]  /*157f0*/  BAR.SYNC.DEFER_BLOCKING 0x1, 0x80 ;  /* 0x0042000000007b1d */ /* 0x000fec0000010000 */
[----:B------:R-:W-:Y:S04]  /*15800*/  SHFL.IDX PT, R2, R10, 0x1, 0x1c1f ;  /* 0x003c1f000a027f89 */ /* 0x000fe800000e0000 */
[----:B------:R-:W2:Y:S04]  /*15810*/  SHFL.IDX PT, R3, R9, 0x1, 0x1c1f ;  /* 0x003c1f0009037f89 */ /* 0x000ea800000e0000 */
[----:B------:R-:W-:Y:S04]  /*15820*/  SHFL.IDX PT, R14, R10, 0x2, 0x1c1f ;  /* 0x005c1f000a0e7f89 */ /* 0x000fe800000e0000 */
[----:B------:R-:W3:Y:S04]  /*15830*/  SHFL.IDX PT, R15, R9, 0x2, 0x1c1f ;  /* 0x005c1f00090f7f89 */ /* 0x000ee800000e0000 */
[----:B------:R-:W-:Y:S04]  /*15840*/  SHFL.IDX PT, R10, R10, 0x3, 0x1c1f ;  /* 0x007c1f000a0a7f89 */ /* 0x000fe800000e0000 */
[----:B------:R-:W4:Y:S04]  /*15850*/  SHFL.IDX PT, R11, R9, 0x3, 0x1c1f ;  /* 0x007c1f00090b7f89 */ /* 0x000f2800000e0000 */
[----:B-1----:R-:W-:Y:S04]  /*15860*/  @!P6 ST.E [R16.64], R38 ;  /* 0x000000261000e985 */ /* 0x002fe8000c10190e */
[----:B--2---:R1:W-:Y:S04]  /*15870*/  @!P5 ST.E [R2.64], R39 ;  /* 0x000000270200d985 */ /* 0x0043e8000c10190e */
[----:B---3--:R2:W-:Y:S04]  /*15880*/  @!P4 ST.E [R14.64], R40 ;  /* 0x000000280e00c985 */ /* 0x0085e8000c10190e */
[----:B----4-:R2:W-:Y:S04]  /*15890*/  @!P3 ST.E [R10.64], R41 ;  /* 0x000000290a00b985 */ /* 0x0105e8000c10190e */
[----:B------:R2:W3:Y:S04]  /*158a0*/  LDS.128 R24, [R0+0x880] ;  /* 0x0008800000187984 */ /* 0x0004e80000000c00 */
[----:B------:R2:W4:Y:S01]  /*158b0*/  LDS.128 R32, [R0+0x1080] ;  /* 0x0010800000207984 */ /* 0x0005220000000c00 */
[----:B-1----:R-:W-:-:S03]  /*158c0*/  IMAD.IADD R2, R19, 0x1, R53 ;  /* 0x0000000113027824 */ /* 0x002fc600078e0235 */
[----:B------:R2:W1:Y:S04]  /*158d0*/  LDS.128 R40, [R0+0x1880] ;  /* 0x0018800000287984 */ /* 0x0004680000000c00 */
[----:B------:R2:W1:Y:S01]  /*158e0*/  LDS.128 R48, [R0+0x2080] ;  /* 0x0020800000307984 */ /* 0x0004620000000c00 */
[----:B------:R-:W-:Y:S02]  /*158f0*/  LEA.HI.X R7, R18, c[0x0][0x384], R2, 0x1, P0 ;  /* 0x0000e10012077a11 */ /* 0x000fe400000f0c02 */
[----:B------:R-:W-:Y:S01]  /*15900*/  ISETP.GE.AND P0, PT, R6, R55, PT ;  /* 0x000000370600720c */ /* 0x000fe20003f06270 */
[----:B------:R2:W1:Y:S04]  /*15910*/  LDS.128 R60, [R0+0x2880] ;  /* 0x00288000003c7984 */ /* 0x0004680000000c00 */
        /* <DEDUP_REMOVED lines=12> */
[----:B---34-:R-:W3:Y:S01]  /*159e0*/  LDS.128 R16, [R0+0x80] ;  /* 0x0000800000107984 */ /* 0x018ee20000000c00 */
[----:B------:R-:W-:-:S02]  /*159f0*/  IADD3 R4, R12, 0x40, RZ ;  /* 0x000000400c047810 */ /* 0x000fc40007ffe0ff */
[----:B------:R-:W-:Y:S01]  /*15a00*/  ISETP.GE.AND P1, PT, R12, c[0x0][0x3c8], PT ;  /* 0x0000f2000c007a0c */ /* 0x000fe20003f26270 */
[----:B--2---:R2:W4:Y:S01]  /*15a10*/  LDS.128 R8, [R0+0x4080] ;  /* 0x0040800000087984 */ /* 0x0045220000000c00 */
[----:B------:R-:W-:-:S13]  /*15a20*/  ISETP.GE.AND P0, PT, R4, c[0x0][0x3c8], PT ;  /* 0x0000f20004007a0c */ /* 0x000fda0003f06270 */
[----:B--2---:R-:W-:-:S04]  /*15a30*/  @!P0 SHF.R.S32.HI R0, RZ, 0x1f, R4 ;  /* 0x0000001fff008819 */ /* 0x004fc80000011404 */
[----:B------:R-:W-:Y:S01]  /*15a40*/  @!P0 LEA.HI R0, R0, R4, RZ, 0x3 ;  /* 0x0000000400008211 */ /* 0x000fe200078f18ff */
[----:B-1----:R-:W-:-:S03]  /*15a50*/  @!P1 IMAD.WIDE R4, R12, 0x2, R2 ;  /* 0x000000020c049825 */ /* 0x002fc600078e0202 */
[----:B------:R-:W-:-:S05]  /*15a60*/  @!P0 LOP3.LUT R0, R0, 0xfffffff8, RZ, 0xc0, !PT ;  /* 0xfffffff800008812 */ /* 0x000fca00078ec0ff */
[----:B------:R-:W-:Y:S01]  /*15a70*/  @!P0 IMAD.WIDE R2, R0, 0x2, R2 ;  /* 0x0000000200028825 */ /* 0x000fe200078e0202 */
[----:B---3--:R1:W-:Y:S04]  /*15a80*/  @!P1 ST.E.128 [R4.64], R16 ;  /* 0x0000001004009985 */ /* 0x0083e8000c101d0e */
[----:B----4-:R1:W-:Y:S02]  /*15a90*/  @!P0 ST.E.128 [R2.64], R8 ;  /* 0x0000000802008985 */ /* 0x0103e4000c101d0e */
.L_x_944:
[----:B---34-:R-:W-:Y:S05]  /*15aa0*/  BSYNC B0 ;  /* 0x0000000000007941 */ /* 0x018fea0003800000 */
.L_x_943:
[----:B--2---:R-:W-:Y:S01]  /*15ab0*/  IADD3 R0, R6, 0x10, RZ ;  /* 0x0000001006007810 */ /* 0x004fe20007ffe0ff */
[----:B-1----:R1:W2:Y:S01]  /*15ac0*/  SHFL.IDX PT, R3, R7, 0x1, 0x181f ;  /* 0x00381f0007037f89 */ /* 0x0022a200000e0000 */
        /* <DEDUP_REMOVED lines=14> */
.L_x_946:
[----:B------:R-:W-:Y:S05]  /*15bb0*/  BSYNC B0 ;  /* 0x0000000000007941 */ /* 0x000fea0003800000 */
.L_x_945:
        /* <DEDUP_REMOVED lines=16> */
.L_x_948:
[----:B------:R-:W-:Y:S05]  /*15cc0*/  BSYNC B0 ;  /* 0x0000000000007941 */ /* 0x000fea0003800000 */
.L_x_947:
        /* <DEDUP_REMOVED lines=16> */
.L_x_950:
[----:B------:R-:W-:Y:S05]  /*15dd0*/  BSYNC B0 ;  /* 0x0000000000007941 */ /* 0x000fea0003800000 */
.L_x_949:
        /* <DEDUP_REMOVED lines=16> */
.L_x_952:
[----:B------:R-:W-:Y:S05]  /*15ee0*/  BSYNC B0 ;  /* 0x0000000000007941 */ /* 0x000fea0003800000 */
.L_x_951:
        /* <DEDUP_REMOVED lines=16> */
.L_x_954:
[----:B------:R-:W-:Y:S05]  /*15ff0*/  BSYNC B0 ;  /* 0x0000000000007941 */ /* 0x000fea0003800000 */
.L_x_953:
        /* <DEDUP_REMOVED lines=16> */
.L_x_956:
[----:B------:R-:W-:Y:S05]  /*16100*/  BSYNC B0 ;  /* 0x0000000000007941 */ /* 0x000fea0003800000 */
.L_x_955:
        /* <DEDUP_REMOVED lines=17> */
.L_x_942:
        /* <DEDUP_REMOVED lines=19> */
[----:B------:R-:W-:-:S04]  /*16350*/  IMAD R3, R3, c[0x0][0x490], RZ ;  /* 0x0001240003037a24 */ /* 0x000fc800078e02ff */
[----:B------:R-:W-:Y:S01]  /*16360*/  IMAD R2, R4, c[0x0][0x494], R3 ;  /* 0x0001250004027a24 */ /* 0x000fe200078e0203 */
[----:B------:R-:W-:-:S04]  /*16370*/  IADD3 R4, -R0, RZ, RZ ;  /* 0x000000ff00047210 */ /* 0x000fc80007ffe1ff */
[----:B------:R-:W-:Y:S01]  /*16380*/  IADD3 R3, R7, R2, RZ ;  /* 0x0000000207037210 */ /* 0x000fe20007ffe0ff */
[----:B------:R-:W-:Y:S02]  /*16390*/  IMAD.MOV.U32 R2, RZ, RZ, R6 ;  /* 0x000000ffff027224 */ /* 0x000fe400078e0006 */
        /* <DEDUP_REMOVED lines=16> */
.L_x_958:
[----:B------:R-:W-:Y:S05]  /*164a0*/  BSYNC B0 ;  /* 0x0000000000007941 */ /* 0x000fea0003800000 */
.L_x_957:
[----:B------:R-:W2:Y:S01]  /*164b0*/  S2R R6, SR_CTAID.Y ;  /* 0x0000000000067919 */ /* 0x000ea20000002600 */
[----:B-1----:R-:W-:Y:S01]  /*164c0*/  SHF.R.S32.HI R0, RZ, 0x1f, R11 ;  /* 0x0000001fff007819 */ /* 0x002fe2000001140b */
[----:B------:R-:W-:Y:S01]  /*164d0*/  BSSY B0, `(.L_x_959) ;  /* 0x0000036000007945 */ /* 0x000fe20003800000 */
[----:B------:R-:W-:Y:S01]  /*164e0*/  MOV R12, c[0x0][0x4e8] ;  /* 0x00013a00000c7a02 */ /* 0x000fe20000000f00 */
[----:B------:R-:W1:Y:S01]  /*164f0*/  S2R R13, SR_CTAID.X ;  /* 0x00000000000d7919 */ /* 0x000e620000002500 */
[----:B------:R-:W-:Y:S02]  /*16500*/  LEA.HI R0, R0, R11, RZ, 0x3 ;  /* 0x0000000b00007211 */ /* 0x000fe400078f18ff */
[C---:B------:R-:W-:Y:S01]  /*16510*/  ISETP.NE.AND P0, PT, R12.reuse, 0x1, PT ;  /* 0x000000010c00780c */ /* 0x040fe20003f05270 */
[----:B------:R-:W-:Y:S01]  /*16520*/  IMAD R12, R12, c[0x0][0x388], RZ ;  /* 0x0000e2000c0c7a24 */ /* 0x000fe200078e02ff */
[----:B------:R-:W-:Y:S02]  /*16530*/  LOP3.LUT R2, R0, 0xfffffff8, RZ, 0xc0, !PT ;  /* 0xfffffff800027812 */ /* 0x000fe400078ec0ff */
[----:B------:R-:W-:-:S03]  /*16540*/  SHF.R.S32.HI R8, RZ, 0x3, R0 ;  /* 0x00000003ff087819 */ /* 0x000fc60000011400 */
[----:B------:R-:W-:-:S05]  /*16550*/  IMAD.IADD R11, R11, 0x1, -R2 ;  /* 0x000000010b0b7824 */ /* 0x000fca00078e0a02 */
[----:B------:R-:W-:Y:S02]  /*16560*/  LEA R0, R11, R8, 0x4 ;  /* 0x000000080b007211 */ /* 0x000fe400078e20ff */
[----:B--2---:R-:W-:-:S03]  /*16570*/  SHF.R.S32.HI R3, RZ, 0x1f, R6 ;  /* 0x0000001fff037819 */ /* 0x004fc60000011406 */
[C---:B-1----:R-:W-:Y:S01]  /*16580*/  IMAD R5, R13.reuse, 0x80, R0 ;  /* 0x000000800d057824 */ /* 0x042fe200078e0200 */
[----:B------:R-:W-:Y:S01]  /*16590*/  LEA R8, R13, R8, 0x7 ;  /* 0x000000080d087211 */ /* 0x000fe200078e38ff */
[----:B------:R-:W-:Y:S02]  /*165a0*/  IMAD R2, R3, c[0x0][0x3e8], RZ ;  /* 0x0000fa0003027a24 */ /* 0x000fe400078e02ff */
[----:B------:R-:W-:-:S04]  /*165b0*/  @P0 IMAD.HI.U32 R4, R5, c[0x0][0x4ec], RZ ;  /* 0x00013b0005040a27 */ /* 0x000fc800078e00ff */
[C---:B------:R-:W-:Y:S02]  /*165c0*/  IMAD R2, R6.reuse, c[0x0][0x3ec], R2 ;  /* 0x0000fb0006027a24 */ /* 0x040fe400078e0202 */
[----:B------:R-:W-:-:S04]  /*165d0*/  IMAD.WIDE.U32 R6, R6, c[0x0][0x3e8], RZ ;  /* 0x0000fa0006067a25 */ /* 0x000fc800078e00ff */
[----:B------:R-:W-:Y:S01]  /*165e0*/  IMAD.MOV.U32 R0, RZ, RZ, R5 ;  /* 0x000000ffff007224 */ /* 0x000fe200078e0005 */
        /* <DEDUP_REMOVED lines=14> */
[----:B------:R-:W-:-:S04]  /*166d0*/  SHF.L.U32 R6, R11, 0x3, RZ ;  /* 0x000000030b067819 */ /* 0x000fc800000006ff */
        /* <DEDUP_REMOVED lines=21> */
.L_x_960:
[----:B------:R-:W-:Y:S05]  /*16830*/  BSYNC B0 ;  /* 0x0000000000007941 */ /* 0x000fea0003800000 */
.L_x_959:
        /* <DEDUP_REMOVED lines=15> */
.L_x_962:
[----:B------:R-:W-:Y:S05]  /*16930*/  BSYNC B0 ;  /* 0x0000000000007941 */ /* 0x000fea0003800000 */
.L_x_961:
        /* <DEDUP_REMOVED lines=15> */
.L_x_964:
[----:B------:R-:W-:Y:S05]  /*16a30*/  BSYNC B0 ;  /* 0x0000000000007941 */ /* 0x000fea0003800000 */
.L_x_963:
        /* <DEDUP_REMOVED lines=15> */
.L_x_966:
[----:B------:R-:W-:Y:S05]  /*16b30*/  BSYNC B0 ;  /* 0x0000000000007941 */ /* 0x000fea0003800000 */
.L_x_965:
        /* <DEDUP_REMOVED lines=15> */
.L_x_968:
[----:B------:R-:W-:Y:S05]  /*16c30*/  BSYNC B0 ;  /* 0x0000000000007941 */ /* 0x000fea0003800000 */
.L_x_967:
        /* <DEDUP_REMOVED lines=15> */
.L_x_970:
[----:B------:R-:W-:Y:S05]  /*16d30*/  BSYNC B0 ;  /* 0x0000000000007941 */ /* 0x000fea0003800000 */
.L_x_969:
        /* <DEDUP_REMOVED lines=15> */
.L_x_972:
[----:B------:R-:W-:Y:S05]  /*16e30*/  BSYNC B0 ;  /* 0x0000000000007941 */ /* 0x000fea0003800000 */
.L_x_971:
        /* <DEDUP_REMOVED lines=16> */
.L_x_973:
        /* <DEDUP_REMOVED lines=12> */
.L_x_3550:


//--------------------- .text._ZN7cutlass13device_kernelIN5flash19enable_sm80_to_sm89INS1_16FlashAttnFwdSm80INS1_25CollectiveMainloopFwdSm80ILi4ELi1ELb0EN4cute5tupleIJNS5_1CILi128EEENS7_ILi48EEES8_EEELi128ENS_6half_tEfNS_4arch4Sm80ELb0ELb1ELb1ELb1ELb0ELb0ELb1ELb0EEENS1_21CollectiveEpilogueFwdINS6_IJS8_S8_S9_EEENS6_IJNS7_ILi1EEESH_SH_EEESB_SD_Li128ELb1ELb1ELb0ELb0EEENS1_19SingleTileSchedulerILb1ELb0ELb1ELi128EEEEEEEEEvNT_6ParamsE --------------------------
	.section	.text._ZN7cutlass13device_kernelIN5flash19enable_sm80_to_sm89INS1_16FlashAttnFwdSm80INS1_25CollectiveMainloopFwdSm80ILi4ELi1ELb0EN4cute5tupleIJNS5_1CILi128EEENS7_ILi48EEES8_EEELi128ENS_6half_tEfNS_4arch4Sm80ELb0ELb1ELb1ELb1ELb0ELb0ELb1ELb0EEENS1_21CollectiveEpilogueFwdINS6_IJS8_S8_S9_EEENS6_IJNS7_ILi1EEESH_SH_EEESB_SD_Li128ELb1ELb1ELb0ELb0EEENS1_19SingleTileSchedulerILb1ELb0ELb1ELi128EEEEEEEEEvNT_6ParamsE,"ax",@progbits
	.sectioninfo	@"SHI_REGISTERS=255"
	.align	128
.text._ZN7cutlass13device_kernelIN5flash19enable_sm80_to_sm89INS1_16FlashAttnFwdSm80INS1_25CollectiveMainloopFwdSm80ILi4ELi1ELb0EN4cute5tupleIJNS5_1CILi128EEENS7_ILi48EEES8_EEELi128ENS_6half_tEfNS_4arch4Sm80ELb0ELb1ELb1ELb1ELb0ELb0ELb1ELb0EEENS1_21CollectiveEpilogueFwdINS6_IJS8_S8_S9_EEENS6_IJNS7_ILi1EEESH_SH_EEESB_SD_Li128ELb1ELb1ELb0ELb0EEENS1_19SingleTileSchedulerILb1ELb0ELb1ELi128EEEEEEEEEvNT_6ParamsE:
        .type           _ZN7cutlass13device_kernelIN5flash19enable_sm80_to_sm89INS1_16FlashAttnFwdSm80INS1_25CollectiveMainloopFwdSm80ILi4ELi1ELb0EN4cute5tupleIJNS5_1CILi128EEENS7_ILi48EEES8_EEELi128ENS_6half_tEfNS_4arch4Sm80ELb0ELb1ELb1ELb1ELb0ELb0ELb1ELb0EEENS1_21CollectiveEpilogueFwdINS6_IJS8_S8_S9_EEENS6_IJNS7_ILi1EEESH_SH_EEESB_SD_Li128ELb1ELb1ELb0ELb0EEENS1_19SingleTileSchedulerILb1ELb0ELb1ELi128EEEEEEEEEvNT_6ParamsE,@function
        .size           _ZN7cutlass13device_kernelIN5flash19enable_sm80_to_sm89INS1_16FlashAttnFwdSm80INS1_25CollectiveMainloopFwdSm80ILi4ELi1ELb0EN4cute5tupleIJNS5_1CILi128EEENS7_ILi48EEES8_EEELi128ENS_6half_tEfNS_4arch4Sm80ELb0ELb1ELb1ELb1ELb0ELb0ELb1ELb0EEENS1_21CollectiveEpilogueFwdINS6_IJS8_S8_S9_EEENS6_IJNS7_ILi1EEESH_SH_EEESB_SD_Li128ELb1ELb1ELb0ELb0EEENS1_19SingleTileSchedulerILb1ELb0ELb1ELi128EEEEEEEEEvNT_6ParamsE,(.L_x_3551 - _ZN7cutlass13device_kernelIN5flash19enable_sm80_to_sm89INS1_16FlashAttnFwdSm80INS1_25CollectiveMainloopFwdSm80ILi4ELi1ELb0EN4cute5tupleIJNS5_1CILi128EEENS7_ILi48EEES8_EEELi128ENS_6half_tEfNS_4arch4Sm80ELb0ELb1ELb1ELb1ELb0ELb0ELb1ELb0EEENS1_21CollectiveEpilogueFwdINS6_IJS8_S8_S9_EEENS6_IJNS7_ILi1EEESH_SH_EEESB_SD_Li128ELb1ELb1ELb0ELb0EEENS1_19SingleTileSchedulerILb1ELb0ELb1ELi128EEEEEEEEEvNT_6ParamsE)
        .other          _ZN7cutlass13device_kernelIN5flash19enable_sm80_to_sm89INS1_16FlashAttnFwdSm80INS1_25CollectiveMainloopFwdSm80ILi4ELi1ELb0EN4cute5tupleIJNS5_1CILi128EEENS7_ILi48EEES8_EEELi128ENS_6half_tEfNS_4arch4Sm80ELb0ELb1ELb1ELb1ELb0ELb0ELb1ELb0EEENS1_21CollectiveEpilogueFwdINS6_IJS8_S8_S9_EEENS6_IJNS7_ILi1EEESH_SH_EEESB_SD_Li128ELb1ELb1ELb0ELb0EEENS1_19SingleTileSchedulerILb1ELb0ELb1ELi128EEEEEEEEEvNT_6ParamsE,@"STO_CUDA_ENTRY STV_DEFAULT"
_ZN7cutlass13device_kernelIN5flash19enable_sm80_to_sm89INS1_16FlashAttnFwdSm80INS1_25CollectiveMainloopFwdSm80ILi4ELi1ELb0EN4cute5tupleIJNS5_1CILi128EEENS7_ILi48EEES8_EEELi128ENS_6half_tEfNS_4arch4Sm80ELb0ELb1ELb1ELb1ELb0ELb0ELb1ELb0EEENS1_21CollectiveEpilogueFwdINS6_IJS8_S8_S9_EEENS6_IJNS7_ILi1EEESH_SH_EEESB_SD_Li128ELb1ELb1ELb0ELb0EEENS1_19SingleTileSchedulerILb1ELb0ELb1ELi128EEEEEEEEEvNT_6ParamsE:
        /* <DEDUP_REMOVED lines=17> */
.L_x_975:
        /* <DEDUP_REMOVED lines=8> */
.L_x_977:
[----:B------:R-:W-:-:S04]  /*0190*/  MOV R0, c[0x0][0x54c] ;  /* 0x0001530000007a02 */ /* 0x000fc80000000f00 */
.L_x_976:
[----:B------:R-:W-:Y:S01]  /*01a0*/  USHF.L.U32 UR23, UR23, 0x7, URZ ;  /* 0x0000000717177899 */ /* 0x000fe2000800063f */
[----:B-----5:R-:W-:-:S05]  /*01b0*/  IMAD R0, R0, c[0x0][0x548], RZ ;  /* 0x0001520000007a24 */ /* 0x020fca00078e02ff */
[----:B------:R-:W-:-:S04]  /*01c0*/  ISETP.LE.AND P0, PT, R0, UR23, PT ;  /* 0x0000001700007c0c */ /* 0x000fc8000bf03270 */
[----:B------:R-:W-:-:S05]  /*01d0*/  SEL R0, R5, 0xffffffff, !P0 ;  /* 0xffffffff05007807 */ /* 0x000fca0004000000 */
[----:B------:R2:W-:Y:S01]  /*01e0*/  STL [R1+0x2c], R0 ;  /* 0x00002c0001007387 */ /* 0x0005e20000100800 */
[----:B------:R-:W-:Y:S05]  /*01f0*/  BRA `(.L_x_978) ;  /* 0x0000013000007947 */ /* 0x000fea0003800000 */
.L_x_974:
[----:B------:R-:W-:-:S04]  /*0200*/  ISETP.NE.U32.AND P0, PT, RZ, c[0x0][0x568], PT ;  /* 0x00015a00ff007a0c */ /* 0x000fc80003f05070 */
[----:B------:R-:W-:-:S13]  /*0210*/  ISETP.NE.AND.EX P0, PT, RZ, c[0x0][0x56c], PT, P0 ;  /* 0x00015b00ff007a0c */ /* 0x000fda0003f05300 */
[----:B------:R-:W-:Y:S05]  /*0220*/  @!P0 BRA `(.L_x_979) ;  /* 0x0000002000008947 */ /* 0x000fea0003800000 */
[----:B------:R1:W5:Y:S01]  /*0230*/  LDG.E R0, [R2.64] ;  /* 0x0000001402007981 */ /* 0x000362000c1e1900 */
[----:B------:R-:W-:Y:S05]  /*0240*/  BRA `(.L_x_980) ;  /* 0x0000009000007947 */ /* 0x000fea0003800000 */
.L_x_979:
        /* <DEDUP_REMOVED lines=8> */
.L_x_981:
[----:B------:R-:W-:-:S04]  /*02d0*/  MOV R0, c[0x0][0x54c] ;  /* 0x0001530000007a02 */ /* 0x000fc80000000f00 */
.L_x_980:
[----:B------:R-:W-:Y:S01]  /*02e0*/  USHF.L.U32 UR23, UR23, 0x7, URZ ;  /* 0x0000000717177899 */ /* 0x000fe2000800063f */
[----:B-----5:R-:W-:-:S05]  /*02f0*/  IMAD R0, R0, c[0x0][0x548], RZ ;  /* 0x0001520000007a24 */ /* 0x020fca00078e02ff */
[----:B------:R-:W-:-:S04]  /*0300*/  ISETP.LE.AND P0, PT, R0, UR23, PT ;  /* 0x0000001700007c0c */ /* 0x000fc8000bf03270 */
[----:B------:R-:W-:-:S05]  /*0310*/  SEL R0, R5, 0xffffffff, !P0 ;  /* 0xffffffff05007807 */ /* 0x000fca0004000000 */
[----:B------:R2:W-:Y:S04]  /*0320*/  STL [R1+0x2c], R0 ;  /* 0x00002c0001007387 */ /* 0x0005e80000100800 */
.L_x_978:
[----:B------:R-:W3:Y:S02]  /*0330*/  LDL R52, [R1+0x2c] ;  /* 0x00002c0001347983 */ /* 0x000ee40000100800 */
[----:B---3--:R-:W-:-:S13]  /*0340*/  ISETP.GE.AND P0, PT, R52, RZ, PT ;  /* 0x000000ff3400720c */ /* 0x008fda0003f06270 */
        /* <DEDUP_REMOVED lines=10> */
[----:B-1----:R-:W-:Y:S01]  /*03f0*/  @P0 IMAD.WIDE R2, R52, R9, c[0x0][0x360] ;  /* 0x0000d80034020625 */ /* 0x002fe200078e0209 */
[----:B------:R1:W3:Y:S01]  /*0400*/  @P1 LDG.E R8, [R4.64] ;  /* 0x0000001404081981 */ /* 0x0002e2000c1e1900 */
[----:B------:R-:W-:-:S03]  /*0410*/  CS2R R6, SRZ ;  /* 0x0000000000067805 */ /* 0x000fc6000001ff00 */
[----:B--2---:R2:W4:Y:S01]  /*0420*/  @P0 LDG.E R0, [R2.64] ;  /* 0x0000001402000981 */ /* 0x004522000c1e1900 */
[----:B-1----:R-:W-:-:S04]  /*0430*/  IMAD.WIDE R4, R52, R9, c[0x0][0x348] ;  /* 0x0000d20034047625 */ /* 0x002fc800078e0209 */
[----:B--2---:R-:W-:Y:S01]  /*0440*/  IMAD.WIDE R2, R52, R9, c[0x0][0x350] ;  /* 0x0000d40034027625 */ /* 0x004fe200078e0209 */
[----:B------:R1:W5:Y:S04]  /*0450*/  @P6 LDG.E R6, [R4.64] ;  /* 0x0000001404066981 */ /* 0x000368000c1e1900 */
[----:B------:R1:W5:Y:S01]  /*0460*/  @P5 LDG.E R7, [R2.64] ;  /* 0x0000001402075981 */ /* 0x000362000c1e1900 */
[----:B------:R-:W-:Y:S02]  /*0470*/  UMOV UR8, URZ ;  /* 0x0000003f00087c82 */ /* 0x000fe40008000000 */
[----:B------:R-:W-:Y:S02]  /*0480*/  ULDC UR15, c[0x0][0x168] ;  /* 0x00005a00000f7ab9 */ /* 0x000fe40000000800 */
[----:B------:R-:W-:Y:S01]  /*0490*/  ULDC UR9, c[0x0][0x1d0] ;  /* 0x0000740000097ab9 */ /* 0x000fe20000000800 */
[----:B---3--:R1:W2:Y:S08]  /*04a0*/  @P1 R2UR UR8, R8 ;  /* 0x00000000080813c2 */ /* 0x0082b000000e0000 */
[----:B----4-:R1:W3:Y:S02]  /*04b0*/  @P0 R2UR UR15, R0 ;  /* 0x00000000000f03c2 */ /* 0x0102e400000e0000 */
[----:B-12---:R-:W-:Y:S05]  /*04c0*/  @P0 BRA `(.L_x_982) ;  /* 0x0000006000000947 */ /* 0x006fea0003800000 */
[----:B------:R-:W-:Y:S05]  /*04d0*/  @!P6 BRA `(.L_x_982) ;  /* 0x000000500000e947 */ /* 0x000fea0003800000 */
[----:B------:R1:W2:Y:S04]  /*04e0*/  LDG.E R0, [R4.64] ;  /* 0x0000001404007981 */ /* 0x0002a8000c1e1900 */
[----:B-1----:R-:W4:Y:S01]  /*04f0*/  LDG.E R4, [R4.64+0x4] ;  /* 0x0000041404047981 */ /* 0x002f22000c1e1900 */
[----:B--23--:R-:W1:Y:S08]  /*0500*/  R2UR UR15, R0 ;  /* 0x00000000000f73c2 */ /* 0x00ce7000000e0000 */
[----:B----4-:R-:W1:Y:S02]  /*0510*/  R2UR UR4, R4 ;  /* 0x00000000040473c2 */ /* 0x010e6400000e0000 */
[----:B-1----:R-:W-:-:S06]  /*0520*/  UIADD3 UR15, -UR15, UR4, URZ ;  /* 0x000000040f0f7290 */ /* 0x002fcc000fffe13f */
.L_x_982:
[----:B------:R-:W-:-:S04]  /*0530*/  ISETP.NE.U32.AND P0, PT, RZ, c[0x0][0x368], PT ;  /* 0x0000da00ff007a0c */ /* 0x000fc80003f05070 */
[----:B------:R-:W-:-:S13]  /*0540*/  ISETP.NE.AND.EX P0, PT, RZ, c[0x0][0x36c], PT, P0 ;  /* 0x0000db00ff007a0c */ /* 0x000fda0003f05300 */
[----:B------:R-:W-:Y:S05]  /*0550*/  @!P0 BRA `(.L_x_983) ;  /* 0x0000004000008947 */ /* 0x000fea0003800000 */
[----:B------:R-:W-:-:S05]  /*0560*/  IMAD.WIDE R2, R52, R9, c[0x0][0x368] ;  /* 0x0000da0034027625 */ /* 0x000fca00078e0209 */
[----:B------:R-:W2:Y:S02]  /*0570*/  LDG.E R0, [R2.64] ;  /* 0x0000001402007981 */ /* 0x000ea4000c1e1900 */
[----:B--2---:R1:W2:Y:S02]  /*0580*/  R2UR UR9, R0 ;  /* 0x00000000000973c2 */ /* 0x0042a400000e0000 */
[----:B-12---:R-:W-:Y:S05]  /*0590*/  BRA `(.L_x_984) ;  /* 0x0000006000007947 */ /* 0x006fea0003800000 */
.L_x_983:
[----:B------:R-:W-:Y:S05]  /*05a0*/  @!P5 BRA `(.L_x_984) ;  /* 0x000000500000d947 */ /* 0x000fea0003800000 */
[----:B------:R1:W2:Y:S04]  /*05b0*/  LDG.E R0, [R2.64] ;  /* 0x0000001402007981 */ /* 0x0002a8000c1e1900 */
[----:B-1----:R-:W4:Y:S01]  /*05c0*/  LDG.E R2, [R2.64+0x4] ;  /* 0x0000041402027981 */ /* 0x002f22000c1e1900 */
[----:B--2---:R-:W1:Y:S08]  /*05d0*/  R2UR UR9, R0 ;  /* 0x00000000000973c2 */ /* 0x004e7000000e0000 */
[----:B----4-:R-:W1:Y:S02]  /*05e0*/  R2UR UR4, R2 ;  /* 0x00000000020473c2 */ /* 0x010e6400000e0000 */
[----:B-1----:R-:W-:-:S06]  /*05f0*/  UIADD3 UR9, -UR9, UR4, URZ ;  /* 0x0000000409097290 */ /* 0x002fcc000fffe13f */
.L_x_984:
[----:B------:R-:W-:Y:S01]  /*0600*/  ULDC UR4, c[0x0][0x2c4] ;  /* 0x0000b10000047ab9 */ /* 0x000fe20000000800 */
[----:B-----5:R-:W-:Y:S01]  /*0610*/  IADD3 R7, R7, UR8, RZ ;  /* 0x0000000807077c10 */ /* 0x020fe2000fffe0ff */
[----:B------:R-:W-:-:S02]  /*0620*/  UISETP.NE.AND UP0, UPT, UR4, 0x1, UPT ;  /* 0x000000010400788c */ /* 0x000fc4000bf05270 */
[----:B------:R-:W-:Y:S02]  /*0630*/  ULDC.64 UR6, c[0x0][0x2c8] ;  /* 0x0000b20000067ab9 */ /* 0x000fe40000000a00 */
[----:B------:R-:W-:Y:S02]  /*0640*/  UIADD3 UR10, UR23, 0x7f, URZ ;  /* 0x0000007f170a7890 */ /* 0x000fe4000fffe03f */
[----:B------:R-:W-:Y:S02]  /*0650*/  ULDC.64 UR4, c[0x0][0x328] ;  /* 0x0000ca0000047ab9 */ /* 0x000fe40000000a00 */
[----:B------:R-:W-:Y:S02]  /*0660*/  UP2UR UR17, UPR, URZ, 0x1 ;  /* 0x000000013f117883 */ /* 0x000fe40008000000 */
[----:B------:R-:W-:Y:S02]  /*0670*/  UIADD3 UR9, -UR8, UR9, URZ ;  /* 0x0000000908097290 */ /* 0x000fe4000fffe13f */
[----:B------:R-:W-:-:S04]  /*0680*/  @UP0 UIADD3 UR12, UR23, 0x7f, URZ ;  /* 0x0000007f170c0890 */ /* 0x000fc8000fffe03f */
[----:B------:R-:W-:Y:S02]  /*0690*/  UIMAD.WIDE.U32 UR12, UR12, UR6, URZ ;  /* 0x000000060c0c72a5 */ /* 0x000fe4000f8e003f */
[----:B---3--:R-:W-:-:S05]  /*06a0*/  UIADD3 UR6, UR9, 0x1, -UR15 ;  /* 0x0000000109067890 */ /* 0x008fca000fffe80f */
[----:B------:R-:W-:Y:S02]  /*06b0*/  @UP0 UMOV UR11, UR13 ;  /* 0x0000000d000b0c82 */ /* 0x000fe40008000000 */
[----:B------:R-:W-:Y:S02]  /*06c0*/  @UP0 USHF.R.U32.HI UR10, URZ, UR7, UR11 ;  /* 0x000000073f0a0299 */ /* 0x000fe4000801160b */
[----:B------:R-:W-:Y:S02]  /*06d0*/  UISETP.GE.AND UP0, UPT, UR5, 0x1, UPT ;  /* 0x000000010500788c */ /* 0x000fe4000bf06270 */
[----:B------:R-:W-:Y:S02]  /*06e0*/  UIADD3 UR6, UR6, UR10, URZ ;  /* 0x0000000a06067290 */ /* 0x000fe4000fffe03f */
[----:B------:R-:W-:Y:S02]  /*06f0*/  UP2UR UR16, UPR, URZ, 0x1 ;  /* 0x000000013f107883 */ /* 0x000fe40008000000 */
[----:B------:R-:W-:Y:S01]  /*0700*/  PLOP3.LUT P0, PT, PT, PT, UP0, 0x40, 0x0 ;  /* 0x000000000000781c */ /* 0x000fe20003f0e808 */
[----:B------:R-:W-:-:S12]  /*0710*/  UIADD3 UR4, UR6, UR4, URZ ;  /* 0x0000000406047290 */ /* 0x000fd8000fffe03f */
[----:B------:R-:W-:Y:S05]  /*0720*/  @P0 BRA `(.L_x_985) ;  /* 0x0000012000000947 */ /* 0x000fea0003800000 */
[----:B------:R-:W-:Y:S01]  /*0730*/  ISETP.LT.AND P0, PT, RZ, UR6, PT ;  /* 0x00000006ff007c0c */ /* 0x000fe2000bf01270 */
[----:B------:R-:W-:-:S12]  /*0740*/  UIADD3 UR8, UR6, -0x1, URZ ;  /* 0xffffffff06087890 */ /* 0x000fd8000fffe03f */
        /* <DEDUP_REMOVED lines=8> */
.L_x_986:
[----:B------:R-:W-:Y:S02]  /*07d0*/  UISETP.NE.AND UP0, UPT, UR5, 0x1, UPT ;  /* 0x000000010500788c */ /* 0x000fe4000bf05270 */
[----:B------:R-:W-:Y:S02]  /*07e0*/  ULDC.64 UR6, c[0x0][0x330] ;  /* 0x0000cc0000067ab9 */ /* 0x000fe40000000a00 */
[----:B------:R-:W-:-:S07]  /*07f0*/  UIMAD.WIDE.U32 UR10, UR8, UR6, URZ ;  /* 0x00000006080a72a5 */ /* 0x000fce000f8e003f */
[----:B------:R-:W-:Y:S02]  /*0800*/  @UP0 USHF.R.U32.HI UR8, URZ, UR7, UR11 ;  /* 0x000000073f080299 */ /* 0x000fe4000801160b */
.L_x_987:
[----:B------:R-:W-:Y:S02]  /*0810*/  ULDC UR6, c[0x0][0x32c] ;  /* 0x0000cb0000067ab9 */ /* 0x000fe40000000800 */
[----:B------:R-:W-:-:S04]  /*0820*/  UIMAD UR6, UR8, UR5, UR6 ;  /* 0x00000005080672a4 */ /* 0x000fc8000f8e0206 */
[----:B------:R-:W-:-:S04]  /*0830*/  UISETP.LT.AND UP0, UPT, UR4, UR6, UPT ;  /* 0x000000060400728c */ /* 0x000fc8000bf01270 */
[----:B------:R-:W-:Y:S02]  /*0840*/  USEL UR4, UR4, UR6, UP0 ;  /* 0x0000000604047287 */ /* 0x000fe40008000000 */
.L_x_985:
[----:B------:R-:W-:Y:S02]  /*0850*/  UISETP.NE.AND UP0, UPT, UR17, URZ, UPT ;  /* 0x0000003f1100728c */ /* 0x000fe4000bf05270 */
[----:B------:R-:W-:Y:S02]  /*0860*/  UIADD3 UR18, UR9, 0x2f, URZ ;  /* 0x0000002f09127890 */ /* 0x000fe4000fffe03f */
[----:B------:R-:W-:Y:S02]  /*0870*/  UIADD3 UR10, UR4, 0x2f, URZ ;  /* 0x0000002f040a7890 */ /* 0x000fe4000fffe03f */
[----:B------:R-:W-:Y:S02]  /*0880*/  ULDC.64 UR6, c[0x0][0x2c8] ;  /* 0x0000b20000067ab9 */ /* 0x000fe40000000a00 */
[----:B------:R-:W-:Y:S02]  /*0890*/  UISETP.GE.AND UP1, UPT, UR5, 0x1, UPT ;  /* 0x000000010500788c */ /* 0x000fe4000bf26270 */
[----:B------:R-:W-:-:S02]  /*08a0*/  UIMAD.WIDE.U32 UR12, UR23, UR6, URZ ;  /* 0x00000006170c72a5 */ /* 0x000fc4000f8e003f */
[----:B------:R-:W-:Y:S02]  /*08b0*/  UIMAD.WIDE UR18, UR18, 0x2aaaaaab, URZ ;  /* 0x2aaaaaab121278a5 */ /* 0x000fe4000f8e023f */
[----:B------:R-:W-:Y:S01]  /*08c0*/  UIMAD.WIDE UR10, UR10, 0x2aaaaaab, URZ ;  /* 0x2aaaaaab0a0a78a5 */ /* 0x000fe2000f8e023f */
[----:B------:R-:W-:Y:S01]  /*08d0*/  PLOP3.LUT P0, PT, PT, PT, UP1, 0x40, 0x0 ;  /* 0x000000000000781c */ /* 0x000fe20003f0e818 */
[----:B------:R-:W-:Y:S02]  /*08e0*/  UMOV UR4, UR23 ;  /* 0x0000001700047c82 */ /* 0x000fe40008000000 */
[----:B------:R-:W-:Y:S02]  /*08f0*/  @UP0 USHF.R.U32.HI UR4, URZ, UR7, UR13 ;  /* 0x000000073f040299 */ /* 0x000fe4000801160d */
[----:B------:R-:W-:Y:S02]  /*0900*/  USHF.R.U32.HI UR7, URZ, 0x1f, UR19 ;  /* 0x0000001f3f077899 */ /* 0x000fe40008011613 */
[----:B------:R-:W-:-:S02]  /*0910*/  USHF.R.U32.HI UR13, URZ, 0x1f, UR11 ;  /* 0x0000001f3f0d7899 */ /* 0x000fc4000801160b */
[----:B------:R-:W-:Y:S02]  /*0920*/  UIADD3 UR22, UR9, -UR15, URZ ;  /* 0x8000000f09167290 */ /* 0x000fe4000fffe03f */
[----:B------:R-:W-:Y:S02]  /*0930*/  ULEA.HI.SX32 UR7, UR19, UR7, 0x1d ;  /* 0x0000000713077291 */ /* 0x000fe4000f8fea3f */
[----:B------:R-:W-:Y:S02]  /*0940*/  ULEA.HI.SX32 UR13, UR11, UR13, 0x1d ;  /* 0x0000000d0b0d7291 */ /* 0x000fe4000f8fea3f */
[----:B------:R-:W-:Y:S02]  /*0950*/  UIADD3 UR4, UR22, UR4, URZ ;  /* 0x0000000416047290 */ /* 0x000fe4000fffe03f */
[----:B------:R-:W-:Y:S02]  /*0960*/  UISETP.LT.AND UP0, UPT, UR7, UR13, UPT ;  /* 0x0000000d0700728c */ /* 0x000fe4000bf01270 */
[----:B------:R-:W-:-:S02]  /*0970*/  ULDC UR6, c[0x0][0x324] ;  /* 0x0000c90000067ab9 */ /* 0x000fc40000000800 */
[----:B------:R-:W-:Y:S02]  /*0980*/  UIADD3 UR6, UR4, -UR6, URZ ;  /* 0x8000000604067290 */ /* 0x000fe4000fffe03f */
[----:B------:R-:W-:Y:S01]  /*0990*/  USEL UR13, UR7, UR13, UP0 ;  /* 0x0000000d070d7287 */ /* 0x000fe20008000000 */
[----:B------:R-:W-:Y:S05]  /*09a0*/  @P0 BRA `(.L_x_988) ;  /* 0x0000013000000947 */ /* 0x000fea0003800000 */
[----:B------:R-:W-:Y:S02]  /*09b0*/  UMOV UR7, UR4 ;  /* 0x0000000400077c82 */ /* 0x000fe40008000000 */
[----:B------:R-:W-:-:S06]  /*09c0*/  UISETP.GT.AND UP0, UPT, UR7, -0x1, UPT ;  /* 0xffffffff0700788c */ /* 0x000fcc000bf04270 */
[----:B------:R-:W-:-:S13]  /*09d0*/  PLOP3.LUT P0, PT, PT, PT, UP0, 0x80, 0x0 ;  /* 0x000000000000781c */ /* 0x000fda0003f0f008 */
[----:B------:R-:W-:Y:S05]  /*09e0*/  @P0 BRA `(.L_x_989) ;  /* 0x0000007000000947 */ /* 0x000fea0003800000 */
[----:B------:R-:W-:Y:S02]  /*09f0*/  UISETP.NE.AND UP0, UPT, UR5, 0x1, UPT ;  /* 0x000000010500788c */ /* 0x000fe4000bf05270 */
[----:B------:R-:W-:Y:S02]  /*0a00*/  ULOP3.LUT UR7, URZ, UR7, URZ, 0x33, !UPT ;  /* 0x000000073f077292 */ /* 0x000fe4000f8e333f */
[----:B------:R-:W-:Y:S02]  /*0a10*/  ULDC.64 UR4, c[0x0][0x330] ;  /* 0x0000cc0000047ab9 */ /* 0x000fe40000000a00 */
[----:B------:R-:W-:-:S05]  /*0a20*/  UIMAD.WIDE.U32 UR10, UR7, UR4, URZ ;  /* 0x00000004070a72a5 */ /* 0x000fca000f8e003f */
[----:B------:R-:W-:-:S04]  /*0a30*/  @UP0 USHF.R.U32.HI UR7, URZ, UR5, UR11 ;  /* 0x000000053f070299 */ /* 0x000fc8000801160b */
[----:B------:R-:W-:Y:S01]  /*0a40*/  ULOP3.LUT UR7, URZ, UR7, URZ, 0x33, !UPT ;  /* 0x000000073f077292 */ /* 0x000fe2000f8e333f */
[----:B------:R-:W-:Y:S05]  /*0a50*/  BRA `(.L_x_990) ;  /* 0x0000004000007947 */ /* 0x000fea0003800000 */
.L_x_989:
[----:B------:R-:W-:-:S03]  /*0a60*/  UISETP.NE.AND UP0, UPT, UR5, 0x1, UPT ;  /* 0x000000010500788c */ /* 0x000fc6000bf05270 */
[----:B------:R-:W-:Y:S02]  /*0a70*/  ULDC.64 UR4, c[0x0][0x330] ;  /* 0x0000cc0000047ab9 */ /* 0x000fe40000000a00 */
[----:B------:R-:W-:-:S06]  /*0a80*/  UIMAD.WIDE.U32 UR10, UR7, UR4, URZ ;  /* 0x00000004070a72a5 */ /* 0x000fcc000f8e003f */
[----:B------:R-:W-:Y:S02]  /*0a90*/  @UP0 USHF.R.U32.HI UR7, URZ, UR5, UR11 ;  /* 0x000000053f070299 */ /* 0x000fe4000801160b */
.L_x_990:
[----:B------:R-:W-:Y:S02]  /*0aa0*/  ULDC UR4, c[0x0][0x32c] ;  /* 0x0000cb0000047ab9 */ /* 0x000fe40000000800 */
[----:B------:R-:W-:-:S04]  /*0ab0*/  UIMAD UR4, UR7, UR4, URZ ;  /* 0x00000004070472a4 */ /* 0x000fc8000f8e023f */
[----:B------:R-:W-:-:S04]  /*0ac0*/  UISETP.LT.AND UP0, UPT, UR6, UR4, UPT ;  /* 0x000000040600728c */ /* 0x000fc8000bf01270 */
[----:B------:R-:W-:-:S04]  /*0ad0*/  USEL UR6, UR6, UR4, !UP0 ;  /* 0x0000000406067287 */ /* 0x000fc8000c000000 */
.L_x_988:
[----:B------:R-:W-:Y:S01]  /*0ae0*/  UIMAD.WIDE UR4, UR6, 0x2aaaaaab, URZ ;  /* 0x2aaaaaab060478a5 */ /* 0x000fe2000f8e023f */
[----:B------:R-:W-:Y:S01]  /*0af0*/  PLOP3.LUT P0, PT, PT, PT, PT, 0x80, 0x0 ;  /* 0x000000000000781c */ /* 0x000fe20003f0f070 */
[----:B------:R-:W-:Y:S01]  /*0b00*/  CS2R R14, SRZ ;  /* 0x00000000000e7805 */ /* 0x000fe2000001ff00 */
[----:B------:R-:W-:Y:S01]  /*0b10*/  IMAD.MOV.U32 R126, RZ, RZ, RZ ;  /* 0x000000ffff7e7224 */ /* 0x000fe200078e00ff */
[----:B------:R-:W-:Y:S01]  /*0b20*/  USHF.R.U32.HI UR4, URZ, 0x1f, UR5 ;  /* 0x0000001f3f047899 */ /* 0x000fe20008011605 */
[----:B------:R-:W-:Y:S01]  /*0b30*/  CS2R R124, SRZ ;  /* 0x00000000007c7805 */ /* 0x000fe2000001ff00 */
[----:B------:R-:W-:Y:S01]  /*0b40*/  CS2R R130, SRZ ;  /* 0x0000000000827805 */ /* 0x000fe2000001ff00 */
[----:B------:R-:W-:Y:S01]  /*0b50*/  CS2R R128, SRZ ;  /* 0x0000000000807805 */ /* 0x000fe2000001ff00 */
[----:B------:R-:W-:Y:S01]  /*0b60*/  ULEA.HI.SX32 UR4, UR5, UR4, 0x1d ;  /* 0x0000000405047291 */ /* 0x000fe2000f8fea3f */
[----:B------:R-:W-:Y:S01]  /*0b70*/  CS2R R16, SRZ ;  /* 0x0000000000107805 */ /* 0x000fe2000001ff00 */
[----:B------:R-:W-:Y:S01]  /*0b80*/  IMAD.MOV.U32 R122, RZ, RZ, RZ ;  /* 0x000000ffff7a7224 */ /* 0x000fe200078e00ff */
[----:B------:R-:W-:Y:S01]  /*0b90*/  CS2R R120, SRZ ;  /* 0x0000000000787805 */ /* 0x000fe2000001ff00 */
[----:B------:R-:W-:Y:S01]  /*0ba0*/  UISETP.LT.AND UP0, UPT, URZ, UR4, UPT ;  /* 0x000000043f00728c */ /* 0x000fe2000bf01270 */
[----:B------:R-:W-:Y:S01]  /*0bb0*/  CS2R R118, SRZ ;  /* 0x0000000000767805 */ /* 0x000fe2000001ff00 */
[----:B------:R-:W-:Y:S01]  /*0bc0*/  CS2R R116, SRZ ;  /* 0x0000000000747805 */ /* 0x000fe2000001ff00 */
[----:B------:R-:W-:Y:S01]  /*0bd0*/  MOV R110, RZ ;  /* 0x000000ff006e7202 */ /* 0x000fe20000000f00 */
[----:B------:R-:W-:Y:S01]  /*0be0*/  USEL UR8, URZ, UR4, !UP0 ;  /* 0x000000043f087287 */ /* 0x000fe2000c000000 */
[----:B------:R-:W-:Y:S01]  /*0bf0*/  CS2R R18, SRZ ;  /* 0x0000000000127805 */ /* 0x000fe2000001ff00 */
[----:B------:R-:W-:Y:S01]  /*0c00*/  IMAD.MOV.U32 R108, RZ, RZ, RZ ;  /* 0x000000ffff6c7224 */ /* 0x000fe200078e00ff */
[----:B------:R-:W-:Y:S01]  /*0c10*/  MOV R114, RZ ;  /* 0x000000ff00727202 */ /* 0x000fe20000000f00 */
[----:B------:R-:W-:Y:S01]  /*0c20*/  UISETP.GT.AND UP0, UPT, UR13, UR8, UPT ;  /* 0x000000080d00728c */ /* 0x000fe2000bf04270 */
[----:B------:R-:W-:Y:S01]  /*0c30*/  CS2R R112, SRZ ;  /* 0x0000000000707805 */ /* 0x000fe2000001ff00 */
[----:B------:R-:W-:Y:S01]  /*0c40*/  CS2R R20, SRZ ;  /* 0x0000000000147805 */ /* 0x000fe2000001ff00 */
[----:B------:R-:W-:Y:S01]  /*0c50*/  IMAD.MOV.U32 R106, RZ, RZ, RZ ;  /* 0x000000ffff6a7224 */ /* 0x000fe200078e00ff */
[----:B------:R-:W-:Y:S01]  /*0c60*/  CS2R R22, SRZ ;  /* 0x0000000000167805 */ /* 0x000fe2000001ff00 */
[----:B------:R-:W-:Y:S01]  /*0c70*/  MOV R104, RZ ;  /* 0x000000ff00687202 */ /* 0x000fe20000000f00 */
[----:B------:R-:W-:Y:S01]  /*0c80*/  IMAD.MOV.U32 R102, RZ, RZ, RZ ;  /* 0x000000ffff667224 */ /* 0x000fe200078e00ff */
[----:B------:R-:W-:Y:S01]  /*0c90*/  PLOP3.LUT P1, PT, PT, PT, UP0, 0x80, 0x0 ;  /* 0x000000000000781c */ /* 0x000fe20003f2f008 */
        /* <DEDUP_REMOVED lines=41> */
[----:B------:R-:W-:Y:S01]  /*0f30*/  IMAD.MOV.U32 R176, RZ, RZ, RZ ;  /* 0x000000ffffb07224 */ /* 0x000fe200078e00ff */
[----:B------:R-:W-:Y:S01]  /*0f40*/  CS2R R170, SRZ ;  /* 0x0000000000aa7805 */ /* 0x000fe2000001ff00 */
[----:B------:R-:W-:Y:S01]  /*0f50*/  CS2R R54, SRZ ;  /* 0x0000000000367805 */ /* 0x000fe2000001ff00 */
        /* <DEDUP_REMOVED lines=20> */
[----:B------:R-:W-:-:S03]  /*10a0*/  UISETP.NE.AND UP0, UPT, UR17, URZ, UPT ;  /* 0x0000003f1100728c */ /* 0x000fc6000bf05270 */
[----:B------:R-:W-:-:S13]  /*10b0*/  ISETP.NE.AND.EX P2, PT, RZ, c[0x0][0x344], PT, P2 ;  /* 0x0000d100ff007a0c */ /* 0x000fda0003f45320 */
[----:B------:R-:W-:-:S05]  /*10c0*/  @P2 IMAD.WIDE R2, R52, R9, c[0x0][0x340] ;  /* 0x0000d00034022625 */ /* 0x000fca00078e0209 */
[----:B------:R1:W2:Y:S01]  /*10d0*/  @P2 LDG.E R21, [R2.64] ;  /* 0x0000001402152981 */ /* 0x0002a2000c1e1900 */
[----:B------:R-:W-:Y:S01]  /*10e0*/  SHF.R.S32.HI R122, RZ, 0x1f, R123 ;  /* 0x0000001fff7a7819 */ /* 0x000fe2000001147b */
[----:B------:R-:W-:Y:S01]  /*10f0*/  ULDC UR4, c[0x0][0x2c4] ;  /* 0x0000b10000047ab9 */ /* 0x000fe20000000800 */
[----:B------:R-:W-:Y:S01]  /*1100*/  SHF.R.S32.HI R0, RZ, 0x1f, R6 ;  /* 0x0000001fff007819 */ /* 0x000fe20000011406 */
[----:B------:R-:W3:Y:S01]  /*1110*/  S2R R17, SR_CTAID.Y ;  /* 0x0000000000117919 */ /* 0x000ee20000002600 */
[----:B------:R-:W-:Y:S01]  /*1120*/  PLOP3.LUT P1, PT, PT, PT, UP0, 0x80, 0x0 ;  /* 0x000000000000781c */ /* 0x000fe20003f2f008 */
[----:B------:R-:W-:Y:S01]  /*1130*/  UIMAD UR4, UR15, UR4, URZ ;  /* 0x000000040f0472a4 */ /* 0x000fe2000f8e023f */
[----:B------:R-:W-:Y:S01]  /*1140*/  SHF.R.S32.HI R19, RZ, 0x1f, R52 ;  /* 0x0000001fff137819 */ /* 0x000fe20000011434 */
[----:B------:R-:W-:Y:S01]  /*1150*/  IMAD R0, R0, c[0x0][0x178], RZ ;  /* 0x00005e0000007a24 */ /* 0x000fe200078e02ff */
[----:B------:R-:W-:Y:S01]  /*1160*/  LEA.HI R27, R122, R123, RZ, 0x4 ;  /* 0x0000007b7a1b7211 */ /* 0x000fe200078f20ff */
[----:B------:R-:W-:Y:S01]  /*1170*/  BSSY B0, `(.L_x_992) ;  /* 0x0000077000007945 */ /* 0x000fe20003800000 */
[----:B------:R-:W-:Y:S01]  /*1180*/  SEL R10, R19, RZ, !P6 ;  /* 0x000000ff130a7207 */ /* 0x000fe20007000000 */
[----:B------:R-:W-:Y:S01]  /*1190*/  IMAD R0, R6, c[0x0][0x17c], R0 ;  /* 0x00005f0006007a24 */ /* 0x000fe200078e0200 */
[----:B------:R-:W-:-:S03]  /*11a0*/  MOV R24, 0x20 ;  /* 0x0000002000187802 */ /* 0x000fc60000000f00 */
[----:B------:R-:W-:Y:S01]  /*11b0*/  IMAD R10, R10, c[0x0][0x1c0], RZ ;  /* 0x000070000a0a7a24 */ /* 0x000fe200078e02ff */
[----:B-1----:R-:W-:Y:S02]  /*11c0*/  LEA.HI R2, R122, R123, RZ, 0x3 ;  /* 0x0000007b7a027211 */ /* 0x002fe400078f18ff */
[----:B---3--:R-:W-:Y:S02]  /*11d0*/  SHF.R.S32.HI R16, RZ, 0x1f, R17 ;  /* 0x0000001fff107819 */ /* 0x008fe40000011411 */
[----:B------:R-:W-:Y:S02]  /*11e0*/  SHF.R.S32.HI R20, RZ, 0x3, R2 ;  /* 0x00000003ff147819 */ /* 0x000fe40000011402 */
[----:B------:R-:W-:Y:S01]  /*11f0*/  LOP3.LUT R2, R2, 0xfffffff8, RZ, 0xc0, !PT ;  /* 0xfffffff802027812 */ /* 0x000fe200078ec0ff */
[----:B------:R-:W-:Y:S02]  /*1200*/  IMAD R8, R16, c[0x0][0x1b8], RZ ;  /* 0x00006e0010087a24 */ /* 0x000fe400078e02ff */
[----:B------:R-:W-:-:S02]  /*1210*/  IMAD.SHL.U32 R4, R20, 0x40, RZ ;  /* 0x0000004014047824 */ /* 0x000fc400078e00ff */
[----:B------:R-:W-:Y:S02]  /*1220*/  IMAD.IADD R25, R123, 0x1, -R2 ;  /* 0x000000017b197824 */ /* 0x000fe400078e0a02 */
[----:B------:R-:W-:Y:S01]  /*1230*/  IMAD.WIDE.U32 R2, R6, c[0x0][0x178], RZ ;  /* 0x00005e0006027a25 */ /* 0x000fe200078e00ff */
[----:B------:R-:W-:-:S03]  /*1240*/  LOP3.LUT R4, R4, 0x1c0, RZ, 0xc0, !PT ;  /* 0x000001c004047812 */ /* 0x000fc600078ec0ff */
[----:B------:R-:W-:Y:S01]  /*1250*/  IMAD.SHL.U32 R12, R25, 0x8, RZ ;  /* 0x00000008190c7824 */ /* 0x000fe200078e00ff */
[----:B------:R-:W-:Y:S01]  /*1260*/  IADD3 R3, R3, R0, RZ ;  /* 0x0000000003037210 */ /* 0x000fe20007ffe0ff */
[----:B------:R-:W-:Y:S02]  /*1270*/  IMAD R9, R25, 0x10, R20 ;  /* 0x0000001019097824 */ /* 0x000fe400078e0214 */
[C---:B------:R-:W-:Y:S01]  /*1280*/  IMAD R8, R17.reuse, c[0x0][0x1bc], R8 ;  /* 0x00006f0011087a24 */ /* 0x040fe200078e0208 */
[----:B------:R-:W-:Y:S01]  /*1290*/  LOP3.LUT R0, R4, 0x38, R12, 0xf8, !PT ;  /* 0x0000003804007812 */ /* 0x000fe200078ef80c */
[----:B------:R-:W-:Y:S01]  /*12a0*/  IMAD.WIDE.U32 R2, R17, c[0x0][0x1b8], R2 ;  /* 0x00006e0011027a25 */ /* 0x000fe200078e0002 */
[----:B------:R-:W-:Y:S02]  /*12b0*/  SHF.R.U32.HI R4, RZ, 0x3, R4 ;  /* 0x00000003ff047819 */ /* 0x000fe40000011604 */
[----:B------:R-:W-:Y:S01]  /*12c0*/  IADD3 R5, R12, 0x40, RZ ;  /* 0x000000400c057810 */ /* 0x000fe20007ffe0ff */
[----:B------:R-:W-:Y:S01]  /*12d0*/  IMAD.IADD R3, R3, 0x1, R8 ;  /* 0x0000000103037824 */ /* 0x000fe200078e0208 */
[----:B------:R-:W-:-:S02]  /*12e0*/  LOP3.LUT R22, R0, R4, RZ, 0x3c, !PT ;  /* 0x0000000400167212 */ /* 0x000fc400078e3cff */
[----:B------:R-:W-:Y:S02]  /*12f0*/  SHF.R.S32.HI R4, RZ, 0x1f, R7 ;  /* 0x0000001fff047819 */ /* 0x000fe40000011407 */
[----:B------:R-:W-:Y:S02]  /*1300*/  IADD3 R0, P0, R7, R20, RZ ;  /* 0x0000001407007210 */ /* 0x000fe40007f1e0ff */
[----:B------:R-:W-:Y:S02]  /*1310*/  IADD3 R9, R9, UR23, RZ ;  /* 0x0000001709097c10 */ /* 0x000fe4000fffe0ff */
[----:B------:R-:W-:Y:S02]  /*1320*/  LEA.HI.X.SX32 R4, R20, R4, 0x1, P0 ;  /* 0x0000000414047211 */ /* 0x000fe400000f0eff */
[----:B------:R-:W-:Y:S01]  /*1330*/  PLOP3.LUT P0, PT, PT, PT, UP0, 0x80, 0x0 ;  /* 0x000000000000781c */ /* 0x000fe20003f0f008 */
[----:B------:R-:W-:Y:S01]  /*1340*/  @P1 IMAD.HI.U32 R11, R9, c[0x0][0x2c8], RZ ;  /* 0x0000b200090b1a27 */ /* 0x000fe200078e00ff */
[----:B------:R-:W-:-:S02]  /*1350*/  ISETP.GE.AND P3, PT, R5, c[0x0][0x1d4], PT ;  /* 0x0000750005007a0c */ /* 0x000fc40003f66270 */
[----:B------:R-:W-:Y:S01]  /*1360*/  SHF.R.S32.HI R13, RZ, 0x1f, R12 ;  /* 0x0000001fff0d7819 */ /* 0x000fe2000001140c */
[----:B------:R-:W-:Y:S01]  /*1370*/  IMAD R5, R4, c[0x0][0x1e0], RZ ;  /* 0x0000780004057a24 */ /* 0x000fe200078e02ff */
[----:B------:R-:W-:Y:S01]  /*1380*/  SEL R8, R52, RZ, !P6 ;  /* 0x000000ff34087207 */ /* 0x000fe20007000000 */
[----:B------:R-:W-:Y:S01]  /*1390*/  IMAD R4, R4, c[0x0][0x208], RZ ;  /* 0x0000820004047a24 */ /* 0x000fe200078e02ff */
[----:B------:R-:W-:Y:S01]  /*13a0*/  ISETP.GE.AND P4, PT, R12, c[0x0][0x1d4], PT ;  /* 0x000075000c007a0c */ /* 0x000fe20003f86270 */
[C---:B------:R-:W-:Y:S02]  /*13b0*/  IMAD R14, R0.reuse, c[0x0][0x1e4], R5 ;  /* 0x00007900000e7a24 */ /* 0x040fe400078e0205 */
[C---:B------:R-:W-:Y:S02]  /*13c0*/  IMAD R15, R0.reuse, c[0x0][0x20c], R4 ;  /* 0x00008300000f7a24 */ /* 0x040fe400078e0204 */
[----:B------:R-:W-:-:S04]  /*13d0*/  IMAD.WIDE.U32 R6, R0, c[0x0][0x1e0], R12 ;  /* 0x0000780000067a25 */ /* 0x000fc800078e000c */
[----:B------:R-:W-:Y:S01]  /*13e0*/  IMAD.WIDE.U32 R4, R0, c[0x0][0x208], R12 ;  /* 0x0000820000047a25 */ /* 0x000fe200078e000c */
[----:B------:R-:W-:Y:S02]  /*13f0*/  MOV R0, R9 ;  /* 0x0000000900007202 */ /* 0x000fe40000000f00 */
[----:B------:R-:W-:Y:S01]  /*1400*/  @P0 SHF.R.U32.HI R0, RZ, c[0x0][0x2cc], R11 ;  /* 0x0000b300ff000a19 */ /* 0x000fe2000001160b */
[C---:B------:R-:W-:Y:S02]  /*1410*/  IMAD R11, R8.reuse, c[0x0][0x1c4], R10 ;  /* 0x00007100080b7a24 */ /* 0x040fe400078e020a */
[----:B------:R-:W-:Y:S01]  /*1420*/  IMAD.WIDE.U32 R2, R8, c[0x0][0x1c0], R2 ;  /* 0x0000700008027a25 */ /* 0x000fe200078e0002 */
[----:B------:R-:W-:Y:S02]  /*1430*/  IADD3 R10, -R0, RZ, RZ ;  /* 0x000000ff000a7210 */ /* 0x000fe40007ffe1ff */
[----:B------:R-:W-:Y:S01]  /*1440*/  SHF.R.S32.HI R8, RZ, 0x1f, R0 ;  /* 0x0000001fff087819 */ /* 0x000fe20000011400 */
[----:B------:R-:W-:-:S02]  /*1450*/  IMAD.IADD R3, R3, 0x1, R11 ;  /* 0x0000000103037824 */ /* 0x000fc400078e020b */
        /* <DEDUP_REMOVED lines=9> */
[----:B------:R-:W-:Y:S02]  /*14f0*/  IMAD.IADD R0, R123, 0x1, -R9 ;  /* 0x000000017b007824 */ /* 0x000fe400078e0a09 */
[----:B------:R-:W-:Y:S02]  /*1500*/  IMAD R11, R11, c[0x0][0x1a8], RZ ;  /* 0x00006a000b0b7a24 */ /* 0x000fe400078e02ff */
[----:B------:R-:W-:-:S04]  /*1510*/  IMAD.WIDE.U32 R8, R17, c[0x0][0x1e8], R6 ;  /* 0x00007a0011087a25 */ /* 0x000fc800078e0006 */
[----:B------:R-:W-:-:S04]  /*1520*/  IMAD.WIDE.U32 R6, R17, c[0x0][0x210], R4 ;  /* 0x0000840011067a25 */ /* 0x000fc800078e0004 */
[C---:B------:R-:W-:Y:S02]  /*1530*/  IMAD R14, R16.reuse, c[0x0][0x1e8], RZ ;  /* 0x00007a00100e7a24 */ /* 0x040fe400078e02ff */
[----:B------:R-:W-:Y:S01]  /*1540*/  IMAD R15, R16, c[0x0][0x210], RZ ;  /* 0x00008400100f7a24 */ /* 0x000fe200078e02ff */
[----:B------:R-:W-:Y:S01]  /*1550*/  SHF.R.S32.HI R16, RZ, 0x1f, R0 ;  /* 0x0000001fff107819 */ /* 0x000fe20000011400 */
[C---:B------:R-:W-:Y:S02]  /*1560*/  IMAD R11, R10.reuse, c[0x0][0x1ac], R11 ;  /* 0x00006b000a0b7a24 */ /* 0x040fe400078e020b */
[----:B------:R-:W-:Y:S01]  /*1570*/  IMAD.WIDE.U32 R4, R10, c[0x0][0x1a8], R2 ;  /* 0x00006a000a047a25 */ /* 0x000fe200078e0002 */
[----:B------:R-:W-:Y:S02]  /*1580*/  LEA.HI R26, R16, R0, RZ, 0x3 ;  /* 0x00000000101a7211 */ /* 0x000fe400078f18ff */
[----:B------:R-:W-:Y:S01]  /*1590*/  IADD3 R16, R20, UR23, RZ ;  /* 0x0000001714107c10 */ /* 0x000fe2000fffe0ff */
[----:B------:R-:W-:Y:S01]  /*15a0*/  IMAD R14, R17, c[0x0][0x1ec], R14 ;  /* 0x00007b00110e7a24 */ /* 0x000fe200078e020e */
[----:B------:R-:W-:Y:S01]  /*15b0*/  IADD3 R2, R5, R11, RZ ;  /* 0x0000000b05027210 */ /* 0x000fe20007ffe0ff */
[----:B------:R-:W-:Y:S01]  /*15c0*/  IMAD R15, R17, c[0x0][0x214], R15 ;  /* 0x00008500110f7a24 */ /* 0x000fe200078e020f */
[----:B------:R-:W-:Y:S01]  /*15d0*/  LEA R18, P0, R4, c[0x0][0x160], 0x1 ;  /* 0x0000580004127a11 */ /* 0x000fe200078008ff */
[----:B------:R-:W-:Y:S01]  /*15e0*/  IMAD.IADD R9, R9, 0x1, R14 ;  /* 0x0000000109097824 */ /* 0x000fe200078e020e */
[----:B------:R-:W-:Y:S01]  /*15f0*/  LOP3.LUT R10, R26, 0xfffffff8, RZ, 0xc0, !PT ;  /* 0xfffffff81a0a7812 */ /* 0x000fe200078ec0ff */
[----:B------:R-:W-:Y:S01]  /*1600*/  IMAD.IADD R7, R7, 0x1, R15 ;  /* 0x0000000107077824 */ /* 0x000fe200078e020f */
[----:B------:R-:W-:Y:S01]  /*1610*/  LEA.HI.X R17, R4, c[0x0][0x164], R2, 0x1, P0 ;  /* 0x0000590004117a11 */ /* 0x000fe200000f0c02 */
[----:B------:R-:W-:Y:S01]  /*1620*/  IMAD.SHL.U32 R15, R25, 0x8, RZ ;  /* 0x00000008190f7824 */ /* 0x000fe200078e00ff */
[----:B------:R-:W-:Y:S01]  /*1630*/  LEA.HI R14, R122, R123, RZ, 0x6 ;  /* 0x0000007b7a0e7211 */ /* 0x000fe200078f30ff */
[----:B------:R-:W-:Y:S01]  /*1640*/  IMAD.IADD R23, R0, 0x1, -R10 ;  /* 0x0000000100177824 */ /* 0x000fe200078e0a0a */
[----:B------:R1:W3:Y:S02]  /*1650*/  SHFL.IDX PT, R4, R18, RZ, 0x181f ;  /* 0x00181fff12047589 */ /* 0x0002e400000e0000 */
[----:B------:R-:W-:Y:S01]  /*1660*/  ISETP.GE.AND P6, PT, R15, c[0x0][0x198], PT ;  /* 0x000066000f007a0c */ /* 0x000fe20003fc6270 */
[----:B------:R-:W-:Y:S01]  /*1670*/  IMAD.SHL.U32 R14, R14, 0x8, RZ ;  /* 0x000000080e0e7824 */ /* 0x000fe200078e00ff */
[----:B------:R1:W4:Y:S04]  /*1680*/  SHFL.IDX PT, R5, R17, RZ, 0x181f ;  /* 0x00181fff11057589 */ /* 0x00032800000e0000 */
[----:B------:R-:W-:-:S02]  /*1690*/  LOP3.LUT R14, R22, 0xfffffe00, R14, 0xf8, !PT ;  /* 0xfffffe00160e7812 */ /* 0x000fc400078ef80e */
[--C-:B--2---:R-:W-:Y:S01]  /*16a0*/  @P2 SHF.R.S32.HI R3, RZ, 0x1f, R21.reuse ;  /* 0x0000001fff032819 */ /* 0x104fe20000011415 */
[----:B------:R-:W-:Y:S01]  /*16b0*/  @P2 IMAD.MOV.U32 R2, RZ, RZ, R21 ;  /* 0x000000ffff022224 */ /* 0x000fe200078e0015 */
[----:B------:R-:W-:Y:S01]  /*16c0*/  @!P2 MOV R2, R52 ;  /* 0x000000340002a202 */ /* 0x000fe20000000f00 */
[----:B------:R-:W-:Y:S01]  /*16d0*/  @!P2 IMAD.MOV.U32 R3, RZ, RZ, R19 ;  /* 0x000000ffff03a224 */ /* 0x000fe200078e0013 */
[----:B------:R-:W-:Y:S01]  /*16e0*/  IADD3 R19, R15, 0x40, RZ ;  /* 0x000000400f137810 */ /* 0x000fe20007ffe0ff */
[----:B------:R-:W-:Y:S01]  /*16f0*/  IMAD.MOV.U32 R21, RZ, RZ, 0x10 ;  /* 0x00000010ff157424 */ /* 0x000fe200078e00ff */
[----:B------:R-:W-:Y:S02]  /*1700*/  SEL R0, R2, RZ, !P5 ;  /* 0x000000ff02007207 */ /* 0x000fe40006800000 */
[----:B------:R-:W-:Y:S02]  /*1710*/  SEL R2, R3, RZ, !P5 ;  /* 0x000000ff03027207 */ /* 0x000fe40006800000 */
[----:B------:R-:W-:Y:S01]  /*1720*/  ISETP.GE.AND P5, PT, R16, UR4, PT ;  /* 0x0000000410007c0c */ /* 0x000fe2000bfa6270 */
[----:B------:R-:W-:Y:S01]  /*1730*/  IMAD.WIDE.U32 R30, R0, c[0x0][0x1f0], R8 ;  /* 0x00007c00001e7a25 */ /* 0x000fe200078e0008 */
[----:B------:R-:W-:-:S03]  /*1740*/  ISETP.GE.AND P0, PT, R19, c[0x0][0x198], PT ;  /* 0x0000660013007a0c */ /* 0x000fc60003f06270 */
[C---:B------:R-:W-:Y:S01]  /*1750*/  IMAD R3, R2.reuse, c[0x0][0x1f0], RZ ;  /* 0x00007c0002037a24 */ /* 0x040fe200078e02ff */
[----:B------:R1:W-:Y:S01]  /*1760*/  STL.64 [R1+0x38], R30 ;  /* 0x0000381e01007387 */ /* 0x0003e20000100a00 */
[----:B------:R-:W-:Y:S01]  /*1770*/  IMAD R2, R2, c[0x0][0x218], RZ ;  /* 0x0000860002027a24 */ /* 0x000fe200078e02ff */
[----:B------:R-:W-:Y:S01]  /*1780*/  R2P PR, R23, 0x6 ;  /* 0x0000000617007804 */ /* 0x000fe20000000000 */
[C---:B------:R-:W-:Y:S02]  /*1790*/  IMAD R11, R0.reuse, c[0x0][0x1f4], R3 ;  /* 0x00007d00000b7a24 */ /* 0x040fe400078e0203 */
[C---:B------:R-:W-:Y:S02]  /*17a0*/  IMAD R10, R0.reuse, c[0x0][0x21c], R2 ;  /* 0x00008700000a7a24 */ /* 0x040fe400078e0202 */
[----:B------:R-:W-:Y:S01]  /*17b0*/  IMAD.WIDE.U32 R74, R0, c[0x0][0x218], R6 ;  /* 0x00008600004a7a25 */ /* 0x000fe200078e0006 */
[----:B------:R-:W-:Y:S02]  /*17c0*/  IADD3 R33, R31, R11, RZ ;  /* 0x0000000b1f217210 */ /* 0x000fe40007ffe0ff */
[----:B------:R-:W-:Y:S01]  /*17d0*/  SEL R3, R21, 0xfffffff0, !P1 ;  /* 0xfffffff015037807 */ /* 0x000fe20004800000 */
[----:B------:R-:W-:Y:S01]  /*17e0*/  IMAD.IADD R29, R75, 0x1, R10 ;  /* 0x000000014b1d7824 */ /* 0x000fe200078e020a */
[----:B------:R1:W-:Y:S01]  /*17f0*/  STL.64 [R1+0x40], R74 ;  /* 0x0000404a01007387 */ /* 0x0003e20000100a00 */
[----:B------:R-:W-:-:S03]  /*1800*/  SEL R2, R24, 0xffffffe0, !P2 ;  /* 0xffffffe018027807 */ /* 0x000fc60005000000 */
[----:B------:R1:W-:Y:S04]  /*1810*/  STL [R1+0x24], R29 ;  /* 0x0000241d01007387 */ /* 0x0003e80000100800 */
[----:B------:R1:W-:Y:S01]  /*1820*/  STL [R1+0x34], R33 ;  /* 0x0000342101007387 */ /* 0x0003e20000100800 */
[----:B------:R-:W-:Y:S05]  /*1830*/  @P5 BRA `(.L_x_993) ;  /* 0x000000a000005947 */ /* 0x000fea0003800000 */
[----:B---34-:R-:W-:Y:S02]  /*1840*/  SHF.R.S32.HI R0, RZ, 0x1f, R19 ;  /* 0x0000001fff007819 */ /* 0x018fe40000011413 */
[C---:B------:R-:W-:Y:S02]  /*1850*/  LEA R6, P1, R15.reuse, R4, 0x1 ;  /* 0x000000040f067211 */ /* 0x040fe400078208ff */
[----:B------:R-:W-:Y:S02]  /*1860*/  LEA.HI R0, R0, R19, RZ, 0x3 ;  /* 0x0000001300007211 */ /* 0x000fe400078f18ff */
[----:B------:R-:W-:-:S02]  /*1870*/  LEA.HI.X R7, R15, R5, R13, 0x1, P1 ;  /* 0x000000050f077211 */ /* 0x000fc400008f0c0d */
[----:B------:R-:W-:Y:S01]  /*1880*/  LOP3.LUT R8, R0, 0xfffffff8, RZ, 0xc0, !PT ;  /* 0xfffffff800087812 */ /* 0x000fe200078ec0ff */
[----:B------:R-:W-:-:S04]  /*1890*/  IMAD.SHL.U32 R0, R14, 0x2, RZ ;  /* 0x000000020e007824 */ /* 0x000fc800078e00ff */
[----:B------:R-:W-:Y:S01]  /*18a0*/  IMAD.WIDE R4, R8, 0x2, R4 ;  /* 0x0000000208047825 */ /* 0x000fe200078e0204 */
[----:B------:R-:W-:Y:S01]  /*18b0*/  @!PT LDS RZ, [RZ] ;  /* 0x00000000fffff984 */ /* 0x000fe20000000800 */
[----:B------:R2:W-:Y:S04]  /*18c0*/  LDGSTS.E.BYPASS.LTC128B.128 [R0+0x8080], [R6.64], !P6 ;  /* 0x0808000006007fae */ /* 0x0005e8000f101d54 */
[----:B------:R2:W-:Y:S02]  /*18d0*/  LDGSTS.E.BYPASS.LTC128B.128 [R0+0xc080], [R4.64], !P0 ;  /* 0x0c08000004007fae */ /* 0x0005e4000c101d54 */
.L_x_993:
[----:B---34-:R-:W-:Y:S05]  /*18e0*/  BSYNC B0 ;  /* 0x0000000000007941 */ /* 0x018fea0003800000 */
.L_x_992:
[----:B--2---:R-:W-:Y:S01]  /*18f0*/  IADD3 R0, R16, 0x10, RZ ;  /* 0x0000001010007810 */ /* 0x004fe20007ffe0ff */
[----:B------:R2:W3:Y:S01]  /*1900*/  SHFL.IDX PT, R5, R17, 0x1, 0x181f ;  /* 0x00381f0011057f89 */ /* 0x0004e200000e0000 */
[----:B------:R-:W-:Y:S02]  /*1910*/  BSSY B0, `(.L_x_994) ;  /* 0x000000e000007945 */ /* 0x000fe40003800000 */
[----:B------:R-:W-:Y:S01]  /*1920*/  ISETP.GE.AND P1, PT, R0, UR4, PT ;  /* 0x0000000400007c0c */ /* 0x000fe2000bf26270 */
[----:B------:R2:W4:-:S12]  /*1930*/  SHFL.IDX PT, R4, R18, 0x1, 0x181f ;  /* 0x00381f0012047f89 */ /* 0x00051800000e0000 */
[----:B------:R-:W-:Y:S05]  /*1940*/  @P1 BRA `(.L_x_995) ;  /* 0x000000a000001947 */ /* 0x000fea0003800000 */
[----:B------:R-:W-:Y:S02]  /*1950*/  SHF.R.S32.HI R0, RZ, 0x1f, R19 ;  /* 0x0000001fff007819 */ /* 0x000fe40000011413 */
[C---:B----4-:R-:W-:Y:S02]  /*1960*/  LEA R6, P1, R15.reuse, R4, 0x1 ;  /* 0x000000040f067211 */ /* 0x050fe400078208ff */
        /* <DEDUP_REMOVED lines=8> */
.L_x_995:
[----:B------:R-:W-:Y:S05]  /*19f0*/  BSYNC B0 ;  /* 0x0000000000007941 */ /* 0x000fea0003800000 */
.L_x_994:
[----:B---3--:R-:W-:Y:S01]  /*1a00*/  IADD3 R0, R16, 0x20, RZ ;  /* 0x0000002010007810 */ /* 0x008fe20007ffe0ff */
[----:B------:R3:W1:Y:S01]  /*1a10*/  SHFL.IDX PT, R5, R17, 0x2, 0x181f ;  /* 0x00581f0011057f89 */ /* 0x00066200000e0000 */
[----:B------:R-:W-:Y:S02]  /*1a20*/  BSSY B0, `(.L_x_996) ;  /* 0x000000e000007945 */ /* 0x000fe40003800000 */
[----:B------:R-:W-:Y:S01]  /*1a30*/  ISETP.GE.AND P1, PT, R0, UR4, PT ;  /* 0x0000000400007c0c */ /* 0x000fe2000bf26270 */
[----:B----4-:R3:W4:-:S12]  /*1a40*/  SHFL.IDX PT, R4, R18, 0x2, 0x181f ;  /* 0x00581f0012047f89 */ /* 0x01071800000e0000 */
[----:B------:R-:W-:Y:S05]  /*1a50*/  @P1 BRA `(.L_x_997) ;  /* 0x000000a000001947 */ /* 0x000fea0003800000 */
[----:B------:R-:W-:Y:S02]  /*1a60*/  SHF.R.S32.HI R0, RZ, 0x1f, R19 ;  /* 0x0000001fff007819 */ /* 0x000fe40000011413 */
[C---:B----4-:R-:W-:Y:S02]  /*1a70*/  LEA R6, P1, R15.reuse, R4, 0x1 ;  /* 0x000000040f067211 */ /* 0x050fe400078208ff */
        /* <DEDUP_REMOVED lines=8> */
.L_x_997:
[----:B------:R-:W-:Y:S05]  /*1b00*/  BSYNC B0 ;  /* 0x0000000000007941 */ /* 0x000fea0003800000 */
.L_x_996:
[----:B-1----:R-:W-:Y:S01]  /*1b10*/  IADD3 R0, R16, 0x30, RZ ;  /* 0x0000003010007810 */ /* 0x002fe20007ffe0ff */
[----:B------:R1:W2:Y:S01]  /*1b20*/  SHFL.IDX PT, R5, R17, 0x3, 0x181f ;  /* 0x00781f0011057f89 */ /* 0x0002a200000e0000 */
[----:B------:R-:W-:Y:S02]  /*1b30*/  BSSY B0, `(.L_x_998) ;  /* 0x000000e000007945 */ /* 0x000fe40003800000 */
[----:B------:R-:W-:Y:S01]  /*1b40*/  ISETP.GE.AND P1, PT, R0, UR4, PT ;  /* 0x0000000400007c0c */ /* 0x000fe2000bf26270 */
[----:B----4-:R1:W4:-:S12]  /*1b50*/  SHFL.IDX PT, R4, R18, 0x3, 0x181f ;  /* 0x00781f0012047f89 */ /* 0x01031800000e0000 */
[----:B------:R-:W-:Y:S05]  /*1b60*/  @P1 BRA `(.L_x_999) ;  /* 0x000000a000001947 */ /* 0x000fea0003800000 */
[----:B------:R-:W-:Y:S02]  /*1b70*/  SHF.R.S32.HI R0, RZ, 0x1f, R19 ;  /* 0x0000001fff007819 */ /* 0x000fe40000011413 */
[C---:B----4-:R-:W-:Y:S02]  /*1b80*/  LEA R6, P1, R15.reuse, R4, 0x1 ;  /* 0x000000040f067211 */ /* 0x050fe400078208ff */
        /* <DEDUP_REMOVED lines=8> */
.L_x_999:
[----:B------:R-:W-:Y:S05]  /*1c10*/  BSYNC B0 ;  /* 0x0000000000007941 */ /* 0x000fea0003800000 */
.L_x_998:
[----:B--2---:R-:W-:Y:S01]  /*1c20*/  IADD3 R0, R16, 0x40, RZ ;  /* 0x0000004010007810 */ /* 0x004fe20007ffe0ff */
        /* <DEDUP_REMOVED lines=15> */
.L_x_1001:
[----:B------:R-:W-:Y:S05]  /*1d20*/  BSYNC B0 ;  /* 0x0000000000007941 */ /* 0x000fea0003800000 */
.L_x_1000:
        /* <DEDUP_REMOVED lines=16> */
.L_x_1003:
[----:B------:R-:W-:Y:S05]  /*1e30*/  BSYNC B0 ;  /* 0x0000000000007941 */ /* 0x000fea0003800000 */
.L_x_1002:
        /* <DEDUP_REMOVED lines=16> */
.L_x_1005:
[----:B------:R-:W-:Y:S05]  /*1f40*/  BSYNC B0 ;  /* 0x0000000000007941 */ /* 0x000fea0003800000 */
.L_x_1004:
[----:B-1----:R-:W-:Y:S01]  /*1f50*/  IADD3 R0, R16, 0x70, RZ ;  /* 0x0000007010007810 */ /* 0x002fe20007ffe0ff */
[----:B----4-:R-:W1:Y:S01]  /*1f60*/  SHFL.IDX PT, R4, R18, 0x7, 0x181f ;  /* 0x00f81f0012047f89 */ /* 0x010e6200000e0000 */
[----:B------:R-:W-:Y:S01]  /*1f70*/  UMOV UR25, 0x30 ;  /* 0x0000003000197882 */ /* 0x000fe20000000000 */
[----:B------:R-:W-:Y:S01]  /*1f80*/  IMAD.SHL.U32 R243, R14, 0x2, RZ ;  /* 0x000000020ef37824 */ /* 0x000fe200078e00ff */
[----:B------:R-:W-:Y:S01]  /*1f90*/  ISETP.GE.AND P1, PT, R0, UR4, PT ;  /* 0x0000000400007c0c */ /* 0x000fe2000bf26270 */
[----:B------:R-:W4:Y:S01]  /*1fa0*/  SHFL.IDX PT, R5, R17, 0x7, 0x181f ;  /* 0x00f81f0011057f89 */ /* 0x000f2200000e0000 */
[----:B------:R-:W-:Y:S01]  /*1fb0*/  UIMAD UR24, UR13, -0x30, UR25 ;  /* 0xffffffd00d1878a4 */ /* 0x000fe2000f8e0219 */
[----:B------:R-:W-:Y:S01]  /*1fc0*/  IMAD.MOV.U32 R124, RZ, RZ, R32 ;  /* 0x000000ffff7c7224 */ /* 0x000fe200078e0020 */
[----:B------:R-:W-:Y:S01]  /*1fd0*/  ULDC.64 UR4, c[0x0][0x1e0] ;  /* 0x0000780000047ab9 */ /* 0x000fe20000000a00 */
[----:B------:R-:W-:Y:S01]  /*1fe0*/  IMAD.MOV.U32 R125, RZ, RZ, R33 ;  /* 0x000000ffff7d7224 */ /* 0x000fe200078e0021 */
[----:B------:R-:W-:Y:S01]  /*1ff0*/  UIMAD.WIDE.U32 UR28, UR25, UR4, URZ ;  /* 0x00000004191c72a5 */ /* 0x000fe2000f8e003f */
[----:B------:R-:W-:Y:S01]  /*2000*/  IMAD.MOV.U32 R124, RZ, RZ, R30 ;  /* 0x000000ffff7c7224 */ /* 0x000fe200078e001e */
[----:B------:R-:W-:Y:S01]  /*2010*/  UIMAD UR25, UR25, UR5, URZ ;  /* 0x00000005191972a4 */ /* 0x000fe2000f8e023f */
[----:B------:R-:W-:Y:S01]  /*2020*/  IMAD.U32 R119, RZ, RZ, UR24 ;  /* 0x00000018ff777e24 */ /* 0x000fe2000f8e00ff */
[----:B------:R-:W-:Y:S01]  /*2030*/  UIADD3 UR14, UR13, -0x1, URZ ;  /* 0xffffffff0d0e7890 */ /* 0x000fe2000fffe03f */
[----:B------:R-:W-:Y:S01]  /*2040*/  SHF.R.S32.HI R11, RZ, 0x4, R27 ;  /* 0x00000004ff0b7819 */ /* 0x000fe2000001141b */
[----:B------:R-:W-:Y:S01]  /*2050*/  UIADD3 UR25, UR29, UR25, URZ ;  /* 0x000000191d197290 */ /* 0x000fe2000fffe03f */
[----:B------:R-:W-:Y:S01]  /*2060*/  @!P1 SHF.R.S32.HI R0, RZ, 0x1f, R19 ;  /* 0x0000001fff009819 */ /* 0x000fe20000011413 */
[----:B------:R-:W-:Y:S01]  /*2070*/  IMAD.U32 R8, RZ, RZ, UR28 ;  /* 0x0000001cff087e24 */ /* 0x000fe2000f8e00ff */
[----:B------:R-:W-:Y:S01]  /*2080*/  IADD3 R24, R119, UR9, -R20 ;  /* 0x0000000977187c10 */ /* 0x000fe2000fffe814 */
[----:B------:R-:W-:Y:S01]  /*2090*/  USHF.R.S32.HI UR11, URZ, 0x1f, UR14 ;  /* 0x0000001f3f0b7899 */ /* 0x000fe2000801140e */
[----:B------:R-:W-:Y:S01]  /*20a0*/  @!P1 LEA.HI R0, R0, R19, RZ, 0x3 ;  /* 0x0000001300009211 */ /* 0x000fe200078f18ff */
[----:B------:R-:W-:Y:S01]  /*20b0*/  UIMAD UR6, UR25, UR14, URZ ;  /* 0x0000000e190672a4 */ /* 0x000fe2000f8e023f */
[----:B------:R-:W-:Y:S01]  /*20c0*/  ISETP.GE.AND P5, PT, R24, 0x11, PT ;  /* 0x000000111800780c */ /* 0x000fe20003fa6270 */
[----:B------:R-:W-:Y:S01]  /*20d0*/  IMAD.MOV.U32 R118, RZ, RZ, R8 ;  /* 0x000000ffff767224 */ /* 0x000fe200078e0008 */
[C---:B-1----:R-:W-:Y:S01]  /*20e0*/  @!P1 LEA R6, P2, R15.reuse, R4, 0x1 ;  /* 0x000000040f069211 */ /* 0x042fe200078408ff */
[----:B------:R-:W-:Y:S01]  /*20f0*/  UIMAD UR6, UR11, UR28, UR6 ;  /* 0x0000001c0b0672a4 */ /* 0x000fe2000f8e0206 */
[----:B------:R-:W-:Y:S01]  /*2100*/  @!P1 LOP3.LUT R0, R0, 0xfffffff8, RZ, 0xc0, !PT ;  /* 0xfffffff800009812 */ /* 0x000fe200078ec0ff */
[----:B------:R-:W-:Y:S01]  /*2110*/  IMAD.U32 R9, RZ, RZ, UR29 ;  /* 0x0000001dff097e24 */ /* 0x000fe2000f8e00ff */
[----:B----4-:R-:W-:Y:S01]  /*2120*/  @!P1 LEA.HI.X R7, R15, R5, R13, 0x1, P2 ;  /* 0x000000050f079211 */ /* 0x010fe200010f0c0d */
[----:B------:R-:W-:Y:S01]  /*2130*/  UIMAD.WIDE.U32 UR18, UR4, 0x20, URZ ;  /* 0x00000020041278a5 */ /* 0x000fe2000f8e003f */
[----:B------:R-:W-:Y:S01]  /*2140*/  ISETP.GE.AND P2, PT, R24, 0x21, PT ;  /* 0x000000211800780c */ /* 0x000fe20003f46270 */
[----:B------:R-:W-:Y:S01]  /*2150*/  @!P1 IMAD.WIDE R4, R0, 0x2, R4 ;  /* 0x0000000200049825 */ /* 0x000fe200078e0204 */
[----:B------:R-:W-:Y:S01]  /*2160*/  USHF.L.U32 UR10, UR5, 0x5, URZ ;  /* 0x00000005050a7899 */ /* 0x000fe2000800063f */
[----:B------:R-:W-:Y:S01]  /*2170*/  @!PT LDS RZ, [RZ] ;  /* 0x00000000fffff984 */ /* 0x000fe20000000800 */
[----:B------:R1:W-:Y:S01]  /*2180*/  @!P1 LDGSTS.E.BYPASS.LTC128B.128 [R243+0xb880], [R6.64], !P6 ;  /* 0x0b88000006f39fae */ /* 0x0003e2000f101d54 */
[----:B------:R-:W-:Y:S01]  /*2190*/  ISETP.GE.AND P6, PT, R24, 0x1, PT ;  /* 0x000000011800780c */ /* 0x000fe20003fc6270 */
[----:B------:R-:W-:Y:S01]  /*21a0*/  IMAD.U32 R9, RZ, RZ, UR5 ;  /* 0x00000005ff097e24 */ /* 0x000fe2000f8e00ff */
[----:B------:R-:W-:Y:S01]  /*21b0*/  UIADD3 UR10, UR19, UR10, URZ ;  /* 0x0000000a130a7290 */ /* 0x000fe2000fffe03f */
[----:B------:R4:W-:Y:S01]  /*21c0*/  @!P1 LDGSTS.E.BYPASS.LTC128B.128 [R243+0xf880], [R4.64], !P0 ;  /* 0x0f88000004f39fae */ /* 0x0009e2000c101d54 */
[----:B------:R-:W-:Y:S01]  /*21d0*/  LEA.HI R12, R27, R11, RZ, 0x1 ;  /* 0x0000000b1b0c7211 */ /* 0x000fe200078f08ff */
[----:B------:R-:W-:Y:S01]  /*21e0*/  IMAD.MOV.U32 R72, RZ, RZ, R28 ;  /* 0x000000ffff487224 */ /* 0x000fe200078e001c */
[----:B------:R-:W-:Y:S01]  /*21f0*/  LEA.HI R121, R122, R123, RZ, 0x5 ;  /* 0x0000007b7a797211 */ /* 0x000fe200078f28ff */
[----:B------:R-:W0:Y:S01]  /*2200*/  LDGDEPBAR ;  /* 0x00000000000079af */ /* 0x000e220000000000 */
[----:B------:R-:W-:Y:S01]  /*2210*/  IMAD.MOV.U32 R73, RZ, RZ, R29 ;  /* 0x000000ffff497224 */ /* 0x000fe200078e001d */
[----:B------:R-:W-:Y:S01]  /*2220*/  UISETP.GT.AND UP0, UPT, UR14, UR8, UPT ;  /* 0x000000080e00728c */ /* 0x000fe2000bf04270 */
[----:B------:R-:W-:Y:S01]  /*2230*/  SHF.R.S32.HI R120, RZ, 0x5, R121 ;  /* 0x00000005ff787819 */ /* 0x000fe20000011479 */
[----:B------:R-:W-:Y:S01]  /*2240*/  IMAD.MOV.U32 R72, RZ, RZ, R74 ;  /* 0x000000ffff487224 */ /* 0x000fe200078e004a */
[----:B------:R-:W-:Y:S04]  /*2250*/  STL.64 [R1+0x30], R124 ;  /* 0x0000307c01007387 */ /* 0x000fe80000100a00 */
[----:B------:R-:W-:Y:S01]  /*2260*/  STL.64 [R1+0x20], R72 ;  /* 0x0000204801007387 */ /* 0x000fe20000100a00 */
[----:B-1----:R-:W-:-:S02]  /*2270*/  IMAD.U32 R6, RZ, RZ, UR4 ;  /* 0x00000004ff067e24 */ /* 0x002fc4000f8e00ff */
[----:B----4-:R-:W-:-:S05]  /*2280*/  IMAD.WIDE.U32 R4, R118, UR14, R124 ;  /* 0x0000000e76047c25 */ /* 0x010fca000f8e007c */
[----:B------:R-:W-:Y:S01]  /*2290*/  IADD3 R0, R5, UR6, RZ ;  /* 0x0000000605007c10 */ /* 0x000fe2000fffe0ff */
[----:B------:R-:W-:Y:S01]  /*22a0*/  ULDC.64 UR6, c[0x0][0x208] ;  /* 0x0000820000067ab9 */ /* 0x000fe20000000a00 */
[----:B------:R-:W-:Y:S01]  /*22b0*/  BAR.SYNC.DEFER_BLOCKING 0x0 ;  /* 0x0000000000007b1d */ /* 0x000fe20000010000 */
[----:B------:R-:W-:Y:S01]  /*22c0*/  @P5 LEA R7, P0, R6, R4, 0x4 ;  /* 0x0000000406075211 */ /* 0x000fe200078020ff */
[----:B------:R-:W-:Y:S01]  /*22d0*/  UIMAD UR11, UR11, UR6, URZ ;  /* 0x000000060b0b72a4 */ /* 0x000fe2000f8e023f */
[----:B------:R-:W-:Y:S01]  /*22e0*/  @P6 LEA R8, P1, R4, c[0x0][0x1c8], 0x1 ;  /* 0x0000720004086a11 */ /* 0x000fe200078208ff */
[----:B------:R-:W-:Y:S01]  /*22f0*/  UIMAD.WIDE.U32 UR26, UR14, UR6, URZ ;  /* 0x000000060e1a72a5 */ /* 0x000fe2000f8e003f */
[----:B------:R-:W-:Y:S01]  /*2300*/  @P5 LEA.HI.X R10, R6, R0, R9, 0x4, P0 ;  /* 0x00000000060a5211 */ /* 0x000fe200000f2409 */
[----:B------:R-:W-:Y:S01]  /*2310*/  UIMAD UR11, UR14, UR7, UR11 ;  /* 0x000000070e0b72a4 */ /* 0x000fe2000f8e020b */
[C---:B------:R-:W-:Y:S01]  /*2320*/  @P2 IADD3 R5, P0, R4.reuse, UR18, RZ ;  /* 0x0000001204052c10 */ /* 0x040fe2000ff1e0ff */
[----:B------:R-:W-:Y:S01]  /*2330*/  USHF.L.U32 UR12, UR6, 0x5, URZ ;  /* 0x00000005060c7899 */ /* 0x000fe2000800063f */
[----:B------:R-:W-:-:S02]  /*2340*/  @P6 LEA.HI.X R9, R4, c[0x0][0x1cc], R0, 0x1, P1 ;  /* 0x0000730004096a11 */ /* 0x000fc400008f0c00 */
[----:B------:R-:W-:Y:S02]  /*2350*/  @P5 LEA R6, P1, R7, c[0x0][0x1c8], 0x1 ;  /* 0x0000720007065a11 */ /* 0x000fe400078208ff */
[----:B------:R-:W-:Y:S02]  /*2360*/  @P2 IADD3.X R0, R0, UR10, RZ, P0, !PT ;  /* 0x0000000a00002c10 */ /* 0x000fe400087fe4ff */
[----:B------:R-:W-:Y:S02]  /*2370*/  @P2 LEA R4, P0, R5, c[0x0][0x1c8], 0x1 ;  /* 0x0000720005042a11 */ /* 0x000fe400078008ff */
[----:B------:R-:W-:Y:S02]  /*2380*/  @P5 LEA.HI.X R7, R7, c[0x0][0x1cc], R10, 0x1, P1 ;  /* 0x0000730007075a11 */ /* 0x000fe400008f0c0a */
[----:B------:R-:W-:Y:S01]  /*2390*/  @P2 LEA.HI.X R5, R5, c[0x0][0x1cc], R0, 0x1, P0 ;  /* 0x0000730005052a11 */ /* 0x000fe200000f0c00 */
[----:B------:R-:W-:Y:S01]  /*23a0*/  IMAD.SHL.U32 R0, R25, 0x40, RZ ;  /* 0x0000004019007824 */ /* 0x000fe200078e00ff */
[----:B------:R-:W-:-:S02]  /*23b0*/  LOP3.LUT R10, R12, 0xfffffffe, RZ, 0xc0, !PT ;  /* 0xfffffffe0c0a7812 */ /* 0x000fc400078ec0ff */
[----:B------:R-:W-:Y:S01]  /*23c0*/  LOP3.LUT P0, RZ, R25, 0x2, RZ, 0xc0, !PT ;  /* 0x0000000219ff7812 */ /* 0x000fe2000780c0ff */
[----:B------:R-:W-:Y:S01]  /*23d0*/  @!PT LDS RZ, [RZ] ;  /* 0x00000000fffff984 */ /* 0x000fe20000000800 */
[----:B------:R-:W-:Y:S01]  /*23e0*/  @!PT LDS RZ, [RZ] ;  /* 0x00000000fffff984 */ /* 0x000fe20000000800 */
[----:B------:R-:W-:Y:S01]  /*23f0*/  @!PT LDS RZ, [RZ] ;  /* 0x00000000fffff984 */ /* 0x000fe20000000800 */
[----:B------:R1:W-:Y:S01]  /*2400*/  @P6 LDGSTS.E.BYPASS.LTC128B.128 [R243+0x5080], [R8.64], !P4 ;  /* 0x0508000008f36fae */ /* 0x0003e2000e101d54 */
[----:B------:R-:W-:Y:S01]  /*2410*/  LOP3.LUT R0, R0, 0x1c0, RZ, 0xc0, !PT ;  /* 0x000001c000007812 */ /* 0x000fe200078ec0ff */
[----:B------:R-:W-:Y:S01]  /*2420*/  IMAD.IADD R10, R11, 0x1, -R10 ;  /* 0x000000010b0a7824 */ /* 0x000fe200078e0a0a */
[C---:B------:R-:W-:Y:S01]  /*2430*/  ISETP.LT.OR P1, PT, R24.reuse, 0x1, P4 ;  /* 0x000000011800780c */ /* 0x040fe20002721670 */
[----:B------:R1:W-:Y:S01]  /*2440*/  @P6 LDGSTS.E.BYPASS.LTC128B.128 [R243+0x6880], [R8.64+0x80], !P3 ;  /* 0x0688008008f36fae */ /* 0x0003e2000d901d54 */
[----:B------:R-:W-:-:S03]  /*2450*/  ISETP.LT.OR P6, PT, R24, 0x1, P3 ;  /* 0x000000011800780c */ /* 0x000fc60001fc1670 */
[----:B------:R4:W-:Y:S04]  /*2460*/  @P5 LDGSTS.E.BYPASS.LTC128B.128 [R243+0x5880], [R6.64], !P4 ;  /* 0x0588000006f35fae */ /* 0x0009e8000e101d54 */
[----:B------:R4:W-:Y:S04]  /*2470*/  @P5 LDGSTS.E.BYPASS.LTC128B.128 [R243+0x7080], [R6.64+0x80], !P3 ;  /* 0x0708008006f35fae */ /* 0x0009e8000d901d54 */
[----:B------:R5:W-:Y:S04]  /*2480*/  @P2 LDGSTS.E.BYPASS.LTC128B.128 [R243+0x6080], [R4.64], !P4 ;  /* 0x0608000004f32fae */ /* 0x000be8000e101d54 */
[----:B------:R5:W-:Y:S04]  /*2490*/  @P2 LDGSTS.E.BYPASS.LTC128B.128 [R243+0x7880], [R4.64+0x80], !P3 ;  /* 0x0788008004f32fae */ /* 0x000be8000d901d54 */
[----:B------:R-:W0:Y:S01]  /*24a0*/  LDGDEPBAR ;  /* 0x00000000000079af */ /* 0x000e220000000000 */
[----:B----4-:R-:W-:-:S02]  /*24b0*/  IMAD.SHL.U32 R6, R23, 0x40, RZ ;  /* 0x0000004017067824 */ /* 0x010fc400078e00ff */
[----:B------:R-:W-:-:S05]  /*24c0*/  IMAD.SHL.U32 R7, R20, 0x8, RZ ;  /* 0x0000000814077824 */ /* 0x000fca00078e00ff */
[----:B------:R-:W-:Y:S01]  /*24d0*/  LOP3.LUT R7, R0, 0x8, R7, 0xf8, !PT ;  /* 0x0000000800077812 */ /* 0x000fe200078ef807 */
[----:B-----5:R-:W-:Y:S01]  /*24e0*/  IMAD.SHL.U32 R5, R26, 0x40, RZ ;  /* 0x000000401a057824 */ /* 0x020fe200078e00ff */
[----:B------:R-:W-:-:S04]  /*24f0*/  DEPBAR.LE SB0, 0x1 ;  /* 0x000080400000791a */ /* 0x000fc80000000000 */
[----:B------:R-:W-:Y:S01]  /*2500*/  LOP3.LUT R4, R6, 0x1c0, RZ, 0xc0, !PT ;  /* 0x000001c006047812 */ /* 0x000fe200078ec0ff */
[----:B------:R-:W-:-:S04]  /*2510*/  DEPBAR.LE SB0, 0x0 ;  /* 0x000080000000791a */ /* 0x000fc80000000000 */
[----:B------:R-:W-:Y:S01]  /*2520*/  IMAD.SHL.U32 R6, R10, 0x8, RZ ;  /* 0x000000080a067824 */ /* 0x000fe200078e00ff */
[----:B------:R-:W-:Y:S02]  /*2530*/  LOP3.LUT R117, R5, 0xfffffe00, RZ, 0xc0, !PT ;  /* 0xfffffe0005757812 */ /* 0x000fe400078ec0ff */
[----:B------:R-:W-:Y:S02]  /*2540*/  SHF.R.U32.HI R0, RZ, 0x3, R0 ;  /* 0x00000003ff007819 */ /* 0x000fe40000011600 */
[----:B------:R-:W-:Y:S02]  /*2550*/  LOP3.LUT R5, R4, 0x8, R6, 0xf8, !PT ;  /* 0x0000000804057812 */ /* 0x000fe400078ef806 */
[----:B------:R-:W-:Y:S02]  /*2560*/  SHF.R.U32.HI R4, RZ, 0x3, R4 ;  /* 0x00000003ff047819 */ /* 0x000fe40000011604 */
[----:B------:R-:W-:Y:S02]  /*2570*/  LOP3.LUT R0, R7, R0, RZ, 0x3c, !PT ;  /* 0x0000000007007212 */ /* 0x000fe400078e3cff */
[----:B------:R-:W-:Y:S01]  /*2580*/  LOP3.LUT R116, R5, R4, RZ, 0x3c, !PT ;  /* 0x0000000405747212 */ /* 0x000fe200078e3cff */
[----:B------:R-:W-:-:S02]  /*2590*/  IMAD R4, R120, 0x400, R117 ;  /* 0x0000040078047824 */ /* 0x000fc400078e0275 */
[----:B------:R-:W-:Y:S02]  /*25a0*/  IMAD R0, R10, 0x200, R0 ;  /* 0x000002000a007824 */ /* 0x000fe400078e0200 */
[----:B------:R-:W-:Y:S02]  /*25b0*/  IMAD.IADD R4, R116, 0x1, R4 ;  /* 0x0000000174047824 */ /* 0x000fe400078e0204 */
[----:B------:R-:W-:Y:S01]  /*25c0*/  IMAD.SHL.U32 R224, R0, 0x2, RZ ;  /* 0x0000000200e07824 */ /* 0x000fe200078e00ff */
[----:B------:R-:W-:Y:S01]  /*25d0*/  BAR.SYNC.DEFER_BLOCKING 0x0 ;  /* 0x0000000000007b1d */ /* 0x000fe20000010000 */
[----:B------:R-:W-:-:S03]  /*25e0*/  IMAD.SHL.U32 R231, R4, 0x2, RZ ;  /* 0x0000000204e77824 */ /* 0x000fc600078e00ff */
[C---:B------:R-:W-:Y:S01]  /*25f0*/  IADD3 R0, R224.reuse, 0x5080, RZ ;  /* 0x00005080e0007810 */ /* 0x040fe20007ffe0ff */
[C-C-:B------:R-:W-:Y:S01]  /*2600*/  IMAD R233, R3.reuse, 0x2, R231.reuse ;  /* 0x0000000203e97824 */ /* 0x140fe200078e02e7 */
[----:B------:R-:W-:Y:S01]  /*2610*/  IADD3 R235, R224, 0x50a0, RZ ;  /* 0x000050a0e0eb7810 */ /* 0x000fe20007ffe0ff */
[----:B------:R-:W-:Y:S01]  /*2620*/  IMAD R232, R2, 0x2, R231 ;  /* 0x0000000202e87824 */ /* 0x000fe200078e02e7 */
[----:B------:R-:W-:Y:S01]  /*2630*/  @P0 IADD3 R235, R0, -0x20, RZ ;  /* 0xffffffe000eb0810 */ /* 0x000fe20007ffe0ff */
[----:B------:R-:W-:Y:S02]  /*2640*/  IMAD R234, R2, 0x2, R233 ;  /* 0x0000000202ea7824 */ /* 0x000fe400078e02e9 */
[----:B------:R-:W-:Y:S01]  /*2650*/  IMAD R236, R3, 0x2, R232 ;  /* 0x0000000203ec7824 */ /* 0x000fe200078e02e8 */
[C---:B------:R-:W-:Y:S02]  /*2660*/  IADD3 R241, R235.reuse, 0x800, RZ ;  /* 0x00000800ebf17810 */ /* 0x040fe40007ffe0ff */
[----:B------:R-:W-:-:S02]  /*2670*/  IADD3 R240, R235, 0x1000, RZ ;  /* 0x00001000ebf07810 */ /* 0x000fc40007ffe0ff */
[C---:B------:R-:W-:Y:S02]  /*2680*/  IADD3 R239, R235.reuse, 0x1800, RZ ;  /* 0x00001800ebef7810 */ /* 0x040fe40007ffe0ff */
[C---:B------:R-:W-:Y:S02]  /*2690*/  IADD3 R238, R235.reuse, 0x2000, RZ ;  /* 0x00002000ebee7810 */ /* 0x040fe40007ffe0ff */
[----:B------:R-:W-:Y:S01]  /*26a0*/  IADD3 R237, R235, 0x2800, RZ ;  /* 0x00002800ebed7810 */ /* 0x000fe20007ffe0ff */
[----:B-1----:R-:W-:Y:S04]  /*26b0*/  LDSM.16.M88.4 R8, [R231+0x8080] ;  /* 0x00808000e708783b */ /* 0x002fe80000000200 */
[----:B------:R-:W-:Y:S04]  /*26c0*/  LDSM.16.M88.4 R4, [R231+0xa080] ;  /* 0x00a08000e704783b */ /* 0x000fe80000000200 */
[----:B--23--:R-:W1:Y:S04]  /*26d0*/  LDSM.16.M88.4 R16, [R224+0x5880] ;  /* 0x00588000e010783b */ /* 0x00ce680000000200 */
[----:B------:R-:W2:Y:S04]  /*26e0*/  LDSM.16.M88.4 R12, [R224+0x5080] ;  /* 0x00508000e00c783b */ /* 0x000ea80000000200 */
[----:B------:R-:W3:Y:S04]  /*26f0*/  LDSM.16.M88.4 R20, [R224+0x6080] ;  /* 0x00608000e014783b */ /* 0x000ee80000000200 */
[----:B------:R-:W-:Y:S04]  /*2700*/  LDSM.16.M88.4 R36, [R235] ;  /* 0x00000000eb24783b */ /* 0x000fe80000000200 */
[----:B------:R-:W-:Y:S04]  /*2710*/  LDSM.16.M88.4 R48, [R235+0x1000] ;  /* 0x00100000eb30783b */ /* 0x000fe80000000200 */
[----:B------:R-:W-:Y:S01]  /*2720*/  LDSM.16.M88.4 R40, [R235+0x800] ;  /* 0x00080000eb28783b */ /* 0x000fe20000000200 */
[-C--:B-1----:R-:W-:Y:S08]  /*2730*/  HMMA.16816.F32 R64, R8, R16.reuse, RZ ;  /* 0x000000100840723c */ /* 0x082ff000000018ff */
[----:B------:R-:W-:Y:S07]  /*2740*/  HMMA.16816.F32 R44, R4, R16, RZ ;  /* 0x00000010042c723c */ /* 0x000fee00000018ff */
[----:B------:R-:W-:Y:S01]  /*2750*/  IMAD.U32 R16, RZ, RZ, UR26 ;  /* 0x0000001aff107e24 */ /* 0x000fe2000f8e00ff */
[----:B--2---:R-:W-:Y:S01]  /*2760*/  HMMA.16816.F32 R68, R8, R12, RZ ;  /* 0x0000000c0844723c */ /* 0x004fe200000018ff */
[----:B------:R-:W-:Y:S01]  /*2770*/  UIADD3 UR26, UR27, UR11, URZ ;  /* 0x0000000b1b1a7290 */ /* 0x000fe2000fffe03f */
[----:B------:R-:W-:-:S02]  /*2780*/  IMAD.U32 R17, RZ, RZ, UR27 ;  /* 0x0000001bff117e24 */ /* 0x000fc4000f8e00ff */
[----:B------:R-:W-:Y:S02]  /*2790*/  UMOV UR11, 0x5 ;  /* 0x00000005000b7882 */ /* 0x000fe40000000000 */
[----:B------:R-:W-:Y:S02]  /*27a0*/  UIMAD UR26, UR26, 0x30, URZ ;  /* 0x000000301a1a78a4 */ /* 0x000fe4000f8e023f */
[----:B------:R-:W-:Y:S01]  /*27b0*/  HMMA.16816.F32 R32, R4, R12, RZ ;  /* 0x0000000c0420723c */ /* 0x000fe200000018ff */
[----:B------:R-:W-:-:S07]  /*27c0*/  USHF.L.U64.HI UR11, UR6, UR11, UR7 ;  /* 0x0000000b060b7299 */ /* 0x000fce0008010207 */
[-C--:B------:R-:W-:Y:S08]  /*27d0*/  HMMA.16816.F32 R56, R4, R14.reuse, RZ ;  /* 0x0000000e0438723c */ /* 0x080ff000000018ff */
[----:B------:R-:W-:Y:S01]  /*27e0*/  HMMA.16816.F32 R88, R8, R14, RZ ;  /* 0x0000000e0858723c */ /* 0x000fe200000018ff */
[----:B------:R-:W1:Y:S07]  /*27f0*/  LDSM.16.M88.4 R12, [R233+0xa080] ;  /* 0x00a08000e90c783b */ /* 0x000e6e0000000200 */
[C---:B------:R-:W-:Y:S08]  /*2800*/  HMMA.16816.F32 R52, R4.reuse, R18, RZ ;  /* 0x000000120434723c */ /* 0x040ff000000018ff */
[C---:B---3--:R-:W-:Y:S08]  /*2810*/  HMMA.16816.F32 R28, R4.reuse, R20, RZ ;  /* 0x00000014041c723c */ /* 0x048ff000000018ff */
[----:B------:R-:W-:Y:S07]  /*2820*/  HMMA.16816.F32 R60, R4, R22, RZ ;  /* 0x00000016043c723c */ /* 0x000fee00000018ff */
[----:B------:R-:W-:Y:S01]  /*2830*/  IMAD.WIDE.U32 R6, R16, 0x30, R72 ;  /* 0x0000003010067825 */ /* 0x000fe200078e0048 */
[----:B------:R-:W-:Y:S01]  /*2840*/  HMMA.16816.F32 R92, R8, R18, RZ ;  /* 0x00000012085c723c */ /* 0x000fe200000018ff */
[----:B------:R-:W2:Y:S03]  /*2850*/  LDSM.16.M88.4 R16, [R233+0x8080] ;  /* 0x00808000e910783b */ /* 0x000ea60000000200 */
[----:B------:R-:W-:-:S02]  /*2860*/  LEA R4, P0, R6, c[0x0][0x1f8], 0x1 ;  /* 0x00007e0006047a11 */ /* 0x000fc400078008ff */
[----:B------:R-:W-:Y:S02]  /*2870*/  IADD3 R0, R7, UR26, RZ ;  /* 0x0000001a07007c10 */ /* 0x000fe4000fffe0ff */
[C---:B------:R-:W-:Y:S02]  /*2880*/  HMMA.16816.F32 R80, R8.reuse, R20, RZ ;  /* 0x000000140850723c */ /* 0x040fe400000018ff */
[----:B------:R-:W-:Y:S01]  /*2890*/  LEA.HI.X R5, R6, c[0x0][0x1fc], R0, 0x1, P0 ;  /* 0x00007f0006057a11 */ /* 0x000fe200000f0c00 */
[----:B------:R-:W-:Y:S01]  /*28a0*/  IMAD.U32 R0, RZ, RZ, UR12 ;  /* 0x0000000cff007e24 */ /* 0x000fe2000f8e00ff */
[----:B------:R-:W-:Y:S02]  /*28b0*/  IADD3 R6, P2, R4, UR12, RZ ;  /* 0x0000000c04067c10 */ /* 0x000fe4000ff5e0ff */
[----:B------:R-:W-:Y:S01]  /*28c0*/  ISETP.LT.OR P0, PT, R24, 0x11, P4 ;  /* 0x000000111800780c */ /* 0x000fe20002701670 */
[----:B------:R-:W-:Y:S01]  /*28d0*/  @!PT LDS RZ, [RZ] ;  /* 0x00000000fffff984 */ /* 0x000fe20000000800 */
[----:B------:R-:W-:Y:S01]  /*28e0*/  @!PT LDS RZ, [RZ] ;  /* 0x00000000fffff984 */ /* 0x000fe20000000800 */
[----:B------:R-:W-:Y:S01]  /*28f0*/  @!PT LDS RZ, [RZ] ;  /* 0x00000000fffff984 */ /* 0x000fe20000000800 */
[----:B------:R3:W-:Y:S01]  /*2900*/  LDGSTS.E.BYPASS.LTC128B.128 [R243+0x2080], [R4.64], !P1 ;  /* 0x0208000004f37fae */ /* 0x0007e2000c901d54 */
[----:B------:R-:W-:Y:S01]  /*2910*/  HMMA.16816.F32 R20, R8, R22, RZ ;  /* 0x000000160814723c */ /* 0x000fe200000018ff */
[----:B------:R-:W-:-:S02]  /*2920*/  IADD3.X R7, R5, UR11, RZ, P2, !PT ;  /* 0x0000000b05077c10 */ /* 0x000fc400097fe4ff */
[----:B------:R3:W-:Y:S01]  /*2930*/  LDGSTS.E.BYPASS.LTC128B.128 [R243+0x3880], [R4.64+0x80], !P6 ;  /* 0x0388008004f37fae */ /* 0x0007e2000f101d54 */
[----:B------:R-:W-:Y:S02]  /*2940*/  ISETP.LT.OR P6, PT, R24, 0x11, P3 ;  /* 0x000000111800780c */ /* 0x000fe40001fc1670 */
[----:B------:R-:W-:Y:S02]  /*2950*/  LOP3.LUT P1, RZ, R25, 0x4, RZ, 0xc0, !PT ;  /* 0x0000000419ff7812 */ /* 0x000fe4000782c0ff */
[----:B------:R-:W-:Y:S01]  /*2960*/  IADD3 R8, P5, P2, R0, 0x80, R4 ;  /* 0x0000008000087810 */ /* 0x000fe20007abe004 */
[----:B------:R-:W-:Y:S01]  /*2970*/  IMAD.MOV.U32 R0, RZ, RZ, 0x40 ;  /* 0x00000040ff007424 */ /* 0x000fe200078e00ff */
[----:B-1----:R-:W-:Y:S01]  /*2980*/  HMMA.16816.F32 R104, R12, R36, R32 ;  /* 0x000000240c68723c */ /* 0x002fe20000001820 */
[----:B------:R1:W-:Y:S01]  /*2990*/  LDGSTS.E.BYPASS.LTC128B.128 [R243+0x2880], [R6.64], !P0 ;  /* 0x0288000006f37fae */ /* 0x0003e2000c101d54 */
[----:B------:R-:W-:Y:S02]  /*29a0*/  IADD3.X R9, RZ, UR11, R5, P5, P2 ;  /* 0x0000000bff097c10 */ /* 0x000fe4000afe4405 */
[----:B------:R-:W-:-:S02]  /*29b0*/  ISETP.LT.OR P5, PT, R24, 0x21, P4 ;  /* 0x000000211800780c */ /* 0x000fc400027a1670 */
[----:B------:R-:W-:Y:S01]  /*29c0*/  ISETP.LT.OR P2, PT, R24, 0x21, P3 ;  /* 0x000000211800780c */ /* 0x000fe20001f41670 */
[----:B------:R4:W-:Y:S01]  /*29d0*/  LDGSTS.E.BYPASS.LTC128B.128 [R243+0x4080], [R8.64], !P6 ;  /* 0x0408000008f37fae */ /* 0x0009e2000f101d54 */
[----:B------:R-:W-:Y:S01]  /*29e0*/  SEL R0, R0, 0xffffffc0, !P1 ;  /* 0xffffffc000007807 */ /* 0x000fe20004800000 */
[C---:B------:R-:W-:Y:S04]  /*29f0*/  HMMA.16816.F32 R96, R12.reuse, R48, R28 ;  /* 0x000000300c60723c */ /* 0x040fe8000000181c */
[----:B------:R-:W-:Y:S02]  /*2a00*/  IMAD.IADD R230, R224, 0x1, R0 ;  /* 0x00000001e0e67824 */ /* 0x000fe400078e0200 */
[----:B------:R-:W-:Y:S01]  /*2a10*/  IMAD.IADD R229, R0, 0x1, R235 ;  /* 0x0000000100e57824 */ /* 0x000fe200078e02eb */
[----:B------:R-:W-:Y:S01]  /*2a20*/  LOP3.LUT R0, R116, R117, RZ, 0xfc, !PT ;  /* 0x0000007574007212 */ /* 0x000fe200078efcff */
[----:B------:R-:W-:Y:S01]  /*2a30*/  HMMA.16816.F32 R100, R12, R40, R44 ;  /* 0x000000280c64723c */ /* 0x000fe2000000182c */
[----:B---3--:R-:W-:-:S04]  /*2a40*/  IADD3 R4, P0, R6, UR12, RZ ;  /* 0x0000000c06047c10 */ /* 0x008fc8000ff1e0ff */
[----:B------:R-:W-:-:S03]  /*2a50*/  IADD3.X R5, R7, UR11, RZ, P0, !PT ;  /* 0x0000000b07057c10 */ /* 0x000fc600087fe4ff */
[C---:B------:R-:W-:Y:S01]  /*2a60*/  HMMA.16816.F32 R84, R12.reuse, R38, R56 ;  /* 0x000000260c54723c */ /* 0x040fe20000001838 */
[----:B------:R-:W-:Y:S01]  /*2a70*/  PLOP3.LUT P0, PT, PT, PT, UP0, 0x80, 0x0 ;  /* 0x000000000000781c */ /* 0x000fe20003f0f008 */
[----:B------:R1:W-:Y:S04]  /*2a80*/  LDGSTS.E.BYPASS.LTC128B.128 [R243+0x3080], [R4.64], !P5 ;  /* 0x0308000004f37fae */ /* 0x0003e8000e901d54 */
[----:B------:R1:W-:Y:S02]  /*2a90*/  LDGSTS.E.BYPASS.LTC128B.128 [R243+0x4880], [R4.64+0x80], !P2 ;  /* 0x0488008004f37fae */ /* 0x0003e4000d101d54 */
[C---:B------:R-:W-:Y:S02]  /*2aa0*/  HMMA.16816.F32 R76, R12.reuse, R42, R52 ;  /* 0x0000002a0c4c723c */ /* 0x040fe40000001834 */
[----:B----4-:R-:W-:Y:S04]  /*2ab0*/  LDSM.16.M88.4 R8, [R232+0xa080] ;  /* 0x00a08000e808783b */ /* 0x010fe80000000200 */
[----:B------:R-:W3:Y:S02]  /*2ac0*/  LDSM.16.M88.4 R24, [R230+0x5880] ;  /* 0x00588000e618783b */ /* 0x000ee40000000200 */
[----:B------:R-:W-:Y:S02]  /*2ad0*/  HMMA.16816.F32 R72, R12, R50, R60 ;  /* 0x000000320c48723c */ /* 0x000fe4000000183c */
[----:B------:R-:W4:Y:S04]  /*2ae0*/  LDSM.16.M88.4 R28, [R230+0x5080] ;  /* 0x00508000e61c783b */ /* 0x000f280000000200 */
[----:B------:R-:W5:Y:S02]  /*2af0*/  LDSM.16.M88.4 R32, [R230+0x6080] ;  /* 0x00608000e620783b */ /* 0x000f640000000200 */
[C---:B--2---:R-:W-:Y:S02]  /*2b00*/  HMMA.16816.F32 R68, R16.reuse, R36, R68 ;  /* 0x000000241044723c */ /* 0x044fe40000001844 */
[----:B------:R-:W2:Y:S04]  /*2b10*/  LDSM.16.M88.4 R12, [R232+0x8080] ;  /* 0x00808000e80c783b */ /* 0x000ea80000000200 */
[----:B------:R-:W-:Y:S02]  /*2b20*/  LDSM.16.M88.4 R60, [R229+0x800] ;  /* 0x00080000e53c783b */ /* 0x000fe40000000200 */
[C---:B------:R-:W-:Y:S02]  /*2b30*/  HMMA.16816.F32 R64, R16.reuse, R40, R64 ;  /* 0x000000281040723c */ /* 0x040fe40000001840 */
[----:B-1----:R-:W-:Y:S04]  /*2b40*/  LDSM.16.M88.4 R4, [R234+0xa080] ;  /* 0x00a08000ea04783b */ /* 0x002fe80000000200 */
[----:B------:R-:W-:Y:S02]  /*2b50*/  LDSM.16.M88.4 R56, [R229+0x1000] ;  /* 0x00100000e538783b */ /* 0x000fe40000000200 */
[C---:B------:R-:W-:Y:S02]  /*2b60*/  HMMA.16816.F32 R52, R16.reuse, R48, R80 ;  /* 0x000000301034723c */ /* 0x040fe40000001850 */
[----:B------:R-:W0:Y:S06]  /*2b70*/  LDGDEPBAR ;  /* 0x00000000000079af */ /* 0x000e2c0000000000 */
[C---:B------:R-:W-:Y:S01]  /*2b80*/  HMMA.16816.F32 R44, R16.reuse, R38, R88 ;  /* 0x00000026102c723c */ /* 0x040fe20000001858 */
[----:B------:R-:W1:Y:S07]  /*2b90*/  LDSM.16.M88.4 R36, [R229] ;  /* 0x00000000e524783b */ /* 0x000e6e0000000200 */
[C---:B------:R-:W-:Y:S08]  /*2ba0*/  HMMA.16816.F32 R40, R16.reuse, R42, R92 ;  /* 0x0000002a1028723c */ /* 0x040ff0000000185c */
[----:B------:R-:W-:Y:S01]  /*2bb0*/  HMMA.16816.F32 R48, R16, R50, R20 ;  /* 0x000000321030723c */ /* 0x000fe20000001814 */
[----:B------:R-:W1:Y:S04]  /*2bc0*/  LDSM.16.M88.4 R20, [R234+0x8080] ;  /* 0x00808000ea14783b */ /* 0x000e680000000200 */
[----:B------:R-:W-:Y:S03]  /*2bd0*/  LDSM.16.M88.4 R16, [R231+0xe080] ;  /* 0x00e08000e710783b */ /* 0x000fe60000000200 */
[C---:B---3--:R-:W-:Y:S08]  /*2be0*/  HMMA.16816.F32 R88, R8.reuse, R26, R76 ;  /* 0x0000001a0858723c */ /* 0x048ff0000000184c */
[C---:B----4-:R-:W-:Y:S08]  /*2bf0*/  HMMA.16816.F32 R80, R8.reuse, R28, R104 ;  /* 0x0000001c0850723c */ /* 0x050ff00000001868 */
[C---:B------:R-:W-:Y:S08]  /*2c00*/  HMMA.16816.F32 R92, R8.reuse, R24, R100 ;  /* 0x00000018085c723c */ /* 0x040ff00000001864 */
[C---:B-----5:R-:W-:Y:S08]  /*2c10*/  HMMA.16816.F32 R96, R8.reuse, R32, R96 ;  /* 0x000000200860723c */ /* 0x060ff00000001860 */
[C---:B------:R-:W-:Y:S08]  /*2c20*/  HMMA.16816.F32 R84, R8.reuse, R30, R84 ;  /* 0x0000001e0854723c */ /* 0x040ff00000001854 */
[----:B------:R-:W-:Y:S08]  /*2c30*/  HMMA.16816.F32 R76, R8, R34, R72 ;  /* 0x00000022084c723c */ /* 0x000ff00000001848 */
[C---:B--2---:R-:W-:Y:S08]  /*2c40*/  HMMA.16816.F32 R8, R12.reuse, R28, R68 ;  /* 0x0000001c0c08723c */ /* 0x044ff00000001844 */
[C---:B------:R-:W-:Y:S01]  /*2c50*/  HMMA.16816.F32 R68, R12.reuse, R30, R44 ;  /* 0x0000001e0c44723c */ /* 0x040fe2000000182c */
[----:B------:R-:W2:Y:S07]  /*2c60*/  LDSM.16.M88.4 R28, [R224+0x6880] ;  /* 0x00688000e01c783b */ /* 0x000eae0000000200 */
[C---:B------:R-:W-:Y:S08]  /*2c70*/  HMMA.16816.F32 R104, R12.reuse, R24, R64 ;  /* 0x000000180c68723c */ /* 0x040ff00000001840 */
[C---:B------:R-:W-:Y:S01]  /*2c80*/  HMMA.16816.F32 R112, R12.reuse, R26, R40 ;  /* 0x0000001a0c70723c */ /* 0x040fe20000001828 */
[----:B------:R-:W3:Y:S07]  /*2c90*/  LDSM.16.M88.4 R24, [R224+0x7080] ;  /* 0x00708000e018783b */ /* 0x000eee0000000200 */
[C---:B------:R-:W-:Y:S01]  /*2ca0*/  HMMA.16816.F32 R108, R12.reuse, R32, R52 ;  /* 0x000000200c6c723c */ /* 0x040fe20000001834 */
[----:B------:R-:W-:Y:S07]  /*2cb0*/  LDSM.16.M88.4 R52, [R235+0x1800] ;  /* 0x00180000eb34783b */ /* 0x000fee0000000200 */
[----:B------:R-:W-:Y:S01]  /*2cc0*/  HMMA.16816.F32 R44, R12, R34, R48 ;  /* 0x000000220c2c723c */ /* 0x000fe20000001830 */
[----:B------:R-:W4:Y:S04]  /*2cd0*/  LDSM.16.M88.4 R12, [R224+0x7880] ;  /* 0x00788000e00c783b */ /* 0x000f280000000200 */
[----:B------:R-:W-:Y:S03]  /*2ce0*/  LDSM.16.M88.4 R48, [R235+0x2000] ;  /* 0x00200000eb30783b */ /* 0x000fe60000000200 */
[C---:B-1----:R-:W-:Y:S08]  /*2cf0*/  HMMA.16816.F32 R40, R4.reuse, R36, R80 ;  /* 0x000000240428723c */ /* 0x042ff00000001850 */
[C---:B------:R-:W-:Y:S08]  /*2d00*/  HMMA.16816.F32 R64, R4.reuse, R60, R92 ;  /* 0x0000003c0440723c */ /* 0x040ff0000000185c */
[----:B------:R-:W-:Y:S08]  /*2d10*/  HMMA.16816.F32 R32, R4, R38, R84 ;  /* 0x000000260420723c */ /* 0x000ff00000001854 */
[----:B------:R-:W-:Y:S01]  /*2d20*/  HMMA.16816.F32 R92, R20, R36, R8 ;  /* 0x00000024145c723c */ /* 0x000fe20000001808 */
[----:B------:R-:W1:Y:S07]  /*2d30*/  LDSM.16.M88.4 R8, [R231+0xc080] ;  /* 0x00c08000e708783b */ /* 0x000e6e0000000200 */
[C---:B------:R-:W-:Y:S08]  /*2d40*/  HMMA.16816.F32 R72, R4.reuse, R62, R88 ;  /* 0x0000003e0448723c */ /* 0x040ff00000001858 */
[C---:B------:R-:W-:Y:S08]  /*2d50*/  HMMA.16816.F32 R100, R4.reuse, R56, R96 ;  /* 0x000000380464723c */ /* 0x040ff00000001860 */
[----:B------:R-:W-:Y:S01]  /*2d60*/  HMMA.16816.F32 R96, R4, R58, R76 ;  /* 0x0000003a0460723c */ /* 0x000fe2000000184c */
[----:B------:R-:W5:Y:S07]  /*2d70*/  LDSM.16.M88.4 R4, [R233+0xe080] ;  /* 0x00e08000e904783b */ /* 0x000f6e0000000200 */
[C---:B------:R-:W-:Y:S01]  /*2d80*/  HMMA.16816.F32 R84, R20.reuse, R38, R68 ;  /* 0x000000261454723c */ /* 0x040fe20000001844 */
[----:B------:R-:W1:Y:S07]  /*2d90*/  LDSM.16.M88.4 R68, [R235+0x2800] ;  /* 0x00280000eb44783b */ /* 0x000e6e0000000200 */
[C---:B------:R-:W-:Y:S08]  /*2da0*/  HMMA.16816.F32 R88, R20.reuse, R60, R104 ;  /* 0x0000003c1458723c */ /* 0x040ff00000001868 */
[C---:B------:R-:W-:Y:S08]  /*2db0*/  HMMA.16816.F32 R104, R20.reuse, R62, R112 ;  /* 0x0000003e1468723c */ /* 0x040ff00000001870 */
[C---:B------:R-:W-:Y:S08]  /*2dc0*/  HMMA.16816.F32 R108, R20.reuse, R56, R108 ;  /* 0x00000038146c723c */ /* 0x040ff0000000186c */
[----:B------:R-:W-:Y:S01]  /*2dd0*/  HMMA.16816.F32 R80, R20, R58, R44 ;  /* 0x0000003a1450723c */ /* 0x000fe2000000182c */
[----:B------:R-:W1:Y:S07]  /*2de0*/  LDSM.16.M88.4 R20, [R233+0xc080] ;  /* 0x00c08000e914783b */ /* 0x000e6e0000000200 */
[C---:B--2---:R-:W-:Y:S08]  /*2df0*/  HMMA.16816.F32 R76, R16.reuse, R28, R40 ;  /* 0x0000001c104c723c */ /* 0x044ff00000001828 */
[C---:B------:R-:W-:Y:S08]  /*2e00*/  HMMA.16816.F32 R44, R16.reuse, R30, R32 ;  /* 0x0000001e102c723c */ /* 0x040ff00000001820 */
[C---:B---3--:R-:W-:Y:S08]  /*2e10*/  HMMA.16816.F32 R40, R16.reuse, R24, R64 ;  /* 0x000000181028723c */ /* 0x048ff00000001840 */
[C---:B------:R-:W-:Y:S08]  /*2e20*/  HMMA.16816.F32 R36, R16.reuse, R26, R72 ;  /* 0x0000001a1024723c */ /* 0x040ff00000001848 */
[----:B----4-:R-:W-:Y:S08]  /*2e30*/  HMMA.16816.F32 R32, R16, R12, R100 ;  /* 0x0000000c1020723c */ /* 0x010ff00000001864 */
[C---:B-1----:R-:W-:Y:S08]  /*2e40*/  HMMA.16816.F32 R72, R8.reuse, R28, R92 ;  /* 0x0000001c0848723c */ /* 0x042ff0000000185c */
        /* <DEDUP_REMOVED lines=9> */
[C---:B-----5:R-:W-:Y:S01]  /*2ee0*/  HMMA.16816.F32 R108, R4.reuse, R48, R40 ;  /* 0x00000030046c723c */ /* 0x060fe20000001828 */
[----:B------:R-:W1:Y:S07]  /*2ef0*/  LDSM.16.M88.4 R40, [R230+0x6880] ;  /* 0x00688000e628783b */ /* 0x000e6e0000000200 */
[C---:B------:R-:W-:Y:S01]  /*2f00*/  HMMA.16816.F32 R104, R4.reuse, R50, R36 ;  /* 0x000000320468723c */ /* 0x040fe20000001824 */
[----:B------:R-:W2:Y:S07]  /*2f10*/  LDSM.16.M88.4 R36, [R230+0x7080] ;  /* 0x00708000e624783b */ /* 0x000eae0000000200 */
[C---:B------:R-:W-:Y:S01]  /*2f20*/  HMMA.16816.F32 R100, R4.reuse, R68, R32 ;  /* 0x000000440464723c */ /* 0x040fe20000001820 */
        /* <DEDUP_REMOVED lines=9> */
[----:B------:R-:W-:Y:S07]  /*2fc0*/  LDSM.16.M88.4 R28, [R229+0x1800] ;  /* 0x00180000e51c783b */ /* 0x000fee0000000200 */
[C---:B------:R-:W-:Y:S01]  /*2fd0*/  HMMA.16816.F32 R60, R20.reuse, R68, R24 ;  /* 0x00000044143c723c */ /* 0x040fe20000001818 */
[----:B------:R-:W-:Y:S07]  /*2fe0*/  LDSM.16.M88.4 R24, [R229+0x2000] ;  /* 0x00200000e518783b */ /* 0x000fee0000000200 */
[----:B------:R-:W-:Y:S01]  /*2ff0*/  HMMA.16816.F32 R56, R20, R70, R80 ;  /* 0x000000461438723c */ /* 0x000fe20000001850 */
[----:B------:R-:W4:Y:S01]  /*3000*/  LDSM.16.M88.4 R20, [R229+0x2800] ;  /* 0x00280000e514783b */ /* 0x000f220000000200 */
        /* <DEDUP_REMOVED lines=14> */
[C---:B------:R-:W-:Y:S08]  /*30f0*/  HMMA.16816.F32 R80, R4.reuse, R28, R80 ;  /* 0x0000001c0450723c */ /* 0x040ff00000001850 */
[----:B------:R-:W-:Y:S08]  /*3100*/  HMMA.16816.F32 R76, R4, R30, R76 ;  /* 0x0000001e044c723c */ /* 0x000ff0000000184c */
[C---:B------:R-:W-:Y:S08]  /*3110*/  HMMA.16816.F32 R52, R8.reuse, R28, R48 ;  /* 0x0000001c0834723c */ /* 0x040ff00000001830 */
[----:B------:R-:W-:Y:S08]  /*3120*/  HMMA.16816.F32 R44, R8, R30, R44 ;  /* 0x0000001e082c723c */ /* 0x000ff0000000182c */
        /* <DEDUP_REMOVED lines=12> */
[----:B------:R-:W-:Y:S01]  /*31f0*/  IMAD.WIDE.U32 R8, R118, UR7, R124 ;  /* 0x0000000776087c25 */ /* 0x000fe2000f8e007c */
[----:B------:R-:W-:Y:S02]  /*3200*/  USHF.L.U32 UR7, UR4, 0x5, URZ ;  /* 0x0000000504077899 */ /* 0x000fe4000800063f */
[----:B------:R-:W-:Y:S02]  /*3210*/  UIMAD UR6, UR6, UR28, UR25 ;  /* 0x0000001c060672a4 */ /* 0x000fe4000f8e0219 */
[----:B------:R-:W-:Y:S01]  /*3220*/  LEA R4, P0, R8, c[0x0][0x1c8], 0x1 ;  /* 0x0000720008047a11 */ /* 0x000fe200078008ff */
[----:B------:R-:W-:Y:S01]  /*3230*/  USHF.L.U64.HI UR4, UR4, 0x5, UR5 ;  /* 0x0000000504047899 */ /* 0x000fe20008010205 */
[----:B------:R-:W-:-:S02]  /*3240*/  IMAD.U32 R7, RZ, RZ, UR7 ;  /* 0x00000007ff077e24 */ /* 0x000fc4000f8e00ff */
[----:B------:R-:W-:Y:S02]  /*3250*/  IADD3 R5, R9, UR6, RZ ;  /* 0x0000000609057c10 */ /* 0x000fe4000fffe0ff */
[----:B------:R-:W-:Y:S02]  /*3260*/  IADD3 R6, P5, R4, UR7, RZ ;  /* 0x0000000704067c10 */ /* 0x000fe4000ffbe0ff */
[----:B------:R-:W-:Y:S02]  /*3270*/  LEA.HI.X R5, R8, c[0x0][0x1cc], R5, 0x1, P0 ;  /* 0x0000730008057a11 */ /* 0x000fe400000f0c05 */
[----:B------:R-:W-:Y:S02]  /*3280*/  IADD3 R10, P2, P1, R7, 0x80, R4 ;  /* 0x00000080070a7810 */ /* 0x000fe4000795e004 */
[----:B------:R-:W-:Y:S01]  /*3290*/  IADD3 R8, P0, R6, UR7, RZ ;  /* 0x0000000706087c10 */ /* 0x000fe2000ff1e0ff */
[----:B------:R-:W-:Y:S01]  /*32a0*/  @!PT LDS RZ, [RZ] ;  /* 0x00000000fffff984 */ /* 0x000fe20000000800 */
[----:B------:R-:W-:Y:S01]  /*32b0*/  @!PT LDS RZ, [RZ] ;  /* 0x00000000fffff984 */ /* 0x000fe20000000800 */
[----:B------:R-:W-:Y:S01]  /*32c0*/  @!PT LDS RZ, [RZ] ;  /* 0x00000000fffff984 */ /* 0x000fe20000000800 */
[----:B------:R1:W-:Y:S01]  /*32d0*/  LDGSTS.E.BYPASS.LTC128B.128 [R243+0x5080], [R4.64], !P4 ;  /* 0x0508000004f37fae */ /* 0x0003e2000e101d54 */
[----:B------:R-:W-:-:S02]  /*32e0*/  IADD3.X R7, R5, UR4, RZ, P5, !PT ;  /* 0x0000000405077c10 */ /* 0x000fc4000affe4ff */
[----:B------:R-:W-:Y:S01]  /*32f0*/  IADD3.X R11, RZ, UR4, R5, P2, P1 ;  /* 0x00000004ff0b7c10 */ /* 0x000fe200097e2405 */
[----:B------:R1:W-:Y:S01]  /*3300*/  LDGSTS.E.BYPASS.LTC128B.128 [R243+0x6880], [R4.64+0x80], !P3 ;  /* 0x0688008004f37fae */ /* 0x0003e2000d901d54 */
[----:B------:R-:W-:-:S03]  /*3310*/  IADD3.X R9, R7, UR4, RZ, P0, !PT ;  /* 0x0000000407097c10 */ /* 0x000fc600087fe4ff */
[----:B------:R1:W-:Y:S04]  /*3320*/  LDGSTS.E.BYPASS.LTC128B.128 [R243+0x5880], [R6.64], !P4 ;  /* 0x0588000006f37fae */ /* 0x0003e8000e101d54 */
[----:B------:R1:W-:Y:S04]  /*3330*/  LDGSTS.E.BYPASS.LTC128B.128 [R243+0x7080], [R10.64], !P3 ;  /* 0x070800000af37fae */ /* 0x0003e8000d901d54 */
[----:B------:R1:W-:Y:S04]  /*3340*/  LDGSTS.E.BYPASS.LTC128B.128 [R243+0x6080], [R8.64], !P4 ;  /* 0x0608000008f37fae */ /* 0x0003e8000e101d54 */
[----:B------:R1:W-:Y:S02]  /*3350*/  LDGSTS.E.BYPASS.LTC128B.128 [R243+0x7880], [R8.64+0x80], !P3 ;  /* 0x0788008008f37fae */ /* 0x0003e4000d901d54 */
.L_x_1006:
[----:B-1----:R-:W-:Y:S01]  /*3360*/  FMUL.FTZ R4, R53, c[0x0][0x320] ;  /* 0x0000c80035047a20 */ /* 0x002fe20000410000 */
[----:B------:R-:W-:Y:S01]  /*3370*/  SHF.R.S32.HI R7, RZ, 0x1f, R120 ;  /* 0x0000001fff077819 */ /* 0x000fe20000011478 */
[----:B------:R-:W-:Y:S01]  /*3380*/  FMUL.FTZ R5, R40, c[0x0][0x320] ;  /* 0x0000c80028057a20 */ /* 0x000fe20000410000 */
[----:B------:R-:W-:Y:S01]  /*3390*/  LEA.HI R6, R122, R123, RZ, 0x2 ;  /* 0x0000007b7a067211 */ /* 0x000fe200078f10ff */
[----:B------:R1:W2:Y:S01]  /*33a0*/  MUFU.TANH R49, R4 ;  /* 0x0000000400317308 */ /* 0x0002a20000002400 */
[----:B------:R-:W-:Y:S01]  /*33b0*/  UISETP.NE.AND UP1, UPT, UR17, URZ, UPT ;  /* 0x0000003f1100728c */ /* 0x000fe2000bf25270 */
[----:B------:R-:W-:Y:S01]  /*33c0*/  FMUL.FTZ R10, R36, c[0x0][0x320] ;  /* 0x0000c800240a7a20 */ /* 0x000fe20000410000 */
[----:B------:R-:W-:Y:S01]  /*33d0*/  LOP3.LUT R6, R6, 0xfffffffc, RZ, 0xc0, !PT ;  /* 0xfffffffc06067812 */ /* 0x000fe200078ec0ff */
[----:B------:R-:W-:Y:S01]  /*33e0*/  UIADD3 UR4, UR9, 0x1, UR24 ;  /* 0x0000000109047890 */ /* 0x000fe2000fffe018 */
[----:B------:R-:W0:Y:S01]  /*33f0*/  LDGDEPBAR ;  /* 0x00000000000079af */ /* 0x000e220000000000 */
[----:B------:R-:W-:Y:S01]  /*3400*/  UISETP.NE.AND UP0, UPT, UR16, URZ, UPT ;  /* 0x0000003f1000728c */ /* 0x000fe2000bf05270 */
[----:B------:R-:W-:Y:S01]  /*3410*/  PLOP3.LUT P1, PT, PT, PT, UP1, 0x80, 0x0 ;  /* 0x000000000000781c */ /* 0x000fe20003f2f018 */
[----:B------:R3:W4:Y:S01]  /*3420*/  MUFU.TANH R40, R5 ;  /* 0x0000000500287308 */ /* 0x0007220000002400 */
[----:B------:R-:W-:Y:S01]  /*3430*/  IMAD.IADD R6, R123, 0x1, -R6 ;  /* 0x000000017b067824 */ /* 0x000fe200078e0a06 */
[----:B------:R-:W-:Y:S01]  /*3440*/  PLOP3.LUT P0, PT, PT, PT, UP1, 0x80, 0x0 ;  /* 0x000000000000781c */ /* 0x000fe20003f0f018 */
[----:B------:R-:W-:-:S02]  /*3450*/  ULDC UR14, c[0x0][0x324] ;  /* 0x0000c900000e7ab9 */ /* 0x000fc40000000800 */
[----:B------:R-:W-:Y:S01]  /*3460*/  ULOP3.LUT UR14, URZ, UR14, URZ, 0x33, !UPT ;  /* 0x0000000e3f0e7292 */ /* 0x000fe2000f8e333f */
[----:B-1----:R-:W-:Y:S02]  /*3470*/  FMUL.FTZ R4, R44, c[0x0][0x320] ;  /* 0x0000c8002c047a20 */ /* 0x002fe40000410000 */
        /* <DEDUP_REMOVED lines=20> */
[----:B------:R-:W-:Y:S01]  /*35c0*/  LOP3.LUT R5, R7, 0xffffffc0, RZ, 0xc0, !PT ;  /* 0xffffffc007057812 */ /* 0x000fe200078ec0ff */
[----:B------:R-:W-:Y:S02]  /*35d0*/  FMUL.FTZ R7, R29, c[0x0][0x320] ;  /* 0x0000c8001d077a20 */ /* 0x000fe40000410000 */
[----:B------:R-:W-:Y:S02]  /*35e0*/  IMAD.IADD R6, R6, 0x1, -R8 ;  /* 0x0000000106067824 */ /* 0x000fe400078e0a08 */
[----:B------:R-:W-:Y:S01]  /*35f0*/  IMAD.IADD R5, R5, 0x1, R11 ;  /* 0x0000000105057824 */ /* 0x000fe200078e020b */
[----:B------:R-:W3:Y:S03]  /*3600*/  MUFU.TANH R10, R7 ;  /* 0x00000007000a7308 */ /* 0x000ee60000002400 */
[----:B------:R-:W-:-:S02]  /*3610*/  IMAD R12, R6, 0x8, R5 ;  /* 0x00000008060c7824 */ /* 0x000fc400078e0205 */
[----:B------:R-:W-:Y:S02]  /*3620*/  FMUL.FTZ R5, R32, c[0x0][0x320] ;  /* 0x0000c80020057a20 */ /* 0x000fe40000410000 */
[----:B------:R-:W-:Y:S01]  /*3630*/  @P1 IMAD.HI.U32 R6, R12, c[0x0][0x2c8], RZ ;  /* 0x0000b2000c061a27 */ /* 0x000fe200078e00ff */
[----:B------:R5:W-:Y:S01]  /*3640*/  STL [R1+0x28], R12 ;  /* 0x0000280c01007387 */ /* 0x000be20000100800 */
[----:B------:R1:W1:Y:S02]  /*3650*/  MUFU.TANH R25, R5 ;  /* 0x0000000500197308 */ /* 0x0002640000002400 */
[----:B-1----:R-:W-:-:S06]  /*3660*/  FMUL.FTZ R5, R33, c[0x0][0x320] ;  /* 0x0000c80021057a20 */ /* 0x002fcc0000410000 */
[----:B------:R1:W1:Y:S01]  /*3670*/  MUFU.TANH R24, R5 ;  /* 0x0000000500187308 */ /* 0x0002620000002400 */
[----:B-----5:R-:W-:Y:S02]  /*3680*/  @P0 SHF.R.U32.HI R12, RZ, c[0x0][0x2cc], R6 ;  /* 0x0000b300ff0c0a19 */ /* 0x020fe40000011606 */
[----:B------:R-:W-:-:S03]  /*3690*/  PLOP3.LUT P0, PT, PT, PT, UP0, 0x40, 0x0 ;  /* 0x000000000000781c */ /* 0x000fc60003f0e808 */
[----:B------:R-:W5:Y:S01]  /*36a0*/  SHFL.IDX PT, R6, R12, RZ, 0x1c1f ;  /* 0x001c1fff0c067589 */ /* 0x000f6200000e0000 */
[----:B-1----:R-:W-:-:S04]  /*36b0*/  FMUL.FTZ R5, R28, c[0x0][0x320] ;  /* 0x0000c8001c057a20 */ /* 0x002fc80000410000 */
[----:B------:R1:W1:Y:S02]  /*36c0*/  MUFU.TANH R11, R5 ;  /* 0x00000005000b7308 */ /* 0x0002640000002400 */
[----:B-1----:R-:W-:-:S04]  /*36d0*/  LOP3.LUT R5, R9, 0x7ffffffc, RZ, 0xc0, !PT ;  /* 0x7ffffffc09057812 */ /* 0x002fc800078ec0ff */
[----:B------:R-:W-:Y:S01]  /*36e0*/  IADD3 R5, R4, -R5, RZ ;  /* 0x8000000504057210 */ /* 0x000fe20007ffe0ff */
[----:B------:R-:W-:-:S04]  /*36f0*/  IMAD.U32 R4, RZ, RZ, UR4 ;  /* 0x00000004ff047e24 */ /* 0x000fc8000f8e00ff */
[----:B------:R-:W-:Y:S02]  /*3700*/  IMAD.SHL.U32 R8, R5, 0x2, RZ ;  /* 0x0000000205087824 */ /* 0x000fe400078e00ff */
[----:B------:R-:W-:-:S03]  /*3710*/  FMUL.FTZ R5, R52, c[0x0][0x320] ;  /* 0x0000c80034057a20 */ /* 0x000fc60000410000 */
[----:B------:R1:W-:Y:S01]  /*3720*/  STL [R1+0x4], R8 ;  /* 0x0000040801007387 */ /* 0x0003e20000100800 */
[----:B------:R-:W-:Y:S01]  /*3730*/  IADD3 R4, R4, -UR15, -R8 ;  /* 0x8000000f04047c10 */ /* 0x000fe2000fffe808 */
[----:B------:R2:W1:Y:S01]  /*3740*/  MUFU.TANH R9, R5 ;  /* 0x0000000500097308 */ /* 0x0004620000002400 */
[----:B------:R-:W-:Y:S02]  /*3750*/  IADD3 R14, -R8, UR9, R119 ;  /* 0x00000009080e7c10 */ /* 0x000fe4000fffe177 */
[C---:B------:R-:W-:Y:S02]  /*3760*/  IADD3 R13, R4.reuse, c[0x0][0x328], RZ ;  /* 0x0000ca00040d7a10 */ /* 0x040fe40007ffe0ff */
[----:B------:R-:W-:Y:S02]  /*3770*/  IADD3 R15, R4, UR14, RZ ;  /* 0x0000000e040f7c10 */ /* 0x000fe4000fffe0ff */
[----:B------:R-:W-:-:S03]  /*3780*/  IADD3 R16, -R8, UR24, RZ ;  /* 0x0000001808107c10 */ /* 0x000fc6000fffe1ff */
[----:B-----5:R-:W-:Y:S01]  /*3790*/  IMAD.IADD R4, R15, 0x1, R6 ;  /* 0x000000010f047824 */ /* 0x020fe200078e0206 */
[----:B--2---:R-:W-:-:S04]  /*37a0*/  IADD3 R5, R13, R6, RZ ;  /* 0x000000060d057210 */ /* 0x004fc80007ffe0ff */
[----:B------:R-:W-:Y:S01]  /*37b0*/  IMNMX R5, R5, R14, PT ;  /* 0x0000000e05057217 */ /* 0x000fe20003800200 */
[----:B------:R-:W-:Y:S05]  /*37c0*/  @P0 BRA `(.L_x_1007) ;  /* 0x0000015000000947 */ /* 0x000fea0003800000 */
[----:B---34-:R-:W-:Y:S01]  /*37d0*/  IMAD.U32 R7, RZ, RZ, UR15 ;  /* 0x0000000fff077e24 */ /* 0x018fe2000f8e00ff */
[----:B------:R-:W-:Y:S04]  /*37e0*/  BSSY B0, `(.L_x_1008) ;  /* 0x000000f000007945 */ /* 0x000fe80003800000 */
[----:B------:R-:W-:-:S04]  /*37f0*/  IADD3 R6, -R7, UR9, R6 ;  /* 0x0000000907067c10 */ /* 0x000fc8000fffe106 */
        /* <DEDUP_REMOVED lines=9> */
.L_x_1009:
[----:B------:R-:W-:-:S04]  /*3890*/  MOV R7, c[0x0][0x32c] ;  /* 0x0000cb0000077a02 */ /* 0x000fc80000000f00 */
[----:B------:R-:W-:-:S13]  /*38a0*/  ISETP.NE.AND P0, PT, R7, 0x1, PT ;  /* 0x000000010700780c */ /* 0x000fda0003f05270 */
[----:B------:R-:W-:-:S05]  /*38b0*/  @P0 IMAD.HI.U32 R7, R6, c[0x0][0x330], RZ ;  /* 0x0000cc0006070a27 */ /* 0x000fca00078e00ff */
[----:B------:R-:W-:Y:S02]  /*38c0*/  @P0 SHF.R.U32.HI R6, RZ, c[0x0][0x334], R7 ;  /* 0x0000cd00ff060a19 */ /* 0x000fe40000011607 */
.L_x_1010:
[----:B------:R-:W-:Y:S05]  /*38d0*/  BSYNC B0 ;  /* 0x0000000000007941 */ /* 0x000fea0003800000 */
.L_x_1008:
[----:B------:R-:W-:-:S05]  /*38e0*/  IMAD R6, R6, c[0x0][0x32c], R16 ;  /* 0x0000cb0006067a24 */ /* 0x000fca00078e0210 */
[----:B------:R-:W-:Y:S02]  /*38f0*/  IADD3 R7, R6, c[0x0][0x32c], RZ ;  /* 0x0000cb0006077a10 */ /* 0x000fe40007ffe0ff */
[----:B------:R-:W-:Y:S02]  /*3900*/  IMNMX R4, R4, R6, !PT ;  /* 0x0000000604047217 */ /* 0x000fe40007800200 */
[----:B------:R-:W-:Y:S02]  /*3910*/  IMNMX R5, R5, R7, PT ;  /* 0x0000000705057217 */ /* 0x000fe40003800200 */
.L_x_1007:
[----:B---34-:R-:W-:Y:S01]  /*3920*/  FMUL.FTZ R6, R39, c[0x0][0x320] ;  /* 0x0000c80027067a20 */ /* 0x018fe20000410000 */
[----:B------:R-:W-:Y:S01]  /*3930*/  UISETP.GE.AND UP2, UPT, UR24, 0x9, UPT ;  /* 0x000000091800788c */ /* 0x000fe2000bf46270 */
[----:B------:R-:W-:Y:S01]  /*3940*/  FMUL.FTZ R7, R38, c[0x0][0x320] ;  /* 0x0000c80026077a20 */ /* 0x000fe20000410000 */
[----:B------:R-:W-:Y:S01]  /*3950*/  UISETP.GE.AND UP4, UPT, UR24, 0x1, UPT ;  /* 0x000000011800788c */ /* 0x000fe2000bf86270 */
[----:B------:R2:W3:Y:S01]  /*3960*/  MUFU.TANH R44, R6 ;  /* 0x00000006002c7308 */ /* 0x0004e20000002400 */
[----:B------:R-:W-:Y:S01]  /*3970*/  UISETP.GE.AND UP3, UPT, UR24, 0x2, UPT ;  /* 0x000000021800788c */ /* 0x000fe2000bf66270 */
[----:B-1----:R-:W-:Y:S01]  /*3980*/  FMUL.FTZ R8, R47, c[0x0][0x320] ;  /* 0x0000c8002f087a20 */ /* 0x002fe20000410000 */
[----:B------:R-:W-:Y:S01]  /*3990*/  PLOP3.LUT P0, PT, PT, PT, UP2, 0x40, 0x0 ;  /* 0x000000000000781c */ /* 0x000fe20003f0e828 */
[----:B------:R-:W-:Y:S01]  /*39a0*/  UP2UR UR25, UPR, URZ, 0x10 ;  /* 0x000000103f197883 */ /* 0x000fe20008000000 */
[----:B------:R-:W-:Y:S01]  /*39b0*/  PLOP3.LUT P2, PT, PT, PT, UP4, 0x40, 0x0 ;  /* 0x000000000000781c */ /* 0x000fe20003f4e848 */
[----:B------:R-:W-:Y:S01]  /*39c0*/  UISETP.GE.AND UP4, UPT, UR24, 0x1a, UPT ;  /* 0x0000001a1800788c */ /* 0x000fe2000bf86270 */
[----:B------:R-:W-:Y:S01]  /*39d0*/  PLOP3.LUT P1, PT, PT, PT, UP3, 0x40, 0x0 ;  /* 0x000000000000781c */ /* 0x000fe20003f2e838 */
[----:B------:R-:W-:Y:S01]  /*39e0*/  UISETP.GE.AND UP1, UPT, UR24, 0xa, UPT ;  /* 0x0000000a1800788c */ /* 0x000fe2000bf26270 */
[C---:B------:R-:W-:Y:S01]  /*39f0*/  ISETP.GT.AND P0, PT, R4.reuse, 0x8, P0 ;  /* 0x000000080400780c */ /* 0x040fe20000704270 */
[----:B------:R-:W-:Y:S01]  /*3a00*/  UISETP.GE.AND UP0, UPT, UR24, 0x11, UPT ;  /* 0x000000111800788c */ /* 0x000fe2000bf06270 */
[C---:B------:R-:W-:Y:S01]  /*3a10*/  ISETP.GT.AND P2, PT, R4.reuse, RZ, P2 ;  /* 0x000000ff0400720c */ /* 0x040fe20001744270 */
[----:B------:R-:W-:Y:S01]  /*3a20*/  UISETP.GE.AND UP6, UPT, UR24, 0x12, UPT ;  /* 0x000000121800788c */ /* 0x000fe2000bfc6270 */
[----:B------:R-:W-:Y:S01]  /*3a30*/  ISETP.GT.AND P1, PT, R4, 0x1, P1 ;  /* 0x000000010400780c */ /* 0x000fe20000f24270 */
[----:B------:R-:W-:Y:S01]  /*3a40*/  UISETP.GE.AND UP5, UPT, UR24, 0x19, UPT ;  /* 0x000000191800788c */ /* 0x000fe2000bfa6270 */
[C---:B------:R-:W-:Y:S01]  /*3a50*/  ISETP.LT.OR P0, PT, R5.reuse, 0x9, P0 ;  /* 0x000000090500780c */ /* 0x040fe20000701670 */
[----:B--2---:R-:W-:Y:S01]  /*3a60*/  FMUL.FTZ R6, R54, c[0x0][0x320] ;  /* 0x0000c80036067a20 */ /* 0x004fe20000410000 */
[C---:B------:R-:W-:Y:S01]  /*3a70*/  ISETP.LT.OR P2, PT, R5.reuse, 0x1, P2 ;  /* 0x000000010500780c */ /* 0x040fe20001741670 */
[----:B------:R-:W-:Y:S01]  /*3a80*/  UP2UR UR26, UPR, URZ, 0x40 ;  /* 0x000000403f1a7883 */ /* 0x000fe20008000000 */
[----:B------:R-:W-:Y:S01]  /*3a90*/  ISETP.LT.OR P1, PT, R5, 0x2, P1 ;  /* 0x000000020500780c */ /* 0x000fe20000f21670 */
[----:B------:R1:W2:Y:S01]  /*3aa0*/  MUFU.TANH R23, R6 ;  /* 0x0000000600177308 */ /* 0x0002a20000002400 */
[----:B------:R-:W-:Y:S01]  /*3ab0*/  FSEL R41, R48, -INF , !P0 ;  /* 0xff80000030297808 */ /* 0x000fe20004000000 */
[----:B------:R-:W-:Y:S01]  /*3ac0*/  UP2UR UR7, UPR, URZ, 0x8 ;  /* 0x000000083f077883 */ /* 0x000fe20008000000 */
[----:B------:R-:W-:Y:S01]  /*3ad0*/  FSEL R38, R9, -INF , !P2 ;  /* 0xff80000009267808 */ /* 0x000fe20005000000 */
[----:B------:R-:W-:Y:S01]  /*3ae0*/  UP2UR UR6, UPR, URZ, 0x4 ;  /* 0x000000043f067883 */ /* 0x000fe20008000000 */
[----:B------:R-:W-:Y:S01]  /*3af0*/  FSEL R39, R49, -INF , !P1 ;  /* 0xff80000031277808 */ /* 0x000fe20004800000 */
[----:B------:R-:W-:Y:S01]  /*3b00*/  UP2UR UR5, UPR, URZ, 0x2 ;  /* 0x000000023f057883 */ /* 0x000fe20008000000 */
[----:B------:R-:W-:Y:S01]  /*3b10*/  PLOP3.LUT P0, PT, PT, PT, UP4, 0x40, 0x0 ;  /* 0x000000000000781c */ /* 0x000fe20003f0e848 */
[----:B------:R-:W-:Y:S01]  /*3b20*/  UP2UR UR4, UPR, URZ, 0x1 ;  /* 0x000000013f047883 */ /* 0x000fe20008000000 */
[----:B------:R-:W-:Y:S01]  /*3b30*/  PLOP3.LUT P6, PT, PT, PT, UP1, 0x40, 0x0 ;  /* 0x000000000000781c */ /* 0x000fe20003fce818 */
[----:B------:R-:W-:Y:S01]  /*3b40*/  UISETP.GE.AND UP3, UPT, UR24, 0x21, UPT ;  /* 0x000000211800788c */ /* 0x000fe2000bf66270 */
[----:B------:R-:W-:Y:S01]  /*3b50*/  PLOP3.LUT P5, PT, PT, PT, UP0, 0x40, 0x0 ;  /* 0x000000000000781c */ /* 0x000fe20003fae808 */
[----:B------:R-:W-:Y:S01]  /*3b60*/  UISETP.GE.AND UP2, UPT, UR24, 0x22, UPT ;  /* 0x000000221800788c */ /* 0x000fe2000bf46270 */
[----:B------:R-:W-:Y:S01]  /*3b70*/  PLOP3.LUT P2, PT, PT, PT, UP6, 0x40, 0x0 ;  /* 0x000000000000781c */ /* 0x000fe20003f4e868 */
[----:B------:R-:W-:Y:S01]  /*3b80*/  UISETP.NE.AND UP6, UPT, UR16, URZ, UPT ;  /* 0x0000003f1000728c */ /* 0x000fe2000bfc5270 */
[----:B------:R-:W-:Y:S01]  /*3b90*/  PLOP3.LUT P1, PT, PT, PT, UP5, 0x40, 0x0 ;  /* 0x000000000000781c */ /* 0x000fe20003f2e858 */
[----:B-1----:R-:W-:Y:S01]  /*3ba0*/  FMUL.FTZ R6, R55, c[0x0][0x320] ;  /* 0x0000c80037067a20 */ /* 0x002fe20000410000 */
[C---:B------:R-:W-:Y:S01]  /*3bb0*/  ISETP.GT.AND P0, PT, R4.reuse, 0x19, P0 ;  /* 0x000000190400780c */ /* 0x040fe20000704270 */
[----:B------:R-:W-:Y:S01]  /*3bc0*/  UISETP.GE.AND UP1, UPT, UR24, 0x29, UPT ;  /* 0x000000291800788c */ /* 0x000fe2000bf26270 */
[C---:B------:R-:W-:Y:S01]  /*3bd0*/  ISETP.GT.AND P6, PT, R4.reuse, 0x9, P6 ;  /* 0x000000090400780c */ /* 0x040fe200037c4270 */
[----:B------:R1:W4:Y:S01]  /*3be0*/  MUFU.TANH R20, R6 ;  /* 0x0000000600147308 */ /* 0x0003220000002400 */
[C---:B------:R-:W-:Y:S01]  /*3bf0*/  ISETP.GT.AND P5, PT, R4.reuse, 0x10, P5 ;  /* 0x000000100400780c */ /* 0x040fe20002fa4270 */
[----:B------:R-:W-:Y:S01]  /*3c00*/  UISETP.GE.AND UP0, UPT, UR24, 0x2a, UPT ;  /* 0x0000002a1800788c */ /* 0x000fe2000bf06270 */
[----:B------:R-:W-:-:S02]  /*3c10*/  ISETP.GT.AND P2, PT, R4, 0x11, P2 ;  /* 0x000000110400780c */ /* 0x000fc40001744270 */
[----:B------:R-:W-:Y:S02]  /*3c20*/  ISETP.GT.AND P1, PT, R4, 0x18, P1 ;  /* 0x000000180400780c */ /* 0x000fe40000f24270 */
[C---:B------:R-:W-:Y:S01]  /*3c30*/  ISETP.LT.OR P0, PT, R5.reuse, 0x1a, P0 ;  /* 0x0000001a0500780c */ /* 0x040fe20000701670 */
[----:B------:R-:W2:Y:S01]  /*3c40*/  MUFU.TANH R18, R8 ;  /* 0x0000000800127308 */ /* 0x000ea20000002400 */
[C---:B------:R-:W-:Y:S02]  /*3c50*/  ISETP.LT.OR P6, PT, R5.reuse, 0xa, P6 ;  /* 0x0000000a0500780c */ /* 0x040fe400037c1670 */
[C---:B------:R-:W-:Y:S02]  /*3c60*/  ISETP.LT.OR P5, PT, R5.reuse, 0x11, P5 ;  /* 0x000000110500780c */ /* 0x040fe40002fa1670 */
[C---:B------:R-:W-:Y:S02]  /*3c70*/  ISETP.LT.OR P2, PT, R5.reuse, 0x12, P2 ;  /* 0x000000120500780c */ /* 0x040fe40001741670 */
[----:B------:R-:W-:Y:S01]  /*3c80*/  ISETP.LT.OR P1, PT, R5, 0x19, P1 ;  /* 0x000000190500780c */ /* 0x000fe20000f21670 */
[----:B-1----:R-:W-:Y:S01]  /*3c90*/  FMUL.FTZ R6, R34, c[0x0][0x320] ;  /* 0x0000c80022067a20 */ /* 0x002fe20000410000 */
[----:B------:R-:W-:-:S02]  /*3ca0*/  FSEL R50, R26, -INF , !P0 ;  /* 0xff8000001a327808 */ /* 0x000fc40004000000 */
[----:B------:R-:W-:Y:S01]  /*3cb0*/  FSEL R48, R27, -INF , !P2 ;  /* 0xff8000001b307808 */ /* 0x000fe20005000000 */
[----:B------:R1:W1:Y:S01]  /*3cc0*/  MUFU.TANH R37, R6 ;  /* 0x0000000600257308 */ /* 0x0002620000002400 */
[----:B------:R-:W-:Y:S02]  /*3cd0*/  FSEL R51, R17, -INF , !P1 ;  /* 0xff80000011337808 */ /* 0x000fe40004800000 */
[----:B------:R-:W-:Y:S01]  /*3ce0*/  PLOP3.LUT P0, PT, PT, PT, UP6, 0x40, 0x0 ;  /* 0x000000000000781c */ /* 0x000fe20003f0e868 */
[----:B------:R-:W-:Y:S01]  /*3cf0*/  UISETP.NE.AND UP6, UPT, UR26, URZ, UPT ;  /* 0x0000003f1a00728c */ /* 0x000fe2000bfc5270 */
[----:B------:R-:W-:Y:S02]  /*3d00*/  PLOP3.LUT P2, PT, PT, PT, UP1, 0x40, 0x0 ;  /* 0x000000000000781c */ /* 0x000fe40003f4e818 */
[----:B------:R-:W-:Y:S01]  /*3d10*/  PLOP3.LUT P1, PT, PT, PT, UP0, 0x40, 0x0 ;  /* 0x000000000000781c */ /* 0x000fe20003f2e808 */
[----:B------:R-:W2:Y:S01]  /*3d20*/  MUFU.TANH R17, R7 ;  /* 0x0000000700117308 */ /* 0x000ea20000002400 */
[----:B------:R-:W-:-:S02]  /*3d30*/  ISETP.GT.AND P2, PT, R4, 0x28, P2 ;  /* 0x000000280400780c */ /* 0x000fc40001744270 */
[----:B------:R-:W-:Y:S02]  /*3d40*/  ISETP.GT.AND P1, PT, R4, 0x29, P1 ;  /* 0x000000290400780c */ /* 0x000fe40000f24270 */
[C---:B------:R-:W-:Y:S02]  /*3d50*/  ISETP.LT.OR P2, PT, R5.reuse, 0x29, P2 ;  /* 0x000000290500780c */ /* 0x040fe40001741670 */
[----:B------:R-:W-:Y:S01]  /*3d60*/  ISETP.LT.OR P1, PT, R5, 0x2a, P1 ;  /* 0x0000002a0500780c */ /* 0x000fe20000f21670 */
[----:B-1----:R-:W-:Y:S01]  /*3d70*/  FMUL.FTZ R6, R35, c[0x0][0x320] ;  /* 0x0000c80023067a20 */ /* 0x002fe20000410000 */
[----:B------:R-:W-:Y:S02]  /*3d80*/  FSEL R176, R11, -INF , !P2 ;  /* 0xff8000000bb07808 */ /* 0x000fe40005000000 */
[----:B------:R-:W-:Y:S01]  /*3d90*/  FSEL R177, R10, -INF , !P1 ;  /* 0xff8000000ab17808 */ /* 0x000fe20004800000 */
[----:B------:R1:W1:Y:S02]  /*3da0*/  MUFU.TANH R36, R6 ;  /* 0x0000000600247308 */ /* 0x0002640000002400 */
[----:B-1----:R-:W-:Y:S01]  /*3db0*/  FMUL.FTZ R6, R42, c[0x0][0x320] ;  /* 0x0000c8002a067a20 */ /* 0x002fe20000410000 */
[----:B------:R-:W-:-:S02]  /*3dc0*/  FSEL R42, R45, -INF , !P6 ;  /* 0xff8000002d2a7808 */ /* 0x000fc40007000000 */
[----:B------:R-:W-:-:S03]  /*3dd0*/  PLOP3.LUT P6, PT, PT, PT, UP3, 0x40, 0x0 ;  /* 0x000000000000781c */ /* 0x000fc60003fce838 */
[----:B------:R1:W1:Y:S01]  /*3de0*/  MUFU.TANH R21, R6 ;  /* 0x0000000600157308 */ /* 0x0002620000002400 */
[----:B------:R-:W-:-:S04]  /*3df0*/  ISETP.GT.AND P6, PT, R4, 0x20, P6 ;  /* 0x000000200400780c */ /* 0x000fc800037c4270 */
[----:B------:R-:W-:-:S04]  /*3e00*/  ISETP.LT.OR P6, PT, R5, 0x21, P6 ;  /* 0x000000210500780c */ /* 0x000fc800037c1670 */
[----:B------:R-:W-:Y:S01]  /*3e10*/  FSEL R175, R25, -INF , !P6 ;  /* 0xff80000019af7808 */ /* 0x000fe20007000000 */
[----:B-1----:R-:W-:-:S04]  /*3e20*/  FMUL.FTZ R6, R43, c[0x0][0x320] ;  /* 0x0000c8002b067a20 */ /* 0x002fc80000410000 */
[----:B------:R1:W1:Y:S02]  /*3e30*/  MUFU.TANH R22, R6 ;  /* 0x0000000600167308 */ /* 0x0002640000002400 */
[----:B-1----:R-:W-:-:S06]  /*3e40*/  FMUL.FTZ R6, R30, c[0x0][0x320] ;  /* 0x0000c8001e067a20 */ /* 0x002fcc0000410000 */
[----:B------:R1:W1:Y:S02]  /*3e50*/  MUFU.TANH R35, R6 ;  /* 0x0000000600237308 */ /* 0x0002640000002400 */
[----:B-1----:R-:W-:-:S06]  /*3e60*/  FMUL.FTZ R6, R31, c[0x0][0x320] ;  /* 0x0000c8001f067a20 */ /* 0x002fcc0000410000 */
[----:B------:R1:W1:Y:S02]  /*3e70*/  MUFU.TANH R33, R6 ;  /* 0x0000000600217308 */ /* 0x0002640000002400 */
[----:B-1----:R-:W-:Y:S01]  /*3e80*/  FMUL.FTZ R6, R46, c[0x0][0x320] ;  /* 0x0000c8002e067a20 */ /* 0x002fe20000410000 */
[----:B------:R-:W-:Y:S02]  /*3e90*/  FSEL R46, R40, -INF , !P5 ;  /* 0xff800000282e7808 */ /* 0x000fe40006800000 */
[----:B------:R-:W-:-:S03]  /*3ea0*/  PLOP3.LUT P5, PT, PT, PT, UP2, 0x40, 0x0 ;  /* 0x000000000000781c */ /* 0x000fc60003fae828 */
[----:B------:R1:W1:Y:S01]  /*3eb0*/  MUFU.TANH R19, R6 ;  /* 0x0000000600137308 */ /* 0x0002620000002400 */
[----:B------:R-:W-:-:S04]  /*3ec0*/  ISETP.GT.AND P5, PT, R4, 0x21, P5 ;  /* 0x000000210400780c */ /* 0x000fc80002fa4270 */
[----:B------:R-:W-:-:S04]  /*3ed0*/  ISETP.LT.OR P5, PT, R5, 0x22, P5 ;  /* 0x000000220500780c */ /* 0x000fc80002fa1670 */
[----:B------:R-:W-:Y:S01]  /*3ee0*/  FSEL R171, R24, -INF , !P5 ;  /* 0xff80000018ab7808 */ /* 0x000fe20006800000 */
[----:B-1----:R-:W1:Y:S02]  /*3ef0*/  SHFL.IDX PT, R6, R12, 0x1, 0x1c1f ;  /* 0x003c1f000c067f89 */ /* 0x002e6400000e0000 */
[--C-:B-1----:R-:W-:Y:S02]  /*3f00*/  IMAD.IADD R5, R13, 0x1, R6.reuse ;  /* 0x000000010d057824 */ /* 0x102fe400078e0206 */
[----:B------:R-:W-:-:S03]  /*3f10*/  IMAD.IADD R4, R15, 0x1, R6 ;  /* 0x000000010f047824 */ /* 0x000fc600078e0206 */
[----:B------:R-:W-:Y:S01]  /*3f20*/  IMNMX R5, R5, R14, PT ;  /* 0x0000000e05057217 */ /* 0x000fe20003800200 */
[----:B------:R-:W-:Y:S05]  /*3f30*/  @P0 BRA `(.L_x_1011) ;  /* 0x0000015000000947 */ /* 0x000fea0003800000 */
[----:B--234-:R-:W-:Y:S01]  /*3f40*/  IMAD.U32 R7, RZ, RZ, UR15 ;  /* 0x0000000fff077e24 */ /* 0x01cfe2000f8e00ff */
        /* <DEDUP_REMOVED lines=11> */
.L_x_1013:
[----:B------:R-:W-:-:S04]  /*4000*/  MOV R7, c[0x0][0x32c] ;  /* 0x0000cb0000077a02 */ /* 0x000fc80000000f00 */
[----:B------:R-:W-:-:S13]  /*4010*/  ISETP.NE.AND P0, PT, R7, 0x1, PT ;  /* 0x000000010700780c */ /* 0x000fda0003f05270 */
[----:B------:R-:W-:-:S05]  /*4020*/  @P0 IMAD.HI.U32 R7, R6, c[0x0][0x330], RZ ;  /* 0x0000cc0006070a27 */ /* 0x000fca00078e00ff */
[----:B------:R-:W-:Y:S02]  /*4030*/  @P0 SHF.R.U32.HI R6, RZ, c[0x0][0x334], R7 ;  /* 0x0000cd00ff060a19 */ /* 0x000fe40000011607 */
.L_x_1014:
[----:B------:R-:W-:Y:S05]  /*4040*/  BSYNC B0 ;  /* 0x0000000000007941 */ /* 0x000fea0003800000 */
.L_x_1012:
[----:B------:R-:W-:-:S05]  /*4050*/  IMAD R6, R6, c[0x0][0x32c], R16 ;  /* 0x0000cb0006067a24 */ /* 0x000fca00078e0210 */
[----:B------:R-:W-:Y:S02]  /*4060*/  IADD3 R7, R6, c[0x0][0x32c], RZ ;  /* 0x0000cb0006077a10 */ /* 0x000fe40007ffe0ff */
[----:B------:R-:W-:Y:S02]  /*4070*/  IMNMX R4, R4, R6, !PT ;  /* 0x0000000604047217 */ /* 0x000fe40007800200 */
[----:B------:R-:W-:Y:S02]  /*4080*/  IMNMX R5, R5, R7, PT ;  /* 0x0000000705057217 */ /* 0x000fe40003800200 */
.L_x_1011:
[----:B--234-:R-:W-:Y:S01]  /*4090*/  FMUL.FTZ R6, R77, c[0x0][0x320] ;  /* 0x0000c8004d067a20 */ /* 0x01cfe20000410000 */
[----:B------:R-:W-:Y:S01]  /*40a0*/  UP2UR UR28, UPR, URZ, 0x8 ;  /* 0x000000083f1c7883 */ /* 0x000fe20008000000 */
[----:B------:R-:W-:Y:S01]  /*40b0*/  FMUL.FTZ R11, R64, c[0x0][0x320] ;  /* 0x0000c800400b7a20 */ /* 0x000fe20000410000 */
[----:B------:R-:W-:Y:S01]  /*40c0*/  UISETP.NE.AND UP3, UPT, UR7, URZ, UPT ;  /* 0x0000003f0700728c */ /* 0x000fe2000bf65270 */
[----:B------:R1:W2:Y:S01]  /*40d0*/  MUFU.TANH R32, R6 ;  /* 0x0000000600207308 */ /* 0x0002a20000002400 */
[----:B------:R-:W-:Y:S01]  /*40e0*/  UP2UR UR27, UPR, URZ, 0x4 ;  /* 0x000000043f1b7883 */ /* 0x000fe20008000000 */
[----:B------:R-:W-:Y:S01]  /*40f0*/  FMUL.FTZ R8, R65, c[0x0][0x320] ;  /* 0x0000c80041087a20 */ /* 0x000fe20000410000 */
[----:B------:R-:W-:Y:S01]  /*4100*/  UP2UR UR29, UPR, URZ, 0x10 ;  /* 0x000000103f1d7883 */ /* 0x000fe20008000000 */
[----:B------:R-:W-:Y:S01]  /*4110*/  FMUL.FTZ R7, R72, c[0x0][0x320] ;  /* 0x0000c80048077a20 */ /* 0x000fe20000410000 */
[----:B------:R-:W-:Y:S01]  /*4120*/  UISETP.NE.AND UP2, UPT, UR6, URZ, UPT ;  /* 0x0000003f0600728c */ /* 0x000fe2000bf45270 */
[----:B------:R-:W-:Y:S01]  /*4130*/  PLOP3.LUT P1, PT, PT, PT, UP3, 0x40, 0x0 ;  /* 0x000000000000781c */ /* 0x000fe20003f2e838 */
[----:B------:R-:W-:Y:S01]  /*4140*/  UISETP.NE.AND UP4, UPT, UR25, URZ, UPT ;  /* 0x0000003f1900728c */ /* 0x000fe2000bf85270 */
[----:B------:R-:W-:Y:S01]  /*4150*/  FMUL.FTZ R10, R60, c[0x0][0x320] ;  /* 0x0000c8003c0a7a20 */ /* 0x000fe20000410000 */
[----:B------:R-:W-:Y:S01]  /*4160*/  UP2UR UR26, UPR, URZ, 0x2 ;  /* 0x000000023f1a7883 */ /* 0x000fe20008000000 */
[----:B------:R-:W-:Y:S01]  /*4170*/  ISETP.GT.AND P1, PT, R4, 0x1, P1 ;  /* 0x000000010400780c */ /* 0x000fe20000f24270 */
[----:B------:R-:W-:Y:S01]  /*4180*/  UP2UR UR24, UPR, URZ, 0x1 ;  /* 0x000000013f187883 */ /* 0x000fe20008000000 */
[----:B------:R-:W-:Y:S01]  /*4190*/  PLOP3.LUT P0, PT, PT, PT, UP2, 0x40, 0x0 ;  /* 0x000000000000781c */ /* 0x000fe20003f0e828 */
[----:B------:R-:W-:Y:S01]  /*41a0*/  UISETP.NE.AND UP1, UPT, UR5, URZ, UPT ;  /* 0x0000003f0500728c */ /* 0x000fe2000bf25270 */
[----:B------:R-:W-:Y:S01]  /*41b0*/  PLOP3.LUT P2, PT, PT, PT, UP4, 0x40, 0x0 ;  /* 0x000000000000781c */ /* 0x000fe20003f4e848 */
[----:B------:R-:W-:Y:S01]  /*41c0*/  UISETP.NE.AND UP4, UPT, UR29, URZ, UPT ;  /* 0x0000003f1d00728c */ /* 0x000fe2000bf85270 */
[----:B-1----:R-:W-:Y:S01]  /*41d0*/  FMUL.FTZ R6, R68, c[0x0][0x320] ;  /* 0x0000c80044067a20 */ /* 0x002fe20000410000 */
[C---:B------:R-:W-:Y:S01]  /*41e0*/  ISETP.GT.AND P0, PT, R4.reuse, 0x8, P0 ;  /* 0x000000080400780c */ /* 0x040fe20000704270 */
[----:B------:R-:W-:Y:S01]  /*41f0*/  UISETP.NE.AND UP0, UPT, UR4, URZ, UPT ;  /* 0x0000003f0400728c */ /* 0x000fe2000bf05270 */
[----:B------:R-:W-:Y:S01]  /*4200*/  ISETP.GT.AND P2, PT, R4, RZ, P2 ;  /* 0x000000ff0400720c */ /* 0x000fe20001744270 */
[----:B------:R1:W3:Y:S01]  /*4210*/  MUFU.TANH R30, R6 ;  /* 0x00000006001e7308 */ /* 0x0002e20000002400 */
[C---:B------:R-:W-:Y:S01]  /*4220*/  ISETP.LT.OR P1, PT, R5.reuse, 0x2, P1 ;  /* 0x000000020500780c */ /* 0x040fe20000f21670 */
[----:B------:R-:W-:Y:S01]  /*4230*/  UISETP.NE.AND UP3, UPT, UR28, URZ, UPT ;  /* 0x0000003f1c00728c */ /* 0x000fe2000bf65270 */
[C---:B------:R-:W-:Y:S01]  /*4240*/  ISETP.LT.OR P0, PT, R5.reuse, 0x9, P0 ;  /* 0x000000090500780c */ /* 0x040fe20000701670 */
[----:B------:R-:W-:Y:S01]  /*4250*/  UISETP.NE.AND UP2, UPT, UR27, URZ, UPT ;  /* 0x0000003f1b00728c */ /* 0x000fe2000bf45270 */
[----:B------:R-:W-:Y:S01]  /*4260*/  ISETP.LT.OR P2, PT, R5, 0x1, P2 ;  /* 0x000000010500780c */ /* 0x000fe20001741670 */
[----:B------:R-:W-:Y:S01]  /*4270*/  FMUL.FTZ R9, R61, c[0x0][0x320] ;  /* 0x0000c8003d097a20 */ /* 0x000fe20000410000 */
[----:B------:R-:W-:Y:S01]  /*4280*/  FSEL R31, R20, -INF , !P1 ;  /* 0xff800000141f7808 */ /* 0x000fe20004800000 */
[----:B------:R-:W4:Y:S01]  /*4290*/  MUFU.TANH R27, R11 ;  /* 0x0000000b001b7308 */ /* 0x000f220000002400 */
[----:B------:R-:W-:-:S02]  /*42a0*/  FSEL R34, R19, -INF , !P0 ;  /* 0xff80000013227808 */ /* 0x000fc40004000000 */
[----:B------:R-:W-:Y:S02]  /*42b0*/  FSEL R29, R23, -INF , !P2 ;  /* 0xff800000171d7808 */ /* 0x000fe40005000000 */
[----:B------:R-:W-:Y:S02]  /*42c0*/  PLOP3.LUT P0, PT, PT, PT, UP4, 0x40, 0x0 ;  /* 0x000000000000781c */ /* 0x000fe40003f0e848 */
[----:B------:R-:W-:Y:S01]  /*42d0*/  PLOP3.LUT P6, PT, PT, PT, UP1, 0x40, 0x0 ;  /* 0x000000000000781c */ /* 0x000fe20003fce818 */
[----:B-1----:R-:W-:Y:S01]  /*42e0*/  FMUL.FTZ R6, R69, c[0x0][0x320] ;  /* 0x0000c80045067a20 */ /* 0x002fe20000410000 */
[----:B------:R-:W-:Y:S01]  /*42f0*/  PLOP3.LUT P5, PT, PT, PT, UP0, 0x40, 0x0 ;  /* 0x000000000000781c */ /* 0x000fe20003fae808 */
[----:B------:R-:W-:Y:S01]  /*4300*/  UISETP.NE.AND UP0, UPT, UR24, URZ, UPT ;  /* 0x0000003f1800728c */ /* 0x000fe2000bf05270 */
[----:B------:R-:W-:Y:S01]  /*4310*/  PLOP3.LUT P2, PT, PT, PT, UP6, 0x40, 0x0 ;  /* 0x000000000000781c */ /* 0x000fe20003f4e868 */
[----:B------:R1:W1:Y:S01]  /*4320*/  MUFU.TANH R28, R6 ;  /* 0x00000006001c7308 */ /* 0x0002620000002400 */
[----:B------:R-:W-:Y:S01]  /*4330*/  PLOP3.LUT P1, PT, PT, PT, UP5, 0x40, 0x0 ;  /* 0x000000000000781c */ /* 0x000fe20003f2e858 */
[----:B------:R-:W-:Y:S01]  /*4340*/  UP2UR UR24, UPR, URZ, 0x40 ;  /* 0x000000403f187883 */ /* 0x000fe20008000000 */
[C---:B------:R-:W-:Y:S01]  /*4350*/  ISETP.GT.AND P0, PT, R4.reuse, 0x19, P0 ;  /* 0x000000190400780c */ /* 0x040fe20000704270 */
[----:B------:R-:W-:Y:S01]  /*4360*/  UISETP.NE.AND UP6, UPT, UR16, URZ, UPT ;  /* 0x0000003f1000728c */ /* 0x000fe2000bfc5270 */
[C---:B------:R-:W-:Y:S01]  /*4370*/  ISETP.GT.AND P6, PT, R4.reuse, 0x9, P6 ;  /* 0x000000090400780c */ /* 0x040fe200037c4270 */
[----:B------:R-:W-:Y:S01]  /*4380*/  UISETP.NE.AND UP1, UPT, UR26, URZ, UPT ;  /* 0x0000003f1a00728c */ /* 0x000fe2000bf25270 */
[C---:B------:R-:W-:Y:S01]  /*4390*/  ISETP.GT.AND P5, PT, R4.reuse, 0x10, P5 ;  /* 0x000000100400780c */ /* 0x040fe20002fa4270 */
[----:B------:R-:W2:Y:S01]  /*43a0*/  MUFU.TANH R26, R8 ;  /* 0x00000008001a7308 */ /* 0x000ea20000002400 */
[----:B------:R-:W-:-:S02]  /*43b0*/  ISETP.GT.AND P2, PT, R4, 0x11, P2 ;  /* 0x000000110400780c */ /* 0x000fc40001744270 */
[----:B------:R-:W-:Y:S02]  /*43c0*/  ISETP.GT.AND P1, PT, R4, 0x18, P1 ;  /* 0x000000180400780c */ /* 0x000fe40000f24270 */
[C---:B------:R-:W-:Y:S02]  /*43d0*/  ISETP.LT.OR P0, PT, R5.reuse, 0x1a, P0 ;  /* 0x0000001a0500780c */ /* 0x040fe40000701670 */
[C---:B------:R-:W-:Y:S01]  /*43e0*/  ISETP.LT.OR P6, PT, R5.reuse, 0xa, P6 ;  /* 0x0000000a0500780c */ /* 0x040fe200037c1670 */
[----:B-1----:R-:W-:Y:S01]  /*43f0*/  FMUL.FTZ R6, R80, c[0x0][0x320] ;  /* 0x0000c80050067a20 */ /* 0x002fe20000410000 */
[C---:B------:R-:W-:Y:S01]  /*4400*/  ISETP.LT.OR P5, PT, R5.reuse, 0x11, P5 ;  /* 0x000000110500780c */ /* 0x040fe20002fa1670 */
[----:B------:R-:W1:Y:S01]  /*4410*/  MUFU.TANH R23, R7 ;  /* 0x0000000700177308 */ /* 0x000e620000002400 */
[C---:B------:R-:W-:Y:S02]  /*4420*/  ISETP.LT.OR P2, PT, R5.reuse, 0x12, P2 ;  /* 0x000000120500780c */ /* 0x040fe40001741670 */
[----:B------:R-:W-:-:S02]  /*4430*/  ISETP.LT.OR P1, PT, R5, 0x19, P1 ;  /* 0x000000190500780c */ /* 0x000fc40000f21670 */
[----:B------:R-:W-:Y:S02]  /*4440*/  FSEL R57, R44, -INF , !P0 ;  /* 0xff8000002c397808 */ /* 0x000fe40004000000 */
[----:B------:R-:W-:Y:S01]  /*4450*/  FSEL R40, R18, -INF , !P6 ;  /* 0xff80000012287808 */ /* 0x000fe20007000000 */
[----:B------:R5:W1:Y:S01]  /*4460*/  MUFU.TANH R25, R6 ;  /* 0x0000000600197308 */ /* 0x000a620000002400 */
[----:B------:R-:W-:Y:S02]  /*4470*/  FSEL R43, R21, -INF , !P5 ;  /* 0xff800000152b7808 */ /* 0x000fe40006800000 */
[----:B------:R-:W-:Y:S02]  /*4480*/  FSEL R45, R22, -INF , !P2 ;  /* 0xff800000162d7808 */ /* 0x000fe40005000000 */
[----:B------:R-:W-:Y:S02]  /*4490*/  FSEL R47, R17, -INF , !P1 ;  /* 0xff800000112f7808 */ /* 0x000fe40004800000 */
[----:B------:R-:W-:Y:S01]  /*44a0*/  PLOP3.LUT P0, PT, PT, PT, UP6, 0x40, 0x0 ;  /* 0x000000000000781c */ /* 0x000fe20003f0e868 */
[----:B------:R-:W1:Y:S01]  /*44b0*/  MUFU.TANH R21, R10 ;  /* 0x0000000a00157308 */ /* 0x000e620000002400 */
[----:B------:R-:W-:Y:S01]  /*44c0*/  PLOP3.LUT P6, PT, PT, PT, UP3, 0x40, 0x0 ;  /* 0x000000000000781c */ /* 0x000fe20003fce838 */
[----:B------:R-:W-:Y:S01]  /*44d0*/  UISETP.NE.AND UP6, UPT, UR24, URZ, UPT ;  /* 0x0000003f1800728c */ /* 0x000fe2000bfc5270 */
[----:B------:R-:W-:-:S02]  /*44e0*/  PLOP3.LUT P5, PT, PT, PT, UP2, 0x40, 0x0 ;  /* 0x000000000000781c */ /* 0x000fc40003fae828 */
[----:B------:R-:W-:Y:S02]  /*44f0*/  PLOP3.LUT P2, PT, PT, PT, UP1, 0x40, 0x0 ;  /* 0x000000000000781c */ /* 0x000fe40003f4e818 */
[----:B------:R-:W-:Y:S01]  /*4500*/  PLOP3.LUT P1, PT, PT, PT, UP0, 0x40, 0x0 ;  /* 0x000000000000781c */ /* 0x000fe20003f2e808 */
[----:B-----5:R-:W-:Y:S01]  /*4510*/  FMUL.FTZ R6, R81, c[0x0][0x320] ;  /* 0x0000c80051067a20 */ /* 0x020fe20000410000 */
[----:B------:R-:W1:Y:S01]  /*4520*/  MUFU.TANH R19, R9 ;  /* 0x0000000900137308 */ /* 0x000e620000002400 */
[C---:B------:R-:W-:Y:S02]  /*4530*/  ISETP.GT.AND P6, PT, R4.reuse, 0x20, P6 ;  /* 0x000000200400780c */ /* 0x040fe400037c4270 */
[C---:B------:R-:W-:Y:S02]  /*4540*/  ISETP.GT.AND P5, PT, R4.reuse, 0x21, P5 ;  /* 0x000000210400780c */ /* 0x040fe40002fa4270 */
[C---:B------:R-:W-:Y:S02]  /*4550*/  ISETP.GT.AND P2, PT, R4.reuse, 0x28, P2 ;  /* 0x000000280400780c */ /* 0x040fe40001744270 */
[----:B------:R-:W-:Y:S01]  /*4560*/  ISETP.GT.AND P1, PT, R4, 0x29, P1 ;  /* 0x000000290400780c */ /* 0x000fe20000f24270 */
[----:B------:R5:W1:Y:S01]  /*4570*/  MUFU.TANH R24, R6 ;  /* 0x0000000600187308 */ /* 0x000a620000002400 */
[C---:B------:R-:W-:Y:S01]  /*4580*/  ISETP.LT.OR P6, PT, R5.reuse, 0x21, P6 ;  /* 0x000000210500780c */ /* 0x040fe200037c1670 */
[----:B------:R-:W-:Y:S01]  /*4590*/  FMUL.FTZ R4, R76, c[0x0][0x320] ;  /* 0x0000c8004c047a20 */ /* 0x000fe20000410000 */
[----:B------:R-:W-:-:S02]  /*45a0*/  ISETP.LT.OR P5, PT, R5, 0x22, P5 ;  /* 0x000000220500780c */ /* 0x000fc40002fa1670 */
[C---:B------:R-:W-:Y:S02]  /*45b0*/  ISETP.LT.OR P2, PT, R5.reuse, 0x29, P2 ;  /* 0x000000290500780c */ /* 0x040fe40001741670 */
[----:B------:R-:W-:Y:S01]  /*45c0*/  ISETP.LT.OR P1, PT, R5, 0x2a, P1 ;  /* 0x0000002a0500780c */ /* 0x000fe20000f21670 */
[----:B------:R-:W1:Y:S01]  /*45d0*/  MUFU.TANH R18, R4 ;  /* 0x0000000400127308 */ /* 0x000e620000002400 */
[----:B------:R-:W-:Y:S02]  /*45e0*/  FSEL R167, R37, -INF , !P6 ;  /* 0xff80000025a77808 */ /* 0x000fe40007000000 */
[----:B------:R-:W-:Y:S02]  /*45f0*/  FSEL R168, R36, -INF , !P5 ;  /* 0xff80000024a87808 */ /* 0x000fe40006800000 */
[----:B------:R-:W-:Y:S02]  /*4600*/  FSEL R170, R35, -INF , !P2 ;  /* 0xff80000023aa7808 */ /* 0x000fe40005000000 */
[----:B------:R-:W-:Y:S01]  /*4610*/  FSEL R169, R33, -INF , !P1 ;  /* 0xff80000021a97808 */ /* 0x000fe20004800000 */
[----:B-----5:R-:W-:-:S04]  /*4620*/  FMUL.FTZ R6, R73, c[0x0][0x320] ;  /* 0x0000c80049067a20 */ /* 0x020fc80000410000 */
[----:B------:R5:W1:Y:S02]  /*4630*/  MUFU.TANH R20, R6 ;  /* 0x0000000600147308 */ /* 0x000a640000002400 */
[----:B-----5:R-:W5:Y:S02]  /*4640*/  SHFL.IDX PT, R6, R12, 0x2, 0x1c1f ;  /* 0x005c1f000c067f89 */ /* 0x020f6400000e0000 */
[--C-:B-----5:R-:W-:Y:S02]  /*4650*/  IMAD.IADD R5, R13, 0x1, R6.reuse ;  /* 0x000000010d057824 */ /* 0x120fe400078e0206 */
[----:B------:R-:W-:-:S03]  /*4660*/  IMAD.IADD R4, R15, 0x1, R6 ;  /* 0x000000010f047824 */ /* 0x000fc600078e0206 */
[----:B------:R-:W-:Y:S01]  /*4670*/  IMNMX R5, R5, R14, PT ;  /* 0x0000000e05057217 */ /* 0x000fe20003800200 */
[----:B------:R-:W-:Y:S05]  /*4680*/  @P0 BRA `(.L_x_1015) ;  /* 0x0000015000000947 */ /* 0x000fea0003800000 */
[----:B-1234-:R-:W-:Y:S01]  /*4690*/  IMAD.U32 R7, RZ, RZ, UR15 ;  /* 0x0000000fff077e24 */ /* 0x01efe2000f8e00ff */
        /* <DEDUP_REMOVED lines=11> */
.L_x_1017:
[----:B------:R-:W-:-:S04]  /*4750*/  MOV R7, c[0x0][0x32c] ;  /* 0x0000cb0000077a02 */ /* 0x000fc80000000f00 */
[----:B------:R-:W-:-:S13]  /*4760*/  ISETP.NE.AND P0, PT, R7, 0x1, PT ;  /* 0x000000010700780c */ /* 0x000fda0003f05270 */
[----:B------:R-:W-:-:S05]  /*4770*/  @P0 IMAD.HI.U32 R7, R6, c[0x0][0x330], RZ ;  /* 0x0000cc0006070a27 */ /* 0x000fca00078e00ff */
[----:B------:R-:W-:Y:S02]  /*4780*/  @P0 SHF.R.U32.HI R6, RZ, c[0x0][0x334], R7 ;  /* 0x0000cd00ff060a19 */ /* 0x000fe40000011607 */
.L_x_1018:
[----:B------:R-:W-:Y:S05]  /*4790*/  BSYNC B0 ;  /* 0x0000000000007941 */ /* 0x000fea0003800000 */
.L_x_1016:
[----:B------:R-:W-:-:S05]  /*47a0*/  IMAD R6, R6, c[0x0][0x32c], R16 ;  /* 0x0000cb0006067a24 */ /* 0x000fca00078e0210 */
[----:B------:R-:W-:Y:S02]  /*47b0*/  IADD3 R7, R6, c[0x0][0x32c], RZ ;  /* 0x0000cb0006077a10 */ /* 0x000fe40007ffe0ff */
[----:B------:R-:W-:Y:S02]  /*47c0*/  IMNMX R4, R4, R6, !PT ;  /* 0x0000000604047217 */ /* 0x000fe40007800200 */
[----:B------:R-:W-:Y:S02]  /*47d0*/  IMNMX R5, R5, R7, PT ;  /* 0x0000000705057217 */ /* 0x000fe40003800200 */
.L_x_1015:
[----:B-1234-:R-:W-:Y:S01]  /*47e0*/  FMUL.FTZ R6, R67, c[0x0][0x320] ;  /* 0x0000c80043067a20 */ /* 0x01efe20000410000 */
        /* <DEDUP_REMOVED lines=11> */
[----:B------:R-:W3:Y:S01]  /*48a0*/  MUFU.TANH R56, R7 ;  /* 0x0000000700387308 */ /* 0x000ee20000002400 */
[----:B------:R-:W-:Y:S01]  /*48b0*/  UP2UR UR26, UPR, URZ, 0x2 ;  /* 0x000000023f1a7883 */ /* 0x000fe20008000000 */
[C---:B------:R-:W-:Y:S01]  /*48c0*/  ISETP.GT.AND P0, PT, R4.reuse, 0x8, P0 ;  /* 0x000000080400780c */ /* 0x040fe20000704270 */
[----:B------:R-:W-:Y:S01]  /*48d0*/  UP2UR UR24, UPR, URZ, 0x1 ;  /* 0x000000013f187883 */ /* 0x000fe20008000000 */
[----:B------:R-:W-:Y:S01]  /*48e0*/  PLOP3.LUT P2, PT, PT, PT, UP4, 0x40, 0x0 ;  /* 0x000000000000781c */ /* 0x000fe20003f4e848 */
[----:B------:R-:W-:Y:S01]  /*48f0*/  UISETP.NE.AND UP4, UPT, UR29, URZ, UPT ;  /* 0x0000003f1d00728c */ /* 0x000fe2000bf85270 */
[----:B------:R-:W-:Y:S01]  /*4900*/  PLOP3.LUT P1, PT, PT, PT, UP3, 0x40, 0x0 ;  /* 0x000000000000781c */ /* 0x000fe20003f2e838 */
[----:B------:R-:W-:Y:S01]  /*4910*/  UISETP.NE.AND UP1, UPT, UR5, URZ, UPT ;  /* 0x0000003f0500728c */ /* 0x000fe2000bf25270 */
[----:B-1----:R-:W-:Y:S01]  /*4920*/  FMUL.FTZ R6, R83, c[0x0][0x320] ;  /* 0x0000c80053067a20 */ /* 0x002fe20000410000 */
[C---:B------:R-:W-:Y:S01]  /*4930*/  ISETP.GT.AND P2, PT, R4.reuse, RZ, P2 ;  /* 0x000000ff0400720c */ /* 0x040fe20001744270 */
[----:B------:R-:W-:Y:S01]  /*4940*/  UISETP.NE.AND UP0, UPT, UR4, URZ, UPT ;  /* 0x0000003f0400728c */ /* 0x000fe2000bf05270 */
[----:B------:R-:W-:Y:S01]  /*4950*/  ISETP.GT.AND P1, PT, R4, 0x1, P1 ;  /* 0x000000010400780c */ /* 0x000fe20000f24270 */
[----:B------:R1:W4:Y:S01]  /*4960*/  MUFU.TANH R22, R6 ;  /* 0x0000000600167308 */ /* 0x0003220000002400 */
[C---:B------:R-:W-:Y:S01]  /*4970*/  ISETP.LT.OR P0, PT, R5.reuse, 0x9, P0 ;  /* 0x000000090500780c */ /* 0x040fe20000701670 */
[----:B------:R-:W-:Y:S01]  /*4980*/  UISETP.NE.AND UP3, UPT, UR28, URZ, UPT ;  /* 0x0000003f1c00728c */ /* 0x000fe2000bf65270 */
[C---:B------:R-:W-:Y:S01]  /*4990*/  ISETP.LT.OR P2, PT, R5.reuse, 0x1, P2 ;  /* 0x000000010500780c */ /* 0x040fe20001741670 */
[----:B------:R-:W-:Y:S01]  /*49a0*/  UISETP.NE.AND UP2, UPT, UR27, URZ, UPT ;  /* 0x0000003f1b00728c */ /* 0x000fe2000bf45270 */
[----:B------:R-:W-:Y:S01]  /*49b0*/  ISETP.LT.OR P1, PT, R5, 0x2, P1 ;  /* 0x000000020500780c */ /* 0x000fe20000f21670 */
[----:B------:R-:W-:Y:S01]  /*49c0*/  FMUL.FTZ R9, R66, c[0x0][0x320] ;  /* 0x0000c80042097a20 */ /* 0x000fe20000410000 */
[----:B------:R-:W-:Y:S01]  /*49d0*/  FSEL R121, R18, -INF , !P0 ;  /* 0xff80000012797808 */ /* 0x000fe20004000000 */
[----:B------:R-:W2:Y:S01]  /*49e0*/  MUFU.TANH R11, R11 ;  /* 0x0000000b000b7308 */ /* 0x000ea20000002400 */
[----:B------:R-:W-:Y:S01]  /*49f0*/  PLOP3.LUT P0, PT, PT, PT, UP4, 0x40, 0x0 ;  /* 0x000000000000781c */ /* 0x000fe20003f0e848 */
[----:B------:R-:W-:Y:S01]  /*4a00*/  FMUL.FTZ R8, R78, c[0x0][0x320] ;  /* 0x0000c8004e087a20 */ /* 0x000fe20000410000 */
[----:B------:R-:W-:-:S02]  /*4a10*/  FSEL R120, R25, -INF , !P2 ;  /* 0xff80000019787808 */ /* 0x000fc40005000000 */
[----:B------:R-:W-:Y:S02]  /*4a20*/  FSEL R63, R24, -INF , !P1 ;  /* 0xff800000183f7808 */ /* 0x000fe40004800000 */
        /* <DEDUP_REMOVED lines=24> */
[----:B------:R-:W-:Y:S01]  /*4bb0*/  PLOP3.LUT P0, PT, PT, PT, UP6, 0x40, 0x0 ;  /* 0x000000000000781c */ /* 0x000fe20003f0e868 */
[----:B------:R5:W1:Y:S01]  /*4bc0*/  MUFU.TANH R17, R6 ;  /* 0x0000000600117308 */ /* 0x000a620000002400 */
[----:B------:R-:W-:Y:S01]  /*4bd0*/  FSEL R122, R32, -INF , !P6 ;  /* 0xff800000207a7808 */ /* 0x000fe20007000000 */
[----:B------:R-:W-:Y:S01]  /*4be0*/  UISETP.NE.AND UP6, UPT, UR24, URZ, UPT ;  /* 0x0000003f1800728c */ /* 0x000fe2000bfc5270 */
[----:B------:R-:W-:Y:S02]  /*4bf0*/  FSEL R123, R23, -INF , !P5 ;  /* 0xff800000177b7808 */ /* 0x000fe40006800000 */
[----:B------:R-:W-:Y:S02]  /*4c00*/  FSEL R132, R20, -INF , !P2 ;  /* 0xff80000014847808 */ /* 0x000fe40005000000 */
[----:B------:R-:W-:Y:S01]  /*4c10*/  FSEL R134, R30, -INF , !P1 ;  /* 0xff8000001e867808 */ /* 0x000fe20004800000 */
[----:B------:R-:W1:Y:S01]  /*4c20*/  MUFU.TANH R10, R8 ;  /* 0x00000008000a7308 */ /* 0x000e620000002400 */
[----:B------:R-:W-:-:S02]  /*4c30*/  PLOP3.LUT P6, PT, PT, PT, UP3, 0x40, 0x0 ;  /* 0x000000000000781c */ /* 0x000fc40003fce838 */
[----:B------:R-:W-:Y:S02]  /*4c40*/  PLOP3.LUT P5, PT, PT, PT, UP2, 0x40, 0x0 ;  /* 0x000000000000781c */ /* 0x000fe40003fae828 */
[----:B------:R-:W-:Y:S02]  /*4c50*/  PLOP3.LUT P2, PT, PT, PT, UP1, 0x40, 0x0 ;  /* 0x000000000000781c */ /* 0x000fe40003f4e818 */
[----:B------:R-:W-:Y:S01]  /*4c60*/  PLOP3.LUT P1, PT, PT, PT, UP0, 0x40, 0x0 ;  /* 0x000000000000781c */ /* 0x000fe20003f2e808 */
[----:B-----5:R-:W-:Y:S01]  /*4c70*/  FMUL.FTZ R6, R74, c[0x0][0x320] ;  /* 0x0000c8004a067a20 */ /* 0x020fe20000410000 */
[C---:B------:R-:W-:Y:S02]  /*4c80*/  ISETP.GT.AND P6, PT, R4.reuse, 0x20, P6 ;  /* 0x000000200400780c */ /* 0x040fe400037c4270 */
[C---:B------:R-:W-:Y:S01]  /*4c90*/  ISETP.GT.AND P5, PT, R4.reuse, 0x21, P5 ;  /* 0x000000210400780c */ /* 0x040fe20002fa4270 */
[----:B------:R5:W1:Y:S01]  /*4ca0*/  MUFU.TANH R49, R6 ;  /* 0x0000000600317308 */ /* 0x000a620000002400 */
[----:B------:R-:W-:-:S02]  /*4cb0*/  ISETP.GT.AND P2, PT, R4, 0x28, P2 ;  /* 0x000000280400780c */ /* 0x000fc40001744270 */
[----:B------:R-:W-:Y:S02]  /*4cc0*/  ISETP.GT.AND P1, PT, R4, 0x29, P1 ;  /* 0x000000290400780c */ /* 0x000fe40000f24270 */
[C---:B------:R-:W-:Y:S02]  /*4cd0*/  ISETP.LT.OR P6, PT, R5.reuse, 0x21, P6 ;  /* 0x000000210500780c */ /* 0x040fe400037c1670 */
[C---:B------:R-:W-:Y:S02]  /*4ce0*/  ISETP.LT.OR P5, PT, R5.reuse, 0x22, P5 ;  /* 0x000000220500780c */ /* 0x040fe40002fa1670 */
[C---:B------:R-:W-:Y:S02]  /*4cf0*/  ISETP.LT.OR P2, PT, R5.reuse, 0x29, P2 ;  /* 0x000000290500780c */ /* 0x040fe40001741670 */
[----:B------:R-:W-:Y:S02]  /*4d00*/  ISETP.LT.OR P1, PT, R5, 0x2a, P1 ;  /* 0x0000002a0500780c */ /* 0x000fe40000f21670 */
[----:B------:R-:W-:-:S02]  /*4d10*/  FSEL R172, R27, -INF , !P6 ;  /* 0xff8000001bac7808 */ /* 0x000fc40007000000 */
[----:B------:R-:W-:Y:S01]  /*4d20*/  FSEL R173, R26, -INF , !P5 ;  /* 0xff8000001aad7808 */ /* 0x000fe20006800000 */
[----:B-----5:R-:W-:Y:S01]  /*4d30*/  FMUL.FTZ R6, R79, c[0x0][0x320] ;  /* 0x0000c8004f067a20 */ /* 0x020fe20000410000 */
[----:B------:R-:W-:Y:S02]  /*4d40*/  FSEL R174, R21, -INF , !P2 ;  /* 0xff80000015ae7808 */ /* 0x000fe40005000000 */
[----:B------:R-:W-:Y:S01]  /*4d50*/  FSEL R180, R19, -INF , !P1 ;  /* 0xff80000013b47808 */ /* 0x000fe20004800000 */
[----:B------:R5:W1:Y:S02]  /*4d60*/  MUFU.TANH R44, R6 ;  /* 0x00000006002c7308 */ /* 0x000a640000002400 */
[----:B-----5:R-:W-:-:S06]  /*4d70*/  FMUL.FTZ R6, R62, c[0x0][0x320] ;  /* 0x0000c8003e067a20 */ /* 0x020fcc0000410000 */
        /* <DEDUP_REMOVED lines=18> */
.L_x_1021:
[----:B------:R-:W-:-:S04]  /*4ea0*/  MOV R5, c[0x0][0x32c] ;  /* 0x0000cb0000057a02 */ /* 0x000fc80000000f00 */
[----:B------:R-:W-:-:S13]  /*4eb0*/  ISETP.NE.AND P0, PT, R5, 0x1, PT ;  /* 0x000000010500780c */ /* 0x000fda0003f05270 */
[----:B------:R-:W-:-:S05]  /*4ec0*/  @P0 IMAD.HI.U32 R5, R4, c[0x0][0x330], RZ ;  /* 0x0000cc0004050a27 */ /* 0x000fca00078e00ff */
[----:B------:R-:W-:Y:S02]  /*4ed0*/  @P0 SHF.R.U32.HI R4, RZ, c[0x0][0x334], R5 ;  /* 0x0000cd00ff040a19 */ /* 0x000fe40000011605 */
.L_x_1022:
[----:B------:R-:W-:Y:S05]  /*4ee0*/  BSYNC B0 ;  /* 0x0000000000007941 */ /* 0x000fea0003800000 */
.L_x_1020:
[----:B------:R-:W-:-:S05]  /*4ef0*/  IMAD R4, R4, c[0x0][0x32c], R16 ;  /* 0x0000cb0004047a24 */ /* 0x000fca00078e0210 */
[----:B------:R-:W-:Y:S02]  /*4f00*/  IADD3 R5, R4, c[0x0][0x32c], RZ ;  /* 0x0000cb0004057a10 */ /* 0x000fe40007ffe0ff */
[----:B------:R-:W-:Y:S02]  /*4f10*/  IMNMX R8, R8, R4, !PT ;  /* 0x0000000408087217 */ /* 0x000fe40007800200 */
[----:B------:R-:W-:Y:S02]  /*4f20*/  IMNMX R9, R9, R5, PT ;  /* 0x0000000509097217 */ /* 0x000fe40003800200 */
.L_x_1019:
[----:B-1234-:R-:W-:Y:S01]  /*4f30*/  FMNMX.FTZ R5, R38, R39, !PT ;  /* 0x0000002726057209 */ /* 0x01efe20007810000 */
[----:B------:R-:W-:Y:S01]  /*4f40*/  UP2UR UR24, UPR, URZ, 0x10 ;  /* 0x000000103f187883 */ /* 0x000fe20008000000 */
[----:B------:R-:W-:Y:S01]  /*4f50*/  FMNMX.FTZ R4, R29, R31, !PT ;  /* 0x0000001f1d047209 */ /* 0x000fe20007810000 */
[----:B------:R-:W-:Y:S01]  /*4f60*/  UISETP.NE.AND UP4, UPT, UR25, URZ, UPT ;  /* 0x0000003f1900728c */ /* 0x000fe2000bf85270 */
[----:B------:R-:W-:Y:S01]  /*4f70*/  FMNMX.FTZ R5, R41, R5, !PT ;  /* 0x0000000529057209 */ /* 0x000fe20007810000 */
[----:B------:R-:W-:Y:S01]  /*4f80*/  UP2UR UR25, UPR, URZ, 0x8 ;  /* 0x000000083f197883 */ /* 0x000fe20008000000 */
[----:B------:R-:W-:Y:S01]  /*4f90*/  FMNMX.FTZ R4, R34, R4, !PT ;  /* 0x0000000422047209 */ /* 0x000fe20007810000 */
[----:B------:R-:W-:Y:S01]  /*4fa0*/  UISETP.NE.AND UP3, UPT, UR7, URZ, UPT ;  /* 0x0000003f0700728c */ /* 0x000fe2000bf65270 */
[----:B------:R-:W-:Y:S01]  /*4fb0*/  FMNMX.FTZ R137, R42, R5, !PT ;  /* 0x000000052a897209 */ /* 0x000fe20007810000 */
[----:B------:R-:W-:Y:S01]  /*4fc0*/  IMAD.SHL.U32 R225, R0, 0x2, RZ ;  /* 0x0000000200e17824 */ /* 0x000fe200078e00ff */
[----:B------:R-:W-:Y:S01]  /*4fd0*/  FMNMX.FTZ R4, R40, R4, !PT ;  /* 0x0000000428047209 */ /* 0x000fe20007810000 */
[----:B------:R-:W-:Y:S01]  /*4fe0*/  STL [R1+0x6c], R237 ;  /* 0x00006ced01007387 */ /* 0x000fe20000100800 */
[----:B------:R-:W-:Y:S01]  /*4ff0*/  FMNMX.FTZ R137, R46, R137, !PT ;  /* 0x000000892e897209 */ /* 0x000fe20007810000 */
[----:B------:R-:W-:Y:S01]  /*5000*/  UP2UR UR7, UPR, URZ, 0x4 ;  /* 0x000000043f077883 */ /* 0x000fe20008000000 */
[----:B------:R-:W-:Y:S01]  /*5010*/  FMNMX.FTZ R4, R43, R4, !PT ;  /* 0x000000042b047209 */ /* 0x000fe20007810000 */
[----:B------:R-:W-:Y:S01]  /*5020*/  STL [R1+0x68], R236 ;  /* 0x000068ec01007387 */ /* 0x000fe20000100800 */
[----:B------:R-:W-:Y:S01]  /*5030*/  FMNMX.FTZ R137, R48, R137, !PT ;  /* 0x0000008930897209 */ /* 0x000fe20007810000 */
[----:B------:R-:W-:Y:S01]  /*5040*/  UISETP.NE.AND UP2, UPT, UR6, URZ, UPT ;  /* 0x0000003f0600728c */ /* 0x000fe2000bf45270 */
        /* <DEDUP_REMOVED lines=9> */
[----:B------:R-:W-:Y:S01]  /*50e0*/  UP2UR UR5, UPR, URZ, 0x1 ;  /* 0x000000013f057883 */ /* 0x000fe20008000000 */
[----:B------:R-:W-:Y:S01]  /*50f0*/  FMNMX.FTZ R137, R175, R137, !PT ;  /* 0x00000089af897209 */ /* 0x000fe20007810000 */
[----:B------:R-:W-:Y:S01]  /*5100*/  UISETP.NE.AND UP0, UPT, UR4, URZ, UPT ;  /* 0x0000003f0400728c */ /* 0x000fe2000bf05270 */
[----:B------:R-:W-:Y:S01]  /*5110*/  FMNMX.FTZ R4, R167, R4, !PT ;  /* 0x00000004a7047209 */ /* 0x000fe20007810000 */
[----:B------:R-:W-:Y:S01]  /*5120*/  IMAD R226, R3, 0x2, R225 ;  /* 0x0000000203e27824 */ /* 0x000fe200078e02e1 */
[----:B------:R-:W-:Y:S01]  /*5130*/  FMNMX.FTZ R137, R171, R137, !PT ;  /* 0x00000089ab897209 */ /* 0x000fe20007810000 */
[----:B------:R-:W-:Y:S01]  /*5140*/  STL [R1+0x5c], R233 ;  /* 0x00005ce901007387 */ /* 0x000fe20000100800 */
[----:B------:R-:W-:Y:S01]  /*5150*/  FMNMX.FTZ R4, R168, R4, !PT ;  /* 0x00000004a8047209 */ /* 0x000fe20007810000 */
[----:B------:R-:W-:Y:S01]  /*5160*/  IMAD R227, R2, 0x2, R226 ;  /* 0x0000000202e37824 */ /* 0x000fe200078e02e2 */
[----:B------:R-:W-:Y:S01]  /*5170*/  FMNMX.FTZ R137, R176, R137, !PT ;  /* 0x00000089b0897209 */ /* 0x000fe20007810000 */
[----:B------:R-:W-:Y:S01]  /*5180*/  STL [R1+0x58], R232 ;  /* 0x000058e801007387 */ /* 0x000fe20000100800 */
[----:B------:R-:W-:-:S02]  /*5190*/  FMNMX.FTZ R4, R170, R4, !PT ;  /* 0x00000004aa047209 */ /* 0x000fc40007810000 */
[----:B------:R-:W-:Y:S01]  /*51a0*/  FMNMX.FTZ R137, R177, R137, !PT ;  /* 0x00000089b1897209 */ /* 0x000fe20007810000 */
[----:B------:R-:W-:Y:S01]  /*51b0*/  STL [R1+0x54], R231 ;  /* 0x000054e701007387 */ /* 0x000fe20000100800 */
[----:B------:R-:W-:Y:S02]  /*51c0*/  FMNMX.FTZ R136, R169, R4, !PT ;  /* 0x00000004a9887209 */ /* 0x000fe40007810000 */
[----:B------:R-:W-:Y:S01]  /*51d0*/  PLOP3.LUT P0, PT, PT, PT, UP3, 0x40, 0x0 ;  /* 0x000000000000781c */ /* 0x000fe20003f0e838 */
[----:B------:R-:W1:Y:S01]  /*51e0*/  SHFL.BFLY PT, R4, R137, 0x2, 0x1f ;  /* 0x0c401f0089047f89 */ /* 0x000e6200000e0000 */
[----:B------:R-:W-:Y:S01]  /*51f0*/  PLOP3.LUT P1, PT, PT, PT, UP4, 0x40, 0x0 ;  /* 0x000000000000781c */ /* 0x000fe20003f2e848 */
[----:B------:R-:W-:Y:S01]  /*5200*/  UISETP.NE.AND UP4, UPT, UR24, URZ, UPT ;  /* 0x0000003f1800728c */ /* 0x000fe2000bf85270 */
[C---:B------:R-:W-:Y:S01]  /*5210*/  ISETP.GT.AND P0, PT, R8.reuse, 0x1, P0 ;  /* 0x000000010800780c */ /* 0x040fe20000704270 */
[----:B------:R-:W2:Y:S01]  /*5220*/  SHFL.BFLY PT, R5, R136, 0x2, 0x1f ;  /* 0x0c401f0088057f89 */ /* 0x000ea200000e0000 */
[----:B------:R-:W-:Y:S01]  /*5230*/  PLOP3.LUT P6, PT, PT, PT, UP2, 0x40, 0x0 ;  /* 0x000000000000781c */ /* 0x000fe20003fce828 */
[----:B------:R-:W-:Y:S01]  /*5240*/  UISETP.NE.AND UP3, UPT, UR25, URZ, UPT ;  /* 0x0000003f1900728c */ /* 0x000fe2000bf65270 */
[----:B------:R-:W-:Y:S01]  /*5250*/  ISETP.LT.OR P0, PT, R9, 0x2, P0 ;  /* 0x000000020900780c */ /* 0x000fe20000701670 */
[----:B------:R-:W-:Y:S01]  /*5260*/  UISETP.NE.AND UP2, UPT, UR7, URZ, UPT ;  /* 0x0000003f0700728c */ /* 0x000fe2000bf45270 */
[----:B------:R-:W-:Y:S01]  /*5270*/  ISETP.GT.AND P1, PT, R8, RZ, P1 ;  /* 0x000000ff0800720c */ /* 0x000fe20000f24270 */
[----:B------:R-:W-:Y:S01]  /*5280*/  STL [R1+0x50], R230 ;  /* 0x000050e601007387 */ /* 0x000fe20000100800 */
[----:B------:R-:W-:-:S02]  /*5290*/  FSEL R61, R22, -INF , !P0 ;  /* 0xff800000163d7808 */ /* 0x000fc40004000000 */
[----:B------:R-:W-:Y:S01]  /*52a0*/  PLOP3.LUT P5, PT, PT, PT, UP1, 0x40, 0x0 ;  /* 0x000000000000781c */ /* 0x000fe20003fae818 */
[----:B------:R-:W-:Y:S01]  /*52b0*/  UISETP.NE.AND UP1, UPT, UR6, URZ, UPT ;  /* 0x0000003f0600728c */ /* 0x000fe2000bf25270 */
[----:B------:R-:W-:Y:S01]  /*52c0*/  ISETP.LT.OR P1, PT, R9, 0x1, P1 ;  /* 0x000000010900780c */ /* 0x000fe20000f21670 */
[----:B------:R-:W-:Y:S01]  /*52d0*/  STL [R1+0x4c], R229 ;  /* 0x00004ce501007387 */ /* 0x000fe20000100800 */
[C---:B------:R-:W-:Y:S02]  /*52e0*/  ISETP.GT.AND P6, PT, R8.reuse, 0x8, P6 ;  /* 0x000000080800780c */ /* 0x040fe400037c4270 */
[----:B------:R-:W-:Y:S01]  /*52f0*/  PLOP3.LUT P2, PT, PT, PT, UP0, 0x40, 0x0 ;  /* 0x000000000000781c */ /* 0x000fe20003f4e808 */
[----:B------:R-:W-:Y:S01]  /*5300*/  UISETP.NE.AND UP0, UPT, UR5, URZ, UPT ;  /* 0x0000003f0500728c */ /* 0x000fe2000bf05270 */
[----:B------:R-:W-:Y:S01]  /*5310*/  FSEL R62, R17, -INF , !P1 ;  /* 0xff800000113e7808 */ /* 0x000fe20004800000 */
[----:B------:R-:W-:Y:S01]  /*5320*/  LDSM.16.MT88.4 R20, [R226+0x2080] ;  /* 0x00208000e214783b */ /* 0x000fe20000004200 */
[----:B------:R-:W-:Y:S01]  /*5330*/  ISETP.LT.OR P6, PT, R9, 0x9, P6 ;  /* 0x000000090900780c */ /* 0x000fe200037c1670 */
[----:B------:R-:W-:Y:S01]  /*5340*/  ULDC.64 UR4, c[0x0][0x2c8] ;  /* 0x0000b20000047ab9 */ /* 0x000fe20000000a00 */
[----:B-1----:R-:W-:Y:S01]  /*5350*/  FMNMX.FTZ R137, R137, R4, !PT ;  /* 0x0000000489897209 */ /* 0x002fe20007810000 */
[----:B------:R-:W-:Y:S01]  /*5360*/  LDSM.16.MT88.4 R52, [R225+0x3880] ;  /* 0x00388000e134783b */ /* 0x000fe20000004200 */
[----:B------:R-:W-:-:S02]  /*5370*/  ISETP.GT.AND P5, PT, R8, 0x9, P5 ;  /* 0x000000090800780c */ /* 0x000fc40002fa4270 */
[----:B--2---:R-:W-:Y:S01]  /*5380*/  FMNMX.FTZ R136, R136, R5, !PT ;  /* 0x0000000588887209 */ /* 0x004fe20007810000 */
[----:B------:R-:W1:Y:S01]  /*5390*/  SHFL.BFLY PT, R4, R137, 0x1, 0x1f ;  /* 0x0c201f0089047f89 */ /* 0x000e6200000e0000 */
[----:B------:R-:W-:Y:S01]  /*53a0*/  PLOP3.LUT P1, PT, PT, PT, UP6, 0x40, 0x0 ;  /* 0x000000000000781c */ /* 0x000fe20003f2e868 */
[----:B------:R-:W-:Y:S01]  /*53b0*/  UISETP.NE.AND UP6, UPT, UR16, URZ, UPT ;  /* 0x0000003f1000728c */ /* 0x000fe2000bfc5270 */
[----:B------:R-:W-:Y:S01]  /*53c0*/  FSEL R16, R10, -INF , !P6 ;  /* 0xff8000000a107808 */ /* 0x000fe20007000000 */
[----:B------:R-:W2:Y:S01]  /*53d0*/  SHFL.BFLY PT, R5, R136, 0x1, 0x1f ;  /* 0x0c201f0088057f89 */ /* 0x000ea200000e0000 */
[----:B------:R-:W-:Y:S02]  /*53e0*/  ISETP.LT.OR P5, PT, R9, 0xa, P5 ;  /* 0x0000000a0900780c */ /* 0x000fe40002fa1670 */
[----:B------:R-:W-:Y:S01]  /*53f0*/  ISETP.GT.AND P2, PT, R8, 0x10, P2 ;  /* 0x000000100800780c */ /* 0x000fe20001744270 */
[----:B------:R-:W-:Y:S01]  /*5400*/  LDSM.16.MT88.4 R76, [R226+0x3880] ;  /* 0x00388000e24c783b */ /* 0x000fe20000004200 */
[----:B------:R-:W-:-:S02]  /*5410*/  FMNMX.FTZ R3, R62, R61, !PT ;  /* 0x0000003d3e037209 */ /* 0x000fc40007810000 */
[----:B------:R-:W-:Y:S01]  /*5420*/  FSEL R17, R44, -INF , !P5 ;  /* 0xff8000002c117808 */ /* 0x000fe20006800000 */
[----:B------:R-:W-:Y:S01]  /*5430*/  LDSM.16.MT88.4 R124, [R227+0x3880] ;  /* 0x00388000e37c783b */ /* 0x000fe20000004200 */
[----:B------:R-:W-:Y:S02]  /*5440*/  ISETP.GT.AND P1, PT, R8, 0x11, P1 ;  /* 0x000000110800780c */ /* 0x000fe40000f24270 */
[----:B------:R-:W-:Y:S01]  /*5450*/  ISETP.LT.OR P2, PT, R9, 0x11, P2 ;  /* 0x000000110900780c */ /* 0x000fe20001741670 */
[----:B------:R-:W-:Y:S01]  /*5460*/  STL [R1+0x48], R224 ;  /* 0x000048e001007387 */ /* 0x000fe20000100800 */
[----:B------:R-:W-:Y:S02]  /*5470*/  FMNMX.FTZ R3, R16, R3, !PT ;  /* 0x0000000310037209 */ /* 0x000fe40007810000 */
[----:B------:R-:W-:Y:S01]  /*5480*/  LEA R228, R2, R225, 0x1 ;  /* 0x000000e102e47211 */ /* 0x000fe200078e08ff */
[----:B------:R-:W-:Y:S01]  /*5490*/  LDSM.16.MT88.4 R68, [R226+0x4080] ;  /* 0x00408000e244783b */ /* 0x000fe20000004200 */
[----:B------:R-:W-:-:S02]  /*54a0*/  PLOP3.LUT P6, PT, PT, PT, UP4, 0x40, 0x0 ;  /* 0x000000000000781c */ /* 0x000fc40003fce848 */
[----:B------:R-:W-:Y:S01]  /*54b0*/  ISETP.LT.OR P1, PT, R9, 0x12, P1 ;  /* 0x000000120900780c */ /* 0x000fe20000f21670 */
[----:B------:R-:W-:Y:S01]  /*54c0*/  LDSM.16.MT88.4 R112, [R228+0x3880] ;  /* 0x00388000e470783b */ /* 0x000fe20000004200 */
[----:B-1----:R-:W-:Y:S02]  /*54d0*/  FMNMX.FTZ R137, R137, R4, !PT ;  /* 0x0000000489897209 */ /* 0x002fe40007810000 */
[----:B------:R-:W-:Y:S01]  /*54e0*/  FSEL R18, R49, -INF , !P2 ;  /* 0xff80000031127808 */ /* 0x000fe20005000000 */
[----:B------:R-:W-:Y:S01]  /*54f0*/  LDSM.16.MT88.4 R72, [R225+0x2880] ;  /* 0x00288000e148783b */ /* 0x000fe20000004200 */
[----:B--2---:R-:W-:Y:S01]  /*5500*/  FMNMX.FTZ R136, R136, R5, !PT ;  /* 0x0000000588887209 */ /* 0x004fe20007810000 */
[C---:B------:R-:W-:Y:S01]  /*5510*/  FMUL.FTZ R13, R137.reuse, c[0x0][0x2d0] ;  /* 0x0000b400890d7a20 */ /* 0x040fe20000410000 */
[----:B------:R-:W-:Y:S02]  /*5520*/  FSETP.NEU.FTZ.AND P0, PT, R137, -INF , PT ;  /* 0xff8000008900780b */ /* 0x000fe40003f1d000 */
[----:B------:R-:W-:Y:S01]  /*5530*/  FMNMX.FTZ R3, R17, R3, !PT ;  /* 0x0000000311037209 */ /* 0x000fe20007810000 */
[----:B------:R-:W-:Y:S01]  /*5540*/  FMUL.FTZ R12, R136, c[0x0][0x2d0] ;  /* 0x0000b400880c7a20 */ /* 0x000fe20000410000 */
[----:B------:R-:W-:-:S02]  /*5550*/  FSEL R13, R13, RZ, P0 ;  /* 0x000000ff0d0d7208 */ /* 0x000fc40000000000 */
[----:B------:R-:W-:Y:S02]  /*5560*/  FSETP.NEU.FTZ.AND P0, PT, R136, -INF , PT ;  /* 0xff8000008800780b */ /* 0x000fe40003f1d000 */
[----:B------:R-:W-:Y:S01]  /*5570*/  PLOP3.LUT P5, PT, PT, PT, UP3, 0x40, 0x0 ;  /* 0x000000000000781c */ /* 0x000fe20003fae838 */
[--C-:B------:R-:W-:Y:S01]  /*5580*/  FFMA.FTZ R2, R46, c[0x0][0x2d0], -R13.reuse ;  /* 0x0000b4002e027a23 */ /* 0x100fe2000001080d */
[----:B------:R-:W-:Y:S01]  /*5590*/  FSEL R12, R12, RZ, P0 ;  /* 0x000000ff0c0c7208 */ /* 0x000fe20000000000 */
[----:B------:R-:W-:Y:S01]  /*55a0*/  FFMA.FTZ R4, R38, c[0x0][0x2d0], -R13 ;  /* 0x0000b40026047a23 */ /* 0x000fe2000001080d */
[----:B------:R-:W-:Y:S01]  /*55b0*/  PLOP3.LUT P0, PT, PT, PT, UP5, 0x40, 0x0 ;  /* 0x000000000000781c */ /* 0x000fe20003f0e858 */
[----:B------:R-:W-:Y:S01]  /*55c0*/  MUFU.EX2 R194, R2 ;  /* 0x0000000200c27308 */ /* 0x000fe20000000800 */
[----:B------:R-:W-:Y:S01]  /*55d0*/  FSEL R19, R11, -INF , !P1 ;  /* 0xff8000000b137808 */ /* 0x000fe20004800000 */
[----:B------:R-:W-:Y:S01]  /*55e0*/  FFMA.FTZ R0, R31, c[0x0][0x2d0], -R12 ;  /* 0x0000b4001f007a23 */ /* 0x000fe2000001080c */
[C---:B------:R-:W-:Y:S01]  /*55f0*/  ISETP.GT.AND P0, PT, R8.reuse, 0x18, P0 ;  /* 0x000000180800780c */ /* 0x040fe20000704270 */
[----:B------:R-:W-:Y:S01]  /*5600*/  UISETP.NE.AND UP5, UPT, UR17, URZ, UPT ;  /* 0x0000003f1100728c */ /* 0x000fe2000bfa5270 */
[----:B------:R-:W-:-:S02]  /*5610*/  ISETP.GT.AND P6, PT, R8, 0x19, P6 ;  /* 0x000000190800780c */ /* 0x000fc400037c4270 */
[C---:B------:R-:W-:Y:S01]  /*5620*/  ISETP.LT.OR P0, PT, R9.reuse, 0x19, P0 ;  /* 0x000000190900780c */ /* 0x040fe20000701670 */
[----:B------:R1:W-:Y:S01]  /*5630*/  MUFU.EX2 R182, R0 ;  /* 0x0000000000b67308 */ /* 0x0003e20000000800 */
[----:B------:R-:W-:Y:S02]  /*5640*/  FMNMX.FTZ R3, R18, R3, !PT ;  /* 0x0000000312037209 */ /* 0x000fe40007810000 */
[----:B------:R-:W-:Y:S02]  /*5650*/  PLOP3.LUT P2, PT, PT, PT, UP2, 0x40, 0x0 ;  /* 0x000000000000781c */ /* 0x000fe40003f4e828 */
[----:B------:R-:W-:Y:S02]  /*5660*/  FSEL R60, R56, -INF , !P0 ;  /* 0xff800000383c7808 */ /* 0x000fe40004000000 */
[----:B------:R-:W-:Y:S01]  /*5670*/  ISETP.GT.AND P5, PT, R8, 0x20, P5 ;  /* 0x000000200800780c */ /* 0x000fe20002fa4270 */
[----:B------:R2:W-:Y:S01]  /*5680*/  MUFU.EX2 R229, R4 ;  /* 0x0000000400e57308 */ /* 0x0005e20000000800 */
[----:B------:R-:W-:-:S02]  /*5690*/  ISETP.LT.OR P6, PT, R9, 0x1a, P6 ;  /* 0x0000001a0900780c */ /* 0x000fc400037c1670 */
[----:B------:R-:W-:Y:S02]  /*56a0*/  FMNMX.FTZ R3, R19, R3, !PT ;  /* 0x0000000313037209 */ /* 0x000fe40007810000 */
[----:B------:R-:W-:Y:S02]  /*56b0*/  PLOP3.LUT P1, PT, PT, PT, UP1, 0x40, 0x0 ;  /* 0x000000000000781c */ /* 0x000fe40003f2e818 */
[----:B------:R-:W-:Y:S01]  /*56c0*/  ISETP.GT.AND P2, PT, R8, 0x21, P2 ;  /* 0x000000210800780c */ /* 0x000fe20001744270 */
[----:B-1----:R-:W-:Y:S01]  /*56d0*/  FFMA.FTZ R0, R34, c[0x0][0x2d0], -R12 ;  /* 0x0000b40022007a23 */ /* 0x002fe2000001080c */
[----:B------:R-:W-:Y:S01]  /*56e0*/  ISETP.LT.OR P5, PT, R9, 0x21, P5 ;  /* 0x000000210900780c */ /* 0x000fe20002fa1670 */
[----:B------:R-:W-:Y:S01]  /*56f0*/  LDSM.16.MT88.4 R32, [R228+0x2080] ;  /* 0x00208000e420783b */ /* 0x000fe20000004200 */
[----:B------:R-:W-:Y:S01]  /*5700*/  FSEL R15, R58, -INF , !P6 ;  /* 0xff8000003a0f7808 */ /* 0x000fe20007000000 */
[----:B------:R1:W-:Y:S01]  /*5710*/  MUFU.EX2 R202, R0 ;  /* 0x0000000000ca7308 */ /* 0x0003e20000000800 */
[----:B------:R-:W-:-:S02]  /*5720*/  FMNMX.FTZ R3, R60, R3, !PT ;  /* 0x000000033c037209 */ /* 0x000fc40007810000 */
[----:B------:R-:W-:Y:S01]  /*5730*/  PLOP3.LUT P0, PT, PT, PT, UP0, 0x40, 0x0 ;  /* 0x000000000000781c */ /* 0x000fe20003f0e808 */
[----:B--2---:R-:W-:Y:S01]  /*5740*/  FFMA.FTZ R4, R39, c[0x0][0x2d0], -R13 ;  /* 0x0000b40027047a23 */ /* 0x004fe2000001080d */
[----:B------:R-:W-:Y:S01]  /*5750*/  ISETP.GT.AND P1, PT, R8, 0x28, P1 ;  /* 0x000000280800780c */ /* 0x000fe20000f24270 */
[----:B------:R-:W2:Y:S01]  /*5760*/  LDSM.16.MT88.4 R36, [R225+0x2080] ;  /* 0x00208000e124783b */ /* 0x000ea20000004200 */
[C---:B------:R-:W-:Y:S01]  /*5770*/  ISETP.LT.OR P2, PT, R9.reuse, 0x22, P2 ;  /* 0x000000220900780c */ /* 0x040fe20001741670 */
[----:B------:R3:W-:Y:S01]  /*5780*/  MUFU.EX2 R183, R4 ;  /* 0x0000000400b77308 */ /* 0x0007e20000000800 */
[----:B------:R-:W-:Y:S02]  /*5790*/  FSEL R139, R24, -INF , !P5 ;  /* 0xff800000188b7808 */ /* 0x000fe40006800000 */
[----:B------:R-:W-:Y:S02]  /*57a0*/  ISETP.GT.AND P0, PT, R8, 0x29, P0 ;  /* 0x000000290800780c */ /* 0x000fe40000704270 */
[----:B------:R-:W-:-:S02]  /*57b0*/  ISETP.LT.OR P1, PT, R9, 0x29, P1 ;  /* 0x000000290900780c */ /* 0x000fc40000f21670 */
[----:B------:R-:W-:Y:S01]  /*57c0*/  FSEL R164, R64, -INF , !P2 ;  /* 0xff80000040a47808 */ /* 0x000fe20005000000 */
[----:B-1----:R-:W-:Y:S01]  /*57d0*/  FFMA.FTZ R0, R40, c[0x0][0x2d0], -R12 ;  /* 0x0000b40028007a23 */ /* 0x002fe2000001080c */
[----:B------:R-:W-:Y:S01]  /*57e0*/  ISETP.LT.OR P0, PT, R9, 0x2a, P0 ;  /* 0x0000002a0900780c */ /* 0x000fe20000701670 */
[----:B------:R-:W-:Y:S01]  /*57f0*/  LDSM.16.MT88.4 R64, [R226+0x2880] ;  /* 0x00288000e240783b */ /* 0x000fe20000004200 */
[----:B------:R-:W-:Y:S01]  /*5800*/  FSEL R165, R59, -INF , !P1 ;  /* 0xff8000003ba57808 */ /* 0x000fe20004800000 */
[----:B------:R1:W4:Y:S01]  /*5810*/  MUFU.EX2 R234, R0 ;  /* 0x0000000000ea7308 */ /* 0x0003220000000800 */
[----:B------:R-:W-:Y:S02]  /*5820*/  FSEL R166, R25, -INF , !P0 ;  /* 0xff80000019a67808 */ /* 0x000fe40004000000 */
[----:B------:R-:W-:Y:S01]  /*5830*/  LDSM.16.MT88.4 R24, [R227+0x4080] ;  /* 0x00408000e318783b */ /* 0x000fe20000004200 */
[----:B---3--:R-:W-:-:S04]  /*5840*/  FFMA.FTZ R4, R41, c[0x0][0x2d0], -R13 ;  /* 0x0000b40029047a23 */ /* 0x008fc8000001080d */
[----:B------:R3:W-:Y:S01]  /*5850*/  MUFU.EX2 R203, R4 ;  /* 0x0000000400cb7308 */ /* 0x0007e20000000800 */
[----:B-1----:R-:W-:Y:S02]  /*5860*/  FMNMX.FTZ R0, R120, R63, !PT ;  /* 0x0000003f78007209 */ /* 0x002fe40007810000 */
[----:B----4-:R-:W-:Y:S02]  /*5870*/  F2FP.PACK_AB R7, R234, R202 ;  /* 0x000000caea07723e */ /* 0x010fe400000000ff */
[----:B------:R-:W-:-:S04]  /*5880*/  FMNMX.FTZ R0, R121, R0, !PT ;  /* 0x0000000079007209 */ /* 0x000fc80007810000 */
[----:B------:R-:W-:Y:S01]  /*5890*/  FMNMX.FTZ R0, R122, R0, !PT ;  /* 0x000000007a007209 */ /* 0x000fe20007810000 */
[----:B---3--:R-:W-:-:S03]  /*58a0*/  FFMA.FTZ R4, R42, c[0x0][0x2d0], -R13 ;  /* 0x0000b4002a047a23 */ /* 0x008fc6000001080d */
[----:B------:R-:W-:Y:S01]  /*58b0*/  FMNMX.FTZ R0, R123, R0, !PT ;  /* 0x000000007b007209 */ /* 0x000fe20007810000 */
[----:B------:R-:W1:Y:S03]  /*58c0*/  MUFU.EX2 R232, R4 ;  /* 0x0000000400e87308 */ /* 0x000e660000000800 */
[----:B------:R-:W-:-:S04]  /*58d0*/  FMNMX.FTZ R0, R132, R0, !PT ;  /* 0x0000000084007209 */ /* 0x000fc80007810000 */
[----:B------:R-:W-:-:S04]  /*58e0*/  FMNMX.FTZ R0, R134, R0, !PT ;  /* 0x0000000086007209 */ /* 0x000fc80007810000 */
[----:B------:R-:W-:-:S04]  /*58f0*/  FMNMX.FTZ R0, R133, R0, !PT ;  /* 0x0000000085007209 */ /* 0x000fc80007810000 */
[----:B------:R-:W-:Y:S01]  /*5900*/  FMNMX.FTZ R2, R172, R0, !PT ;  /* 0x00000000ac027209 */ /* 0x000fe20007810000 */
[----:B------:R-:W-:Y:S01]  /*5910*/  FFMA.FTZ R0, R48, c[0x0][0x2d0], -R13 ;  /* 0x0000b40030007a23 */ /* 0x000fe2000001080d */
[----:B-1----:R-:W-:Y:S01]  /*5920*/  F2FP.PACK_AB R6, R232, R203 ;  /* 0x000000cbe806723e */ /* 0x002fe200000000ff */
[----:B------:R-:W-:Y:S01]  /*5930*/  FFMA.FTZ R4, R29, c[0x0][0x2d0], -R12 ;  /* 0x0000b4001d047a23 */ /* 0x000fe2000001080c */
[----:B------:R-:W-:Y:S01]  /*5940*/  FMNMX.FTZ R2, R173, R2, !PT ;  /* 0x00000002ad027209 */ /* 0x000fe20007810000 */
[----:B------:R1:W-:Y:S01]  /*5950*/  MUFU.EX2 R192, R0 ;  /* 0x0000000000c07308 */ /* 0x0003e20000000800 */
[----:B------:R-:W-:Y:S02]  /*5960*/  LDSM.16.MT88.4 R28, [R227+0x2080] ;  /* 0x00208000e31c783b */ /* 0x000fe40000004200 */
[----:B------:R-:W-:-:S04]  /*5970*/  FMNMX.FTZ R2, R174, R2, !PT ;  /* 0x00000002ae027209 */ /* 0x000fc80007810000 */
[----:B------:R-:W-:Y:S01]  /*5980*/  FMNMX.FTZ R2, R180, R2, !PT ;  /* 0x00000002b4027209 */ /* 0x000fe20007810000 */
[----:B------:R3:W4:Y:S04]  /*5990*/  MUFU.EX2 R230, R4 ;  /* 0x0000000400e67308 */ /* 0x0007280000000800 */
[----:B------:R-:W2:Y:S01]  /*59a0*/  SHFL.BFLY PT, R9, R2, 0x2, 0x1f ;  /* 0x0c401f0002097f89 */ /* 0x000ea200000e0000 */
[----:B-1----:R-:W-:-:S04]  /*59b0*/  FFMA.FTZ R0, R51, c[0x0][0x2d0], -R13 ;  /* 0x0000b40033007a23 */ /* 0x002fc8000001080d */
[----:B------:R1:W-:Y:S01]  /*59c0*/  MUFU.EX2 R200, R0 ;  /* 0x0000000000c87308 */ /* 0x0003e20000000800 */
[----:B---3--:R-:W-:Y:S02]  /*59d0*/  F2FP.PACK_AB R4, R183, R229 ;  /* 0x000000e5b704723e */ /* 0x008fe400000000ff */
[----:B----4-:R-:W-:-:S07]  /*59e0*/  F2FP.PACK_AB R5, R182, R230 ;  /* 0x000000e6b605723e */ /* 0x010fce00000000ff */
[C---:B--2---:R-:W-:Y:S01]  /*59f0*/  HMMA.16816.F32 R160, R4.reuse, R36, RZ ;  /* 0x0000002404a0723c */ /* 0x044fe200000018ff */
[----:B-1----:R-:W-:Y:S01]  /*5a00*/  FMNMX.FTZ R0, R15, R3, !PT ;  /* 0x000000030f007209 */ /* 0x002fe20007810000 */
[----:B------:R-:W-:Y:S01]  /*5a10*/  FFMA.FTZ R3, R50, c[0x0][0x2d0], -R13 ;  /* 0x0000b40032037a23 */ /* 0x000fe2000001080d */
[----:B------:R-:W-:Y:S01]  /*5a20*/  FMNMX.FTZ R2, R2, R9, !PT ;  /* 0x0000000902027209 */ /* 0x000fe20007810000 */
[----:B------:R-:W-:Y:S01]  /*5a30*/  LDSM.16.MT88.4 R48, [R227+0x2880] ;  /* 0x00288000e330783b */ /* 0x000fe20000004200 */
[----:B------:R-:W-:Y:S01]  /*5a40*/  FMNMX.FTZ R0, R139, R0, !PT ;  /* 0x000000008b007209 */ /* 0x000fe20007810000 */
[----:B------:R1:W2:Y:S02]  /*5a50*/  MUFU.EX2 R235, R3 ;  /* 0x0000000300eb7308 */ /* 0x0002a40000000800 */
[----:B------:R-:W-:Y:S01]  /*5a60*/  HMMA.16816.F32 R156, R4, R20, RZ ;  /* 0x00000014049c723c */ /* 0x000fe200000018ff */
[----:B------:R-:W3:Y:S01]  /*5a70*/  SHFL.BFLY PT, R14, R2, 0x1, 0x1f ;  /* 0x0c201f00020e7f89 */ /* 0x000ee200000e0000 */
[----:B------:R-:W-:-:S04]  /*5a80*/  FMNMX.FTZ R0, R164, R0, !PT ;  /* 0x00000000a4007209 */ /* 0x000fc80007810000 */
[----:B------:R-:W-:Y:S02]  /*5a90*/  FMNMX.FTZ R0, R165, R0, !PT ;  /* 0x00000000a5007209 */ /* 0x000fe40007810000 */
[----:B------:R-:W-:Y:S02]  /*5aa0*/  HMMA.16816.F32 R152, R4, R32, RZ ;  /* 0x000000200498723c */ /* 0x000fe400000018ff */
[----:B------:R-:W-:-:S05]  /*5ab0*/  FMNMX.FTZ R0, R166, R0, !PT ;  /* 0x00000000a6007209 */ /* 0x000fca0007810000 */
[----:B------:R-:W4:Y:S01]  /*5ac0*/  SHFL.BFLY PT, R8, R0, 0x2, 0x1f ;  /* 0x0c401f0000087f89 */ /* 0x000f2200000e0000 */
[----:B-1----:R-:W-:Y:S01]  /*5ad0*/  FFMA.FTZ R3, R43, c[0x0][0x2d0], -R12 ;  /* 0x0000b4002b037a23 */ /* 0x002fe2000001080c */
[C---:B------:R-:W-:Y:S01]  /*5ae0*/  HMMA.16816.F32 R148, R4.reuse, R28, RZ ;  /* 0x0000001c0494723c */ /* 0x040fe200000018ff */
[----:B--2---:R-:W-:Y:S01]  /*5af0*/  F2FP.PACK_AB R10, R235, R200 ;  /* 0x000000c8eb0a723e */ /* 0x004fe200000000ff */
[----:B------:R-:W-:Y:S01]  /*5b00*/  LDSM.16.MT88.4 R40, [R228+0x4080] ;  /* 0x00408000e428783b */ /* 0x000fe20000004200 */
[----:B------:R1:W-:Y:S05]  /*5b10*/  MUFU.EX2 R193, R3 ;  /* 0x0000000300c17308 */ /* 0x0003ea0000000800 */
[----:B------:R-:W-:Y:S01]  /*5b20*/  HMMA.16816.F32 R144, R4, R52, RZ ;  /* 0x000000340490723c */ /* 0x000fe200000018ff */
[----:B---3--:R-:W-:-:S04]  /*5b30*/  FMNMX.FTZ R135, R2, R14, !PT ;  /* 0x0000000e02877209 */ /* 0x008fc80007810000 */
[----:B------:R-:W-:-:S03]  /*5b40*/  FSETP.NEU.FTZ.AND P0, PT, R135, -INF , PT ;  /* 0xff8000008700780b */ /* 0x000fc60003f1d000 */
[----:B------:R-:W-:Y:S01]  /*5b50*/  HMMA.16816.F32 R140, R4, R76, RZ ;  /* 0x0000004c048c723c */ /* 0x000fe200000018ff */
[----:B-1----:R-:W-:-:S04]  /*5b60*/  FFMA.FTZ R3, R45, c[0x0][0x2d0], -R12 ;  /* 0x0000b4002d037a23 */ /* 0x002fc8000001080c */
[----:B------:R1:W2:Y:S03]  /*5b70*/  MUFU.EX2 R205, R3 ;  /* 0x0000000300cd7308 */ /* 0x0002a60000000800 */
[C---:B------:R-:W-:Y:S08]  /*5b80*/  HMMA.16816.F32 R128, R4.reuse, R112, RZ ;  /* 0x000000700480723c */ /* 0x040ff000000018ff */
[----:B------:R-:W-:Y:S01]  /*5b90*/  HMMA.16816.F32 R116, R4, R124, RZ ;  /* 0x0000007c0474723c */ /* 0x000fe200000018ff */
[----:B-1----:R-:W-:-:S07]  /*5ba0*/  FFMA.FTZ R3, R47, c[0x0][0x2d0], -R12 ;  /* 0x0000b4002f037a23 */ /* 0x002fce000001080c */
[C---:B------:R-:W-:Y:S01]  /*5bb0*/  HMMA.16816.F32 R108, R4.reuse, R38, RZ ;  /* 0x00000026046c723c */ /* 0x040fe200000018ff */
[----:B------:R-:W1:Y:S01]  /*5bc0*/  LDSM.16.MT88.4 R44, [R228+0x2880] ;  /* 0x00288000e42c783b */ /* 0x000e620000004200 */
[----:B--2---:R-:W-:Y:S01]  /*5bd0*/  F2FP.PACK_AB R9, R205, R193 ;  /* 0x000000c1cd09723e */ /* 0x004fe200000000ff */
[----:B------:R2:W-:Y:S05]  /*5be0*/  MUFU.EX2 R224, R3 ;  /* 0x0000000300e07308 */ /* 0x0005ea0000000800 */
[C---:B------:R-:W-:Y:S08]  /*5bf0*/  HMMA.16816.F32 R104, R4.reuse, R22, RZ ;  /* 0x000000160468723c */ /* 0x040ff000000018ff */
[----:B------:R-:W-:Y:S01]  /*5c00*/  HMMA.16816.F32 R100, R4, R34, RZ ;  /* 0x000000220464723c */ /* 0x000fe200000018ff */
[----:B--2---:R-:W-:-:S02]  /*5c10*/  FFMA.FTZ R3, R57, c[0x0][0x2d0], -R12 ;  /* 0x0000b40039037a23 */ /* 0x004fc4000001080c */
[----:B------:R-:W-:Y:S02]  /*5c20*/  LDSM.16.MT88.4 R56, [R225+0x4080] ;  /* 0x00408000e138783b */ /* 0x000fe40000004200 */
[----:B------:R4:W2:Y:S03]  /*5c30*/  MUFU.EX2 R237, R3 ;  /* 0x0000000300ed7308 */ /* 0x0008a60000000800 */
[C---:B------:R-:W-:Y:S08]  /*5c40*/  HMMA.16816.F32 R96, R4.reuse, R30, RZ ;  /* 0x0000001e0460723c */ /* 0x040ff000000018ff */
[----:B------:R-:W-:Y:S01]  /*5c50*/  HMMA.16816.F32 R92, R4, R54, RZ ;  /* 0x00000036045c723c */ /* 0x000fe200000018ff */
[----:B----4-:R-:W-:-:S07]  /*5c60*/  FMNMX.FTZ R3, R0, R8, !PT ;  /* 0x0000000800037209 */ /* 0x010fce0007810000 */
[----:B------:R-:W-:Y:S01]  /*5c70*/  HMMA.16816.F32 R88, R4, R78, RZ ;  /* 0x0000004e0458723c */ /* 0x000fe200000018ff */
[----:B------:R-:W-:Y:S01]  /*5c80*/  F2FP.PACK_AB R8, R192, R194 ;  /* 0x000000c2c008723e */ /* 0x000fe200000000ff */
[----:B------:R-:W-:Y:S01]  /*5c90*/  FMUL.FTZ R0, R135, c[0x0][0x2d0] ;  /* 0x0000b40087007a20 */ /* 0x000fe20000410000 */
[----:B--2---:R-:W-:-:S04]  /*5ca0*/  F2FP.PACK_AB R11, R237, R224 ;  /* 0x000000e0ed0b723e */ /* 0x004fc800000000ff */
[----:B------:R-:W-:Y:S01]  /*5cb0*/  FSEL R0, R0, RZ, P0 ;  /* 0x000000ff00007208 */ /* 0x000fe20000000000 */
[----:B------:R-:W-:Y:S04]  /*5cc0*/  HMMA.16816.F32 R84, R4, R114, RZ ;  /* 0x000000720454723c */ /* 0x000fe800000018ff */
[----:B------:R-:W-:-:S04]  /*5cd0*/  FFMA.FTZ R2, R120, c[0x0][0x2d0], -R0 ;  /* 0x0000b40078027a23 */ /* 0x000fc80000010800 */
[----:B------:R-:W-:Y:S01]  /*5ce0*/  HMMA.16816.F32 R80, R4, R126, RZ ;  /* 0x0000007e0450723c */ /* 0x000fe200000018ff */
[----:B------:R-:W2:Y:S01]  /*5cf0*/  SHFL.BFLY PT, R4, R3, 0x1, 0x1f ;  /* 0x0c201f0003047f89 */ /* 0x000ea200000e0000 */
[----:B------:R3:W-:Y:S06]  /*5d00*/  MUFU.EX2 R181, R2 ;  /* 0x0000000200b57308 */ /* 0x0007ec0000000800 */
[C---:B------:R-:W-:Y:S08]  /*5d10*/  HMMA.16816.F32 R188, R8.reuse, R64, R156 ;  /* 0x0000004008bc723c */ /* 0x040ff0000000189c */
[----:B-1----:R-:W-:Y:S01]  /*5d20*/  HMMA.16816.F32 R156, R8, R44, R152 ;  /* 0x0000002c089c723c */ /* 0x002fe20000001898 */
[----:B---3--:R-:W-:-:S04]  /*5d30*/  FFMA.FTZ R2, R63, c[0x0][0x2d0], -R0 ;  /* 0x0000b4003f027a23 */ /* 0x008fc80000010800 */
[----:B------:R1:W-:Y:S03]  /*5d40*/  MUFU.EX2 R14, R2 ;  /* 0x00000002000e7308 */ /* 0x0003e60000000800 */
[----:B------:R-:W-:Y:S01]  /*5d50*/  HMMA.16816.F32 R148, R8, R48, R148 ;  /* 0x000000300894723c */ /* 0x000fe20000001894 */
[----:B--2---:R-:W-:-:S04]  /*5d60*/  FMNMX.FTZ R3, R3, R4, !PT ;  /* 0x0000000403037209 */ /* 0x004fc80007810000 */
[----:B------:R-:W-:-:S03]  /*5d70*/  FSETP.NEU.FTZ.AND P0, PT, R3, -INF , PT ;  /* 0xff8000000300780b */ /* 0x000fc60003f1d000 */
[C---:B------:R-:W-:Y:S01]  /*5d80*/  HMMA.16816.F32 R4, R8.reuse, R40, R128 ;  /* 0x000000280804723c */ /* 0x040fe20000001880 */
[----:B------:R-:W-:Y:S01]  /*5d90*/  IMAD.MOV.U32 R187, RZ, RZ, R188 ;  /* 0x000000ffffbb7224 */ /* 0x000fe200078e00bc */
[----:B------:R-:W-:Y:S01]  /*5da0*/  MOV R186, R189 ;  /* 0x000000bd00ba7202 */ /* 0x000fe20000000f00 */
[----:B------:R-:W-:Y:S02]  /*5db0*/  IMAD.MOV.U32 R185, RZ, RZ, R190 ;  /* 0x000000ffffb97224 */ /* 0x000fe400078e00be */
[----:B------:R-:W-:Y:S02]  /*5dc0*/  IMAD.MOV.U32 R184, RZ, RZ, R191 ;  /* 0x000000ffffb87224 */ /* 0x000fe400078e00bf */
[----:B-1----:R-:W-:Y:S01]  /*5dd0*/  FFMA.FTZ R2, R121, c[0x0][0x2d0], -R0 ;  /* 0x0000b40079027a23 */ /* 0x002fe20000010800 */
[----:B------:R-:W-:Y:S01]  /*5de0*/  HMMA.16816.F32 R140, R8, R68, R140 ;  /* 0x00000044088c723c */ /* 0x000fe2000000188c */
[----:B------:R-:W-:Y:S01]  /*5df0*/  MOV R153, R157 ;  /* 0x0000009d00997202 */ /* 0x000fe20000000f00 */
[----:B------:R-:W-:Y:S01]  /*5e00*/  IMAD.MOV.U32 R152, RZ, RZ, R156 ;  /* 0x000000ffff987224 */ /* 0x000fe200078e009c */
[----:B------:R1:W-:Y:S01]  /*5e10*/  MUFU.EX2 R231, R2 ;  /* 0x0000000200e77308 */ /* 0x0003e20000000800 */
[----:B------:R-:W-:Y:S01]  /*5e20*/  IMAD.MOV.U32 R178, RZ, RZ, R158 ;  /* 0x000000ffffb27224 */ /* 0x000fe200078e009e */
[----:B------:R-:W-:-:S03]  /*5e30*/  MOV R179, R159 ;  /* 0x0000009f00b37202 */ /* 0x000fc60000000f00 */
[----:B------:R-:W-:Y:S01]  /*5e40*/  IMAD.MOV.U32 R204, RZ, RZ, R151 ;  /* 0x000000ffffcc7224 */ /* 0x000fe200078e0097 */
[----:B------:R-:W-:Y:S01]  /*5e50*/  MOV R242, R149 ;  /* 0x0000009500f27202 */ /* 0x000fe20000000f00 */
[----:B------:R-:W-:Y:S01]  /*5e60*/  IMAD.MOV.U32 R252, RZ, RZ, R150 ;  /* 0x000000fffffc7224 */ /* 0x000fe200078e0096 */
[----:B------:R-:W-:Y:S01]  /*5e70*/  HMMA.16816.F32 R160, R8, R72, R160 ;  /* 0x0000004808a0723c */ /* 0x000fe200000018a0 */
[----:B------:R-:W-:-:S04]  /*5e80*/  IMAD.MOV.U32 R155, RZ, RZ, R148 ;  /* 0x000000ffff9b7224 */ /* 0x000fc800078e0094 */
[----:B------:R-:W-:Y:S01]  /*5e90*/  IMAD.MOV.U32 R128, RZ, RZ, R4 ;  /* 0x000000ffff807224 */ /* 0x000fe200078e0004 */
[----:B------:R-:W-:Y:S01]  /*5ea0*/  MOV R129, R7 ;  /* 0x0000000700817202 */ /* 0x000fe20000000f00 */
[----:B------:R-:W-:Y:S01]  /*5eb0*/  FFMA.FTZ R4, R122, c[0x0][0x2d0], -R0 ;  /* 0x0000b4007a047a23 */ /* 0x000fe20000010800 */
[C---:B------:R-:W-:Y:S01]  /*5ec0*/  HMMA.16816.F32 R148, R8.reuse, R56, R144 ;  /* 0x000000380894723c */ /* 0x040fe20000001890 */
[----:B-1----:R-:W-:Y:S02]  /*5ed0*/  FMUL.FTZ R2, R3, c[0x0][0x2d0] ;  /* 0x0000b40003027a20 */ /* 0x002fe40000410000 */
[----:B------:R1:W2:Y:S01]  /*5ee0*/  MUFU.EX2 R236, R4 ;  /* 0x0000000400ec7308 */ /* 0x0002a20000000800 */
[----:B------:R-:W-:Y:S01]  /*5ef0*/  IMAD.MOV.U32 R131, RZ, RZ, R5 ;  /* 0x000000ffff837224 */ /* 0x000fe200078e0005 */
[----:B------:R-:W-:Y:S01]  /*5f00*/  MOV R199, R142 ;  /* 0x0000008e00c77202 */ /* 0x000fe20000000f00 */
[----:B------:R-:W-:Y:S01]  /*5f10*/  IMAD.MOV.U32 R198, RZ, RZ, R143 ;  /* 0x000000ffffc67224 */ /* 0x000fe200078e008f */
[----:B------:R-:W-:Y:S01]  /*5f20*/  FSEL R2, R2, RZ, P0 ;  /* 0x000000ff02027208 */ /* 0x000fe20000000000 */
[----:B------:R-:W-:Y:S01]  /*5f30*/  HMMA.16816.F32 R116, R8, R24, R116 ;  /* 0x000000180874723c */ /* 0x000fe20000001874 */
[----:B------:R-:W-:Y:S01]  /*5f40*/  MOV R196, R140 ;  /* 0x0000008c00c47202 */ /* 0x000fe20000000f00 */
[----:B------:R-:W-:-:S02]  /*5f50*/  IMAD.MOV.U32 R197, RZ, RZ, R141 ;  /* 0x000000ffffc57224 */ /* 0x000fc400078e008d */
[----:B------:R-:W-:-:S04]  /*5f60*/  IMAD.MOV.U32 R130, RZ, RZ, R6 ;  /* 0x000000ffff827224 */ /* 0x000fc800078e0006 */
[----:B------:R-:W-:Y:S01]  /*5f70*/  HMMA.16816.F32 R156, R8, R74, R108 ;  /* 0x0000004a089c723c */ /* 0x000fe2000000186c */
[----:B-1----:R-:W-:Y:S01]  /*5f80*/  FFMA.FTZ R4, R62, c[0x0][0x2d0], -R2 ;  /* 0x0000b4003e047a23 */ /* 0x002fe20000010802 */
[----:B--2---:R-:W-:-:S03]  /*5f90*/  F2FP.PACK_AB R6, R236, R231 ;  /* 0x000000e7ec06723e */ /* 0x004fc600000000ff */
[----:B------:R1:W-:Y:S03]  /*5fa0*/  MUFU.EX2 R143, R4 ;  /* 0x00000004008f7308 */ /* 0x0003e60000000800 */
[----:B------:R-:W-:Y:S01]  /*5fb0*/  HMMA.16816.F32 R248, R8, R66, R104 ;  /* 0x0000004208f8723c */ /* 0x000fe20000001868 */
[----:B------:R-:W-:Y:S01]  /*5fc0*/  IMAD.MOV.U32 R147, RZ, RZ, R149 ;  /* 0x000000ffff937224 */ /* 0x000fe200078e0095 */
[----:B------:R-:W-:Y:S01]  /*5fd0*/  MOV R146, R150 ;  /* 0x0000009600927202 */ /* 0x000fe20000000f00 */
[----:B------:R-:W-:Y:S02]  /*5fe0*/  IMAD.MOV.U32 R145, RZ, RZ, R151 ;  /* 0x000000ffff917224 */ /* 0x000fe400078e0097 */
[----:B------:R-:W-:-:S03]  /*5ff0*/  IMAD.MOV.U32 R144, RZ, RZ, R148 ;  /* 0x000000ffff907224 */ /* 0x000fc600078e0094 */
[----:B------:R-:W-:Y:S01]  /*6000*/  HMMA.16816.F32 R188, R8, R46, R100 ;  /* 0x0000002e08bc723c */ /* 0x000fe20000001864 */
[----:B-1----:R-:W-:-:S07]  /*6010*/  FFMA.FTZ R4, R61, c[0x0][0x2d0], -R2 ;  /* 0x0000b4003d047a23 */ /* 0x002fce0000010802 */
[C---:B------:R-:W-:Y:S01]  /*6020*/  HMMA.16816.F32 R244, R8.reuse, R50, R96 ;  /* 0x0000003208f4723c */ /* 0x040fe20000001860 */
[----:B------:R1:W2:Y:S07]  /*6030*/  MUFU.EX2 R142, R4 ;  /* 0x00000004008e7308 */ /* 0x0002ae0000000800 */
[C---:B------:R-:W-:Y:S08]  /*6040*/  HMMA.16816.F32 R220, R8.reuse, R58, R92 ;  /* 0x0000003a08dc723c */ /* 0x040ff0000000185c */
[----:B------:R-:W-:Y:S01]  /*6050*/  HMMA.16816.F32 R216, R8, R70, R88 ;  /* 0x0000004608d8723c */ /* 0x000fe20000001858 */
[----:B-1----:R-:W-:Y:S01]  /*6060*/  FFMA.FTZ R4, R16, c[0x0][0x2d0], -R2 ;  /* 0x0000b40010047a23 */ /* 0x002fe20000010802 */
[----:B--2---:R-:W-:-:S03]  /*6070*/  F2FP.PACK_AB R5, R142, R143 ;  /* 0x0000008f8e05723e */ /* 0x004fc600000000ff */
[----:B------:R1:W-:Y:S03]  /*6080*/  MUFU.EX2 R140, R4 ;  /* 0x00000004008c7308 */ /* 0x0003e60000000800 */
[C---:B------:R-:W-:Y:S08]  /*6090*/  HMMA.16816.F32 R212, R8.reuse, R42, R84 ;  /* 0x0000002a08d4723c */ /* 0x040ff00000001854 */
[----:B------:R-:W-:Y:S07]  /*60a0*/  HMMA.16816.F32 R208, R8, R26, R80 ;  /* 0x0000001a08d0723c */ /* 0x000fee0000001850 */
[----:B------:R-:W-:-:S02]  /*60b0*/  FFMA.FTZ R8, R123, c[0x0][0x2d0], -R0 ;  /* 0x0000b4007b087a23 */ /* 0x000fc40000010800 */
[----:B-1----:R-:W-:Y:S02]  /*60c0*/  FFMA.FTZ R4, R17, c[0x0][0x2d0], -R2 ;  /* 0x0000b40011047a23 */ /* 0x002fe40000010802 */
[----:B------:R1:W-:Y:S08]  /*60d0*/  MUFU.EX2 R154, R8 ;  /* 0x00000008009a7308 */ /* 0x0003f00000000800 */
[----:B------:R2:W3:Y:S01]  /*60e0*/  MUFU.EX2 R141, R4 ;  /* 0x00000004008d7308 */ /* 0x0004e20000000800 */
[----:B-1----:R-:W-:-:S07]  /*60f0*/  FFMA.FTZ R8, R132, c[0x0][0x2d0], -R0 ;  /* 0x0000b40084087a23 */ /* 0x002fce0000010800 */
[----:B------:R1:W4:Y:S01]  /*6100*/  MUFU.EX2 R201, R8 ;  /* 0x0000000800c97308 */ /* 0x0003220000000800 */
[----:B--2---:R-:W-:Y:S02]  /*6110*/  F2FP.PACK_AB R4, R14, R181 ;  /* 0x000000b50e04723e */ /* 0x004fe400000000ff */
[----:B---3--:R-:W-:-:S07]  /*6120*/  F2FP.PACK_AB R7, R141, R140 ;  /* 0x0000008c8d07723e */ /* 0x008fce00000000ff */
[----:B------:R-:W-:Y:S01]  /*6130*/  HMMA.16816.F32 R108, R4, R36, RZ ;  /* 0x00000024046c723c */ /* 0x000fe200000018ff */
[----:B-1----:R-:W-:-:S04]  /*6140*/  FFMA.FTZ R8, R134, c[0x0][0x2d0], -R0 ;  /* 0x0000b40086087a23 */ /* 0x002fc80000010800 */
[----:B------:R1:W-:Y:S03]  /*6150*/  MUFU.EX2 R233, R8 ;  /* 0x0000000800e97308 */ /* 0x0003e60000000800 */
[C---:B------:R-:W-:Y:S08]  /*6160*/  HMMA.16816.F32 R100, R4.reuse, R20, RZ ;  /* 0x000000140464723c */ /* 0x040ff000000018ff */
[----:B------:R-:W-:Y:S01]  /*6170*/  HMMA.16816.F32 R80, R4, R28, RZ ;  /* 0x0000001c0450723c */ /* 0x000fe200000018ff */
[----:B-1----:R-:W-:-:S07]  /*6180*/  FFMA.FTZ R8, R133, c[0x0][0x2d0], -R0 ;  /* 0x0000b40085087a23 */ /* 0x002fce0000010800 */
[C---:B------:R-:W-:Y:S01]  /*6190*/  HMMA.16816.F32 R84, R4.reuse, R30, RZ ;  /* 0x0000001e0454723c */ /* 0x040fe200000018ff */
[----:B------:R1:W2:Y:S07]  /*61a0*/  MUFU.EX2 R120, R8 ;  /* 0x0000000800787308 */ /* 0x0002ae0000000800 */
        /* <DEDUP_REMOVED lines=8> */
[----:B------:R1:W3:Y:S07]  /*6230*/  MUFU.EX2 R138, R8 ;  /* 0x00000008008a7308 */ /* 0x0002ee0000000800 */
[C---:B------:R-:W-:Y:S08]  /*6240*/  HMMA.16816.F32 R20, R4.reuse, R76, RZ ;  /* 0x0000004c0414723c */ /* 0x040ff000000018ff */
[----:B------:R-:W-:Y:S01]  /*6250*/  HMMA.16816.F32 R36, R4, R78, RZ ;  /* 0x0000004e0424723c */ /* 0x000fe200000018ff */
[----:B------:R-:W-:Y:S01]  /*6260*/  LDSM.16.MT88.4 R76, [R225+0x4880] ;  /* 0x00488000e14c783b */ /* 0x000fe20000004200 */
[----:B-1----:R-:W-:-:S04]  /*6270*/  FFMA.FTZ R8, R60, c[0x0][0x2d0], -R2 ;  /* 0x0000b4003c087a23 */ /* 0x002fc80000010802 */
[----:B------:R1:W-:Y:S02]  /*6280*/  MUFU.EX2 R134, R8 ;  /* 0x0000000800867308 */ /* 0x0003e40000000800 */
[C---:B------:R-:W-:Y:S08]  /*6290*/  HMMA.16816.F32 R60, R4.reuse, R54, RZ ;  /* 0x00000036043c723c */ /* 0x040ff000000018ff */
[----:B------:R-:W-:Y:S01]  /*62a0*/  HMMA.16816.F32 R32, R4, R114, RZ ;  /* 0x000000720420723c */ /* 0x000fe200000018ff */
[----:B-1----:R-:W-:-:S07]  /*62b0*/  FFMA.FTZ R8, R15, c[0x0][0x2d0], -R2 ;  /* 0x0000b4000f087a23 */ /* 0x002fce0000010802 */
[C---:B------:R-:W-:Y:S01]  /*62c0*/  HMMA.16816.F32 R16, R4.reuse, R124, RZ ;  /* 0x0000007c0410723c */ /* 0x040fe200000018ff */
[----:B------:R-:W-:Y:S01]  /*62d0*/  MOV R115, R193 ;  /* 0x000000c100737202 */ /* 0x000fe20000000f00 */
[----:B------:R-:W-:Y:S01]  /*62e0*/  IMAD.MOV.U32 R15, RZ, RZ, R200 ;  /* 0x000000ffff0f7224 */ /* 0x000fe200078e00c8 */
[----:B------:R1:W1:Y:S04]  /*62f0*/  MUFU.EX2 R132, R8 ;  /* 0x0000000800847308 */ /* 0x0002680000000800 */
[----:B------:R-:W-:Y:S01]  /*6300*/  IMAD.MOV.U32 R124, RZ, RZ, R202 ;  /* 0x000000ffff7c7224 */ /* 0x000fe200078e00ca */
[C---:B------:R-:W-:Y:S08]  /*6310*/  HMMA.16816.F32 R52, R4.reuse, R126, RZ ;  /* 0x0000007e0434723c */ /* 0x040ff000000018ff */
[----:B-1----:R-:W-:Y:S07]  /*6320*/  HMMA.16816.F32 R8, R4, R112, RZ ;  /* 0x000000700408723c */ /* 0x002fee00000018ff */
[----:B----4-:R-:W-:Y:S01]  /*6330*/  F2FP.PACK_AB R4, R201, R154 ;  /* 0x0000009ac904723e */ /* 0x010fe200000000ff */
[----:B------:R-:W-:Y:S01]  /*6340*/  IMAD.MOV.U32 R113, RZ, RZ, R194 ;  /* 0x000000ffff717224 */ /* 0x000fe200078e00c2 */
[----:B--2---:R-:W-:-:S02]  /*6350*/  F2FP.PACK_AB R6, R120, R233 ;  /* 0x000000e97806723e */ /* 0x004fc400000000ff */
[----:B---3--:R-:W-:Y:S02]  /*6360*/  F2FP.PACK_AB R5, R138, R133 ;  /* 0x000000858a05723e */ /* 0x008fe400000000ff */
[----:B------:R-:W-:-:S07]  /*6370*/  F2FP.PACK_AB R7, R132, R134 ;  /* 0x000000868407723e */ /* 0x000fce00000000ff */
[C---:B------:R-:W-:Y:S01]  /*6380*/  HMMA.16816.F32 R148, R4.reuse, R72, R108 ;  /* 0x000000480494723c */ /* 0x040fe2000000186c */
[----:B------:R-:W-:Y:S06]  /*6390*/  LDSM.16.MT88.4 R108, [R228+0x4880] ;  /* 0x00488000e46c783b */ /* 0x000fec0000004200 */
[----:B------:R-:W-:Y:S01]  /*63a0*/  IMAD.MOV.U32 R72, RZ, RZ, R120 ;  /* 0x000000ffff487224 */ /* 0x000fe200078e0078 */
[----:B------:R-:W-:Y:S01]  /*63b0*/  HMMA.16816.F32 R104, R4, R74, R104 ;  /* 0x0000004a0468723c */ /* 0x000fe20000001868 */
[----:B------:R-:W-:-:S06]  /*63c0*/  IMAD.MOV.U32 R73, RZ, RZ, R203 ;  /* 0x000000ffff497224 */ /* 0x000fcc00078e00cb */
[----:B------:R-:W-:Y:S01]  /*63d0*/  MOV R74, R252 ;  /* 0x000000fc004a7202 */ /* 0x000fe20000000f00 */
[C---:B------:R-:W-:Y:S07]  /*63e0*/  HMMA.16816.F32 R120, R4.reuse, R64, R100 ;  /* 0x000000400478723c */ /* 0x040fee0000001864 */
[----:B------:R-:W-:Y:S01]  /*63f0*/  IMAD.MOV.U32 R64, RZ, RZ, R192 ;  /* 0x000000ffff407224 */ /* 0x000fe200078e00c0 */
[----:B------:R-:W-:Y:S01]  /*6400*/  MOV R65, R154 ;  /* 0x0000009a00417202 */ /* 0x000fe20000000f00 */
[----:B------:R-:W-:Y:S01]  /*6410*/  HMMA.16816.F32 R192, R4, R48, R80 ;  /* 0x0000003004c0723c */ /* 0x000fe20000001850 */
[----:B------:R-:W-:Y:S01]  /*6420*/  IMAD.MOV.U32 R101, RZ, RZ, R131 ;  /* 0x000000ffff657224 */ /* 0x000fe200078e0083 */
[----:B------:R-:W-:Y:S01]  /*6430*/  MOV R102, R130 ;  /* 0x0000008200667202 */ /* 0x000fe20000000f00 */
[----:B------:R-:W-:-:S02]  /*6440*/  IMAD.MOV.U32 R103, RZ, RZ, R129 ;  /* 0x000000ffff677224 */ /* 0x000fc400078e0081 */
[----:B------:R-:W-:Y:S02]  /*6450*/  IMAD.MOV.U32 R100, RZ, RZ, R128 ;  /* 0x000000ffff647224 */ /* 0x000fe400078e0080 */
[----:B------:R-:W-:Y:S01]  /*6460*/  MOV R82, R201 ;  /* 0x000000c900527202 */ /* 0x000fe20000000f00 */
[----:B------:R-:W-:Y:S01]  /*6470*/  HMMA.16816.F32 R88, R4, R44, R88 ;  /* 0x0000002c0458723c */ /* 0x000fe20000001858 */
[----:B------:R-:W-:Y:S01]  /*6480*/  MOV R83, R205 ;  /* 0x000000cd00537202 */ /* 0x000fe20000000f00 */
[----:B------:R-:W-:Y:S01]  /*6490*/  IMAD.MOV.U32 R81, RZ, RZ, R198 ;  /* 0x000000ffff517224 */ /* 0x000fe200078e00c6 */
[----:B------:R-:W-:-:S05]  /*64a0*/  MOV R80, R199 ;  /* 0x000000c700507202 */ /* 0x000fca0000000f00 */
[C---:B------:R-:W-:Y:S07]  /*64b0*/  HMMA.16816.F32 R200, R4.reuse, R40, R8 ;  /* 0x0000002804c8723c */ /* 0x040fee0000001808 */
[----:B------:R-:W-:Y:S01]  /*64c0*/  FFMA.FTZ R8, R175, c[0x0][0x2d0], -R13 ;  /* 0x0000b400af087a23 */ /* 0x000fe2000001080d */
[----:B------:R-:W-:Y:S01]  /*64d0*/  HMMA.16816.F32 R28, R4, R56, R28 ;  /* 0x00000038041c723c */ /* 0x000fe2000000181c */
[----:B------:R-:W-:Y:S01]  /*64e0*/  IMAD.MOV.U32 R175, RZ, RZ, R204 ;  /* 0x000000ffffaf7224 */ /* 0x000fe200078e00cc */
[----:B------:R-:W-:Y:S01]  /*64f0*/  MOV R41, R145 ;  /* 0x0000009100297202 */ /* 0x000fe20000000f00 */
[----:B------:R1:W-:Y:S01]  /*6500*/  MUFU.EX2 R126, R8 ;  /* 0x00000008007e7308 */ /* 0x0003e20000000800 */
[----:B------:R-:W-:-:S03]  /*6510*/  IMAD.MOV.U32 R40, RZ, RZ, R146 ;  /* 0x000000ffff287224 */ /* 0x000fc600078e0092 */
[----:B------:R-:W-:Y:S01]  /*6520*/  IMAD.MOV.U32 R57, RZ, RZ, R197 ;  /* 0x000000ffff397224 */ /* 0x000fe200078e00c5 */
[----:B------:R-:W-:Y:S01]  /*6530*/  HMMA.16816.F32 R204, R4, R24, R16 ;  /* 0x0000001804cc723c */ /* 0x000fe20000001810 */
[----:B------:R-:W-:-:S07]  /*6540*/  MOV R56, R196 ;  /* 0x000000c400387202 */ /* 0x000fce0000000f00 */
[----:B------:R-:W-:Y:S01]  /*6550*/  HMMA.16816.F32 R16, R4, R66, R96 ;  /* 0x000000420410723c */ /* 0x000fe20000001860 */
[----:B-1----:R-:W-:-:S04]  /*6560*/  FFMA.FTZ R8, R171, c[0x0][0x2d0], -R13 ;  /* 0x0000b400ab087a23 */ /* 0x002fc8000001080d */
[----:B------:R1:W2:Y:S02]  /*6570*/  MUFU.EX2 R125, R8 ;  /* 0x00000008007d7308 */ /* 0x0002a40000000800 */
[----:B------:R-:W-:Y:S01]  /*6580*/  IMAD.MOV.U32 R98, RZ, RZ, R155 ;  /* 0x000000ffff627224 */ /* 0x000fe200078e009b */
[C---:B------:R-:W-:Y:S01]  /*6590*/  HMMA.16816.F32 R44, R4.reuse, R46, R92 ;  /* 0x0000002e042c723c */ /* 0x040fe2000000185c */
[----:B------:R-:W-:Y:S01]  /*65a0*/  IMAD.MOV.U32 R97, RZ, RZ, R153 ;  /* 0x000000ffff617224 */ /* 0x000fe200078e0099 */
[----:B------:R-:W-:Y:S01]  /*65b0*/  LDSM.16.MT88.4 R92, [R226+0x4880] ;  /* 0x00488000e25c783b */ /* 0x000fe20000004200 */
[----:B------:R-:W-:Y:S02]  /*65c0*/  IMAD.MOV.U32 R99, RZ, RZ, R242 ;  /* 0x000000ffff637224 */ /* 0x000fe400078e00f2 */
[----:B------:R-:W-:Y:S02]  /*65d0*/  IMAD.MOV.U32 R96, RZ, RZ, R74 ;  /* 0x000000ffff607224 */ /* 0x000fe400078e004a */
[----:B------:R-:W-:Y:S01]  /*65e0*/  IMAD.MOV.U32 R66, RZ, RZ, R98 ;  /* 0x000000ffff427224 */ /* 0x000fe200078e0062 */
[C---:B------:R-:W-:Y:S01]  /*65f0*/  HMMA.16816.F32 R196, R4.reuse, R68, R20 ;  /* 0x0000004404c4723c */ /* 0x040fe20000001814 */
[----:B------:R-:W-:Y:S01]  /*6600*/  MOV R67, R99 ;  /* 0x0000006300437202 */ /* 0x000fe20000000f00 */
[----:B------:R-:W-:Y:S01]  /*6610*/  IMAD.MOV.U32 R99, RZ, RZ, R41 ;  /* 0x000000ffff637224 */ /* 0x000fe200078e0029 */
[----:B------:R-:W-:Y:S01]  /*6620*/  MOV R98, R40 ;  /* 0x0000002800627202 */ /* 0x000fe20000000f00 */
[----:B------:R-:W-:Y:S01]  /*6630*/  IMAD.MOV.U32 R74, RZ, RZ, R56 ;  /* 0x000000ffff4a7224 */ /* 0x000fe200078e0038 */
[----:B------:R-:W-:Y:S01]  /*6640*/  MOV R56, R82 ;  /* 0x0000005200387202 */ /* 0x000fe20000000f00 */
[----:B-1----:R-:W-:Y:S01]  /*6650*/  FFMA.FTZ R8, R176, c[0x0][0x2d0], -R13 ;  /* 0x0000b400b0087a23 */ /* 0x002fe2000001080d */
[----:B--2---:R-:W-:Y:S01]  /*6660*/  F2FP.PACK_AB R128, R125, R126 ;  /* 0x0000007e7d80723e */ /* 0x004fe200000000ff */
[----:B------:R-:W-:Y:S01]  /*6670*/  IMAD.MOV.U32 R176, RZ, RZ, R152 ;  /* 0x000000ffffb07224 */ /* 0x000fe200078e0098 */
[----:B------:R-:W-:Y:S01]  /*6680*/  HMMA.16816.F32 R48, R4, R50, R84 ;  /* 0x000000320430723c */ /* 0x000fe20000001854 */
[----:B------:R1:W-:Y:S01]  /*6690*/  MUFU.EX2 R114, R8 ;  /* 0x0000000800727308 */ /* 0x0003e20000000800 */
[----:B------:R-:W2:Y:S01]  /*66a0*/  LDSM.16.MT88.4 R152, [R225+0x3080] ;  /* 0x00308000e198783b */ /* 0x000ea20000004200 */
[----:B------:R-:W-:Y:S01]  /*66b0*/  IMAD.MOV.U32 R41, RZ, RZ, R81 ;  /* 0x000000ffff297224 */ /* 0x000fe200078e0051 */
[----:B------:R-:W-:Y:S01]  /*66c0*/  MOV R81, R115 ;  /* 0x0000007300517202 */ /* 0x000fe20000000f00 */
[----:B------:R-:W-:-:S02]  /*66d0*/  IMAD.MOV.U32 R69, RZ, RZ, R147 ;  /* 0x000000ffff457224 */ /* 0x000fc400078e0093 */
[----:B------:R-:W-:Y:S01]  /*66e0*/  MOV R84, R187 ;  /* 0x000000bb00547202 */ /* 0x000fe20000000f00 */
[----:B------:R-:W-:Y:S01]  /*66f0*/  IMAD.MOV.U32 R85, RZ, RZ, R186 ;  /* 0x000000ffff557224 */ /* 0x000fe200078e00ba */
[----:B------:R-:W-:Y:S01]  /*6700*/  MOV R87, R184 ;  /* 0x000000b800577202 */ /* 0x000fe20000000f00 */
[----:B------:R-:W-:Y:S01]  /*6710*/  IMAD.MOV.U32 R86, RZ, RZ, R185 ;  /* 0x000000ffff567224 */ /* 0x000fe200078e00b9 */
[----:B------:R-:W-:Y:S01]  /*6720*/  HMMA.16816.F32 R20, R4, R58, R60 ;  /* 0x0000003a0414723c */ /* 0x000fe2000000183c */
[----:B------:R-:W-:Y:S01]  /*6730*/  LDSM.16.MT88.4 R184, [R228+0x3080] ;  /* 0x00308000e4b8783b */ /* 0x000fe20000004200 */
[----:B------:R-:W-:Y:S02]  /*6740*/  IMAD.MOV.U32 R68, RZ, RZ, R144 ;  /* 0x000000ffff447224 */ /* 0x000fe400078e0090 */
[----:B------:R-:W-:Y:S01]  /*6750*/  IMAD.MOV.U32 R40, RZ, RZ, R80 ;  /* 0x000000ffff287224 */ /* 0x000fe200078e0050 */
[----:B------:R-:W-:Y:S01]  /*6760*/  LDSM.16.MT88.4 R60, [R227+0x3080] ;  /* 0x00308000e33c783b */ /* 0x000fe20000004200 */
[----:B-1----:R-:W-:-:S02]  /*6770*/  FFMA.FTZ R8, R177, c[0x0][0x2d0], -R13 ;  /* 0x0000b400b1087a23 */ /* 0x002fc4000001080d */
[C---:B------:R-:W-:Y:S01]  /*6780*/  HMMA.16816.F32 R36, R4.reuse, R70, R36 ;  /* 0x000000460424723c */ /* 0x040fe20000001824 */
[----:B------:R-:W-:Y:S01]  /*6790*/  IMAD.MOV.U32 R177, RZ, RZ, R97 ;  /* 0x000000ffffb17224 */ /* 0x000fe200078e0061 */
[----:B------:R1:W3:Y:S01]  /*67a0*/  MUFU.EX2 R75, R8 ;  /* 0x00000008004b7308 */ /* 0x0002e20000000800 */
[----:B------:R-:W-:Y:S01]  /*67b0*/  IMAD.MOV.U32 R97, RZ, RZ, R175 ;  /* 0x000000ffff617224 */ /* 0x000fe200078e00af */
[----:B------:R-:W-:Y:S01]  /*67c0*/  MOV R175, R57 ;  /* 0x0000003900af7202 */ /* 0x000fe20000000f00 */
[----:B------:R-:W-:Y:S02]  /*67d0*/  IMAD.MOV.U32 R57, RZ, RZ, R83 ;  /* 0x000000ffff397224 */ /* 0x000fe400078e0053 */
[----:B------:R-:W-:Y:S01]  /*67e0*/  IMAD.MOV.U32 R80, RZ, RZ, R64 ;  /* 0x000000ffff507224 */ /* 0x000fe200078e0040 */
[----:B------:R-:W-:Y:S01]  /*67f0*/  HMMA.16816.F32 R32, R4, R42, R32 ;  /* 0x0000002a0420723c */ /* 0x000fe20000001820 */
[----:B------:R-:W-:Y:S02]  /*6800*/  IMAD.MOV.U32 R83, RZ, RZ, R237 ;  /* 0x000000ffff537224 */ /* 0x000fe400078e00ed */
[----:B------:R-:W-:-:S05]  /*6810*/  IMAD.MOV.U32 R82, RZ, RZ, R113 ;  /* 0x000000ffff527224 */ /* 0x000fca00078e0071 */
[----:B------:R-:W-:Y:S01]  /*6820*/  HMMA.16816.F32 R24, R4, R26, R52 ;  /* 0x0000001a0418723c */ /* 0x000fe20000001834 */
[----:B-1----:R-:W-:Y:S01]  /*6830*/  FFMA.FTZ R8, R167, c[0x0][0x2d0], -R12 ;  /* 0x0000b400a7087a23 */ /* 0x002fe2000001080c */
[----:B---3--:R-:W-:Y:S01]  /*6840*/  F2FP.PACK_AB R130, R75, R114 ;  /* 0x000000724b82723e */ /* 0x008fe200000000ff */
[----:B------:R-:W-:Y:S01]  /*6850*/  IMAD.MOV.U32 R70, RZ, RZ, R98 ;  /* 0x000000ffff467224 */ /* 0x000fe200078e0062 */
[----:B------:R-:W-:Y:S01]  /*6860*/  MOV R115, R236 ;  /* 0x000000ec00737202 */ /* 0x000fe20000000f00 */
[----:B------:R1:W-:Y:S01]  /*6870*/  MUFU.EX2 R127, R8 ;  /* 0x00000008007f7308 */ /* 0x0003e20000000800 */
[----:B------:R-:W-:Y:S01]  /*6880*/  IMAD.MOV.U32 R71, RZ, RZ, R99 ;  /* 0x000000ffff477224 */ /* 0x000fe200078e0063 */
[----:B------:R3:W5:Y:S01]  /*6890*/  LDL.LU R237, [R1+0x6c] ;  /* 0x00006c0001ed7983 */ /* 0x0007620000300800 */
[----:B-1----:R-:W-:Y:S02]  /*68a0*/  FFMA.FTZ R8, R168, c[0x0][0x2d0], -R12 ;  /* 0x0000b400a8087a23 */ /* 0x002fe4000001080c */
[----:B------:R-:W-:Y:S01]  /*68b0*/  FFMA.FTZ R4, R172, c[0x0][0x2d0], -R0 ;  /* 0x0000b400ac047a23 */ /* 0x000fe20000010800 */
[----:B------:R-:W-:-:S02]  /*68c0*/  MOV R99, R80 ;  /* 0x0000005000637202 */ /* 0x000fc40000000f00 */
[----:B------:R1:W4:Y:S01]  /*68d0*/  MUFU.EX2 R112, R8 ;  /* 0x0000000800707308 */ /* 0x0003220000000800 */
[----:B------:R-:W-:Y:S02]  /*68e0*/  IMAD.MOV.U32 R98, RZ, RZ, R57 ;  /* 0x000000ffff627224 */ /* 0x000fe400078e0039 */
[----:B------:R-:W-:Y:S01]  /*68f0*/  IMAD.MOV.U32 R64, RZ, RZ, R235 ;  /* 0x000000ffff407224 */ /* 0x000fe200078e00eb */
[----:B------:R-:W-:Y:S01]  /*6900*/  MOV R55, R97 ;  /* 0x0000006100377202 */ /* 0x000fe20000000f00 */
[----:B------:R-:W-:Y:S01]  /*6910*/  IMAD.MOV.U32 R53, RZ, RZ, R67 ;  /* 0x000000ffff357224 */ /* 0x000fe200078e0043 */
[----:B------:R-:W-:Y:S01]  /*6920*/  MOV R52, R66 ;  /* 0x0000004200347202 */ /* 0x000fe20000000f00 */
[----:B------:R-:W-:Y:S01]  /*6930*/  IMAD.MOV.U32 R54, RZ, RZ, R96 ;  /* 0x000000ffff367224 */ /* 0x000fe200078e0060 */
[----:B------:R3:W5:Y:S01]  /*6940*/  LDL.LU R236, [R1+0x68] ;  /* 0x0000680001ec7983 */ /* 0x0007620000300800 */
[----:B-1----:R-:W-:Y:S01]  /*6950*/  FFMA.FTZ R8, R170, c[0x0][0x2d0], -R12 ;  /* 0x0000b400aa087a23 */ /* 0x002fe2000001080c */
[----:B----4-:R-:W-:Y:S01]  /*6960*/  F2FP.PACK_AB R129, R112, R127 ;  /* 0x0000007f7081723e */ /* 0x010fe200000000ff */
[----:B------:R-:W-:Y:S01]  /*6970*/  MUFU.EX2 R43, R4 ;  /* 0x00000004002b7308 */ /* 0x000fe20000000800 */
[----:B------:R-:W-:-:S02]  /*6980*/  MOV R57, R83 ;  /* 0x0000005300397202 */ /* 0x000fc40000000f00 */
[----:B------:R-:W-:Y:S01]  /*6990*/  MOV R80, R232 ;  /* 0x000000e800507202 */ /* 0x000fe20000000f00 */
[----:B------:R-:W-:Y:S01]  /*69a0*/  IMAD.MOV.U32 R97, RZ, RZ, R56 ;  /* 0x000000ffff617224 */ /* 0x000fe200078e0038 */
[----:B------:R3:W5:Y:S03]  /*69b0*/  LDL.LU R235, [R1+0x64] ;  /* 0x0000640001eb7983 */ /* 0x0007660000300800 */
[----:B------:R1:W-:Y:S02]  /*69c0*/  MUFU.EX2 R252, R8 ;  /* 0x0000000800fc7308 */ /* 0x0003e40000000800 */
[----:B-1----:R-:W-:Y:S02]  /*69d0*/  FFMA.FTZ R8, R169, c[0x0][0x2d0], -R12 ;  /* 0x0000b400a9087a23 */ /* 0x002fe4000001080c */
[----:B------:R-:W1:Y:S04]  /*69e0*/  LDSM.16.MT88.4 R168, [R226+0x3080] ;  /* 0x00308000e2a8783b */ /* 0x000e680000004200 */
[----:B------:R4:W2:Y:S01]  /*69f0*/  MUFU.EX2 R242, R8 ;  /* 0x0000000800f27308 */ /* 0x0008a20000000800 */
[----:B------:R-:W-:Y:S01]  /*6a00*/  FFMA.FTZ R4, R173, c[0x0][0x2d0], -R0 ;  /* 0x0000b400ad047a23 */ /* 0x000fe20000010800 */
[----:B----4-:R-:W4:Y:S01]  /*6a10*/  LDSM.16.MT88.4 R8, [R227+0x4880] ;  /* 0x00488000e308783b */ /* 0x010f220000004200 */
[----:B--2---:R-:W-:-:S05]  /*6a20*/  F2FP.PACK_AB R131, R242, R252 ;  /* 0x000000fcf283723e */ /* 0x004fca00000000ff */
[----:B------:R2:W1:Y:S02]  /*6a30*/  MUFU.EX2 R42, R4 ;  /* 0x00000004002a7308 */ /* 0x0004640000000800 */
[----:B------:R-:W-:Y:S01]  /*6a40*/  HMMA.16816.F32 R144, R128, R152, R160 ;  /* 0x000000988090723c */ /* 0x000fe200000018a0 */
[----:B--2---:R-:W-:-:S07]  /*6a50*/  FFMA.FTZ R4, R174, c[0x0][0x2d0], -R0 ;  /* 0x0000b400ae047a23 */ /* 0x004fce0000010800 */
[----:B-1----:R-:W-:Y:S01]  /*6a60*/  HMMA.16816.F32 R160, R128, R168, R84 ;  /* 0x000000a880a0723c */ /* 0x002fe20000001854 */
[----:B------:R-:W-:-:S06]  /*6a70*/  FFMA.FTZ R0, R180, c[0x0][0x2d0], -R0 ;  /* 0x0000b400b4007a23 */ /* 0x000fcc0000010800 */
[----:B------:R-:W-:Y:S01]  /*6a80*/  MOV R84, R74 ;  /* 0x0000004a00547202 */ /* 0x000fe20000000f00 */
[----:B------:R-:W-:Y:S02]  /*6a90*/  IMAD.MOV.U32 R86, RZ, RZ, R40 ;  /* 0x000000ffff567224 */ /* 0x000fe400078e0028 */
[----:B------:R-:W-:Y:S02]  /*6aa0*/  IMAD.MOV.U32 R74, RZ, RZ, R81 ;  /* 0x000000ffff4a7224 */ /* 0x000fe400078e0051 */
[----:B------:R-:W-:-:S03]  /*6ab0*/  IMAD.MOV.U32 R40, RZ, RZ, R233 ;  /* 0x000000ffff287224 */ /* 0x000fc600078e00e9 */
[----:B------:R-:W-:Y:S02]  /*6ac0*/  MOV R12, R74 ;  /* 0x0000004a000c7202 */ /* 0x000fe40000000f00 */
[----:B------:R-:W-:Y:S02]  /*6ad0*/  MOV R74, R40 ;  /* 0x00000028004a7202 */ /* 0x000fe40000000f00 */
[----:B------:R1:W-:Y:S01]  /*6ae0*/  MUFU.EX2 R40, R0 ;  /* 0x0000000000287308 */ /* 0x0003e20000000800 */
[----:B------:R-:W-:Y:S01]  /*6af0*/  IMAD.MOV.U32 R85, RZ, RZ, R175 ;  /* 0x000000ffff557224 */ /* 0x000fe200078e00af */
[----:B------:R-:W-:Y:S01]  /*6b00*/  MOV R83, R229 ;  /* 0x000000e500537202 */ /* 0x000fe20000000f00 */
[----:B------:R-:W-:Y:S02]  /*6b10*/  IMAD.MOV.U32 R175, RZ, RZ, R82 ;  /* 0x000000ffffaf7224 */ /* 0x000fe400078e0052 */
[----:B------:R-:W-:Y:S02]  /*6b20*/  IMAD.MOV.U32 R81, RZ, RZ, R231 ;  /* 0x000000ffff517224 */ /* 0x000fe400078e00e7 */
[----:B------:R-:W-:Y:S01]  /*6b30*/  IMAD.MOV.U32 R82, RZ, RZ, R230 ;  /* 0x000000ffff527224 */ /* 0x000fe200078e00e6 */
[----:B------:R-:W-:Y:S01]  /*6b40*/  MOV R87, R41 ;  /* 0x0000002900577202 */ /* 0x000fe20000000f00 */
[----:B-1----:R-:W-:-:S04]  /*6b50*/  FFMA.FTZ R0, R139, c[0x0][0x2d0], -R2 ;  /* 0x0000b4008b007a23 */ /* 0x002fc80000010802 */
[----:B------:R1:W-:Y:S01]  /*6b60*/  MUFU.EX2 R5, R0 ;  /* 0x0000000000057308 */ /* 0x0003e20000000800 */
[----:B------:R-:W-:Y:S01]  /*6b70*/  IMAD.MOV.U32 R113, RZ, RZ, R234 ;  /* 0x000000ffff717224 */ /* 0x000fe200078e00ea */
[----:B------:R-:W-:Y:S01]  /*6b80*/  MOV R7, R81 ;  /* 0x0000005100077202 */ /* 0x000fe20000000f00 */
[----:B------:R-:W-:Y:S01]  /*6b90*/  IMAD.MOV.U32 R56, RZ, RZ, R64 ;  /* 0x000000ffff387224 */ /* 0x000fe200078e0040 */
[----:B------:R-:W-:Y:S01]  /*6ba0*/  MOV R59, R83 ;  /* 0x00000053003b7202 */ /* 0x000fe20000000f00 */
[----:B------:R-:W-:Y:S02]  /*6bb0*/  IMAD.MOV.U32 R64, RZ, RZ, R224 ;  /* 0x000000ffff407224 */ /* 0x000fe400078e00e0 */
[----:B------:R-:W-:Y:S01]  /*6bc0*/  IMAD.MOV.U32 R6, RZ, RZ, R80 ;  /* 0x000000ffff067224 */ /* 0x000fe200078e0050 */
[----:B------:R-:W2:Y:S01]  /*6bd0*/  MUFU.EX2 R41, R4 ;  /* 0x0000000400297308 */ /* 0x000ea20000000800 */
[----:B------:R-:W-:Y:S02]  /*6be0*/  IMAD.MOV.U32 R58, RZ, RZ, R82 ;  /* 0x000000ffff3a7224 */ /* 0x000fe400078e0052 */
[----:B------:R-:W-:-:S02]  /*6bf0*/  IMAD.MOV.U32 R13, RZ, RZ, R97 ;  /* 0x000000ffff0d7224 */ /* 0x000fc400078e0061 */
[----:B-1----:R-:W-:Y:S01]  /*6c00*/  FFMA.FTZ R0, R164, c[0x0][0x2d0], -R2 ;  /* 0x0000b400a4007a23 */ /* 0x002fe20000010802 */
[C---:B------:R-:W-:Y:S01]  /*6c10*/  HMMA.16816.F32 R80, R128.reuse, R78, R220 ;  /* 0x0000004e8050723c */ /* 0x040fe200000018dc */
[----:B------:R-:W-:Y:S01]  /*6c20*/  IMAD.MOV.U32 R180, RZ, RZ, R175 ;  /* 0x000000ffffb47224 */ /* 0x000fe200078e00af */
[----:B------:R-:W-:Y:S01]  /*6c30*/  MOV R139, R65 ;  /* 0x00000041008b7202 */ /* 0x000fe20000000f00 */
[----:B------:R1:W1:Y:S01]  /*6c40*/  MUFU.EX2 R4, R0 ;  /* 0x0000000000047308 */ /* 0x0002620000000800 */
[----:B------:R-:W-:Y:S01]  /*6c50*/  IMAD.MOV.U32 R167, RZ, RZ, R64 ;  /* 0x000000ffffa77224 */ /* 0x000fe200078e0040 */
[----:B------:R3:W5:Y:S02]  /*6c60*/  LDL.LU R234, [R1+0x60] ;  /* 0x0000600001ea7983 */ /* 0x0007640000300800 */
[----:B------:R-:W-:Y:S01]  /*6c70*/  IMAD.MOV.U32 R221, RZ, RZ, R98 ;  /* 0x000000ffffdd7224 */ /* 0x000fe200078e0062 */
[----:B------:R-:W-:Y:S01]  /*6c80*/  MOV R220, R99 ;  /* 0x0000006300dc7202 */ /* 0x000fe20000000f00 */
[----:B------:R-:W-:Y:S01]  /*6c90*/  HMMA.16816.F32 R172, R128, R170, R248 ;  /* 0x000000aa80ac723c */ /* 0x000fe200000018f8 */
[----:B-1----:R-:W-:-:S07]  /*6ca0*/  FFMA.FTZ R0, R165, c[0x0][0x2d0], -R2 ;  /* 0x0000b400a5007a23 */ /* 0x002fce0000010802 */
[----:B------:R-:W-:Y:S01]  /*6cb0*/  HMMA.16816.F32 R96, R128, R94, R216 ;  /* 0x0000005e8060723c */ /* 0x000fe200000018d8 */
[----:B------:R-:W-:-:S07]  /*6cc0*/  FFMA.FTZ R2, R166, c[0x0][0x2d0], -R2 ;  /* 0x0000b400a6027a23 */ /* 0x000fce0000010802 */
[C---:B------:R-:W-:Y:S01]  /*6cd0*/  HMMA.16816.F32 R176, R128.reuse, R184, R176 ;  /* 0x000000b880b0723c */ /* 0x040fe200000018b0 */
[----:B------:R-:W-:Y:S01]  /*6ce0*/  IMAD.MOV.U32 R251, RZ, RZ, R114 ;  /* 0x000000fffffb7224 */ /* 0x000fe200078e0072 */
[----:B------:R-:W-:Y:S01]  /*6cf0*/  MOV R217, R115 ;  /* 0x0000007300d97202 */ /* 0x000fe20000000f00 */
[----:B------:R-:W-:Y:S01]  /*6d00*/  IMAD.MOV.U32 R250, RZ, RZ, R112 ;  /* 0x000000fffffa7224 */ /* 0x000fe200078e0070 */
[----:B------:R-:W-:Y:S01]  /*6d10*/  MOV R216, R113 ;  /* 0x0000007100d87202 */ /* 0x000fe20000000f00 */
[----:B------:R-:W-:Y:S03]  /*6d20*/  MUFU.EX2 R0, R0 ;  /* 0x0000000000007308 */ /* 0x000fe60000000800 */
[C---:B------:R-:W-:Y:S08]  /*6d30*/  HMMA.16816.F32 R52, R128.reuse, R60, R52 ;  /* 0x0000003c8034723c */ /* 0x040ff00000001834 */
[C---:B------:R-:W-:Y:S01]  /*6d40*/  HMMA.16816.F32 R68, R128.reuse, R76, R68 ;  /* 0x0000004c8044723c */ /* 0x040fe20000001844 */
[----:B------:R-:W1:Y:S07]  /*6d50*/  MUFU.EX2 R2, R2 ;  /* 0x0000000200027308 */ /* 0x000e6e0000000800 */
[C---:B------:R-:W-:Y:S08]  /*6d60*/  HMMA.16816.F32 R84, R128.reuse, R92, R84 ;  /* 0x0000005c8054723c */ /* 0x040ff00000001854 */
[C---:B------:R-:W-:Y:S08]  /*6d70*/  HMMA.16816.F32 R100, R128.reuse, R108, R100 ;  /* 0x0000006c8064723c */ /* 0x040ff00000001864 */
[C---:B----4-:R-:W-:Y:S08]  /*6d80*/  HMMA.16816.F32 R116, R128.reuse, R8, R116 ;  /* 0x000000088074723c */ /* 0x050ff00000001874 */
[C---:B------:R-:W-:Y:S08]  /*6d90*/  HMMA.16816.F32 R156, R128.reuse, R154, R156 ;  /* 0x0000009a809c723c */ /* 0x040ff0000000189c */
[C---:B------:R-:W-:Y:S08]  /*6da0*/  HMMA.16816.F32 R188, R128.reuse, R186, R188 ;  /* 0x000000ba80bc723c */ /* 0x040ff000000018bc */
[C---:B------:R-:W-:Y:S01]  /*6db0*/  HMMA.16816.F32 R64, R128.reuse, R62, R244 ;  /* 0x0000003e8040723c */ /* 0x040fe200000018f4 */
[----:B------:R-:W-:Y:S01]  /*6dc0*/  IMAD.MOV.U32 R222, RZ, RZ, R167 ;  /* 0x000000ffffde7224 */ /* 0x000fe200078e00a7 */
[----:B------:R-:W-:Y:S01]  /*6dd0*/  MOV R223, R74 ;  /* 0x0000004a00df7202 */ /* 0x000fe20000000f00 */
[----:B------:R3:W5:Y:S05]  /*6de0*/  LDL.LU R233, [R1+0x5c] ;  /* 0x00005c0001e97983 */ /* 0x00076a0000300800 */
[----:B------:R-:W-:Y:S01]  /*6df0*/  HMMA.16816.F32 R112, R128, R110, R212 ;  /* 0x0000006e8070723c */ /* 0x000fe200000018d4 */
[----:B------:R-:W-:Y:S01]  /*6e00*/  MOV R218, R180 ;  /* 0x000000b400da7202 */ /* 0x000fe20000000f00 */
[----:B------:R-:W-:Y:S01]  /*6e10*/  IMAD.MOV.U32 R219, RZ, RZ, R139 ;  /* 0x000000ffffdb7224 */ /* 0x000fe200078e008b */
[----:B------:R-:W-:Y:S01]  /*6e20*/  MOV R247, R126 ;  /* 0x0000007e00f77202 */ /* 0x000fe20000000f00 */
[----:B------:R-:W-:-:S02]  /*6e30*/  IMAD.MOV.U32 R248, RZ, RZ, R127 ;  /* 0x000000fffff87224 */ /* 0x000fc400078e007f */
[----:B------:R-:W-:Y:S01]  /*6e40*/  IMAD.MOV.U32 R249, RZ, RZ, R125 ;  /* 0x000000fffff97224 */ /* 0x000fe200078e007d */
[----:B------:R-:W-:Y:S01]  /*6e50*/  MOV R214, R7 ;  /* 0x0000000700d67202 */ /* 0x000fe20000000f00 */
[----:B------:R-:W-:Y:S01]  /*6e60*/  IMAD.MOV.U32 R215, RZ, RZ, R6 ;  /* 0x000000ffffd77224 */ /* 0x000fe200078e0006 */
[----:B------:R-:W-:Y:S01]  /*6e70*/  HMMA.16816.F32 R128, R128, R10, R208 ;  /* 0x0000000a8080723c */ /* 0x000fe200000018d0 */
[----:B------:R-:W-:Y:S01]  /*6e80*/  MOV R6, R59 ;  /* 0x0000003b00067202 */ /* 0x000fe20000000f00 */
[----:B------:R-:W-:Y:S01]  /*6e90*/  IMAD.MOV.U32 R7, RZ, RZ, R58 ;  /* 0x000000ffff077224 */ /* 0x000fe200078e003a */
[----:B------:R-:W-:Y:S01]  /*6ea0*/  MOV R213, R124 ;  /* 0x0000007c00d57202 */ /* 0x000fe20000000f00 */
[----:B------:R-:W-:Y:S01]  /*6eb0*/  IMAD.MOV.U32 R245, RZ, RZ, R57 ;  /* 0x000000fffff57224 */ /* 0x000fe200078e0039 */
[----:B------:R-:W-:Y:S01]  /*6ec0*/  MOV R244, R56 ;  /* 0x0000003800f47202 */ /* 0x000fe20000000f00 */
[----:B------:R3:W5:Y:S01]  /*6ed0*/  LDL.LU R232, [R1+0x58] ;  /* 0x0000580001e87983 */ /* 0x0007620000300800 */
[----:B------:R-:W-:Y:S01]  /*6ee0*/  MOV R209, R183 ;  /* 0x000000b700d17202 */ /* 0x000fe20000000f00 */
[----:B------:R-:W-:Y:S01]  /*6ef0*/  IMAD.MOV.U32 R210, RZ, RZ, R182 ;  /* 0x000000ffffd27224 */ /* 0x000fe200078e00b6 */
[----:B------:R-:W-:Y:S01]  /*6f00*/  MOV R211, R181 ;  /* 0x000000b500d37202 */ /* 0x000fe20000000f00 */
[----:B------:R-:W-:Y:S01]  /*6f10*/  IMAD.MOV.U32 R212, RZ, RZ, R73 ;  /* 0x000000ffffd47224 */ /* 0x000fe200078e0049 */
[----:B------:R-:W-:Y:S01]  /*6f20*/  F2FP.PACK_AB R124, R42, R43 ;  /* 0x0000002b2a7c723e */ /* 0x000fe200000000ff */
[----:B------:R-:W-:Y:S01]  /*6f30*/  FADD.FTZ R6, R6, R209 ;  /* 0x000000d106067221 */ /* 0x000fe20000010000 */
[----:B--2---:R-:W-:Y:S01]  /*6f40*/  F2FP.PACK_AB R126, R40, R41 ;  /* 0x00000029287e723e */ /* 0x004fe200000000ff */
[----:B------:R-:W-:Y:S01]  /*6f50*/  FADD.FTZ R7, R7, R210 ;  /* 0x000000d207077221 */ /* 0x000fe20000010000 */
[----:B------:R-:W-:Y:S01]  /*6f60*/  F2FP.PACK_AB R125, R4, R5 ;  /* 0x00000005047d723e */ /* 0x000fe200000000ff */
[----:B------:R-:W-:Y:S01]  /*6f70*/  FADD.FTZ R14, R211, R14 ;  /* 0x0000000ed30e7221 */ /* 0x000fe20000010000 */
[----:B-1----:R-:W-:Y:S01]  /*6f80*/  F2FP.PACK_AB R127, R2, R0 ;  /* 0x00000000027f723e */ /* 0x002fe200000000ff */
[----:B------:R-:W-:Y:S01]  /*6f90*/  FADD.FTZ R6, R212, R6 ;  /* 0x00000006d4067221 */ /* 0x000fe20000010000 */
[----:B------:R-:W-:Y:S01]  /*6fa0*/  MOV R246, R72 ;  /* 0x0000004800f67202 */ /* 0x000fe20000000f00 */
[----:B------:R-:W-:Y:S01]  /*6fb0*/  FADD.FTZ R7, R213, R7 ;  /* 0x00000007d5077221 */ /* 0x000fe20000010000 */
[----:B------:R3:W5:Y:S01]  /*6fc0*/  LDL.LU R231, [R1+0x54] ;  /* 0x0000540001e77983 */ /* 0x0007620000300800 */
[----:B------:R-:W-:-:S02]  /*6fd0*/  FADD.FTZ R14, R214, R14 ;  /* 0x0000000ed60e7221 */ /* 0x000fc40000010000 */
[----:B------:R-:W-:Y:S01]  /*6fe0*/  FADD.FTZ R6, R215, R6 ;  /* 0x00000006d7067221 */ /* 0x000fe20000010000 */
[C---:B------:R-:W-:Y:S01]  /*6ff0*/  HMMA.16816.F32 R164, R124.reuse, R168, R120 ;  /* 0x000000a87ca4723c */ /* 0x040fe20000001878 */
[----:B------:R-:W-:Y:S01]  /*7000*/  FADD.FTZ R7, R216, R7 ;  /* 0x00000007d8077221 */ /* 0x000fe20000010000 */
[----:B------:R3:W5:Y:S01]  /*7010*/  LDL.LU R230, [R1+0x50] ;  /* 0x0000500001e67983 */ /* 0x0007620000300800 */
[----:B------:R-:W-:Y:S02]  /*7020*/  FADD.FTZ R14, R217, R14 ;  /* 0x0000000ed90e7221 */ /* 0x000fe40000010000 */
[----:B------:R-:W-:Y:S01]  /*7030*/  FADD.FTZ R6, R218, R6 ;  /* 0x00000006da067221 */ /* 0x000fe20000010000 */
[----:B------:R3:W5:Y:S01]  /*7040*/  LDL.LU R229, [R1+0x4c] ;  /* 0x00004c0001e57983 */ /* 0x0007620000300800 */
[----:B------:R-:W-:Y:S02]  /*7050*/  FADD.FTZ R12, R12, R7 ;  /* 0x000000070c0c7221 */ /* 0x000fe40000010000 */
[----:B------:R-:W-:Y:S01]  /*7060*/  FADD.FTZ R14, R219, R14 ;  /* 0x0000000edb0e7221 */ /* 0x000fe20000010000 */
[----:B------:R-:W-:Y:S01]  /*7070*/  HMMA.16816.F32 R120, R124, R8, R204 ;  /* 0x000000087c78723c */ /* 0x000fe200000018cc */
[----:B------:R-:W-:Y:S01]  /*7080*/  FADD.FTZ R7, R143, R142 ;  /* 0x0000008e8f077221 */ /* 0x000fe20000010000 */
[----:B------:R3:W5:Y:S01]  /*7090*/  LDL.LU R224, [R1+0x48] ;  /* 0x0000480001e07983 */ /* 0x0007620000300800 */
        /* <DEDUP_REMOVED lines=17> */
[----:B------:R-:W-:Y:S03]  /*71b0*/  HMMA.16816.F32 R148, R124, R152, R148 ;  /* 0x000000987c94723c */ /* 0x000fe60000001894 */
[----:B------:R-:W-:-:S02]  /*71c0*/  FADD.FTZ R6, R132, R6 ;  /* 0x0000000684067221 */ /* 0x000fc40000010000 */
[----:B------:R-:W-:Y:S02]  /*71d0*/  IMAD.MOV.U32 R139, RZ, RZ, R75 ;  /* 0x000000ffff8b7224 */ /* 0x000fe400078e004b */
[----:B------:R-:W-:Y:S01]  /*71e0*/  FADD.FTZ R5, R5, R6 ;  /* 0x0000000605057221 */ /* 0x000fe20000010000 */
[----:B------:R-:W-:Y:S01]  /*71f0*/  HMMA.16816.F32 R152, R124, R154, R104 ;  /* 0x0000009a7c98723c */ /* 0x000fe20000001868 */
[----:B------:R-:W-:Y:S02]  /*7200*/  FADD.FTZ R9, R251, R9 ;  /* 0x00000009fb097221 */ /* 0x000fe40000010000 */
[----:B------:R-:W-:-:S05]  /*7210*/  FADD.FTZ R4, R4, R5 ;  /* 0x0000000504047221 */ /* 0x000fca0000010000 */
[----:B------:R-:W-:Y:S01]  /*7220*/  HMMA.16816.F32 R180, R124, R184, R88 ;  /* 0x000000b87cb4723c */ /* 0x000fe20000001858 */
[----:B------:R-:W-:-:S07]  /*7230*/  FADD.FTZ R7, R250, R8 ;  /* 0x00000008fa077221 */ /* 0x000fce0000010000 */
[----:B------:R-:W-:Y:S01]  /*7240*/  HMMA.16816.F32 R56, R124, R60, R192 ;  /* 0x0000003c7c38723c */ /* 0x000fe200000018c0 */
[----:B------:R-:W-:-:S07]  /*7250*/  FADD.FTZ R4, R0, R4 ;  /* 0x0000000400047221 */ /* 0x000fce0000010000 */
[C---:B------:R-:W-:Y:S08]  /*7260*/  HMMA.16816.F32 R72, R124.reuse, R76, R28 ;  /* 0x0000004c7c48723c */ /* 0x040ff0000000181c */
[C---:B------:R-:W-:Y:S08]  /*7270*/  HMMA.16816.F32 R88, R124.reuse, R92, R196 ;  /* 0x0000005c7c58723c */ /* 0x040ff000000018c4 */
[----:B------:R-:W-:Y:S01]  /*7280*/  HMMA.16816.F32 R104, R124, R108, R200 ;  /* 0x0000006c7c68723c */ /* 0x000fe200000018c8 */
[----:B------:R-:W-:-:S07]  /*7290*/  FADD.FTZ R0, R139, R9 ;  /* 0x000000098b007221 */ /* 0x000fce0000010000 */
        /* <DEDUP_REMOVED lines=8> */
[----:B------:R-:W-:-:S04]  /*7320*/  FADD.FTZ R10, R43, R13 ;  /* 0x0000000d2b0a7221 */ /* 0x000fc80000010000 */
[----:B------:R-:W-:Y:S01]  /*7330*/  FADD.FTZ R8, R42, R10 ;  /* 0x0000000a2a087221 */ /* 0x000fe20000010000 */
[----:B------:R1:W-:Y:S01]  /*7340*/  STL [R1+0xc], R0 ;  /* 0x00000c0001007387 */ /* 0x0003e20000100800 */
[----:B------:R-:W-:Y:S02]  /*7350*/  FADD.FTZ R7, R242, R7 ;  /* 0x00000007f2077221 */ /* 0x000fe40000010000 */
[----:B------:R-:W-:-:S04]  /*7360*/  FADD.FTZ R6, R41, R8 ;  /* 0x0000000829067221 */ /* 0x000fc80000010000 */
[----:B------:R-:W-:Y:S01]  /*7370*/  FADD.FTZ R5, R40, R6 ;  /* 0x0000000628057221 */ /* 0x000fe20000010000 */
[----:B------:R3:W-:Y:S01]  /*7380*/  STL [R1+0x8], R7 ;  /* 0x0000080701007387 */ /* 0x0007e20000100800 */
[----:B------:R-:W-:Y:S01]  /*7390*/  UIMAD.WIDE.U32 UR6, UR23, UR4, URZ ;  /* 0x00000004170672a5 */ /* 0x000fe2000f8e003f */
[----:B------:R-:W-:Y:S01]  /*73a0*/  PLOP3.LUT P0, PT, PT, PT, UP6, 0x40, 0x0 ;  /* 0x000000000000781c */ /* 0x000fe20003f0e868 */
[----:B-1----:R-:W-:-:S05]  /*73b0*/  FADD.FTZ R0, R2, R4 ;  /* 0x0000000402007221 */ /* 0x002fca0000010000 */
[----:B------:R3:W-:Y:S04]  /*73c0*/  STL [R1+0x14], R0 ;  /* 0x0000140001007387 */ /* 0x0007e80000100800 */
[----:B------:R3:W-:Y:S01]  /*73d0*/  STL [R1+0x10], R5 ;  /* 0x0000100501007387 */ /* 0x0007e20000100800 */
[----:B------:R-:W-:-:S04]  /*73e0*/  @UP5 USHF.R.U32.HI UR23, URZ, UR5, UR7 ;  /* 0x000000053f175299 */ /* 0x000fc80008011607 */
[----:B------:R-:W-:Y:S02]  /*73f0*/  UIADD3 UR23, UR22, UR23, URZ ;  /* 0x0000001716177290 */ /* 0x000fe4000fffe03f */
[----:B------:R-:W-:Y:S02]  /*7400*/  ULDC UR7, c[0x0][0x328] ;  /* 0x0000ca0000077ab9 */ /* 0x000fe40000000800 */
[----:B------:R-:W-:Y:S02]  /*7410*/  UIADD3 UR13, UR13, -0x2, URZ ;  /* 0xfffffffe0d0d7890 */ /* 0x000fe4000fffe03f */
[----:B------:R-:W-:Y:S01]  /*7420*/  UIADD3 UR7, UR23, UR7, URZ ;  /* 0x0000000717077290 */ /* 0x000fe2000fffe03f */
[----:B------:R-:W-:Y:S05]  /*7430*/  @P0 BRA `(.L_x_1023) ;  /* 0x0000015000000947 */ /* 0x000fea0003800000 */
[----:B------:R-:W-:Y:S01]  /*7440*/  ISETP.LT.AND P0, PT, RZ, UR23, PT ;  /* 0x00000017ff007c0c */ /* 0x000fe2000bf01270 */
[----:B------:R-:W-:Y:S02]  /*7450*/  UIADD3 UR22, UR23, -0x1, URZ ;  /* 0xffffffff17167890 */ /* 0x000fe4000fffe03f */
[----:B------:R-:W-:-:S10]  /*7460*/  ULDC UR6, c[0x0][0x32c] ;  /* 0x0000cb0000067ab9 */ /* 0x000fd40000000800 */
[----:B------:R-:W-:Y:S05]  /*7470*/  @P0 BRA `(.L_x_1024) ;  /* 0x0000008000000947 */ /* 0x000fea0003800000 */
[----:B------:R-:W-:Y:S02]  /*7480*/  UISETP.NE.AND UP0, UPT, UR6, 0x1, UPT ;  /* 0x000000010600788c */ /* 0x000fe4000bf05270 */
[----:B------:R-:W-:Y:S02]  /*7490*/  UIADD3 UR22, -UR23, URZ, URZ ;  /* 0x0000003f17167290 */ /* 0x000fe4000fffe13f */
[----:B------:R-:W-:Y:S02]  /*74a0*/  ULDC.64 UR4, c[0x0][0x330] ;  /* 0x0000cc0000047ab9 */ /* 0x000fe40000000a00 */
[----:B------:R-:W-:-:S07]  /*74b0*/  UIMAD.WIDE.U32 UR24, UR22, UR4, URZ ;  /* 0x00000004161872a5 */ /* 0x000fce000f8e003f */
[----:B------:R-:W-:Y:S02]  /*74c0*/  @UP0 UMOV UR23, UR25 ;  /* 0x0000001900170c82 */ /* 0x000fe40008000000 */
[----:B------:R-:W-:-:S04]  /*74d0*/  @UP0 USHF.R.U32.HI UR22, URZ, UR5, UR23 ;  /* 0x000000053f160299 */ /* 0x000fc80008011617 */
[----:B------:R-:W-:Y:S01]  /*74e0*/  ULOP3.LUT UR22, URZ, UR22, URZ, 0x33, !UPT ;  /* 0x000000163f167292 */ /* 0x000fe2000f8e333f */
[----:B------:R-:W-:Y:S05]  /*74f0*/  BRA `(.L_x_1025) ;  /* 0x0000005000007947 */ /* 0x000fea0003800000 */
.L_x_1024:
[----:B------:R-:W-:Y:S02]  /*7500*/  UISETP.NE.AND UP0, UPT, UR6, 0x1, UPT ;  /* 0x000000010600788c */ /* 0x000fe4000bf05270 */
[----:B------:R-:W-:Y:S02]  /*7510*/  ULDC.64 UR4, c[0x0][0x330] ;  /* 0x0000cc0000047ab9 */ /* 0x000fe40000000a00 */
[----:B------:R-:W-:-:S07]  /*7520*/  UIMAD.WIDE.U32 UR24, UR22, UR4, URZ ;  /* 0x00000004161872a5 */ /* 0x000fce000f8e003f */
[----:B------:R-:W-:Y:S02]  /*7530*/  @UP0 UMOV UR23, UR25 ;  /* 0x0000001900170c82 */ /* 0x000fe40008000000 */
[----:B------:R-:W-:Y:S02]  /*7540*/  @UP0 USHF.R.U32.HI UR22, URZ, UR5, UR23 ;  /* 0x000000053f160299 */ /* 0x000fe40008011617 */
.L_x_1025:
[----:B------:R-:W-:Y:S02]  /*7550*/  ULDC UR4, c[0x0][0x32c] ;  /* 0x0000cb0000047ab9 */ /* 0x000fe40000000800 */
[----:B------:R-:W-:-:S04]  /*7560*/  UIMAD UR4, UR22, UR6, UR4 ;  /* 0x00000006160472a4 */ /* 0x000fc8000f8e0204 */
[----:B------:R-:W-:-:S04]  /*7570*/  UISETP.LT.AND UP0, UPT, UR7, UR4, UPT ;  /* 0x000000040700728c */ /* 0x000fc8000bf01270 */
[----:B------:R-:W-:-:S04]  /*7580*/  USEL UR7, UR7, UR4, UP0 ;  /* 0x0000000407077287 */ /* 0x000fc80008000000 */
.L_x_1023:
[----:B------:R-:W-:-:S04]  /*7590*/  UIMAD.WIDE UR4, UR7, 0x2aaaaaab, URZ ;  /* 0x2aaaaaab070478a5 */ /* 0x000fc8000f8e023f */
[----:B------:R-:W-:-:S04]  /*75a0*/  USHF.R.U32.HI UR4, URZ, 0x1f, UR5 ;  /* 0x0000001f3f047899 */ /* 0x000fc80008011605 */
[----:B------:R-:W-:-:S04]  /*75b0*/  ULEA.HI.SX32 UR4, UR5, UR4, 0x1d ;  /* 0x0000000405047291 */ /* 0x000fc8000f8fea3f */
[----:B------:R-:W-:-:S04]  /*75c0*/  UISETP.LT.AND UP0, UPT, UR8, UR4, UPT ;  /* 0x000000040800728c */ /* 0x000fc8000bf01270 */
[----:B------:R-:W-:-:S04]  /*75d0*/  USEL UR22, UR8, UR4, !UP0 ;  /* 0x0000000408167287 */ /* 0x000fc8000c000000 */
[----:B------:R-:W-:-:S06]  /*75e0*/  UISETP.GE.AND UP0, UPT, UR13, UR22, UPT ;  /* 0x000000160d00728c */ /* 0x000fcc000bf06270 */
[----:B------:R-:W-:-:S13]  /*75f0*/  PLOP3.LUT P0, PT, PT, PT, UP0, 0x80, 0x0 ;  /* 0x000000000000781c */ /* 0x000fda0003f0f008 */
[----:B------:R-:W-:Y:S05]  /*7600*/  @!P0 BRA `(.L_x_1026) ;  /* 0x0000503000008947 */ /* 0x000fea0003800000 */
[----:B---3--:R-:W2:Y:S01]  /*7610*/  LDL R0, [R1+0x28] ;  /* 0x0000280001007983 */ /* 0x008ea20000100800 */
[----:B------:R-:W-:Y:S01]  /*7620*/  UISETP.NE.AND UP0, UPT, UR17, URZ, UPT ;  /* 0x0000003f1100728c */ /* 0x000fe2000bf05270 */
[----:B------:R-:W-:Y:S01]  /*7630*/  IMAD.MOV.U32 R134, RZ, RZ, R136 ;  /* 0x000000ffff867224 */ /* 0x000fe200078e0088 */
[----:B------:R-:W-:Y:S01]  /*7640*/  MOV R139, R3 ;  /* 0x00000003008b7202 */ /* 0x000fe20000000f00 */
[----:B------:R-:W-:Y:S01]  /*7650*/  IMAD.MOV.U32 R132, RZ, RZ, R137 ;  /* 0x000000ffff847224 */ /* 0x000fe200078e0089 */
[----:B------:R-:W-:Y:S01]  /*7660*/  ULDC.64 UR6, c[0x0][0x208] ;  /* 0x0000820000067ab9 */ /* 0x000fe20000000a00 */
[----:B------:R-:W-:Y:S01]  /*7670*/  IMAD.MOV.U32 R138, RZ, RZ, R135 ;  /* 0x000000ffff8a7224 */ /* 0x000fe200078e0087 */
[----:B------:R-:W-:Y:S01]  /*7680*/  PLOP3.LUT P1, PT, PT, PT, UP0, 0x80, 0x0 ;  /* 0x000000000000781c */ /* 0x000fe20003f2f008 */
[----:B------:R-:W-:Y:S01]  /*7690*/  ULDC.64 UR4, c[0x0][0x1e0] ;  /* 0x0000780000047ab9 */ /* 0x000fe20000000a00 */
[----:B------:R-:W-:-:S11]  /*76a0*/  PLOP3.LUT P0, PT, PT, PT, UP0, 0x80, 0x0 ;  /* 0x000000000000781c */ /* 0x000fd60003f0f008 */
[----:B--2---:R-:W-:-:S05]  /*76b0*/  @P1 IMAD.HI.U32 R0, R0, c[0x0][0x2c8], RZ ;  /* 0x0000b20000001a27 */ /* 0x004fca00078e00ff */
[----:B------:R-:W-:-:S05]  /*76c0*/  @P0 SHF.R.U32.HI R0, RZ, c[0x0][0x2cc], R0 ;  /* 0x0000b300ff000a19 */ /* 0x000fca0000011600 */
[----:B------:R1:W-:Y:S02]  /*76d0*/  @P0 STL [R1], R0 ;  /* 0x0000000001000387 */ /* 0x0003e40000100800 */
.L_x_1043:
[----:B------:R-:W2:Y:S01]  /*76e0*/  LDL.64 R12, [R1+0x20] ;  /* 0x00002000010c7983 */ /* 0x000ea20000100a00 */
[----:B------:R-:W-:Y:S04]  /*76f0*/  DEPBAR.LE SB0, 0x0 ;  /* 0x000080000000791a */ /* 0x000fe80000000000 */
[----:B------:R-:W-:Y:S01]  /*7700*/  UISETP.GT.AND UP0, UPT, UR8, UR13, UPT ;  /* 0x0000000d0800728c */ /* 0x000fe2000bf04270 */
[----:B-1----:R-:W2:Y:S01]  /*7710*/  LDL.64 R2, [R1+0x40] ;  /* 0x0000400001027983 */ /* 0x002ea20000100a00 */
[----:B------:R-:W-:Y:S05]  /*7720*/  UISETP.NE.AND UP1, UPT, UR17, URZ, UPT ;  /* 0x0000003f1100728c */ /* 0x000fea000bf25270 */
[----:B------:R-:W-:Y:S01]  /*7730*/  BAR.SYNC.DEFER_BLOCKING 0x0 ;  /* 0x0000000000007b1d */ /* 0x000fe20000010000 */
[----:B------:R-:W-:Y:S03]  /*7740*/  PLOP3.LUT P0, PT, PT, PT, UP0, 0x80, 0x0 ;  /* 0x000000000000781c */ /* 0x000fe60003f0f008 */
[----:B------:R-:W-:Y:S02]  /*7750*/  @!UP0 USHF.R.S32.HI UR23, URZ, 0x1f, UR13 ;  /* 0x0000001f3f178899 */ /* 0x000fe4000801140d */
[----:B------:R-:W-:Y:S02]  /*7760*/  @!UP0 UIMAD.WIDE.U32 UR24, UR13, UR6, URZ ;  /* 0x000000060d1882a5 */ /* 0x000fe4000f8e003f */
[----:B------:R-:W-:Y:S04]  /*7770*/  @!UP0 UIMAD UR23, UR23, UR6, URZ ;  /* 0x00000006171782a4 */ /* 0x000fe8000f8e023f */
[----:B------:R-:W-:Y:S01]  /*7780*/  @!UP0 UIMAD UR23, UR13, UR7, UR23 ;  /* 0x000000070d1782a4 */ /* 0x000fe2000f8e0217 */
[----:B-1----:R-:W-:Y:S03]  /*7790*/  MOV R0, UR24 ;  /* 0x0000001800007c02 */ /* 0x002fe60008000f00 */
[----:B------:R-:W-:Y:S04]  /*77a0*/  @!UP0 UIADD3 UR23, UR25, UR23, URZ ;  /* 0x0000001719178290 */ /* 0x000fe8000fffe03f */
[----:B------:R-:W-:Y:S02]  /*77b0*/  @!UP0 UIMAD UR23, UR23, 0x30, URZ ;  /* 0x00000030171788a4 */ /* 0x000fe4000f8e023f */
[----:B------:R-:W-:Y:S01]  /*77c0*/  UISETP.GT.AND UP0, UPT, UR13, UR8, UPT ;  /* 0x000000080d00728c */ /* 0x000fe2000bf04270 */
[----:B-----5:R-:W-:Y:S08]  /*77d0*/  LDSM.16.M88.4 R48, [R231+0x8080] ;  /* 0x00808000e730783b */ /* 0x020ff00000000200 */
[----:B------:R-:W1:Y:S02]  /*77e0*/  LDSM.16.M88.4 R16, [R224+0x5080] ;  /* 0x00508000e010783b */ /* 0x000e640000000200 */
[----:B------:R-:W-:Y:S04]  /*77f0*/  @UP0 UIADD3 UR24, UR13, -0x1, URZ ;  /* 0xffffffff0d180890 */ /* 0x000fe8000fffe03f */
[----:B------:R-:W-:Y:S02]  /*7800*/  @UP0 UIMAD.WIDE.U32 UR26, UR24, UR4, URZ ;  /* 0x00000004181a02a5 */ /* 0x000fe4000f8e003f */
[----:B------:R-:W3:Y:S08]  /*7810*/  LDSM.16.M88.4 R44, [R231+0xa080] ;  /* 0x00a08000e72c783b */ /* 0x000ef00000000200 */
[----:B------:R-:W4:Y:S08]  /*7820*/  LDSM.16.M88.4 R32, [R224+0x5880] ;  /* 0x00588000e020783b */ /* 0x000f300000000200 */
[----:B------:R-:W2:Y:S08]  /*7830*/  LDSM.16.M88.4 R140, [R224+0x6080] ;  /* 0x00608000e08c783b */ /* 0x000eb00000000200 */
[----:B------:R-:W-:Y:S01]  /*7840*/  LDSM.16.M88.4 R192, [R233+0x8080] ;  /* 0x00808000e9c0783b */ /* 0x000fe20000000200 */
[-C--:B-1----:R-:W-:Y:S07]  /*7850*/  HMMA.16816.F32 R4, R48, R16.reuse, RZ ;  /* 0x000000103004723c */ /* 0x082fee00000018ff */
[----:B------:R-:W1:Y:S01]  /*7860*/  LDSM.16.M88.4 R196, [R235] ;  /* 0x00000000ebc4783b */ /* 0x000e620000000200 */
[C---:B---3--:R-:W-:Y:S07]  /*7870*/  HMMA.16816.F32 R8, R44.reuse, R16, RZ ;  /* 0x000000102c08723c */ /* 0x048fee00000018ff */
[----:B------:R-:W3:Y:S08]  /*7880*/  LDSM.16.M88.4 R200, [R233+0xa080] ;  /* 0x00a08000e9c8783b */ /* 0x000ef00000000200 */
[----:B------:R-:W1:Y:S08]  /*7890*/  LDSM.16.M88.4 R204, [R241] ;  /* 0x00000000f1cc783b */ /* 0x000e700000000200 */
[----:B------:R-:W1:Y:S08]  /*78a0*/  LDSM.16.M88.4 R208, [R240] ;  /* 0x00000000f0d0783b */ /* 0x000e700000000200 */
[----:B------:R-:W3:Y:S06]  /*78b0*/  LDL.64 R246, [R1+0x30] ;  /* 0x0000300001f67983 */ /* 0x000eec0000100a00 */
[----:B------:R-:W3:Y:S01]  /*78c0*/  LDL.64 R244, [R1+0x38] ;  /* 0x0000380001f47983 */ /* 0x000ee20000100a00 */
[----:B--2---:R-:W-:Y:S02]  /*78d0*/  @!P0 MOV R3, R13 ;  /* 0x0000000d00038202 */ /* 0x004fe40000000f00 */
[-C--:B------:R-:W-:Y:S03]  /*78e0*/  HMMA.16816.F32 R12, R44, R18.reuse, RZ ;  /* 0x000000122c0c723c */ /* 0x080fe600000018ff */
[----:B------:R-:W-:Y:S05]  /*78f0*/  @!P0 IMAD.WIDE.U32 R2, R0, 0x30, R2 ;  /* 0x0000003000028825 */ /* 0x000fea00078e0002 */
[C---:B------:R-:W-:Y:S04]  /*7900*/  HMMA.16816.F32 R16, R48.reuse, R18, RZ ;  /* 0x000000123010723c */ /* 0x040fe800000018ff */
[----:B------:R-:W-:Y:S01]  /*7910*/  @!P0 IADD3 R3, R3, UR23, RZ ;  /* 0x0000001703038c10 */ /* 0x000fe2000fffe0ff */
[----:B------:R-:W-:Y:S01]  /*7920*/  @UP0 USHF.R.S32.HI UR23, URZ, 0x1f, UR24 ;  /* 0x0000001f3f170899 */ /* 0x000fe20008011418 */
[C---:B------:R-:W-:Y:S02]  /*7930*/  @!P0 SHF.L.U32 R0, R2.reuse, 0x1, RZ ;  /* 0x0000000102008819 */ /* 0x040fe400000006ff */
[-C--:B----4-:R-:W-:Y:S01]  /*7940*/  HMMA.16816.F32 R20, R48, R32.reuse, RZ ;  /* 0x000000203014723c */ /* 0x090fe200000018ff */
[----:B------:R-:W-:Y:S01]  /*7950*/  @!P0 SHF.L.U64.HI R3, R2, 0x1, R3 ;  /* 0x0000000102038819 */ /* 0x000fe20000010203 */
[----:B------:R-:W-:Y:S02]  /*7960*/  @UP0 UIMAD UR23, UR23, UR4, URZ ;  /* 0x00000004171702a4 */ /* 0x000fe4000f8e023f */
[C---:B------:R-:W-:Y:S02]  /*7970*/  @!P0 IADD3 R28, P1, R0.reuse, c[0x0][0x1f8], RZ ;  /* 0x00007e00001c8a10 */ /* 0x040fe40007f3e0ff */
[----:B------:R-:W-:Y:S01]  /*7980*/  @!P0 IADD3 R0, P6, R0, 0x80, RZ ;  /* 0x0000008000008810 */ /* 0x000fe20007fde0ff */
[----:B------:R-:W-:Y:S01]  /*7990*/  @UP0 UIMAD UR23, UR24, UR5, UR23 ;  /* 0x00000005181702a4 */ /* 0x000fe2000f8e0217 */
[C---:B------:R-:W-:Y:S01]  /*79a0*/  HMMA.16816.F32 R24, R44.reuse, R32, RZ ;  /* 0x000000202c18723c */ /* 0x040fe200000018ff */
[----:B------:R-:W-:Y:S02]  /*79b0*/  @UP0 USHF.L.U64.HI UR24, UR4, 0x5, UR5 ;  /* 0x0000000504180899 */ /* 0x000fe40008010205 */
[----:B------:R-:W-:Y:S01]  /*79c0*/  @UP0 UIADD3 UR23, UR27, UR23, URZ ;  /* 0x000000171b170290 */ /* 0x000fe2000fffe03f */
[----:B------:R-:W-:Y:S02]  /*79d0*/  @!P0 IADD3.X R29, R3, c[0x0][0x1fc], RZ, P1, !PT ;  /* 0x00007f00031d8a10 */ /* 0x000fe40000ffe4ff */
[----:B------:R-:W-:Y:S01]  /*79e0*/  @!P0 IADD3 R38, P5, R0, c[0x0][0x1f8], RZ ;  /* 0x00007e0000268a10 */ /* 0x000fe20007fbe0ff */
[----:B------:R-:W-:Y:S01]  /*79f0*/  @UP0 UIMAD UR23, UR23, 0x30, URZ ;  /* 0x00000030171708a4 */ /* 0x000fe2000f8e023f */
[----:B------:R-:W-:Y:S01]  /*7a00*/  @!P0 IADD3 R2, P2, R28, UR12, RZ ;  /* 0x0000000c1c028c10 */ /* 0x000fe2000ff5e0ff */
[----:B------:R-:W-:Y:S01]  /*7a10*/  @!PT LDS RZ, [RZ] ;  /* 0x00000000fffff984 */ /* 0x000fe20000000800 */
[----:B------:R-:W-:Y:S01]  /*7a20*/  @!PT LDS RZ, [RZ] ;  /* 0x00000000fffff984 */ /* 0x000fe20000000800 */
[----:B------:R-:W-:Y:S01]  /*7a30*/  @!PT LDS RZ, [RZ] ;  /* 0x00000000fffff984 */ /* 0x000fe20000000800 */
[----:B------:R2:W-:Y:S03]  /*7a40*/  @!P0 LDGSTS.E.BYPASS.LTC128B.128 [R243+0x2080], [R28.64], !P4 ;  /* 0x020800001cf38fae */ /* 0x0005e6000e101d54 */
[----:B------:R-:W-:Y:S02]  /*7a50*/  @!P0 IADD3.X R39, RZ, c[0x0][0x1fc], R3, P5, P6 ;  /* 0x00007f00ff278a10 */ /* 0x000fe40002fec403 */
[----:B------:R-:W-:Y:S02]  /*7a60*/  @!P0 IADD3.X R3, R29, UR11, RZ, P2, !PT ;  /* 0x0000000b1d038c10 */ /* 0x000fe400097fe4ff */
[----:B------:R-:W-:Y:S01]  /*7a70*/  @!P0 IADD3 R36, P1, R2, UR12, RZ ;  /* 0x0000000c02248c10 */ /* 0x000fe2000ff3e0ff */
[----:B------:R4:W-:Y:S01]  /*7a80*/  @!P0 LDGSTS.E.BYPASS.LTC128B.128 [R243+0x3880], [R38.64], !P3 ;  /* 0x0388000026f38fae */ /* 0x0009e2000d901d54 */
[----:B------:R-:W-:Y:S02]  /*7a90*/  MOV R0, UR26 ;  /* 0x0000001a00007c02 */ /* 0x000fe40008000f00 */
[----:B------:R-:W-:Y:S02]  /*7aa0*/  @!P0 IADD3.X R37, R3, UR11, RZ, P1, !PT ;  /* 0x0000000b03258c10 */ /* 0x000fe40008ffe4ff */
[----:B------:R-:W-:Y:S03]  /*7ab0*/  PLOP3.LUT P1, PT, PT, PT, UP0, 0x80, 0x0 ;  /* 0x000000000000781c */ /* 0x000fe60003f2f008 */
[----:B------:R3:W-:Y:S08]  /*7ac0*/  @!P0 LDGSTS.E.BYPASS.LTC128B.128 [R243+0x2880], [R2.64], !P4 ;  /* 0x0288000002f38fae */ /* 0x0007f0000e101d54 */
[----:B------:R3:W-:Y:S01]  /*7ad0*/  @!P0 LDGSTS.E.BYPASS.LTC128B.128 [R243+0x4080], [R2.64+0x80], !P3 ;  /* 0x0408008002f38fae */ /* 0x0007e2000d901d54 */
[-C--:B--2---:R-:W-:Y:S07]  /*7ae0*/  HMMA.16816.F32 R28, R44, R34.reuse, RZ ;  /* 0x000000222c1c723c */ /* 0x084fee00000018ff */
[----:B------:R4:W-:Y:S01]  /*7af0*/  @!P0 LDGSTS.E.BYPASS.LTC128B.128 [R243+0x3080], [R36.64], !P4 ;  /* 0x0308000024f38fae */ /* 0x0009e2000e101d54 */
[C---:B------:R-:W-:Y:S07]  /*7b00*/  HMMA.16816.F32 R32, R48.reuse, R34, RZ ;  /* 0x000000223020723c */ /* 0x040fee00000018ff */
[----:B------:R4:W-:Y:S08]  /*7b10*/  @!P0 LDGSTS.E.BYPASS.LTC128B.128 [R243+0x4880], [R36.64+0x80], !P3 ;  /* 0x0488008024f38fae */ /* 0x0009f0000d901d54 */
[----:B------:R-:W-:Y:S08]  /*7b20*/  LDSM.16.M88.4 R212, [R232+0x8080] ;  /* 0x00808000e8d4783b */ /* 0x000ff00000000200 */
[----:B------:R-:W0:Y:S08]  /*7b30*/  LDGDEPBAR ;  /* 0x00000000000079af */ /* 0x000e300000000000 */
[----:B------:R-:W2:Y:S01]  /*7b40*/  LDSM.16.M88.4 R216, [R230+0x5080] ;  /* 0x00508000e6d8783b */ /* 0x000ea20000000200 */
[-C--:B----4-:R-:W-:Y:S07]  /*7b50*/  HMMA.16816.F32 R36, R48, R140.reuse, RZ ;  /* 0x0000008c3024723c */ /* 0x090fee00000018ff */
[----:B------:R-:W4:Y:S01]  /*7b60*/  LDSM.16.M88.4 R220, [R232+0xa080] ;  /* 0x00a08000e8dc783b */ /* 0x000f220000000200 */
[C---:B------:R-:W-:Y:S04]  /*7b70*/  HMMA.16816.F32 R40, R44.reuse, R140, RZ ;  /* 0x0000008c2c28723c */ /* 0x040fe800000018ff */
[----:B---3--:R-:W-:Y:S02]  /*7b80*/  @P1 MOV R3, R247 ;  /* 0x000000f700031202 */ /* 0x008fe40000000f00 */
[----:B------:R-:W-:Y:S02]  /*7b90*/  @P1 MOV R2, R244 ;  /* 0x000000f400021202 */ /* 0x000fe40000000f00 */
[-C--:B------:R-:W-:Y:S04]  /*7ba0*/  HMMA.16816.F32 R44, R44, R142.reuse, RZ ;  /* 0x0000008e2c2c723c */ /* 0x080fe800000018ff */
[----:B------:R-:W-:Y:S04]  /*7bb0*/  @P1 IMAD.WIDE.U32 R2, R0, 0x30, R2 ;  /* 0x0000003000021825 */ /* 0x000fe800078e0002 */
[----:B------:R-:W-:Y:S01]  /*7bc0*/  HMMA.16816.F32 R48, R48, R142, RZ ;  /* 0x0000008e3030723c */ /* 0x000fe200000018ff */
[----:B------:R-:W3:Y:S03]  /*7bd0*/  LDSM.16.M88.4 R140, [R230+0x5880] ;  /* 0x00588000e68c783b */ /* 0x000ee60000000200 */
[----:B------:R-:W-:Y:S01]  /*7be0*/  @P1 IADD3 R0, R3, UR23, RZ ;  /* 0x0000001703001c10 */ /* 0x000fe2000fffe0ff */
[----:B------:R-:W-:Y:S01]  /*7bf0*/  @UP0 USHF.L.U32 UR23, UR4, 0x5, URZ ;  /* 0x0000000504170899 */ /* 0x000fe2000800063f */
[C---:B------:R-:W-:Y:S02]  /*7c00*/  @P1 SHF.L.U32 R3, R2.reuse, 0x1, RZ ;  /* 0x0000000102031819 */ /* 0x040fe400000006ff */
[-C--:B-1----:R-:W-:Y:S05]  /*7c10*/  HMMA.16816.F32 R4, R192, R196.reuse, R4 ;  /* 0x000000c4c004723c */ /* 0x082fea0000001804 */
[----:B------:R-:W-:Y:S02]  /*7c20*/  @P1 SHF.L.U64.HI R0, R2, 0x1, R0 ;  /* 0x0000000102001819 */ /* 0x000fe40000010200 */
[----:B------:R-:W-:Y:S01]  /*7c30*/  @P1 IADD3 R2, P0, R3, c[0x0][0x1c8], RZ ;  /* 0x0000720003021a10 */ /* 0x000fe20007f1e0ff */
        /* <DEDUP_REMOVED lines=14> */
[----:B------:R-:W1:Y:S07]  /*7d20*/  LDSM.16.M88.4 R192, [R234+0x8080] ;  /* 0x00808000eac0783b */ /* 0x000e6e0000000200 */
[-C--:B--2---:R-:W-:Y:S01]  /*7d30*/  HMMA.16816.F32 R4, R212, R216.reuse, R4 ;  /* 0x000000d8d404723c */ /* 0x084fe20000001804 */
[----:B------:R-:W2:Y:S07]  /*7d40*/  LDSM.16.M88.4 R208, [R229+0x800] ;  /* 0x00080000e5d0783b */ /* 0x000eae0000000200 */
[C---:B----4-:R-:W-:Y:S08]  /*7d50*/  HMMA.16816.F32 R8, R220.reuse, R216, R8 ;  /* 0x000000d8dc08723c */ /* 0x050ff00000001808 */
[-C--:B------:R-:W-:Y:S08]  /*7d60*/  HMMA.16816.F32 R12, R220, R218.reuse, R12 ;  /* 0x000000dadc0c723c */ /* 0x080ff0000000180c */
[C---:B------:R-:W-:Y:S01]  /*7d70*/  HMMA.16816.F32 R16, R212.reuse, R218, R16 ;  /* 0x000000dad410723c */ /* 0x040fe20000001810 */
[----:B------:R-:W4:Y:S07]  /*7d80*/  LDSM.16.M88.4 R216, [R229+0x1000] ;  /* 0x00100000e5d8783b */ /* 0x000f2e0000000200 */
[-C--:B---3--:R-:W-:Y:S08]  /*7d90*/  HMMA.16816.F32 R20, R212, R140.reuse, R20 ;  /* 0x0000008cd414723c */ /* 0x088ff00000001814 */
[C---:B------:R-:W-:Y:S08]  /*7da0*/  HMMA.16816.F32 R24, R220.reuse, R140, R24 ;  /* 0x0000008cdc18723c */ /* 0x040ff00000001818 */
[-C--:B------:R-:W-:Y:S08]  /*7db0*/  HMMA.16816.F32 R28, R220, R142.reuse, R28 ;  /* 0x0000008edc1c723c */ /* 0x080ff0000000181c */
[C---:B------:R-:W-:Y:S01]  /*7dc0*/  HMMA.16816.F32 R32, R212.reuse, R142, R32 ;  /* 0x0000008ed420723c */ /* 0x040fe20000001820 */
[----:B------:R-:W-:Y:S07]  /*7dd0*/  LDSM.16.M88.4 R140, [R231+0xc080] ;  /* 0x00c08000e78c783b */ /* 0x000fee0000000200 */
[-C--:B-1----:R-:W-:Y:S08]  /*7de0*/  HMMA.16816.F32 R36, R212, R196.reuse, R36 ;  /* 0x000000c4d424723c */ /* 0x082ff00000001824 */
[C---:B------:R-:W-:Y:S08]  /*7df0*/  HMMA.16816.F32 R40, R220.reuse, R196, R40 ;  /* 0x000000c4dc28723c */ /* 0x040ff00000001828 */
[-C--:B------:R-:W-:Y:S01]  /*7e00*/  HMMA.16816.F32 R44, R220, R198.reuse, R44 ;  /* 0x000000c6dc2c723c */ /* 0x080fe2000000182c */
[----:B------:R-:W-:Y:S07]  /*7e10*/  LDSM.16.M88.4 R220, [R238] ;  /* 0x00000000eedc783b */ /* 0x000fee0000000200 */
[----:B------:R-:W-:Y:S01]  /*7e20*/  HMMA.16816.F32 R48, R212, R198, R48 ;  /* 0x000000c6d430723c */ /* 0x000fe20000001830 */
[----:B------:R-:W1:Y:S07]  /*7e30*/  LDSM.16.M88.4 R196, [R224+0x6880] ;  /* 0x00688000e0c4783b */ /* 0x000e6e0000000200 */
[-C--:B------:R-:W-:Y:S01]  /*7e40*/  HMMA.16816.F32 R4, R192, R200.reuse, R4 ;  /* 0x000000c8c004723c */ /* 0x080fe20000001804 */
[----:B------:R-:W3:Y:S07]  /*7e50*/  LDSM.16.M88.4 R212, [R231+0xe080] ;  /* 0x00e08000e7d4783b */ /* 0x000eee0000000200 */
[C---:B------:R-:W-:Y:S08]  /*7e60*/  HMMA.16816.F32 R8, R204.reuse, R200, R8 ;  /* 0x000000c8cc08723c */ /* 0x040ff00000001808 */
[-C--:B------:R-:W-:Y:S08]  /*7e70*/  HMMA.16816.F32 R12, R204, R202.reuse, R12 ;  /* 0x000000cacc0c723c */ /* 0x080ff0000000180c */
[C---:B------:R-:W-:Y:S01]  /*7e80*/  HMMA.16816.F32 R16, R192.reuse, R202, R16 ;  /* 0x000000cac010723c */ /* 0x040fe20000001810 */
[----:B------:R-:W1:Y:S07]  /*7e90*/  LDSM.16.M88.4 R200, [R224+0x7080] ;  /* 0x00708000e0c8783b */ /* 0x000e6e0000000200 */
[-C--:B--2---:R-:W-:Y:S08]  /*7ea0*/  HMMA.16816.F32 R20, R192, R208.reuse, R20 ;  /* 0x000000d0c014723c */ /* 0x084ff00000001814 */
[C---:B------:R-:W-:Y:S08]  /*7eb0*/  HMMA.16816.F32 R24, R204.reuse, R208, R24 ;  /* 0x000000d0cc18723c */ /* 0x040ff00000001818 */
[-C--:B------:R-:W-:Y:S08]  /*7ec0*/  HMMA.16816.F32 R28, R204, R210.reuse, R28 ;  /* 0x000000d2cc1c723c */ /* 0x080ff0000000181c */
[C---:B------:R-:W-:Y:S01]  /*7ed0*/  HMMA.16816.F32 R32, R192.reuse, R210, R32 ;  /* 0x000000d2c020723c */ /* 0x040fe20000001820 */
[----:B------:R-:W-:Y:S07]  /*7ee0*/  LDSM.16.M88.4 R208, [R239] ;  /* 0x00000000efd0783b */ /* 0x000fee0000000200 */
[-C--:B----4-:R-:W-:Y:S08]  /*7ef0*/  HMMA.16816.F32 R36, R192, R216.reuse, R36 ;  /* 0x000000d8c024723c */ /* 0x090ff00000001824 */
[C---:B------:R-:W-:Y:S08]  /*7f00*/  HMMA.16816.F32 R40, R204.reuse, R216, R40 ;  /* 0x000000d8cc28723c */ /* 0x040ff00000001828 */
[-C--:B------:R-:W-:Y:S01]  /*7f10*/  HMMA.16816.F32 R44, R204, R218.reuse, R44 ;  /* 0x000000dacc2c723c */ /* 0x080fe2000000182c */
[----:B------:R-:W2:Y:S07]  /*7f20*/  LDSM.16.M88.4 R204, [R224+0x7880] ;  /* 0x00788000e0cc783b */ /* 0x000eae0000000200 */
[----:B------:R-:W-:Y:S01]  /*7f30*/  HMMA.16816.F32 R48, R192, R218, R48 ;  /* 0x000000dac030723c */ /* 0x000fe20000001830 */
[----:B------:R-:W4:Y:S07]  /*7f40*/  LDSM.16.M88.4 R192, [R233+0xc080] ;  /* 0x00c08000e9c0783b */ /* 0x000f2e0000000200 */
[-C--:B-1----:R-:W-:Y:S01]  /*7f50*/  HMMA.16816.F32 R4, R140, R196.reuse, R4 ;  /* 0x000000c48c04723c */ /* 0x082fe20000001804 */
[----:B------:R-:W1:Y:S07]  /*7f60*/  LDSM.16.M88.4 R216, [R233+0xe080] ;  /* 0x00e08000e9d8783b */ /* 0x000e6e0000000200 */
[C---:B---3--:R-:W-:Y:S08]  /*7f70*/  HMMA.16816.F32 R8, R212.reuse, R196, R8 ;  /* 0x000000c4d408723c */ /* 0x048ff00000001808 */
[-C--:B------:R-:W-:Y:S08]  /*7f80*/  HMMA.16816.F32 R12, R212, R198.reuse, R12 ;  /* 0x000000c6d40c723c */ /* 0x080ff0000000180c */
[C---:B------:R-:W-:Y:S01]  /*7f90*/  HMMA.16816.F32 R16, R140.reuse, R198, R16 ;  /* 0x000000c68c10723c */ /* 0x040fe20000001810 */
[----:B------:R-:W3:Y:S07]  /*7fa0*/  LDSM.16.M88.4 R196, [R237] ;  /* 0x00000000edc4783b */ /* 0x000eee0000000200 */
[-C--:B------:R-:W-:Y:S08]  /*7fb0*/  HMMA.16816.F32 R20, R140, R200.reuse, R20 ;  /* 0x000000c88c14723c */ /* 0x080ff00000001814 */
        /* <DEDUP_REMOVED lines=9> */
[----:B------:R-:W2:Y:S07]  /*8050*/  LDSM.16.M88.4 R140, [R232+0xc080] ;  /* 0x00c08000e88c783b */ /* 0x000eae0000000200 */
[-C--:B----4-:R-:W-:Y:S01]  /*8060*/  HMMA.16816.F32 R4, R192, R208.reuse, R4 ;  /* 0x000000d0c004723c */ /* 0x090fe20000001804 */
[----:B------:R-:W4:Y:S07]  /*8070*/  LDSM.16.M88.4 R204, [R232+0xe080] ;  /* 0x00e08000e8cc783b */ /* 0x000f2e0000000200 */
[C---:B-1----:R-:W-:Y:S08]  /*8080*/  HMMA.16816.F32 R8, R216.reuse, R208, R8 ;  /* 0x000000d0d808723c */ /* 0x042ff00000001808 */
        /* <DEDUP_REMOVED lines=8> */
[-C--:B---3--:R-:W-:Y:S08]  /*8110*/  HMMA.16816.F32 R36, R192, R196.reuse, R36 ;  /* 0x000000c4c024723c */ /* 0x088ff00000001824 */
[C---:B------:R-:W-:Y:S08]  /*8120*/  HMMA.16816.F32 R40, R216.reuse, R196, R40 ;  /* 0x000000c4d828723c */ /* 0x040ff00000001828 */
[-C--:B------:R-:W-:Y:S01]  /*8130*/  HMMA.16816.F32 R44, R216, R198.reuse, R44 ;  /* 0x000000c6d82c723c */ /* 0x080fe2000000182c */
[----:B------:R-:W3:Y:S07]  /*8140*/  LDSM.16.M88.4 R216, [R234+0xc080] ;  /* 0x00c08000ead8783b */ /* 0x000eee0000000200 */
[----:B------:R-:W-:Y:S01]  /*8150*/  HMMA.16816.F32 R48, R192, R198, R48 ;  /* 0x000000c6c030723c */ /* 0x000fe20000001830 */
[----:B------:R-:W3:Y:S07]  /*8160*/  LDSM.16.M88.4 R192, [R236+0xe080] ;  /* 0x00e08000ecc0783b */ /* 0x000eee0000000200 */
[-C--:B--2---:R-:W-:Y:S08]  /*8170*/  HMMA.16816.F32 R4, R140, R200.reuse, R4 ;  /* 0x000000c88c04723c */ /* 0x084ff00000001804 */
[C---:B----4-:R-:W-:Y:S08]  /*8180*/  HMMA.16816.F32 R8, R204.reuse, R200, R8 ;  /* 0x000000c8cc08723c */ /* 0x050ff00000001808 */
[-C--:B------:R-:W-:Y:S08]  /*8190*/  HMMA.16816.F32 R12, R204, R202.reuse, R12 ;  /* 0x000000cacc0c723c */ /* 0x080ff0000000180c */
[C---:B------:R-:W-:Y:S08]  /*81a0*/  HMMA.16816.F32 R16, R140.reuse, R202, R16 ;  /* 0x000000ca8c10723c */ /* 0x040ff00000001810 */
[-C--:B-1----:R-:W-:Y:S08]  /*81b0*/  HMMA.16816.F32 R20, R140, R208.reuse, R20 ;  /* 0x000000d08c14723c */ /* 0x082ff00000001814 */
        /* <DEDUP_REMOVED lines=35> */
[----:B------:R-:W2:Y:S10]  /*83f0*/  MUFU.TANH R201, R13 ;  /* 0x0000000d00c97308 */ /* 0x000eb40000002400 */
[----:B------:R-:W2:Y:S01]  /*8400*/  MUFU.TANH R220, R14 ;  /* 0x0000000e00dc7308 */ /* 0x000ea20000002400 */
[----:B-1----:R-:W1:Y:S01]  /*8410*/  LDSM.16.M88.4 R8, [R229+0x2800] ;  /* 0x00280000e508783b */ /* 0x002e620000000200 */
[----:B------:R-:W-:Y:S04]  /*8420*/  DEPBAR.LE SB0, 0x0 ;  /* 0x000080000000791a */ /* 0x000fe80000000000 */
[-C--:B----4-:R-:W-:Y:S04]  /*8430*/  HMMA.16816.F32 R20, R216, R4.reuse, R20 ;  /* 0x00000004d814723c */ /* 0x090fe80000001814 */
[----:B------:R-:W4:Y:S01]  /*8440*/  MUFU.TANH R221, R15 ;  /* 0x0000000f00dd7308 */ /* 0x000f220000002400 */
[----:B------:R-:W-:Y:S03]  /*8450*/  BAR.SYNC.DEFER_BLOCKING 0x0 ;  /* 0x0000000000007b1d */ /* 0x000fe60000010000 */
[C---:B------:R-:W-:Y:S06]  /*8460*/  HMMA.16816.F32 R24, R192.reuse, R4, R24 ;  /* 0x00000004c018723c */ /* 0x040fec0000001818 */
[----:B------:R-:W1:Y:S01]  /*8470*/  MUFU.TANH R142, R18 ;  /* 0x00000012008e7308 */ /* 0x000e620000002400 */
[----:B------:R-:W2:Y:S04]  /*8480*/  LDL R5, [R1] ;  /* 0x0000000001057983 */ /* 0x000ea80000100800 */
[----:B------:R2:W2:Y:S01]  /*8490*/  LDL R4, [R1+0x28] ;  /* 0x0000280001047983 */ /* 0x0004a20000100800 */
[-C--:B------:R-:W-:Y:S04]  /*84a0*/  HMMA.16816.F32 R28, R192, R6.reuse, R28 ;  /* 0x00000006c01c723c */ /* 0x080fe8000000181c */
[----:B------:R-:W2:Y:S01]  /*84b0*/  MUFU.TANH R196, R19 ;  /* 0x0000001300c47308 */ /* 0x000ea20000002400 */
[----:B------:R-:W-:Y:S03]  /*84c0*/  FMUL.FTZ R23, R23, c[0x0][0x320] ;  /* 0x0000c80017177a20 */ /* 0x000fe60000410000 */
[C---:B------:R-:W-:Y:S04]  /*84d0*/  HMMA.16816.F32 R32, R216.reuse, R6, R32 ;  /* 0x00000006d820723c */ /* 0x040fe80000001820 */
[----:B------:R-:W-:Y:S02]  /*84e0*/  FMUL.FTZ R20, R20, c[0x0][0x320] ;  /* 0x0000c80014147a20 */ /* 0x000fe40000410000 */
[----:B------:R3:W2:Y:S01]  /*84f0*/  MUFU.TANH R140, R23 ;  /* 0x00000017008c7308 */ /* 0x0006a20000002400 */
[----:B------:R-:W-:Y:S01]  /*8500*/  @P1 IADD3 R6, P5, R3, 0x80, RZ ;  /* 0x0000008003061810 */ /* 0x000fe20007fbe0ff */
[----:B------:R-:W-:Y:S01]  /*8510*/  FMUL.FTZ R21, R21, c[0x0][0x320] ;  /* 0x0000c80015157a20 */ /* 0x000fe20000410000 */
[----:B------:R-:W-:Y:S01]  /*8520*/  @P1 IADD3.X R3, R0, c[0x0][0x1cc], RZ, P0, !PT ;  /* 0x0000730000031a10 */ /* 0x000fe200007fe4ff */
[-C--:B-1----:R-:W-:Y:S01]  /*8530*/  HMMA.16816.F32 R36, R216, R8.reuse, R36 ;  /* 0x00000008d824723c */ /* 0x082fe20000001824 */
[----:B------:R-:W-:Y:S01]  /*8540*/  PLOP3.LUT P0, PT, PT, PT, UP1, 0x80, 0x0 ;  /* 0x000000000000781c */ /* 0x000fe20003f0f018 */
[----:B------:R-:W-:Y:S01]  /*8550*/  UISETP.NE.AND UP1, UPT, UR16, URZ, UPT ;  /* 0x0000003f1000728c */ /* 0x000fe2000bf25270 */
[----:B------:R-:W-:Y:S01]  /*8560*/  @P1 IADD3 R6, P2, R6, c[0x0][0x1c8], RZ ;  /* 0x0000720006061a10 */ /* 0x000fe20007f5e0ff */
[----:B------:R-:W-:Y:S01]  /*8570*/  @!PT LDS RZ, [RZ] ;  /* 0x00000000fffff984 */ /* 0x000fe20000000800 */
[----:B------:R-:W-:Y:S01]  /*8580*/  @!PT LDS RZ, [RZ] ;  /* 0x00000000fffff984 */ /* 0x000fe20000000800 */
[----:B------:R-:W-:Y:S01]  /*8590*/  @!PT LDS RZ, [RZ] ;  /* 0x00000000fffff984 */ /* 0x000fe20000000800 */
[----:B------:R1:W-:Y:S01]  /*85a0*/  @P1 LDGSTS.E.BYPASS.LTC128B.128 [R243+0x5080], [R2.64], !P4 ;  /* 0x0508000002f31fae */ /* 0x0003e2000e101d54 */
[----:B------:R-:W-:Y:S01]  /*85b0*/  FMUL.FTZ R22, R22, c[0x0][0x320] ;  /* 0x0000c80016167a20 */ /* 0x000fe20000410000 */
[----:B------:R-:W1:Y:S01]  /*85c0*/  MUFU.TANH R135, R20 ;  /* 0x0000001400877308 */ /* 0x000e620000002400 */
[----:B------:R-:W-:Y:S01]  /*85d0*/  @P1 IADD3.X R7, RZ, c[0x0][0x1cc], R0, P2, P5 ;  /* 0x00007300ff071a10 */ /* 0x000fe200017ea400 */
[C---:B------:R-:W-:Y:S04]  /*85e0*/  HMMA.16816.F32 R40, R192.reuse, R8, R40 ;  /* 0x00000008c028723c */ /* 0x040fe80000001828 */
[----:B------:R2:W-:Y:S01]  /*85f0*/  @P1 LDGSTS.E.BYPASS.LTC128B.128 [R243+0x6880], [R6.64], !P3 ;  /* 0x0688000006f31fae */ /* 0x0005e2000d901d54 */
[----:B------:R-:W-:Y:S02]  /*8600*/  FMUL.FTZ R24, R24, c[0x0][0x320] ;  /* 0x0000c80018187a20 */ /* 0x000fe40000410000 */
[----:B------:R-:W-:Y:S01]  /*8610*/  FMUL.FTZ R25, R25, c[0x0][0x320] ;  /* 0x0000c80019197a20 */ /* 0x000fe20000410000 */
[----:B------:R4:W2:Y:S01]  /*8620*/  MUFU.TANH R133, R21 ;  /* 0x0000001500857308 */ /* 0x0008a20000002400 */
[-C--:B------:R-:W-:Y:S03]  /*8630*/  HMMA.16816.F32 R44, R192, R10.reuse, R44 ;  /* 0x0000000ac02c723c */ /* 0x080fe6000000182c */
[----:B---3--:R-:W-:Y:S02]  /*8640*/  FMUL.FTZ R23, R32, c[0x0][0x320] ;  /* 0x0000c80020177a20 */ /* 0x008fe40000410000 */
[----:B------:R-:W3:Y:S01]  /*8650*/  LDL R32, [R1+0x4] ;  /* 0x0000040001207983 */ /* 0x000ee20000100800 */
[----:B------:R-:W-:Y:S02]  /*8660*/  FMUL.FTZ R26, R26, c[0x0][0x320] ;  /* 0x0000c8001a1a7a20 */ /* 0x000fe40000410000 */
[----:B------:R-:W-:Y:S01]  /*8670*/  FMUL.FTZ R27, R27, c[0x0][0x320] ;  /* 0x0000c8001b1b7a20 */ /* 0x000fe20000410000 */
[----:B------:R4:W2:Y:S01]  /*8680*/  MUFU.TANH R141, R22 ;  /* 0x00000016008d7308 */ /* 0x0008a20000002400 */
[----:B------:R-:W-:Y:S04]  /*8690*/  HMMA.16816.F32 R48, R216, R10, R48 ;  /* 0x0000000ad830723c */ /* 0x000fe80000001830 */
[----:B-1----:R-:W-:Y:S01]  /*86a0*/  @P1 IADD3 R2, P2, R2, UR23, RZ ;  /* 0x0000001702021c10 */ /* 0x002fe2000ff5e0ff */
[----:B------:R-:W-:Y:S02]  /*86b0*/  FMUL.FTZ R28, R28, c[0x0][0x320] ;  /* 0x0000c8001c1c7a20 */ /* 0x000fe40000410000 */
[----:B------:R-:W-:Y:S01]  /*86c0*/  FMUL.FTZ R29, R29, c[0x0][0x320] ;  /* 0x0000c8001d1d7a20 */ /* 0x000fe20000410000 */
[----:B------:R-:W-:Y:S01]  /*86d0*/  @P1 IADD3.X R3, R3, UR24, RZ, P2, !PT ;  /* 0x0000001803031c10 */ /* 0x000fe200097fe4ff */
[----:B------:R1:W1:Y:S03]  /*86e0*/  MUFU.TANH R197, R24 ;  /* 0x0000001800c57308 */ /* 0x0002660000002400 */
[----:B------:R-:W-:Y:S01]  /*86f0*/  FMUL.FTZ R15, R17, c[0x0][0x320] ;  /* 0x0000c800110f7a20 */ /* 0x000fe20000410000 */
[----:B------:R2:W-:Y:S01]  /*8700*/  @P1 LDGSTS.E.BYPASS.LTC128B.128 [R243+0x5880], [R2.64], !P4 ;  /* 0x0588000002f31fae */ /* 0x0005e2000e101d54 */
[----:B------:R-:W-:Y:S02]  /*8710*/  FMUL.FTZ R30, R30, c[0x0][0x320] ;  /* 0x0000c8001e1e7a20 */ /* 0x000fe40000410000 */
[----:B------:R-:W-:Y:S02]  /*8720*/  FMUL.FTZ R31, R31, c[0x0][0x320] ;  /* 0x0000c8001f1f7a20 */ /* 0x000fe40000410000 */
[----:B----4-:R-:W-:Y:S01]  /*8730*/  FMUL.FTZ R21, R33, c[0x0][0x320] ;  /* 0x0000c80021157a20 */ /* 0x010fe20000410000 */
[----:B------:R4:W2:Y:S01]  /*8740*/  MUFU.TANH R143, R25 ;  /* 0x00000019008f7308 */ /* 0x0008a20000002400 */
[----:B------:R-:W-:Y:S01]  /*8750*/  FMUL.FTZ R19, R36, c[0x0][0x320] ;  /* 0x0000c80024137a20 */ /* 0x000fe20000410000 */
[----:B------:R2:W-:Y:S01]  /*8760*/  @P1 LDGSTS.E.BYPASS.LTC128B.128 [R243+0x7080], [R2.64+0x80], !P3 ;  /* 0x0708008002f31fae */ /* 0x0005e2000d901d54 */
[----:B------:R-:W-:Y:S02]  /*8770*/  FMUL.FTZ R14, R37, c[0x0][0x320] ;  /* 0x0000c800250e7a20 */ /* 0x000fe40000410000 */
[----:B------:R-:W-:Y:S02]  /*8780*/  FMUL.FTZ R22, R39, c[0x0][0x320] ;  /* 0x0000c80027167a20 */ /* 0x000fe40000410000 */
        /* <DEDUP_REMOVED lines=8> */
[----:B------:R1:W1:Y:S01]  /*8810*/  MUFU.TANH R213, R27 ;  /* 0x0000001b00d57308 */ /* 0x0002620000002400 */
[----:B------:R-:W-:Y:S02]  /*8820*/  FMUL.FTZ R9, R49, c[0x0][0x320] ;  /* 0x0000c80031097a20 */ /* 0x000fe40000410000 */
[----:B------:R-:W-:Y:S02]  /*8830*/  FMUL.FTZ R18, R50, c[0x0][0x320] ;  /* 0x0000c80032127a20 */ /* 0x000fe40000410000 */
[----:B----4-:R-:W-:Y:S02]  /*8840*/  FMUL.FTZ R25, R44, c[0x0][0x320] ;  /* 0x0000c8002c197a20 */ /* 0x010fe40000410000 */
[----:B------:R-:W-:Y:S03]  /*8850*/  FMUL.FTZ R13, R51, c[0x0][0x320] ;  /* 0x0000c800330d7a20 */ /* 0x000fe60000410000 */
[----:B------:R4:W2:Y:S01]  /*8860*/  MUFU.TANH R137, R28 ;  /* 0x0000001c00897308 */ /* 0x0008a20000002400 */
[----:B------:R-:W-:Y:S09]  /*8870*/  FMUL.FTZ R26, R41, c[0x0][0x320] ;  /* 0x0000c800291a7a20 */ /* 0x000ff20000410000 */
[----:B------:R4:W2:Y:S01]  /*8880*/  MUFU.TANH R136, R29 ;  /* 0x0000001d00887308 */ /* 0x0008a20000002400 */
[----:B-1----:R-:W-:Y:S09]  /*8890*/  FMUL.FTZ R27, R35, c[0x0][0x320] ;  /* 0x0000c800231b7a20 */ /* 0x002ff20000410000 */
[----:B------:R1:W1:Y:S01]  /*88a0*/  MUFU.TANH R202, R12 ;  /* 0x0000000c00ca7308 */ /* 0x0002620000002400 */
[----:B----4-:R-:W-:Y:S09]  /*88b0*/  FMUL.FTZ R28, R34, c[0x0][0x320] ;  /* 0x0000c800221c7a20 */ /* 0x010ff20000410000 */
[----:B------:R-:W4:Y:S01]  /*88c0*/  MUFU.TANH R16, R16 ;  /* 0x0000001000107308 */ /* 0x000f220000002400 */
[----:B------:R-:W-:Y:S09]  /*88d0*/  FMUL.FTZ R29, R40, c[0x0][0x320] ;  /* 0x0000c800281d7a20 */ /* 0x000ff20000410000 */
        /* <DEDUP_REMOVED lines=18> */
[----:B------:R-:W-:Y:S01]  /*8a00*/  @P1 IADD3 R6, P0, R2, UR23, RZ ;  /* 0x0000001702061c10 */ /* 0x000fe2000ff1e0ff */
[----:B------:R-:W-:Y:S06]  /*8a10*/  UIMAD UR23, UR13, -0x30, URZ ;  /* 0xffffffd00d1778a4 */ /* 0x000fec000f8e023f */
[----:B------:R-:W2:Y:S01]  /*8a20*/  MUFU.TANH R46, R46 ;  /* 0x0000002e002e7308 */ /* 0x000ea20000002400 */
[----:B------:R-:W-:Y:S01]  /*8a30*/  @P1 IADD3.X R7, R3, UR24, RZ, P0, !PT ;  /* 0x0000001803071c10 */ /* 0x000fe200087fe4ff */
[----:B------:R-:W1:Y:S01]  /*8a40*/  SHFL.IDX PT, R8, R4, RZ, 0x1c1f ;  /* 0x001c1fff04087589 */ /* 0x000e6200000e0000 */
[----:B------:R-:W-:Y:S02]  /*8a50*/  PLOP3.LUT P0, PT, PT, PT, UP1, 0x40, 0x0 ;  /* 0x000000000000781c */ /* 0x000fe40003f0e818 */
[----:B------:R-:W-:Y:S05]  /*8a60*/  MOV R0, UR23 ;  /* 0x0000001700007c02 */ /* 0x000fea0008000f00 */
[----:B------:R-:W1:Y:S01]  /*8a70*/  MUFU.TANH R47, R47 ;  /* 0x0000002f002f7308 */ /* 0x000e620000002400 */
[----:B------:R1:W-:Y:S08]  /*8a80*/  @P1 LDGSTS.E.BYPASS.LTC128B.128 [R243+0x6080], [R6.64], !P4 ;  /* 0x0608000006f31fae */ /* 0x0003f0000e101d54 */
[----:B------:R1:W-:Y:S01]  /*8a90*/  @P1 LDGSTS.E.BYPASS.LTC128B.128 [R243+0x7880], [R6.64+0x80], !P3 ;  /* 0x0788008006f31fae */ /* 0x0003e2000d901d54 */
[----:B------:R-:W1:Y:S07]  /*8aa0*/  MUFU.TANH R10, R10 ;  /* 0x0000000a000a7308 */ /* 0x000e6e0000002400 */
[----:B------:R-:W0:Y:S03]  /*8ab0*/  LDGDEPBAR ;  /* 0x00000000000079af */ /* 0x000e260000000000 */
[----:B------:R-:W2:Y:S01]  /*8ac0*/  MUFU.TANH R9, R9 ;  /* 0x0000000900097308 */ /* 0x000ea20000002400 */
[----:B---3--:R-:W-:Y:S09]  /*8ad0*/  IADD3 R0, -R32, 0x1, R0 ;  /* 0x0000000120007810 */ /* 0x008ff20007ffe100 */
[----:B------:R-:W3:Y:S01]  /*8ae0*/  MUFU.TANH R18, R18 ;  /* 0x0000001200127308 */ /* 0x000ee20000002400 */
[----:B-1----:R-:W-:Y:S09]  /*8af0*/  MOV R6, UR15 ;  /* 0x0000000f00067c02 */ /* 0x002ff20008000f00 */
[----:B------:R-:W1:Y:S01]  /*8b00*/  MUFU.TANH R13, R13 ;  /* 0x0000000d000d7308 */ /* 0x000e620000002400 */
[----:B------:R-:W-:Y:S04]  /*8b10*/  IADD3 R6, -R6, UR9, R0 ;  /* 0x0000000906067c10 */ /* 0x000fe8000fffe100 */
[C---:B------:R-:W-:Y:S02]  /*8b20*/  IADD3 R5, R6.reuse, c[0x0][0x328], RZ ;  /* 0x0000ca0006057a10 */ /* 0x040fe40007ffe0ff */
[----:B------:R-:W-:Y:S02]  /*8b30*/  IADD3 R6, R6, UR14, RZ ;  /* 0x0000000e06067c10 */ /* 0x000fe4000fffe0ff */
[----:B------:R-:W-:Y:S02]  /*8b40*/  IADD3 R2, R5, R8, RZ ;  /* 0x0000000805027210 */ /* 0x000fe40007ffe0ff */
[----:B------:R-:W-:Y:S01]  /*8b50*/  IADD3 R0, R8, R6, RZ ;  /* 0x0000000608007210 */ /* 0x000fe20007ffe0ff */
[----:B------:R-:W-:-:S05]  /*8b60*/  @P0 BRA `(.L_x_1027) ;  /* 0x0000019000000947 */ /* 0x000fca0003800000 */
[----:B--2-4-:R-:W-:Y:S01]  /*8b70*/  IMAD.U32 R3, RZ, RZ, UR15 ;  /* 0x0000000fff037e24 */ /* 0x014fe2000f8e00ff */
[----:B------:R-:W-:Y:S04]  /*8b80*/  BSSY B0, `(.L_x_1028) ;  /* 0x0000012000007945 */ /* 0x000fe80003800000 */
[----:B------:R-:W-:Y:S04]  /*8b90*/  IADD3 R3, -R3, UR9, R8 ;  /* 0x0000000903037c10 */ /* 0x000fe8000fffe108 */
        /* <DEDUP_REMOVED lines=11> */
.L_x_1029:
[----:B------:R-:W-:Y:S04]  /*8c50*/  MOV R7, c[0x0][0x32c] ;  /* 0x0000cb0000077a02 */ /* 0x000fe80000000f00 */
[----:B------:R-:W-:Y:S11]  /*8c60*/  ISETP.NE.AND P0, PT, R7, 0x1, PT ;  /* 0x000000010700780c */ /* 0x000ff60003f05270 */
[----:B------:R-:W-:Y:S02]  /*8c70*/  @!UPT UIADD3 URZ, URZ, URZ, URZ ;  /* 0x0000003f3f3ff290 */ /* 0x000fe4000fffe03f */
[----:B------:R-:W-:Y:S05]  /*8c80*/  @P0 IMAD.HI.U32 R7, R3, c[0x0][0x330], RZ ;  /* 0x0000cc0003070a27 */ /* 0x000fea00078e00ff */
[----:B------:R-:W-:Y:S02]  /*8c90*/  @P0 SHF.R.U32.HI R3, RZ, c[0x0][0x334], R7 ;  /* 0x0000cd00ff030a19 */ /* 0x000fe40000011607 */
.L_x_1030:
[----:B------:R-:W-:Y:S05]  /*8ca0*/  BSYNC B0 ;  /* 0x0000000000007941 */ /* 0x000fea0003800000 */
.L_x_1028:
[----:B------:R-:W-:Y:S05]  /*8cb0*/  IADD3 R7, -R32, UR23, RZ ;  /* 0x0000001720077c10 */ /* 0x000fea000fffe1ff */
[----:B------:R-:W-:Y:S05]  /*8cc0*/  IMAD R3, R3, c[0x0][0x32c], R7 ;  /* 0x0000cb0003037a24 */ /* 0x000fea00078e0207 */
[----:B------:R-:W-:Y:S02]  /*8cd0*/  IADD3 R7, R3, c[0x0][0x32c], RZ ;  /* 0x0000cb0003077a10 */ /* 0x000fe40007ffe0ff */
[----:B------:R-:W-:Y:S02]  /*8ce0*/  IMNMX R0, R0, R3, !PT ;  /* 0x0000000300007217 */ /* 0x000fe40007800200 */
[----:B------:R-:W-:Y:S02]  /*8cf0*/  IMNMX R2, R2, R7, PT ;  /* 0x0000000702027217 */ /* 0x000fe40003800200 */
.L_x_1027:
[----:B--2-4-:R-:W-:Y:S01]  /*8d00*/  UISETP.GE.AND UP2, UPT, UR23, 0x9, UPT ;  /* 0x000000091700788c */ /* 0x014fe2000bf46270 */
[----:B------:R-:W2:Y:S01]  /*8d10*/  SHFL.IDX PT, R3, R4, 0x1, 0x1c1f ;  /* 0x003c1f0004037f89 */ /* 0x000ea200000e0000 */
[----:B------:R-:W-:Y:S02]  /*8d20*/  UISETP.GE.AND UP0, UPT, UR23, 0x1, UPT ;  /* 0x000000011700788c */ /* 0x000fe4000bf06270 */
[----:B------:R-:W-:Y:S02]  /*8d30*/  UISETP.GE.AND UP3, UPT, UR23, 0x2, UPT ;  /* 0x000000021700788c */ /* 0x000fe4000bf66270 */
[----:B------:R-:W-:Y:S01]  /*8d40*/  PLOP3.LUT P0, PT, PT, PT, UP2, 0x40, 0x0 ;  /* 0x000000000000781c */ /* 0x000fe20003f0e828 */
[----:B------:R-:W-:Y:S01]  /*8d50*/  UISETP.GE.AND UP4, UPT, UR23, 0x1a, UPT ;  /* 0x0000001a1700788c */ /* 0x000fe2000bf86270 */
[----:B------:R-:W-:Y:S01]  /*8d60*/  PLOP3.LUT P2, PT, PT, PT, UP0, 0x40, 0x0 ;  /* 0x000000000000781c */ /* 0x000fe20003f4e808 */
[----:B------:R-:W-:Y:S01]  /*8d70*/  UISETP.GE.AND UP1, UPT, UR23, 0xa, UPT ;  /* 0x0000000a1700788c */ /* 0x000fe2000bf26270 */
[----:B------:R-:W-:Y:S01]  /*8d80*/  PLOP3.LUT P1, PT, PT, PT, UP3, 0x40, 0x0 ;  /* 0x000000000000781c */ /* 0x000fe20003f2e838 */
[----:B------:R-:W-:Y:S01]  /*8d90*/  UP2UR UR28, UPR, URZ, 0x1 ;  /* 0x000000013f1c7883 */ /* 0x000fe20008000000 */
[C---:B------:R-:W-:Y:S01]  /*8da0*/  ISETP.GT.AND P0, PT, R0.reuse, 0x8, P0 ;  /* 0x000000080000780c */ /* 0x040fe20000704270 */
[----:B------:R-:W-:Y:S01]  /*8db0*/  UISETP.GE.AND UP0, UPT, UR23, 0x11, UPT ;  /* 0x000000111700788c */ /* 0x000fe2000bf06270 */
[C---:B------:R-:W-:Y:S01]  /*8dc0*/  ISETP.GT.AND P2, PT, R0.reuse, RZ, P2 ;  /* 0x000000ff0000720c */ /* 0x040fe20001744270 */
[----:B------:R-:W-:Y:S01]  /*8dd0*/  UISETP.GE.AND UP6, UPT, UR23, 0x12, UPT ;  /* 0x000000121700788c */ /* 0x000fe2000bfc6270 */
[----:B------:R-:W-:Y:S01]  /*8de0*/  ISETP.GT.AND P1, PT, R0, 0x1, P1 ;  /* 0x000000010000780c */ /* 0x000fe20000f24270 */
[----:B------:R-:W-:Y:S01]  /*8df0*/  UISETP.GE.AND UP5, UPT, UR23, 0x19, UPT ;  /* 0x000000191700788c */ /* 0x000fe2000bfa6270 */
[C---:B------:R-:W-:Y:S01]  /*8e00*/  ISETP.LT.OR P0, PT, R2.reuse, 0x9, P0 ;  /* 0x000000090200780c */ /* 0x040fe20000701670 */
[----:B------:R-:W-:Y:S01]  /*8e10*/  UP2UR UR29, UPR, URZ, 0x40 ;  /* 0x000000403f1d7883 */ /* 0x000fe20008000000 */
[C---:B------:R-:W-:Y:S01]  /*8e20*/  ISETP.LT.OR P2, PT, R2.reuse, 0x1, P2 ;  /* 0x000000010200780c */ /* 0x040fe20001741670 */
[----:B------:R-:W-:Y:S01]  /*8e30*/  UP2UR UR27, UPR, URZ, 0x8 ;  /* 0x000000083f1b7883 */ /* 0x000fe20008000000 */
[----:B------:R-:W-:Y:S01]  /*8e40*/  ISETP.LT.OR P1, PT, R2, 0x2, P1 ;  /* 0x000000020200780c */ /* 0x000fe20000f21670 */
        /* <DEDUP_REMOVED lines=9> */
[----:B------:R-:W-:Y:S01]  /*8ee0*/  FSEL R12, R199, -INF , !P2 ;  /* 0xff800000c70c7808 */ /* 0x000fe20005000000 */
[----:B------:R-:W-:Y:S01]  /*8ef0*/  UISETP.GE.AND UP1, UPT, UR23, 0x29, UPT ;  /* 0x000000291700788c */ /* 0x000fe2000bf26270 */
[----:B------:R-:W-:Y:S01]  /*8f00*/  PLOP3.LUT P2, PT, PT, PT, UP6, 0x40, 0x0 ;  /* 0x000000000000781c */ /* 0x000fe20003f4e868 */
[----:B------:R-:W-:Y:S01]  /*8f10*/  UISETP.NE.AND UP6, UPT, UR16, URZ, UPT ;  /* 0x0000003f1000728c */ /* 0x000fe2000bfc5270 */
[----:B------:R-:W-:Y:S01]  /*8f20*/  FSEL R17, R198, -INF , !P1 ;  /* 0xff800000c6117808 */ /* 0x000fe20004800000 */
[----:B------:R-:W-:Y:S01]  /*8f30*/  UISETP.GE.AND UP0, UPT, UR23, 0x2a, UPT ;  /* 0x0000002a1700788c */ /* 0x000fe2000bf06270 */
[----:B------:R-:W-:Y:S02]  /*8f40*/  PLOP3.LUT P1, PT, PT, PT, UP5, 0x40, 0x0 ;  /* 0x000000000000781c */ /* 0x000fe40003f2e858 */
[C---:B------:R-:W-:Y:S02]  /*8f50*/  ISETP.GT.AND P0, PT, R0.reuse, 0x19, P0 ;  /* 0x000000190000780c */ /* 0x040fe40000704270 */
[C---:B------:R-:W-:Y:S02]  /*8f60*/  ISETP.GT.AND P6, PT, R0.reuse, 0x9, P6 ;  /* 0x000000090000780c */ /* 0x040fe400037c4270 */
[C---:B------:R-:W-:Y:S02]  /*8f70*/  ISETP.GT.AND P5, PT, R0.reuse, 0x10, P5 ;  /* 0x000000100000780c */ /* 0x040fe40002fa4270 */
[C---:B------:R-:W-:Y:S02]  /*8f80*/  ISETP.GT.AND P2, PT, R0.reuse, 0x11, P2 ;  /* 0x000000110000780c */ /* 0x040fe40001744270 */
[----:B------:R-:W-:Y:S02]  /*8f90*/  ISETP.GT.AND P1, PT, R0, 0x18, P1 ;  /* 0x000000180000780c */ /* 0x000fe40000f24270 */
[C---:B------:R-:W-:Y:S02]  /*8fa0*/  ISETP.LT.OR P0, PT, R2.reuse, 0x1a, P0 ;  /* 0x0000001a0200780c */ /* 0x040fe40000701670 */
[C---:B------:R-:W-:Y:S02]  /*8fb0*/  ISETP.LT.OR P6, PT, R2.reuse, 0xa, P6 ;  /* 0x0000000a0200780c */ /* 0x040fe400037c1670 */
[C---:B------:R-:W-:Y:S02]  /*8fc0*/  ISETP.LT.OR P5, PT, R2.reuse, 0x11, P5 ;  /* 0x000000110200780c */ /* 0x040fe40002fa1670 */
[C---:B------:R-:W-:Y:S02]  /*8fd0*/  ISETP.LT.OR P2, PT, R2.reuse, 0x12, P2 ;  /* 0x000000120200780c */ /* 0x040fe40001741670 */
[----:B------:R-:W-:Y:S02]  /*8fe0*/  ISETP.LT.OR P1, PT, R2, 0x19, P1 ;  /* 0x000000190200780c */ /* 0x000fe40000f21670 */
[----:B------:R-:W-:Y:S02]  /*8ff0*/  FSEL R206, R21, -INF , !P0 ;  /* 0xff80000015ce7808 */ /* 0x000fe40004000000 */
[----:B------:R-:W-:Y:S01]  /*9000*/  PLOP3.LUT P0, PT, PT, PT, UP6, 0x40, 0x0 ;  /* 0x000000000000781c */ /* 0x000fe20003f0e868 */
[----:B------:R-:W-:Y:S01]  /*9010*/  UISETP.NE.AND UP6, UPT, UR29, URZ, UPT ;  /* 0x0000003f1d00728c */ /* 0x000fe2000bfc5270 */
[----:B------:R-:W-:Y:S02]  /*9020*/  FSEL R15, R15, -INF , !P6 ;  /* 0xff8000000f0f7808 */ /* 0x000fe40007000000 */
[----:B------:R-:W-:Y:S02]  /*9030*/  PLOP3.LUT P6, PT, PT, PT, UP3, 0x40, 0x0 ;  /* 0x000000000000781c */ /* 0x000fe40003fce838 */
[----:B------:R-:W-:Y:S02]  /*9040*/  FSEL R198, R135, -INF , !P5 ;  /* 0xff80000087c67808 */ /* 0x000fe40006800000 */
[----:B------:R-:W-:Y:S02]  /*9050*/  PLOP3.LUT P5, PT, PT, PT, UP2, 0x40, 0x0 ;  /* 0x000000000000781c */ /* 0x000fe40003fae828 */
[----:B------:R-:W-:Y:S02]  /*9060*/  FSEL R199, R133, -INF , !P2 ;  /* 0xff80000085c77808 */ /* 0x000fe40005000000 */
[----:B------:R-:W-:Y:S02]  /*9070*/  PLOP3.LUT P2, PT, PT, PT, UP1, 0x40, 0x0 ;  /* 0x000000000000781c */ /* 0x000fe40003f4e818 */
[----:B------:R-:W-:Y:S02]  /*9080*/  FSEL R203, R23, -INF , !P1 ;  /* 0xff80000017cb7808 */ /* 0x000fe40004800000 */
[----:B------:R-:W-:Y:S02]  /*9090*/  PLOP3.LUT P1, PT, PT, PT, UP0, 0x40, 0x0 ;  /* 0x000000000000781c */ /* 0x000fe40003f2e808 */
[C---:B------:R-:W-:Y:S02]  /*90a0*/  ISETP.GT.AND P6, PT, R0.reuse, 0x20, P6 ;  /* 0x000000200000780c */ /* 0x040fe400037c4270 */
[C---:B------:R-:W-:Y:S02]  /*90b0*/  ISETP.GT.AND P5, PT, R0.reuse, 0x21, P5 ;  /* 0x000000210000780c */ /* 0x040fe40002fa4270 */
[C---:B------:R-:W-:Y:S02]  /*90c0*/  ISETP.GT.AND P2, PT, R0.reuse, 0x28, P2 ;  /* 0x000000280000780c */ /* 0x040fe40001744270 */
[----:B------:R-:W-:Y:S01]  /*90d0*/  ISETP.GT.AND P1, PT, R0, 0x29, P1 ;  /* 0x000000290000780c */ /* 0x000fe20000f24270 */
[--C-:B--2---:R-:W-:Y:S01]  /*90e0*/  IMAD.IADD R0, R6, 0x1, R3.reuse ;  /* 0x0000000106007824 */ /* 0x104fe200078e0203 */
[C---:B------:R-:W-:Y:S02]  /*90f0*/  ISETP.LT.OR P6, PT, R2.reuse, 0x21, P6 ;  /* 0x000000210200780c */ /* 0x040fe400037c1670 */
[C---:B------:R-:W-:Y:S02]  /*9100*/  ISETP.LT.OR P5, PT, R2.reuse, 0x22, P5 ;  /* 0x000000220200780c */ /* 0x040fe40002fa1670 */
[C---:B------:R-:W-:Y:S02]  /*9110*/  ISETP.LT.OR P2, PT, R2.reuse, 0x29, P2 ;  /* 0x000000290200780c */ /* 0x040fe40001741670 */
[----:B------:R-:W-:Y:S01]  /*9120*/  ISETP.LT.OR P1, PT, R2, 0x2a, P1 ;  /* 0x0000002a0200780c */ /* 0x000fe20000f21670 */
[----:B------:R-:W-:Y:S01]  /*9130*/  IMAD.IADD R2, R5, 0x1, R3 ;  /* 0x0000000105027824 */ /* 0x000fe200078e0203 */
[----:B------:R-:W-:Y:S02]  /*9140*/  FSEL R242, R19, -INF , !P6 ;  /* 0xff80000013f27808 */ /* 0x000fe40007000000 */
[----:B------:R-:W-:Y:S02]  /*9150*/  FSEL R245, R14, -INF , !P5 ;  /* 0xff8000000ef57808 */ /* 0x000fe40006800000 */
[----:B------:R-:W-:Y:S02]  /*9160*/  FSEL R250, R10, -INF , !P2 ;  /* 0xff8000000afa7808 */ /* 0x000fe40005000000 */
[----:B------:R-:W-:Y:S01]  /*9170*/  FSEL R251, R9, -INF , !P1 ;  /* 0xff80000009fb7808 */ /* 0x000fe20004800000 */
[----:B------:R-:W-:-:S05]  /*9180*/  @P0 BRA `(.L_x_1031) ;  /* 0x0000019000000947 */ /* 0x000fca0003800000 */
[----:B------:R-:W-:Y:S01]  /*9190*/  IMAD.U32 R7, RZ, RZ, UR15 ;  /* 0x0000000fff077e24 */ /* 0x000fe2000f8e00ff */
        /* <DEDUP_REMOVED lines=13> */
.L_x_1033:
[----:B------:R-:W-:Y:S04]  /*9270*/  MOV R7, c[0x0][0x32c] ;  /* 0x0000cb0000077a02 */ /* 0x000fe80000000f00 */
[----:B------:R-:W-:Y:S11]  /*9280*/  ISETP.NE.AND P0, PT, R7, 0x1, PT ;  /* 0x000000010700780c */ /* 0x000ff60003f05270 */
[----:B------:R-:W-:Y:S02]  /*9290*/  @!UPT UIADD3 URZ, URZ, URZ, URZ ;  /* 0x0000003f3f3ff290 */ /* 0x000fe4000fffe03f */
[----:B------:R-:W-:Y:S05]  /*92a0*/  @P0 IMAD.HI.U32 R7, R3, c[0x0][0x330], RZ ;  /* 0x0000cc0003070a27 */ /* 0x000fea00078e00ff */
[----:B------:R-:W-:Y:S02]  /*92b0*/  @P0 SHF.R.U32.HI R3, RZ, c[0x0][0x334], R7 ;  /* 0x0000cd00ff030a19 */ /* 0x000fe40000011607 */
.L_x_1034:
[----:B------:R-:W-:Y:S05]  /*92c0*/  BSYNC B0 ;  /* 0x0000000000007941 */ /* 0x000fea0003800000 */
.L_x_1032:
[----:B------:R-:W-:Y:S05]  /*92d0*/  IADD3 R7, -R32, UR23, RZ ;  /* 0x0000001720077c10 */ /* 0x000fea000fffe1ff */
[----:B------:R-:W-:Y:S05]  /*92e0*/  IMAD R3, R3, c[0x0][0x32c], R7 ;  /* 0x0000cb0003037a24 */ /* 0x000fea00078e0207 */
[----:B------:R-:W-:Y:S02]  /*92f0*/  IADD3 R7, R3, c[0x0][0x32c], RZ ;  /* 0x0000cb0003077a10 */ /* 0x000fe40007ffe0ff */
[----:B------:R-:W-:Y:S02]  /*9300*/  IMNMX R0, R0, R3, !PT ;  /* 0x0000000300007217 */ /* 0x000fe40007800200 */
[----:B------:R-:W-:Y:S02]  /*9310*/  IMNMX R2, R2, R7, PT ;  /* 0x0000000702027217 */ /* 0x000fe40003800200 */
.L_x_1031:
[----:B------:R-:W-:Y:S01]  /*9320*/  UP2UR UR31, UPR, URZ, 0x4 ;  /* 0x000000043f1f7883 */ /* 0x000fe20008000000 */
[----:B------:R-:W2:Y:S01]  /*9330*/  SHFL.IDX PT, R3, R4, 0x2, 0x1c1f ;  /* 0x005c1f0004037f89 */ /* 0x000ea200000e0000 */
[----:B------:R-:W-:Y:S02]  /*9340*/  UISETP.NE.AND UP2, UPT, UR26, URZ, UPT ;  /* 0x0000003f1a00728c */ /* 0x000fe4000bf45270 */
[----:B------:R-:W-:Y:S02]  /*9350*/  UP2UR UR33, UPR, URZ, 0x10 ;  /* 0x000000103f217883 */ /* 0x000fe40008000000 */
[----:B------:R-:W-:Y:S02]  /*9360*/  UISETP.NE.AND UP4, UPT, UR28, URZ, UPT ;  /* 0x0000003f1c00728c */ /* 0x000fe4000bf85270 */
[----:B------:R-:W-:Y:S01]  /*9370*/  PLOP3.LUT P0, PT, PT, PT, UP2, 0x40, 0x0 ;  /* 0x000000000000781c */ /* 0x000fe20003f0e828 */
[----:B------:R-:W-:Y:S02]  /*9380*/  UP2UR UR32, UPR, URZ, 0x8 ;  /* 0x000000083f207883 */ /* 0x000fe40008000000 */
[----:B------:R-:W-:Y:S01]  /*9390*/  UISETP.NE.AND UP3, UPT, UR27, URZ, UPT ;  /* 0x0000003f1b00728c */ /* 0x000fe2000bf65270 */
[----:B------:R-:W-:Y:S01]  /*93a0*/  PLOP3.LUT P2, PT, PT, PT, UP4, 0x40, 0x0 ;  /* 0x000000000000781c */ /* 0x000fe20003f4e848 */
[----:B------:R-:W-:Y:S01]  /*93b0*/  UISETP.NE.AND UP4, UPT, UR33, URZ, UPT ;  /* 0x0000003f2100728c */ /* 0x000fe2000bf85270 */
[C---:B------:R-:W-:Y:S01]  /*93c0*/  ISETP.GT.AND P0, PT, R0.reuse, 0x8, P0 ;  /* 0x000000080000780c */ /* 0x040fe20000704270 */
[----:B------:R-:W-:Y:S01]  /*93d0*/  UP2UR UR30, UPR, URZ, 0x2 ;  /* 0x000000023f1e7883 */ /* 0x000fe20008000000 */
[----:B------:R-:W-:Y:S01]  /*93e0*/  ISETP.GT.AND P2, PT, R0, RZ, P2 ;  /* 0x000000ff0000720c */ /* 0x000fe20001744270 */
[----:B------:R-:W-:Y:S01]  /*93f0*/  UISETP.NE.AND UP1, UPT, UR25, URZ, UPT ;  /* 0x0000003f1900728c */ /* 0x000fe2000bf25270 */
[----:B------:R-:W-:Y:S01]  /*9400*/  PLOP3.LUT P1, PT, PT, PT, UP3, 0x40, 0x0 ;  /* 0x000000000000781c */ /* 0x000fe20003f2e838 */
[----:B------:R-:W-:Y:S01]  /*9410*/  UP2UR UR29, UPR, URZ, 0x1 ;  /* 0x000000013f1d7883 */ /* 0x000fe20008000000 */
[----:B------:R-:W-:Y:S01]  /*9420*/  ISETP.LT.OR P0, PT, R2, 0x9, P0 ;  /* 0x000000090200780c */ /* 0x000fe20000701670 */
[----:B------:R-:W-:Y:S01]  /*9430*/  UISETP.NE.AND UP0, UPT, UR24, URZ, UPT ;  /* 0x0000003f1800728c */ /* 0x000fe2000bf05270 */
[----:B------:R-:W-:Y:S01]  /*9440*/  ISETP.GT.AND P1, PT, R0, 0x1, P1 ;  /* 0x000000010000780c */ /* 0x000fe20000f24270 */
[----:B------:R-:W-:Y:S01]  /*9450*/  UISETP.NE.AND UP3, UPT, UR32, URZ, UPT ;  /* 0x0000003f2000728c */ /* 0x000fe2000bf65270 */
[C---:B------:R-:W-:Y:S01]  /*9460*/  ISETP.LT.OR P2, PT, R2.reuse, 0x1, P2 ;  /* 0x000000010200780c */ /* 0x040fe20001741670 */
[----:B------:R-:W-:Y:S01]  /*9470*/  UISETP.NE.AND UP2, UPT, UR31, URZ, UPT ;  /* 0x0000003f1f00728c */ /* 0x000fe2000bf45270 */
[----:B------:R-:W-:Y:S02]  /*9480*/  ISETP.LT.OR P1, PT, R2, 0x2, P1 ;  /* 0x000000020200780c */ /* 0x000fe40000f21670 */
[----:B------:R-:W-:Y:S02]  /*9490*/  FSEL R14, R142, -INF , !P0 ;  /* 0xff8000008e0e7808 */ /* 0x000fe40004000000 */
[----:B------:R-:W-:Y:S02]  /*94a0*/  PLOP3.LUT P0, PT, PT, PT, UP4, 0x40, 0x0 ;  /* 0x000000000000781c */ /* 0x000fe40003f0e848 */
[----:B------:R-:W-:Y:S01]  /*94b0*/  PLOP3.LUT P6, PT, PT, PT, UP1, 0x40, 0x0 ;  /* 0x000000000000781c */ /* 0x000fe20003fce818 */
[----:B------:R-:W-:Y:S01]  /*94c0*/  UISETP.NE.AND UP1, UPT, UR30, URZ, UPT ;  /* 0x0000003f1e00728c */ /* 0x000fe2000bf25270 */
[----:B------:R-:W-:Y:S01]  /*94d0*/  PLOP3.LUT P5, PT, PT, PT, UP0, 0x40, 0x0 ;  /* 0x000000000000781c */ /* 0x000fe20003fae808 */
[----:B------:R-:W-:Y:S01]  /*94e0*/  UISETP.NE.AND UP0, UPT, UR29, URZ, UPT ;  /* 0x0000003f1d00728c */ /* 0x000fe2000bf05270 */
[----:B------:R-:W-:Y:S01]  /*94f0*/  FSEL R8, R204, -INF , !P2 ;  /* 0xff800000cc087808 */ /* 0x000fe20005000000 */
[----:B------:R-:W-:Y:S01]  /*9500*/  UP2UR UR29, UPR, URZ, 0x40 ;  /* 0x000000403f1d7883 */ /* 0x000fe20008000000 */
[----:B------:R-:W-:Y:S01]  /*9510*/  PLOP3.LUT P2, PT, PT, PT, UP6, 0x40, 0x0 ;  /* 0x000000000000781c */ /* 0x000fe20003f4e868 */
[----:B------:R-:W-:Y:S01]  /*9520*/  UISETP.NE.AND UP6, UPT, UR16, URZ, UPT ;  /* 0x0000003f1000728c */ /* 0x000fe2000bfc5270 */
[----:B------:R-:W-:Y:S02]  /*9530*/  FSEL R11, R200, -INF , !P1 ;  /* 0xff800000c80b7808 */ /* 0x000fe40004800000 */
        /* <DEDUP_REMOVED lines=34> */
[----:B---3--:R-:W-:Y:S02]  /*9760*/  FSEL R247, R18, -INF , !P2 ;  /* 0xff80000012f77808 */ /* 0x008fe40005000000 */
[----:B-1----:R-:W-:Y:S01]  /*9770*/  FSEL R249, R13, -INF , !P1 ;  /* 0xff8000000df97808 */ /* 0x002fe20004800000 */
        /* <DEDUP_REMOVED lines=15> */
.L_x_1037:
[----:B------:R-:W-:Y:S04]  /*9870*/  MOV R7, c[0x0][0x32c] ;  /* 0x0000cb0000077a02 */ /* 0x000fe80000000f00 */
[----:B------:R-:W-:Y:S11]  /*9880*/  ISETP.NE.AND P0, PT, R7, 0x1, PT ;  /* 0x000000010700780c */ /* 0x000ff60003f05270 */
[----:B------:R-:W-:Y:S02]  /*9890*/  @!UPT UIADD3 URZ, URZ, URZ, URZ ;  /* 0x0000003f3f3ff290 */ /* 0x000fe4000fffe03f */
[----:B------:R-:W-:Y:S05]  /*98a0*/  @P0 IMAD.HI.U32 R7, R3, c[0x0][0x330], RZ ;  /* 0x0000cc0003070a27 */ /* 0x000fea00078e00ff */
[----:B------:R-:W-:Y:S02]  /*98b0*/  @P0 SHF.R.U32.HI R3, RZ, c[0x0][0x334], R7 ;  /* 0x0000cd00ff030a19 */ /* 0x000fe40000011607 */
.L_x_1038:
[----:B------:R-:W-:Y:S05]  /*98c0*/  BSYNC B0 ;  /* 0x0000000000007941 */ /* 0x000fea0003800000 */
.L_x_1036:
[----:B------:R-:W-:Y:S05]  /*98d0*/  IADD3 R7, -R32, UR23, RZ ;  /* 0x0000001720077c10 */ /* 0x000fea000fffe1ff */
[----:B------:R-:W-:Y:S05]  /*98e0*/  IMAD R3, R3, c[0x0][0x32c], R7 ;  /* 0x0000cb0003037a24 */ /* 0x000fea00078e0207 */
[----:B------:R-:W-:Y:S02]  /*98f0*/  IADD3 R7, R3, c[0x0][0x32c], RZ ;  /* 0x0000cb0003077a10 */ /* 0x000fe40007ffe0ff */
[----:B------:R-:W-:Y:S02]  /*9900*/  IMNMX R0, R0, R3, !PT ;  /* 0x0000000300007217 */ /* 0x000fe40007800200 */
[----:B------:R-:W-:Y:S02]  /*9910*/  IMNMX R2, R2, R7, PT ;  /* 0x0000000702027217 */ /* 0x000fe40003800200 */
.L_x_1035:
[----:B------:R-:W-:Y:S01]  /*9920*/  UP2UR UR31, UPR, URZ, 0x4 ;  /* 0x000000043f1f7883 */ /* 0x000fe20008000000 */
[----:B------:R-:W1:Y:S01]  /*9930*/  SHFL.IDX PT, R3, R4, 0x3, 0x1c1f ;  /* 0x007c1f0004037f89 */ /* 0x000e6200000e0000 */
        /* <DEDUP_REMOVED lines=58> */
[--C-:B-1----:R-:W-:Y:S01]  /*9ce0*/  IMAD.IADD R0, R6, 0x1, R3.reuse ;  /* 0x0000000106007824 */ /* 0x102fe200078e0203 */
        /* <DEDUP_REMOVED lines=24> */
.L_x_1041:
[----:B------:R-:W-:Y:S04]  /*9e70*/  MOV R4, c[0x0][0x32c] ;  /* 0x0000cb0000047a02 */ /* 0x000fe80000000f00 */
[----:B------:R-:W-:Y:S11]  /*9e80*/  ISETP.NE.AND P0, PT, R4, 0x1, PT ;  /* 0x000000010400780c */ /* 0x000ff60003f05270 */
[----:B------:R-:W-:Y:S02]  /*9e90*/  @!UPT UIADD3 URZ, URZ, URZ, URZ ;  /* 0x0000003f3f3ff290 */ /* 0x000fe4000fffe03f */
[----:B------:R-:W-:Y:S05]  /*9ea0*/  @P0 IMAD.HI.U32 R4, R3, c[0x0][0x330], RZ ;  /* 0x0000cc0003040a27 */ /* 0x000fea00078e00ff */
[----:B------:R-:W-:Y:S02]  /*9eb0*/  @P0 SHF.R.U32.HI R3, RZ, c[0x0][0x334], R4 ;  /* 0x0000cd00ff030a19 */ /* 0x000fe40000011604 */
.L_x_1042:
[----:B------:R-:W-:Y:S05]  /*9ec0*/  BSYNC B0 ;  /* 0x0000000000007941 */ /* 0x000fea0003800000 */
.L_x_1040:
[----:B------:R-:W-:Y:S05]  /*9ed0*/  IADD3 R4, -R32, UR23, RZ ;  /* 0x0000001720047c10 */ /* 0x000fea000fffe1ff */
[----:B------:R-:W-:Y:S05]  /*9ee0*/  IMAD R3, R3, c[0x0][0x32c], R4 ;  /* 0x0000cb0003037a24 */ /* 0x000fea00078e0204 */
[----:B------:R-:W-:Y:S02]  /*9ef0*/  IADD3 R4, R3, c[0x0][0x32c], RZ ;  /* 0x0000cb0003047a10 */ /* 0x000fe40007ffe0ff */
[----:B------:R-:W-:Y:S02]  /*9f00*/  IMNMX R0, R0, R3, !PT ;  /* 0x0000000300007217 */ /* 0x000fe40007800200 */
[----:B------:R-:W-:Y:S02]  /*9f10*/  IMNMX R2, R2, R4, PT ;  /* 0x0000000402027217 */ /* 0x000fe40003800200 */
.L_x_1039:
[----:B------:R-:W-:Y:S01]  /*9f20*/  FMNMX.FTZ R3, R8, R134, !PT ;  /* 0x0000008608037209 */ /* 0x000fe20007810000 */
        /* <DEDUP_REMOVED lines=20> */
[----:B------:R-:W-:Y:S01]  /*a070*/  LDSM.16.MT88.4 R36, [R226+0x2080] ;  /* 0x00208000e224783b */ /* 0x000fe20000004200 */
[----:B------:R-:W-:Y:S02]  /*a080*/  FMNMX.FTZ R137, R199, R137, !PT ;  /* 0x00000089c7897209 */ /* 0x000fe40007810000 */
        /* <DEDUP_REMOVED lines=12> */
[----:B------:R-:W-:Y:S01]  /*a150*/  PLOP3.LUT P6, PT, PT, PT, UP4, 0x40, 0x0 ;  /* 0x000000000000781c */ /* 0x000fe20003fce848 */
[----:B------:R-:W1:Y:S01]  /*a160*/  SHFL.BFLY PT, R18, R3, 0x2, 0x1f ;  /* 0x0c401f0003127f89 */ /* 0x000e6200000e0000 */
[----:B------:R-:W-:Y:S01]  /*a170*/  PLOP3.LUT P5, PT, PT, PT, UP3, 0x40, 0x0 ;  /* 0x000000000000781c */ /* 0x000fe20003fae838 */
[----:B------:R-:W-:Y:S01]  /*a180*/  UISETP.NE.AND UP4, UPT, UR23, URZ, UPT ;  /* 0x0000003f1700728c */ /* 0x000fe2000bf85270 */
[C---:B------:R-:W-:Y:S01]  /*a190*/  ISETP.GT.AND P6, PT, R0.reuse, RZ, P6 ;  /* 0x000000ff0000720c */ /* 0x040fe200037c4270 */
[----:B------:R-:W-:Y:S01]  /*a1a0*/  UISETP.NE.AND UP3, UPT, UR28, URZ, UPT ;  /* 0x0000003f1c00728c */ /* 0x000fe2000bf65270 */
[----:B------:R-:W-:Y:S02]  /*a1b0*/  ISETP.GT.AND P5, PT, R0, 0x1, P5 ;  /* 0x000000010000780c */ /* 0x000fe40002fa4270 */
[----:B------:R-:W-:Y:S01]  /*a1c0*/  PLOP3.LUT P2, PT, PT, PT, UP2, 0x40, 0x0 ;  /* 0x000000000000781c */ /* 0x000fe20003f4e828 */
[----:B------:R-:W2:Y:S01]  /*a1d0*/  SHFL.BFLY PT, R6, R137, 0x2, 0x1f ;  /* 0x0c401f0089067f89 */ /* 0x000ea200000e0000 */
[C---:B------:R-:W-:Y:S01]  /*a1e0*/  ISETP.LT.OR P6, PT, R2.reuse, 0x1, P6 ;  /* 0x000000010200780c */ /* 0x040fe200037c1670 */
[----:B------:R-:W-:Y:S01]  /*a1f0*/  UISETP.NE.AND UP2, UPT, UR27, URZ, UPT ;  /* 0x0000003f1b00728c */ /* 0x000fe2000bf45270 */
[----:B------:R-:W-:Y:S02]  /*a200*/  ISETP.LT.OR P5, PT, R2, 0x2, P5 ;  /* 0x000000020200780c */ /* 0x000fe40002fa1670 */
[----:B------:R-:W-:Y:S02]  /*a210*/  FSEL R5, R214, -INF , !P6 ;  /* 0xff800000d6057808 */ /* 0x000fe40007000000 */
[----:B------:R-:W-:Y:S02]  /*a220*/  ISETP.GT.AND P2, PT, R0, 0x8, P2 ;  /* 0x000000080000780c */ /* 0x000fe40001744270 */
[----:B------:R-:W-:Y:S01]  /*a230*/  PLOP3.LUT P1, PT, PT, PT, UP1, 0x40, 0x0 ;  /* 0x000000000000781c */ /* 0x000fe20003f2e818 */
[----:B------:R-:W-:Y:S01]  /*a240*/  UISETP.NE.AND UP1, UPT, UR26, URZ, UPT ;  /* 0x0000003f1a00728c */ /* 0x000fe2000bf25270 */
[----:B------:R-:W-:Y:S02]  /*a250*/  FSEL R20, R212, -INF , !P5 ;  /* 0xff800000d4147808 */ /* 0x000fe40006800000 */
[----:B------:R-:W-:Y:S02]  /*a260*/  FMNMX.FTZ R4, R7, R138, !PT ;  /* 0x0000008a07047209 */ /* 0x000fe40007810000 */
[----:B------:R-:W-:Y:S02]  /*a270*/  ISETP.GT.AND P1, PT, R0, 0x9, P1 ;  /* 0x000000090000780c */ /* 0x000fe40000f24270 */
[----:B------:R-:W-:Y:S01]  /*a280*/  PLOP3.LUT P0, PT, PT, PT, UP0, 0x40, 0x0 ;  /* 0x000000000000781c */ /* 0x000fe20003f0e808 */
[----:B------:R-:W-:Y:S01]  /*a290*/  UISETP.NE.AND UP0, UPT, UR25, URZ, UPT ;  /* 0x0000003f1900728c */ /* 0x000fe2000bf05270 */
[----:B------:R-:W-:Y:S02]  /*a2a0*/  ISETP.LT.OR P2, PT, R2, 0x9, P2 ;  /* 0x000000090200780c */ /* 0x000fe40001741670 */
[----:B------:R-:W-:Y:S02]  /*a2b0*/  FMNMX.FTZ R4, R10, R4, !PT ;  /* 0x000000040a047209 */ /* 0x000fe40007810000 */
[----:B------:R-:W-:Y:S02]  /*a2c0*/  ISETP.GT.AND P0, PT, R0, 0x10, P0 ;  /* 0x000000100000780c */ /* 0x000fe40000704270 */
[----:B-1----:R-:W-:Y:S02]  /*a2d0*/  FMNMX.FTZ R3, R3, R18, !PT ;  /* 0x0000001203037209 */ /* 0x002fe40007810000 */
[----:B--2---:R-:W-:Y:S02]  /*a2e0*/  FMNMX.FTZ R137, R137, R6, !PT ;  /* 0x0000000689897209 */ /* 0x004fe40007810000 */
[----:B------:R-:W-:Y:S01]  /*a2f0*/  FSEL R18, R220, -INF , !P2 ;  /* 0xff800000dc127808 */ /* 0x000fe20005000000 */
[----:B------:R-:W1:Y:S01]  /*a300*/  SHFL.BFLY PT, R136, R3, 0x1, 0x1f ;  /* 0x0c201f0003887f89 */ /* 0x000e6200000e0000 */
[----:B------:R-:W-:Y:S02]  /*a310*/  PLOP3.LUT P6, PT, PT, PT, UP6, 0x40, 0x0 ;  /* 0x000000000000781c */ /* 0x000fe40003fce868 */
[C---:B------:R-:W-:Y:S02]  /*a320*/  ISETP.LT.OR P1, PT, R2.reuse, 0xa, P1 ;  /* 0x0000000a0200780c */ /* 0x040fe40000f21670 */
[----:B------:R-:W-:Y:S02]  /*a330*/  ISETP.LT.OR P0, PT, R2, 0x11, P0 ;  /* 0x000000110200780c */ /* 0x000fe40000701670 */
[----:B------:R-:W-:Y:S01]  /*a340*/  FMNMX.FTZ R4, R9, R4, !PT ;  /* 0x0000000409047209 */ /* 0x000fe20007810000 */
[----:B------:R-:W2:Y:S01]  /*a350*/  SHFL.BFLY PT, R6, R137, 0x1, 0x1f ;  /* 0x0c201f0089067f89 */ /* 0x000ea200000e0000 */
[C---:B------:R-:W-:Y:S02]  /*a360*/  ISETP.GT.AND P6, PT, R0.reuse, 0x11, P6 ;  /* 0x000000110000780c */ /* 0x040fe400037c4270 */
[----:B------:R-:W-:Y:S02]  /*a370*/  PLOP3.LUT P5, PT, PT, PT, UP5, 0x40, 0x0 ;  /* 0x000000000000781c */ /* 0x000fe40003fae858 */
[----:B------:R-:W-:Y:S02]  /*a380*/  FSEL R197, R215, -INF , !P0 ;  /* 0xff800000d7c57808 */ /* 0x000fe40004000000 */
[----:B------:R-:W-:Y:S02]  /*a390*/  FMNMX.FTZ R4, R13, R4, !PT ;  /* 0x000000040d047209 */ /* 0x000fe40007810000 */
[----:B------:R-:W-:Y:S02]  /*a3a0*/  ISETP.GT.AND P5, PT, R0, 0x18, P5 ;  /* 0x000000180000780c */ /* 0x000fe40002fa4270 */
[----:B------:R-:W-:Y:S02]  /*a3b0*/  PLOP3.LUT P0, PT, PT, PT, UP3, 0x40, 0x0 ;  /* 0x000000000000781c */ /* 0x000fe40003f0e838 */
[----:B------:R-:W-:Y:S02]  /*a3c0*/  ISETP.LT.OR P6, PT, R2, 0x12, P6 ;  /* 0x000000120200780c */ /* 0x000fe400037c1670 */
[----:B------:R-:W-:Y:S02]  /*a3d0*/  ISETP.GT.AND P0, PT, R0, 0x20, P0 ;  /* 0x000000200000780c */ /* 0x000fe40000704270 */
[----:B-1----:R-:W-:Y:S02]  /*a3e0*/  FMNMX.FTZ R136, R3, R136, !PT ;  /* 0x0000008803887209 */ /* 0x002fe40007810000 */
[----:B------:R-:W-:Y:S02]  /*a3f0*/  FMNMX.FTZ R3, R5, R139, !PT ;  /* 0x0000008b05037209 */ /* 0x000fe40007810000 */
[----:B------:R-:W-:Y:S01]  /*a400*/  FMNMX.FTZ R4, R204, R4, !PT ;  /* 0x00000004cc047209 */ /* 0x000fe20007810000 */
[----:B------:R-:W-:Y:S01]  /*a410*/  FMUL.FTZ R142, R136, c[0x0][0x2d0] ;  /* 0x0000b400888e7a20 */ /* 0x000fe20000410000 */
[----:B------:R-:W-:Y:S02]  /*a420*/  FMNMX.FTZ R3, R20, R3, !PT ;  /* 0x0000000314037209 */ /* 0x000fe40007810000 */
[----:B--2---:R-:W-:Y:S02]  /*a430*/  FMNMX.FTZ R137, R137, R6, !PT ;  /* 0x0000000689897209 */ /* 0x004fe40007810000 */
[----:B------:R-:W-:Y:S02]  /*a440*/  FSEL R6, R221, -INF , !P1 ;  /* 0xff800000dd067808 */ /* 0x000fe40004800000 */
[----:B------:R-:W-:Y:S01]  /*a450*/  FMNMX.FTZ R3, R18, R3, !PT ;  /* 0x0000000312037209 */ /* 0x000fe20007810000 */
[----:B------:R-:W-:Y:S01]  /*a460*/  FMUL.FTZ R141, R137, c[0x0][0x2d0] ;  /* 0x0000b400898d7a20 */ /* 0x000fe20000410000 */
[----:B------:R-:W-:Y:S02]  /*a470*/  PLOP3.LUT P1, PT, PT, PT, UP4, 0x40, 0x0 ;  /* 0x000000000000781c */ /* 0x000fe40003f2e848 */
[----:B------:R-:W-:Y:S02]  /*a480*/  FMNMX.FTZ R3, R6, R3, !PT ;  /* 0x0000000306037209 */ /* 0x000fe40007810000 */
[----:B------:R-:W-:Y:S02]  /*a490*/  ISETP.GT.AND P1, PT, R0, 0x19, P1 ;  /* 0x000000190000780c */ /* 0x000fe40000f24270 */
[----:B------:R-:W-:Y:S02]  /*a4a0*/  FMNMX.FTZ R3, R197, R3, !PT ;  /* 0x00000003c5037209 */ /* 0x000fe40007810000 */
[----:B------:R-:W-:Y:S02]  /*a4b0*/  FSEL R201, R213, -INF , !P6 ;  /* 0xff800000d5c97808 */ /* 0x000fe40007000000 */
[----:B------:R-:W-:Y:S02]  /*a4c0*/  ISETP.LT.OR P5, PT, R2, 0x19, P5 ;  /* 0x000000190200780c */ /* 0x000fe40002fa1670 */
[----:B------:R-:W-:Y:S02]  /*a4d0*/  FMNMX.FTZ R4, R209, R4, !PT ;  /* 0x00000004d1047209 */ /* 0x000fe40007810000 */
[----:B------:R-:W-:Y:S02]  /*a4e0*/  FSEL R202, R30, -INF , !P5 ;  /* 0xff8000001eca7808 */ /* 0x000fe40006800000 */
[----:B------:R-:W-:Y:S02]  /*a4f0*/  FMNMX.FTZ R3, R201, R3, !PT ;  /* 0x00000003c9037209 */ /* 0x000fe40007810000 */
[----:B------:R-:W-:Y:S02]  /*a500*/  PLOP3.LUT P6, PT, PT, PT, UP2, 0x40, 0x0 ;  /* 0x000000000000781c */ /* 0x000fe40003fce828 */
[C---:B------:R-:W-:Y:S02]  /*a510*/  ISETP.LT.OR P1, PT, R2.reuse, 0x1a, P1 ;  /* 0x0000001a0200780c */ /* 0x040fe40000f21670 */
[----:B------:R-:W-:Y:S02]  /*a520*/  ISETP.LT.OR P0, PT, R2, 0x21, P0 ;  /* 0x000000210200780c */ /* 0x000fe40000701670 */
[----:B------:R-:W-:Y:S02]  /*a530*/  FMNMX.FTZ R3, R202, R3, !PT ;  /* 0x00000003ca037209 */ /* 0x000fe40007810000 */
[----:B------:R-:W-:Y:S02]  /*a540*/  FSEL R208, R31, -INF , !P1 ;  /* 0xff8000001fd07808 */ /* 0x000fe40004800000 */
[----:B------:R-:W-:Y:S02]  /*a550*/  FSEL R213, R42, -INF , !P0 ;  /* 0xff8000002ad57808 */ /* 0x000fe40004000000 */
[----:B------:R-:W-:Y:S02]  /*a560*/  ISETP.GT.AND P6, PT, R0, 0x21, P6 ;  /* 0x000000210000780c */ /* 0x000fe400037c4270 */
[----:B------:R-:W-:Y:S02]  /*a570*/  FMNMX.FTZ R4, R210, R4, !PT ;  /* 0x00000004d2047209 */ /* 0x000fe40007810000 */
[----:B------:R-:W-:Y:S02]  /*a580*/  PLOP3.LUT P5, PT, PT, PT, UP1, 0x40, 0x0 ;  /* 0x000000000000781c */ /* 0x000fe40003fae818 */
[----:B------:R-:W-:Y:S01]  /*a590*/  PLOP3.LUT P0, PT, PT, PT, UP0, 0x40, 0x0 ;  /* 0x000000000000781c */ /* 0x000fe20003f0e808 */
[----:B------:R-:W-:Y:S01]  /*a5a0*/  UISETP.GT.AND UP0, UPT, UR13, UR22, UPT ;  /* 0x000000160d00728c */ /* 0x000fe2000bf04270 */
[----:B------:R-:W-:Y:S01]  /*a5b0*/  FMNMX.FTZ R4, R211, R4, !PT ;  /* 0x00000004d3047209 */ /* 0x000fe20007810000 */
[----:B------:R-:W-:Y:S01]  /*a5c0*/  UIADD3 UR13, UR13, -0x1, URZ ;  /* 0xffffffff0d0d7890 */ /* 0x000fe2000fffe03f */
[C---:B------:R-:W-:Y:S02]  /*a5d0*/  ISETP.GT.AND P5, PT, R0.reuse, 0x28, P5 ;  /* 0x000000280000780c */ /* 0x040fe40002fa4270 */
[----:B------:R-:W-:Y:S02]  /*a5e0*/  ISETP.GT.AND P0, PT, R0, 0x29, P0 ;  /* 0x000000290000780c */ /* 0x000fe40000704270 */
[----:B------:R-:W-:Y:S02]  /*a5f0*/  FMNMX.FTZ R0, R208, R3, !PT ;  /* 0x00000003d0007209 */ /* 0x000fe40007810000 */
[C---:B------:R-:W-:Y:S02]  /*a600*/  ISETP.LT.OR P6, PT, R2.reuse, 0x22, P6 ;  /* 0x000000220200780c */ /* 0x040fe400037c1670 */
[----:B------:R-:W-:Y:S02]  /*a610*/  ISETP.LT.OR P5, PT, R2, 0x29, P5 ;  /* 0x000000290200780c */ /* 0x000fe40002fa1670 */
[----:B------:R-:W-:Y:S02]  /*a620*/  FSEL R212, R43, -INF , !P6 ;  /* 0xff8000002bd47808 */ /* 0x000fe40007000000 */
[----:B------:R-:W-:Y:S02]  /*a630*/  FMNMX.FTZ R0, R213, R0, !PT ;  /* 0x00000000d5007209 */ /* 0x000fe40007810000 */
[----:B------:R-:W-:Y:S02]  /*a640*/  FMNMX.FTZ R4, R223, R4, !PT ;  /* 0x00000004df047209 */ /* 0x000fe40007810000 */
[----:B------:R-:W-:Y:S02]  /*a650*/  FSETP.NEU.FTZ.AND P1, PT, R136, -INF , PT ;  /* 0xff8000008800780b */ /* 0x000fe40003f3d000 */
[----:B------:R-:W-:Y:S02]  /*a660*/  FSEL R214, R46, -INF , !P5 ;  /* 0xff8000002ed67808 */ /* 0x000fe40006800000 */
[----:B------:R-:W-:Y:S02]  /*a670*/  FMNMX.FTZ R0, R212, R0, !PT ;  /* 0x00000000d4007209 */ /* 0x000fe40007810000 */
[----:B------:R-:W-:Y:S02]  /*a680*/  FMNMX.FTZ R4, R244, R4, !PT ;  /* 0x00000004f4047209 */ /* 0x000fe40007810000 */
[----:B------:R-:W-:Y:S02]  /*a690*/  ISETP.LT.OR P0, PT, R2, 0x2a, P0 ;  /* 0x0000002a0200780c */ /* 0x000fe40000701670 */
[----:B------:R-:W-:Y:S02]  /*a6a0*/  FSEL R142, R142, RZ, P1 ;  /* 0x000000ff8e8e7208 */ /* 0x000fe40000800000 */
[----:B------:R-:W-:Y:S02]  /*a6b0*/  FMNMX.FTZ R4, R246, R4, !PT ;  /* 0x00000004f6047209 */ /* 0x000fe40007810000 */
[----:B------:R-:W-:Y:S01]  /*a6c0*/  FSEL R140, R47, -INF , !P0 ;  /* 0xff8000002f8c7808 */ /* 0x000fe20004000000 */
[--C-:B------:R-:W-:Y:S01]  /*a6d0*/  FFMA.FTZ R3, R21, c[0x0][0x2d0], -R142.reuse ;  /* 0x0000b40015037a23 */ /* 0x100fe2000001088e */
[----:B------:R-:W-:Y:S01]  /*a6e0*/  FMNMX.FTZ R0, R214, R0, !PT ;  /* 0x00000000d6007209 */ /* 0x000fe20007810000 */
[--C-:B------:R-:W-:Y:S01]  /*a6f0*/  FFMA.FTZ R8, R8, c[0x0][0x2d0], -R142.reuse ;  /* 0x0000b40008087a23 */ /* 0x100fe2000001088e */
[----:B------:R-:W-:Y:S01]  /*a700*/  FMNMX.FTZ R4, R248, R4, !PT ;  /* 0x00000004f8047209 */ /* 0x000fe20007810000 */
[----:B------:R1:W-:Y:S01]  /*a710*/  MUFU.EX2 R35, R3 ;  /* 0x0000000300237308 */ /* 0x0003e20000000800 */
[----:B------:R-:W-:Y:S01]  /*a720*/  FMNMX.FTZ R0, R140, R0, !PT ;  /* 0x000000008c007209 */ /* 0x000fe20007810000 */
[--C-:B------:R-:W-:Y:S01]  /*a730*/  FFMA.FTZ R11, R11, c[0x0][0x2d0], -R142.reuse ;  /* 0x0000b4000b0b7a23 */ /* 0x100fe2000001088e */
[----:B------:R-:W-:Y:S01]  /*a740*/  FSETP.NEU.FTZ.AND P2, PT, R137, -INF , PT ;  /* 0xff8000008900780b */ /* 0x000fe20003f5d000 */
[----:B------:R-:W2:Y:S01]  /*a750*/  SHFL.BFLY PT, R19, R4, 0x2, 0x1f ;  /* 0x0c401f0004137f89 */ /* 0x000ea200000e0000 */
[----:B------:R-:W-:Y:S02]  /*a760*/  FFMA.FTZ R14, R14, c[0x0][0x2d0], -R142 ;  /* 0x0000b4000e0e7a23 */ /* 0x000fe4000001088e */
[----:B------:R-:W-:Y:S03]  /*a770*/  FSEL R141, R141, RZ, P2 ;  /* 0x000000ff8d8d7208 */ /* 0x000fe60001000000 */
[----:B------:R-:W-:Y:S02]  /*a780*/  MUFU.EX2 R49, R8 ;  /* 0x0000000800317308 */ /* 0x000fe40000000800 */
[----:B------:R-:W1:Y:S01]  /*a790*/  SHFL.BFLY PT, R2, R0, 0x2, 0x1f ;  /* 0x0c401f0000027f89 */ /* 0x000e6200000e0000 */
[--C-:B------:R-:W-:Y:S02]  /*a7a0*/  FFMA.FTZ R16, R16, c[0x0][0x2d0], -R141.reuse ;  /* 0x0000b40010107a23 */ /* 0x100fe4000001088d */
[--C-:B------:R-:W-:Y:S02]  /*a7b0*/  FFMA.FTZ R15, R15, c[0x0][0x2d0], -R141.reuse ;  /* 0x0000b4000f0f7a23 */ /* 0x100fe4000001088d */
[--C-:B------:R-:W-:Y:S02]  /*a7c0*/  FFMA.FTZ R12, R12, c[0x0][0x2d0], -R141.reuse ;  /* 0x0000b4000c0c7a23 */ /* 0x100fe4000001088d */
[----:B------:R-:W-:Y:S01]  /*a7d0*/  FFMA.FTZ R17, R17, c[0x0][0x2d0], -R141 ;  /* 0x0000b40011117a23 */ /* 0x000fe2000001088d */
[----:B------:R-:W-:Y:S01]  /*a7e0*/  MUFU.EX2 R221, R16 ;  /* 0x0000001000dd7308 */ /* 0x000fe20000000800 */
[----:B--2---:R-:W-:Y:S09]  /*a7f0*/  FMNMX.FTZ R4, R4, R19, !PT ;  /* 0x0000001304047209 */ /* 0x004ff20007810000 */
[----:B------:R-:W2:Y:S01]  /*a800*/  MUFU.EX2 R45, R15 ;  /* 0x0000000f002d7308 */ /* 0x000ea20000000800 */
[----:B------:R-:W3:Y:S01]  /*a810*/  SHFL.BFLY PT, R135, R4, 0x1, 0x1f ;  /* 0x0c201f0004877f89 */ /* 0x000ee200000e0000 */
[----:B-1----:R-:W-:Y:S02]  /*a820*/  FMNMX.FTZ R3, R0, R2, !PT ;  /* 0x0000000200037209 */ /* 0x002fe40007810000 */
[----:B------:R-:W-:Y:S02]  /*a830*/  FSEL R0, R137, RZ, P2 ;  /* 0x000000ff89007208 */ /* 0x000fe40001000000 */
[----:B------:R-:W-:Y:S04]  /*a840*/  FSEL R2, R136, RZ, P1 ;  /* 0x000000ff88027208 */ /* 0x000fe80000800000 */
[----:B------:R-:W-:Y:S01]  /*a850*/  MUFU.EX2 R50, R12 ;  /* 0x0000000c00327308 */ /* 0x000fe20000000800 */
[----:B------:R-:W-:Y:S02]  /*a860*/  FADD.FTZ R0, -R0, R132 ;  /* 0x0000008400007221 */ /* 0x000fe40000010100 */
[----:B------:R-:W-:Y:S02]  /*a870*/  FADD.FTZ R2, -R2, R134 ;  /* 0x0000008602027221 */ /* 0x000fe40000010100 */
[----:B------:R-:W-:Y:S02]  /*a880*/  FMUL.FTZ R0, R0, c[0x0][0x2d0] ;  /* 0x0000b40000007a20 */ /* 0x000fe40000410000 */
[----:B------:R-:W-:Y:S03]  /*a890*/  FMUL.FTZ R2, R2, c[0x0][0x2d0] ;  /* 0x0000b40002027a20 */ /* 0x000fe60000410000 */
[----:B------:R1:W4:Y:S01]  /*a8a0*/  MUFU.EX2 R133, R0 ;  /* 0x0000000000857308 */ /* 0x0003220000000800 */
[----:B--2---:R-:W-:Y:S02]  /*a8b0*/  F2FP.PACK_AB R194, R45, R221 ;  /* 0x000000dd2dc2723e */ /* 0x004fe400000000ff */
[----:B---3--:R-:W-:Y:S02]  /*a8c0*/  FMNMX.FTZ R135, R4, R135, !PT ;  /* 0x0000008704877209 */ /* 0x008fe40007810000 */
[----:B------:R-:W2:Y:S02]  /*a8d0*/  SHFL.BFLY PT, R4, R3, 0x1, 0x1f ;  /* 0x0c201f0003047f89 */ /* 0x000ea400000e0000 */
[C---:B------:R-:W-:Y:S03]  /*a8e0*/  FSETP.NEU.FTZ.AND P0, PT, R135.reuse, -INF , PT ;  /* 0xff8000008700780b */ /* 0x040fe60003f1d000 */
[----:B------:R-:W-:Y:S01]  /*a8f0*/  MUFU.EX2 R132, R2 ;  /* 0x0000000200847308 */ /* 0x000fe20000000800 */
[----:B------:R-:W-:Y:S05]  /*a900*/  FMUL.FTZ R143, R135, c[0x0][0x2d0] ;  /* 0x0000b400878f7a20 */ /* 0x000fea0000410000 */
[----:B------:R-:W-:Y:S04]  /*a910*/  FSEL R143, R143, RZ, P0 ;  /* 0x000000ff8f8f7208 */ /* 0x000fe80000000000 */
[----:B------:R-:W3:Y:S01]  /*a920*/  MUFU.EX2 R51, R17 ;  /* 0x0000001100337308 */ /* 0x000ee20000000800 */
[--C-:B------:R-:W-:Y:S01]  /*a930*/  FFMA.FTZ R7, R7, c[0x0][0x2d0], -R143.reuse ;  /* 0x0000b40007077a23 */ /* 0x100fe2000001088f */
[----:B-1----:R-:W-:Y:S01]  /*a940*/  FSEL R0, R135, RZ, P0 ;  /* 0x000000ff87007208 */ /* 0x002fe20000000000 */
[----:B----4-:R-:W-:Y:S01]  /*a950*/  FMUL.FTZ R33, R133, R173 ;  /* 0x000000ad85217220 */ /* 0x010fe20000410000 */
[----:B------:R-:W-:Y:S01]  /*a960*/  MOV R173, R45 ;  /* 0x0000002d00ad7202 */ /* 0x000fe20000000f00 */
[----:B------:R-:W-:Y:S02]  /*a970*/  FFMA.FTZ R9, R9, c[0x0][0x2d0], -R143 ;  /* 0x0000b40009097a23 */ /* 0x000fe4000001088f */
[----:B------:R-:W-:Y:S02]  /*a980*/  FADD.FTZ R0, -R0, R138 ;  /* 0x0000008a00007221 */ /* 0x000fe40000010100 */
[----:B------:R-:W-:Y:S01]  /*a990*/  FFMA.FTZ R138, R198, c[0x0][0x2d0], -R141 ;  /* 0x0000b400c68a7a23 */ /* 0x000fe2000001088d */
[----:B--2---:R-:W-:Y:S01]  /*a9a0*/  FMNMX.FTZ R3, R3, R4, !PT ;  /* 0x0000000403037209 */ /* 0x004fe20007810000 */
[----:B------:R-:W-:Y:S01]  /*a9b0*/  FMUL.FTZ R0, R0, c[0x0][0x2d0] ;  /* 0x0000b40000007a20 */ /* 0x000fe20000410000 */
[----:B------:R-:W1:Y:S01]  /*a9c0*/  MUFU.EX2 R42, R11 ;  /* 0x0000000b002a7308 */ /* 0x000e620000000800 */
[--C-:B------:R-:W-:Y:S01]  /*a9d0*/  FFMA.FTZ R13, R13, c[0x0][0x2d0], -R143.reuse ;  /* 0x0000b4000d0d7a23 */ /* 0x100fe2000001088f */
[C---:B------:R-:W-:Y:S01]  /*a9e0*/  FSETP.NEU.FTZ.AND P0, PT, R3.reuse, -INF , PT ;  /* 0xff8000000300780b */ /* 0x040fe20003f1d000 */
[----:B------:R-:W-:Y:S02]  /*a9f0*/  FMUL.FTZ R134, R3, c[0x0][0x2d0] ;  /* 0x0000b40003867a20 */ /* 0x000fe40000410000 */
[----:B------:R-:W-:Y:S02]  /*aa00*/  FFMA.FTZ R10, R10, c[0x0][0x2d0], -R143 ;  /* 0x0000b4000a0a7a23 */ /* 0x000fe4000001088f */
[C---:B------:R-:W-:Y:S01]  /*aa10*/  FMUL.FTZ R4, R133.reuse, R144 ;  /* 0x0000009085047220 */ /* 0x040fe20000410000 */
[----:B------:R-:W-:Y:S01]  /*aa20*/  FSEL R134, R134, RZ, P0 ;  /* 0x000000ff86867208 */ /* 0x000fe20000000000 */
[----:B------:R-:W-:Y:S01]  /*aa30*/  FMUL.FTZ R16, R133, R156 ;  /* 0x0000009c85107220 */ /* 0x000fe20000410000 */
[----:B------:R2:W4:Y:S01]  /*aa40*/  MUFU.EX2 R2, R0 ;  /* 0x0000000000027308 */ /* 0x0005220000000800 */
[----:B---3--:R-:W-:Y:S01]  /*aa50*/  F2FP.PACK_AB R192, R51, R50 ;  /* 0x0000003233c0723e */ /* 0x008fe200000000ff */
[----:B------:R-:W-:Y:S02]  /*aa60*/  FMUL.FTZ R17, R133, R157 ;  /* 0x0000009d85117220 */ /* 0x000fe40000410000 */
[--C-:B------:R-:W-:Y:S02]  /*aa70*/  FFMA.FTZ R5, R5, c[0x0][0x2d0], -R134.reuse ;  /* 0x0000b40005057a23 */ /* 0x100fe40000010886 */
[--C-:B------:R-:W-:Y:S02]  /*aa80*/  FFMA.FTZ R6, R6, c[0x0][0x2d0], -R134.reuse ;  /* 0x0000b40006067a23 */ /* 0x100fe40000010886 */
[--C-:B------:R-:W-:Y:S02]  /*aa90*/  FFMA.FTZ R18, R18, c[0x0][0x2d0], -R134.reuse ;  /* 0x0000b40012127a23 */ /* 0x100fe40000010886 */
[----:B------:R-:W3:Y:S01]  /*aaa0*/  MUFU.EX2 R40, R14 ;  /* 0x0000000e00287308 */ /* 0x000ee20000000800 */
[C---:B------:R-:W-:Y:S02]  /*aab0*/  FMUL.FTZ R19, R132.reuse, R159 ;  /* 0x0000009f84137220 */ /* 0x040fe40000410000 */
[----:B------:R-:W-:Y:S01]  /*aac0*/  FMUL.FTZ R34, R132, R174 ;  /* 0x000000ae84227220 */ /* 0x000fe20000410000 */
[----:B-1----:R-:W-:Y:S01]  /*aad0*/  F2FP.PACK_AB R193, R42, R49 ;  /* 0x000000312ac1723e */ /* 0x002fe200000000ff */
[C---:B------:R-:W-:Y:S01]  /*aae0*/  FMUL.FTZ R32, R133.reuse, R172 ;  /* 0x000000ac85207220 */ /* 0x040fe20000410000 */
[----:B------:R-:W-:Y:S01]  /*aaf0*/  MOV R174, R35 ;  /* 0x0000002300ae7202 */ /* 0x000fe20000000f00 */
[C---:B------:R-:W-:Y:S02]  /*ab00*/  FMUL.FTZ R52, R133.reuse, R52 ;  /* 0x0000003485347220 */ /* 0x040fe40000410000 */
[----:B------:R-:W-:Y:S01]  /*ab10*/  FMUL.FTZ R53, R133, R53 ;  /* 0x0000003585357220 */ /* 0x000fe20000410000 */
[----:B------:R1:W-:Y:S01]  /*ab20*/  MUFU.EX2 R252, R7 ;  /* 0x0000000700fc7308 */ /* 0x0003e20000000800 */
[C---:B------:R-:W-:Y:S02]  /*ab30*/  FMUL.FTZ R54, R132.reuse, R54 ;  /* 0x0000003684367220 */ /* 0x040fe40000410000 */
[----:B------:R-:W-:Y:S02]  /*ab40*/  FMUL.FTZ R55, R132, R55 ;  /* 0x0000003784377220 */ /* 0x000fe40000410000 */
[----:B--2---:R-:W-:Y:S02]  /*ab50*/  FFMA.FTZ R0, R20, c[0x0][0x2d0], -R134 ;  /* 0x0000b40014007a23 */ /* 0x004fe40000010886 */
[C---:B----4-:R-:W-:Y:S01]  /*ab60*/  FMUL.FTZ R45, R2.reuse, R185 ;  /* 0x000000b9022d7220 */ /* 0x050fe20000410000 */
[----:B------:R-:W2:Y:S01]  /*ab70*/  LDSM.16.MT88.4 R20, [R225+0x2080] ;  /* 0x00208000e114783b */ /* 0x000ea20000004200 */
[C---:B------:R-:W-:Y:S01]  /*ab80*/  FMUL.FTZ R41, R2.reuse, R181 ;  /* 0x000000b502297220 */ /* 0x040fe20000410000 */
[----:B------:R4:W-:Y:S01]  /*ab90*/  MUFU.EX2 R216, R0 ;  /* 0x0000000000d87308 */ /* 0x0009e20000000800 */
[----:B------:R-:W-:Y:S01]  /*aba0*/  MOV R181, R42 ;  /* 0x0000002a00b57202 */ /* 0x000fe20000000f00 */
[C---:B------:R-:W-:Y:S01]  /*abb0*/  FMUL.FTZ R8, R2.reuse, R148 ;  /* 0x0000009402087220 */ /* 0x040fe20000410000 */
[----:B---3--:R-:W-:Y:S01]  /*abc0*/  F2FP.PACK_AB R195, R35, R40 ;  /* 0x0000002823c3723e */ /* 0x008fe200000000ff */
[----:B------:R-:W-:Y:S02]  /*abd0*/  FMUL.FTZ R12, R2, R152 ;  /* 0x00000098020c7220 */ /* 0x000fe40000410000 */
[----:B------:R-:W-:Y:S01]  /*abe0*/  FMUL.FTZ R35, R132, R175 ;  /* 0x000000af84237220 */ /* 0x000fe20000410000 */
[----:B------:R-:W-:Y:S01]  /*abf0*/  MOV R175, R40 ;  /* 0x0000002800af7202 */ /* 0x000fe20000000f00 */
[C---:B------:R-:W-:Y:S02]  /*ac00*/  FMUL.FTZ R40, R2.reuse, R180 ;  /* 0x000000b402287220 */ /* 0x040fe40000410000 */
[----:B------:R3:W5:Y:S01]  /*ac10*/  MUFU.EX2 R215, R5 ;  /* 0x0000000500d77308 */ /* 0x0007620000000800 */
[C---:B------:R-:W-:Y:S02]  /*ac20*/  FMUL.FTZ R24, R2.reuse, R164 ;  /* 0x000000a402187220 */ /* 0x040fe40000410000 */
[----:B------:R-:W-:Y:S02]  /*ac30*/  FMUL.FTZ R25, R2, R165 ;  /* 0x000000a502197220 */ /* 0x000fe40000410000 */
[----:B-1----:R-:W-:Y:S02]  /*ac40*/  FMUL.FTZ R7, R132, R147 ;  /* 0x0000009384077220 */ /* 0x002fe40000410000 */
[C---:B------:R-:W-:Y:S02]  /*ac50*/  FMUL.FTZ R28, R2.reuse, R168 ;  /* 0x000000a8021c7220 */ /* 0x040fe40000410000 */
[C---:B------:R-:W-:Y:S01]  /*ac60*/  FMUL.FTZ R29, R2.reuse, R169 ;  /* 0x000000a9021d7220 */ /* 0x040fe20000410000 */
[----:B------:R1:W-:Y:S01]  /*ac70*/  MUFU.EX2 R219, R6 ;  /* 0x0000000600db7308 */ /* 0x0003e20000000800 */
[C---:B------:R-:W-:Y:S01]  /*ac80*/  FMUL.FTZ R56, R2.reuse, R56 ;  /* 0x0000003802387220 */ /* 0x040fe20000410000 */
[----:B------:R-:W-:Y:S01]  /*ac90*/  MOV R169, R221 ;  /* 0x000000dd00a97202 */ /* 0x000fe20000000f00 */
[C---:B------:R-:W-:Y:S01]  /*aca0*/  FMUL.FTZ R57, R2.reuse, R57 ;  /* 0x0000003902397220 */ /* 0x040fe20000410000 */
[----:B----4-:R-:W-:Y:S01]  /*acb0*/  FSEL R0, R3, RZ, P0 ;  /* 0x000000ff03007208 */ /* 0x010fe20000000000 */
[C---:B------:R-:W-:Y:S01]  /*acc0*/  FMUL.FTZ R60, R2.reuse, R60 ;  /* 0x0000003c023c7220 */ /* 0x040fe20000410000 */
[----:B------:R-:W-:Y:S01]  /*acd0*/  PLOP3.LUT P0, PT, PT, PT, UP0, 0x80, 0x0 ;  /* 0x000000000000781c */ /* 0x000fe20003f0f008 */
[----:B------:R-:W-:Y:S02]  /*ace0*/  FMUL.FTZ R61, R2, R61 ;  /* 0x0000003d023d7220 */ /* 0x000fe40000410000 */
[----:B------:R-:W-:Y:S01]  /*acf0*/  FADD.FTZ R0, -R0, R139 ;  /* 0x0000008b00007221 */ /* 0x000fe20000010100 */
[----:B------:R4:W4:Y:S01]  /*ad00*/  MUFU.EX2 R44, R9 ;  /* 0x00000009002c7308 */ /* 0x0009220000000800 */
[C---:B------:R-:W-:Y:S02]  /*ad10*/  FMUL.FTZ R64, R133.reuse, R64 ;  /* 0x0000004085407220 */ /* 0x040fe40000410000 */
[----:B------:R-:W-:Y:S02]  /*ad20*/  FMUL.FTZ R0, R0, c[0x0][0x2d0] ;  /* 0x0000b40000007a20 */ /* 0x000fe40000410000 */
[C---:B---3--:R-:W-:Y:S01]  /*ad30*/  FMUL.FTZ R5, R133.reuse, R145 ;  /* 0x0000009185057220 */ /* 0x048fe20000410000 */
[----:B-----5:R-:W-:Y:S01]  /*ad40*/  F2FP.PACK_AB R145, R216, R215 ;  /* 0x000000d7d891723e */ /* 0x020fe200000000ff */
[C---:B------:R-:W-:Y:S02]  /*ad50*/  FMUL.FTZ R65, R133.reuse, R65 ;  /* 0x0000004185417220 */ /* 0x040fe40000410000 */
[C---:B------:R-:W-:Y:S01]  /*ad60*/  FMUL.FTZ R66, R132.reuse, R66 ;  /* 0x0000004284427220 */ /* 0x040fe20000410000 */
[----:B------:R-:W3:Y:S01]  /*ad70*/  MUFU.EX2 R0, R0 ;  /* 0x0000000000007308 */ /* 0x000ee20000000800 */
[C---:B------:R-:W-:Y:S02]  /*ad80*/  FMUL.FTZ R67, R132.reuse, R67 ;  /* 0x0000004384437220 */ /* 0x040fe40000410000 */
[C---:B------:R-:W-:Y:S02]  /*ad90*/  FMUL.FTZ R68, R133.reuse, R68 ;  /* 0x0000004485447220 */ /* 0x040fe40000410000 */
[C---:B-1----:R-:W-:Y:S02]  /*ada0*/  FMUL.FTZ R6, R132.reuse, R146 ;  /* 0x0000009284067220 */ /* 0x042fe40000410000 */
[C---:B------:R-:W-:Y:S02]  /*adb0*/  FMUL.FTZ R69, R133.reuse, R69 ;  /* 0x0000004585457220 */ /* 0x040fe40000410000 */
[C---:B------:R-:W-:Y:S01]  /*adc0*/  FMUL.FTZ R70, R132.reuse, R70 ;  /* 0x0000004684467220 */ /* 0x040fe20000410000 */
[----:B------:R-:W1:Y:S01]  /*add0*/  MUFU.EX2 R48, R13 ;  /* 0x0000000d00307308 */ /* 0x000e620000000800 */
[----:B------:R-:W-:Y:S01]  /*ade0*/  FMUL.FTZ R71, R132, R71 ;  /* 0x0000004784477220 */ /* 0x000fe20000410000 */
[-C--:B--2---:R-:W-:Y:S05]  /*adf0*/  HMMA.16816.F32 R4, R192, R20.reuse, R4 ;  /* 0x00000014c004723c */ /* 0x084fea0000001804 */
[C---:B----4-:R-:W-:Y:S01]  /*ae00*/  FMUL.FTZ R9, R2.reuse, R149 ;  /* 0x0000009502097220 */ /* 0x050fe20000410000 */
[----:B------:R-:W-:Y:S01]  /*ae10*/  MOV R172, R44 ;  /* 0x0000002c00ac7202 */ /* 0x000fe20000000f00 */
[C---:B------:R-:W-:Y:S01]  /*ae20*/  FMUL.FTZ R72, R2.reuse, R72 ;  /* 0x0000004802487220 */ /* 0x040fe20000410000 */
[----:B------:R-:W2:Y:S01]  /*ae30*/  MUFU.EX2 R220, R10 ;  /* 0x0000000a00dc7308 */ /* 0x000ea20000000800 */
[----:B------:R-:W-:Y:S03]  /*ae40*/  FMUL.FTZ R73, R2, R73 ;  /* 0x0000004902497220 */ /* 0x000fe60000410000 */
[C---:B---3--:R-:W-:Y:S02]  /*ae50*/  FMUL.FTZ R43, R0.reuse, R183 ;  /* 0x000000b7002b7220 */ /* 0x048fe40000410000 */
[C---:B------:R-:W-:Y:S02]  /*ae60*/  FMUL.FTZ R46, R0.reuse, R186 ;  /* 0x000000ba002e7220 */ /* 0x040fe40000410000 */
[C---:B------:R-:W-:Y:S02]  /*ae70*/  FMUL.FTZ R42, R0.reuse, R182 ;  /* 0x000000b6002a7220 */ /* 0x040fe40000410000 */
[----:B------:R3:W-:Y:S01]  /*ae80*/  MUFU.EX2 R183, R138 ;  /* 0x0000008a00b77308 */ /* 0x0007e20000000800 */
[C---:B------:R-:W-:Y:S02]  /*ae90*/  FMUL.FTZ R11, R0.reuse, R151 ;  /* 0x00000097000b7220 */ /* 0x040fe40000410000 */
[----:B------:R-:W-:Y:S01]  /*aea0*/  FMUL.FTZ R14, R0, R154 ;  /* 0x0000009a000e7220 */ /* 0x000fe20000410000 */
[----:B-1----:R-:W-:Y:S01]  /*aeb0*/  F2FP.PACK_AB R146, R48, R44 ;  /* 0x0000002c3092723e */ /* 0x002fe200000000ff */
[----:B------:R-:W-:Y:S01]  /*aec0*/  FMUL.FTZ R13, R2, R153 ;  /* 0x00000099020d7220 */ /* 0x000fe20000410000 */
[----:B------:R-:W-:Y:S01]  /*aed0*/  MOV R182, R48 ;  /* 0x0000003000b67202 */ /* 0x000fe20000000f00 */
[----:B------:R-:W-:Y:S02]  /*aee0*/  FMUL.FTZ R48, R133, R188 ;  /* 0x000000bc85307220 */ /* 0x000fe40000410000 */
[C---:B------:R-:W-:Y:S01]  /*aef0*/  FMUL.FTZ R15, R0.reuse, R155 ;  /* 0x0000009b000f7220 */ /* 0x040fe20000410000 */
[----:B------:R-:W1:Y:S01]  /*af00*/  MUFU.EX2 R218, R18 ;  /* 0x0000001200da7308 */ /* 0x000e620000000800 */
[C---:B------:R-:W-:Y:S01]  /*af10*/  FMUL.FTZ R26, R0.reuse, R166 ;  /* 0x000000a6001a7220 */ /* 0x040fe20000410000 */
[----:B------:R-:W-:Y:S01]  /*af20*/  LDSM.16.MT88.4 R152, [R227+0x2080] ;  /* 0x00208000e398783b */ /* 0x000fe20000004200 */
[----:B------:R-:W-:Y:S01]  /*af30*/  FMUL.FTZ R27, R0, R167 ;  /* 0x000000a7001b7220 */ /* 0x000fe20000410000 */
[----:B--2---:R-:W-:Y:S01]  /*af40*/  F2FP.PACK_AB R144, R220, R252 ;  /* 0x000000fcdc90723e */ /* 0x004fe200000000ff */
[C---:B------:R-:W-:Y:S01]  /*af50*/  FMUL.FTZ R10, R0.reuse, R150 ;  /* 0x00000096000a7220 */ /* 0x040fe20000410000 */
[----:B------:R-:W-:Y:S01]  /*af60*/  MOV R168, R220 ;  /* 0x000000dc00a87202 */ /* 0x000fe20000000f00 */
[----:B------:R-:W-:Y:S02]  /*af70*/  FMUL.FTZ R30, R0, R170 ;  /* 0x000000aa001e7220 */ /* 0x000fe40000410000 */
[----:B------:R-:W-:Y:S01]  /*af80*/  FMUL.FTZ R44, R2, R184 ;  /* 0x000000b8022c7220 */ /* 0x000fe20000410000 */
[----:B------:R-:W2:Y:S01]  /*af90*/  LDSM.16.MT88.4 R148, [R228+0x2080] ;  /* 0x00208000e494783b */ /* 0x000ea20000004200 */
[C---:B------:R-:W-:Y:S02]  /*afa0*/  FMUL.FTZ R47, R0.reuse, R187 ;  /* 0x000000bb002f7220 */ /* 0x040fe40000410000 */
[C---:B------:R-:W-:Y:S02]  /*afb0*/  FMUL.FTZ R31, R0.reuse, R171 ;  /* 0x000000ab001f7220 */ /* 0x040fe40000410000 */
[--C-:B---3--:R-:W-:Y:S02]  /*afc0*/  FFMA.FTZ R138, R199, c[0x0][0x2d0], -R141.reuse ;  /* 0x0000b400c78a7a23 */ /* 0x108fe4000001088d */
[C---:B------:R-:W-:Y:S01]  /*afd0*/  FMUL.FTZ R58, R0.reuse, R58 ;  /* 0x0000003a003a7220 */ /* 0x040fe20000410000 */
[----:B------:R-:W-:Y:S01]  /*afe0*/  LDSM.16.MT88.4 R164, [R227+0x2880] ;  /* 0x00288000e3a4783b */ /* 0x000fe20000004200 */
[----:B------:R3:W-:Y:S01]  /*aff0*/  MUFU.EX2 R185, R138 ;  /* 0x0000008a00b97308 */ /* 0x0007e20000000800 */
[C---:B------:R-:W-:Y:S02]  /*b000*/  FMUL.FTZ R59, R0.reuse, R59 ;  /* 0x0000003b003b7220 */ /* 0x040fe40000410000 */
[----:B------:R-:W-:Y:S01]  /*b010*/  FMUL.FTZ R62, R0, R62 ;  /* 0x0000003e003e7220 */ /* 0x000fe20000410000 */
[----:B-1----:R-:W-:Y:S01]  /*b020*/  F2FP.PACK_AB R147, R219, R218 ;  /* 0x000000dadb93723e */ /* 0x002fe200000000ff */
[----:B------:R-:W-:Y:S02]  /*b030*/  FMUL.FTZ R18, R132, R158 ;  /* 0x0000009e84127220 */ /* 0x000fe40000410000 */
[----:B------:R-:W-:Y:S01]  /*b040*/  LDSM.16.MT88.4 R156, [R226+0x2880] ;  /* 0x00288000e29c783b */ /* 0x000fe20000004200 */
[C---:B------:R-:W-:Y:S02]  /*b050*/  FMUL.FTZ R63, R0.reuse, R63 ;  /* 0x0000003f003f7220 */ /* 0x040fe40000410000 */
[C---:B------:R-:W-:Y:S01]  /*b060*/  FMUL.FTZ R74, R0.reuse, R74 ;  /* 0x0000004a004a7220 */ /* 0x040fe20000410000 */
[C---:B------:R-:W-:Y:S04]  /*b070*/  HMMA.16816.F32 R8, R144.reuse, R20, R8 ;  /* 0x000000149008723c */ /* 0x040fe80000001808 */
[----:B------:R-:W-:Y:S02]  /*b080*/  FMUL.FTZ R75, R0, R75 ;  /* 0x0000004b004b7220 */ /* 0x000fe40000410000 */
[----:B------:R-:W-:Y:S02]  /*b090*/  FMUL.FTZ R76, R2, R76 ;  /* 0x0000004c024c7220 */ /* 0x000fe40000410000 */
[-C--:B------:R-:W-:Y:S04]  /*b0a0*/  HMMA.16816.F32 R12, R144, R22.reuse, R12 ;  /* 0x00000016900c723c */ /* 0x080fe8000000180c */
[--C-:B---3--:R-:W-:Y:S02]  /*b0b0*/  FFMA.FTZ R138, R196, c[0x0][0x2d0], -R142.reuse ;  /* 0x0000b400c48a7a23 */ /* 0x108fe4000001088e */
[C---:B------:R-:W-:Y:S02]  /*b0c0*/  FMUL.FTZ R20, R133.reuse, R160 ;  /* 0x000000a085147220 */ /* 0x040fe40000410000 */
[C---:B------:R-:W-:Y:S01]  /*b0d0*/  HMMA.16816.F32 R16, R192.reuse, R22, R16 ;  /* 0x00000016c010723c */ /* 0x040fe20000001810 */
[----:B------:R1:W-:Y:S03]  /*b0e0*/  MUFU.EX2 R139, R138 ;  /* 0x0000008a008b7308 */ /* 0x0003e60000000800 */
[C---:B------:R-:W-:Y:S02]  /*b0f0*/  FMUL.FTZ R21, R133.reuse, R161 ;  /* 0x000000a185157220 */ /* 0x040fe40000410000 */
[----:B------:R-:W-:Y:S02]  /*b100*/  FMUL.FTZ R77, R2, R77 ;  /* 0x0000004d024d7220 */ /* 0x000fe40000410000 */
[C---:B------:R-:W-:Y:S04]  /*b110*/  FMUL.FTZ R22, R132.reuse, R162 ;  /* 0x000000a284167220 */ /* 0x040fe80000410000 */
[----:B------:R-:W-:Y:S02]  /*b120*/  FMUL.FTZ R23, R132, R163 ;  /* 0x000000a384177220 */ /* 0x000fe40000410000 */
[----:B------:R-:W-:Y:S01]  /*b130*/  LDSM.16.MT88.4 R160, [R228+0x2880] ;  /* 0x00288000e4a0783b */ /* 0x000fe20000004200 */
[C---:B------:R-:W-:Y:S02]  /*b140*/  FMUL.FTZ R78, R0.reuse, R78 ;  /* 0x0000004e004e7220 */ /* 0x040fe40000410000 */
[----:B------:R-:W-:Y:S02]  /*b150*/  FMUL.FTZ R79, R0, R79 ;  /* 0x0000004f004f7220 */ /* 0x000fe40000410000 */
[-C--:B------:R-:W-:Y:S03]  /*b160*/  HMMA.16816.F32 R20, R192, R36.reuse, R20 ;  /* 0x00000024c014723c */ /* 0x080fe60000001814 */
[C---:B------:R-:W-:Y:S02]  /*b170*/  FMUL.FTZ R80, R133.reuse, R80 ;  /* 0x0000005085507220 */ /* 0x040fe40000410000 */
[C---:B------:R-:W-:Y:S02]  /*b180*/  FMUL.FTZ R81, R133.reuse, R81 ;  /* 0x0000005185517220 */ /* 0x040fe40000410000 */
[--C-:B-1----:R-:W-:Y:S01]  /*b190*/  FFMA.FTZ R138, R200, c[0x0][0x2d0], -R142.reuse ;  /* 0x0000b400c88a7a23 */ /* 0x102fe2000001088e */
[C---:B------:R-:W-:Y:S03]  /*b1a0*/  HMMA.16816.F32 R24, R144.reuse, R36, R24 ;  /* 0x000000249018723c */ /* 0x040fe60000001818 */
[----:B------:R1:W-:Y:S01]  /*b1b0*/  MUFU.EX2 R186, R138 ;  /* 0x0000008a00ba7308 */ /* 0x0003e20000000800 */
[C---:B------:R-:W-:Y:S02]  /*b1c0*/  FMUL.FTZ R82, R132.reuse, R82 ;  /* 0x0000005284527220 */ /* 0x040fe40000410000 */
[C---:B------:R-:W-:Y:S02]  /*b1d0*/  FMUL.FTZ R83, R132.reuse, R83 ;  /* 0x0000005384537220 */ /* 0x040fe40000410000 */
[-C--:B------:R-:W-:Y:S04]  /*b1e0*/  HMMA.16816.F32 R28, R144, R38.reuse, R28 ;  /* 0x00000026901c723c */ /* 0x080fe8000000181c */
[C---:B------:R-:W-:Y:S01]  /*b1f0*/  FMUL.FTZ R36, R133.reuse, R176 ;  /* 0x000000b085247220 */ /* 0x040fe20000410000 */
[----:B------:R-:W-:Y:S01]  /*b200*/  MOV R176, R49 ;  /* 0x0000003100b07202 */ /* 0x000fe20000000f00 */
[C---:B------:R-:W-:Y:S02]  /*b210*/  FMUL.FTZ R49, R133.reuse, R189 ;  /* 0x000000bd85317220 */ /* 0x040fe40000410000 */
[C---:B------:R-:W-:Y:S04]  /*b220*/  HMMA.16816.F32 R32, R192.reuse, R38, R32 ;  /* 0x00000026c020723c */ /* 0x040fe80000001820 */
[----:B------:R-:W-:Y:S01]  /*b230*/  FMUL.FTZ R37, R133, R177 ;  /* 0x000000b185257220 */ /* 0x000fe20000410000 */
[----:B------:R-:W-:Y:S01]  /*b240*/  MOV R177, R50 ;  /* 0x0000003200b17202 */ /* 0x000fe20000000f00 */
[C---:B------:R-:W-:Y:S02]  /*b250*/  FMUL.FTZ R50, R132.reuse, R190 ;  /* 0x000000be84327220 */ /* 0x040fe40000410000 */
[C---:B------:R-:W-:Y:S01]  /*b260*/  FMUL.FTZ R39, R132.reuse, R179 ;  /* 0x000000b384277220 */ /* 0x040fe20000410000 */
[----:B------:R-:W-:Y:S03]  /*b270*/  MOV R179, R252 ;  /* 0x000000fc00b37202 */ /* 0x000fe60000000f00 */
[--C-:B-1----:R-:W-:Y:S02]  /*b280*/  FFMA.FTZ R138, R203, c[0x0][0x2d0], -R141.reuse ;  /* 0x0000b400cb8a7a23 */ /* 0x102fe4000001088d */
[C---:B------:R-:W-:Y:S01]  /*b290*/  FMUL.FTZ R38, R132.reuse, R178 ;  /* 0x000000b284267220 */ /* 0x040fe20000410000 */
[----:B------:R-:W-:Y:S01]  /*b2a0*/  MOV R178, R51 ;  /* 0x0000003300b27202 */ /* 0x000fe20000000f00 */
[----:B------:R1:W-:Y:S01]  /*b2b0*/  MUFU.EX2 R188, R138 ;  /* 0x0000008a00bc7308 */ /* 0x0003e20000000800 */
[C---:B------:R-:W-:Y:S02]  /*b2c0*/  FMUL.FTZ R51, R132.reuse, R191 ;  /* 0x000000bf84337220 */ /* 0x040fe40000410000 */
[C---:B------:R-:W-:Y:S02]  /*b2d0*/  FMUL.FTZ R84, R133.reuse, R84 ;  /* 0x0000005485547220 */ /* 0x040fe40000410000 */
        /* <DEDUP_REMOVED lines=8> */
[----:B-1----:R-:W-:Y:S02]  /*b360*/  FFMA.FTZ R138, R206, c[0x0][0x2d0], -R141 ;  /* 0x0000b400ce8a7a23 */ /* 0x002fe4000001088d */
[C---:B------:R-:W-:Y:S02]  /*b370*/  FMUL.FTZ R90, R0.reuse, R90 ;  /* 0x0000005a005a7220 */ /* 0x040fe40000410000 */
[C---:B------:R-:W-:Y:S01]  /*b380*/  HMMA.16816.F32 R48, R192.reuse, R150, R48 ;  /* 0x00000096c030723c */ /* 0x040fe20000001830 */
[----:B------:R1:W-:Y:S01]  /*b390*/  MUFU.EX2 R180, R138 ;  /* 0x0000008a00b47308 */ /* 0x0003e20000000800 */
[----:B------:R-:W2:Y:S02]  /*b3a0*/  LDSM.16.MT88.4 R148, [R225+0x3880] ;  /* 0x00388000e194783b */ /* 0x000ea40000004200 */
[----:B------:R-:W-:Y:S02]  /*b3b0*/  FMUL.FTZ R91, R0, R91 ;  /* 0x0000005b005b7220 */ /* 0x000fe40000410000 */
[C---:B------:R-:W-:Y:S02]  /*b3c0*/  FMUL.FTZ R92, R2.reuse, R92 ;  /* 0x0000005c025c7220 */ /* 0x040fe40000410000 */
[-C--:B------:R-:W-:Y:S04]  /*b3d0*/  HMMA.16816.F32 R52, R192, R152.reuse, R52 ;  /* 0x00000098c034723c */ /* 0x080fe80000001834 */
[----:B------:R-:W-:Y:S02]  /*b3e0*/  FMUL.FTZ R93, R2, R93 ;  /* 0x0000005d025d7220 */ /* 0x000fe40000410000 */
[C---:B------:R-:W-:Y:S02]  /*b3f0*/  FMUL.FTZ R94, R0.reuse, R94 ;  /* 0x0000005e005e7220 */ /* 0x040fe40000410000 */
[C---:B------:R-:W-:Y:S04]  /*b400*/  HMMA.16816.F32 R56, R144.reuse, R152, R56 ;  /* 0x000000989038723c */ /* 0x040fe80000001838 */
[----:B------:R-:W-:Y:S02]  /*b410*/  FMUL.FTZ R95, R0, R95 ;  /* 0x0000005f005f7220 */ /* 0x000fe40000410000 */
[----:B------:R-:W-:Y:S02]  /*b420*/  FMUL.FTZ R96, R133, R96 ;  /* 0x0000006085607220 */ /* 0x000fe40000410000 */
[-C--:B------:R-:W-:Y:S04]  /*b430*/  HMMA.16816.F32 R60, R144, R154.reuse, R60 ;  /* 0x0000009a903c723c */ /* 0x080fe8000000183c */
[--C-:B-1----:R-:W-:Y:S02]  /*b440*/  FFMA.FTZ R138, R205, c[0x0][0x2d0], -R142.reuse ;  /* 0x0000b400cd8a7a23 */ /* 0x102fe4000001088e */
[C---:B------:R-:W-:Y:S02]  /*b450*/  FMUL.FTZ R97, R133.reuse, R97 ;  /* 0x0000006185617220 */ /* 0x040fe40000410000 */
[C---:B------:R-:W-:Y:S01]  /*b460*/  HMMA.16816.F32 R64, R192.reuse, R154, R64 ;  /* 0x0000009ac040723c */ /* 0x040fe20000001840 */
[----:B------:R1:W-:Y:S01]  /*b470*/  MUFU.EX2 R189, R138 ;  /* 0x0000008a00bd7308 */ /* 0x0003e20000000800 */
[----:B------:R-:W3:Y:S02]  /*b480*/  LDSM.16.MT88.4 R152, [R226+0x3880] ;  /* 0x00388000e298783b */ /* 0x000ee40000004200 */
[C---:B------:R-:W-:Y:S02]  /*b490*/  FMUL.FTZ R98, R132.reuse, R98 ;  /* 0x0000006284627220 */ /* 0x040fe40000410000 */
[C---:B------:R-:W-:Y:S02]  /*b4a0*/  FMUL.FTZ R99, R132.reuse, R99 ;  /* 0x0000006384637220 */ /* 0x040fe40000410000 */
[C---:B------:R-:W-:Y:S01]  /*b4b0*/  FMUL.FTZ R100, R133.reuse, R100 ;  /* 0x0000006485647220 */ /* 0x040fe20000410000 */
[-C--:B--2---:R-:W-:Y:S03]  /*b4c0*/  HMMA.16816.F32 R68, R192, R148.reuse, R68 ;  /* 0x00000094c044723c */ /* 0x084fe60000001844 */
[----:B------:R-:W-:Y:S02]  /*b4d0*/  FMUL.FTZ R101, R133, R101 ;  /* 0x0000006585657220 */ /* 0x000fe40000410000 */
        /* <DEDUP_REMOVED lines=13> */
[-C--:B---3--:R-:W-:Y:S04]  /*b5b0*/  HMMA.16816.F32 R84, R192, R152.reuse, R84 ;  /* 0x00000098c054723c */ /* 0x088fe80000001854 */
[----:B------:R-:W-:Y:S02]  /*b5c0*/  FMUL.FTZ R109, R2, R109 ;  /* 0x0000006d026d7220 */ /* 0x000fe40000410000 */
[C---:B------:R-:W-:Y:S02]  /*b5d0*/  FMUL.FTZ R110, R0.reuse, R110 ;  /* 0x0000006e006e7220 */ /* 0x040fe40000410000 */
[C---:B------:R-:W-:Y:S04]  /*b5e0*/  HMMA.16816.F32 R88, R144.reuse, R152, R88 ;  /* 0x000000989058723c */ /* 0x040fe80000001858 */
[----:B------:R-:W-:Y:S02]  /*b5f0*/  FMUL.FTZ R111, R0, R111 ;  /* 0x0000006f006f7220 */ /* 0x000fe40000410000 */
[C---:B------:R-:W-:Y:S02]  /*b600*/  FMUL.FTZ R112, R133.reuse, R112 ;  /* 0x0000007085707220 */ /* 0x040fe40000410000 */
[-C--:B------:R-:W-:Y:S04]  /*b610*/  HMMA.16816.F32 R92, R144, R154.reuse, R92 ;  /* 0x0000009a905c723c */ /* 0x080fe8000000185c */
[--C-:B-1----:R-:W-:Y:S02]  /*b620*/  FFMA.FTZ R138, R204, c[0x0][0x2d0], -R143.reuse ;  /* 0x0000b400cc8a7a23 */ /* 0x102fe4000001088f */
[----:B------:R-:W-:Y:S02]  /*b630*/  FMUL.FTZ R113, R133, R113 ;  /* 0x0000007185717220 */ /* 0x000fe40000410000 */
[C---:B------:R-:W-:Y:S01]  /*b640*/  HMMA.16816.F32 R96, R192.reuse, R154, R96 ;  /* 0x0000009ac060723c */ /* 0x040fe20000001860 */
[----:B------:R1:W-:Y:S01]  /*b650*/  MUFU.EX2 R184, R138 ;  /* 0x0000008a00b87308 */ /* 0x0003e20000000800 */
[----:B------:R-:W3:Y:S02]  /*b660*/  LDSM.16.MT88.4 R152, [R227+0x3880] ;  /* 0x00388000e398783b */ /* 0x000ee40000004200 */
[C---:B------:R-:W-:Y:S02]  /*b670*/  FMUL.FTZ R114, R132.reuse, R114 ;  /* 0x0000007284727220 */ /* 0x040fe40000410000 */
[----:B------:R-:W-:Y:S02]  /*b680*/  FMUL.FTZ R115, R132, R115 ;  /* 0x0000007384737220 */ /* 0x000fe40000410000 */
        /* <DEDUP_REMOVED lines=9> */
[--C-:B-1----:R-:W-:Y:S02]  /*b720*/  FFMA.FTZ R138, R209, c[0x0][0x2d0], -R143.reuse ;  /* 0x0000b400d18a7a23 */ /* 0x102fe4000001088f */
[----:B------:R-:W-:Y:S02]  /*b730*/  FMUL.FTZ R126, R0, R126 ;  /* 0x0000007e007e7220 */ /* 0x000fe40000410000 */
[C---:B------:R-:W-:Y:S01]  /*b740*/  HMMA.16816.F32 R112, R192.reuse, R150, R112 ;  /* 0x00000096c070723c */ /* 0x040fe20000001870 */
[----:B------:R1:W2:Y:S01]  /*b750*/  MUFU.EX2 R187, R138 ;  /* 0x0000008a00bb7308 */ /* 0x0002a20000000800 */
[----:B------:R-:W4:Y:S02]  /*b760*/  LDSM.16.MT88.4 R148, [R225+0x2880] ;  /* 0x00288000e194783b */ /* 0x000f240000004200 */
[C---:B------:R-:W-:Y:S02]  /*b770*/  FMUL.FTZ R116, R133.reuse, R116 ;  /* 0x0000007485747220 */ /* 0x040fe40000410000 */
[C---:B------:R-:W-:Y:S02]  /*b780*/  FMUL.FTZ R117, R133.reuse, R117 ;  /* 0x0000007585757220 */ /* 0x040fe40000410000 */
[C---:B------:R-:W-:Y:S04]  /*b790*/  FMUL.FTZ R118, R132.reuse, R118 ;  /* 0x0000007684767220 */ /* 0x040fe80000410000 */
[----:B------:R-:W-:Y:S02]  /*b7a0*/  FMUL.FTZ R119, R132, R119 ;  /* 0x0000007784777220 */ /* 0x000fe40000410000 */
[----:B------:R-:W-:Y:S02]  /*b7b0*/  FMUL.FTZ R127, R0, R127 ;  /* 0x0000007f007f7220 */ /* 0x000fe40000410000 */
[C---:B------:R-:W-:Y:S02]  /*b7c0*/  FMUL.FTZ R128, R133.reuse, R128 ;  /* 0x0000008085807220 */ /* 0x040fe40000410000 */
[----:B------:R-:W-:Y:S01]  /*b7d0*/  FMUL.FTZ R129, R133, R129 ;  /* 0x0000008185817220 */ /* 0x000fe20000410000 */
[-C--:B---3--:R-:W-:Y:S03]  /*b7e0*/  HMMA.16816.F32 R116, R192, R152.reuse, R116 ;  /* 0x00000098c074723c */ /* 0x088fe60000001874 */
[C---:B------:R-:W-:Y:S02]  /*b7f0*/  FMUL.FTZ R130, R132.reuse, R130 ;  /* 0x0000008284827220 */ /* 0x040fe40000410000 */
[----:B------:R-:W-:Y:S02]  /*b800*/  FMUL.FTZ R131, R132, R131 ;  /* 0x0000008384837220 */ /* 0x000fe40000410000 */
[--C-:B-1----:R-:W-:Y:S01]  /*b810*/  FFMA.FTZ R138, R210, c[0x0][0x2d0], -R143.reuse ;  /* 0x0000b400d28a7a23 */ /* 0x102fe2000001088f */
[C---:B------:R-:W-:Y:S03]  /*b820*/  HMMA.16816.F32 R120, R144.reuse, R152, R120 ;  /* 0x000000989078723c */ /* 0x040fe60000001878 */
[----:B------:R1:W-:Y:S04]  /*b830*/  MUFU.EX2 R171, R138 ;  /* 0x0000008a00ab7308 */ /* 0x0003e80000000800 */
[----:B--2---:R-:W-:Y:S01]  /*b840*/  F2FP.PACK_AB R152, R187, R184 ;  /* 0x000000b8bb98723e */ /* 0x004fe200000000ff */
[-C--:B------:R-:W-:Y:S07]  /*b850*/  HMMA.16816.F32 R124, R144, R154.reuse, R124 ;  /* 0x0000009a907c723c */ /* 0x080fee000000187c */
[----:B------:R-:W-:Y:S01]  /*b860*/  F2FP.PACK_AB R146, R180, R188 ;  /* 0x000000bcb492723e */ /* 0x000fe200000000ff */
[----:B------:R-:W-:Y:S04]  /*b870*/  HMMA.16816.F32 R128, R192, R154, R128 ;  /* 0x0000009ac080723c */ /* 0x000fe80000001880 */
[----:B------:R-:W-:Y:S02]  /*b880*/  F2FP.PACK_AB R147, R170, R189 ;  /* 0x000000bdaa93723e */ /* 0x000fe400000000ff */
[----:B------:R-:W-:Y:S02]  /*b890*/  F2FP.PACK_AB R144, R185, R183 ;  /* 0x000000b7b990723e */ /* 0x000fe400000000ff */
[----:B------:R-:W-:Y:S01]  /*b8a0*/  F2FP.PACK_AB R145, R186, R139 ;  /* 0x0000008bba91723e */ /* 0x000fe200000000ff */
[----:B-1----:R-:W-:Y:S06]  /*b8b0*/  FFMA.FTZ R138, R211, c[0x0][0x2d0], -R143 ;  /* 0x0000b400d38a7a23 */ /* 0x002fec000001088f */
[-C--:B----4-:R-:W-:Y:S01]  /*b8c0*/  HMMA.16816.F32 R4, R144, R148.reuse, R4 ;  /* 0x000000949004723c */ /* 0x090fe20000001804 */
[----:B------:R1:W2:Y:S04]  /*b8d0*/  MUFU.EX2 R252, R138 ;  /* 0x0000008a00fc7308 */ /* 0x0002a80000000800 */
[--C-:B-1----:R-:W-:Y:S01]  /*b8e0*/  FFMA.FTZ R138, R197, c[0x0][0x2d0], -R134.reuse ;  /* 0x0000b400c58a7a23 */ /* 0x102fe20000010886 */
[-C--:B--2---:R-:W-:Y:S01]  /*b8f0*/  F2FP.PACK_AB R154, R252, R171.reuse ;  /* 0x000000abfc9a723e */ /* 0x084fe200000000ff */
[----:B------:R-:W-:Y:S04]  /*b900*/  LDSM.16.MT88.4 R196, [R227+0x3080] ;  /* 0x00308000e3c4783b */ /* 0x000fe80000004200 */
[----:B------:R1:W-:Y:S02]  /*b910*/  MUFU.EX2 R204, R138 ;  /* 0x0000008a00cc7308 */ /* 0x0003e40000000800 */
[--C-:B-1----:R-:W-:Y:S08]  /*b920*/  FFMA.FTZ R138, R201, c[0x0][0x2d0], -R134.reuse ;  /* 0x0000b400c98a7a23 */ /* 0x102ff00000010886 */
        /* <DEDUP_REMOVED lines=30> */
[----:B------:R1:W5:Y:S07]  /*bb10*/  MUFU.EX2 R220, R138 ;  /* 0x0000008a00dc7308 */ /* 0x00036e0000000800 */
        /* <DEDUP_REMOVED lines=89> */
[----:B------:R-:W5:Y:S01]  /*c0b0*/  LDL.LU R28, [R1+0x10] ;  /* 0x00001000011c7983 */ /* 0x000f620000300800 */
[----:B------:R-:W-:Y:S02]  /*c0c0*/  MOV R24, R181 ;  /* 0x000000b500187202 */ /* 0x000fe40000000f00 */
[C---:B------:R-:W-:Y:S01]  /*c0d0*/  HMMA.16816.F32 R172, R140.reuse, R174, R32 ;  /* 0x000000ae8cac723c */ /* 0x040fe20000001820 */
[----:B------:R-:W5:Y:S03]  /*c0e0*/  LDL.LU R34, [R1+0xc] ;  /* 0x00000c0001227983 */ /* 0x000f660000300800 */
[----:B------:R-:W-:Y:S02]  /*c0f0*/  MOV R30, R179 ;  /* 0x000000b3001e7202 */ /* 0x000fe40000000f00 */
        /* <DEDUP_REMOVED lines=27> */
[----:B------:R-:W-:Y:S02]  /*c2b0*/  FFMA.FTZ R132, R132, R29, R35 ;  /* 0x0000001d84847223 */ /* 0x000fe40000010023 */
[----:B------:R-:W-:Y:S02]  /*c2c0*/  FFMA.FTZ R4, R2, R28, R30 ;  /* 0x0000001c02047223 */ /* 0x000fe4000001001e */
[----:B------:R-:W-:Y:S04]  /*c2d0*/  FADD.FTZ R132, R24, R132 ;  /* 0x0000008418847221 */ /* 0x000fe80000010000 */
[----:B------:R-:W-:Y:S02]  /*c2e0*/  FFMA.FTZ R133, R133, R34, R33 ;  /* 0x0000002285857223 */ /* 0x000fe40000010021 */
[----:B------:R-:W-:Y:S02]  /*c2f0*/  FADD.FTZ R4, R25, R4 ;  /* 0x0000000419047221 */ /* 0x000fe40000010000 */
        /* <DEDUP_REMOVED lines=39> */
[----:B------:R-:W-:Y:S01]  /*c570*/  FADD.FTZ R4, R210, R6 ;  /* 0x00000006d2047221 */ /* 0x000fe20000010000 */
[----:B------:R1:W-:Y:S01]  /*c580*/  STL [R1+0xc], R5 ;  /* 0x00000c0501007387 */ /* 0x0003e20000100800 */
[----:B------:R-:W-:Y:S02]  /*c590*/  FADD.FTZ R2, R206, R2 ;  /* 0x00000002ce027221 */ /* 0x000fe40000010000 */
[----:B------:R-:W-:Y:S02]  /*c5a0*/  FADD.FTZ R4, R209, R4 ;  /* 0x00000004d1047221 */ /* 0x000fe40000010000 */
[----:B------:R-:W-:Y:S02]  /*c5b0*/  FADD.FTZ R2, R205, R2 ;  /* 0x00000002cd027221 */ /* 0x000fe40000010000 */
[----:B------:R-:W-:Y:S01]  /*c5c0*/  FADD.FTZ R0, R138, R0 ;  /* 0x000000008a007221 */ /* 0x000fe20000010000 */
[----:B------:R1:W-:Y:S01]  /*c5d0*/  STL [R1+0x8], R4 ;  /* 0x0000080401007387 */ /* 0x0003e20000100800 */
[----:B------:R-:W-:Y:S02]  /*c5e0*/  MOV R138, R135 ;  /* 0x00000087008a7202 */ /* 0x000fe40000000f00 */
[----:B------:R-:W-:Y:S01]  /*c5f0*/  FADD.FTZ R0, R134, R0 ;  /* 0x0000000086007221 */ /* 0x000fe20000010000 */
[----:B------:R1:W-:Y:S01]  /*c600*/  STL [R1+0x10], R2 ;  /* 0x0000100201007387 */ /* 0x0003e20000100800 */
[----:B------:R-:W-:Y:S03]  /*c610*/  MOV R134, R136 ;  /* 0x0000008800867202 */ /* 0x000fe60000000f00 */
[----:B------:R1:W-:Y:S01]  /*c620*/  STL [R1+0x14], R0 ;  /* 0x0000140001007387 */ /* 0x0003e20000100800 */
[----:B------:R-:W-:-:S05]  /*c630*/  @P0 BRA `(.L_x_1043) ;  /* 0xffffb0a000000947 */ /* 0x000fca000383ffff */
.L_x_1026:
[----:B------:R-:W2:Y:S01]  /*c640*/  S2UR UR6, SR_CTAID.X ;  /* 0x00000000000679c3 */ /* 0x000ea20000002500 */
[----:B------:R-:W-:-:S02]  /*c650*/  UISETP.NE.AND UP1, UPT, UR17, URZ, UPT ;  /* 0x0000003f1100728c */ /* 0x000fc4000bf25270 */
[----:B------:R-:W-:Y:S02]  /*c660*/  ULDC.64 UR4, c[0x0][0x2c8] ;  /* 0x0000b20000047ab9 */ /* 0x000fe40000000a00 */
[----:B------:R-:W-:-:S06]  /*c670*/  UISETP.NE.AND UP0, UPT, UR16, URZ, UPT ;  /* 0x0000003f1000728c */ /* 0x000fcc000bf05270 */
[----:B------:R-:W-:Y:S01]  /*c680*/  PLOP3.LUT P0, PT, PT, PT, UP0, 0x40, 0x0 ;  /* 0x000000000000781c */ /* 0x000fe20003f0e808 */
[----:B--2---:R-:W-:-:S04]  /*c690*/  ULEA UR6, UR6, 0x7f, 0x7 ;  /* 0x0000007f06067891 */ /* 0x004fc8000f8e383f */
[----:B------:R-:W-:Y:S02]  /*c6a0*/  UIMAD.WIDE.U32 UR22, UR6, UR4, URZ ;  /* 0x00000004061672a5 */ /* 0x000fe4000f8e003f */
[----:B------:R-:W-:-:S05]  /*c6b0*/  UIADD3 UR4, UR9, 0x1, -UR15 ;  /* 0x0000000109047890 */ /* 0x000fca000fffe80f */
[----:B------:R-:W-:Y:S02]  /*c6c0*/  @UP1 UMOV UR7, UR23 ;  /* 0x0000001700071c82 */ /* 0x000fe40008000000 */
[----:B------:R-:W-:-:S04]  /*c6d0*/  @UP1 USHF.R.U32.HI UR6, URZ, UR5, UR7 ;  /* 0x000000053f061299 */ /* 0x000fc80008011607 */
[----:B------:R-:W-:-:S03]  /*c6e0*/  UIADD3 UR7, UR4, UR6, URZ ;  /* 0x0000000604077290 */ /* 0x000fc6000fffe03f */
        /* <DEDUP_REMOVED lines=14> */
.L_x_1045:
[----:B------:R-:W-:Y:S02]  /*c7d0*/  ULDC UR4, c[0x0][0x32c] ;  /* 0x0000cb0000047ab9 */ /* 0x000fe40000000800 */
[----:B------:R-:W-:-:S03]  /*c7e0*/  UISETP.NE.AND UP0, UPT, UR4, 0x1, UPT ;  /* 0x000000010400788c */ /* 0x000fc6000bf05270 */
[----:B------:R-:W-:Y:S02]  /*c7f0*/  ULDC.64 UR4, c[0x0][0x330] ;  /* 0x0000cc0000047ab9 */ /* 0x000fe40000000a00 */
[----:B------:R-:W-:-:S06]  /*c800*/  UIMAD.WIDE.U32 UR22, UR7, UR4, URZ ;  /* 0x00000004071672a5 */ /* 0x000fcc000f8e003f */
[----:B------:R-:W-:Y:S02]  /*c810*/  @UP0 USHF.R.U32.HI UR7, URZ, UR5, UR23 ;  /* 0x000000053f070299 */ /* 0x000fe40008011617 */
.L_x_1046:
[----:B------:R-:W-:Y:S02]  /*c820*/  ULDC UR4, c[0x0][0x32c] ;  /* 0x0000cb0000047ab9 */ /* 0x000fe40000000800 */
[----:B------:R-:W-:-:S04]  /*c830*/  UIMAD UR4, UR7, UR4, URZ ;  /* 0x00000004070472a4 */ /* 0x000fc8000f8e023f */
[----:B------:R-:W-:-:S04]  /*c840*/  UISETP.LT.AND UP0, UPT, UR6, UR4, UPT ;  /* 0x000000040600728c */ /* 0x000fc8000bf01270 */
[----:B------:R-:W-:-:S04]  /*c850*/  USEL UR6, UR6, UR4, !UP0 ;  /* 0x0000000406067287 */ /* 0x000fc8000c000000 */
.L_x_1044:
[----:B------:R-:W-:-:S04]  /*c860*/  UIADD3 UR6, UR6, 0x2f, URZ ;  /* 0x0000002f06067890 */ /* 0x000fc8000fffe03f */
        /* <DEDUP_REMOVED lines=8> */
[----:B------:R-:W-:Y:S01]  /*c8f0*/  IMAD.MOV.U32 R132, RZ, RZ, R136 ;  /* 0x000000ffff847224 */ /* 0x000fe200078e0088 */
[----:B------:R-:W-:Y:S01]  /*c900*/  MOV R139, R3 ;  /* 0x00000003008b7202 */ /* 0x000fe20000000f00 */
[----:B-1----:R-:W-:Y:S01]  /*c910*/  IMAD.MOV.U32 R2, RZ, RZ, R137 ;  /* 0x000000ffff027224 */ /* 0x002fe200078e0089 */
[----:B------:R-:W-:Y:S01]  /*c920*/  MOV R138, R135 ;  /* 0x00000087008a7202 */ /* 0x000fe20000000f00 */
[----:B------:R-:W-:Y:S02]  /*c930*/  UMOV UR23, UR13 ;  /* 0x0000000d00177c82 */ /* 0x000fe40008000000 */
[----:B------:R-:W-:Y:S02]  /*c940*/  ULDC.64 UR6, c[0x0][0x208] ;  /* 0x0000820000067ab9 */ /* 0x000fe40000000a00 */
[----:B------:R-:W-:Y:S02]  /*c950*/  ULDC.64 UR4, c[0x0][0x1e0] ;  /* 0x0000780000047ab9 */ /* 0x000fe40000000a00 */
.L_x_1048:
[----:B--2---:R-:W2:Y:S01]  /*c960*/  LDL.64 R14, [R1+0x20] ;  /* 0x00002000010e7983 */ /* 0x004ea20000100a00 */
[----:B------:R-:W-:Y:S04]  /*c970*/  DEPBAR.LE SB0, 0x0 ;  /* 0x000080000000791a */ /* 0x000fe80000000000 */
[----:B------:R-:W-:Y:S01]  /*c980*/  UISETP.GT.AND UP0, UPT, UR8, UR23, UPT ;  /* 0x000000170800728c */ /* 0x000fe2000bf04270 */
[----:B------:R-:W4:Y:S06]  /*c990*/  LDL.64 R12, [R1+0x40] ;  /* 0x00004000010c7983 */ /* 0x000f2c0000100a00 */
[----:B------:R-:W-:Y:S01]  /*c9a0*/  BAR.SYNC.DEFER_BLOCKING 0x0 ;  /* 0x0000000000007b1d */ /* 0x000fe20000010000 */
[----:B------:R-:W-:Y:S03]  /*c9b0*/  PLOP3.LUT P0, PT, PT, PT, UP0, 0x80, 0x0 ;  /* 0x000000000000781c */ /* 0x000fe60003f0f008 */
[----:B------:R-:W-:Y:S02]  /*c9c0*/  @!UP0 USHF.R.S32.HI UR13, URZ, 0x1f, UR23 ;  /* 0x0000001f3f0d8899 */ /* 0x000fe40008011417 */
[----:B------:R-:W-:Y:S02]  /*c9d0*/  @!UP0 UIMAD.WIDE.U32 UR24, UR23, UR6, URZ ;  /* 0x00000006171882a5 */ /* 0x000fe4000f8e003f */
[----:B------:R-:W-:Y:S04]  /*c9e0*/  @!UP0 UIMAD UR13, UR13, UR6, URZ ;  /* 0x000000060d0d82a4 */ /* 0x000fe8000f8e023f */
[----:B------:R-:W-:Y:S01]  /*c9f0*/  @!UP0 UIMAD UR13, UR23, UR7, UR13 ;  /* 0x00000007170d82a4 */ /* 0x000fe2000f8e020d */
[----:B---3--:R-:W-:Y:S03]  /*ca00*/  MOV R0, UR24 ;  /* 0x0000001800007c02 */ /* 0x008fe60008000f00 */
[----:B------:R-:W-:Y:S04]  /*ca10*/  @!UP0 UIADD3 UR13, UR25, UR13, URZ ;  /* 0x0000000d190d8290 */ /* 0x000fe8000fffe03f */
[----:B------:R-:W-:Y:S02]  /*ca20*/  @!UP0 UIMAD UR13, UR13, 0x30, URZ ;  /* 0x000000300d0d88a4 */ /* 0x000fe4000f8e023f */
[----:B------:R-:W-:Y:S01]  /*ca30*/  UISETP.GT.AND UP0, UPT, UR23, UR8, UPT ;  /* 0x000000081700728c */ /* 0x000fe2000bf04270 */
[----:B-----5:R-:W-:Y:S08]  /*ca40*/  LDSM.16.M88.4 R48, [R231+0x8080] ;  /* 0x00808000e730783b */ /* 0x020ff00000000200 */
[----:B------:R-:W1:Y:S02]  /*ca50*/  LDSM.16.M88.4 R16, [R224+0x5080] ;  /* 0x00508000e010783b */ /* 0x000e640000000200 */
[----:B------:R-:W-:Y:S06]  /*ca60*/  @UP0 USHF.L.U64.HI UR25, UR4, 0x5, UR5 ;  /* 0x0000000504190899 */ /* 0x000fec0008010205 */
[----:B------:R-:W3:Y:S08]  /*ca70*/  LDSM.16.M88.4 R44, [R231+0xa080] ;  /* 0x00a08000e72c783b */ /* 0x000ef00000000200 */
[----:B------:R-:W2:Y:S08]  /*ca80*/  LDSM.16.M88.4 R32, [R224+0x5880] ;  /* 0x00588000e020783b */ /* 0x000eb00000000200 */
[----:B------:R-:W2:Y:S08]  /*ca90*/  LDSM.16.M88.4 R140, [R224+0x6080] ;  /* 0x00608000e08c783b */ /* 0x000eb00000000200 */
[----:B------:R-:W-:Y:S01]  /*caa0*/  LDSM.16.M88.4 R192, [R233+0x8080] ;  /* 0x00808000e9c0783b */ /* 0x000fe20000000200 */
[-C--:B-1----:R-:W-:Y:S07]  /*cab0*/  HMMA.16816.F32 R4, R48, R16.reuse, RZ ;  /* 0x000000103004723c */ /* 0x082fee00000018ff */
[----:B------:R-:W1:Y:S01]  /*cac0*/  LDSM.16.M88.4 R196, [R235] ;  /* 0x00000000ebc4783b */ /* 0x000e620000000200 */
[C---:B---3--:R-:W-:Y:S07]  /*cad0*/  HMMA.16816.F32 R8, R44.reuse, R16, RZ ;  /* 0x000000102c08723c */ /* 0x048fee00000018ff */
[----:B------:R-:W3:Y:S08]  /*cae0*/  LDSM.16.M88.4 R200, [R233+0xa080] ;  /* 0x00a08000e9c8783b */ /* 0x000ef00000000200 */
[----:B------:R-:W1:Y:S08]  /*caf0*/  LDSM.16.M88.4 R204, [R241] ;  /* 0x00000000f1cc783b */ /* 0x000e700000000200 */
[----:B------:R-:W1:Y:S01]  /*cb00*/  LDSM.16.M88.4 R208, [R240] ;  /* 0x00000000f0d0783b */ /* 0x000e620000000200 */
[----:B--2---:R-:W-:Y:S02]  /*cb10*/  @!P0 MOV R21, R15 ;  /* 0x0000000f00158202 */ /* 0x004fe40000000f00 */
[----:B----4-:R-:W-:Y:S02]  /*cb20*/  @!P0 MOV R20, R12 ;  /* 0x0000000c00148202 */ /* 0x010fe40000000f00 */
[-C--:B------:R-:W-:Y:S03]  /*cb30*/  HMMA.16816.F32 R12, R44, R18.reuse, RZ ;  /* 0x000000122c0c723c */ /* 0x080fe600000018ff */
[----:B------:R-:W-:Y:S05]  /*cb40*/  @!P0 IMAD.WIDE.U32 R20, R0, 0x30, R20 ;  /* 0x0000003000148825 */ /* 0x000fea00078e0014 */
[C---:B------:R-:W-:Y:S04]  /*cb50*/  HMMA.16816.F32 R16, R48.reuse, R18, RZ ;  /* 0x000000123010723c */ /* 0x040fe800000018ff */
[----:B------:R-:W-:Y:S01]  /*cb60*/  @!P0 IADD3 R3, R21, UR13, RZ ;  /* 0x0000000d15038c10 */ /* 0x000fe2000fffe0ff */
[----:B------:R-:W-:Y:S01]  /*cb70*/  UIADD3 UR13, UR23, -0x1, URZ ;  /* 0xffffffff170d7890 */ /* 0x000fe2000fffe03f */
[C---:B------:R-:W-:Y:S02]  /*cb80*/  @!P0 SHF.L.U32 R0, R20.reuse, 0x1, RZ ;  /* 0x0000000114008819 */ /* 0x040fe400000006ff */
[----:B------:R-:W-:Y:S01]  /*cb90*/  @!P0 SHF.L.U64.HI R3, R20, 0x1, R3 ;  /* 0x0000000114038819 */ /* 0x000fe20000010203 */
[----:B------:R-:W-:Y:S01]  /*cba0*/  @UP0 UIMAD.WIDE.U32 UR26, UR13, UR4, URZ ;  /* 0x000000040d1a02a5 */ /* 0x000fe2000f8e003f */
[-C--:B------:R-:W-:Y:S01]  /*cbb0*/  HMMA.16816.F32 R20, R48, R32.reuse, RZ ;  /* 0x000000203014723c */ /* 0x080fe200000018ff */
[----:B------:R-:W-:Y:S01]  /*cbc0*/  @UP0 USHF.R.S32.HI UR24, URZ, 0x1f, UR13 ;  /* 0x0000001f3f180899 */ /* 0x000fe2000801140d */
[C---:B------:R-:W-:Y:S02]  /*cbd0*/  @!P0 IADD3 R28, P1, R0.reuse, c[0x0][0x1f8], RZ ;  /* 0x00007e00001c8a10 */ /* 0x040fe40007f3e0ff */
[----:B------:R-:W-:Y:S01]  /*cbe0*/  @!P0 IADD3 R0, P6, R0, 0x80, RZ ;  /* 0x0000008000008810 */ /* 0x000fe20007fde0ff */
[----:B------:R-:W-:Y:S01]  /*cbf0*/  @UP0 UIMAD UR24, UR24, UR4, URZ ;  /* 0x00000004181802a4 */ /* 0x000fe2000f8e023f */
[----:B------:R-:W-:Y:S02]  /*cc00*/  @!P0 IADD3.X R29, R3, c[0x0][0x1fc], RZ, P1, !PT ;  /* 0x00007f00031d8a10 */ /* 0x000fe40000ffe4ff */
[C---:B------:R-:W-:Y:S01]  /*cc10*/  HMMA.16816.F32 R24, R44.reuse, R32, RZ ;  /* 0x000000202c18723c */ /* 0x040fe200000018ff */
[----:B------:R-:W-:Y:S02]  /*cc20*/  @UP0 UIMAD UR24, UR13, UR5, UR24 ;  /* 0x000000050d1802a4 */ /* 0x000fe4000f8e0218 */
[----:B------:R-:W-:Y:S01]  /*cc30*/  @!PT LDS RZ, [RZ] ;  /* 0x00000000fffff984 */ /* 0x000fe20000000800 */
[----:B------:R-:W-:Y:S01]  /*cc40*/  @!PT LDS RZ, [RZ] ;  /* 0x00000000fffff984 */ /* 0x000fe20000000800 */
[----:B------:R-:W-:Y:S01]  /*cc50*/  @!PT LDS RZ, [RZ] ;  /* 0x00000000fffff984 */ /* 0x000fe20000000800 */
[----:B------:R2:W-:Y:S01]  /*cc60*/  @!P0 LDGSTS.E.BYPASS.LTC128B.128 [R243+0x2080], [R28.64], !P4 ;  /* 0x020800001cf38fae */ /* 0x0005e2000e101d54 */
[----:B------:R-:W-:Y:S01]  /*cc70*/  @!P0 IADD3 R40, P5, R0, c[0x0][0x1f8], RZ ;  /* 0x00007e0000288a10 */ /* 0x000fe20007fbe0ff */
[----:B------:R-:W-:Y:S01]  /*cc80*/  @UP0 UIADD3 UR24, UR27, UR24, URZ ;  /* 0x000000181b180290 */ /* 0x000fe2000fffe03f */
[----:B------:R-:W-:Y:S02]  /*cc90*/  @!P0 IADD3 R36, P2, R28, UR12, RZ ;  /* 0x0000000c1c248c10 */ /* 0x000fe4000ff5e0ff */
[----:B------:R-:W-:Y:S01]  /*cca0*/  @!P0 IADD3.X R41, RZ, c[0x0][0x1fc], R3, P5, P6 ;  /* 0x00007f00ff298a10 */ /* 0x000fe20002fec403 */
[----:B------:R-:W-:Y:S03]  /*ccb0*/  @UP0 UIMAD UR24, UR24, 0x30, URZ ;  /* 0x00000030181808a4 */ /* 0x000fe6000f8e023f */
[----:B------:R-:W-:Y:S01]  /*ccc0*/  @!P0 IADD3.X R37, R29, UR11, RZ, P2, !PT ;  /* 0x0000000b1d258c10 */ /* 0x000fe200097fe4ff */
[----:B------:R4:W-:Y:S01]  /*ccd0*/  @!P0 LDGSTS.E.BYPASS.LTC128B.128 [R243+0x3880], [R40.64], !P3 ;  /* 0x0388000028f38fae */ /* 0x0009e2000d901d54 */
[----:B------:R-:W-:Y:S04]  /*cce0*/  @!P0 IADD3 R38, P1, R36, UR12, RZ ;  /* 0x0000000c24268c10 */ /* 0x000fe8000ff3e0ff */
[----:B------:R-:W-:Y:S03]  /*ccf0*/  @!P0 IADD3.X R39, R37, UR11, RZ, P1, !PT ;  /* 0x0000000b25278c10 */ /* 0x000fe60008ffe4ff */
[----:B------:R1:W-:Y:S08]  /*cd00*/  @!P0 LDGSTS.E.BYPASS.LTC128B.128 [R243+0x2880], [R36.64], !P4 ;  /* 0x0288000024f38fae */ /* 0x0003f0000e101d54 */
[----:B------:R1:W-:Y:S01]  /*cd10*/  @!P0 LDGSTS.E.BYPASS.LTC128B.128 [R243+0x4080], [R36.64+0x80], !P3 ;  /* 0x0408008024f38fae */ /* 0x0003e2000d901d54 */
[-C--:B--2---:R-:W-:Y:S07]  /*cd20*/  HMMA.16816.F32 R28, R44, R34.reuse, RZ ;  /* 0x000000222c1c723c */ /* 0x084fee00000018ff */
[----:B------:R1:W-:Y:S01]  /*cd30*/  @!P0 LDGSTS.E.BYPASS.LTC128B.128 [R243+0x3080], [R38.64], !P4 ;  /* 0x0308000026f38fae */ /* 0x0003e2000e101d54 */
[C---:B------:R-:W-:Y:S07]  /*cd40*/  HMMA.16816.F32 R32, R48.reuse, R34, RZ ;  /* 0x000000223020723c */ /* 0x040fee00000018ff */
[----:B------:R1:W-:Y:S01]  /*cd50*/  @!P0 LDGSTS.E.BYPASS.LTC128B.128 [R243+0x4880], [R38.64+0x80], !P3 ;  /* 0x0488008026f38fae */ /* 0x0003e2000d901d54 */
[----:B------:R-:W-:Y:S07]  /*cd60*/  PLOP3.LUT P0, PT, PT, PT, UP0, 0x80, 0x0 ;  /* 0x000000000000781c */ /* 0x000fee0003f0f008 */
[----:B------:R-:W-:Y:S08]  /*cd70*/  LDSM.16.M88.4 R212, [R232+0x8080] ;  /* 0x00808000e8d4783b */ /* 0x000ff00000000200 */
[----:B------:R-:W0:Y:S08]  /*cd80*/  LDGDEPBAR ;  /* 0x00000000000079af */ /* 0x000e300000000000 */
[----:B------:R-:W2:Y:S01]  /*cd90*/  LDSM.16.M88.4 R216, [R230+0x5080] ;  /* 0x00508000e6d8783b */ /* 0x000ea20000000200 */
[-C--:B-1----:R-:W-:Y:S07]  /*cda0*/  HMMA.16816.F32 R36, R48, R140.reuse, RZ ;  /* 0x0000008c3024723c */ /* 0x082fee00000018ff */
[----:B------:R-:W1:Y:S01]  /*cdb0*/  LDSM.16.M88.4 R220, [R232+0xa080] ;  /* 0x00a08000e8dc783b */ /* 0x000e620000000200 */
[C---:B----4-:R-:W-:Y:S08]  /*cdc0*/  HMMA.16816.F32 R40, R44.reuse, R140, RZ ;  /* 0x0000008c2c28723c */ /* 0x050ff000000018ff */
[-C--:B------:R-:W-:Y:S08]  /*cdd0*/  HMMA.16816.F32 R44, R44, R142.reuse, RZ ;  /* 0x0000008e2c2c723c */ /* 0x080ff000000018ff */
[----:B------:R-:W-:Y:S01]  /*cde0*/  HMMA.16816.F32 R48, R48, R142, RZ ;  /* 0x0000008e3030723c */ /* 0x000fe200000018ff */
[----:B------:R-:W4:Y:S07]  /*cdf0*/  LDSM.16.M88.4 R140, [R230+0x5880] ;  /* 0x00588000e68c783b */ /* 0x000f2e0000000200 */
[-C--:B------:R-:W-:Y:S08]  /*ce00*/  HMMA.16816.F32 R4, R192, R196.reuse, R4 ;  /* 0x000000c4c004723c */ /* 0x080ff00000001804 */
[C---:B---3--:R-:W-:Y:S08]  /*ce10*/  HMMA.16816.F32 R8, R200.reuse, R196, R8 ;  /* 0x000000c4c808723c */ /* 0x048ff00000001808 */
[-C--:B------:R-:W-:Y:S08]  /*ce20*/  HMMA.16816.F32 R12, R200, R198.reuse, R12 ;  /* 0x000000c6c80c723c */ /* 0x080ff0000000180c */
[C---:B------:R-:W-:Y:S01]  /*ce30*/  HMMA.16816.F32 R16, R192.reuse, R198, R16 ;  /* 0x000000c6c010723c */ /* 0x040fe20000001810 */
[----:B------:R-:W3:Y:S07]  /*ce40*/  LDSM.16.M88.4 R196, [R230+0x6080] ;  /* 0x00608000e6c4783b */ /* 0x000eee0000000200 */
        /* <DEDUP_REMOVED lines=10> */
[----:B------:R-:W3:Y:S07]  /*cef0*/  LDSM.16.M88.4 R192, [R234+0x8080] ;  /* 0x00808000eac0783b */ /* 0x000eee0000000200 */
[-C--:B--2---:R-:W-:Y:S01]  /*cf00*/  HMMA.16816.F32 R4, R212, R216.reuse, R4 ;  /* 0x000000d8d404723c */ /* 0x084fe20000001804 */
[----:B------:R-:W2:Y:S07]  /*cf10*/  LDSM.16.M88.4 R208, [R229+0x800] ;  /* 0x00080000e5d0783b */ /* 0x000eae0000000200 */
[C---:B-1----:R-:W-:Y:S08]  /*cf20*/  HMMA.16816.F32 R8, R220.reuse, R216, R8 ;  /* 0x000000d8dc08723c */ /* 0x042ff00000001808 */
        /* <DEDUP_REMOVED lines=8> */
[-C--:B---3--:R-:W-:Y:S08]  /*cfb0*/  HMMA.16816.F32 R36, R212, R196.reuse, R36 ;  /* 0x000000c4d424723c */ /* 0x088ff00000001824 */
[C---:B------:R-:W-:Y:S08]  /*cfc0*/  HMMA.16816.F32 R40, R220.reuse, R196, R40 ;  /* 0x000000c4dc28723c */ /* 0x040ff00000001828 */
[-C--:B------:R-:W-:Y:S01]  /*cfd0*/  HMMA.16816.F32 R44, R220, R198.reuse, R44 ;  /* 0x000000c6dc2c723c */ /* 0x080fe2000000182c */
[----:B------:R-:W-:Y:S07]  /*cfe0*/  LDSM.16.M88.4 R220, [R238] ;  /* 0x00000000eedc783b */ /* 0x000fee0000000200 */
[----:B------:R-:W-:Y:S01]  /*cff0*/  HMMA.16816.F32 R48, R212, R198, R48 ;  /* 0x000000c6d430723c */ /* 0x000fe20000001830 */
[----:B------:R-:W3:Y:S07]  /*d000*/  LDSM.16.M88.4 R196, [R224+0x6880] ;  /* 0x00688000e0c4783b */ /* 0x000eee0000000200 */
[-C--:B------:R-:W-:Y:S01]  /*d010*/  HMMA.16816.F32 R4, R192, R200.reuse, R4 ;  /* 0x000000c8c004723c */ /* 0x080fe20000001804 */
[----:B------:R-:W4:Y:S07]  /*d020*/  LDSM.16.M88.4 R212, [R231+0xe080] ;  /* 0x00e08000e7d4783b */ /* 0x000f2e0000000200 */
[C---:B------:R-:W-:Y:S08]  /*d030*/  HMMA.16816.F32 R8, R204.reuse, R200, R8 ;  /* 0x000000c8cc08723c */ /* 0x040ff00000001808 */
[-C--:B------:R-:W-:Y:S08]  /*d040*/  HMMA.16816.F32 R12, R204, R202.reuse, R12 ;  /* 0x000000cacc0c723c */ /* 0x080ff0000000180c */
[C---:B------:R-:W-:Y:S01]  /*d050*/  HMMA.16816.F32 R16, R192.reuse, R202, R16 ;  /* 0x000000cac010723c */ /* 0x040fe20000001810 */
[----:B------:R-:W3:Y:S07]  /*d060*/  LDSM.16.M88.4 R200, [R224+0x7080] ;  /* 0x00708000e0c8783b */ /* 0x000eee0000000200 */
[-C--:B--2---:R-:W-:Y:S08]  /*d070*/  HMMA.16816.F32 R20, R192, R208.reuse, R20 ;  /* 0x000000d0c014723c */ /* 0x084ff00000001814 */
        /* <DEDUP_REMOVED lines=9> */
[----:B------:R-:W2:Y:S07]  /*d110*/  LDSM.16.M88.4 R192, [R233+0xc080] ;  /* 0x00c08000e9c0783b */ /* 0x000eae0000000200 */
[-C--:B---3--:R-:W-:Y:S01]  /*d120*/  HMMA.16816.F32 R4, R140, R196.reuse, R4 ;  /* 0x000000c48c04723c */ /* 0x088fe20000001804 */
[----:B------:R-:W3:Y:S07]  /*d130*/  LDSM.16.M88.4 R216, [R233+0xe080] ;  /* 0x00e08000e9d8783b */ /* 0x000eee0000000200 */
        /* <DEDUP_REMOVED lines=33> */
[C---:B--2---:R-:W-:Y:S08]  /*d350*/  HMMA.16816.F32 R8, R204.reuse, R200, R8 ;  /* 0x000000c8cc08723c */ /* 0x044ff00000001808 */
[-C--:B------:R-:W-:Y:S08]  /*d360*/  HMMA.16816.F32 R12, R204, R202.reuse, R12 ;  /* 0x000000cacc0c723c */ /* 0x080ff0000000180c */
[C---:B------:R-:W-:Y:S08]  /*d370*/  HMMA.16816.F32 R16, R140.reuse, R202, R16 ;  /* 0x000000ca8c10723c */ /* 0x040ff00000001810 */
[-C--:B---3--:R-:W-:Y:S08]  /*d380*/  HMMA.16816.F32 R20, R140, R208.reuse, R20 ;  /* 0x000000d08c14723c */ /* 0x088ff00000001814 */
        /* <DEDUP_REMOVED lines=66> */
[----:B------:R2:W3:Y:S01]  /*d7b0*/  MUFU.TANH R205, R21 ;  /* 0x0000001500cd7308 */ /* 0x0004e20000002400 */
[----:B------:R-:W-:Y:S01]  /*d7c0*/  FMUL.FTZ R28, R28, c[0x0][0x320] ;  /* 0x0000c8001c1c7a20 */ /* 0x000fe20000410000 */
[C---:B------:R-:W-:Y:S04]  /*d7d0*/  HMMA.16816.F32 R40, R192.reuse, R8, R40 ;  /* 0x00000008c028723c */ /* 0x040fe80000001828 */
        /* <DEDUP_REMOVED lines=12> */
[----:B--2---:R-:W2:Y:S01]  /*d8a0*/  LDL.64 R20, [R1+0x38] ;  /* 0x0000380001147983 */ /* 0x004ea20000100a00 */
[----:B------:R-:W-:Y:S01]  /*d8b0*/  FMUL.FTZ R38, R38, c[0x0][0x320] ;  /* 0x0000c80026267a20 */ /* 0x000fe20000410000 */
[----:B---3--:R-:W-:Y:S01]  /*d8c0*/  FMNMX.FTZ R137, R205, R137, !PT ;  /* 0x00000089cd897209 */ /* 0x008fe20007810000 */
[----:B------:R-:W-:Y:S03]  /*d8d0*/  FMUL.FTZ R39, R39, c[0x0][0x320] ;  /* 0x0000c80027277a20 */ /* 0x000fe60000410000 */
        /* <DEDUP_REMOVED lines=9> */
[----:B-1----:R-:W2:Y:S01]  /*d970*/  LDL.64 R22, [R1+0x30] ;  /* 0x0000300001167983 */ /* 0x002ea20000100a00 */
[----:B------:R-:W-:Y:S02]  /*d980*/  FMUL.FTZ R49, R49, c[0x0][0x320] ;  /* 0x0000c80031317a20 */ /* 0x000fe40000410000 */
[----:B------:R-:W-:Y:S02]  /*d990*/  FMUL.FTZ R50, R50, c[0x0][0x320] ;  /* 0x0000c80032327a20 */ /* 0x000fe40000410000 */
[----:B------:R-:W-:Y:S01]  /*d9a0*/  FMUL.FTZ R51, R51, c[0x0][0x320] ;  /* 0x0000c80033337a20 */ /* 0x000fe20000410000 */
[----:B------:R-:W1:Y:S01]  /*d9b0*/  MUFU.TANH R204, R33 ;  /* 0x0000002100cc7308 */ /* 0x000e620000002400 */
[----:B------:R-:W-:Y:S02]  /*d9c0*/  FMUL.FTZ R42, R42, c[0x0][0x320] ;  /* 0x0000c8002a2a7a20 */ /* 0x000fe40000410000 */
[----:B------:R-:W-:Y:S01]  /*d9d0*/  FMUL.FTZ R43, R43, c[0x0][0x320] ;  /* 0x0000c8002b2b7a20 */ /* 0x000fe20000410000 */
[----:B---3--:R-:W-:Y:S01]  /*d9e0*/  FMNMX.FTZ R137, R203, R137, !PT ;  /* 0x00000089cb897209 */ /* 0x008fe20007810000 */
[----:B------:R-:W-:Y:S02]  /*d9f0*/  FMUL.FTZ R46, R46, c[0x0][0x320] ;  /* 0x0000c8002e2e7a20 */ /* 0x000fe40000410000 */
[----:B------:R-:W-:Y:S02]  /*da00*/  FMUL.FTZ R34, R34, c[0x0][0x320] ;  /* 0x0000c80022227a20 */ /* 0x000fe40000410000 */
[----:B------:R-:W-:Y:S01]  /*da10*/  FMUL.FTZ R30, R30, c[0x0][0x320] ;  /* 0x0000c8001e1e7a20 */ /* 0x000fe20000410000 */
[----:B------:R-:W3:Y:S01]  /*da20*/  MUFU.TANH R220, R25 ;  /* 0x0000001900dc7308 */ /* 0x000ee20000002400 */
[----:B------:R-:W-:Y:S01]  /*da30*/  FMUL.FTZ R31, R31, c[0x0][0x320] ;  /* 0x0000c8001f1f7a20 */ /* 0x000fe20000410000 */
[----:B----4-:R-:W-:Y:S08]  /*da40*/  FMNMX.FTZ R0, R221, R0, !PT ;  /* 0x00000000dd007209 */ /* 0x010ff00007810000 */
[----:B------:R-:W4:Y:S01]  /*da50*/  MUFU.TANH R211, R36 ;  /* 0x0000002400d37308 */ /* 0x000f220000002400 */
[----:B-1----:R-:W-:Y:S09]  /*da60*/  FMNMX.FTZ R137, R204, R137, !PT ;  /* 0x00000089cc897209 */ /* 0x002ff20007810000 */
[----:B------:R-:W1:Y:S01]  /*da70*/  MUFU.TANH R222, R28 ;  /* 0x0000001c00de7308 */ /* 0x000e620000002400 */
[----:B---3--:R-:W-:Y:S09]  /*da80*/  FMNMX.FTZ R0, R220, R0, !PT ;  /* 0x00000000dc007209 */ /* 0x008ff20007810000 */
[----:B------:R-:W3:Y:S01]  /*da90*/  MUFU.TANH R248, R37 ;  /* 0x0000002500f87308 */ /* 0x000ee20000002400 */
[----:B----4-:R-:W-:Y:S09]  /*daa0*/  FMNMX.FTZ R137, R211, R137, !PT ;  /* 0x00000089d3897209 */ /* 0x010ff20007810000 */
        /* <DEDUP_REMOVED lines=9> */
[----:B---3--:R-:W-:Y:S05]  /*db40*/  FMNMX.FTZ R137, R217, R137, !PT ;  /* 0x00000089d9897209 */ /* 0x008fea0007810000 */
[----:B------:R-:W3:Y:S04]  /*db50*/  SHFL.BFLY PT, R4, R137, 0x2, 0x1f ;  /* 0x0c401f0089047f89 */ /* 0x000ee800000e0000 */
[----:B------:R-:W3:Y:S01]  /*db60*/  MUFU.TANH R247, R44 ;  /* 0x0000002c00f77308 */ /* 0x000ee20000002400 */
[----:B----4-:R-:W-:Y:S09]  /*db70*/  FMNMX.FTZ R0, R219, R0, !PT ;  /* 0x00000000db007209 */ /* 0x010ff20007810000 */
[----:B------:R-:W4:Y:S01]  /*db80*/  MUFU.TANH R19, R19 ;  /* 0x0000001300137308 */ /* 0x000f220000002400 */
[----:B-1----:R-:W-:Y:S09]  /*db90*/  FMNMX.FTZ R0, R246, R0, !PT ;  /* 0x00000000f6007209 */ /* 0x002ff20007810000 */
[----:B------:R-:W1:Y:S01]  /*dba0*/  MUFU.TANH R244, R45 ;  /* 0x0000002d00f47308 */ /* 0x000e620000002400 */
[----:B---3--:R-:W-:Y:S02]  /*dbb0*/  FMNMX.FTZ R137, R137, R4, !PT ;  /* 0x0000000489897209 */ /* 0x008fe40007810000 */
[----:B------:R-:W-:Y:S02]  /*dbc0*/  FMNMX.FTZ R0, R247, R0, !PT ;  /* 0x00000000f7007209 */ /* 0x000fe40007810000 */
[----:B------:R-:W-:Y:S01]  /*dbd0*/  FMNMX.FTZ R4, R201, R139, !PT ;  /* 0x0000008bc9047209 */ /* 0x000fe20007810000 */
[----:B------:R-:W3:Y:S04]  /*dbe0*/  SHFL.BFLY PT, R6, R137, 0x1, 0x1f ;  /* 0x0c201f0089067f89 */ /* 0x000ee800000e0000 */
[----:B------:R-:W3:Y:S01]  /*dbf0*/  MUFU.TANH R207, R34 ;  /* 0x0000002200cf7308 */ /* 0x000ee20000002400 */
[----:B------:R-:W-:Y:S02]  /*dc00*/  FMNMX.FTZ R4, R202, R4, !PT ;  /* 0x00000004ca047209 */ /* 0x000fe40007810000 */
[----:B----4-:R-:W-:Y:S04]  /*dc10*/  FMNMX.FTZ R3, R19, R3, !PT ;  /* 0x0000000313037209 */ /* 0x010fe80007810000 */
[----:B------:R-:W-:Y:S03]  /*dc20*/  FMNMX.FTZ R3, R214, R3, !PT ;  /* 0x00000003d6037209 */ /* 0x000fe60007810000 */
[----:B------:R-:W4:Y:S01]  /*dc30*/  MUFU.TANH R208, R35 ;  /* 0x0000002300d07308 */ /* 0x000f220000002400 */
[----:B------:R-:W-:Y:S02]  /*dc40*/  FMNMX.FTZ R3, R209, R3, !PT ;  /* 0x00000003d1037209 */ /* 0x000fe40007810000 */
[----:B-1----:R-:W-:Y:S05]  /*dc50*/  FMNMX.FTZ R0, R244, R0, !PT ;  /* 0x00000000f4007209 */ /* 0x002fea0007810000 */
[----:B------:R-:W1:Y:S02]  /*dc60*/  SHFL.BFLY PT, R135, R0, 0x2, 0x1f ;  /* 0x0c401f0000877f89 */ /* 0x000e6400000e0000 */
[----:B------:R-:W1:Y:S01]  /*dc70*/  MUFU.TANH R245, R38 ;  /* 0x0000002600f57308 */ /* 0x000e620000002400 */
[----:B---3--:R-:W-:Y:S02]  /*dc80*/  FMNMX.FTZ R137, R137, R6, !PT ;  /* 0x0000000689897209 */ /* 0x008fe40007810000 */
[----:B------:R-:W-:Y:S03]  /*dc90*/  FMNMX.FTZ R3, R207, R3, !PT ;  /* 0x00000003cf037209 */ /* 0x000fe60007810000 */
[----:B------:R-:W-:Y:S04]  /*dca0*/  FMUL.FTZ R142, R137, c[0x0][0x2d0] ;  /* 0x0000b400898e7a20 */ /* 0x000fe80000410000 */
[----:B------:R-:W3:Y:S01]  /*dcb0*/  MUFU.TANH R33, R39 ;  /* 0x0000002700217308 */ /* 0x000ee20000002400 */
[----:B----4-:R-:W-:Y:S09]  /*dcc0*/  FMNMX.FTZ R3, R208, R3, !PT ;  /* 0x00000003d0037209 */ /* 0x010ff20007810000 */
[----:B------:R-:W4:Y:S01]  /*dcd0*/  MUFU.TANH R14, R14 ;  /* 0x0000000e000e7308 */ /* 0x000f220000002400 */
[----:B-1----:R-:W-:Y:S02]  /*dce0*/  FMNMX.FTZ R135, R0, R135, !PT ;  /* 0x0000008700877209 */ /* 0x002fe40007810000 */
[----:B------:R-:W-:Y:S07]  /*dcf0*/  FMNMX.FTZ R3, R245, R3, !PT ;  /* 0x00000003f5037209 */ /* 0x000fee0007810000 */
        /* <DEDUP_REMOVED lines=9> */
[----:B----4-:R-:W-:Y:S05]  /*dd90*/  FMNMX.FTZ R3, R218, R3, !PT ;  /* 0x00000003da037209 */ /* 0x010fea0007810000 */
[----:B------:R-:W4:Y:S04]  /*dda0*/  SHFL.BFLY PT, R5, R3, 0x2, 0x1f ;  /* 0x0c401f0003057f89 */ /* 0x000f2800000e0000 */
[----:B------:R-:W4:Y:S01]  /*ddb0*/  MUFU.TANH R195, R30 ;  /* 0x0000001e00c37308 */ /* 0x000f220000002400 */
[----:B-1----:R-:W-:Y:S01]  /*ddc0*/  FMNMX.FTZ R4, R194, R0, !PT ;  /* 0x00000000c2047209 */ /* 0x002fe20007810000 */
[----:B------:R-:W-:Y:S08]  /*ddd0*/  FMUL.FTZ R0, R47, c[0x0][0x320] ;  /* 0x0000c8002f007a20 */ /* 0x000ff00000410000 */
[----:B------:R1:W-:Y:S01]  /*dde0*/  MUFU.TANH R141, R0 ;  /* 0x00000000008d7308 */ /* 0x0003e20000002400 */
[----:B---3--:R-:W-:Y:S09]  /*ddf0*/  FMNMX.FTZ R4, R193, R4, !PT ;  /* 0x00000004c1047209 */ /* 0x008ff20007810000 */
[----:B------:R-:W3:Y:S01]  /*de00*/  MUFU.TANH R215, R31 ;  /* 0x0000001f00d77308 */ /* 0x000ee20000002400 */
[----:B----4-:R-:W-:Y:S02]  /*de10*/  FMNMX.FTZ R3, R3, R5, !PT ;  /* 0x0000000503037209 */ /* 0x010fe40007810000 */
[----:B------:R-:W-:Y:S01]  /*de20*/  FMNMX.FTZ R4, R195, R4, !PT ;  /* 0x00000004c3047209 */ /* 0x000fe20007810000 */
[----:B------:R-:W4:Y:S06]  /*de30*/  SHFL.BFLY PT, R5, R135, 0x1, 0x1f ;  /* 0x0c201f0087057f89 */ /* 0x000f2c00000e0000 */
[----:B------:R-:W4:Y:S01]  /*de40*/  MUFU.TANH R32, R42 ;  /* 0x0000002a00207308 */ /* 0x000f220000002400 */
[----:B-1----:R-:W-:Y:S01]  /*de50*/  FADD.FTZ R0, -R137, R2 ;  /* 0x0000000289007221 */ /* 0x002fe20000010100 */
[----:B------:R-:W1:Y:S03]  /*de60*/  SHFL.BFLY PT, R136, R3, 0x1, 0x1f ;  /* 0x0c201f0003887f89 */ /* 0x000e6600000e0000 */
[----:B------:R-:W-:Y:S05]  /*de70*/  FMUL.FTZ R0, R0, c[0x0][0x2d0] ;  /* 0x0000b40000007a20 */ /* 0x000fea0000410000 */
[----:B------:R-:W2:Y:S01]  /*de80*/  MUFU.TANH R223, R43 ;  /* 0x0000002b00df7308 */ /* 0x000ea20000002400 */
[----:B---3--:R-:W-:Y:S01]  /*de90*/  FMNMX.FTZ R2, R215, R4, !PT ;  /* 0x00000004d7027209 */ /* 0x008fe20007810000 */
[----:B------:R-:W-:Y:S08]  /*dea0*/  FFMA.FTZ R4, R196, c[0x0][0x2d0], -R142 ;  /* 0x0000b400c4047a23 */ /* 0x000ff0000001088e */
[----:B------:R3:W3:Y:S01]  /*deb0*/  MUFU.EX2 R134, R0 ;  /* 0x0000000000867308 */ /* 0x0006e20000000800 */
[----:B----4-:R-:W-:Y:S02]  /*dec0*/  FMNMX.FTZ R135, R135, R5, !PT ;  /* 0x0000000587877209 */ /* 0x010fe40007810000 */
[----:B------:R-:W-:Y:S03]  /*ded0*/  FMNMX.FTZ R2, R32, R2, !PT ;  /* 0x0000000220027209 */ /* 0x000fe60007810000 */
[----:B------:R-:W-:Y:S01]  /*dee0*/  FMUL.FTZ R192, R135, c[0x0][0x2d0] ;  /* 0x0000b40087c07a20 */ /* 0x000fe20000410000 */
[----:B-1----:R-:W-:Y:S03]  /*def0*/  FMNMX.FTZ R136, R3, R136, !PT ;  /* 0x0000008803887209 */ /* 0x002fe60007810000 */
[----:B------:R-:W1:Y:S01]  /*df00*/  MUFU.TANH R140, R46 ;  /* 0x0000002e008c7308 */ /* 0x000e620000002400 */
[----:B--2---:R-:W-:Y:S09]  /*df10*/  @P0 MOV R5, R23 ;  /* 0x0000001700050202 */ /* 0x004ff20000000f00 */
[----:B------:R-:W-:Y:S01]  /*df20*/  MUFU.EX2 R251, R4 ;  /* 0x0000000400fb7308 */ /* 0x000fe20000000800 */
[----:B---3--:R-:W-:Y:S01]  /*df30*/  FMNMX.FTZ R0, R223, R2, !PT ;  /* 0x00000002df007209 */ /* 0x008fe20007810000 */
[----:B------:R-:W-:Y:S02]  /*df40*/  FADD.FTZ R2, -R136, R132 ;  /* 0x0000008488027221 */ /* 0x000fe40000010100 */
[----:B------:R-:W-:Y:S02]  /*df50*/  FMUL.FTZ R48, R134, R188 ;  /* 0x000000bc86307220 */ /* 0x000fe40000410000 */
[----:B------:R-:W-:Y:S02]  /*df60*/  FMUL.FTZ R2, R2, c[0x0][0x2d0] ;  /* 0x0000b40002027a20 */ /* 0x000fe40000410000 */
[----:B------:R-:W-:Y:S02]  /*df70*/  FMUL.FTZ R49, R134, R189 ;  /* 0x000000bd86317220 */ /* 0x000fe40000410000 */
[----:B------:R2:W3:Y:S01]  /*df80*/  MUFU.EX2 R133, R2 ;  /* 0x0000000200857308 */ /* 0x0004e20000000800 */
[----:B-1----:R-:W-:Y:S01]  /*df90*/  FMNMX.FTZ R0, R140, R0, !PT ;  /* 0x000000008c007209 */ /* 0x002fe20007810000 */
[C---:B------:R-:W-:Y:S02]  /*dfa0*/  FMUL.FTZ R52, R134.reuse, R52 ;  /* 0x0000003486347220 */ /* 0x040fe40000410000 */
[C---:B------:R-:W-:Y:S01]  /*dfb0*/  FMUL.FTZ R53, R134.reuse, R53 ;  /* 0x0000003586357220 */ /* 0x040fe20000410000 */
[----:B------:R-:W-:Y:S01]  /*dfc0*/  FMNMX.FTZ R0, R141, R0, !PT ;  /* 0x000000008d007209 */ /* 0x000fe20007810000 */
[C---:B------:R-:W-:Y:S02]  /*dfd0*/  FMUL.FTZ R64, R134.reuse, R64 ;  /* 0x0000004086407220 */ /* 0x040fe40000410000 */
[C---:B------:R-:W-:Y:S02]  /*dfe0*/  FMUL.FTZ R65, R134.reuse, R65 ;  /* 0x0000004186417220 */ /* 0x040fe40000410000 */
[----:B------:R-:W1:Y:S01]  /*dff0*/  SHFL.BFLY PT, R3, R0, 0x2, 0x1f ;  /* 0x0c401f0000037f89 */ /* 0x000e6200000e0000 */
[C---:B------:R-:W-:Y:S02]  /*e000*/  FMUL.FTZ R68, R134.reuse, R68 ;  /* 0x0000004486447220 */ /* 0x040fe40000410000 */
[C---:B------:R-:W-:Y:S02]  /*e010*/  FMUL.FTZ R69, R134.reuse, R69 ;  /* 0x0000004586457220 */ /* 0x040fe40000410000 */
        /* <DEDUP_REMOVED lines=8> */
[C---:B---3--:R-:W-:Y:S01]  /*e0a0*/  FMUL.FTZ R34, R133.reuse, R174 ;  /* 0x000000ae85227220 */ /* 0x048fe20000410000 */
[----:B------:R-:W-:Y:S01]  /*e0b0*/  MOV R174, R242 ;  /* 0x000000f200ae7202 */ /* 0x000fe20000000f00 */
[----:B------:R2:W3:Y:S01]  /*e0c0*/  MUFU.EX2 R132, R2 ;  /* 0x0000000200847308 */ /* 0x0004e20000000800 */
[----:B-1----:R-:W-:Y:S01]  /*e0d0*/  FMNMX.FTZ R0, R0, R3, !PT ;  /* 0x0000000300007209 */ /* 0x002fe20007810000 */
        /* <DEDUP_REMOVED lines=13> */
[----:B------:R1:W-:Y:S01]  /*e1b0*/  MUFU.EX2 R210, R2 ;  /* 0x0000000200d27308 */ /* 0x0003e20000000800 */
[----:B---3--:R-:W-:Y:S02]  /*e1c0*/  FMUL.FTZ R40, R132, R180 ;  /* 0x000000b484287220 */ /* 0x008fe40000410000 */
[--C-:B------:R-:W-:Y:S02]  /*e1d0*/  FFMA.FTZ R3, R198, c[0x0][0x2d0], -R143.reuse ;  /* 0x0000b400c6037a23 */ /* 0x100fe4000001088f */
[--C-:B------:R-:W-:Y:S02]  /*e1e0*/  FFMA.FTZ R4, R19, c[0x0][0x2d0], -R143.reuse ;  /* 0x0000b40013047a23 */ /* 0x100fe4000001088f */
[----:B------:R-:W-:Y:S02]  /*e1f0*/  FMUL.FTZ R19, R133, R159 ;  /* 0x0000009f85137220 */ /* 0x000fe40000410000 */
        /* <DEDUP_REMOVED lines=10> */
[--C-:B-1----:R-:W-:Y:S02]  /*e2a0*/  FFMA.FTZ R2, R16, c[0x0][0x2d0], -R142.reuse ;  /* 0x0000b40010027a23 */ /* 0x102fe4000001088e */
[----:B------:R-:W-:Y:S02]  /*e2b0*/  FMUL.FTZ R16, R134, R156 ;  /* 0x0000009c86107220 */ /* 0x000fe40000410000 */
[C---:B------:R-:W-:Y:S01]  /*e2c0*/  FMUL.FTZ R73, R132.reuse, R73 ;  /* 0x0000004984497220 */ /* 0x040fe20000410000 */
[----:B------:R1:W-:Y:S01]  /*e2d0*/  MUFU.EX2 R250, R2 ;  /* 0x0000000200fa7308 */ /* 0x0003e20000000800 */
[C---:B------:R-:W-:Y:S02]  /*e2e0*/  FMUL.FTZ R76, R132.reuse, R76 ;  /* 0x0000004c844c7220 */ /* 0x040fe40000410000 */
[C---:B------:R-:W-:Y:S02]  /*e2f0*/  FMUL.FTZ R77, R132.reuse, R77 ;  /* 0x0000004d844d7220 */ /* 0x040fe40000410000 */
[--C-:B--2---:R-:W-:Y:S02]  /*e300*/  FFMA.FTZ R3, R197, c[0x0][0x2d0], -R143.reuse ;  /* 0x0000b400c5037a23 */ /* 0x104fe4000001088f */
[C---:B------:R-:W-:Y:S02]  /*e310*/  FMUL.FTZ R86, R133.reuse, R86 ;  /* 0x0000005685567220 */ /* 0x040fe40000410000 */
[C---:B------:R-:W-:Y:S01]  /*e320*/  FMUL.FTZ R87, R133.reuse, R87 ;  /* 0x0000005785577220 */ /* 0x040fe20000410000 */
[----:B------:R2:W-:Y:S01]  /*e330*/  MUFU.EX2 R29, R3 ;  /* 0x00000003001d7308 */ /* 0x0005e20000000800 */
[C---:B------:R-:W-:Y:S02]  /*e340*/  FMUL.FTZ R88, R132.reuse, R88 ;  /* 0x0000005884587220 */ /* 0x040fe40000410000 */
[C---:B------:R-:W-:Y:S01]  /*e350*/  FMUL.FTZ R89, R132.reuse, R89 ;  /* 0x0000005984597220 */ /* 0x040fe20000410000 */
[----:B---3--:R-:W-:Y:S01]  /*e360*/  @P0 MOV R4, R20 ;  /* 0x0000001400040202 */ /* 0x008fe20000000f00 */
[C---:B------:R-:W-:Y:S02]  /*e370*/  FMUL.FTZ R92, R132.reuse, R92 ;  /* 0x0000005c845c7220 */ /* 0x040fe40000410000 */
[----:B------:R-:W-:Y:S02]  /*e380*/  FMUL.FTZ R93, R132, R93 ;  /* 0x0000005d845d7220 */ /* 0x000fe40000410000 */
[C---:B------:R-:W-:Y:S02]  /*e390*/  FMUL.FTZ R97, R134.reuse, R97 ;  /* 0x0000006186617220 */ /* 0x040fe40000410000 */
[C---:B------:R-:W-:Y:S02]  /*e3a0*/  FMUL.FTZ R98, R133.reuse, R98 ;  /* 0x0000006285627220 */ /* 0x040fe40000410000 */
[----:B------:R-:W-:Y:S02]  /*e3b0*/  FMUL.FTZ R99, R133, R99 ;  /* 0x0000006385637220 */ /* 0x000fe40000410000 */
[----:B-1----:R-:W-:Y:S02]  /*e3c0*/  FFMA.FTZ R2, R17, c[0x0][0x2d0], -R142 ;  /* 0x0000b40011027a23 */ /* 0x002fe4000001088e */
[C---:B------:R-:W-:Y:S02]  /*e3d0*/  FMUL.FTZ R17, R134.reuse, R157 ;  /* 0x0000009d86117220 */ /* 0x040fe40000410000 */
[----:B------:R1:W3:Y:S01]  /*e3e0*/  MUFU.EX2 R213, R2 ;  /* 0x0000000200d57308 */ /* 0x0002e20000000800 */
[C---:B------:R-:W-:Y:S02]  /*e3f0*/  FMUL.FTZ R100, R134.reuse, R100 ;  /* 0x0000006486647220 */ /* 0x040fe40000410000 */
[----:B------:R-:W-:Y:S02]  /*e400*/  FMUL.FTZ R101, R134, R101 ;  /* 0x0000006586657220 */ /* 0x000fe40000410000 */
[----:B--2---:R-:W-:Y:S02]  /*e410*/  FFMA.FTZ R3, R18, c[0x0][0x2d0], -R143 ;  /* 0x0000b40012037a23 */ /* 0x004fe4000001088f */
[C---:B------:R-:W-:Y:S02]  /*e420*/  FMUL.FTZ R18, R133.reuse, R158 ;  /* 0x0000009e85127220 */ /* 0x040fe40000410000 */
[C---:B------:R-:W-:Y:S01]  /*e430*/  FMUL.FTZ R102, R133.reuse, R102 ;  /* 0x0000006685667220 */ /* 0x040fe20000410000 */
[----:B------:R2:W-:Y:S01]  /*e440*/  MUFU.EX2 R249, R3 ;  /* 0x0000000300f97308 */ /* 0x0005e20000000800 */
[C---:B------:R-:W-:Y:S02]  /*e450*/  FMUL.FTZ R103, R133.reuse, R103 ;  /* 0x0000006785677220 */ /* 0x040fe40000410000 */
[C---:B------:R-:W-:Y:S02]  /*e460*/  FMUL.FTZ R104, R132.reuse, R104 ;  /* 0x0000006884687220 */ /* 0x040fe40000410000 */
[C---:B------:R-:W-:Y:S02]  /*e470*/  FMUL.FTZ R105, R132.reuse, R105 ;  /* 0x0000006984697220 */ /* 0x040fe40000410000 */
[C---:B------:R-:W-:Y:S02]  /*e480*/  FMUL.FTZ R108, R132.reuse, R108 ;  /* 0x0000006c846c7220 */ /* 0x040fe40000410000 */
[----:B------:R-:W-:Y:S02]  /*e490*/  FMUL.FTZ R109, R132, R109 ;  /* 0x0000006d846d7220 */ /* 0x000fe40000410000 */
[C---:B------:R-:W-:Y:S02]  /*e4a0*/  FMUL.FTZ R112, R134.reuse, R112 ;  /* 0x0000007086707220 */ /* 0x040fe40000410000 */
[C---:B------:R-:W-:Y:S01]  /*e4b0*/  FMUL.FTZ R113, R134.reuse, R113 ;  /* 0x0000007186717220 */ /* 0x040fe20000410000 */
[----:B-1----:R-:W2:Y:S01]  /*e4c0*/  SHFL.BFLY PT, R2, R0, 0x1, 0x1f ;  /* 0x0c201f0000027f89 */ /* 0x002ea200000e0000 */
[----:B---3--:R-:W-:Y:S01]  /*e4d0*/  MOV R197, R213 ;  /* 0x000000d500c57202 */ /* 0x008fe20000000f00 */
[C---:B------:R-:W-:Y:S02]  /*e4e0*/  FMUL.FTZ R114, R133.reuse, R114 ;  /* 0x0000007285727220 */ /* 0x040fe40000410000 */
[C---:B------:R-:W-:Y:S02]  /*e4f0*/  FMUL.FTZ R115, R133.reuse, R115 ;  /* 0x0000007385737220 */ /* 0x040fe40000410000 */
        /* <DEDUP_REMOVED lines=8> */
[----:B------:R-:W-:Y:S01]  /*e580*/  FMUL.FTZ R128, R134, R128 ;  /* 0x0000008086807220 */ /* 0x000fe20000410000 */
[----:B--2---:R-:W-:Y:S01]  /*e590*/  FMNMX.FTZ R3, R0, R2, !PT ;  /* 0x0000000200037209 */ /* 0x004fe20007810000 */
[----:B------:R-:W-:Y:S01]  /*e5a0*/  FMUL.FTZ R129, R134, R129 ;  /* 0x0000008186817220 */ /* 0x000fe20000410000 */
[----:B------:R-:W-:Y:S01]  /*e5b0*/  MOV R2, UR26 ;  /* 0x0000001a00027c02 */ /* 0x000fe20008000f00 */
[----:B------:R-:W-:Y:S02]  /*e5c0*/  FMUL.FTZ R130, R133, R130 ;  /* 0x0000008285827220 */ /* 0x000fe40000410000 */
[----:B------:R-:W-:Y:S01]  /*e5d0*/  FADD.FTZ R0, -R3, R139 ;  /* 0x0000008b03007221 */ /* 0x000fe20000010100 */
[----:B------:R-:W-:Y:S01]  /*e5e0*/  MOV R139, R246 ;  /* 0x000000f6008b7202 */ /* 0x000fe20000000f00 */
[----:B------:R-:W-:Y:S04]  /*e5f0*/  @P0 IMAD.WIDE.U32 R4, R2, 0x30, R4 ;  /* 0x0000003002040825 */ /* 0x000fe800078e0004 */
[--C-:B------:R-:W-:Y:S01]  /*e600*/  FFMA.FTZ R2, R200, c[0x0][0x2d0], -R192.reuse ;  /* 0x0000b400c8027a23 */ /* 0x100fe200000108c0 */
[----:B------:R-:W-:Y:S01]  /*e610*/  @P0 SHF.L.U32 R6, R4, 0x1, RZ ;  /* 0x0000000104060819 */ /* 0x000fe200000006ff */
[----:B------:R-:W-:Y:S01]  /*e620*/  FMUL.FTZ R0, R0, c[0x0][0x2d0] ;  /* 0x0000b40000007a20 */ /* 0x000fe20000410000 */
[----:B------:R-:W-:Y:S01]  /*e630*/  @P0 IADD3 R5, R5, UR24, RZ ;  /* 0x0000001805050c10 */ /* 0x000fe2000fffe0ff */
[----:B------:R1:W-:Y:S01]  /*e640*/  MUFU.EX2 R28, R2 ;  /* 0x00000002001c7308 */ /* 0x0003e20000000800 */
[C---:B------:R-:W-:Y:S01]  /*e650*/  @P0 IADD3 R8, P5, R6.reuse, 0x80, RZ ;  /* 0x0000008006080810 */ /* 0x040fe20007fbe0ff */
[----:B------:R-:W-:Y:S01]  /*e660*/  @UP0 USHF.L.U32 UR24, UR4, 0x5, URZ ;  /* 0x0000000504180899 */ /* 0x000fe2000800063f */
[----:B------:R-:W-:Y:S01]  /*e670*/  @P0 IADD3 R6, P1, R6, c[0x0][0x1c8], RZ ;  /* 0x0000720006060a10 */ /* 0x000fe20007f3e0ff */
[----:B------:R-:W-:Y:S01]  /*e680*/  FMUL.FTZ R131, R133, R131 ;  /* 0x0000008385837220 */ /* 0x000fe20000410000 */
[----:B------:R-:W-:Y:S01]  /*e690*/  @P0 SHF.L.U64.HI R5, R4, 0x1, R5 ;  /* 0x0000000104050819 */ /* 0x000fe20000010205 */
[----:B------:R-:W-:Y:S01]  /*e6a0*/  UISETP.GT.AND UP0, UPT, UR23, UR22, UPT ;  /* 0x000000161700728c */ /* 0x000fe2000bf04270 */
[----:B------:R-:W-:Y:S02]  /*e6b0*/  @P0 IADD3 R8, P2, R8, c[0x0][0x1c8], RZ ;  /* 0x0000720008080a10 */ /* 0x000fe40007f5e0ff */
[----:B------:R-:W-:Y:S01]  /*e6c0*/  @P0 IADD3.X R7, R5, c[0x0][0x1cc], RZ, P1, !PT ;  /* 0x0000730005070a10 */ /* 0x000fe20000ffe4ff */
[----:B------:R-:W2:Y:S01]  /*e6d0*/  MUFU.EX2 R0, R0 ;  /* 0x0000000000007308 */ /* 0x000ea20000000800 */
[----:B------:R-:W-:Y:S01]  /*e6e0*/  @P0 IADD3.X R9, RZ, c[0x0][0x1cc], R5, P2, P5 ;  /* 0x00007300ff090a10 */ /* 0x000fe200017ea405 */
[----:B------:R-:W-:Y:S01]  /*e6f0*/  UMOV UR23, UR13 ;  /* 0x0000000d00177c82 */ /* 0x000fe20008000000 */
[----:B------:R-:W-:Y:S01]  /*e700*/  @P0 IADD3 R4, P1, R6, UR24, RZ ;  /* 0x0000001806040c10 */ /* 0x000fe2000ff3e0ff */
[----:B------:R3:W-:Y:S01]  /*e710*/  @P0 LDGSTS.E.BYPASS.LTC128B.128 [R243+0x5080], [R6.64], !P4 ;  /* 0x0508000006f30fae */ /* 0x0007e2000e101d54 */
[----:B------:R-:W-:Y:S01]  /*e720*/  MOV R200, R32 ;  /* 0x0000002000c87202 */ /* 0x000fe20000000f00 */
[----:B------:R-:W-:Y:S01]  /*e730*/  FMUL.FTZ R32, R134, R172 ;  /* 0x000000ac86207220 */ /* 0x000fe20000410000 */
[----:B------:R-:W-:Y:S02]  /*e740*/  @P0 IADD3.X R5, R7, UR25, RZ, P1, !PT ;  /* 0x0000001907050c10 */ /* 0x000fe40008ffe4ff */
[----:B------:R-:W-:Y:S03]  /*e750*/  MOV R172, R245 ;  /* 0x000000f500ac7202 */ /* 0x000fe60000000f00 */
[----:B------:R4:W-:Y:S01]  /*e760*/  @P0 LDGSTS.E.BYPASS.LTC128B.128 [R243+0x6880], [R8.64], !P3 ;  /* 0x0688000008f30fae */ /* 0x0009e2000d901d54 */
[--C-:B-1----:R-:W-:Y:S04]  /*e770*/  FFMA.FTZ R2, R199, c[0x0][0x2d0], -R192.reuse ;  /* 0x0000b400c7027a23 */ /* 0x102fe800000108c0 */
[----:B------:R1:W-:Y:S03]  /*e780*/  MUFU.EX2 R25, R2 ;  /* 0x0000000200197308 */ /* 0x0003e60000000800 */
[----:B------:R1:W-:Y:S01]  /*e790*/  @P0 LDGSTS.E.BYPASS.LTC128B.128 [R243+0x5880], [R4.64], !P4 ;  /* 0x0588000004f30fae */ /* 0x0003e2000e101d54 */
[C---:B--2---:R-:W-:Y:S02]  /*e7a0*/  FMUL.FTZ R10, R0.reuse, R150 ;  /* 0x00000096000a7220 */ /* 0x044fe40000410000 */
[C---:B------:R-:W-:Y:S05]  /*e7b0*/  FMUL.FTZ R11, R0.reuse, R151 ;  /* 0x00000097000b7220 */ /* 0x040fea0000410000 */
[----:B------:R2:W-:Y:S01]  /*e7c0*/  @P0 LDGSTS.E.BYPASS.LTC128B.128 [R243+0x7080], [R4.64+0x80], !P3 ;  /* 0x0708008004f30fae */ /* 0x0005e2000d901d54 */
[C---:B------:R-:W-:Y:S01]  /*e7d0*/  FMUL.FTZ R26, R0.reuse, R166 ;  /* 0x000000a6001a7220 */ /* 0x040fe20000410000 */
[----:B------:R-:W-:Y:S01]  /*e7e0*/  MOV R166, R251 ;  /* 0x000000fb00a67202 */ /* 0x000fe20000000f00 */
[----:B------:R-:W-:Y:S01]  /*e7f0*/  FMUL.FTZ R27, R0, R167 ;  /* 0x000000a7001b7220 */ /* 0x000fe20000410000 */
[----:B---3--:R-:W-:Y:S01]  /*e800*/  @P0 IADD3 R6, P2, R4, UR24, RZ ;  /* 0x0000001804060c10 */ /* 0x008fe2000ff5e0ff */
[C---:B------:R-:W-:Y:S01]  /*e810*/  FMUL.FTZ R30, R0.reuse, R170 ;  /* 0x000000aa001e7220 */ /* 0x040fe20000410000 */
[----:B------:R-:W-:Y:S01]  /*e820*/  MOV R167, R28 ;  /* 0x0000001c00a77202 */ /* 0x000fe20000000f00 */
[C---:B------:R-:W-:Y:S01]  /*e830*/  FMUL.FTZ R31, R0.reuse, R171 ;  /* 0x000000ab001f7220 */ /* 0x040fe20000410000 */
[----:B------:R-:W-:Y:S01]  /*e840*/  @P0 IADD3.X R7, R5, UR25, RZ, P2, !PT ;  /* 0x0000001905070c10 */ /* 0x000fe200097fe4ff */
[----:B------:R-:W-:Y:S01]  /*e850*/  FMUL.FTZ R42, R0, R182 ;  /* 0x000000b6002a7220 */ /* 0x000fe20000410000 */
[----:B------:R-:W-:Y:S01]  /*e860*/  MOV R170, R248 ;  /* 0x000000f800aa7202 */ /* 0x000fe20000000f00 */
[----:B----4-:R-:W-:Y:S01]  /*e870*/  FMUL.FTZ R9, R132, R149 ;  /* 0x0000009584097220 */ /* 0x010fe20000410000 */
[----:B------:R-:W-:Y:S01]  /*e880*/  MOV R171, R247 ;  /* 0x000000f700ab7202 */ /* 0x000fe20000000f00 */
[----:B------:R3:W-:Y:S01]  /*e890*/  @P0 LDGSTS.E.BYPASS.LTC128B.128 [R243+0x6080], [R6.64], !P4 ;  /* 0x0608000006f30fae */ /* 0x0007e2000e101d54 */
[--C-:B-1----:R-:W-:Y:S02]  /*e8a0*/  FFMA.FTZ R2, R12, c[0x0][0x2d0], -R192.reuse ;  /* 0x0000b4000c027a23 */ /* 0x102fe400000108c0 */
[----:B------:R-:W-:Y:S02]  /*e8b0*/  FMUL.FTZ R12, R132, R152 ;  /* 0x00000098840c7220 */ /* 0x000fe40000410000 */
[----:B------:R1:W-:Y:S01]  /*e8c0*/  MUFU.EX2 R199, R2 ;  /* 0x0000000200c77308 */ /* 0x0003e20000000800 */
[C---:B------:R-:W-:Y:S01]  /*e8d0*/  FMUL.FTZ R43, R0.reuse, R183 ;  /* 0x000000b7002b7220 */ /* 0x040fe20000410000 */
[----:B------:R-:W-:Y:S01]  /*e8e0*/  MOV R183, R172 ;  /* 0x000000ac00b77202 */ /* 0x000fe20000000f00 */
[----:B------:R3:W-:Y:S01]  /*e8f0*/  @P0 LDGSTS.E.BYPASS.LTC128B.128 [R243+0x7880], [R6.64+0x80], !P3 ;  /* 0x0788008006f30fae */ /* 0x0007e2000d901d54 */
[C---:B------:R-:W-:Y:S01]  /*e900*/  FMUL.FTZ R46, R0.reuse, R186 ;  /* 0x000000ba002e7220 */ /* 0x040fe20000410000 */
[----:B------:R-:W-:Y:S01]  /*e910*/  MOV R172, R167 ;  /* 0x000000a700ac7202 */ /* 0x000fe20000000f00 */
[C---:B------:R-:W-:Y:S01]  /*e920*/  FMUL.FTZ R47, R0.reuse, R187 ;  /* 0x000000bb002f7220 */ /* 0x040fe20000410000 */
[----:B------:R-:W-:Y:S01]  /*e930*/  PLOP3.LUT P0, PT, PT, PT, UP0, 0x80, 0x0 ;  /* 0x000000000000781c */ /* 0x000fe20003f0f008 */
[----:B------:R-:W-:Y:S02]  /*e940*/  FMUL.FTZ R58, R0, R58 ;  /* 0x0000003a003a7220 */ /* 0x000fe40000410000 */
[----:B--2---:R-:W-:Y:S01]  /*e950*/  FMUL.FTZ R5, R134, R145 ;  /* 0x0000009186057220 */ /* 0x004fe20000410000 */
[----:B------:R-:W2:Y:S01]  /*e960*/  LDSM.16.MT88.4 R20, [R225+0x2080] ;  /* 0x00208000e114783b */ /* 0x000ea20000004200 */
[----:B------:R-:W-:Y:S01]  /*e970*/  F2FP.PACK_AB R145, R29, R252 ;  /* 0x000000fc1d91723e */ /* 0x000fe200000000ff */
[C---:B------:R-:W-:Y:S02]  /*e980*/  FMUL.FTZ R59, R0.reuse, R59 ;  /* 0x0000003b003b7220 */ /* 0x040fe40000410000 */
[C---:B------:R-:W-:Y:S02]  /*e990*/  FMUL.FTZ R62, R0.reuse, R62 ;  /* 0x0000003e003e7220 */ /* 0x040fe40000410000 */
[C---:B------:R-:W-:Y:S02]  /*e9a0*/  FMUL.FTZ R63, R0.reuse, R63 ;  /* 0x0000003f003f7220 */ /* 0x040fe40000410000 */
[----:B------:R-:W4:Y:S01]  /*e9b0*/  LDSM.16.MT88.4 R36, [R226+0x2080] ;  /* 0x00208000e224783b */ /* 0x000f220000004200 */
[C---:B------:R-:W-:Y:S02]  /*e9c0*/  FMUL.FTZ R74, R0.reuse, R74 ;  /* 0x0000004a004a7220 */ /* 0x040fe40000410000 */
[----:B------:R-:W-:Y:S02]  /*e9d0*/  FMUL.FTZ R75, R0, R75 ;  /* 0x0000004b004b7220 */ /* 0x000fe40000410000 */
[----:B-1----:R-:W-:Y:S02]  /*e9e0*/  FFMA.FTZ R2, R13, c[0x0][0x2d0], -R192 ;  /* 0x0000b4000d027a23 */ /* 0x002fe400000108c0 */
[----:B------:R-:W-:Y:S01]  /*e9f0*/  FMUL.FTZ R13, R132, R153 ;  /* 0x00000099840d7220 */ /* 0x000fe20000410000 */
[----:B------:R-:W-:Y:S01]  /*ea00*/  LDSM.16.MT88.4 R156, [R227+0x2080] ;  /* 0x00208000e39c783b */ /* 0x000fe20000004200 */
[----:B------:R-:W1:Y:S01]  /*ea10*/  MUFU.EX2 R196, R2 ;  /* 0x0000000200c47308 */ /* 0x000e620000000800 */
[----:B------:R-:W-:Y:S02]  /*ea20*/  FMUL.FTZ R78, R0, R78 ;  /* 0x0000004e004e7220 */ /* 0x000fe40000410000 */
[----:B---3--:R-:W-:Y:S01]  /*ea30*/  FMUL.FTZ R6, R133, R146 ;  /* 0x0000009285067220 */ /* 0x008fe20000410000 */
[----:B------:R-:W-:Y:S01]  /*ea40*/  F2FP.PACK_AB R146, R197, R250 ;  /* 0x000000fac592723e */ /* 0x000fe200000000ff */
[----:B------:R-:W-:Y:S01]  /*ea50*/  FMUL.FTZ R7, R133, R147 ;  /* 0x0000009385077220 */ /* 0x000fe20000410000 */
[----:B------:R-:W-:Y:S01]  /*ea60*/  F2FP.PACK_AB R147, R198, R249 ;  /* 0x000000f9c693723e */ /* 0x000fe200000000ff */
[C---:B------:R-:W-:Y:S01]  /*ea70*/  FMUL.FTZ R79, R0.reuse, R79 ;  /* 0x0000004f004f7220 */ /* 0x040fe20000410000 */
[----:B------:R-:W-:Y:S01]  /*ea80*/  LDSM.16.MT88.4 R188, [R228+0x3080] ;  /* 0x00308000e4bc783b */ /* 0x000fe20000004200 */
[C---:B------:R-:W-:Y:S02]  /*ea90*/  FMUL.FTZ R90, R0.reuse, R90 ;  /* 0x0000005a005a7220 */ /* 0x040fe40000410000 */
[C---:B------:R-:W-:Y:S02]  /*eaa0*/  FMUL.FTZ R91, R0.reuse, R91 ;  /* 0x0000005b005b7220 */ /* 0x040fe40000410000 */
[C---:B------:R-:W-:Y:S02]  /*eab0*/  FMUL.FTZ R94, R0.reuse, R94 ;  /* 0x0000005e005e7220 */ /* 0x040fe40000410000 */
[C---:B------:R-:W-:Y:S01]  /*eac0*/  FMUL.FTZ R95, R0.reuse, R95 ;  /* 0x0000005f005f7220 */ /* 0x040fe20000410000 */
[----:B------:R-:W0:Y:S01]  /*ead0*/  LDGDEPBAR ;  /* 0x00000000000079af */ /* 0x000e220000000000 */
[C---:B------:R-:W-:Y:S02]  /*eae0*/  FMUL.FTZ R106, R0.reuse, R106 ;  /* 0x0000006a006a7220 */ /* 0x040fe40000410000 */
[C---:B------:R-:W-:Y:S02]  /*eaf0*/  FMUL.FTZ R107, R0.reuse, R107 ;  /* 0x0000006b006b7220 */ /* 0x040fe40000410000 */
[C---:B------:R-:W-:Y:S02]  /*eb00*/  FMUL.FTZ R110, R0.reuse, R110 ;  /* 0x0000006e006e7220 */ /* 0x040fe40000410000 */
[----:B------:R-:W-:Y:S01]  /*eb10*/  FMUL.FTZ R111, R0, R111 ;  /* 0x0000006f006f7220 */ /* 0x000fe20000410000 */
[----:B-1----:R-:W-:Y:S01]  /*eb20*/  F2FP.PACK_AB R150, R196, R199 ;  /* 0x000000c7c496723e */ /* 0x002fe200000000ff */
[----:B------:R-:W-:Y:S02]  /*eb30*/  FMUL.FTZ R2, R3, c[0x0][0x2d0] ;  /* 0x0000b40003027a20 */ /* 0x000fe40000410000 */
[----:B------:R-:W-:Y:S02]  /*eb40*/  FMUL.FTZ R122, R0, R122 ;  /* 0x0000007a007a7220 */ /* 0x000fe40000410000 */
[--C-:B------:R-:W-:Y:S01]  /*eb50*/  FFMA.FTZ R4, R202, c[0x0][0x2d0], -R2.reuse ;  /* 0x0000b400ca047a23 */ /* 0x100fe20000010802 */
[----:B------:R-:W-:Y:S01]  /*eb60*/  MOV R202, R211 ;  /* 0x000000d300ca7202 */ /* 0x000fe20000000f00 */
[--C-:B------:R-:W-:Y:S01]  /*eb70*/  FFMA.FTZ R8, R201, c[0x0][0x2d0], -R2.reuse ;  /* 0x0000b400c9087a23 */ /* 0x100fe20000010802 */
[----:B------:R-:W-:Y:S01]  /*eb80*/  MOV R201, R210 ;  /* 0x000000d200c97202 */ /* 0x000fe20000000f00 */
[----:B------:R1:W-:Y:S01]  /*eb90*/  MUFU.EX2 R211, R4 ;  /* 0x0000000400d37308 */ /* 0x0003e20000000800 */
[----:B------:R-:W-:Y:S01]  /*eba0*/  MOV R181, R202 ;  /* 0x000000ca00b57202 */ /* 0x000fe20000000f00 */
[C---:B------:R-:W-:Y:S02]  /*ebb0*/  FMUL.FTZ R123, R0.reuse, R123 ;  /* 0x0000007b007b7220 */ /* 0x040fe40000410000 */
[C---:B------:R-:W-:Y:S02]  /*ebc0*/  FMUL.FTZ R126, R0.reuse, R126 ;  /* 0x0000007e007e7220 */ /* 0x040fe40000410000 */
[----:B------:R-:W-:Y:S02]  /*ebd0*/  FMUL.FTZ R127, R0, R127 ;  /* 0x0000007f007f7220 */ /* 0x000fe40000410000 */
[--C-:B------:R-:W-:Y:S02]  /*ebe0*/  FFMA.FTZ R140, R140, c[0x0][0x2d0], -R2.reuse ;  /* 0x0000b4008c8c7a23 */ /* 0x100fe40000010802 */
[----:B------:R-:W3:Y:S01]  /*ebf0*/  MUFU.EX2 R210, R8 ;  /* 0x0000000800d27308 */ /* 0x000ee20000000800 */
[--C-:B-1----:R-:W-:Y:S02]  /*ec00*/  FFMA.FTZ R4, R14, c[0x0][0x2d0], -R2.reuse ;  /* 0x0000b4000e047a23 */ /* 0x102fe40000010802 */
[----:B------:R-:W-:Y:S07]  /*ec10*/  FMUL.FTZ R14, R0, R154 ;  /* 0x0000009a000e7220 */ /* 0x000fee0000410000 */
[----:B------:R1:W-:Y:S01]  /*ec20*/  MUFU.EX2 R212, R4 ;  /* 0x0000000400d47308 */ /* 0x0003e20000000800 */
[----:B---3--:R-:W-:Y:S01]  /*ec30*/  F2FP.PACK_AB R149, R211, R210 ;  /* 0x000000d2d395723e */ /* 0x008fe200000000ff */
[C---:B------:R-:W-:Y:S01]  /*ec40*/  FMUL.FTZ R8, R132.reuse, R148 ;  /* 0x0000009484087220 */ /* 0x040fe20000410000 */
[----:B------:R-:W-:Y:S01]  /*ec50*/  F2FP.PACK_AB R148, R25, R28 ;  /* 0x0000001c1994723e */ /* 0x000fe200000000ff */
[----:B------:R-:W-:Y:S01]  /*ec60*/  FMUL.FTZ R28, R132, R168 ;  /* 0x000000a8841c7220 */ /* 0x000fe20000410000 */
[----:B------:R-:W-:Y:S01]  /*ec70*/  MOV R168, R250 ;  /* 0x000000fa00a87202 */ /* 0x000fe20000000f00 */
        /* <DEDUP_REMOVED lines=11> */
[----:B------:R-:W-:Y:S01]  /*ed30*/  MOV R161, R29 ;  /* 0x0000001d00a17202 */ /* 0x000fe20000000f00 */
[----:B------:R-:W-:Y:S01]  /*ed40*/  FMUL.FTZ R20, R134, R160 ;  /* 0x000000a086147220 */ /* 0x000fe20000410000 */
[----:B------:R-:W-:Y:S01]  /*ed50*/  MOV R160, R33 ;  /* 0x0000002100a07202 */ /* 0x000fe20000000f00 */
[----:B------:R-:W-:Y:S01]  /*ed60*/  FMUL.FTZ R29, R132, R169 ;  /* 0x000000a9841d7220 */ /* 0x000fe20000410000 */
[C---:B------:R-:W-:Y:S04]  /*ed70*/  HMMA.16816.F32 R16, R144.reuse, R22, R16 ;  /* 0x000000169010723c */ /* 0x040fe80000001810 */
[----:B------:R-:W-:Y:S01]  /*ed80*/  MOV R169, R249 ;  /* 0x000000f900a97202 */ /* 0x000fe20000000f00 */
[----:B------:R-:W-:Y:S01]  /*ed90*/  FMUL.FTZ R33, R134, R173 ;  /* 0x000000ad86217220 */ /* 0x000fe20000410000 */
[----:B------:R-:W-:Y:S01]  /*eda0*/  MOV R173, R244 ;  /* 0x000000f400ad7202 */ /* 0x000fe20000000f00 */
[C---:B------:R-:W-:Y:S01]  /*edb0*/  FMUL.FTZ R22, R133.reuse, R162 ;  /* 0x000000a285167220 */ /* 0x040fe20000410000 */
[----:B------:R-:W-:Y:S01]  /*edc0*/  MOV R162, R25 ;  /* 0x0000001900a27202 */ /* 0x000fe20000000f00 */
[C---:B------:R-:W-:Y:S03]  /*edd0*/  FMUL.FTZ R25, R132.reuse, R165 ;  /* 0x000000a584197220 */ /* 0x040fe60000410000 */
[----:B------:R-:W-:Y:S01]  /*ede0*/  MOV R165, R252 ;  /* 0x000000fc00a57202 */ /* 0x000fe20000000f00 */
[----:B------:R-:W-:Y:S01]  /*edf0*/  FMUL.FTZ R23, R133, R163 ;  /* 0x000000a385177220 */ /* 0x000fe20000410000 */
[----:B------:R1:W-:Y:S01]  /*ee00*/  MUFU.EX2 R252, R138 ;  /* 0x0000008a00fc7308 */ /* 0x0003e20000000800 */
[----:B------:R-:W-:Y:S01]  /*ee10*/  MOV R163, R24 ;  /* 0x0000001800a37202 */ /* 0x000fe20000000f00 */
[----:B------:R-:W-:Y:S01]  /*ee20*/  FMUL.FTZ R24, R132, R164 ;  /* 0x000000a484187220 */ /* 0x000fe20000410000 */
[----:B------:R-:W-:Y:S02]  /*ee30*/  MOV R164, R223 ;  /* 0x000000df00a47202 */ /* 0x000fe40000000f00 */
[----:B------:R-:W-:Y:S01]  /*ee40*/  MOV R180, R160 ;  /* 0x000000a000b47202 */ /* 0x000fe20000000f00 */
[-C--:B----4-:R-:W-:Y:S03]  /*ee50*/  HMMA.16816.F32 R20, R144, R36.reuse, R20 ;  /* 0x000000249014723c */ /* 0x090fe60000001814 */
[----:B------:R-:W-:Y:S02]  /*ee60*/  MOV R175, R164 ;  /* 0x000000a400af7202 */ /* 0x000fe40000000f00 */
[----:B------:R-:W-:Y:S02]  /*ee70*/  MOV R182, R180 ;  /* 0x000000b400b67202 */ /* 0x000fe40000000f00 */
[----:B------:R-:W-:Y:S01]  /*ee80*/  MOV R180, R218 ;  /* 0x000000da00b47202 */ /* 0x000fe20000000f00 */
[C---:B------:R-:W-:Y:S07]  /*ee90*/  HMMA.16816.F32 R24, R148.reuse, R36, R24 ;  /* 0x000000249418723c */ /* 0x040fee0000001818 */
[C---:B------:R-:W-:Y:S01]  /*eea0*/  FMUL.FTZ R36, R134.reuse, R176 ;  /* 0x000000b086247220 */ /* 0x040fe20000410000 */
[-C--:B------:R-:W-:Y:S04]  /*eeb0*/  HMMA.16816.F32 R28, R148, R38.reuse, R28 ;  /* 0x00000026941c723c */ /* 0x080fe8000000181c */
[--C-:B-1----:R-:W-:Y:S01]  /*eec0*/  FFMA.FTZ R138, R205, c[0x0][0x2d0], -R142.reuse ;  /* 0x0000b400cd8a7a23 */ /* 0x102fe2000001088e */
[----:B------:R-:W-:Y:S01]  /*eed0*/  MOV R176, R173 ;  /* 0x000000ad00b07202 */ /* 0x000fe20000000f00 */
[----:B------:R-:W-:Y:S01]  /*eee0*/  FMUL.FTZ R37, R134, R177 ;  /* 0x000000b186257220 */ /* 0x000fe20000410000 */
[----:B------:R-:W-:Y:S01]  /*eef0*/  MOV R173, R166 ;  /* 0x000000a600ad7202 */ /* 0x000fe20000000f00 */
[C---:B------:R-:W-:Y:S01]  /*ef00*/  HMMA.16816.F32 R32, R144.reuse, R38, R32 ;  /* 0x000000269020723c */ /* 0x040fe20000001820 */
[----:B------:R1:W2:Y:S03]  /*ef10*/  MUFU.EX2 R251, R138 ;  /* 0x0000008a00fb7308 */ /* 0x0002a60000000800 */
[----:B------:R-:W-:Y:S02]  /*ef20*/  MOV R177, R171 ;  /* 0x000000ab00b17202 */ /* 0x000fe40000000f00 */
[----:B------:R-:W-:Y:S01]  /*ef30*/  MOV R171, R161 ;  /* 0x000000a100ab7202 */ /* 0x000fe20000000f00 */
[C---:B------:R-:W-:Y:S01]  /*ef40*/  FMUL.FTZ R38, R133.reuse, R178 ;  /* 0x000000b285267220 */ /* 0x040fe20000410000 */
[----:B------:R-:W-:Y:S01]  /*ef50*/  MOV R178, R170 ;  /* 0x000000aa00b27202 */ /* 0x000fe20000000f00 */
[----:B------:R-:W-:Y:S03]  /*ef60*/  FMUL.FTZ R39, R133, R179 ;  /* 0x000000b385277220 */ /* 0x000fe60000410000 */
[----:B------:R-:W-:Y:S02]  /*ef70*/  MOV R179, R163 ;  /* 0x000000a300b37202 */ /* 0x000fe40000000f00 */
[----:B------:R-:W-:Y:S02]  /*ef80*/  MOV R170, R162 ;  /* 0x000000a200aa7202 */ /* 0x000fe40000000f00 */
[-C--:B------:R-:W-:Y:S01]  /*ef90*/  HMMA.16816.F32 R36, R144, R152.reuse, R36 ;  /* 0x000000989024723c */ /* 0x080fe20000001824 */
[----:B------:R-:W-:Y:S07]  /*efa0*/  LDSM.16.MT88.4 R160, [R226+0x2880] ;  /* 0x00288000e2a0783b */ /* 0x000fee0000004200 */
        /* <DEDUP_REMOVED lines=8> */
[----:B-1----:R-:W-:Y:S04]  /*f030*/  FFMA.FTZ R138, R204, c[0x0][0x2d0], -R142 ;  /* 0x0000b400cc8a7a23 */ /* 0x002fe8000001088e */
[-C--:B------:R-:W-:Y:S01]  /*f040*/  HMMA.16816.F32 R60, R148, R158.reuse, R60 ;  /* 0x0000009e943c723c */ /* 0x080fe2000000183c */
[----:B------:R1:W4:Y:S07]  /*f050*/  MUFU.EX2 R249, R138 ;  /* 0x0000008a00f97308 */ /* 0x00032e0000000800 */
[C---:B------:R-:W-:Y:S01]  /*f060*/  HMMA.16816.F32 R64, R144.reuse, R158, R64 ;  /* 0x0000009e9040723c */ /* 0x040fe20000001840 */
[----:B------:R-:W2:Y:S07]  /*f070*/  LDSM.16.MT88.4 R156, [R226+0x3880] ;  /* 0x00388000e29c783b */ /* 0x000eae0000004200 */
[-C--:B---3--:R-:W-:Y:S08]  /*f080*/  HMMA.16816.F32 R68, R144, R152.reuse, R68 ;  /* 0x000000989044723c */ /* 0x088ff00000001844 */
[C---:B------:R-:W-:Y:S04]  /*f090*/  HMMA.16816.F32 R72, R148.reuse, R152, R72 ;  /* 0x000000989448723c */ /* 0x040fe80000001848 */
[--C-:B-1----:R-:W-:Y:S04]  /*f0a0*/  FFMA.FTZ R138, R214, c[0x0][0x2d0], -R143.reuse ;  /* 0x0000b400d68a7a23 */ /* 0x102fe8000001088f */
[-C--:B------:R-:W-:Y:S01]  /*f0b0*/  HMMA.16816.F32 R76, R148, R154.reuse, R76 ;  /* 0x0000009a944c723c */ /* 0x080fe2000000184c */
[----:B------:R1:W-:Y:S07]  /*f0c0*/  MUFU.EX2 R248, R138 ;  /* 0x0000008a00f87308 */ /* 0x0003ee0000000800 */
[C---:B------:R-:W-:Y:S01]  /*f0d0*/  HMMA.16816.F32 R80, R144.reuse, R154, R80 ;  /* 0x0000009a9050723c */ /* 0x040fe20000001850 */
[----:B------:R-:W3:Y:S07]  /*f0e0*/  LDSM.16.MT88.4 R152, [R228+0x3880] ;  /* 0x00388000e498783b */ /* 0x000eee0000004200 */
[-C--:B--2---:R-:W-:Y:S08]  /*f0f0*/  HMMA.16816.F32 R84, R144, R156.reuse, R84 ;  /* 0x0000009c9054723c */ /* 0x084ff00000001854 */
[C---:B------:R-:W-:Y:S04]  /*f100*/  HMMA.16816.F32 R88, R148.reuse, R156, R88 ;  /* 0x0000009c9458723c */ /* 0x040fe80000001858 */
[--C-:B-1----:R-:W-:Y:S04]  /*f110*/  FFMA.FTZ R138, R209, c[0x0][0x2d0], -R143.reuse ;  /* 0x0000b400d18a7a23 */ /* 0x102fe8000001088f */
[-C--:B------:R-:W-:Y:S01]  /*f120*/  HMMA.16816.F32 R92, R148, R158.reuse, R92 ;  /* 0x0000009e945c723c */ /* 0x080fe2000000185c */
[----:B------:R1:W2:Y:S07]  /*f130*/  MUFU.EX2 R247, R138 ;  /* 0x0000008a00f77308 */ /* 0x0002ae0000000800 */
        /* <DEDUP_REMOVED lines=14> */
[----:B------:R-:W-:Y:S01]  /*f220*/  HMMA.16816.F32 R128, R144, R158, R128 ;  /* 0x0000009e9080723c */ /* 0x000fe20000001880 */
[----:B------:R-:W-:Y:S06]  /*f230*/  LDSM.16.MT88.4 R156, [R227+0x2880] ;  /* 0x00288000e39c783b */ /* 0x000fec0000004200 */
[----:B------:R-:W-:Y:S02]  /*f240*/  F2FP.PACK_AB R144, R251, R252 ;  /* 0x000000fcfb90723e */ /* 0x000fe400000000ff */
[----:B----4-:R-:W-:Y:S03]  /*f250*/  F2FP.PACK_AB R146, R249, R250 ;  /* 0x000000faf992723e */ /* 0x010fe600000000ff */
[----:B------:R-:W-:Y:S01]  /*f260*/  F2FP.PACK_AB R145, R247, R248 ;  /* 0x000000f8f791723e */ /* 0x000fe200000000ff */
[--C-:B-1----:R-:W-:Y:S01]  /*f270*/  FFMA.FTZ R138, R221, c[0x0][0x2d0], -R192.reuse ;  /* 0x0000b400dd8a7a23 */ /* 0x102fe200000108c0 */
[----:B--2---:R-:W-:Y:S03]  /*f280*/  F2FP.PACK_AB R147, R245, R246 ;  /* 0x000000f6f593723e */ /* 0x004fe600000000ff */
[----:B------:R1:W-:Y:S04]  /*f290*/  MUFU.EX2 R244, R138 ;  /* 0x0000008a00f47308 */ /* 0x0003e80000000800 */
[-C--:B---3--:R-:W-:Y:S03]  /*f2a0*/  HMMA.16816.F32 R4, R144, R152.reuse, R4 ;  /* 0x000000989004723c */ /* 0x088fe60000001804 */
[--C-:B-1----:R-:W-:Y:S04]  /*f2b0*/  FFMA.FTZ R138, R220, c[0x0][0x2d0], -R192.reuse ;  /* 0x0000b400dc8a7a23 */ /* 0x102fe800000108c0 */
[----:B------:R1:W2:Y:S02]  /*f2c0*/  MUFU.EX2 R242, R138 ;  /* 0x0000008a00f27308 */ /* 0x0002a40000000800 */
[--C-:B-1----:R-:W-:Y:S03]  /*f2d0*/  FFMA.FTZ R138, R222, c[0x0][0x2d0], -R192.reuse ;  /* 0x0000b400de8a7a23 */ /* 0x102fe600000108c0 */
[----:B--2---:R-:W-:Y:S05]  /*f2e0*/  F2FP.PACK_AB R148, R242, R244 ;  /* 0x000000f4f294723e */ /* 0x004fea00000000ff */
[----:B------:R1:W-:Y:S02]  /*f2f0*/  MUFU.EX2 R223, R138 ;  /* 0x0000008a00df7308 */ /* 0x0003e40000000800 */
[----:B-1----:R-:W-:Y:S01]  /*f300*/  FFMA.FTZ R138, R174, c[0x0][0x2d0], -R192 ;  /* 0x0000b400ae8a7a23 */ /* 0x002fe200000108c0 */
[----:B------:R-:W-:Y:S02]  /*f310*/  MOV R174, R165 ;  /* 0x000000a500ae7202 */ /* 0x000fe40000000f00 */
[----:B------:R-:W1:Y:S05]  /*f320*/  LDSM.16.MT88.4 R164, [R228+0x2880] ;  /* 0x00288000e4a4783b */ /* 0x000e6a0000004200 */
[----:B------:R2:W3:Y:S02]  /*f330*/  MUFU.EX2 R222, R138 ;  /* 0x0000008a00de7308 */ /* 0x0004e40000000800 */
[--C-:B--2---:R-:W-:Y:S01]  /*f340*/  FFMA.FTZ R138, R194, c[0x0][0x2d0], -R2.reuse ;  /* 0x0000b400c28a7a23 */ /* 0x104fe20000010802 */
[----:B---3--:R-:W-:Y:S07]  /*f350*/  F2FP.PACK_AB R150, R222, R223 ;  /* 0x000000dfde96723e */ /* 0x008fee00000000ff */
[----:B------:R2:W-:Y:S02]  /*f360*/  MUFU.EX2 R205, R138 ;  /* 0x0000008a00cd7308 */ /* 0x0005e40000000800 */
[--C-:B--2---:R-:W-:Y:S08]  /*f370*/  FFMA.FTZ R138, R193, c[0x0][0x2d0], -R2.reuse ;  /* 0x0000b400c18a7a23 */ /* 0x104ff00000010802 */
[----:B------:R2:W3:Y:S02]  /*f380*/  MUFU.EX2 R204, R138 ;  /* 0x0000008a00cc7308 */ /* 0x0004e40000000800 */
[--C-:B--2---:R-:W-:Y:S01]  /*f390*/  FFMA.FTZ R138, R195, c[0x0][0x2d0], -R2.reuse ;  /* 0x0000b400c38a7a23 */ /* 0x104fe20000010802 */
[----:B---3--:R-:W-:Y:S07]  /*f3a0*/  F2FP.PACK_AB R149, R204, R205 ;  /* 0x000000cdcc95723e */ /* 0x008fee00000000ff */
[----:B------:R2:W-:Y:S02]  /*f3b0*/  MUFU.EX2 R203, R138 ;  /* 0x0000008a00cb7308 */ /* 0x0005e40000000800 */
[----:B--2---:R-:W-:Y:S08]  /*f3c0*/  FFMA.FTZ R138, R215, c[0x0][0x2d0], -R2 ;  /* 0x0000b400d78a7a23 */ /* 0x004ff00000010802 */
[----:B------:R2:W3:Y:S02]  /*f3d0*/  MUFU.EX2 R202, R138 ;  /* 0x0000008a00ca7308 */ /* 0x0004e40000000800 */
[--C-:B--2---:R-:W-:Y:S01]  /*f3e0*/  FFMA.FTZ R138, R181, c[0x0][0x2d0], -R142.reuse ;  /* 0x0000b400b58a7a23 */ /* 0x104fe2000001088e */
[----:B------:R-:W-:Y:S02]  /*f3f0*/  MOV R181, R179 ;  /* 0x000000b300b57202 */ /* 0x000fe40000000f00 */
[----:B------:R-:W-:Y:S05]  /*f400*/  MOV R179, R219 ;  /* 0x000000db00b37202 */ /* 0x000fea0000000f00 */
[----:B------:R2:W-:Y:S01]  /*f410*/  MUFU.EX2 R221, R138 ;  /* 0x0000008a00dd7308 */ /* 0x0005e20000000800 */
[----:B---3--:R-:W-:Y:S07]  /*f420*/  F2FP.PACK_AB R151, R202, R203 ;  /* 0x000000cbca97723e */ /* 0x008fee00000000ff */
[C---:B------:R-:W-:Y:S08]  /*f430*/  HMMA.16816.F32 R8, R148.reuse, R152, R8 ;  /* 0x000000989408723c */ /* 0x040ff00000001808 */
[-C--:B------:R-:W-:Y:S08]  /*f440*/  HMMA.16816.F32 R12, R148, R154.reuse, R12 ;  /* 0x0000009a940c723c */ /* 0x080ff0000000180c */
[C---:B------:R-:W-:Y:S01]  /*f450*/  HMMA.16816.F32 R16, R144.reuse, R154, R16 ;  /* 0x0000009a9010723c */ /* 0x040fe20000001810 */
[----:B------:R-:W3:Y:S03]  /*f460*/  LDSM.16.MT88.4 R152, [R225+0x4080] ;  /* 0x00408000e198783b */ /* 0x000ee60000004200 */
[--C-:B--2---:R-:W-:Y:S01]  /*f470*/  FFMA.FTZ R138, R178, c[0x0][0x2d0], -R142.reuse ;  /* 0x0000b400b28a7a23 */ /* 0x104fe2000001088e */
[----:B------:R-:W-:Y:S01]  /*f480*/  MOV R178, R139 ;  /* 0x0000008b00b27202 */ /* 0x000fe20000000f00 */
[--C-:B------:R-:W-:Y:S02]  /*f490*/  FFMA.FTZ R139, R217, c[0x0][0x2d0], -R142.reuse ;  /* 0x0000b400d98b7a23 */ /* 0x100fe4000001088e */
[-C--:B------:R-:W-:Y:S01]  /*f4a0*/  HMMA.16816.F32 R20, R144, R160.reuse, R20 ;  /* 0x000000a09014723c */ /* 0x080fe20000001814 */
[----:B------:R2:W-:Y:S07]  /*f4b0*/  MUFU.EX2 R219, R138 ;  /* 0x0000008a00db7308 */ /* 0x0005ee0000000800 */
[C---:B------:R-:W-:Y:S03]  /*f4c0*/  HMMA.16816.F32 R24, R148.reuse, R160, R24 ;  /* 0x000000a09418723c */ /* 0x040fe60000001818 */
[----:B------:R4:W-:Y:S05]  /*f4d0*/  MUFU.EX2 R218, R139 ;  /* 0x0000008b00da7308 */ /* 0x0009ea0000000800 */
[-C--:B------:R-:W-:Y:S08]  /*f4e0*/  HMMA.16816.F32 R28, R148, R162.reuse, R28 ;  /* 0x000000a2941c723c */ /* 0x080ff0000000181c */
[C---:B------:R-:W-:Y:S01]  /*f4f0*/  HMMA.16816.F32 R32, R144.reuse, R162, R32 ;  /* 0x000000a29020723c */ /* 0x040fe20000001820 */
[----:B------:R-:W3:Y:S03]  /*f500*/  LDSM.16.MT88.4 R160, [R226+0x4080] ;  /* 0x00408000e2a0783b */ /* 0x000ee60000004200 */
[----:B--2---:R-:W-:Y:S04]  /*f510*/  FFMA.FTZ R138, R216, c[0x0][0x2d0], -R142 ;  /* 0x0000b400d88a7a23 */ /* 0x004fe8000001088e */
[-C--:B-1----:R-:W-:Y:S01]  /*f520*/  HMMA.16816.F32 R36, R144, R164.reuse, R36 ;  /* 0x000000a49024723c */ /* 0x082fe20000001824 */
[----:B------:R1:W2:Y:S03]  /*f530*/  MUFU.EX2 R220, R138 ;  /* 0x0000008a00dc7308 */ /* 0x0002a60000000800 */
[--C-:B----4-:R-:W-:Y:S01]  /*f540*/  FFMA.FTZ R139, R180, c[0x0][0x2d0], -R143.reuse ;  /* 0x0000b400b48b7a23 */ /* 0x110fe2000001088f */
[----:B------:R-:W-:Y:S03]  /*f550*/  MOV R180, R199 ;  /* 0x000000c700b47202 */ /* 0x000fe60000000f00 */
[C---:B------:R-:W-:Y:S03]  /*f560*/  HMMA.16816.F32 R40, R148.reuse, R164, R40 ;  /* 0x000000a49428723c */ /* 0x040fe60000001828 */
[----:B------:R-:W-:Y:S05]  /*f570*/  MUFU.EX2 R214, R139 ;  /* 0x0000008b00d67308 */ /* 0x000fea0000000800 */
[-C--:B------:R-:W-:Y:S05]  /*f580*/  HMMA.16816.F32 R44, R148, R166.reuse, R44 ;  /* 0x000000a6942c723c */ /* 0x080fea000000182c */
[----:B------:R4:W-:Y:S03]  /*f590*/  MUFU.EX2 R139, R140 ;  /* 0x0000008c008b7308 */ /* 0x0009e60000000800 */
[C---:B------:R-:W-:Y:S04]  /*f5a0*/  HMMA.16816.F32 R48, R144.reuse, R166, R48 ;  /* 0x000000a69030723c */ /* 0x040fe80000001830 */
[--C-:B-1----:R-:W-:Y:S01]  /*f5b0*/  FFMA.FTZ R138, R183, c[0x0][0x2d0], -R143.reuse ;  /* 0x0000b400b78a7a23 */ /* 0x102fe2000001088f */
[----:B------:R-:W-:Y:S02]  /*f5c0*/  MOV R183, R196 ;  /* 0x000000c400b77202 */ /* 0x000fe40000000f00 */
[----:B--2---:R-:W-:Y:S01]  /*f5d0*/  F2FP.PACK_AB R142, R218, R220 ;  /* 0x000000dcda8e723e */ /* 0x004fe200000000ff */
[-C--:B------:R-:W-:Y:S01]  /*f5e0*/  HMMA.16816.F32 R52, R144, R156.reuse, R52 ;  /* 0x0000009c9034723c */ /* 0x080fe20000001834 */
[----:B------:R1:W-:Y:S07]  /*f5f0*/  MUFU.EX2 R217, R138 ;  /* 0x0000008a00d97308 */ /* 0x0003ee0000000800 */
[C---:B------:R-:W-:Y:S04]  /*f600*/  HMMA.16816.F32 R56, R148.reuse, R156, R56 ;  /* 0x0000009c9438723c */ /* 0x040fe80000001838 */
[----:B----4-:R-:W-:Y:S04]  /*f610*/  F2FP.PACK_AB R140, R219, R221 ;  /* 0x000000dddb8c723e */ /* 0x010fe800000000ff */
[-C--:B------:R-:W-:Y:S08]  /*f620*/  HMMA.16816.F32 R60, R148, R158.reuse, R60 ;  /* 0x0000009e943c723c */ /* 0x080ff0000000183c */
[C---:B------:R-:W-:Y:S01]  /*f630*/  HMMA.16816.F32 R64, R144.reuse, R158, R64 ;  /* 0x0000009e9040723c */ /* 0x040fe20000001840 */
[----:B------:R-:W2:Y:S03]  /*f640*/  LDSM.16.MT88.4 R156, [R228+0x4080] ;  /* 0x00408000e49c783b */ /* 0x000ea60000004200 */
[--C-:B-1----:R-:W-:Y:S01]  /*f650*/  FFMA.FTZ R138, R182, c[0x0][0x2d0], -R143.reuse ;  /* 0x0000b400b68a7a23 */ /* 0x102fe2000001088f */
[----:B------:R-:W-:Y:S03]  /*f660*/  MOV R182, R198 ;  /* 0x000000c600b67202 */ /* 0x000fe60000000f00 */
[-C--:B---3--:R-:W-:Y:S01]  /*f670*/  HMMA.16816.F32 R68, R144, R152.reuse, R68 ;  /* 0x000000989044723c */ /* 0x088fe20000001844 */
[----:B------:R1:W-:Y:S07]  /*f680*/  MUFU.EX2 R215, R138 ;  /* 0x0000008a00d77308 */ /* 0x0003ee0000000800 */
[C---:B------:R-:W-:Y:S08]  /*f690*/  HMMA.16816.F32 R72, R148.reuse, R152, R72 ;  /* 0x000000989448723c */ /* 0x040ff00000001848 */
[-C--:B------:R-:W-:Y:S08]  /*f6a0*/  HMMA.16816.F32 R76, R148, R154.reuse, R76 ;  /* 0x0000009a944c723c */ /* 0x080ff0000000184c */
[C---:B------:R-:W-:Y:S01]  /*f6b0*/  HMMA.16816.F32 R80, R144.reuse, R154, R80 ;  /* 0x0000009a9050723c */ /* 0x040fe20000001850 */
[----:B------:R-:W3:Y:S03]  /*f6c0*/  LDSM.16.MT88.4 R152, [R227+0x4080] ;  /* 0x00408000e398783b */ /* 0x000ee60000004200 */
[----:B-1----:R-:W-:Y:S01]  /*f6d0*/  FFMA.FTZ R138, R181, c[0x0][0x2d0], -R143 ;  /* 0x0000b400b58a7a23 */ /* 0x002fe2000001088f */
[----:B------:R-:W-:Y:S03]  /*f6e0*/  MOV R181, R197 ;  /* 0x000000c500b57202 */ /* 0x000fe60000000f00 */
[-C--:B------:R-:W-:Y:S01]  /*f6f0*/  HMMA.16816.F32 R84, R144, R160.reuse, R84 ;  /* 0x000000a09054723c */ /* 0x080fe20000001854 */
[----:B------:R1:W4:Y:S01]  /*f700*/  MUFU.EX2 R216, R138 ;  /* 0x0000008a00d87308 */ /* 0x0003220000000800 */
[----:B------:R-:W-:Y:S06]  /*f710*/  LDSM.16.MT88.4 R196, [R227+0x3080] ;  /* 0x00308000e3c4783b */ /* 0x000fec0000004200 */
[C---:B------:R-:W-:Y:S08]  /*f720*/  HMMA.16816.F32 R88, R148.reuse, R160, R88 ;  /* 0x000000a09458723c */ /* 0x040ff00000001858 */
[-C--:B------:R-:W-:Y:S08]  /*f730*/  HMMA.16816.F32 R92, R148, R162.reuse, R92 ;  /* 0x000000a2945c723c */ /* 0x080ff0000000185c */
[C---:B------:R-:W-:Y:S01]  /*f740*/  HMMA.16816.F32 R96, R144.reuse, R162, R96 ;  /* 0x000000a29060723c */ /* 0x040fe20000001860 */
[----:B------:R-:W3:Y:S03]  /*f750*/  LDSM.16.MT88.4 R160, [R225+0x3080] ;  /* 0x00308000e1a0783b */ /* 0x000ee60000004200 */
[--C-:B-1----:R-:W-:Y:S01]  /*f760*/  FFMA.FTZ R138, R179, c[0x0][0x2d0], -R192.reuse ;  /* 0x0000b400b38a7a23 */ /* 0x102fe200000108c0 */
[----:B----4-:R-:W-:Y:S02]  /*f770*/  F2FP.PACK_AB R143, R214, R216 ;  /* 0x000000d8d68f723e */ /* 0x010fe400000000ff */
[----:B------:R-:W-:Y:S01]  /*f780*/  MOV R179, R201 ;  /* 0x000000c900b37202 */ /* 0x000fe20000000f00 */
[-C--:B--2---:R-:W-:Y:S01]  /*f790*/  HMMA.16816.F32 R100, R144, R156.reuse, R100 ;  /* 0x0000009c9064723c */ /* 0x084fe20000001864 */
[----:B------:R1:W-:Y:S07]  /*f7a0*/  MUFU.EX2 R209, R138 ;  /* 0x0000008a00d17308 */ /* 0x0003ee0000000800 */
[C---:B------:R-:W-:Y:S08]  /*f7b0*/  HMMA.16816.F32 R104, R148.reuse, R156, R104 ;  /* 0x0000009c9468723c */ /* 0x040ff00000001868 */
[-C--:B------:R-:W-:Y:S08]  /*f7c0*/  HMMA.16816.F32 R108, R148, R158.reuse, R108 ;  /* 0x0000009e946c723c */ /* 0x080ff0000000186c */
[C---:B------:R-:W-:Y:S04]  /*f7d0*/  HMMA.16816.F32 R112, R144.reuse, R158, R112 ;  /* 0x0000009e9070723c */ /* 0x040fe80000001870 */
[--C-:B-1----:R-:W-:Y:S01]  /*f7e0*/  FFMA.FTZ R138, R178, c[0x0][0x2d0], -R192.reuse ;  /* 0x0000b400b28a7a23 */ /* 0x102fe200000108c0 */
[----:B------:R-:W-:Y:S03]  /*f7f0*/  MOV R178, R172 ;  /* 0x000000ac00b27202 */ /* 0x000fe60000000f00 */
[-C--:B---3--:R-:W-:Y:S01]  /*f800*/  HMMA.16816.F32 R116, R144, R152.reuse, R116 ;  /* 0x000000989074723c */ /* 0x088fe20000001874 */
[----:B------:R1:W2:Y:S07]  /*f810*/  MUFU.EX2 R207, R138 ;  /* 0x0000008a00cf7308 */ /* 0x0002ae0000000800 */
[C---:B------:R-:W-:Y:S08]  /*f820*/  HMMA.16816.F32 R120, R148.reuse, R152, R120 ;  /* 0x000000989478723c */ /* 0x040ff00000001878 */
[-C--:B------:R-:W-:Y:S08]  /*f830*/  HMMA.16816.F32 R124, R148, R154.reuse, R124 ;  /* 0x0000009a947c723c */ /* 0x080ff0000000187c */
[----:B------:R-:W-:Y:S04]  /*f840*/  HMMA.16816.F32 R128, R144, R154, R128 ;  /* 0x0000009a9080723c */ /* 0x000fe80000001880 */
[--C-:B-1----:R-:W-:Y:S01]  /*f850*/  FFMA.FTZ R138, R177, c[0x0][0x2d0], -R192.reuse ;  /* 0x0000b400b18a7a23 */ /* 0x102fe200000108c0 */
[----:B------:R-:W-:Y:S03]  /*f860*/  MOV R177, R173 ;  /* 0x000000ad00b17202 */ /* 0x000fe60000000f00 */
[----:B------:R1:W-:Y:S04]  /*f870*/  MUFU.EX2 R208, R138 ;  /* 0x0000008a00d07308 */ /* 0x0003e80000000800 */
[----:B-1----:R-:W-:Y:S01]  /*f880*/  FFMA.FTZ R138, R176, c[0x0][0x2d0], -R192 ;  /* 0x0000b400b08a7a23 */ /* 0x002fe200000108c0 */
[----:B------:R-:W-:Y:S02]  /*f890*/  MOV R176, R174 ;  /* 0x000000ae00b07202 */ /* 0x000fe40000000f00 */
[----:B--2---:R-:W-:Y:S03]  /*f8a0*/  F2FP.PACK_AB R192, R207, R209 ;  /* 0x000000d1cfc0723e */ /* 0x004fe600000000ff */
        /* <DEDUP_REMOVED lines=29> */
[----:B------:R-:W-:Y:S02]  /*fa80*/  MOV R26, R168 ;  /* 0x000000a8001a7202 */ /* 0x000fe40000000f00 */
[-C--:B------:R-:W-:Y:S01]  /*fa90*/  HMMA.16816.F32 R168, R192, R174.reuse, R28 ;  /* 0x000000aec0a8723c */ /* 0x080fe2000000181c */
[----:B------:R-:W4:Y:S02]  /*faa0*/  LDL.LU R28, [R1+0x8] ;  /* 0x00000800011c7983 */ /* 0x000f240000300800 */
[----:B------:R-:W-:Y:S02]  /*fab0*/  MOV R20, R180 ;  /* 0x000000b400147202 */ /* 0x000fe40000000f00 */
[----:B------:R-:W4:Y:S02]  /*fac0*/  LDL.LU R30, [R1+0x10] ;  /* 0x00001000011e7983 */ /* 0x000f240000300800 */
[----:B------:R-:W-:Y:S01]  /*fad0*/  MOV R29, R178 ;  /* 0x000000b2001d7202 */ /* 0x000fe20000000f00 */
[C---:B------:R-:W-:Y:S01]  /*fae0*/  HMMA.16816.F32 R172, R140.reuse, R174, R32 ;  /* 0x000000ae8cac723c */ /* 0x040fe20000001820 */
[----:B------:R-:W4:Y:S04]  /*faf0*/  LDL.LU R31, [R1+0x14] ;  /* 0x00001400011f7983 */ /* 0x000f280000300800 */
[----:B------:R-:W4:Y:S02]  /*fb00*/  LDL.LU R34, [R1+0xc] ;  /* 0x00000c0001227983 */ /* 0x000f240000300800 */
[----:B------:R-:W-:Y:S02]  /*fb10*/  MOV R33, R177 ;  /* 0x000000b100217202 */ /* 0x000fe40000000f00 */
        /* <DEDUP_REMOVED lines=27> */
[----:B------:R-:W-:Y:S04]  /*fcd0*/  FFMA.FTZ R4, R0, R31, R210 ;  /* 0x0000001f00047223 */ /* 0x000fe800000100d2 */
[----:B------:R-:W-:Y:S02]  /*fce0*/  FADD.FTZ R0, R24, R133 ;  /* 0x0000008518007221 */ /* 0x000fe40000010000 */
[----:B------:R-:W-:Y:S02]  /*fcf0*/  FFMA.FTZ R134, R134, R34, R33 ;  /* 0x0000002286867223 */ /* 0x000fe40000010021 */
        /* <DEDUP_REMOVED lines=41> */
[----:B------:R-:W-:Y:S01]  /*ff90*/  FADD.FTZ R0, R201, R6 ;  /* 0x00000006c9007221 */ /* 0x000fe20000010000 */
[----:B------:R-:W-:Y:S01]  /*ffa0*/  STL [R1+0x8], R4 ;  /* 0x0000080401007387 */ /* 0x000fe20000100800 */
[----:B------:R-:W-:Y:S02]  /*ffb0*/  FADD.FTZ R2, R206, R2 ;  /* 0x00000002ce027221 */ /* 0x000fe40000010000 */
[----:B------:R-:W-:Y:S01]  /*ffc0*/  FADD.FTZ R0, R139, R0 ;  /* 0x000000008b007221 */ /* 0x000fe20000010000 */
[----:B------:R-:W-:Y:S02]  /*ffd0*/  MOV R139, R3 ;  /* 0x00000003008b7202 */ /* 0x000fe40000000f00 */
[----:B------:R1:W-:Y:S01]  /*ffe0*/  STL [R1+0x10], R2 ;  /* 0x0000100201007387 */ /* 0x0003e20000100800 */
[----:B------:R-:W-:Y:S01]  /*fff0*/  FADD.FTZ R0, R138, R0 ;  /* 0x000000008a007221 */ /* 0x000fe20000010000 */
[----:B------:R-:W-:Y:S04]  /*10000*/  MOV R138, R135 ;  /* 0x00000087008a7202 */ /* 0x000fe80000000f00 */
[----:B------:R2:W-:Y:S01]  /*10010*/  STL [R1+0x14], R0 ;  /* 0x0000140001007387 */ /* 0x0005e20000100800 */
[----:B-1----:R-:W-:Y:S01]  /*10020*/  MOV R2, R137 ;  /* 0x0000008900027202 */ /* 0x002fe20000000f00 */
[----:B------:R-:W-:-:S05]  /*10030*/  @P0 BRA `(.L_x_1048) ;  /* 0xffffc92000000947 */ /* 0x000fca000383ffff */
.L_x_1047:
[----:B------:R-:W-:-:S06]  /*10040*/  UISETP.GE.AND UP0, UPT, UR13, UR8, UPT ;  /* 0x000000080d00728c */ /* 0x000fcc000bf06270 */
[----:B------:R-:W-:-:S13]  /*10050*/  PLOP3.LUT P0, PT, PT, PT, UP0, 0x80, 0x0 ;  /* 0x000000000000781c */ /* 0x000fda0003f0f008 */
        /* <DEDUP_REMOVED lines=25> */
.L_x_1066:
[----:B-1----:R-:W3:Y:S01]  /*101f0*/  LDL.64 R2, [R1+0x20] ;  /* 0x0000200001027983 */ /* 0x002ee20000100a00 */
[----:B------:R-:W-:Y:S04]  /*10200*/  DEPBAR.LE SB0, 0x0 ;  /* 0x000080000000791a */ /* 0x000fe80000000000 */
[----:B------:R-:W-:Y:S01]  /*10210*/  USHF.R.S32.HI UR5, URZ, 0x1f, UR13 ;  /* 0x0000001f3f057899 */ /* 0x000fe2000801140d */
[----:B------:R-:W4:Y:S01]  /*10220*/  LDL.64 R12, [R1+0x18] ;  /* 0x00001800010c7983 */ /* 0x000f220000100a00 */
[----:B------:R-:W-:Y:S01]  /*10230*/  UIMAD UR4, UR25, UR13, URZ ;  /* 0x0000000d190472a4 */ /* 0x000fe2000f8e023f */
[----:B------:R-:W-:Y:S01]  /*10240*/  MOV R20, UR22 ;  /* 0x0000001600147c02 */ /* 0x000fe20008000f00 */
[----:B------:R-:W-:Y:S01]  /*10250*/  UISETP.GT.AND UP0, UPT, UR13, UR8, UPT ;  /* 0x000000080d00728c */ /* 0x000fe2000bf04270 */
[----:B------:R-:W-:Y:S01]  /*10260*/  MOV R21, UR23 ;  /* 0x0000001700157c02 */ /* 0x000fe20008000f00 */
[----:B------:R-:W-:Y:S01]  /*10270*/  UIMAD UR4, UR5, UR22, UR4 ;  /* 0x00000016050472a4 */ /* 0x000fe2000f8e0204 */
[----:B------:R-:W-:Y:S01]  /*10280*/  BAR.SYNC.DEFER_BLOCKING 0x0 ;  /* 0x0000000000007b1d */ /* 0x000fe20000010000 */
[----:B------:R-:W-:Y:S06]  /*10290*/  UISETP.NE.AND UP1, UPT, UR17, URZ, UPT ;  /* 0x0000003f1100728c */ /* 0x000fec000bf25270 */
[----:B------:R-:W-:Y:S01]  /*102a0*/  PLOP3.LUT P2, PT, PT, PT, UP1, 0x80, 0x0 ;  /* 0x000000000000781c */ /* 0x000fe20003f4f018 */
[----:B------:R-:W-:Y:S04]  /*102b0*/  @UP0 UIADD3 UR27, UR13, -0x1, URZ ;  /* 0xffffffff0d1b0890 */ /* 0x000fe8000fffe03f */
[----:B------:R-:W-:Y:S01]  /*102c0*/  @UP0 USHF.R.S32.HI UR26, URZ, 0x1f, UR27 ;  /* 0x0000001f3f1a0899 */ /* 0x000fe2000801141b */
        /* <DEDUP_REMOVED lines=15> */
[C---:B---3--:R-:W-:Y:S05]  /*103c0*/  IMAD.WIDE.U32 R2, R20.reuse, UR13, R2 ;  /* 0x0000000d14027c25 */ /* 0x048fea000f8e0002 */
[----:B------:R-:W-:Y:S01]  /*103d0*/  IADD3 R0, R3, UR4, RZ ;  /* 0x0000000403007c10 */ /* 0x000fe2000fffe0ff */
[----:B----4-:R-:W-:Y:S01]  /*103e0*/  IMAD.WIDE.U32 R20, R20, UR13, R12 ;  /* 0x0000000d14147c25 */ /* 0x010fe2000f8e000c */
[C---:B------:R-:W-:Y:S01]  /*103f0*/  LEA R24, P1, R2.reuse, c[0x0][0x1f8], 0x1 ;  /* 0x00007e0002187a11 */ /* 0x040fe200078208ff */
[-C--:B------:R-:W-:Y:S03]  /*10400*/  HMMA.16816.F32 R12, R44, R18.reuse, RZ ;  /* 0x000000122c0c723c */ /* 0x080fe600000018ff */
[----:B------:R-:W-:Y:S02]  /*10410*/  LEA.HI.X R25, R2, c[0x0][0x1fc], R0, 0x1, P1 ;  /* 0x00007f0002197a11 */ /* 0x000fe400008f0c00 */
[----:B------:R-:W-:Y:S01]  /*10420*/  IADD3 R3, R21, UR4, RZ ;  /* 0x0000000415037c10 */ /* 0x000fe2000fffe0ff */
[----:B------:R-:W-:Y:S01]  /*10430*/  ULDC.64 UR4, c[0x0][0x1e0] ;  /* 0x0000780000047ab9 */ /* 0x000fe20000000a00 */
[C---:B------:R-:W-:Y:S01]  /*10440*/  LEA R28, P0, R20.reuse, c[0x0][0x1f8], 0x1 ;  /* 0x00007e00141c7a11 */ /* 0x040fe200078008ff */
[C---:B------:R-:W-:Y:S01]  /*10450*/  HMMA.16816.F32 R16, R48.reuse, R18, RZ ;  /* 0x000000123010723c */ /* 0x040fe200000018ff */
[----:B------:R-:W-:Y:S01]  /*10460*/  @!PT LDS RZ, [RZ] ;  /* 0x00000000fffff984 */ /* 0x000fe20000000800 */
[----:B------:R-:W-:Y:S01]  /*10470*/  @!PT LDS RZ, [RZ] ;  /* 0x00000000fffff984 */ /* 0x000fe20000000800 */
[----:B------:R-:W-:Y:S01]  /*10480*/  @!PT LDS RZ, [RZ] ;  /* 0x00000000fffff984 */ /* 0x000fe20000000800 */
[----:B------:R3:W-:Y:S03]  /*10490*/  LDGSTS.E.BYPASS.LTC128B.128 [R243+0x2080], [R24.64], !P4 ;  /* 0x0208000018f37fae */ /* 0x0007e6000e101d54 */
[----:B------:R-:W-:Y:S01]  /*104a0*/  LEA.HI.X R29, R20, c[0x0][0x1fc], R3, 0x1, P0 ;  /* 0x00007f00141d7a11 */ /* 0x000fe200000f0c03 */
[----:B------:R-:W-:Y:S01]  /*104b0*/  @UP0 UIMAD.WIDE.U32 UR28, UR27, UR4, URZ ;  /* 0x000000041b1c02a5 */ /* 0x000fe2000f8e003f */
[----:B------:R-:W-:Y:S01]  /*104c0*/  IADD3 R2, P0, R24, UR12, RZ ;  /* 0x0000000c18027c10 */ /* 0x000fe2000ff1e0ff */
[----:B------:R-:W-:Y:S01]  /*104d0*/  @UP0 UIMAD UR26, UR26, UR4, URZ ;  /* 0x000000041a1a02a4 */ /* 0x000fe2000f8e023f */
[-C--:B------:R-:W-:Y:S01]  /*104e0*/  HMMA.16816.F32 R20, R48, R32.reuse, RZ ;  /* 0x000000203014723c */ /* 0x080fe200000018ff */
[----:B------:R4:W-:Y:S02]  /*104f0*/  LDGSTS.E.BYPASS.LTC128B.128 [R243+0x3880], [R28.64], !P3 ;  /* 0x038800001cf37fae */ /* 0x0009e4000d901d54 */
[----:B------:R-:W-:Y:S01]  /*10500*/  @UP0 UIMAD UR26, UR27, UR5, UR26 ;  /* 0x000000051b1a02a4 */ /* 0x000fe2000f8e021a */
[----:B------:R-:W-:Y:S02]  /*10510*/  IADD3.X R3, R25, UR11, RZ, P0, !PT ;  /* 0x0000000b19037c10 */ /* 0x000fe400087fe4ff */
[C---:B------:R-:W-:Y:S01]  /*10520*/  IADD3 R38, P1, R2.reuse, UR12, RZ ;  /* 0x0000000c02267c10 */ /* 0x040fe2000ff3e0ff */
[----:B------:R-:W-:Y:S01]  /*10530*/  @UP0 UIADD3 UR4, UR29, UR26, URZ ;  /* 0x0000001a1d040290 */ /* 0x000fe2000fffe03f */
[----:B------:R-:W-:Y:S01]  /*10540*/  IADD3 R36, P0, R2, UR19, RZ ;  /* 0x0000001302247c10 */ /* 0x000fe2000ff1e0ff */
[----:B------:R2:W-:Y:S01]  /*10550*/  LDGSTS.E.BYPASS.LTC128B.128 [R243+0x2880], [R2.64], !P4 ;  /* 0x0288000002f37fae */ /* 0x0005e2000e101d54 */
[----:B------:R-:W-:Y:S02]  /*10560*/  UIMAD UR29, UR13, -0x30, URZ ;  /* 0xffffffd00d1d78a4 */ /* 0x000fe4000f8e023f */
[C---:B------:R-:W-:Y:S01]  /*10570*/  IADD3.X R39, R3.reuse, UR11, RZ, P1, !PT ;  /* 0x0000000b03277c10 */ /* 0x040fe20008ffe4ff */
[----:B------:R-:W-:Y:S01]  /*10580*/  @UP0 UIMAD UR4, UR4, 0x30, URZ ;  /* 0x00000030040408a4 */ /* 0x000fe2000f8e023f */
[----:B------:R-:W-:Y:S02]  /*10590*/  IADD3.X R37, R3, UR24, RZ, P0, !PT ;  /* 0x0000001803257c10 */ /* 0x000fe400087fe4ff */
[----:B------:R-:W-:Y:S01]  /*105a0*/  PLOP3.LUT P1, PT, PT, PT, UP0, 0x80, 0x0 ;  /* 0x000000000000781c */ /* 0x000fe20003f2f008 */
[----:B------:R2:W-:Y:S01]  /*105b0*/  LDGSTS.E.BYPASS.LTC128B.128 [R243+0x4080], [R2.64+0x80], !P3 ;  /* 0x0408008002f37fae */ /* 0x0005e2000d901d54 */
[----:B------:R-:W-:Y:S01]  /*105c0*/  PLOP3.LUT P0, PT, PT, PT, UP1, 0x80, 0x0 ;  /* 0x000000000000781c */ /* 0x000fe20003f0f018 */
[----:B------:R-:W-:Y:S01]  /*105d0*/  UISETP.NE.AND UP0, UPT, UR16, URZ, UPT ;  /* 0x0000003f1000728c */ /* 0x000fe2000bf05270 */
[C---:B---3--:R-:W-:Y:S01]  /*105e0*/  HMMA.16816.F32 R24, R44.reuse, R32, RZ ;  /* 0x000000202c18723c */ /* 0x048fe200000018ff */
[----:B------:R-:W-:Y:S04]  /*105f0*/  MOV R0, UR28 ;  /* 0x0000001c00007c02 */ /* 0x000fe80008000f00 */
[----:B------:R3:W-:Y:S03]  /*10600*/  LDGSTS.E.BYPASS.LTC128B.128 [R243+0x3080], [R38.64], !P4 ;  /* 0x0308000026f37fae */ /* 0x0007e6000e101d54 */
[-C--:B----4-:R-:W-:Y:S05]  /*10610*/  HMMA.16816.F32 R28, R44, R34.reuse, RZ ;  /* 0x000000222c1c723c */ /* 0x090fea00000018ff */
[----:B------:R3:W-:Y:S03]  /*10620*/  LDGSTS.E.BYPASS.LTC128B.128 [R243+0x4880], [R36.64], !P3 ;  /* 0x0488000024f37fae */ /* 0x0007e6000d901d54 */
[C---:B------:R-:W-:Y:S05]  /*10630*/  HMMA.16816.F32 R32, R48.reuse, R34, RZ ;  /* 0x000000223020723c */ /* 0x040fea00000018ff */
[----:B------:R-:W-:Y:S08]  /*10640*/  LDSM.16.M88.4 R212, [R232+0x8080] ;  /* 0x00808000e8d4783b */ /* 0x000ff00000000200 */
[----:B------:R-:W0:Y:S08]  /*10650*/  LDGDEPBAR ;  /* 0x00000000000079af */ /* 0x000e300000000000 */
[----:B------:R-:W4:Y:S01]  /*10660*/  LDSM.16.M88.4 R216, [R230+0x5080] ;  /* 0x00508000e6d8783b */ /* 0x000f220000000200 */
[-C--:B---3--:R-:W-:Y:S07]  /*10670*/  HMMA.16816.F32 R36, R48, R140.reuse, RZ ;  /* 0x0000008c3024723c */ /* 0x088fee00000018ff */
[----:B------:R-:W3:Y:S01]  /*10680*/  LDSM.16.M88.4 R220, [R232+0xa080] ;  /* 0x00a08000e8dc783b */ /* 0x000ee20000000200 */
[C---:B------:R-:W-:Y:S08]  /*10690*/  HMMA.16816.F32 R40, R44.reuse, R140, RZ ;  /* 0x0000008c2c28723c */ /* 0x040ff000000018ff */
[-C--:B------:R-:W-:Y:S08]  /*106a0*/  HMMA.16816.F32 R44, R44, R142.reuse, RZ ;  /* 0x0000008e2c2c723c */ /* 0x080ff000000018ff */
[----:B------:R-:W-:Y:S01]  /*106b0*/  HMMA.16816.F32 R48, R48, R142, RZ ;  /* 0x0000008e3030723c */ /* 0x000fe200000018ff */
[----:B------:R-:W3:Y:S07]  /*106c0*/  LDSM.16.M88.4 R140, [R230+0x5880] ;  /* 0x00588000e68c783b */ /* 0x000eee0000000200 */
[-C--:B-1----:R-:W-:Y:S05]  /*106d0*/  HMMA.16816.F32 R4, R192, R196.reuse, R4 ;  /* 0x000000c4c004723c */ /* 0x082fea0000001804 */
[----:B--2---:R-:W-:Y:S02]  /*106e0*/  @P1 MOV R3, R247 ;  /* 0x000000f700031202 */ /* 0x004fe40000000f00 */
[----:B------:R-:W-:Y:S01]  /*106f0*/  @P1 MOV R2, R244 ;  /* 0x000000f400021202 */ /* 0x000fe20000000f00 */
[C---:B------:R-:W-:Y:S04]  /*10700*/  HMMA.16816.F32 R8, R200.reuse, R196, R8 ;  /* 0x000000c4c808723c */ /* 0x040fe80000001808 */
[----:B------:R-:W-:Y:S04]  /*10710*/  @P1 IMAD.WIDE.U32 R2, R0, 0x30, R2 ;  /* 0x0000003000021825 */ /* 0x000fe800078e0002 */
[-C--:B------:R-:W-:Y:S04]  /*10720*/  HMMA.16816.F32 R12, R200, R198.reuse, R12 ;  /* 0x000000c6c80c723c */ /* 0x080fe8000000180c */
[----:B------:R-:W-:Y:S01]  /*10730*/  @P2 IMAD.HI.U32 R0, R242, c[0x0][0x2c8], RZ ;  /* 0x0000b200f2002a27 */ /* 0x000fe200078e00ff */
[----:B------:R-:W-:Y:S03]  /*10740*/  @P1 IADD3 R3, R3, UR4, RZ ;  /* 0x0000000403031c10 */ /* 0x000fe6000fffe0ff */
[C---:B------:R-:W-:Y:S01]  /*10750*/  HMMA.16816.F32 R16, R192.reuse, R198, R16 ;  /* 0x000000c6c010723c */ /* 0x040fe20000001810 */
[----:B------:R-:W1:Y:S03]  /*10760*/  LDSM.16.M88.4 R196, [R230+0x6080] ;  /* 0x00608000e6c4783b */ /* 0x000e660000000200 */
[----:B------:R-:W-:Y:S04]  /*10770*/  @P1 SHF.L.U64.HI R3, R2, 0x1, R3 ;  /* 0x0000000102031819 */ /* 0x000fe80000010203 */
        /* <DEDUP_REMOVED lines=11> */
[-C--:B----4-:R-:W-:Y:S01]  /*10830*/  HMMA.16816.F32 R4, R212, R216.reuse, R4 ;  /* 0x000000d8d404723c */ /* 0x090fe20000001804 */
[----:B------:R-:W4:Y:S07]  /*10840*/  LDSM.16.M88.4 R208, [R229+0x800] ;  /* 0x00080000e5d0783b */ /* 0x000f2e0000000200 */
        /* <DEDUP_REMOVED lines=15> */
[-C--:B--2---:R-:W-:Y:S01]  /*10940*/  HMMA.16816.F32 R4, R192, R200.reuse, R4 ;  /* 0x000000c8c004723c */ /* 0x084fe20000001804 */
[----:B------:R-:W2:Y:S07]  /*10950*/  LDSM.16.M88.4 R212, [R231+0xe080] ;  /* 0x00e08000e7d4783b */ /* 0x000eae0000000200 */
        /* <DEDUP_REMOVED lines=8> */
[----:B------:R-:W-:Y:S07]  /*109e0*/  LDSM.16.M88.4 R208, [R239] ;  /* 0x00000000efd0783b */ /* 0x000fee0000000200 */
[-C--:B---3--:R-:W-:Y:S08]  /*109f0*/  HMMA.16816.F32 R36, R192, R216.reuse, R36 ;  /* 0x000000d8c024723c */ /* 0x088ff00000001824 */
[C---:B------:R-:W-:Y:S08]  /*10a00*/  HMMA.16816.F32 R40, R204.reuse, R216, R40 ;  /* 0x000000d8cc28723c */ /* 0x040ff00000001828 */
[-C--:B------:R-:W-:Y:S01]  /*10a10*/  HMMA.16816.F32 R44, R204, R218.reuse, R44 ;  /* 0x000000dacc2c723c */ /* 0x080fe2000000182c */
[----:B------:R-:W3:Y:S07]  /*10a20*/  LDSM.16.M88.4 R204, [R224+0x7880] ;  /* 0x00788000e0cc783b */ /* 0x000eee0000000200 */
[----:B------:R-:W-:Y:S01]  /*10a30*/  HMMA.16816.F32 R48, R192, R218, R48 ;  /* 0x000000dac030723c */ /* 0x000fe20000001830 */
[----:B------:R-:W4:Y:S07]  /*10a40*/  LDSM.16.M88.4 R192, [R233+0xc080] ;  /* 0x00c08000e9c0783b */ /* 0x000f2e0000000200 */
[-C--:B-1----:R-:W-:Y:S01]  /*10a50*/  HMMA.16816.F32 R4, R140, R196.reuse, R4 ;  /* 0x000000c48c04723c */ /* 0x082fe20000001804 */
[----:B------:R-:W1:Y:S07]  /*10a60*/  LDSM.16.M88.4 R216, [R233+0xe080] ;  /* 0x00e08000e9d8783b */ /* 0x000e6e0000000200 */
[C---:B--2---:R-:W-:Y:S08]  /*10a70*/  HMMA.16816.F32 R8, R212.reuse, R196, R8 ;  /* 0x000000c4d408723c */ /* 0x044ff00000001808 */
        /* <DEDUP_REMOVED lines=13> */
[----:B------:R-:W3:Y:S07]  /*10b50*/  LDSM.16.M88.4 R140, [R232+0xc080] ;  /* 0x00c08000e88c783b */ /* 0x000eee0000000200 */
        /* <DEDUP_REMOVED lines=14> */
[----:B------:R-:W2:Y:S07]  /*10c40*/  LDSM.16.M88.4 R216, [R234+0xc080] ;  /* 0x00c08000ead8783b */ /* 0x000eae0000000200 */
[----:B------:R-:W-:Y:S01]  /*10c50*/  HMMA.16816.F32 R48, R192, R198, R48 ;  /* 0x000000c6c030723c */ /* 0x000fe20000001830 */
[----:B------:R-:W2:Y:S07]  /*10c60*/  LDSM.16.M88.4 R192, [R236+0xe080] ;  /* 0x00e08000ecc0783b */ /* 0x000eae0000000200 */
[-C--:B---3--:R-:W-:Y:S08]  /*10c70*/  HMMA.16816.F32 R4, R140, R200.reuse, R4 ;  /* 0x000000c88c04723c */ /* 0x088ff00000001804 */
        /* <DEDUP_REMOVED lines=11> */
[-C--:B--2---:R-:W-:Y:S08]  /*10d30*/  HMMA.16816.F32 R4, R216, R220.reuse, R4 ;  /* 0x000000dcd804723c */ /* 0x084ff00000001804 */
        /* <DEDUP_REMOVED lines=21> */
[----:B------:R-:W1:Y:S10]  /*10e90*/  MUFU.TANH R206, R6 ;  /* 0x0000000600ce7308 */ /* 0x000e740000002400 */
[----:B------:R1:W1:Y:S01]  /*10ea0*/  MUFU.TANH R204, R7 ;  /* 0x0000000700cc7308 */ /* 0x0002620000002400 */
[----:B---3--:R-:W3:Y:S09]  /*10eb0*/  LDL R13, [R1+0x4] ;  /* 0x00000400010d7983 */ /* 0x008ef20000100800 */
        /* <DEDUP_REMOVED lines=13> */
[----:B------:R1:W1:Y:S01]  /*10f90*/  MUFU.TANH R142, R16 ;  /* 0x00000010008e7308 */ /* 0x0002620000002400 */
[----:B------:R-:W-:Y:S01]  /*10fa0*/  MOV R4, R242 ;  /* 0x000000f200047202 */ /* 0x000fe20000000f00 */
[-C--:B------:R-:W-:Y:S04]  /*10fb0*/  HMMA.16816.F32 R28, R192, R6.reuse, R28 ;  /* 0x00000006c01c723c */ /* 0x080fe8000000181c */
[----:B------:R-:W-:Y:S04]  /*10fc0*/  @P0 SHF.R.U32.HI R4, RZ, c[0x0][0x2cc], R0 ;  /* 0x0000b300ff040a19 */ /* 0x000fe80000011600 */
[----:B------:R-:W2:Y:S01]  /*10fd0*/  MUFU.TANH R197, R19 ;  /* 0x0000001300c57308 */ /* 0x000ea20000002400 */
[----:B------:R-:W-:Y:S01]  /*10fe0*/  MOV R0, UR29 ;  /* 0x0000001d00007c02 */ /* 0x000fe20008000f00 */
[C---:B------:R-:W-:Y:S04]  /*10ff0*/  HMMA.16816.F32 R32, R216.reuse, R6, R32 ;  /* 0x00000006d820723c */ /* 0x040fe80000001820 */
[----:B------:R-:W-:Y:S02]  /*11000*/  FMUL.FTZ R20, R20, c[0x0][0x320] ;  /* 0x0000c80014147a20 */ /* 0x000fe40000410000 */
[----:B------:R-:W-:Y:S02]  /*11010*/  FMUL.FTZ R21, R21, c[0x0][0x320] ;  /* 0x0000c80015157a20 */ /* 0x000fe40000410000 */
[----:B------:R-:W2:Y:S01]  /*11020*/  MUFU.TANH R196, R18 ;  /* 0x0000001200c47308 */ /* 0x000ea20000002400 */
[----:B------:R-:W-:Y:S03]  /*11030*/  @P1 SHF.L.U32 R6, R2, 0x1, RZ ;  /* 0x0000000102061819 */ /* 0x000fe600000006ff */
[----:B------:R-:W-:Y:S01]  /*11040*/  FMUL.FTZ R22, R22, c[0x0][0x320] ;  /* 0x0000c80016167a20 */ /* 0x000fe20000410000 */
[-C--:B-1----:R-:W-:Y:S03]  /*11050*/  HMMA.16816.F32 R36, R216, R8.reuse, R36 ;  /* 0x00000008d824723c */ /* 0x082fe60000001824 */
[----:B------:R-:W-:Y:S02]  /*11060*/  FMUL.FTZ R23, R23, c[0x0][0x320] ;  /* 0x0000c80017177a20 */ /* 0x000fe40000410000 */
[----:B------:R-:W-:Y:S01]  /*11070*/  FMUL.FTZ R24, R24, c[0x0][0x320] ;  /* 0x0000c80018187a20 */ /* 0x000fe20000410000 */
[----:B------:R1:W1:Y:S01]  /*11080*/  MUFU.TANH R135, R20 ;  /* 0x0000001400877308 */ /* 0x0002620000002400 */
[----:B------:R-:W-:Y:S01]  /*11090*/  FMUL.FTZ R25, R25, c[0x0][0x320] ;  /* 0x0000c80019197a20 */ /* 0x000fe20000410000 */
[C---:B------:R-:W-:Y:S04]  /*110a0*/  HMMA.16816.F32 R40, R192.reuse, R8, R40 ;  /* 0x00000008c028723c */ /* 0x040fe80000001828 */
[----:B------:R-:W-:Y:S02]  /*110b0*/  FMUL.FTZ R26, R26, c[0x0][0x320] ;  /* 0x0000c8001a1a7a20 */ /* 0x000fe40000410000 */
[----:B------:R-:W-:Y:S01]  /*110c0*/  FMUL.FTZ R27, R27, c[0x0][0x320] ;  /* 0x0000c8001b1b7a20 */ /* 0x000fe20000410000 */
[C---:B------:R-:W-:Y:S01]  /*110d0*/  @P1 IADD3 R8, P5, R6.reuse, 0x80, RZ ;  /* 0x0000008006081810 */ /* 0x040fe20007fbe0ff */
[----:B------:R-:W1:Y:S01]  /*110e0*/  MUFU.TANH R133, R21 ;  /* 0x0000001500857308 */ /* 0x000e620000002400 */
[----:B------:R-:W-:Y:S01]  /*110f0*/  @P1 IADD3 R6, P6, R6, c[0x0][0x1c8], RZ ;  /* 0x0000720006061a10 */ /* 0x000fe20007fde0ff */
[-C--:B------:R-:W-:Y:S03]  /*11100*/  HMMA.16816.F32 R44, R192, R10.reuse, R44 ;  /* 0x0000000ac02c723c */ /* 0x080fe6000000182c */
[----:B------:R-:W-:Y:S01]  /*11110*/  @P1 IADD3.X R7, R3, c[0x0][0x1cc], RZ, P6, !PT ;  /* 0x0000730003071a10 */ /* 0x000fe200037fe4ff */
[----:B------:R-:W-:Y:S01]  /*11120*/  FMUL.FTZ R28, R28, c[0x0][0x320] ;  /* 0x0000c8001c1c7a20 */ /* 0x000fe20000410000 */
[----:B------:R-:W-:Y:S01]  /*11130*/  @P1 IADD3 R8, P2, R8, c[0x0][0x1c8], RZ ;  /* 0x0000720008081a10 */ /* 0x000fe20007f5e0ff */
[----:B------:R-:W-:Y:S01]  /*11140*/  FMUL.FTZ R29, R29, c[0x0][0x320] ;  /* 0x0000c8001d1d7a20 */ /* 0x000fe20000410000 */
[----:B------:R-:W-:Y:S01]  /*11150*/  @P1 IADD3 R2, P0, R6, UR7, RZ ;  /* 0x0000000706021c10 */ /* 0x000fe2000ff1e0ff */
[----:B------:R2:W2:Y:S01]  /*11160*/  MUFU.TANH R141, R22 ;  /* 0x00000016008d7308 */ /* 0x0004a20000002400 */
[----:B------:R-:W-:Y:S01]  /*11170*/  @!PT LDS RZ, [RZ] ;  /* 0x00000000fffff984 */ /* 0x000fe20000000800 */
[----:B------:R-:W-:Y:S01]  /*11180*/  @!PT LDS RZ, [RZ] ;  /* 0x00000000fffff984 */ /* 0x000fe20000000800 */
[----:B------:R-:W-:Y:S01]  /*11190*/  @!PT LDS RZ, [RZ] ;  /* 0x00000000fffff984 */ /* 0x000fe20000000800 */
[----:B------:R4:W-:Y:S01]  /*111a0*/  @P1 LDGSTS.E.BYPASS.LTC128B.128 [R243+0x5080], [R6.64], !P4 ;  /* 0x0508000006f31fae */ /* 0x0009e2000e101d54 */
[----:B------:R-:W-:Y:S04]  /*111b0*/  HMMA.16816.F32 R48, R216, R10, R48 ;  /* 0x0000000ad830723c */ /* 0x000fe80000001830 */
[----:B------:R-:W-:Y:S01]  /*111c0*/  @P1 IADD3.X R9, RZ, c[0x0][0x1cc], R3, P2, P5 ;  /* 0x00007300ff091a10 */ /* 0x000fe200017ea403 */
[----:B------:R-:W-:Y:S01]  /*111d0*/  FMUL.FTZ R16, R17, c[0x0][0x320] ;  /* 0x0000c80011107a20 */ /* 0x000fe20000410000 */
[----:B------:R-:W-:Y:S01]  /*111e0*/  @P1 IADD3.X R3, R7, UR6, RZ, P0, !PT ;  /* 0x0000000607031c10 */ /* 0x000fe200087fe4ff */
[----:B------:R-:W-:Y:S01]  /*111f0*/  FMUL.FTZ R30, R30, c[0x0][0x320] ;  /* 0x0000c8001e1e7a20 */ /* 0x000fe20000410000 */
[----:B------:R4:W3:Y:S01]  /*11200*/  MUFU.TANH R140, R23 ;  /* 0x00000017008c7308 */ /* 0x0008e20000002400 */
[----:B------:R4:W-:Y:S03]  /*11210*/  @P1 LDGSTS.E.BYPASS.LTC128B.128 [R243+0x6880], [R8.64], !P3 ;  /* 0x0688000008f31fae */ /* 0x0009e6000d901d54 */
[----:B------:R-:W-:Y:S02]  /*11220*/  FMUL.FTZ R31, R31, c[0x0][0x320] ;  /* 0x0000c8001f1f7a20 */ /* 0x000fe40000410000 */
[----:B-1----:R-:W-:Y:S02]  /*11230*/  FMUL.FTZ R20, R33, c[0x0][0x320] ;  /* 0x0000c80021147a20 */ /* 0x002fe40000410000 */
[----:B------:R-:W-:Y:S01]  /*11240*/  FMUL.FTZ R15, R36, c[0x0][0x320] ;  /* 0x0000c800240f7a20 */ /* 0x000fe20000410000 */
[----:B------:R1:W-:Y:S01]  /*11250*/  @P1 LDGSTS.E.BYPASS.LTC128B.128 [R243+0x5880], [R2.64], !P4 ;  /* 0x0588000002f31fae */ /* 0x0003e2000e101d54 */
[----:B------:R1:W1:Y:S01]  /*11260*/  MUFU.TANH R198, R24 ;  /* 0x0000001800c67308 */ /* 0x0002620000002400 */
[----:B------:R-:W-:Y:S02]  /*11270*/  FMUL.FTZ R12, R37, c[0x0][0x320] ;  /* 0x0000c800250c7a20 */ /* 0x000fe40000410000 */
[----:B------:R-:W-:Y:S02]  /*11280*/  FMUL.FTZ R42, R42, c[0x0][0x320] ;  /* 0x0000c8002a2a7a20 */ /* 0x000fe40000410000 */
[----:B--2---:R-:W-:Y:S02]  /*11290*/  FMUL.FTZ R22, R39, c[0x0][0x320] ;  /* 0x0000c80027167a20 */ /* 0x004fe40000410000 */
[----:B------:R2:W-:Y:S01]  /*112a0*/  @P1 LDGSTS.E.BYPASS.LTC128B.128 [R243+0x7080], [R2.64+0x80], !P3 ;  /* 0x0708008002f31fae */ /* 0x0005e2000d901d54 */
[----:B----4-:R-:W-:Y:S01]  /*112b0*/  @P1 IADD3 R6, P0, R2, UR18, RZ ;  /* 0x0000001202061c10 */ /* 0x010fe2000ff1e0ff */
[----:B------:R-:W-:Y:S01]  /*112c0*/  FMUL.FTZ R43, R43, c[0x0][0x320] ;  /* 0x0000c8002b2b7a20 */ /* 0x000fe20000410000 */
[----:B------:R4:W2:Y:S01]  /*112d0*/  MUFU.TANH R143, R25 ;  /* 0x00000019008f7308 */ /* 0x0008a20000002400 */
[----:B------:R-:W-:Y:S01]  /*112e0*/  FMUL.FTZ R21, R45, c[0x0][0x320] ;  /* 0x0000c8002d157a20 */ /* 0x000fe20000410000 */
[----:B------:R-:W-:Y:S01]  /*112f0*/  @P1 IADD3.X R7, R3, UR10, RZ, P0, !PT ;  /* 0x0000000a03071c10 */ /* 0x000fe200087fe4ff */
[----:B------:R-:W-:Y:S01]  /*11300*/  FMUL.FTZ R46, R46, c[0x0][0x320] ;  /* 0x0000c8002e2e7a20 */ /* 0x000fe20000410000 */
[----:B------:R-:W-:Y:S01]  /*11310*/  PLOP3.LUT P0, PT, PT, PT, UP0, 0x40, 0x0 ;  /* 0x000000000000781c */ /* 0x000fe20003f0e808 */
[----:B------:R-:W-:Y:S02]  /*11320*/  FMUL.FTZ R23, R44, c[0x0][0x320] ;  /* 0x0000c8002c177a20 */ /* 0x000fe40000410000 */
[----:B------:R-:W-:Y:S01]  /*11330*/  FMUL.FTZ R47, R47, c[0x0][0x320] ;  /* 0x0000c8002f2f7a20 */ /* 0x000fe20000410000 */
[----:B------:R-:W-:Y:S01]  /*11340*/  @P1 IADD3 R8, P2, R2, UR7, RZ ;  /* 0x0000000702081c10 */ /* 0x000fe2000ff5e0ff */
[----:B------:R-:W-:Y:S01]  /*11350*/  FMUL.FTZ R11, R48, c[0x0][0x320] ;  /* 0x0000c800300b7a20 */ /* 0x000fe20000410000 */
[----:B------:R2:W2:Y:S01]  /*11360*/  MUFU.TANH R215, R26 ;  /* 0x0000001a00d77308 */ /* 0x0004a20000002400 */
[----:B------:R-:W-:Y:S01]  /*11370*/  FMUL.FTZ R10, R49, c[0x0][0x320] ;  /* 0x0000c800310a7a20 */ /* 0x000fe20000410000 */
[----:B------:R-:W-:Y:S01]  /*11380*/  @P1 IADD3.X R9, R3, UR6, RZ, P2, !PT ;  /* 0x0000000603091c10 */ /* 0x000fe200097fe4ff */
[----:B------:R-:W-:Y:S02]  /*11390*/  FMUL.FTZ R19, R50, c[0x0][0x320] ;  /* 0x0000c80032137a20 */ /* 0x000fe40000410000 */
[----:B-1----:R-:W-:Y:S02]  /*113a0*/  FMUL.FTZ R24, R38, c[0x0][0x320] ;  /* 0x0000c80026187a20 */ /* 0x002fe40000410000 */
[----:B------:R1:W-:Y:S01]  /*113b0*/  @P1 LDGSTS.E.BYPASS.LTC128B.128 [R243+0x6080], [R8.64], !P4 ;  /* 0x0608000008f31fae */ /* 0x0003e2000e101d54 */
[----:B------:R-:W-:Y:S02]  /*113c0*/  FMUL.FTZ R14, R51, c[0x0][0x320] ;  /* 0x0000c800330e7a20 */ /* 0x000fe40000410000 */
[----:B------:R1:W1:Y:S01]  /*113d0*/  MUFU.TANH R213, R27 ;  /* 0x0000001b00d57308 */ /* 0x0002620000002400 */
[----:B----4-:R-:W-:Y:S04]  /*113e0*/  FMUL.FTZ R25, R32, c[0x0][0x320] ;  /* 0x0000c80020197a20 */ /* 0x010fe80000410000 */
[----:B------:R4:W-:Y:S05]  /*113f0*/  @P1 LDGSTS.E.BYPASS.LTC128B.128 [R243+0x7880], [R6.64], !P3 ;  /* 0x0788000006f31fae */ /* 0x0009ea000d901d54 */
[----:B------:R4:W3:Y:S03]  /*11400*/  MUFU.TANH R137, R28 ;  /* 0x0000001c00897308 */ /* 0x0008e60000002400 */
[----:B------:R-:W0:Y:S01]  /*11410*/  LDGDEPBAR ;  /* 0x00000000000079af */ /* 0x000e220000000000 */
[----:B--2---:R-:W-:Y:S06]  /*11420*/  FMUL.FTZ R26, R41, c[0x0][0x320] ;  /* 0x0000c800291a7a20 */ /* 0x004fec0000410000 */
[----:B------:R2:W2:Y:S01]  /*11430*/  MUFU.TANH R136, R29 ;  /* 0x0000001d00887308 */ /* 0x0004a20000002400 */
[----:B------:R-:W3:Y:S01]  /*11440*/  SHFL.IDX PT, R3, R4, RZ, 0x1c1f ;  /* 0x001c1fff04037589 */ /* 0x000ee200000e0000 */
[----:B-1----:R-:W-:Y:S08]  /*11450*/  FMUL.FTZ R27, R35, c[0x0][0x320] ;  /* 0x0000c800231b7a20 */ /* 0x002ff00000410000 */
[----:B------:R-:W1:Y:S01]  /*11460*/  MUFU.TANH R16, R16 ;  /* 0x0000001000107308 */ /* 0x000e620000002400 */
[----:B----4-:R-:W-:Y:S01]  /*11470*/  MOV R6, UR15 ;  /* 0x0000000f00067c02 */ /* 0x010fe20008000f00 */
[----:B------:R-:W-:Y:S08]  /*11480*/  FMUL.FTZ R28, R34, c[0x0][0x320] ;  /* 0x0000c800221c7a20 */ /* 0x000ff00000410000 */
[----:B------:R-:W4:Y:S01]  /*11490*/  MUFU.TANH R30, R30 ;  /* 0x0000001e001e7308 */ /* 0x000f220000002400 */
[----:B--2---:R-:W-:Y:S09]  /*114a0*/  FMUL.FTZ R29, R40, c[0x0][0x320] ;  /* 0x0000c800281d7a20 */ /* 0x004ff20000410000 */
[----:B------:R-:W2:Y:S10]  /*114b0*/  MUFU.TANH R31, R31 ;  /* 0x0000001f001f7308 */ /* 0x000eb40000002400 */
        /* <DEDUP_REMOVED lines=8> */
[----:B------:R-:W-:Y:S02]  /*11540*/  IADD3 R7, -R13, UR29, RZ ;  /* 0x0000001d0d077c10 */ /* 0x000fe4000fffe1ff */
[----:B------:R-:W-:Y:S05]  /*11550*/  IADD3 R6, -R6, UR9, R0 ;  /* 0x0000000906067c10 */ /* 0x000fea000fffe100 */
[----:B------:R-:W3:Y:S01]  /*11560*/  MUFU.TANH R22, R22 ;  /* 0x0000001600167308 */ /* 0x000ee20000002400 */
[C---:B------:R-:W-:Y:S02]  /*11570*/  IADD3 R5, R6.reuse, c[0x0][0x328], RZ ;  /* 0x0000ca0006057a10 */ /* 0x040fe40007ffe0ff */
[----:B------:R-:W-:Y:S02]  /*11580*/  IADD3 R6, R6, UR14, RZ ;  /* 0x0000000e06067c10 */ /* 0x000fe4000fffe0ff */
[-C--:B------:R-:W-:Y:S02]  /*11590*/  IADD3 R2, R5, R3.reuse, RZ ;  /* 0x0000000305027210 */ /* 0x080fe40007ffe0ff */
[----:B------:R-:W-:Y:S03]  /*115a0*/  IADD3 R0, R6, R3, RZ ;  /* 0x0000000306007210 */ /* 0x000fe60007ffe0ff */
        /* <DEDUP_REMOVED lines=13> */
[----:B--234-:R-:W-:Y:S01]  /*11680*/  IMAD.U32 R8, RZ, RZ, UR15 ;  /* 0x0000000fff087e24 */ /* 0x01cfe2000f8e00ff */
        /* <DEDUP_REMOVED lines=13> */
.L_x_1052:
[----:B------:R-:W-:Y:S04]  /*11760*/  MOV R8, c[0x0][0x32c] ;  /* 0x0000cb0000087a02 */ /* 0x000fe80000000f00 */
[----:B------:R-:W-:Y:S11]  /*11770*/  ISETP.NE.AND P0, PT, R8, 0x1, PT ;  /* 0x000000010800780c */ /* 0x000ff60003f05270 */
[----:B------:R-:W-:Y:S02]  /*11780*/  @!UPT UIADD3 URZ, URZ, URZ, URZ ;  /* 0x0000003f3f3ff290 */ /* 0x000fe4000fffe03f */
[----:B------:R-:W-:Y:S05]  /*11790*/  @P0 IMAD.HI.U32 R8, R3, c[0x0][0x330], RZ ;  /* 0x0000cc0003080a27 */ /* 0x000fea00078e00ff */
[----:B------:R-:W-:Y:S02]  /*117a0*/  @P0 SHF.R.U32.HI R3, RZ, c[0x0][0x334], R8 ;  /* 0x0000cd00ff030a19 */ /* 0x000fe40000011608 */
.L_x_1053:
[----:B------:R-:W-:Y:S05]  /*117b0*/  BSYNC B0 ;  /* 0x0000000000007941 */ /* 0x000fea0003800000 */
.L_x_1051:
[----:B------:R-:W-:Y:S05]  /*117c0*/  IMAD R3, R3, c[0x0][0x32c], R7 ;  /* 0x0000cb0003037a24 */ /* 0x000fea00078e0207 */
[----:B------:R-:W-:Y:S02]  /*117d0*/  IADD3 R8, R3, c[0x0][0x32c], RZ ;  /* 0x0000cb0003087a10 */ /* 0x000fe40007ffe0ff */
[----:B------:R-:W-:Y:S02]  /*117e0*/  IMNMX R0, R0, R3, !PT ;  /* 0x0000000300007217 */ /* 0x000fe40007800200 */
[----:B------:R-:W-:Y:S02]  /*117f0*/  IMNMX R2, R2, R8, PT ;  /* 0x0000000802027217 */ /* 0x000fe40003800200 */
.L_x_1050:
[----:B--234-:R-:W-:Y:S01]  /*11800*/  UISETP.GE.AND UP2, UPT, UR29, 0x9, UPT ;  /* 0x000000091d00788c */ /* 0x01cfe2000bf46270 */
        /* <DEDUP_REMOVED lines=46> */
[----:B-1----:R-:W-:Y:S02]  /*11af0*/  FSEL R205, R20, -INF , !P0 ;  /* 0xff80000014cd7808 */ /* 0x002fe40004000000 */
        /* <DEDUP_REMOVED lines=39> */
.L_x_1056:
[----:B------:R-:W-:Y:S04]  /*11d70*/  MOV R8, c[0x0][0x32c] ;  /* 0x0000cb0000087a02 */ /* 0x000fe80000000f00 */
[----:B------:R-:W-:Y:S11]  /*11d80*/  ISETP.NE.AND P0, PT, R8, 0x1, PT ;  /* 0x000000010800780c */ /* 0x000ff60003f05270 */
[----:B------:R-:W-:Y:S02]  /*11d90*/  @!UPT UIADD3 URZ, URZ, URZ, URZ ;  /* 0x0000003f3f3ff290 */ /* 0x000fe4000fffe03f */
[----:B------:R-:W-:Y:S05]  /*11da0*/  @P0 IMAD.HI.U32 R8, R3, c[0x0][0x330], RZ ;  /* 0x0000cc0003080a27 */ /* 0x000fea00078e00ff */
[----:B------:R-:W-:Y:S02]  /*11db0*/  @P0 SHF.R.U32.HI R3, RZ, c[0x0][0x334], R8 ;  /* 0x0000cd00ff030a19 */ /* 0x000fe40000011608 */
.L_x_1057:
[----:B------:R-:W-:Y:S05]  /*11dc0*/  BSYNC B0 ;  /* 0x0000000000007941 */ /* 0x000fea0003800000 */
.L_x_1055:
[----:B------:R-:W-:Y:S05]  /*11dd0*/  IMAD R3, R3, c[0x0][0x32c], R7 ;  /* 0x0000cb0003037a24 */ /* 0x000fea00078e0207 */
[----:B------:R-:W-:Y:S02]  /*11de0*/  IADD3 R8, R3, c[0x0][0x32c], RZ ;  /* 0x0000cb0003087a10 */ /* 0x000fe40007ffe0ff */
[----:B------:R-:W-:Y:S02]  /*11df0*/  IMNMX R0, R0, R3, !PT ;  /* 0x0000000300007217 */ /* 0x000fe40007800200 */
[----:B------:R-:W-:Y:S02]  /*11e00*/  IMNMX R2, R2, R8, PT ;  /* 0x0000000802027217 */ /* 0x000fe40003800200 */
.L_x_1054:
        /* <DEDUP_REMOVED lines=85> */
.L_x_1060:
[----:B------:R-:W-:Y:S04]  /*12360*/  MOV R8, c[0x0][0x32c] ;  /* 0x0000cb0000087a02 */ /* 0x000fe80000000f00 */
[----:B------:R-:W-:Y:S11]  /*12370*/  ISETP.NE.AND P0, PT, R8, 0x1, PT ;  /* 0x000000010800780c */ /* 0x000ff60003f05270 */
[----:B------:R-:W-:Y:S02]  /*12380*/  @!UPT UIADD3 URZ, URZ, URZ, URZ ;  /* 0x0000003f3f3ff290 */ /* 0x000fe4000fffe03f */
[----:B------:R-:W-:Y:S05]  /*12390*/  @P0 IMAD.HI.U32 R8, R3, c[0x0][0x330], RZ ;  /* 0x0000cc0003080a27 */ /* 0x000fea00078e00ff */
[----:B------:R-:W-:Y:S02]  /*123a0*/  @P0 SHF.R.U32.HI R3, RZ, c[0x0][0x334], R8 ;  /* 0x0000cd00ff030a19 */ /* 0x000fe40000011608 */
.L_x_1061:
[----:B------:R-:W-:Y:S05]  /*123b0*/  BSYNC B0 ;  /* 0x0000000000007941 */ /* 0x000fea0003800000 */
.L_x_1059:
[----:B------:R-:W-:Y:S05]  /*123c0*/  IMAD R3, R3, c[0x0][0x32c], R7 ;  /* 0x0000cb0003037a24 */ /* 0x000fea00078e0207 */
[----:B------:R-:W-:Y:S02]  /*123d0*/  IADD3 R8, R3, c[0x0][0x32c], RZ ;  /* 0x0000cb0003087a10 */ /* 0x000fe40007ffe0ff */
[----:B------:R-:W-:Y:S02]  /*123e0*/  IMNMX R0, R0, R3, !PT ;  /* 0x0000000300007217 */ /* 0x000fe40007800200 */
[----:B------:R-:W-:Y:S02]  /*123f0*/  IMNMX R2, R2, R8, PT ;  /* 0x0000000802027217 */ /* 0x000fe40003800200 */
.L_x_1058:
        /* <DEDUP_REMOVED lines=85> */
.L_x_1064:
[----:B------:R-:W-:Y:S04]  /*12950*/  MOV R4, c[0x0][0x32c] ;  /* 0x0000cb0000047a02 */ /* 0x000fe80000000f00 */
[----:B------:R-:W-:Y:S11]  /*12960*/  ISETP.NE.AND P0, PT, R4, 0x1, PT ;  /* 0x000000010400780c */ /* 0x000ff60003f05270 */
[----:B------:R-:W-:Y:S02]  /*12970*/  @!UPT UIADD3 URZ, URZ, URZ, URZ ;  /* 0x0000003f3f3ff290 */ /* 0x000fe4000fffe03f */
[----:B------:R-:W-:Y:S05]  /*12980*/  @P0 IMAD.HI.U32 R4, R3, c[0x0][0x330], RZ ;  /* 0x0000cc0003040a27 */ /* 0x000fea00078e00ff */
[----:B------:R-:W-:Y:S02]  /*12990*/  @P0 SHF.R.U32.HI R3, RZ, c[0x0][0x334], R4 ;  /* 0x0000cd00ff030a19 */ /* 0x000fe40000011604 */
.L_x_1065:
[----:B------:R-:W-:Y:S05]  /*129a0*/  BSYNC B0 ;  /* 0x0000000000007941 */ /* 0x000fea0003800000 */
.L_x_1063:
[----:B------:R-:W-:Y:S05]  /*129b0*/  IMAD R7, R3, c[0x0][0x32c], R7 ;  /* 0x0000cb0003077a24 */ /* 0x000fea00078e0207 */
[----:B------:R-:W-:Y:S02]  /*129c0*/  IADD3 R3, R7, c[0x0][0x32c], RZ ;  /* 0x0000cb0007037a10 */ /* 0x000fe40007ffe0ff */
[----:B------:R-:W-:Y:S02]  /*129d0*/  IMNMX R0, R0, R7, !PT ;  /* 0x0000000700007217 */ /* 0x000fe40007800200 */
[----:B------:R-:W-:Y:S02]  /*129e0*/  IMNMX R2, R2, R3, PT ;  /* 0x0000000302027217 */ /* 0x000fe40003800200 */
.L_x_1062:
        /* <DEDUP_REMOVED lines=68> */
[----:B------:R-:W-:Y:S02]  /*12e30*/  ISETP.GT.AND P6, PT, R0, 0x11, P6 ;  /* 0x000000110000780c */ /* 0x000fe400037c4270 */
        /* <DEDUP_REMOVED lines=121> */
[C---:B------:R-:W-:Y:S01]  /*135d0*/  FMUL.FTZ R32, R133.reuse, R172 ;  /* 0x000000ac85207220 */ /* 0x040fe20000410000 */
[----:B------:R-:W-:Y:S01]  /*135e0*/  LDSM.16.MT88.4 R156, [R226+0x2880] ;  /* 0x00288000e29c783b */ /* 0x000fe20000004200 */
[C---:B------:R-:W-:Y:S01]  /*135f0*/  FMUL.FTZ R52, R133.reuse, R52 ;  /* 0x0000003485347220 */ /* 0x040fe20000410000 */
[----:B------:R1:W-:Y:S01]  /*13600*/  MUFU.EX2 R215, R5 ;  /* 0x0000000500d77308 */ /* 0x0003e20000000800 */
[----:B------:R-:W-:Y:S02]  /*13610*/  FMUL.FTZ R53, R133, R53 ;  /* 0x0000003585357220 */ /* 0x000fe40000410000 */
[----:B------:R-:W-:Y:S02]  /*13620*/  FMUL.FTZ R54, R132, R54 ;  /* 0x0000003684367220 */ /* 0x000fe40000410000 */
[----:B--2---:R-:W-:Y:S02]  /*13630*/  FFMA.FTZ R0, R21, c[0x0][0x2d0], -R134 ;  /* 0x0000b40015007a23 */ /* 0x004fe40000010886 */
[C---:B----4-:R-:W-:Y:S01]  /*13640*/  FMUL.FTZ R45, R2.reuse, R185 ;  /* 0x000000b9022d7220 */ /* 0x050fe20000410000 */
[----:B------:R-:W2:Y:S01]  /*13650*/  LDSM.16.MT88.4 R20, [R225+0x2080] ;  /* 0x00208000e114783b */ /* 0x000ea20000004200 */
[C---:B------:R-:W-:Y:S01]  /*13660*/  FMUL.FTZ R41, R2.reuse, R181 ;  /* 0x000000b502297220 */ /* 0x040fe20000410000 */
[----:B------:R4:W5:Y:S01]  /*13670*/  MUFU.EX2 R216, R0 ;  /* 0x0000000000d87308 */ /* 0x0009620000000800 */
[----:B------:R-:W-:Y:S01]  /*13680*/  MOV R181, R42 ;  /* 0x0000002a00b57202 */ /* 0x000fe20000000f00 */
[C---:B------:R-:W-:Y:S01]  /*13690*/  FMUL.FTZ R9, R2.reuse, R149 ;  /* 0x0000009502097220 */ /* 0x040fe20000410000 */
[----:B---3--:R-:W-:Y:S01]  /*136a0*/  F2FP.PACK_AB R195, R35, R40 ;  /* 0x0000002823c3723e */ /* 0x008fe200000000ff */
[C---:B------:R-:W-:Y:S02]  /*136b0*/  FMUL.FTZ R12, R2.reuse, R152 ;  /* 0x00000098020c7220 */ /* 0x040fe40000410000 */
[----:B------:R-:W-:Y:S02]  /*136c0*/  FMUL.FTZ R13, R2, R153 ;  /* 0x00000099020d7220 */ /* 0x000fe40000410000 */
[----:B------:R-:W-:Y:S02]  /*136d0*/  FMUL.FTZ R35, R132, R175 ;  /* 0x000000af84237220 */ /* 0x000fe40000410000 */
[----:B------:R3:W-:Y:S01]  /*136e0*/  MUFU.EX2 R218, R7 ;  /* 0x0000000700da7308 */ /* 0x0007e20000000800 */
[----:B------:R-:W-:Y:S01]  /*136f0*/  MOV R175, R40 ;  /* 0x0000002800af7202 */ /* 0x000fe20000000f00 */
[C---:B------:R-:W-:Y:S02]  /*13700*/  FMUL.FTZ R40, R2.reuse, R180 ;  /* 0x000000b402287220 */ /* 0x040fe40000410000 */
[----:B-1----:R-:W-:Y:S02]  /*13710*/  FMUL.FTZ R5, R133, R145 ;  /* 0x0000009185057220 */ /* 0x002fe40000410000 */
[C---:B------:R-:W-:Y:S02]  /*13720*/  FMUL.FTZ R24, R2.reuse, R164 ;  /* 0x000000a402187220 */ /* 0x040fe40000410000 */
[C---:B------:R-:W-:Y:S02]  /*13730*/  FMUL.FTZ R25, R2.reuse, R165 ;  /* 0x000000a502197220 */ /* 0x040fe40000410000 */
[----:B------:R-:W1:Y:S01]  /*13740*/  MUFU.EX2 R219, R6 ;  /* 0x0000000600db7308 */ /* 0x000e620000000800 */
[C---:B------:R-:W-:Y:S02]  /*13750*/  FMUL.FTZ R28, R2.reuse, R168 ;  /* 0x000000a8021c7220 */ /* 0x040fe40000410000 */
[----:B------:R-:W-:Y:S01]  /*13760*/  FMUL.FTZ R29, R2, R169 ;  /* 0x000000a9021d7220 */ /* 0x000fe20000410000 */
[----:B----4-:R-:W-:Y:S01]  /*13770*/  FSEL R0, R3, RZ, P0 ;  /* 0x000000ff03007208 */ /* 0x010fe20000000000 */
[----:B------:R-:W-:Y:S01]  /*13780*/  FMUL.FTZ R55, R132, R55 ;  /* 0x0000003784377220 */ /* 0x000fe20000410000 */
[----:B-----5:R-:W-:Y:S01]  /*13790*/  F2FP.PACK_AB R145, R216, R215 ;  /* 0x000000d7d891723e */ /* 0x020fe200000000ff */
[----:B------:R-:W-:Y:S01]  /*137a0*/  FMUL.FTZ R56, R2, R56 ;  /* 0x0000003802387220 */ /* 0x000fe20000410000 */
[----:B------:R-:W-:Y:S01]  /*137b0*/  MOV R169, R221 ;  /* 0x000000dd00a97202 */ /* 0x000fe20000000f00 */
[----:B------:R-:W-:Y:S01]  /*137c0*/  FADD.FTZ R0, -R0, R139 ;  /* 0x0000008b00007221 */ /* 0x000fe20000010100 */
[----:B------:R-:W4:Y:S01]  /*137d0*/  MUFU.EX2 R44, R10 ;  /* 0x0000000a002c7308 */ /* 0x000f220000000800 */
[----:B------:R-:W-:Y:S01]  /*137e0*/  FMUL.FTZ R57, R2, R57 ;  /* 0x0000003902397220 */ /* 0x000fe20000410000 */
[----:B------:R-:W-:Y:S01]  /*137f0*/  PLOP3.LUT P0, PT, PT, PT, UP0, 0x80, 0x0 ;  /* 0x000000000000781c */ /* 0x000fe20003f0f008 */
[----:B------:R-:W-:Y:S02]  /*13800*/  FMUL.FTZ R0, R0, c[0x0][0x2d0] ;  /* 0x0000b40000007a20 */ /* 0x000fe40000410000 */
[----:B---3--:R-:W-:Y:S02]  /*13810*/  FMUL.FTZ R7, R132, R147 ;  /* 0x0000009384077220 */ /* 0x008fe40000410000 */
[C---:B------:R-:W-:Y:S02]  /*13820*/  FMUL.FTZ R60, R2.reuse, R60 ;  /* 0x0000003c023c7220 */ /* 0x040fe40000410000 */
[----:B------:R-:W-:Y:S01]  /*13830*/  FMUL.FTZ R61, R2, R61 ;  /* 0x0000003d023d7220 */ /* 0x000fe20000410000 */
[----:B------:R-:W3:Y:S01]  /*13840*/  MUFU.EX2 R0, R0 ;  /* 0x0000000000007308 */ /* 0x000ee20000000800 */
[C---:B------:R-:W-:Y:S02]  /*13850*/  FMUL.FTZ R64, R133.reuse, R64 ;  /* 0x0000004085407220 */ /* 0x040fe40000410000 */
[----:B------:R-:W-:Y:S01]  /*13860*/  FMUL.FTZ R65, R133, R65 ;  /* 0x0000004185417220 */ /* 0x000fe20000410000 */
[----:B-1----:R-:W-:Y:S01]  /*13870*/  F2FP.PACK_AB R147, R219, R218 ;  /* 0x000000dadb93723e */ /* 0x002fe200000000ff */
[C---:B------:R-:W-:Y:S02]  /*13880*/  FMUL.FTZ R6, R132.reuse, R146 ;  /* 0x0000009284067220 */ /* 0x040fe40000410000 */
[C---:B------:R-:W-:Y:S02]  /*13890*/  FMUL.FTZ R66, R132.reuse, R66 ;  /* 0x0000004284427220 */ /* 0x040fe40000410000 */
[C---:B------:R-:W-:Y:S01]  /*138a0*/  FMUL.FTZ R67, R132.reuse, R67 ;  /* 0x0000004384437220 */ /* 0x040fe20000410000 */
[----:B------:R-:W1:Y:S01]  /*138b0*/  MUFU.EX2 R48, R14 ;  /* 0x0000000e00307308 */ /* 0x000e620000000800 */
[C---:B------:R-:W-:Y:S01]  /*138c0*/  FMUL.FTZ R68, R133.reuse, R68 ;  /* 0x0000004485447220 */ /* 0x040fe20000410000 */
[-C--:B--2---:R-:W-:Y:S05]  /*138d0*/  HMMA.16816.F32 R4, R192, R20.reuse, R4 ;  /* 0x00000014c004723c */ /* 0x084fea0000001804 */
[----:B----4-:R-:W-:Y:S01]  /*138e0*/  MOV R172, R44 ;  /* 0x0000002c00ac7202 */ /* 0x010fe20000000f00 */
[C---:B------:R-:W-:Y:S02]  /*138f0*/  FMUL.FTZ R69, R133.reuse, R69 ;  /* 0x0000004585457220 */ /* 0x040fe40000410000 */
[----:B------:R2:W-:Y:S01]  /*13900*/  MUFU.EX2 R252, R8 ;  /* 0x0000000800fc7308 */ /* 0x0005e20000000800 */
        /* <DEDUP_REMOVED lines=13> */
[----:B------:R1:W4:Y:S01]  /*139e0*/  MUFU.EX2 R220, R11 ;  /* 0x0000000b00dc7308 */ /* 0x0003220000000800 */
[C---:B------:R-:W-:Y:S02]  /*139f0*/  FMUL.FTZ R27, R0.reuse, R167 ;  /* 0x000000a7001b7220 */ /* 0x040fe40000410000 */
[----:B------:R-:W-:Y:S02]  /*13a00*/  FMUL.FTZ R30, R0, R170 ;  /* 0x000000aa001e7220 */ /* 0x000fe40000410000 */
[C---:B--2---:R-:W-:Y:S01]  /*13a10*/  FMUL.FTZ R8, R2.reuse, R148 ;  /* 0x0000009402087220 */ /* 0x044fe20000410000 */
[----:B------:R-:W-:Y:S01]  /*13a20*/  LDSM.16.MT88.4 R164, [R227+0x2880] ;  /* 0x00288000e3a4783b */ /* 0x000fe20000004200 */
[----:B------:R-:W-:Y:S02]  /*13a30*/  FMUL.FTZ R44, R2, R184 ;  /* 0x000000b8022c7220 */ /* 0x000fe40000410000 */
[C---:B------:R-:W-:Y:S02]  /*13a40*/  FMUL.FTZ R47, R0.reuse, R187 ;  /* 0x000000bb002f7220 */ /* 0x040fe40000410000 */
[C---:B------:R-:W-:Y:S02]  /*13a50*/  FMUL.FTZ R31, R0.reuse, R171 ;  /* 0x000000ab001f7220 */ /* 0x040fe40000410000 */
[----:B------:R-:W-:Y:S02]  /*13a60*/  FMUL.FTZ R58, R0, R58 ;  /* 0x0000003a003a7220 */ /* 0x000fe40000410000 */
[--C-:B---3--:R-:W-:Y:S02]  /*13a70*/  FFMA.FTZ R138, R200, c[0x0][0x2d0], -R141.reuse ;  /* 0x0000b400c88a7a23 */ /* 0x108fe4000001088d */
[C---:B------:R-:W-:Y:S02]  /*13a80*/  FMUL.FTZ R59, R0.reuse, R59 ;  /* 0x0000003b003b7220 */ /* 0x040fe40000410000 */
[----:B------:R2:W-:Y:S01]  /*13a90*/  MUFU.EX2 R185, R138 ;  /* 0x0000008a00b97308 */ /* 0x0005e20000000800 */
[C---:B------:R-:W-:Y:S02]  /*13aa0*/  FMUL.FTZ R62, R0.reuse, R62 ;  /* 0x0000003e003e7220 */ /* 0x040fe40000410000 */
[C---:B------:R-:W-:Y:S02]  /*13ab0*/  FMUL.FTZ R63, R0.reuse, R63 ;  /* 0x0000003f003f7220 */ /* 0x040fe40000410000 */
[----:B-1----:R-:W-:Y:S01]  /*13ac0*/  FMUL.FTZ R11, R0, R151 ;  /* 0x00000097000b7220 */ /* 0x002fe20000410000 */
[----:B----4-:R-:W-:Y:S01]  /*13ad0*/  F2FP.PACK_AB R144, R220, R252 ;  /* 0x000000fcdc90723e */ /* 0x010fe200000000ff */
[----:B------:R-:W1:Y:S01]  /*13ae0*/  LDSM.16.MT88.4 R148, [R228+0x2080] ;  /* 0x00208000e494783b */ /* 0x000e620000004200 */
[----:B------:R-:W-:Y:S01]  /*13af0*/  FMUL.FTZ R71, R132, R71 ;  /* 0x0000004784477220 */ /* 0x000fe20000410000 */
[----:B------:R-:W-:Y:S01]  /*13b00*/  MOV R168, R220 ;  /* 0x000000dc00a87202 */ /* 0x000fe20000000f00 */
[C---:B------:R-:W-:Y:S02]  /*13b10*/  FMUL.FTZ R72, R2.reuse, R72 ;  /* 0x0000004802487220 */ /* 0x040fe40000410000 */
[----:B------:R-:W-:Y:S01]  /*13b20*/  FMUL.FTZ R73, R2, R73 ;  /* 0x0000004902497220 */ /* 0x000fe20000410000 */
[C---:B------:R-:W-:Y:S04]  /*13b30*/  HMMA.16816.F32 R8, R144.reuse, R20, R8 ;  /* 0x000000149008723c */ /* 0x040fe80000001808 */
[C---:B------:R-:W-:Y:S02]  /*13b40*/  FMUL.FTZ R74, R0.reuse, R74 ;  /* 0x0000004a004a7220 */ /* 0x040fe40000410000 */
[----:B------:R-:W-:Y:S02]  /*13b50*/  FMUL.FTZ R75, R0, R75 ;  /* 0x0000004b004b7220 */ /* 0x000fe40000410000 */
[-C--:B------:R-:W-:Y:S04]  /*13b60*/  HMMA.16816.F32 R12, R144, R22.reuse, R12 ;  /* 0x00000016900c723c */ /* 0x080fe8000000180c */
[--C-:B--2---:R-:W-:Y:S02]  /*13b70*/  FFMA.FTZ R138, R196, c[0x0][0x2d0], -R142.reuse ;  /* 0x0000b400c48a7a23 */ /* 0x104fe4000001088e */
        /* <DEDUP_REMOVED lines=8> */
[----:B------:R-:W-:Y:S02]  /*13c00*/  FMUL.FTZ R77, R2, R77 ;  /* 0x0000004d024d7220 */ /* 0x000fe40000410000 */
[C---:B------:R-:W-:Y:S02]  /*13c10*/  FMUL.FTZ R78, R0.reuse, R78 ;  /* 0x0000004e004e7220 */ /* 0x040fe40000410000 */
[-C--:B------:R-:W-:Y:S03]  /*13c20*/  HMMA.16816.F32 R20, R192, R36.reuse, R20 ;  /* 0x00000024c014723c */ /* 0x080fe60000001814 */
[----:B------:R-:W-:Y:S02]  /*13c30*/  FMUL.FTZ R79, R0, R79 ;  /* 0x0000004f004f7220 */ /* 0x000fe40000410000 */
[----:B------:R-:W-:Y:S02]  /*13c40*/  FMUL.FTZ R80, R133, R80 ;  /* 0x0000005085507220 */ /* 0x000fe40000410000 */
[--C-:B--2---:R-:W-:Y:S01]  /*13c50*/  FFMA.FTZ R138, R197, c[0x0][0x2d0], -R142.reuse ;  /* 0x0000b400c58a7a23 */ /* 0x104fe2000001088e */
        /* <DEDUP_REMOVED lines=14> */
[--C-:B--2---:R-:W-:Y:S02]  /*13d40*/  FFMA.FTZ R138, R203, c[0x0][0x2d0], -R141.reuse ;  /* 0x0000b400cb8a7a23 */ /* 0x104fe4000001088d */
[C---:B------:R-:W-:Y:S01]  /*13d50*/  FMUL.FTZ R38, R132.reuse, R178 ;  /* 0x000000b284267220 */ /* 0x040fe20000410000 */
[----:B------:R-:W-:Y:S01]  /*13d60*/  MOV R178, R51 ;  /* 0x0000003300b27202 */ /* 0x000fe20000000f00 */
[----:B------:R2:W-:Y:S01]  /*13d70*/  MUFU.EX2 R188, R138 ;  /* 0x0000008a00bc7308 */ /* 0x0005e20000000800 */
[C---:B------:R-:W-:Y:S02]  /*13d80*/  FMUL.FTZ R51, R132.reuse, R191 ;  /* 0x000000bf84337220 */ /* 0x040fe40000410000 */
[C---:B------:R-:W-:Y:S02]  /*13d90*/  FMUL.FTZ R83, R132.reuse, R83 ;  /* 0x0000005384537220 */ /* 0x040fe40000410000 */
[-C--:B-1----:R-:W-:Y:S03]  /*13da0*/  HMMA.16816.F32 R36, R192, R148.reuse, R36 ;  /* 0x00000094c024723c */ /* 0x082fe60000001824 */
[C---:B------:R-:W-:Y:S02]  /*13db0*/  FMUL.FTZ R84, R133.reuse, R84 ;  /* 0x0000005485547220 */ /* 0x040fe40000410000 */
[----:B------:R-:W-:Y:S02]  /*13dc0*/  FMUL.FTZ R85, R133, R85 ;  /* 0x0000005585557220 */ /* 0x000fe40000410000 */
[C---:B------:R-:W-:Y:S01]  /*13dd0*/  FMUL.FTZ R86, R132.reuse, R86 ;  /* 0x0000005684567220 */ /* 0x040fe20000410000 */
[C---:B------:R-:W-:Y:S04]  /*13de0*/  HMMA.16816.F32 R40, R144.reuse, R148, R40 ;  /* 0x000000949028723c */ /* 0x040fe80000001828 */
[----:B------:R-:W-:Y:S02]  /*13df0*/  FMUL.FTZ R87, R132, R87 ;  /* 0x0000005784577220 */ /* 0x000fe40000410000 */
[C---:B------:R-:W-:Y:S02]  /*13e00*/  FMUL.FTZ R88, R2.reuse, R88 ;  /* 0x0000005802587220 */ /* 0x040fe40000410000 */
[-C--:B------:R-:W-:Y:S04]  /*13e10*/  HMMA.16816.F32 R44, R144, R150.reuse, R44 ;  /* 0x00000096902c723c */ /* 0x080fe8000000182c */
[----:B--2---:R-:W-:Y:S02]  /*13e20*/  FFMA.FTZ R138, R205, c[0x0][0x2d0], -R141 ;  /* 0x0000b400cd8a7a23 */ /* 0x004fe4000001088d */
[----:B------:R-:W-:Y:S02]  /*13e30*/  FMUL.FTZ R89, R2, R89 ;  /* 0x0000005902597220 */ /* 0x000fe40000410000 */
[C---:B------:R-:W-:Y:S01]  /*13e40*/  HMMA.16816.F32 R48, R192.reuse, R150, R48 ;  /* 0x00000096c030723c */ /* 0x040fe20000001830 */
[----:B------:R1:W-:Y:S01]  /*13e50*/  MUFU.EX2 R180, R138 ;  /* 0x0000008a00b47308 */ /* 0x0003e20000000800 */
[----:B------:R-:W2:Y:S02]  /*13e60*/  LDSM.16.MT88.4 R148, [R225+0x3880] ;  /* 0x00388000e194783b */ /* 0x000ea40000004200 */
[C---:B------:R-:W-:Y:S02]  /*13e70*/  FMUL.FTZ R90, R0.reuse, R90 ;  /* 0x0000005a005a7220 */ /* 0x040fe40000410000 */
[----:B------:R-:W-:Y:S02]  /*13e80*/  FMUL.FTZ R91, R0, R91 ;  /* 0x0000005b005b7220 */ /* 0x000fe40000410000 */
[-C--:B------:R-:W-:Y:S04]  /*13e90*/  HMMA.16816.F32 R52, R192, R152.reuse, R52 ;  /* 0x00000098c034723c */ /* 0x080fe80000001834 */
[C---:B------:R-:W-:Y:S02]  /*13ea0*/  FMUL.FTZ R92, R2.reuse, R92 ;  /* 0x0000005c025c7220 */ /* 0x040fe40000410000 */
[----:B------:R-:W-:Y:S02]  /*13eb0*/  FMUL.FTZ R93, R2, R93 ;  /* 0x0000005d025d7220 */ /* 0x000fe40000410000 */
[C---:B------:R-:W-:Y:S04]  /*13ec0*/  HMMA.16816.F32 R56, R144.reuse, R152, R56 ;  /* 0x000000989038723c */ /* 0x040fe80000001838 */
[C---:B------:R-:W-:Y:S02]  /*13ed0*/  FMUL.FTZ R94, R0.reuse, R94 ;  /* 0x0000005e005e7220 */ /* 0x040fe40000410000 */
        /* <DEDUP_REMOVED lines=11> */
[C---:B------:R-:W-:Y:S02]  /*13f90*/  FMUL.FTZ R100, R133.reuse, R100 ;  /* 0x0000006485647220 */ /* 0x040fe40000410000 */
[----:B------:R-:W-:Y:S02]  /*13fa0*/  FMUL.FTZ R101, R133, R101 ;  /* 0x0000006585657220 */ /* 0x000fe40000410000 */
[C---:B------:R-:W-:Y:S01]  /*13fb0*/  FMUL.FTZ R102, R132.reuse, R102 ;  /* 0x0000006684667220 */ /* 0x040fe20000410000 */
[C---:B------:R-:W-:Y:S04]  /*13fc0*/  HMMA.16816.F32 R72, R144.reuse, R148, R72 ;  /* 0x000000949048723c */ /* 0x040fe80000001848 */
[----:B------:R-:W-:Y:S02]  /*13fd0*/  FMUL.FTZ R103, R132, R103 ;  /* 0x0000006784677220 */ /* 0x000fe40000410000 */
[C---:B------:R-:W-:Y:S02]  /*13fe0*/  FMUL.FTZ R104, R2.reuse, R104 ;  /* 0x0000006802687220 */ /* 0x040fe40000410000 */
[-C--:B------:R-:W-:Y:S04]  /*13ff0*/  HMMA.16816.F32 R76, R144, R150.reuse, R76 ;  /* 0x00000096904c723c */ /* 0x080fe8000000184c */
[----:B-1----:R-:W-:Y:S02]  /*14000*/  FFMA.FTZ R138, R207, c[0x0][0x2d0], -R142 ;  /* 0x0000b400cf8a7a23 */ /* 0x002fe4000001088e */
[----:B------:R-:W-:Y:S02]  /*14010*/  FMUL.FTZ R105, R2, R105 ;  /* 0x0000006902697220 */ /* 0x000fe40000410000 */
[C---:B------:R-:W-:Y:S01]  /*14020*/  HMMA.16816.F32 R80, R192.reuse, R150, R80 ;  /* 0x00000096c050723c */ /* 0x040fe20000001850 */
[----:B------:R1:W-:Y:S01]  /*14030*/  MUFU.EX2 R170, R138 ;  /* 0x0000008a00aa7308 */ /* 0x0003e20000000800 */
[----:B------:R-:W2:Y:S02]  /*14040*/  LDSM.16.MT88.4 R148, [R228+0x3880] ;  /* 0x00388000e494783b */ /* 0x000ea40000004200 */
[C---:B------:R-:W-:Y:S02]  /*14050*/  FMUL.FTZ R106, R0.reuse, R106 ;  /* 0x0000006a006a7220 */ /* 0x040fe40000410000 */
[----:B------:R-:W-:Y:S02]  /*14060*/  FMUL.FTZ R107, R0, R107 ;  /* 0x0000006b006b7220 */ /* 0x000fe40000410000 */
[-C--:B---3--:R-:W-:Y:S04]  /*14070*/  HMMA.16816.F32 R84, R192, R152.reuse, R84 ;  /* 0x00000098c054723c */ /* 0x088fe80000001854 */
        /* <DEDUP_REMOVED lines=11> */
[----:B------:R-:W-:Y:S02]  /*14130*/  FMUL.FTZ R113, R133, R113 ;  /* 0x0000007185717220 */ /* 0x000fe40000410000 */
[C---:B------:R-:W-:Y:S02]  /*14140*/  FMUL.FTZ R114, R132.reuse, R114 ;  /* 0x0000007284727220 */ /* 0x040fe40000410000 */
[----:B------:R-:W-:Y:S01]  /*14150*/  FMUL.FTZ R115, R132, R115 ;  /* 0x0000007384737220 */ /* 0x000fe20000410000 */
        /* <DEDUP_REMOVED lines=17> */
[C---:B------:R-:W-:Y:S02]  /*14270*/  FMUL.FTZ R126, R0.reuse, R126 ;  /* 0x0000007e007e7220 */ /* 0x040fe40000410000 */
[----:B------:R-:W-:Y:S02]  /*14280*/  FMUL.FTZ R127, R0, R127 ;  /* 0x0000007f007f7220 */ /* 0x000fe40000410000 */
[C---:B------:R-:W-:Y:S01]  /*14290*/  FMUL.FTZ R128, R133.reuse, R128 ;  /* 0x0000008085807220 */ /* 0x040fe20000410000 */
[-C--:B---3--:R-:W-:Y:S03]  /*142a0*/  HMMA.16816.F32 R116, R192, R152.reuse, R116 ;  /* 0x00000098c074723c */ /* 0x088fe60000001874 */
[----:B------:R-:W-:Y:S02]  /*142b0*/  FMUL.FTZ R129, R133, R129 ;  /* 0x0000008185817220 */ /* 0x000fe40000410000 */
[----:B------:R-:W-:Y:S02]  /*142c0*/  FMUL.FTZ R130, R132, R130 ;  /* 0x0000008284827220 */ /* 0x000fe40000410000 */
[--C-:B-1----:R-:W-:Y:S01]  /*142d0*/  FFMA.FTZ R138, R210, c[0x0][0x2d0], -R143.reuse ;  /* 0x0000b400d28a7a23 */ /* 0x102fe2000001088f */
[C---:B------:R-:W-:Y:S03]  /*142e0*/  HMMA.16816.F32 R120, R144.reuse, R152, R120 ;  /* 0x000000989078723c */ /* 0x040fe60000001878 */
[----:B------:R1:W-:Y:S01]  /*142f0*/  MUFU.EX2 R171, R138 ;  /* 0x0000008a00ab7308 */ /* 0x0003e20000000800 */
[----:B------:R-:W-:Y:S03]  /*14300*/  FMUL.FTZ R131, R132, R131 ;  /* 0x0000008384837220 */ /* 0x000fe60000410000 */
        /* <DEDUP_REMOVED lines=224> */
.L_x_1049:
[----:B-123--:R-:W2:Y:S04]  /*15110*/  LDL.LU R0, [R1+0xc] ;  /* 0x00000c0001007983 */ /* 0x00eea80000300800 */
[----:B------:R-:W3:Y:S04]  /*15120*/  LDL.LU R4, [R1+0x8] ;  /* 0x0000080001047983 */ /* 0x000ee80000300800 */
[----:B------:R-:W4:Y:S04]  /*15130*/  LDL.LU R5, [R1+0x10] ;  /* 0x0000100001057983 */ /* 0x000f280000300800 */
[----:B------:R-:W4:Y:S01]  /*15140*/  LDL.LU R2, [R1+0x14] ;  /* 0x0000140001027983 */ /* 0x000f220000300800 */
[----:B------:R-:W-:-:S03]  /*15150*/  PLOP3.LUT P0, PT, PT, PT, PT, 0x8, 0x0 ;  /* 0x000000000000781c */ /* 0x000fc60003f0e170 */
        /* <DEDUP_REMOVED lines=21> */
[----:B------:R-:W-:-:S05]  /*152b0*/  FSETP.NE.FTZ.AND P2, PT, R7, RZ, PT ;  /* 0x000000ff0700720b */ /* 0x000fca0003f55000 */
[----:B------:R-:W1:Y:S01]  /*152c0*/  @P4 MUFU.RCP R0, R11 ;  /* 0x0000000b00004308 */ /* 0x000e620000001000 */
[----:B------:R-:W-:-:S07]  /*152d0*/  FSETP.NE.FTZ.AND P1, PT, R6, RZ, PT ;  /* 0x000000ff0600720b */ /* 0x000fce0003f35000 */
[----:B------:R-:W2:Y:S06]  /*152e0*/  @P3 MUFU.RCP R4, R9 ;  /* 0x0000000900043308 */ /* 0x000eac0000001000 */
[----:B------:R-:W-:Y:S01]  /*152f0*/  @P1 MOV R8, 0x3f317218 ;  /* 0x3f31721800081802 */ /* 0x000fe20000000f00 */
[C---:B-1----:R-:W-:Y:S01]  /*15300*/  FMUL.FTZ R144, R0.reuse, R144 ;  /* 0x0000009000907220 */ /* 0x042fe20000410000 */
[----:B------:R-:W1:Y:S01]  /*15310*/  @P2 MUFU.RCP R2, R7 ;  /* 0x0000000700022308 */ /* 0x000e620000001000 */
        /* <DEDUP_REMOVED lines=16> */
[C---:B------:R-:W-:Y:S01]  /*15420*/  FMUL.FTZ R24, R0.reuse, R64 ;  /* 0x0000004000187220 */ /* 0x040fe20000410000 */
[----:B------:R-:W-:Y:S01]  /*15430*/  MOV R64, 0xff800000 ;  /* 0xff80000000407802 */ /* 0x000fe20000000f00 */
[C---:B------:R-:W-:Y:S01]  /*15440*/  FMUL.FTZ R42, R0.reuse, R65 ;  /* 0x00000041002a7220 */ /* 0x040fe20000410000 */
[----:B------:R-:W-:Y:S01]  /*15450*/  MOV R65, 0xff800000 ;  /* 0xff80000000417802 */ /* 0x000fe20000000f00 */
[C---:B------:R-:W-:Y:S01]  /*15460*/  FMUL.FTZ R28, R0.reuse, R68 ;  /* 0x00000044001c7220 */ /* 0x040fe20000410000 */
[----:B------:R-:W-:Y:S01]  /*15470*/  MOV R68, 0xff800000 ;  /* 0xff80000000447802 */ /* 0x000fe20000000f00 */
        /* <DEDUP_REMOVED lines=15> */
[----:B------:R-:W-:Y:S01]  /*15570*/  MOV R0, RZ ;  /* 0x000000ff00007202 */ /* 0x000fe20000000f00 */
[C---:B--2---:R-:W-:Y:S02]  /*15580*/  FMUL.FTZ R15, R4.reuse, R54 ;  /* 0x00000036040f7220 */ /* 0x044fe40000410000 */
[----:B------:R-:W-:Y:S02]  /*15590*/  FMUL.FTZ R44, R4, R55 ;  /* 0x00000037042c7220 */ /* 0x000fe40000410000 */
[C---:B-1----:R-:W-:Y:S01]  /*155a0*/  FMUL.FTZ R148, R2.reuse, R148 ;  /* 0x0000009402947220 */ /* 0x042fe20000410000 */
[----:B------:R-:W1:Y:S01]  /*155b0*/  @P1 MUFU.RCP R0, R6 ;  /* 0x0000000600001308 */ /* 0x000e620000001000 */
[----:B------:R-:W-:-:S02]  /*155c0*/  FMUL.FTZ R149, R2, R149 ;  /* 0x0000009502957220 */ /* 0x000fc40000410000 */
[C---:B------:R-:W-:Y:S02]  /*155d0*/  FMUL.FTZ R152, R2.reuse, R152 ;  /* 0x0000009802987220 */ /* 0x040fe40000410000 */
[C---:B------:R-:W-:Y:S02]  /*155e0*/  FMUL.FTZ R153, R2.reuse, R153 ;  /* 0x0000009902997220 */ /* 0x040fe40000410000 */
[C---:B------:R-:W-:Y:S01]  /*155f0*/  FMUL.FTZ R164, R2.reuse, R164 ;  /* 0x000000a402a47220 */ /* 0x040fe20000410000 */
[----:B------:R-:W2:Y:S01]  /*15600*/  @P1 MUFU.LG2 R6, R6 ;  /* 0x0000000600061308 */ /* 0x000ea20000000c00 */
        /* <DEDUP_REMOVED lines=41> */
[C---:B------:R-:W-:Y:S01]  /*158a0*/  FMUL.FTZ R41, R4.reuse, R67 ;  /* 0x0000004304297220 */ /* 0x040fe20000410000 */
[----:B------:R-:W-:Y:S01]  /*158b0*/  MOV R67, 0xff800000 ;  /* 0xff80000000437802 */ /* 0x000fe20000000f00 */
        /* <DEDUP_REMOVED lines=51> */
[----:B------:R-:W-:Y:S02]  /*15bf0*/  @P4 FMUL.FTZ R10, R4, c[0x0][0x2d0] ;  /* 0x0000b400040a4a20 */ /* 0x000fe40000410000 */
[----:B------:R-:W-:Y:S02]  /*15c00*/  @P2 FMUL.FTZ R2, R0, c[0x0][0x2d0] ;  /* 0x0000b40000022a20 */ /* 0x000fe40000410000 */
[----:B------:R-:W-:Y:S02]  /*15c10*/  @P4 FMUL.FTZ R11, R11, 0.69314718246459960938 ;  /* 0x3f3172180b0b4820 */ /* 0x000fe40000410000 */
[----:B------:R-:W-:-:S02]  /*15c20*/  @P3 FMUL.FTZ R9, R9, 0.69314718246459960938 ;  /* 0x3f31721809093820 */ /* 0x000fc40000410000 */
[----:B------:R-:W-:Y:S02]  /*15c30*/  @P2 FMUL.FTZ R7, R7, 0.69314718246459960938 ;  /* 0x3f31721807072820 */ /* 0x000fe40000410000 */
[----:B--2---:R-:W-:Y:S02]  /*15c40*/  @P1 FMUL.FTZ R4, R6, 0.69314718246459960938 ;  /* 0x3f31721806041820 */ /* 0x004fe40000410000 */
[----:B------:R-:W-:Y:S02]  /*15c50*/  @P1 FMUL.FTZ R0, R8, c[0x0][0x2d0] ;  /* 0x0000b40008001a20 */ /* 0x000fe40000410000 */
[----:B------:R-:W-:Y:S02]  /*15c60*/  @P4 FFMA.FTZ R64, R10, R137, R11 ;  /* 0x000000890a404223 */ /* 0x000fe4000001000b */
[----:B------:R-:W-:Y:S02]  /*15c70*/  @P3 FFMA.FTZ R65, R5, R136, R9 ;  /* 0x0000008805413223 */ /* 0x000fe40000010009 */
[----:B------:R-:W-:-:S02]  /*15c80*/  @P2 FFMA.FTZ R67, R2, R135, R7 ;  /* 0x0000008702432223 */ /* 0x000fc40000010007 */
[----:B------:R-:W-:Y:S02]  /*15c90*/  @P1 FFMA.FTZ R68, R0, R3, R4 ;  /* 0x0000000300441223 */ /* 0x000fe40000010004 */
.L_x_991:
[----:B------:R-:W-:Y:S05]  /*15ca0*/  @P0 BRA `(.L_x_1067) ;  /* 0x00001c6000000947 */ /* 0x000fea0003800000 */
[----:B------:R-:W2:Y:S01]  /*15cb0*/  LDL R71, [R1+0x2c] ;  /* 0x00002c0001477983 */ /* 0x000ea20000100800 */
[----:B------:R-:W-:Y:S02]  /*15cc0*/  F2FP.PACK_AB R41, R41, R66 ;  /* 0x000000422929723e */ /* 0x000fe400000000ff */
[----:B------:R-:W-:Y:S01]  /*15cd0*/  F2FP.PACK_AB R62, R63, R62 ;  /* 0x0000003e3f3e723e */ /* 0x000fe200000000ff */
[----:B------:R-:W1:Y:S01]  /*15ce0*/  S2R R69, SR_TID.X ;  /* 0x0000000000457919 */ /* 0x000e620000002100 */
        /* <DEDUP_REMOVED lines=12> */
[----:B-1----:R-:W-:Y:S02]  /*15db0*/  SHF.R.S32.HI R66, RZ, 0x1f, R69 ;  /* 0x0000001fff427819 */ /* 0x002fe40000011445 */
[----:B------:R-:W-:Y:S02]  /*15dc0*/  F2FP.PACK_AB R8, R173, R172 ;  /* 0x000000acad08723e */ /* 0x000fe400000000ff */
[CC--:B------:R-:W-:Y:S02]  /*15dd0*/  LEA.HI R2, R66.reuse, R69.reuse, RZ, 0x2 ;  /* 0x0000004542027211 */ /* 0x0c0fe400078f10ff */
[----:B------:R-:W-:-:S02]  /*15de0*/  LEA.HI R63, R66, R69, RZ, 0x5 ;  /* 0x00000045423f7211 */ /* 0x000fc400078f28ff */
[--C-:B------:R-:W-:Y:S02]  /*15df0*/  SHF.R.S32.HI R4, RZ, 0x2, R2.reuse ;  /* 0x00000002ff047819 */ /* 0x100fe40000011402 */
[----:B------:R-:W-:Y:S02]  /*15e00*/  SHF.R.S32.HI R0, RZ, 0x1f, R2 ;  /* 0x0000001fff007819 */ /* 0x000fe40000011402 */
[----:B------:R-:W-:Y:S02]  /*15e10*/  SHF.R.S32.HI R59, RZ, 0x5, R63 ;  /* 0x00000005ff3b7819 */ /* 0x000fe4000001143f */
[----:B------:R-:W-:Y:S02]  /*15e20*/  LEA.HI R0, R0, R4, RZ, 0x3 ;  /* 0x0000000400007211 */ /* 0x000fe400078f18ff */
[----:B------:R-:W-:Y:S02]  /*15e30*/  F2FP.PACK_AB R55, R55, R164 ;  /* 0x000000a43737723e */ /* 0x000fe400000000ff */
[----:B------:R-:W-:-:S02]  /*15e40*/  LOP3.LUT R0, R0, 0xfffffff8, RZ, 0xc0, !PT ;  /* 0xfffffff800007812 */ /* 0x000fc400078ec0ff */
        /* <DEDUP_REMOVED lines=157> */
.L_x_1068:
        /* <DEDUP_REMOVED lines=151> */
.L_x_1070:
[----:B--234-:R-:W-:Y:S05]  /*17190*/  BSYNC B0 ;  /* 0x0000000000007941 */ /* 0x01cfea0003800000 */
.L_x_1069:
        /* <DEDUP_REMOVED lines=16> */
.L_x_1072:
[----:B------:R-:W-:Y:S05]  /*172a0*/  BSYNC B0 ;  /* 0x0000000000007941 */ /* 0x000fea0003800000 */
.L_x_1071:
        /* <DEDUP_REMOVED lines=16> */
.L_x_1074:
[----:B------:R-:W-:Y:S05]  /*173b0*/  BSYNC B0 ;  /* 0x0000000000007941 */ /* 0x000fea0003800000 */
.L_x_1073:
        /* <DEDUP_REMOVED lines=16> */
.L_x_1076:
[----:B------:R-:W-:Y:S05]  /*174c0*/  BSYNC B0 ;  /* 0x0000000000007941 */ /* 0x000fea0003800000 */
.L_x_1075:
        /* <DEDUP_REMOVED lines=16> */
.L_x_1078:
[----:B------:R-:W-:Y:S05]  /*175d0*/  BSYNC B0 ;  /* 0x0000000000007941 */ /* 0x000fea0003800000 */
.L_x_1077:
        /* <DEDUP_REMOVED lines=16> */
.L_x_1080:
[----:B------:R-:W-:Y:S05]  /*176e0*/  BSYNC B0 ;  /* 0x0000000000007941 */ /* 0x000fea0003800000 */
.L_x_1079:
        /* <DEDUP_REMOVED lines=16> */
.L_x_1082:
[----:B------:R-:W-:Y:S05]  /*177f0*/  BSYNC B0 ;  /* 0x0000000000007941 */ /* 0x000fea0003800000 */
.L_x_1081:
        /* <DEDUP_REMOVED lines=17> */
.L_x_1067:
        /* <DEDUP_REMOVED lines=19> */
.L_x_1083:
        /* <DEDUP_REMOVED lines=42> */
.L_x_1085:
[----:B------:R-:W-:Y:S05]  /*17ce0*/  BSYNC B0 ;  /* 0x0000000000007941 */ /* 0x000fea0003800000 */
.L_x_1084:
        /* <DEDUP_REMOVED lines=59> */
.L_x_1087:
[----:B------:R-:W-:Y:S05]  /*180a0*/  BSYNC B0 ;  /* 0x0000000000007941 */ /* 0x000fea0003800000 */
.L_x_1086:
        /* <DEDUP_REMOVED lines=15> */
.L_x_1089:
[----:B------:R-:W-:Y:S05]  /*181a0*/  BSYNC B0 ;  /* 0x0000000000007941 */ /* 0x000fea0003800000 */
.L_x_1088:
        /* <DEDUP_REMOVED lines=15> */
.L_x_1091:
[----:B------:R-:W-:Y:S05]  /*182a0*/  BSYNC B0 ;  /* 0x0000000000007941 */ /* 0x000fea0003800000 */
.L_x_1090:
        /* <DEDUP_REMOVED lines=15> */
.L_x_1093:
[----:B------:R-:W-:Y:S05]  /*183a0*/  BSYNC B0 ;  /* 0x0000000000007941 */ /* 0x000fea0003800000 */
.L_x_1092:
        /* <DEDUP_REMOVED lines=15> */
.L_x_1095:
[----:B------:R-:W-:Y:S05]  /*184a0*/  BSYNC B0 ;  /* 0x0000000000007941 */ /* 0x000fea0003800000 */
.L_x_1094:
        /* <DEDUP_REMOVED lines=15> */
.L_x_1097:
[----:B------:R-:W-:Y:S05]  /*185a0*/  BSYNC B0 ;  /* 0x0000000000007941 */ /* 0x000fea0003800000 */
.L_x_1096:
        /* <DEDUP_REMOVED lines=15> */
.L_x_1099:
[----:B------:R-:W-:Y:S05]  /*186a0*/  BSYNC B0 ;  /* 0x0000000000007941 */ /* 0x000fea0003800000 */
.L_x_1098:
        /* <DEDUP_REMOVED lines=16> */
.L_x_1100:
        /* <DEDUP_REMOVED lines=13> */
.L_x_3551:


//--------------------- .text._ZN7cutlass13device_kernelIN5flash19enable_sm80_to_sm89INS1_16FlashAttnFwdSm80INS1_25CollectiveMainloopFwdSm80ILi4ELi1ELb0EN4cute5tupleIJNS5_1CILi128EEENS7_ILi48EEES8_EEELi128ENS_6half_tEfNS_4arch4Sm80ELb0ELb1ELb1ELb1ELb0ELb1ELb1ELb0EEENS1_21CollectiveEpilogueFwdINS6_IJS8_S8_S9_EEENS6_IJNS7_ILi1EEESH_SH_EEESB_SD_Li128ELb1ELb1ELb0ELb0EEENS1_19SingleTileSchedulerILb1ELb0ELb1ELi128EEEEEEEEEvNT_6ParamsE --------------------------
	.section	.text._ZN7cutlass13device_kernelIN5flash19enable_sm80_to_sm89INS1_16FlashAttnFwdSm80INS1_25CollectiveMainloopFwdSm80ILi4ELi1ELb0EN4cute5tupleIJNS5_1CILi128EEENS7_ILi48EEES8_EEELi128ENS_6half_tEfNS_4arch4Sm80ELb0ELb1ELb1ELb1ELb0ELb1ELb1ELb0EEENS1_21CollectiveEpilogueFwdINS6_IJS8_S8_S9_EEENS6_IJNS7_ILi1EEESH_SH_EEESB_SD_Li128ELb1ELb1ELb0ELb0EEENS1_19SingleTileSchedulerILb1ELb0ELb1ELi128EEEEEEEEEvNT_6ParamsE,"ax",@progbits
	.sectioninfo	@"SHI_REGISTERS=255"
	.align	128
.text._ZN7cutlass13device_kernelIN5flash19enable_sm80_to_sm89INS1_16FlashAttnFwdSm80INS1_25CollectiveMainloopFwdSm80ILi4ELi1ELb0EN4cute5tupleIJNS5_1CILi128EEENS7_ILi48EEES8_EEELi128ENS_6half_tEfNS_4arch4Sm80ELb0ELb1ELb1ELb1ELb0ELb1ELb1ELb0EEENS1_21CollectiveEpilogueFwdINS6_IJS8_S8_S9_EEENS6_IJNS7_ILi1EEESH_SH_EEESB_SD_Li128ELb1ELb1ELb0ELb0EEENS1_19SingleTileSchedulerILb1ELb0ELb1ELi128EEEEEEEEEvNT_6ParamsE:
        .type           _ZN7cutlass13device_kernelIN5flash19enable_sm80_to_sm89INS1_16FlashAttnFwdSm80INS1_25CollectiveMainloopFwdSm80ILi4ELi1ELb0EN4cute5tupleIJNS5_1CILi128EEENS7_ILi48EEES8_EEELi128ENS_6half_tEfNS_4arch4Sm80ELb0ELb1ELb1ELb1ELb0ELb1ELb1ELb0EEENS1_21CollectiveEpilogueFwdINS6_IJS8_S8_S9_EEENS6_IJNS7_ILi1EEESH_SH_EEESB_SD_Li128ELb1ELb1ELb0ELb0EEENS1_19SingleTileSchedulerILb1ELb0ELb1ELi128EEEEEEEEEvNT_6ParamsE,@function
        .size           _ZN7cutlass13device_kernelIN5flash19enable_sm80_to_sm89INS1_16FlashAttnFwdSm80INS1_25CollectiveMainloopFwdSm80ILi4ELi1ELb0EN4cute5tupleIJNS5_1CILi128EEENS7_ILi48EEES8_EEELi128ENS_6half_tEfNS_4arch4Sm80ELb0ELb1ELb1ELb1ELb0ELb1ELb1ELb0EEENS1_21CollectiveEpilogueFwdINS6_IJS8_S8_S9_EEENS6_IJNS7_ILi1EEESH_SH_EEESB_SD_Li128ELb1ELb1ELb0ELb0EEENS1_19SingleTileSchedulerILb1ELb0ELb1ELi128EEEEEEEEEvNT_6ParamsE,(.L_x_3552 - _ZN7cutlass13device_kernelIN5flash19enable_sm80_to_sm89INS1_16FlashAttnFwdSm80INS1_25CollectiveMainloopFwdSm80ILi4ELi1ELb0EN4cute5tupleIJNS5_1CILi128EEENS7_ILi48EEES8_EEELi128ENS_6half_tEfNS_4arch4Sm80ELb0ELb1ELb1ELb1ELb0ELb1ELb1ELb0EEENS1_21CollectiveEpilogueFwdINS6_IJS8_S8_S9_EEENS6_IJNS7_ILi1EEESH_SH_EEESB_SD_Li128ELb1ELb1ELb0ELb0EEENS1_19SingleTileSchedulerILb1ELb0ELb1ELi128EEEEEEEEEvNT_6ParamsE)
        .other          _ZN7cutlass13device_kernelIN5flash19enable_sm80_to_sm89INS1_16FlashAttnFwdSm80INS1_25CollectiveMainloopFwdSm80ILi4ELi1ELb0EN4cute5tupleIJNS5_1CILi128EEENS7_ILi48EEES8_EEELi128ENS_6half_tEfNS_4arch4Sm80ELb0ELb1ELb1ELb1ELb0ELb1ELb1ELb0EEENS1_21CollectiveEpilogueFwdINS6_IJS8_S8_S9_EEENS6_IJNS7_ILi1EEESH_SH_EEESB_SD_Li128ELb1ELb1ELb0ELb0EEENS1_19SingleTileSchedulerILb1ELb0ELb1ELi128EEEEEEEEEvNT_6ParamsE,@"STO_CUDA_ENTRY STV_DEFAULT"
_ZN7cutlass13device_kernelIN5flash19enable_sm80_to_sm89INS1_16FlashAttnFwdSm80INS1_25CollectiveMainloopFwdSm80ILi4ELi1ELb0EN4cute5tupleIJNS5_1CILi128EEENS7_ILi48EEES8_EEELi128ENS_6half_tEfNS_4arch4Sm80ELb0ELb1ELb1ELb1ELb0ELb1ELb1ELb0EEENS1_21CollectiveEpilogueFwdINS6_IJS8_S8_S9_EEENS6_IJNS7_ILi1EEESH_SH_EEESB_SD_Li128ELb1ELb1ELb0ELb0EEENS1_19SingleTileSchedulerILb1ELb0ELb1ELi128EEEEEEEEEvNT_6ParamsE:
        /* <DEDUP_REMOVED lines=17> */
.L_x_1102:
        /* <DEDUP_REMOVED lines=8> */
.L_x_1104:
[----:B------:R-:W-:-:S05]  /*0190*/  MOV R0, c[0x0][0x54c] ;  /* 0x0001530000007a02 */ /* 0x000fca0000000f00 */
.L_x_1103:
[----:B-----5:R-:W-:Y:S01]  /*01a0*/  IMAD R0, R0, c[0x0][0x548], RZ ;  /* 0x0001520000007a24 */ /* 0x020fe200078e02ff */
[----:B------:R-:W-:-:S04]  /*01b0*/  SHF.L.U32 R140, R197, 0x7, RZ ;  /* 0x00000007c58c7819 */ /* 0x000fc800000006ff */
[----:B------:R-:W-:-:S04]  /*01c0*/  ISETP.GE.AND P0, PT, R140, R0, PT ;  /* 0x000000008c00720c */ /* 0x000fc80003f06270 */
[----:B------:R-:W-:-:S05]  /*01d0*/  SEL R0, R5, 0xffffffff, !P0 ;  /* 0xffffffff05007807 */ /* 0x000fca0004000000 */
[----:B------:R2:W-:Y:S01]  /*01e0*/  STL [R1+0xe0], R0 ;  /* 0x0000e00001007387 */ /* 0x0005e20000100800 */
[----:B------:R-:W-:Y:S05]  /*01f0*/  BRA `(.L_x_1105) ;  /* 0x0000013000007947 */ /* 0x000fea0003800000 */
.L_x_1101:
[----:B---3--:R-:W-:-:S04]  /*0200*/  ISETP.NE.U32.AND P0, PT, RZ, c[0x0][0x568], PT ;  /* 0x00015a00ff007a0c */ /* 0x008fc80003f05070 */
[----:B------:R-:W-:-:S13]  /*0210*/  ISETP.NE.AND.EX P0, PT, RZ, c[0x0][0x56c], PT, P0 ;  /* 0x00015b00ff007a0c */ /* 0x000fda0003f05300 */
[----:B------:R-:W-:Y:S05]  /*0220*/  @!P0 BRA `(.L_x_1106) ;  /* 0x0000002000008947 */ /* 0x000fea0003800000 */
[----:B------:R1:W5:Y:S01]  /*0230*/  LDG.E R0, [R2.64] ;  /* 0x0000000602007981 */ /* 0x000362000c1e1900 */
[----:B------:R-:W-:Y:S05]  /*0240*/  BRA `(.L_x_1107) ;  /* 0x0000009000007947 */ /* 0x000fea0003800000 */
.L_x_1106:
        /* <DEDUP_REMOVED lines=8> */
.L_x_1108:
[----:B------:R-:W-:-:S05]  /*02d0*/  MOV R0, c[0x0][0x54c] ;  /* 0x0001530000007a02 */ /* 0x000fca0000000f00 */
.L_x_1107:
[----:B-----5:R-:W-:Y:S01]  /*02e0*/  IMAD R0, R0, c[0x0][0x548], RZ ;  /* 0x0001520000007a24 */ /* 0x020fe200078e02ff */
[----:B------:R-:W-:-:S04]  /*02f0*/  SHF.L.U32 R140, R197, 0x7, RZ ;  /* 0x00000007c58c7819 */ /* 0x000fc800000006ff */
[----:B------:R-:W-:-:S04]  /*0300*/  ISETP.GE.AND P0, PT, R140, R0, PT ;  /* 0x000000008c00720c */ /* 0x000fc80003f06270 */
[----:B------:R-:W-:-:S05]  /*0310*/  SEL R0, R5, 0xffffffff, !P0 ;  /* 0xffffffff05007807 */ /* 0x000fca0004000000 */
[----:B------:R2:W-:Y:S04]  /*0320*/  STL [R1+0xe0], R0 ;  /* 0x0000e00001007387 */ /* 0x0005e80000100800 */
.L_x_1105:
[----:B------:R-:W3:Y:S02]  /*0330*/  LDL R36, [R1+0xe0] ;  /* 0x0000e00001247983 */ /* 0x000ee40000100800 */
[----:B---3--:R-:W-:-:S13]  /*0340*/  ISETP.GE.AND P0, PT, R36, RZ, PT ;  /* 0x000000ff2400720c */ /* 0x008fda0003f06270 */
[----:B------:R-:W-:Y:S05]  /*0350*/  @!P0 EXIT ;  /* 0x000000000000894d */ /* 0x000fea0003800000 */
[----:B------:R-:W-:Y:S01]  /*0360*/  ISETP.NE.U32.AND P0, PT, RZ, c[0x0][0x370], PT ;  /* 0x0000dc00ff007a0c */ /* 0x000fe20003f05070 */
[----:B------:R-:W-:Y:S01]  /*0370*/  IMAD.MOV.U32 R10, RZ, RZ, RZ ;  /* 0x000000ffff0a7224 */ /* 0x000fe200078e00ff */
[----:B------:R-:W-:Y:S01]  /*0380*/  ISETP.NE.U32.AND P1, PT, RZ, c[0x0][0x350], PT ;  /* 0x0000d400ff007a0c */ /* 0x000fe20003f25070 */
[----:B------:R-:W-:Y:S01]  /*0390*/  IMAD.MOV.U32 R12, RZ, RZ, RZ ;  /* 0x000000ffff0c7224 */ /* 0x000fe200078e00ff */
[----:B------:R-:W-:Y:S01]  /*03a0*/  ISETP.NE.AND.EX P0, PT, RZ, c[0x0][0x374], PT, P0 ;  /* 0x0000dd00ff007a0c */ /* 0x000fe20003f05300 */
[----:B------:R-:W-:Y:S01]  /*03b0*/  IMAD.WIDE R6, R36, R35, c[0x0][0x350] ;  /* 0x0000d40024067625 */ /* 0x000fe200078e0223 */
[----:B------:R-:W-:Y:S02]  /*03c0*/  ISETP.NE.U32.AND P2, PT, RZ, c[0x0][0x348], PT ;  /* 0x0000d200ff007a0c */ /* 0x000fe40003f45070 */
[----:B------:R-:W-:Y:S02]  /*03d0*/  ISETP.NE.U32.AND P4, PT, RZ, c[0x0][0x358], PT ;  /* 0x0000d600ff007a0c */ /* 0x000fe40003f85070 */
[----:B------:R-:W-:-:S02]  /*03e0*/  ISETP.NE.AND.EX P5, PT, RZ, c[0x0][0x354], PT, P1 ;  /* 0x0000d500ff007a0c */ /* 0x000fc40003fa5310 */
[----:B------:R-:W-:Y:S02]  /*03f0*/  ISETP.NE.AND.EX P1, PT, RZ, c[0x0][0x34c], PT, P2 ;  /* 0x0000d300ff007a0c */ /* 0x000fe40003f25320 */
[----:B------:R-:W-:-:S03]  /*0400*/  ISETP.NE.AND.EX P4, PT, RZ, c[0x0][0x35c], PT, P4 ;  /* 0x0000d700ff007a0c */ /* 0x000fc60003f85340 */
[----:B-1----:R-:W-:-:S04]  /*0410*/  @P0 IMAD.WIDE R2, R36, R35, c[0x0][0x370] ;  /* 0x0000dc0024020625 */ /* 0x002fc800078e0223 */
[----:B--2---:R-:W-:Y:S01]  /*0420*/  IMAD.MOV.U32 R0, RZ, RZ, RZ ;  /* 0x000000ffff007224 */ /* 0x004fe200078e00ff */
[----:B------:R1:W2:Y:S01]  /*0430*/  @P0 LDG.E R10, [R2.64] ;  /* 0x00000006020a0981 */ /* 0x0002a2000c1e1900 */
[----:B------:R-:W-:Y:S02]  /*0440*/  IMAD.MOV.U32 R14, RZ, RZ, RZ ;  /* 0x000000ffff0e7224 */ /* 0x000fe400078e00ff */
[CC--:B------:R-:W-:Y:S01]  /*0450*/  IMAD.WIDE R8, R36.reuse, R35.reuse, c[0x0][0x348] ;  /* 0x0000d20024087625 */ /* 0x0c0fe200078e0223 */
[----:B------:R-:W3:Y:S04]  /*0460*/  @P5 LDG.E R12, [R6.64] ;  /* 0x00000006060c5981 */ /* 0x000ee8000c1e1900 */
[----:B------:R-:W4:Y:S01]  /*0470*/  @P1 LDG.E R0, [R8.64] ;  /* 0x0000000608001981 */ /* 0x000f22000c1e1900 */
[----:B-1----:R-:W-:-:S05]  /*0480*/  IMAD.WIDE R2, R36, R35, c[0x0][0x358] ;  /* 0x0000d60024027625 */ /* 0x002fca00078e0223 */
[----:B------:R-:W3:Y:S01]  /*0490*/  @P4 LDG.E R14, [R2.64] ;  /* 0x00000006020e4981 */ /* 0x000ee2000c1e1900 */
[----:B------:R-:W-:-:S03]  /*04a0*/  ISETP.NE.U32.AND P0, PT, RZ, c[0x0][0x360], PT ;  /* 0x0000d800ff007a0c */ /* 0x000fc60003f05070 */
[----:B------:R-:W1:Y:S01]  /*04b0*/  S2R R15, SR_CTAID.Y ;  /* 0x00000000000f7919 */ /* 0x000e620000002600 */
[----:B------:R-:W-:Y:S02]  /*04c0*/  ISETP.NE.AND.EX P0, PT, RZ, c[0x0][0x364], PT, P0 ;  /* 0x0000d900ff007a0c */ /* 0x000fe40003f05300 */
[----:B------:R-:W-:-:S11]  /*04d0*/  MOV R18, c[0x0][0x168] ;  /* 0x00005a0000127a02 */ /* 0x000fd60000000f00 */
[----:B------:R-:W-:-:S05]  /*04e0*/  @P0 IMAD.WIDE R4, R36, R35, c[0x0][0x360] ;  /* 0x0000d80024040625 */ /* 0x000fca00078e0223 */
[----:B------:R3:W5:Y:S01]  /*04f0*/  @P0 LDG.E R18, [R4.64] ;  /* 0x0000000604120981 */ /* 0x000762000c1e1900 */
[----:B------:R-:W-:Y:S01]  /*0500*/  IMAD.MOV.U32 R11, RZ, RZ, c[0x0][0x1d0] ;  /* 0x00007400ff0b7624 */ /* 0x000fe200078e00ff */
[----:B-1----:R-:W-:Y:S02]  /*0510*/  SHF.R.S32.HI R13, RZ, 0x1f, R15 ;  /* 0x0000001fff0d7819 */ /* 0x002fe4000001140f */
[----:B--2---:R-:W-:Y:S04]  /*0520*/  STL [R1+0x48], R10 ;  /* 0x0000480a01007387 */ /* 0x004fe80000100800 */
[----:B----4-:R-:W-:Y:S01]  /*0530*/  STL [R1+0x4c], R0 ;  /* 0x00004c0001007387 */ /* 0x010fe20000100800 */
[----:B---3--:R-:W-:-:S03]  /*0540*/  IMAD.IADD R4, R12, 0x1, R10 ;  /* 0x000000010c047824 */ /* 0x008fc600078e020a */
[----:B------:R-:W-:Y:S04]  /*0550*/  STL [R1+0x54], R14 ;  /* 0x0000540e01007387 */ /* 0x000fe80000100800 */
[----:B------:R1:W-:Y:S02]  /*0560*/  STL [R1+0x50], R4 ;  /* 0x0000500401007387 */ /* 0x0003e40000100800 */
[----:B-1----:R-:W-:Y:S01]  /*0570*/  MOV R4, c[0x0][0x228] ;  /* 0x00008a0000047a02 */ /* 0x002fe20000000f00 */
[----:B------:R-:W-:Y:S05]  /*0580*/  @P0 BRA `(.L_x_1109) ;  /* 0x0000004000000947 */ /* 0x000fea0003800000 */
[----:B------:R-:W-:Y:S05]  /*0590*/  @!P1 BRA `(.L_x_1109) ;  /* 0x0000003000009947 */ /* 0x000fea0003800000 */
[----:B------:R1:W2:Y:S04]  /*05a0*/  LDG.E R0, [R8.64] ;  /* 0x0000000608007981 */ /* 0x0002a8000c1e1900 */
[----:B-1----:R-:W2:Y:S02]  /*05b0*/  LDG.E R8, [R8.64+0x4] ;  /* 0x0000040608087981 */ /* 0x002ea4000c1e1900 */
[----:B--2--5:R-:W-:-:S05]  /*05c0*/  IADD3 R18, -R0, R8, RZ ;  /* 0x0000000800127210 */ /* 0x024fca0007ffe1ff */
.L_x_1109:
[----:B-----5:R1:W-:Y:S01]  /*05d0*/  STL [R1+0x58], R18 ;  /* 0x0000581201007387 */ /* 0x0203e20000100800 */
[----:B------:R-:W-:-:S04]  /*05e0*/  ISETP.NE.U32.AND P0, PT, RZ, c[0x0][0x368], PT ;  /* 0x0000da00ff007a0c */ /* 0x000fc80003f05070 */
[----:B------:R-:W-:-:S13]  /*05f0*/  ISETP.NE.AND.EX P0, PT, RZ, c[0x0][0x36c], PT, P0 ;  /* 0x0000db00ff007a0c */ /* 0x000fda0003f05300 */
[----:B------:R-:W-:Y:S05]  /*0600*/  @!P0 BRA `(.L_x_1110) ;  /* 0x0000003000008947 */ /* 0x000fea0003800000 */
[----:B------:R-:W-:-:S05]  /*0610*/  IMAD.WIDE R6, R36, R35, c[0x0][0x368] ;  /* 0x0000da0024067625 */ /* 0x000fca00078e0223 */
[----:B------:R2:W5:Y:S01]  /*0620*/  LDG.E R11, [R6.64] ;  /* 0x00000006060b7981 */ /* 0x000562000c1e1900 */
[----:B------:R-:W-:Y:S05]  /*0630*/  BRA `(.L_x_1111) ;  /* 0x0000004000007947 */ /* 0x000fea0003800000 */
.L_x_1110:
[----:B------:R-:W-:Y:S05]  /*0640*/  @!P5 BRA `(.L_x_1111) ;  /* 0x000000300000d947 */ /* 0x000fea0003800000 */
[----:B------:R2:W3:Y:S04]  /*0650*/  LDG.E R0, [R6.64] ;  /* 0x0000000606007981 */ /* 0x0004e8000c1e1900 */
[----:B--2---:R-:W3:Y:S02]  /*0660*/  LDG.E R6, [R6.64+0x4] ;  /* 0x0000040606067981 */ /* 0x004ee4000c1e1900 */
[----:B---3--:R-:W-:Y:S02]  /*0670*/  IADD3 R11, -R0, R6, RZ ;  /* 0x00000006000b7210 */ /* 0x008fe40007ffe1ff */
.L_x_1111:
[----:B------:R-:W-:Y:S01]  /*0680*/  ISETP.NE.U32.AND P0, PT, RZ, c[0x0][0x378], PT ;  /* 0x0000de00ff007a0c */ /* 0x000fe20003f05070 */
[----:B------:R3:W4:Y:S03]  /*0690*/  @P4 LDG.E R5, [R2.64] ;  /* 0x0000000602054981 */ /* 0x000726000c1e1900 */
[----:B------:R-:W-:Y:S01]  /*06a0*/  ISETP.NE.AND.EX P0, PT, RZ, c[0x0][0x37c], PT, P0 ;  /* 0x0000df00ff007a0c */ /* 0x000fe20003f05300 */
[----:B------:R3:W4:Y:S01]  /*06b0*/  @P4 LDG.E R0, [R2.64+0x4] ;  /* 0x0000040602004981 */ /* 0x000722000c1e1900 */
[----:B-----5:R-:W-:-:S11]  /*06c0*/  IMAD.MOV.U32 R24, RZ, RZ, R11 ;  /* 0x000000ffff187224 */ /* 0x020fd600078e000b */
[----:B---3--:R-:W-:-:S05]  /*06d0*/  @P0 IMAD.WIDE R2, R36, R35, c[0x0][0x378] ;  /* 0x0000de0024020625 */ /* 0x008fca00078e0223 */
[----:B--2---:R3:W2:Y:S01]  /*06e0*/  @P0 LDG.E R24, [R2.64] ;  /* 0x0000000602180981 */ /* 0x0046a2000c1e1900 */
[----:B------:R-:W-:Y:S02]  /*06f0*/  IMAD.IADD R10, R11, 0x1, -R10 ;  /* 0x000000010b0a7824 */ /* 0x000fe400078e0a0a */
[----:B------:R-:W-:-:S03]  /*0700*/  IMAD.MOV.U32 R8, RZ, RZ, c[0x0][0x32c] ;  /* 0x0000cb00ff087624 */ /* 0x000fc600078e00ff */
[----:B------:R1:W-:Y:S01]  /*0710*/  STL [R1+0x5c], R10 ;  /* 0x00005c0a01007387 */ /* 0x0003e20000100800 */
[----:B---3--:R-:W-:-:S05]  /*0720*/  IMAD.MOV.U32 R2, RZ, RZ, c[0x0][0x2c4] ;  /* 0x0000b100ff027624 */ /* 0x008fca00078e00ff */
[----:B------:R-:W-:Y:S02]  /*0730*/  ISETP.NE.AND P1, PT, R2, 0x1, PT ;  /* 0x000000010200780c */ /* 0x000fe40003f25270 */
[----:B------:R-:W-:Y:S01]  /*0740*/  ISETP.GE.AND P2, PT, R8, 0x1, PT ;  /* 0x000000010800780c */ /* 0x000fe20003f46270 */
[----:B----4-:R-:W-:Y:S01]  /*0750*/  @P4 IMAD.IADD R4, R0, 0x1, -R5 ;  /* 0x0000000100044824 */ /* 0x010fe200078e0a05 */
[----:B------:R-:W-:-:S03]  /*0760*/  IADD3 R0, R140, 0x7f, RZ ;  /* 0x0000007f8c007810 */ /* 0x000fc60007ffe0ff */
[----:B------:R-:W-:-:S06]  /*0770*/  IMAD.IADD R5, R10, 0x1, R4 ;  /* 0x000000010a057824 */ /* 0x000fcc00078e0204 */
[----:B------:R-:W-:Y:S01]  /*0780*/  @P1 IMAD.HI.U32 R2, R0, c[0x0][0x2c8], RZ ;  /* 0x0000b20000021a27 */ /* 0x000fe200078e00ff */
[----:B------:R1:W-:Y:S01]  /*0790*/  STL.64 [R1+0x60], R4 ;  /* 0x0000600401007387 */ /* 0x0003e20000100a00 */
[----:B------:R-:W-:-:S03]  /*07a0*/  IADD3 R3, R5, 0x2f, RZ ;  /* 0x0000002f05037810 */ /* 0x000fc60007ffe0ff */
[----:B------:R-:W-:Y:S02]  /*07b0*/  @P1 SHF.R.U32.HI R0, RZ, c[0x0][0x2cc], R2 ;  /* 0x0000b300ff001a19 */ /* 0x000fe40000011602 */
[----:B------:R-:W-:Y:S02]  /*07c0*/  IMAD.HI R3, R3, 0x2aaaaaab, RZ ;  /* 0x2aaaaaab03037827 */ /* 0x000fe400078e02ff */
[----:B------:R-:W-:Y:S01]  /*07d0*/  IADD3 R0, R0, 0x1, R5 ;  /* 0x0000000100007810 */ /* 0x000fe20007ffe005 */
[----:B--2---:R1:W-:Y:S02]  /*07e0*/  STL [R1+0x68], R24 ;  /* 0x0000681801007387 */ /* 0x0043e40000100800 */
[----:B------:R-:W-:Y:S02]  /*07f0*/  SHF.R.U32.HI R6, RZ, 0x1f, R3 ;  /* 0x0000001fff067819 */ /* 0x000fe40000011603 */
[----:B------:R-:W-:Y:S02]  /*0800*/  IMAD.IADD R2, R0, 0x1, -R18 ;  /* 0x0000000100027824 */ /* 0x000fe400078e0a12 */
[----:B------:R-:W-:-:S03]  /*0810*/  LEA.HI.SX32 R7, R3, R6, 0x1d ;  /* 0x0000000603077211 */ /* 0x000fc600078feaff */
        /* <DEDUP_REMOVED lines=11> */
.L_x_1113:
[----:B------:R-:W-:-:S13]  /*08d0*/  ISETP.NE.AND P0, PT, R8, 0x1, PT ;  /* 0x000000010800780c */ /* 0x000fda0003f05270 */
[----:B------:R-:W-:-:S05]  /*08e0*/  @P0 IMAD.HI.U32 R2, R0, c[0x0][0x330], RZ ;  /* 0x0000cc0000020a27 */ /* 0x000fca00078e00ff */
[----:B------:R-:W-:-:S05]  /*08f0*/  @P0 SHF.R.U32.HI R0, RZ, c[0x0][0x334], R2 ;  /* 0x0000cd00ff000a19 */ /* 0x000fca0000011602 */
.L_x_1114:
[----:B------:R-:W-:-:S05]  /*0900*/  IMAD R0, R0, R8, c[0x0][0x32c] ;  /* 0x0000cb0000007624 */ /* 0x000fca00078e0208 */
[----:B------:R-:W-:Y:S02]  /*0910*/  IMNMX R6, R6, R0, PT ;  /* 0x0000000006067217 */ /* 0x000fe40003800200 */
.L_x_1112:
[----:B------:R-:W-:-:S04]  /*0920*/  @P1 IMAD.HI.U32 R2, R140, c[0x0][0x2c8], RZ ;  /* 0x0000b2008c021a27 */ /* 0x000fc800078e00ff */
[----:B------:R-:W-:Y:S01]  /*0930*/  IMAD.MOV.U32 R0, RZ, RZ, R140 ;  /* 0x000000ffff007224 */ /* 0x000fe200078e008c */
[----:B------:R-:W-:-:S04]  /*0940*/  @P1 SHF.R.U32.HI R0, RZ, c[0x0][0x2cc], R2 ;  /* 0x0000b300ff001a19 */ /* 0x000fc80000011602 */
[----:B------:R-:W-:-:S04]  /*0950*/  IADD3 R0, R0, R5, -R18 ;  /* 0x0000000500007210 */ /* 0x000fc80007ffe812 */
        /* <DEDUP_REMOVED lines=10> */
.L_x_1116:
[----:B------:R-:W-:-:S13]  /*0a00*/  ISETP.NE.AND P0, PT, R8, 0x1, PT ;  /* 0x000000010800780c */ /* 0x000fda0003f05270 */
[----:B------:R-:W-:-:S05]  /*0a10*/  @P0 IMAD.HI.U32 R2, R0, c[0x0][0x330], RZ ;  /* 0x0000cc0000020a27 */ /* 0x000fca00078e00ff */
[----:B------:R-:W-:-:S05]  /*0a20*/  @P0 SHF.R.U32.HI R0, RZ, c[0x0][0x334], R2 ;  /* 0x0000cd00ff000a19 */ /* 0x000fca0000011602 */
.L_x_1117:
[----:B------:R-:W-:-:S05]  /*0a30*/  IMAD R0, R0, c[0x0][0x32c], RZ ;  /* 0x0000cb0000007a24 */ /* 0x000fca00078e02ff */
[----:B------:R-:W-:-:S04]  /*0a40*/  IMNMX R3, R3, R0, !PT ;  /* 0x0000000003037217 */ /* 0x000fc80007800200 */
.L_x_1115:
        /* <DEDUP_REMOVED lines=15> */
[----:B------:R-:W-:-:S07]  /*0b40*/  SHF.R.U32.HI R130, RZ, 0x5, R3 ;  /* 0x00000005ff827819 */ /* 0x000fce0000011603 */
[----:B------:R-:W-:Y:S01]  /*0b50*/  @P0 IADD3 R2, R0, 0x2f, RZ ;  /* 0x0000002f00020810 */ /* 0x000fe20007ffe0ff */
[----:B------:R-:W-:-:S04]  /*0b60*/  IMAD.MOV.U32 R0, RZ, RZ, R130 ;  /* 0x000000ffff007224 */ /* 0x000fc800078e0082 */
[----:B------:R-:W-:-:S05]  /*0b70*/  @P0 IMAD.HI R2, R2, 0x2aaaaaab, RZ ;  /* 0x2aaaaaab02020827 */ /* 0x000fca00078e02ff */
[----:B------:R-:W-:-:S04]  /*0b80*/  @P0 SHF.R.U32.HI R3, RZ, 0x1f, R2 ;  /* 0x0000001fff030819 */ /* 0x000fc80000011602 */
[----:B------:R-:W-:-:S04]  /*0b90*/  @P0 LEA.HI.SX32 R0, R2, R3, 0x1d ;  /* 0x0000000302000211 */ /* 0x000fc800078feaff */
[----:B------:R-:W-:-:S13]  /*0ba0*/  ISETP.GT.AND P0, PT, R0, R130, PT ;  /* 0x000000820000720c */ /* 0x000fda0003f04270 */
[----:B------:R-:W-:Y:S05]  /*0bb0*/  @!P0 BRA `(.L_x_1118) ;  /* 0x000057a000008947 */ /* 0x000fea0003800000 */
[----:B------:R-:W-:-:S04]  /*0bc0*/  ISETP.NE.U32.AND P0, PT, RZ, c[0x0][0x340], PT ;  /* 0x0000d000ff007a0c */ /* 0x000fc80003f05070 */
[----:B------:R-:W-:-:S13]  /*0bd0*/  ISETP.NE.AND.EX P1, PT, RZ, c[0x0][0x344], PT, P0 ;  /* 0x0000d100ff007a0c */ /* 0x000fda0003f25300 */
[----:B------:R-:W-:-:S05]  /*0be0*/  @P1 IMAD.WIDE R2, R36, R35, c[0x0][0x340] ;  /* 0x0000d00024021625 */ /* 0x000fca00078e0223 */
[----:B------:R2:W3:Y:S01]  /*0bf0*/  @P1 LDG.E R25, [R2.64] ;  /* 0x0000000602191981 */ /* 0x0004e2000c1e1900 */
[----:B------:R-:W-:Y:S01]  /*0c00*/  IMAD.MOV.U32 R144, RZ, RZ, 0x30 ;  /* 0x00000030ff907424 */ /* 0x000fe200078e00ff */
[----:B------:R-:W-:Y:S01]  /*0c10*/  SHF.R.S32.HI R34, RZ, 0x1f, R196 ;  /* 0x0000001fff227819 */ /* 0x000fe200000114c4 */
[----:B------:R-:W-:Y:S01]  /*0c20*/  IMAD.WIDE.U32 R28, R15, c[0x0][0x1e8], RZ ;  /* 0x00007a000f1c7a25 */ /* 0x000fe200078e00ff */
[----:B------:R-:W-:Y:S01]  /*0c30*/  IADD3 R41, R0, -0x1, RZ ;  /* 0xffffffff00297810 */ /* 0x000fe20007ffe0ff */
[----:B------:R-:W-:Y:S01]  /*0c40*/  ULDC.U8 UR4, c[0x0][0x298] ;  /* 0x0000a60000047ab9 */ /* 0x000fe20000000000 */
[----:B------:R-:W-:Y:S01]  /*0c50*/  SEL R96, R36, RZ, !P4 ;  /* 0x000000ff24607207 */ /* 0x000fe20006000000 */
[----:B------:R-:W-:Y:S01]  /*0c60*/  IMAD.WIDE.U32 R148, R144, c[0x0][0x238], RZ ;  /* 0x00008e0090947a25 */ /* 0x000fe200078e00ff */
[----:B------:R-:W-:-:S03]  /*0c70*/  MOV R171, c[0x0][0x290] ;  /* 0x0000a40000ab7a02 */ /* 0x000fc60000000f00 */
[----:B------:R-:W-:Y:S01]  /*0c80*/  IMAD.IADD R30, R12, 0x1, R11 ;  /* 0x000000010c1e7824 */ /* 0x000fe200078e020b */
[----:B------:R-:W-:Y:S01]  /*0c90*/  SHF.R.S32.HI R12, RZ, 0x1f, R36 ;  /* 0x0000001fff0c7819 */ /* 0x000fe20000011424 */
[----:B-1----:R-:W-:Y:S01]  /*0ca0*/  IMAD R5, R13, c[0x0][0x240], RZ ;  /* 0x000090000d057a24 */ /* 0x002fe200078e02ff */
[----:B------:R-:W-:Y:S01]  /*0cb0*/  SHF.L.U64.HI R150, R171, R35, c[0x0][0x294] ;  /* 0x0000a500ab967619 */ /* 0x000fe20000010223 */
[----:B------:R-:W-:Y:S01]  /*0cc0*/  IMAD R20, R13, c[0x0][0x260], RZ ;  /* 0x000098000d147a24 */ /* 0x000fe200078e02ff */
[----:B------:R-:W-:Y:S01]  /*0cd0*/  SEL R26, R12, RZ, !P4 ;  /* 0x000000ff0c1a7207 */ /* 0x000fe20006000000 */
[C---:B------:R-:W-:Y:S02]  /*0ce0*/  IMAD R5, R15.reuse, c[0x0][0x244], R5 ;  /* 0x000091000f057a24 */ /* 0x040fe400078e0205 */
[----:B------:R-:W-:Y:S02]  /*0cf0*/  IMAD R20, R15, c[0x0][0x264], R20 ;  /* 0x000099000f147a24 */ /* 0x000fe400078e0214 */
[----:B------:R-:W-:-:S02]  /*0d00*/  IMAD R22, R13, c[0x0][0x210], RZ ;  /* 0x000084000d167a24 */ /* 0x000fc400078e02ff */
[----:B------:R-:W-:Y:S02]  /*0d10*/  IMAD.MOV.U32 R141, RZ, RZ, c[0x0][0x238] ;  /* 0x00008e00ff8d7624 */ /* 0x000fe400078e00ff */
[----:B--2---:R-:W-:Y:S02]  /*0d20*/  IMAD R3, R144, c[0x0][0x23c], RZ ;  /* 0x00008f0090037a24 */ /* 0x004fe400078e02ff */
[----:B------:R-:W-:Y:S01]  /*0d30*/  IMAD R2, R13, c[0x0][0x1e8], RZ ;  /* 0x00007a000d027a24 */ /* 0x000fe200078e02ff */
[----:B------:R-:W-:Y:S01]  /*0d40*/  SHF.L.U32 R156, R141, 0x5, RZ ;  /* 0x000000058d9c7819 */ /* 0x000fe200000006ff */
[----:B------:R-:W-:Y:S01]  /*0d50*/  IMAD.IADD R168, R149, 0x1, R3 ;  /* 0x0000000195a87824 */ /* 0x000fe200078e0203 */
[----:B------:R-:W-:Y:S01]  /*0d60*/  LEA.HI R3, R34, R196, RZ, 0x3 ;  /* 0x000000c422037211 */ /* 0x000fe200078f18ff */
[----:B------:R-:W-:Y:S02]  /*0d70*/  IMAD R2, R15, c[0x0][0x1ec], R2 ;  /* 0x00007b000f027a24 */ /* 0x000fe400078e0202 */
[----:B------:R-:W-:Y:S01]  /*0d80*/  IMAD R0, R168, R41, RZ ;  /* 0x00000029a8007224 */ /* 0x000fe200078e02ff */
[----:B------:R-:W-:Y:S01]  /*0d90*/  LOP3.LUT R32, R3, 0xfffffff8, RZ, 0xc0, !PT ;  /* 0xfffffff803207812 */ /* 0x000fe200078ec0ff */
[----:B------:R-:W-:Y:S01]  /*0da0*/  IMAD R22, R15, c[0x0][0x214], R22 ;  /* 0x000085000f167a24 */ /* 0x000fe200078e0216 */
[----:B------:R-:W-:Y:S01]  /*0db0*/  IADD3 R29, R29, R2, RZ ;  /* 0x000000021d1d7210 */ /* 0x000fe20007ffe0ff */
[----:B------:R-:W-:Y:S01]  /*0dc0*/  IMAD.MOV.U32 R152, RZ, RZ, 0x5 ;  /* 0x00000005ff987424 */ /* 0x000fe200078e00ff */
[----:B------:R-:W-:Y:S01]  /*0dd0*/  SHF.R.S32.HI R2, RZ, 0x1f, R41 ;  /* 0x0000001fff027819 */ /* 0x000fe20000011429 */
[----:B------:R-:W-:Y:S01]  /*0de0*/  IMAD.IADD R32, R196, 0x1, -R32 ;  /* 0x00000001c4207824 */ /* 0x000fe200078e0a20 */
[----:B------:R-:W-:Y:S01]  /*0df0*/  SHF.R.S32.HI R88, RZ, 0x3, R3 ;  /* 0x00000003ff587819 */ /* 0x000fe20000011403 */
[----:B------:R-:W-:-:S02]  /*0e00*/  IMAD.MOV.U32 R71, RZ, RZ, c[0x0][0x27c] ;  /* 0x00009f00ff477624 */ /* 0x000fc400078e00ff */
[----:B------:R-:W-:Y:S01]  /*0e10*/  IMAD R27, R2, R148, R0 ;  /* 0x00000094021b7224 */ /* 0x000fe200078e0200 */
[C---:B------:R-:W-:Y:S01]  /*0e20*/  SHF.L.U32 R38, R32.reuse, 0x3, RZ ;  /* 0x0000000320267819 */ /* 0x040fe200000006ff */
[--C-:B------:R-:W-:Y:S01]  /*0e30*/  IMAD R0, R41, -0x30, -R88.reuse ;  /* 0xffffffd029007824 */ /* 0x100fe200078e0a58 */
[----:B------:R-:W-:Y:S01]  /*0e40*/  SHF.R.S32.HI R31, RZ, 0x1f, R88 ;  /* 0x0000001fff1f7819 */ /* 0x000fe20000011458 */
[----:B------:R-:W-:Y:S01]  /*0e50*/  IMAD.SHL.U32 R32, R32, 0x4, RZ ;  /* 0x0000000420207824 */ /* 0x000fe200078e00ff */
[----:B------:R-:W-:Y:S01]  /*0e60*/  SHF.R.S32.HI R39, RZ, 0x1f, R38 ;  /* 0x0000001fff277819 */ /* 0x000fe20000011426 */
[----:B------:R-:W-:Y:S01]  /*0e70*/  IMAD.IADD R0, R0, 0x1, R4 ;  /* 0x0000000100007824 */ /* 0x000fe200078e0204 */
[----:B------:R-:W-:Y:S01]  /*0e80*/  IADD3 R124, P4, R88, R14, RZ ;  /* 0x0000000e587c7210 */ /* 0x000fe20007f9e0ff */
[----:B------:R-:W-:Y:S01]  /*0e90*/  IMAD R16, R31, c[0x0][0x280], RZ ;  /* 0x0000a0001f107a24 */ /* 0x000fe200078e02ff */
[----:B------:R-:W-:Y:S01]  /*0ea0*/  SHF.R.S32.HI R33, RZ, 0x1f, R32 ;  /* 0x0000001fff217819 */ /* 0x000fe20000011420 */
[----:B------:R-:W-:Y:S01]  /*0eb0*/  IMAD.WIDE.U32 R2, R15, c[0x0][0x240], R38 ;  /* 0x000090000f027a25 */ /* 0x000fe200078e0026 */
[----:B------:R-:W-:-:S02]  /*0ec0*/  ISETP.GE.AND P3, PT, R0, 0x1, PT ;  /* 0x000000010000780c */ /* 0x000fc40003f66270 */
[----:B------:R-:W-:Y:S01]  /*0ed0*/  ISETP.GE.AND P2, PT, R0, 0x11, PT ;  /* 0x000000110000780c */ /* 0x000fe20003f46270 */
[C---:B------:R-:W-:Y:S01]  /*0ee0*/  IMAD R16, R88.reuse, c[0x0][0x284], R16 ;  /* 0x0000a10058107a24 */ /* 0x040fe200078e0210 */
[----:B------:R-:W-:Y:S01]  /*0ef0*/  IADD3 R3, R3, R5, RZ ;  /* 0x0000000503037210 */ /* 0x000fe20007ffe0ff */
[----:B------:R-:W-:Y:S01]  /*0f00*/  IMAD.WIDE.U32 R8, R88, c[0x0][0x280], R32 ;  /* 0x0000a00058087a25 */ /* 0x000fe200078e0020 */
[----:B------:R-:W-:Y:S02]  /*0f10*/  ISETP.GT.AND P0, PT, R0, 0x20, PT ;  /* 0x000000200000780c */ /* 0x000fe40003f04270 */
[----:B------:R-:W-:Y:S01]  /*0f20*/  LEA.HI.X.SX32 R135, R14, R31, 0x1, P4 ;  /* 0x0000001f0e877211 */ /* 0x000fe200020f0eff */
[----:B------:R-:W-:Y:S01]  /*0f30*/  IMAD R0, R26, c[0x0][0x248], RZ ;  /* 0x000092001a007a24 */ /* 0x000fe200078e02ff */
[----:B------:R-:W-:Y:S01]  /*0f40*/  IADD3 R19, R9, R16, RZ ;  /* 0x0000001009137210 */ /* 0x000fe20007ffe0ff */
[----:B------:R-:W-:Y:S01]  /*0f50*/  IMAD.WIDE.U32 R2, R96, c[0x0][0x248], R2 ;  /* 0x0000920060027a25 */ /* 0x000fe200078e0002 */
[----:B------:R-:W-:-:S02]  /*0f60*/  ISETP.GE.AND P4, PT, R38, c[0x0][0x1d4], PT ;  /* 0x0000750026007a0c */ /* 0x000fc40003f86270 */
[----:B------:R-:W-:Y:S01]  /*0f70*/  IADD3 R87, R38, 0x40, RZ ;  /* 0x0000004026577810 */ /* 0x000fe20007ffe0ff */
[----:B------:R-:W-:Y:S01]  /*0f80*/  IMAD R0, R96, c[0x0][0x24c], R0 ;  /* 0x0000930060007a24 */ /* 0x000fe200078e0200 */
[----:B------:R-:W-:Y:S01]  /*0f90*/  P2R R123, PR, RZ, 0x10 ;  /* 0x00000010ff7b7803 */ /* 0x000fe20000000000 */
[----:B------:R-:W-:Y:S01]  /*0fa0*/  IMAD.MOV.U32 R18, RZ, RZ, R8 ;  /* 0x000000ffff127224 */ /* 0x000fe200078e0008 */
[----:B------:R-:W-:Y:S01]  /*0fb0*/  ISETP.GE.AND P6, PT, R87, c[0x0][0x1d4], PT ;  /* 0x0000750057007a0c */ /* 0x000fe20003fc6270 */
[C---:B------:R-:W-:Y:S01]  /*0fc0*/  IMAD.WIDE.U32 R8, R88.reuse, c[0x0][0x280], R38 ;  /* 0x0000a00058087a25 */ /* 0x040fe200078e0026 */
[C---:B------:R-:W-:Y:S02]  /*0fd0*/  IADD3 R138, R88.reuse, 0x20, RZ ;  /* 0x00000020588a7810 */ /* 0x040fe40007ffe0ff */
[C---:B------:R-:W-:Y:S01]  /*0fe0*/  IADD3 R139, R88.reuse, 0x10, RZ ;  /* 0x00000010588b7810 */ /* 0x040fe20007ffe0ff */
[----:B------:R-:W-:Y:S01]  /*0ff0*/  IMAD.IADD R3, R3, 0x1, R0 ;  /* 0x0000000103037824 */ /* 0x000fe200078e0200 */
[----:B------:R-:W-:Y:S01]  /*1000*/  P2R R137, PR, RZ, 0x40 ;  /* 0x00000040ff897803 */ /* 0x000fe20000000000 */
[----:B------:R-:W-:Y:S01]  /*1010*/  IMAD.WIDE.U32 R6, R15, c[0x0][0x260], R38 ;  /* 0x000098000f067a25 */ /* 0x000fe200078e0026 */
[----:B------:R-:W-:-:S03]  /*1020*/  IADD3 R132, -R88, R4, RZ ;  /* 0x0000000458847210 */ /* 0x000fc60007ffe1ff */
[----:B------:R-:W-:Y:S02]  /*1030*/  IMAD R0, R135, c[0x0][0x238], RZ ;  /* 0x00008e0087007a24 */ /* 0x000fe400078e02ff */
[----:B------:R-:W-:Y:S01]  /*1040*/  IMAD.IADD R17, R16, 0x1, R9 ;  /* 0x0000000110117824 */ /* 0x000fe200078e0209 */
[----:B------:R-:W-:Y:S01]  /*1050*/  MOV R16, R8 ;  /* 0x0000000800107202 */ /* 0x000fe20000000f00 */
[----:B------:R-:W-:-:S04]  /*1060*/  IMAD.WIDE.U32 R120, R124, c[0x0][0x238], R2 ;  /* 0x00008e007c787a25 */ /* 0x000fc800078e0002 */
[----:B------:R-:W-:Y:S01]  /*1070*/  IMAD R13, R31, c[0x0][0x290], RZ ;  /* 0x0000a4001f0d7a24 */ /* 0x000fe200078e02ff */
[----:B------:R-:W-:Y:S01]  /*1080*/  MOV R118, R120 ;  /* 0x0000007800767202 */ /* 0x000fe20000000f00 */
[----:B------:R-:W-:Y:S02]  /*1090*/  IMAD.IADD R21, R7, 0x1, R20 ;  /* 0x0000000107157824 */ /* 0x000fe400078e0214 */
[----:B------:R-:W-:Y:S02]  /*10a0*/  IMAD R0, R124, c[0x0][0x23c], R0 ;  /* 0x00008f007c007a24 */ /* 0x000fe400078e0200 */
[----:B------:R-:W-:Y:S02]  /*10b0*/  IMAD.MOV.U32 R20, RZ, RZ, R6 ;  /* 0x000000ffff147224 */ /* 0x000fe400078e0006 */
[----:B------:R-:W-:-:S04]  /*10c0*/  IMAD.WIDE.U32 R6, R15, c[0x0][0x210], R38 ;  /* 0x000084000f067a25 */ /* 0x000fc800078e0026 */
[C---:B------:R-:W-:Y:S01]  /*10d0*/  IMAD R13, R88.reuse, c[0x0][0x294], R13 ;  /* 0x0000a500580d7a24 */ /* 0x040fe200078e020d */
[----:B------:R-:W-:Y:S01]  /*10e0*/  IADD3 R23, R7, R22, RZ ;  /* 0x0000001607177210 */ /* 0x000fe20007ffe0ff */
[----:B------:R-:W-:-:S04]  /*10f0*/  IMAD.WIDE.U32 R10, R88, c[0x0][0x290], R32 ;  /* 0x0000a400580a7a25 */ /* 0x000fc800078e0020 */
[----:B------:R-:W-:Y:S02]  /*1100*/  IMAD.IADD R119, R121, 0x1, R0 ;  /* 0x0000000179777824 */ /* 0x000fe400078e0200 */
[----:B------:R-:W-:Y:S02]  /*1110*/  IMAD.SHL.U32 R2, R88, 0x40, RZ ;  /* 0x0000004058027824 */ /* 0x000fe400078e00ff */
[----:B------:R-:W-:Y:S02]  /*1120*/  IMAD.IADD R15, R11, 0x1, R13 ;  /* 0x000000010b0f7824 */ /* 0x000fe400078e020d */
[----:B------:R-:W-:Y:S01]  /*1130*/  IMAD.MOV.U32 R14, RZ, RZ, R10 ;  /* 0x000000ffff0e7224 */ /* 0x000fe200078e000a */
[----:B------:R-:W-:Y:S01]  /*1140*/  LOP3.LUT R117, R2, 0x1c0, RZ, 0xc0, !PT ;  /* 0x000001c002757812 */ /* 0x000fe200078ec0ff */
[----:B------:R-:W-:Y:S01]  /*1150*/  IMAD.MOV.U32 R22, RZ, RZ, R6 ;  /* 0x000000ffff167224 */ /* 0x000fe200078e0006 */
[----:B------:R-:W-:Y:S01]  /*1160*/  LEA.HI R6, R34, R196, RZ, 0x6 ;  /* 0x000000c422067211 */ /* 0x000fe200078f30ff */
[----:B------:R-:W-:Y:S01]  /*1170*/  IMAD.WIDE.U32 R10, R41, R148, R118 ;  /* 0x00000094290a7225 */ /* 0x000fe200078e0076 */
[----:B------:R-:W-:-:S02]  /*1180*/  LOP3.LUT R72, R117, 0x38, R38, 0xf8, !PT ;  /* 0x0000003875487812 */ /* 0x000fc400078ef826 */
[----:B------:R-:W-:Y:S01]  /*1190*/  SHF.L.U32 R6, R6, 0x3, RZ ;  /* 0x0000000306067819 */ /* 0x000fe200000006ff */
[----:B------:R-:W-:Y:S01]  /*11a0*/  IMAD.WIDE.U32 R2, R88, c[0x0][0x290], R38 ;  /* 0x0000a40058027a25 */ /* 0x000fe200078e0026 */
[----:B------:R-:W-:Y:S02]  /*11b0*/  SHF.R.U32.HI R169, RZ, 0x3, R117 ;  /* 0x00000003ffa97819 */ /* 0x000fe40000011675 */
[----:B------:R-:W-:Y:S01]  /*11c0*/  LOP3.LUT R6, R6, 0xfffffe00, RZ, 0xc0, !PT ;  /* 0xfffffe0006067812 */ /* 0x000fe200078ec0ff */
[----:B------:R-:W-:Y:S01]  /*11d0*/  IMAD.WIDE.U32 R102, R24, c[0x0][0x280], R16 ;  /* 0x0000a00018667a25 */ /* 0x000fe200078e0010 */
[----:B------:R-:W-:Y:S02]  /*11e0*/  IADD3 R3, R13, R3, RZ ;  /* 0x000000030d037210 */ /* 0x000fe40007ffe0ff */
[----:B------:R-:W-:Y:S01]  /*11f0*/  LOP3.LUT R72, R6, R72, R169, 0xf6, !PT ;  /* 0x0000004806487212 */ /* 0x000fe200078ef6a9 */
[----:B------:R-:W-:Y:S01]  /*1200*/  IMAD.WIDE.U32 R100, R24, c[0x0][0x290], R14 ;  /* 0x0000a40018647a25 */ /* 0x000fe200078e000e */
[----:B------:R-:W-:-:S03]  /*1210*/  IADD3 R34, R32, 0x20, RZ ;  /* 0x0000002020227810 */ /* 0x000fc60007ffe0ff */
[----:B------:R-:W-:Y:S02]  /*1220*/  IMAD.SHL.U32 R72, R72, 0x2, RZ ;  /* 0x0000000248487824 */ /* 0x000fe400078e00ff */
[----:B------:R-:W-:-:S04]  /*1230*/  IMAD.WIDE.U32 R98, R24, c[0x0][0x290], R2 ;  /* 0x0000a40018627a25 */ /* 0x000fc800078e0002 */
[----:B------:R-:W-:-:S04]  /*1240*/  IMAD.WIDE.U32 R2, R141, 0x20, RZ ;  /* 0x000000208d027825 */ /* 0x000fc800078e00ff */
[----:B------:R-:W-:-:S04]  /*1250*/  IMAD.WIDE.U32 R104, R24, c[0x0][0x280], R18 ;  /* 0x0000a00018687a25 */ /* 0x000fc800078e0012 */
[----:B------:R-:W-:-:S04]  /*1260*/  IMAD.WIDE.U32 R154, R88, c[0x0][0x1e0], RZ ;  /* 0x00007800589a7a25 */ /* 0x000fc800078e00ff */
[C---:B------:R-:W-:Y:S02]  /*1270*/  IMAD R157, R144.reuse, c[0x0][0x294], RZ ;  /* 0x0000a500909d7a24 */ /* 0x040fe400078e02ff */
[C---:B------:R-:W-:Y:S02]  /*1280*/  IMAD R162, R144.reuse, c[0x0][0x284], RZ ;  /* 0x0000a10090a27a24 */ /* 0x040fe400078e02ff */
[C---:B------:R-:W-:Y:S02]  /*1290*/  IMAD R163, R144.reuse, c[0x0][0x1e4], RZ ;  /* 0x0000790090a37a24 */ /* 0x040fe400078e02ff */
[----:B------:R-:W-:-:S04]  /*12a0*/  IMAD.WIDE.U32 R146, R144, c[0x0][0x290], RZ ;  /* 0x0000a40090927a25 */ /* 0x000fc800078e00ff */
[----:B------:R-:W-:Y:S01]  /*12b0*/  IMAD.WIDE.U32 R158, R138, c[0x0][0x1e0], RZ ;  /* 0x000078008a9e7a25 */ /* 0x000fe200078e00ff */
[----:B------:R-:W-:-:S03]  /*12c0*/  IADD3 R157, R147, R157, RZ ;  /* 0x0000009d939d7210 */ /* 0x000fc60007ffe0ff */
[----:B------:R-:W-:-:S04]  /*12d0*/  IMAD.WIDE.U32 R144, R144, c[0x0][0x280], RZ ;  /* 0x0000a00090907a25 */ /* 0x000fc800078e00ff */
[----:B------:R-:W-:-:S04]  /*12e0*/  IMAD.WIDE.U32 R160, R139, c[0x0][0x1e0], RZ ;  /* 0x000078008ba07a25 */ /* 0x000fc800078e00ff */
[----:B------:R-:W-:Y:S02]  /*12f0*/  IMAD.SHL.U32 R170, R171, 0x20, RZ ;  /* 0x00000020abaa7824 */ /* 0x000fe400078e00ff */
[----:B------:R-:W-:Y:S02]  /*1300*/  IMAD.SHL.U32 R70, R71, 0x2, RZ ;  /* 0x0000000247467824 */ /* 0x000fe400078e00ff */
[----:B------:R-:W-:Y:S01]  /*1310*/  IMAD.IADD R162, R145, 0x1, R162 ;  /* 0x0000000191a27824 */ /* 0x000fe200078e02a2 */
[--C-:B---3--:R-:W-:Y:S01]  /*1320*/  @P1 SHF.R.S32.HI R9, RZ, 0x1f, R25.reuse ;  /* 0x0000001fff091819 */ /* 0x108fe20000011419 */
[----:B------:R-:W-:Y:S01]  /*1330*/  @P1 IMAD.MOV.U32 R8, RZ, RZ, R25 ;  /* 0x000000ffff081224 */ /* 0x000fe200078e0019 */
[----:B------:R-:W-:Y:S01]  /*1340*/  @!P1 MOV R8, R36 ;  /* 0x0000002400089202 */ /* 0x000fe20000000f00 */
[----:B------:R-:W-:Y:S01]  /*1350*/  @!P1 IMAD.MOV.U32 R9, RZ, RZ, R12 ;  /* 0x000000ffff099224 */ /* 0x000fe200078e000c */
[----:B------:R-:W-:Y:S01]  /*1360*/  ISETP.GE.AND P1, PT, R38, c[0x0][0x27c], PT ;  /* 0x00009f0026007a0c */ /* 0x000fe20003f26270 */
[----:B------:R-:W-:Y:S01]  /*1370*/  IMAD.IADD R25, R11, 0x1, R27 ;  /* 0x000000010b197824 */ /* 0x000fe200078e021b */
[----:B------:R-:W-:Y:S01]  /*1380*/  @P3 LEA R12, P4, R10, c[0x0][0x220], 0x1 ;  /* 0x000088000a0c3a11 */ /* 0x000fe200078808ff */
[----:B------:R-:W-:Y:S01]  /*1390*/  IMAD R11, R26, c[0x0][0x268], RZ ;  /* 0x00009a001a0b7a24 */ /* 0x000fe200078e02ff */
[----:B------:R-:W-:-:S02]  /*13a0*/  SEL R5, RZ, c[0x0][0x27c], !P1 ;  /* 0x00009f00ff057a07 */ /* 0x000fc40004800000 */
[----:B------:R-:W-:Y:S01]  /*13b0*/  @P3 LEA.HI.X R13, R10, c[0x0][0x224], R25, 0x1, P4 ;  /* 0x000089000a0d3a11 */ /* 0x000fe200020f0c19 */
[----:B------:R-:W-:Y:S01]  /*13c0*/  IMAD R106, R96, c[0x0][0x26c], R11 ;  /* 0x00009b00606a7a24 */ /* 0x000fe200078e020b */
[----:B------:R-:W-:Y:S01]  /*13d0*/  ISETP.NE.AND P4, PT, R123, RZ, PT ;  /* 0x000000ff7b00720c */ /* 0x000fe20003f85270 */
[----:B------:R-:W-:Y:S01]  /*13e0*/  IMAD.IADD R5, R38, 0x1, R5 ;  /* 0x0000000126057824 */ /* 0x000fe200078e0205 */
[----:B------:R-:W-:Y:S01]  /*13f0*/  SEL R14, R8, RZ, !P5 ;  /* 0x000000ff080e7207 */ /* 0x000fe20006800000 */
[----:B------:R-:W-:Y:S01]  /*1400*/  IMAD.WIDE.U32 R96, R96, c[0x0][0x268], R20 ;  /* 0x00009a0060607a25 */ /* 0x000fe200078e0014 */
[----:B------:R-:W-:Y:S02]  /*1410*/  MOV R21, c[0x0][0x23c] ;  /* 0x00008f0000157a02 */ /* 0x000fe40000000f00 */
[----:B------:R-:W-:Y:S01]  /*1420*/  SHF.R.S32.HI R7, RZ, 0x1f, R5 ;  /* 0x0000001fff077819 */ /* 0x000fe20000011405 */
[----:B------:R-:W-:-:S03]  /*1430*/  IMAD.WIDE.U32 R94, R14, c[0x0][0x218], R22 ;  /* 0x000086000e5e7a25 */ /* 0x000fc600078e0016 */
[-C--:B------:R-:W-:Y:S01]  /*1440*/  LEA.HI R0, R7, R5.reuse, RZ, 0x3 ;  /* 0x0000000507007211 */ /* 0x080fe200078f18ff */
[----:B------:R-:W-:Y:S01]  /*1450*/  IMAD.SHL.U32 R15, R21, 0x20, RZ ;  /* 0x00000020150f7824 */ /* 0x000fe200078e00ff */
[----:B------:R-:W-:Y:S01]  /*1460*/  LEA.HI R26, R7, R5, RZ, 0x6 ;  /* 0x00000005071a7211 */ /* 0x000fe200078f30ff */
[----:B------:R-:W-:Y:S01]  /*1470*/  @!PT LDS RZ, [RZ] ;  /* 0x00000000fffff984 */ /* 0x000fe20000000800 */
[----:B------:R-:W-:Y:S01]  /*1480*/  @!PT LDS RZ, [RZ] ;  /* 0x00000000fffff984 */ /* 0x000fe20000000800 */
[----:B------:R-:W-:Y:S01]  /*1490*/  @!PT LDS RZ, [RZ] ;  /* 0x00000000fffff984 */ /* 0x000fe20000000800 */
[----:B------:R1:W-:Y:S01]  /*14a0*/  @P3 LDGSTS.E.BYPASS.LTC128B.128 [R72+0x5080], [R12.64], !P4 ;  /* 0x050800000c483fae */ /* 0x0003e2000e101d46 */
[----:B------:R-:W-:Y:S01]  /*14b0*/  SHF.R.S32.HI R5, RZ, 0x1f, R24 ;  /* 0x0000001fff057819 */ /* 0x000fe20000011418 */
[----:B------:R-:W-:Y:S01]  /*14c0*/  IMAD.IADD R106, R97, 0x1, R106 ;  /* 0x00000001616a7824 */ /* 0x000fe200078e026a */
[----:B------:R-:W-:Y:S01]  /*14d0*/  LOP3.LUT R11, R117, 0x38, R0, 0xf8, !PT ;  /* 0x00000038750b7812 */ /* 0x000fe200078ef800 */
[----:B------:R1:W-:Y:S01]  /*14e0*/  @P3 LDGSTS.E.BYPASS.LTC128B.128 [R72+0x6880], [R12.64+0x80], !P6 ;  /* 0x068800800c483fae */ /* 0x0003e2000f101d46 */
[----:B------:R-:W-:Y:S01]  /*14f0*/  IADD3 R15, R3, R15, RZ ;  /* 0x0000000f030f7210 */ /* 0x000fe20007ffe0ff */
[C---:B------:R-:W-:Y:S01]  /*1500*/  IMAD R7, R5.reuse, c[0x0][0x280], RZ ;  /* 0x0000a00005077a24 */ /* 0x040fe200078e02ff */
[----:B------:R-:W-:Y:S01]  /*1510*/  IADD3 R136, P4, R2, 0x80, RZ ;  /* 0x0000008002887810 */ /* 0x000fe20007f9e0ff */
[----:B------:R-:W-:Y:S01]  /*1520*/  IMAD R5, R5, c[0x0][0x290], RZ ;  /* 0x0000a40005057a24 */ /* 0x000fe200078e02ff */
[----:B------:R-:W-:Y:S01]  /*1530*/  LOP3.LUT R107, R0, 0xfffffff8, RZ, 0xc0, !PT ;  /* 0xfffffff8006b7812 */ /* 0x000fe200078ec0ff */
[C---:B------:R-:W-:Y:S01]  /*1540*/  IMAD R111, R24.reuse, c[0x0][0x284], R7 ;  /* 0x0000a100186f7a24 */ /* 0x040fe200078e0207 */
[----:B------:R-:W-:Y:S01]  /*1550*/  @P2 LEA R7, P3, R141, R10, 0x4 ;  /* 0x0000000a8d072211 */ /* 0x000fe200078620ff */
[----:B------:R-:W-:Y:S01]  /*1560*/  IMAD R110, R24, c[0x0][0x294], R5 ;  /* 0x0000a500186e7a24 */ /* 0x000fe200078e0205 */
[----:B------:R-:W-:Y:S01]  /*1570*/  SHF.R.S32.HI R5, RZ, 0x6, R26 ;  /* 0x00000006ff057819 */ /* 0x000fe2000001141a */
[----:B------:R-:W-:Y:S01]  /*1580*/  IMAD.SHL.U32 R3, R139, 0x40, RZ ;  /* 0x000000408b037824 */ /* 0x000fe200078e00ff */
[----:B------:R-:W-:Y:S01]  /*1590*/  IADD3 R113, R105, R111, RZ ;  /* 0x0000006f69717210 */ /* 0x000fe20007ffe0ff */
[----:B------:R-:W-:Y:S01]  /*15a0*/  IMAD.X R133, RZ, RZ, R15, P4 ;  /* 0x000000ffff857224 */ /* 0x000fe200020e060f */
[----:B------:R-:W-:Y:S01]  /*15b0*/  IADD3 R112, R101, R110, RZ ;  /* 0x0000006e65707210 */ /* 0x000fe20007ffe0ff */
[----:B------:R-:W-:Y:S01]  /*15c0*/  IMAD.IADD R111, R111, 0x1, R103 ;  /* 0x000000016f6f7824 */ /* 0x000fe200078e0267 */
[----:B------:R-:W-:Y:S01]  /*15d0*/  LOP3.LUT R116, R3, 0x1c0, RZ, 0xc0, !PT ;  /* 0x000001c003747812 */ /* 0x000fe200078ec0ff */
[----:B------:R-:W-:Y:S01]  /*15e0*/  IMAD.IADD R110, R110, 0x1, R99 ;  /* 0x000000016e6e7824 */ /* 0x000fe200078e0263 */
[----:B------:R-:W-:-:S02]  /*15f0*/  SHF.R.S32.HI R68, RZ, 0x3, R0 ;  /* 0x00000003ff447819 */ /* 0x000fc40000011400 */
[----:B------:R-:W-:Y:S02]  /*1600*/  SHF.R.U32.HI R167, RZ, 0x3, R116 ;  /* 0x00000003ffa77819 */ /* 0x000fe40000011674 */
[----:B------:R-:W-:Y:S02]  /*1610*/  LOP3.LUT R3, R116, 0x38, R0, 0xf8, !PT ;  /* 0x0000003874037812 */ /* 0x000fe400078ef800 */
[----:B------:R-:W-:Y:S02]  /*1620*/  SHF.R.S32.HI R114, RZ, 0x1f, R107 ;  /* 0x0000001fff727819 */ /* 0x000fe4000001146b */
[----:B-1----:R-:W-:Y:S01]  /*1630*/  LOP3.LUT R12, R11, R169, RZ, 0x3c, !PT ;  /* 0x000000a90b0c7212 */ /* 0x002fe200078e3cff */
[----:B------:R-:W-:Y:S01]  /*1640*/  IMAD R13, R5, 0xc00, R6 ;  /* 0x00000c00050d7824 */ /* 0x000fe200078e0206 */
[----:B------:R-:W-:Y:S02]  /*1650*/  @P2 LEA.HI.X R11, R141, R25, R21, 0x4, P3 ;  /* 0x000000198d0b2211 */ /* 0x000fe400018f2415 */
[----:B------:R-:W-:Y:S01]  /*1660*/  @P2 LEA R16, P3, R7, c[0x0][0x220], 0x1 ;  /* 0x0000880007102a11 */ /* 0x000fe200078608ff */
[----:B------:R-:W-:Y:S01]  /*1670*/  IMAD.IADD R20, R13, 0x1, R12 ;  /* 0x000000010d147824 */ /* 0x000fe200078e020c */
[----:B------:R-:W-:-:S02]  /*1680*/  SHF.R.S32.HI R12, RZ, 0x1f, R138 ;  /* 0x0000001fff0c7819 */ /* 0x000fc4000001148a */
[----:B------:R-:W-:Y:S02]  /*1690*/  @P2 LEA.HI.X R17, R7, c[0x0][0x224], R11, 0x1, P3 ;  /* 0x0000890007112a11 */ /* 0x000fe400018f0c0b */
[----:B------:R-:W-:Y:S02]  /*16a0*/  SHF.R.S32.HI R11, RZ, 0x1f, R139 ;  /* 0x0000001fff0b7819 */ /* 0x000fe4000001148b */
[----:B------:R-:W-:Y:S02]  /*16b0*/  LEA.HI R12, R12, R138, RZ, 0x3 ;  /* 0x0000008a0c0c7211 */ /* 0x000fe400078f18ff */
[----:B------:R-:W-:Y:S01]  /*16c0*/  @P0 IADD3 R10, P3, R10, R2, RZ ;  /* 0x000000020a0a0210 */ /* 0x000fe20007f7e0ff */
[----:B------:R-:W-:Y:S01]  /*16d0*/  IMAD.SHL.U32 R2, R138, 0x40, RZ ;  /* 0x000000408a027824 */ /* 0x000fe200078e00ff */
[----:B------:R-:W-:Y:S01]  /*16e0*/  LEA.HI R11, R11, R139, RZ, 0x3 ;  /* 0x0000008b0b0b7211 */ /* 0x000fe200078f18ff */
[----:B------:R-:W-:Y:S01]  /*16f0*/  IMAD.SHL.U32 R12, R12, 0x40, RZ ;  /* 0x000000400c0c7824 */ /* 0x000fe200078e00ff */
[----:B------:R-:W-:-:S02]  /*1700*/  SEL R7, R9, RZ, !P5 ;  /* 0x000000ff09077207 */ /* 0x000fc40006800000 */
[----:B------:R-:W-:Y:S02]  /*1710*/  SHF.L.U32 R11, R11, 0x6, RZ ;  /* 0x000000060b0b7819 */ /* 0x000fe400000006ff */
[----:B------:R-:W-:Y:S02]  /*1720*/  LOP3.LUT R115, R2, 0x1c0, RZ, 0xc0, !PT ;  /* 0x000001c002737812 */ /* 0x000fe400078ec0ff */
[----:B------:R-:W-:Y:S02]  /*1730*/  LOP3.LUT R11, R11, 0xfffffe00, RZ, 0xc0, !PT ;  /* 0xfffffe000b0b7812 */ /* 0x000fe400078ec0ff */
[----:B------:R-:W-:Y:S02]  /*1740*/  LOP3.LUT R12, R12, 0xfffffe00, RZ, 0xc0, !PT ;  /* 0xfffffe000c0c7812 */ /* 0x000fe400078ec0ff */
[----:B------:R-:W-:Y:S01]  /*1750*/  ISETP.NE.AND P5, PT, R123, RZ, PT ;  /* 0x000000ff7b00720c */ /* 0x000fe20003fa5270 */
[C---:B------:R-:W-:Y:S01]  /*1760*/  IMAD R13, R5.reuse, 0xc00, R11 ;  /* 0x00000c00050d7824 */ /* 0x040fe200078e020b */
[----:B------:R-:W-:Y:S01]  /*1770*/  SHF.R.U32.HI R166, RZ, 0x3, R115 ;  /* 0x00000003ffa67819 */ /* 0x000fe20000011673 */
[----:B------:R-:W-:Y:S01]  /*1780*/  IMAD R8, R5, 0xc00, R12 ;  /* 0x00000c0005087824 */ /* 0x000fe200078e020c */
[----:B------:R-:W-:-:S02]  /*1790*/  LOP3.LUT R2, R115, 0x38, R0, 0xf8, !PT ;  /* 0x0000003873027812 */ /* 0x000fc400078ef800 */
[----:B------:R-:W-:Y:S01]  /*17a0*/  LOP3.LUT R9, R3, R167, RZ, 0x3c, !PT ;  /* 0x000000a703097212 */ /* 0x000fe200078e3cff */
[----:B------:R-:W-:Y:S01]  /*17b0*/  @P0 IMAD.X R3, R15, 0x1, R25, P3 ;  /* 0x000000010f030824 */ /* 0x000fe200018e0619 */
[----:B------:R-:W-:Y:S02]  /*17c0*/  LOP3.LUT R5, R2, R166, RZ, 0x3c, !PT ;  /* 0x000000a602057212 */ /* 0x000fe400078e3cff */
[C---:B------:R-:W-:Y:S02]  /*17d0*/  @P0 LEA R2, P3, R10.reuse, c[0x0][0x220], 0x1 ;  /* 0x000088000a020a11 */ /* 0x040fe400078608ff */
[----:B------:R-:W-:Y:S01]  /*17e0*/  IADD3 R19, R13, R9, RZ ;  /* 0x000000090d137210 */ /* 0x000fe20007ffe0ff */
[----:B------:R1:W-:Y:S01]  /*17f0*/  @P2 LDGSTS.E.BYPASS.LTC128B.128 [R72+0x5880], [R16.64], !P5 ;  /* 0x0588000010482fae */ /* 0x0003e2000e901d46 */
[----:B------:R-:W-:Y:S01]  /*1800*/  @P0 LEA.HI.X R3, R10, c[0x0][0x224], R3, 0x1, P3 ;  /* 0x000089000a030a11 */ /* 0x000fe200018f0c03 */
[----:B------:R-:W-:Y:S01]  /*1810*/  IMAD R13, R7, c[0x0][0x1f0], RZ ;  /* 0x00007c00070d7a24 */ /* 0x000fe200078e02ff */
[----:B------:R-:W-:Y:S01]  /*1820*/  SHF.L.U64.HI R141, R141, R152, c[0x0][0x23c] ;  /* 0x00008f008d8d7619 */ /* 0x000fe20000010298 */
[----:B------:R1:W-:Y:S01]  /*1830*/  @P2 LDGSTS.E.BYPASS.LTC128B.128 [R72+0x7080], [R16.64+0x80], !P6 ;  /* 0x0708008010482fae */ /* 0x0003e2000f101d46 */
[----:B------:R-:W-:Y:S01]  /*1840*/  IMAD.IADD R18, R8, 0x1, R5 ;  /* 0x0000000108127824 */ /* 0x000fe200078e0205 */
[----:B------:R-:W-:Y:S01]  /*1850*/  SHF.L.U32 R127, R20, 0x1, RZ ;  /* 0x00000001147f7819 */ /* 0x000fe200000006ff */
[----:B------:R-:W-:Y:S01]  /*1860*/  IMAD.WIDE.U32 R8, R14, c[0x0][0x1f0], R28 ;  /* 0x00007c000e087a25 */ /* 0x000fe200078e001c */
[----:B------:R2:W-:Y:S01]  /*1870*/  @P0 LDGSTS.E.BYPASS.LTC128B.128 [R72+0x6080], [R2.64], !P5 ;  /* 0x0608000002480fae */ /* 0x0005e2000e901d46 */
[----:B------:R-:W-:-:S02]  /*1880*/  ISETP.GE.AND P5, PT, R38, c[0x0][0x1d4], PT ;  /* 0x0000750026007a0c */ /* 0x000fc40003fa6270 */
[----:B------:R-:W-:Y:S01]  /*1890*/  IMAD R5, R14, c[0x0][0x1f4], R13 ;  /* 0x00007d000e057a24 */ /* 0x000fe200078e020d */
[----:B------:R2:W-:Y:S01]  /*18a0*/  @P0 LDGSTS.E.BYPASS.LTC128B.128 [R72+0x7880], [R2.64+0x80], !P6 ;  /* 0x0788008002480fae */ /* 0x0005e2000f101d46 */
[----:B------:R-:W-:Y:S01]  /*18b0*/  ISETP.GE.AND P0, PT, R71, 0x1, PT ;  /* 0x000000014700780c */ /* 0x000fe20003f06270 */
[----:B------:R-:W-:Y:S01]  /*18c0*/  IMAD R7, R7, c[0x0][0x218], RZ ;  /* 0x0000860007077a24 */ /* 0x000fe200078e02ff */
[----:B------:R-:W-:Y:S01]  /*18d0*/  IADD3 R134, P0, R30, R88, RZ ;  /* 0x000000581e867210 */ /* 0x000fe20007f1e0ff */
[----:B------:R-:W0:Y:S01]  /*18e0*/  LDGDEPBAR ;  /* 0x00000000000079af */ /* 0x000e220000000000 */
[----:B------:R-:W-:Y:S01]  /*18f0*/  IADD3 R9, R9, R5, RZ ;  /* 0x0000000509097210 */ /* 0x000fe20007ffe0ff */
[----:B------:R-:W-:Y:S01]  /*1900*/  IMAD.MOV.U32 R5, RZ, RZ, c[0x0][0x1e0] ;  /* 0x00007800ff057624 */ /* 0x000fe200078e00ff */
[----:B------:R-:W-:Y:S01]  /*1910*/  SHF.L.U32 R125, R18, 0x1, RZ ;  /* 0x00000001127d7819 */ /* 0x000fe200000006ff */
[----:B------:R-:W-:Y:S02]  /*1920*/  IMAD R7, R14, c[0x0][0x21c], R7 ;  /* 0x000087000e077a24 */ /* 0x000fe400078e0207 */
[----:B------:R-:W-:Y:S01]  /*1930*/  IMAD.WIDE.U32 R90, R30, c[0x0][0x1e0], R8 ;  /* 0x000078001e5a7a25 */ /* 0x000fe200078e0008 */
[----:B------:R-:W-:-:S02]  /*1940*/  SHF.R.S32.HI R8, RZ, 0x1f, R138 ;  /* 0x0000001fff087819 */ /* 0x000fc4000001148a */
[C---:B------:R-:W-:Y:S01]  /*1950*/  SHF.L.U64.HI R164, R5.reuse, R152, c[0x0][0x1e4] ;  /* 0x0000790005a47619 */ /* 0x040fe20000010298 */
[C---:B------:R-:W-:Y:S01]  /*1960*/  IMAD.WIDE.U32 R142, R5.reuse, 0x30, RZ ;  /* 0x00000030058e7825 */ /* 0x040fe200078e00ff */
[C---:B------:R-:W-:Y:S02]  /*1970*/  SHF.L.U64.HI R165, R5.reuse, R35, c[0x0][0x1e4] ;  /* 0x0000790005a57619 */ /* 0x040fe40000010223 */
[C---:B------:R-:W-:Y:S01]  /*1980*/  SHF.L.U32 R175, R5.reuse, 0x5, RZ ;  /* 0x0000000505af7819 */ /* 0x040fe200000006ff */
[----:B------:R-:W-:Y:S01]  /*1990*/  IMAD.SHL.U32 R174, R5, 0x10, RZ ;  /* 0x0000001005ae7824 */ /* 0x000fe200078e00ff */
[----:B------:R-:W-:Y:S01]  /*19a0*/  IADD3 R163, R143, R163, RZ ;  /* 0x000000a38fa37210 */ /* 0x000fe20007ffe0ff */
[----:B------:R-:W-:Y:S01]  /*19b0*/  IMAD.SHL.U32 R126, R19, 0x2, RZ ;  /* 0x00000002137e7824 */ /* 0x000fe200078e00ff */
[----:B------:R-:W-:Y:S02]  /*19c0*/  IADD3 R93, R95, R7, RZ ;  /* 0x000000075f5d7210 */ /* 0x000fe40007ffe0ff */
[----:B--2---:R-:W-:-:S04]  /*19d0*/  MOV R2, c[0x0][0x280] ;  /* 0x0000a00000027a02 */ /* 0x004fc80000000f00 */
[CC--:B------:R-:W-:Y:S01]  /*19e0*/  SHF.L.U64.HI R151, R2.reuse, R152.reuse, c[0x0][0x284] ;  /* 0x0000a10002977619 */ /* 0x0c0fe20000010298 */
[C---:B------:R-:W-:Y:S01]  /*19f0*/  IMAD.SHL.U32 R173, R2.reuse, 0x20, RZ ;  /* 0x0000002002ad7824 */ /* 0x040fe200078e00ff */
[C---:B------:R-:W-:Y:S02]  /*1a00*/  SHF.L.U64.HI R153, R2.reuse, R35, c[0x0][0x284] ;  /* 0x0000a10002997619 */ /* 0x040fe40000010223 */
[----:B------:R-:W-:Y:S02]  /*1a10*/  SHF.L.U32 R172, R2, 0x4, RZ ;  /* 0x0000000402ac7819 */ /* 0x000fe400000006ff */
[----:B------:R-:W-:Y:S02]  /*1a20*/  SHF.R.S32.HI R2, RZ, 0x1f, R30 ;  /* 0x0000001fff027819 */ /* 0x000fe4000001141e */
[C---:B------:R-:W-:Y:S02]  /*1a30*/  SHF.L.U64.HI R152, R171.reuse, R152, c[0x0][0x294] ;  /* 0x0000a500ab987619 */ /* 0x040fe40000010298 */
[----:B------:R-:W-:Y:S01]  /*1a40*/  SHF.L.U32 R171, R171, 0x4, RZ ;  /* 0x00000004abab7819 */ /* 0x000fe200000006ff */
[----:B------:R-:W-:-:S02]  /*1a50*/  IMAD R3, R2, c[0x0][0x1e0], RZ ;  /* 0x0000780002037a24 */ /* 0x000fc400078e02ff */
[----:B------:R-:W-:Y:S01]  /*1a60*/  IMAD.X R131, R2, 0x1, R31, P0 ;  /* 0x0000000102837824 */ /* 0x000fe200000e061f */
[----:B------:R-:W-:Y:S01]  /*1a70*/  BAR.SYNC.DEFER_BLOCKING 0x0 ;  /* 0x0000000000007b1d */ /* 0x000fe20000010000 */
[----:B------:R-:W-:Y:S01]  /*1a80*/  IMAD R89, R30, c[0x0][0x1e4], R3 ;  /* 0x000079001e597a24 */ /* 0x000fe200078e0203 */
[----:B------:R-:W-:Y:S01]  /*1a90*/  SHF.R.S32.HI R3, RZ, 0x1f, R139 ;  /* 0x0000001fff037819 */ /* 0x000fe2000001148b */
[----:B------:R-:W-:Y:S01]  /*1aa0*/  IMAD R2, R31, c[0x0][0x1e0], RZ ;  /* 0x000078001f027a24 */ /* 0x000fe200078e02ff */
[----:B------:R-:W-:Y:S01]  /*1ab0*/  IADD3 R109, P2, P0, R90, R154, R38 ;  /* 0x0000009a5a6d7210 */ /* 0x000fe2000785e026 */
[----:B------:R-:W-:Y:S02]  /*1ac0*/  IMAD.IADD R89, R91, 0x1, R89 ;  /* 0x000000015b597824 */ /* 0x000fe400078e0259 */
[----:B------:R-:W-:Y:S02]  /*1ad0*/  IMAD R5, R88, c[0x0][0x1e4], R2 ;  /* 0x0000790058057a24 */ /* 0x000fe400078e0202 */
[----:B------:R-:W-:-:S02]  /*1ae0*/  IMAD R2, R8, c[0x0][0x1e0], RZ ;  /* 0x0000780008027a24 */ /* 0x000fc400078e02ff */
[----:B------:R-:W-:Y:S01]  /*1af0*/  IMAD R3, R3, c[0x0][0x1e0], RZ ;  /* 0x0000780003037a24 */ /* 0x000fe200078e02ff */
[----:B------:R-:W-:Y:S01]  /*1b00*/  IADD3 R122, R155, R5, RZ ;  /* 0x000000059b7a7210 */ /* 0x000fe20007ffe0ff */
[----:B------:R-:W-:Y:S02]  /*1b10*/  IMAD R2, R138, c[0x0][0x1e4], R2 ;  /* 0x000079008a027a24 */ /* 0x000fe400078e0202 */
[----:B------:R-:W-:Y:S01]  /*1b20*/  IMAD R3, R139, c[0x0][0x1e4], R3 ;  /* 0x000079008b037a24 */ /* 0x000fe200078e0203 */
[----:B------:R-:W-:Y:S02]  /*1b30*/  IADD3.X R108, R89, R122, R39, P2, P0 ;  /* 0x0000007a596c7210 */ /* 0x000fe400017e0427 */
[----:B------:R-:W-:Y:S01]  /*1b40*/  IADD3 R128, R159, R2, RZ ;  /* 0x000000029f807210 */ /* 0x000fe20007ffe0ff */
[----:B-1----:R-:W-:Y:S02]  /*1b50*/  IMAD.IADD R129, R161, 0x1, R3 ;  /* 0x00000001a1817824 */ /* 0x002fe400078e0203 */
.L_x_1153:
[----:B------:R-:W-:Y:S01]  /*1b60*/  SHF.R.S32.HI R92, RZ, 0x1f, R41 ;  /* 0x0000001fff5c7819 */ /* 0x000fe20000011429 */
[-C--:B------:R-:W-:Y:S01]  /*1b70*/  IMAD R0, R163, R41.reuse, RZ ;  /* 0x00000029a3007224 */ /* 0x080fe200078e02ff */
[----:B------:R-:W-:Y:S01]  /*1b80*/  ISETP.GE.AND P3, PT, R71, 0x1, PT ;  /* 0x000000014700780c */ /* 0x000fe20003f66270 */
[----:B------:R-:W-:Y:S01]  /*1b90*/  IMAD.WIDE.U32 R74, R142, R41, RZ ;  /* 0x000000298e4a7225 */ /* 0x000fe200078e00ff */
[----:B------:R-:W-:Y:S04]  /*1ba0*/  DEPBAR.LE SB0, 0x0 ;  /* 0x000080000000791a */ /* 0x000fe80000000000 */
[----:B------:R-:W-:Y:S01]  /*1bb0*/  BAR.SYNC.DEFER_BLOCKING 0x0 ;  /* 0x0000000000007b1d */ /* 0x000fe20000010000 */
[----:B-1----:R-:W-:Y:S01]  /*1bc0*/  IADD3 R2, P2, P0, R109, R74, R174 ;  /* 0x0000004a6d027210 */ /* 0x002fe2000785e0ae */
[----:B------:R-:W-:Y:S04]  /*1bd0*/  IMAD R0, R92, R142, R0 ;  /* 0x0000008e5c007224 */ /* 0x000fe800078e0200 */
[----:B------:R-:W-:Y:S05]  /*1be0*/  IMAD.IADD R77, R75, 0x1, R0 ;  /* 0x000000014b4d7824 */ /* 0x000fea00078e0200 */
[-C--:B------:R-:W-:Y:S02]  /*1bf0*/  IADD3.X R5, R108, R77.reuse, R165, P2, P0 ;  /* 0x0000004d6c057210 */ /* 0x080fe400017e04a5 */
[-C--:B------:R-:W-:Y:S04]  /*1c00*/  IADD3 R0, P2, R109, R74.reuse, RZ ;  /* 0x0000004a6d007210 */ /* 0x080fe80007f5e0ff */
[C---:B------:R-:W-:Y:S01]  /*1c10*/  LEA R60, P0, R0.reuse, c[0x0][0x1c8], 0x1 ;  /* 0x00007200003c7a11 */ /* 0x040fe200078008ff */
[----:B------:R-:W-:Y:S05]  /*1c20*/  IMAD.X R3, R77, 0x1, R108, P2 ;  /* 0x000000014d037824 */ /* 0x000fea00010e066c */
[----:B------:R-:W-:Y:S01]  /*1c30*/  LEA.HI.X R61, R0, c[0x0][0x1cc], R3, 0x1, P0 ;  /* 0x00007300003d7a11 */ /* 0x000fe200000f0c03 */
[----:B------:R-:W-:Y:S01]  /*1c40*/  BSSY B2, `(.L_x_1119) ;  /* 0x00003d9000027945 */ /* 0x000fe20003800000 */
[----:B------:R-:W-:Y:S04]  /*1c50*/  IADD3 R0, P2, P0, R109, R74, R175 ;  /* 0x0000004a6d007210 */ /* 0x000fe8000785e0af */
[----:B------:R-:W-:Y:S02]  /*1c60*/  IADD3.X R3, R108, R77, R164, P2, P0 ;  /* 0x0000004d6c037210 */ /* 0x000fe400017e04a4 */
[----:B------:R-:W-:Y:S02]  /*1c70*/  LEA R66, P2, R2, c[0x0][0x1c8], 0x1 ;  /* 0x0000720002427a11 */ /* 0x000fe400078408ff */
[----:B------:R-:W-:Y:S02]  /*1c80*/  LEA R78, P0, R0, c[0x0][0x1c8], 0x1 ;  /* 0x00007200004e7a11 */ /* 0x000fe400078008ff */
[----:B------:R-:W-:Y:S02]  /*1c90*/  LEA.HI.X R67, R2, c[0x0][0x1cc], R5, 0x1, P2 ;  /* 0x0000730002437a11 */ /* 0x000fe400010f0c05 */
[----:B------:R-:W-:Y:S01]  /*1ca0*/  LEA.HI.X R79, R0, c[0x0][0x1cc], R3, 0x1, P0 ;  /* 0x00007300004f7a11 */ /* 0x000fe200000f0c03 */
[----:B------:R-:W-:-:S05]  /*1cb0*/  @!P3 BRA `(.L_x_1120) ;  /* 0x00003b000000b947 */ /* 0x000fca0003800000 */
[-C--:B------:R-:W-:Y:S01]  /*1cc0*/  IMAD R3, R162, R41.reuse, RZ ;  /* 0x00000029a2037224 */ /* 0x080fe200078e02ff */
[----:B------:R-:W-:Y:S01]  /*1cd0*/  ISETP.NE.AND P0, PT, RZ, UR4, PT ;  /* 0x00000004ff007c0c */ /* 0x000fe2000bf05270 */
        /* <DEDUP_REMOVED lines=38> */
.L_x_1123:
[----:B------:R-:W-:Y:S05]  /*1f40*/  BSYNC B0 ;  /* 0x0000000000007941 */ /* 0x000fea0003800000 */
.L_x_1122:
[----:B------:R-:W-:Y:S01]  /*1f50*/  ISETP.GE.AND P4, PT, R139, R73, PT ;  /* 0x000000498b00720c */ /* 0x000fe20003f86270 */
[----:B-----5:R-:W-:Y:S01]  /*1f60*/  IMAD.MOV.U32 R0, RZ, RZ, R44 ;  /* 0x000000ffff007224 */ /* 0x020fe200078e002c */
[----:B------:R-:W-:Y:S01]  /*1f70*/  BSSY B0, `(.L_x_1124) ;  /* 0x0000027000007945 */ /* 0x000fe20003800000 */
[----:B------:R-:W-:Y:S01]  /*1f80*/  IMAD.MOV.U32 R7, RZ, RZ, R36 ;  /* 0x000000ffff077224 */ /* 0x000fe200078e0024 */
[----:B------:R-:W-:Y:S01]  /*1f90*/  CS2R R46, SRZ ;  /* 0x00000000002e7805 */ /* 0x000fe2000001ff00 */
        /* <DEDUP_REMOVED lines=12> */
[----:B------:R-:W-:Y:S01]  /*2060*/  CS2R R20, SRZ ;  /* 0x0000000000147805 */ /* 0x000fe2000001ff00 */
[----:B-1----:R-:W-:Y:S02]  /*2070*/  CS2R R14, SRZ ;  /* 0x00000000000e7805 */ /* 0x002fe4000001ff00 */
        /* <DEDUP_REMOVED lines=22> */
.L_x_1125:
[----:B------:R-:W-:Y:S05]  /*21e0*/  BSYNC B0 ;  /* 0x0000000000007941 */ /* 0x000fea0003800000 */
.L_x_1124:
        /* <DEDUP_REMOVED lines=10> */
[----:B------:R-:W-:Y:S01]  /*2290*/  CS2R R50, SRZ ;  /* 0x0000000000327805 */ /* 0x000fe2000001ff00 */
[----:B------:R-:W-:Y:S01]  /*22a0*/  IMAD.MOV.U32 R5, RZ, RZ, R14 ;  /* 0x000000ffff057224 */ /* 0x000fe200078e000e */
[----:B------:R-:W-:Y:S01]  /*22b0*/  PRMT R55, R0, 0x5410, R10 ;  /* 0x0000541000377816 */ /* 0x000fe2000000000a */
[----:B------:R-:W-:Y:S01]  /*22c0*/  CS2R R24, SRZ ;  /* 0x0000000000187805 */ /* 0x000fe2000001ff00 */
        /* <DEDUP_REMOVED lines=8> */
[----:B------:R-:W-:Y:S02]  /*2350*/  CS2R R24, SRZ ;  /* 0x0000000000187805 */ /* 0x000fe4000001ff00 */
[----:B------:R-:W-:Y:S02]  /*2360*/  IADD3.X R29, R113, R151, R29, P2, P0 ;  /* 0x00000097711d7210 */ /* 0x000fe400017e041d */
[----:B------:R-:W-:Y:S04]  /*2370*/  IADD3 R64, P2, P0, R100, R170, R64 ;  /* 0x000000aa64407210 */ /* 0x000fe8000785e040 */
[----:B------:R-:W-:Y:S02]  /*2380*/  IADD3.X R40, R112, R152, R40, P2, P0 ;  /* 0x0000009870287210 */ /* 0x000fe400017e0428 */
[C---:B-1----:R-:W-:Y:S04]  /*2390*/  LEA R18, P0, R30.reuse, c[0x0][0x270], 0x1 ;  /* 0x00009c001e127a11 */ /* 0x042fe800078008ff */
        /* <DEDUP_REMOVED lines=11> */
.L_x_1127:
[----:B------:R-:W-:Y:S05]  /*2450*/  BSYNC B0 ;  /* 0x0000000000007941 */ /* 0x000fea0003800000 */
.L_x_1126:
[----:B-----5:R-:W-:Y:S01]  /*2460*/  MOV R5, R50 ;  /* 0x0000003200057202 */ /* 0x020fe20000000f00 */
[----:B------:R-:W-:Y:S01]  /*2470*/  IMAD.MOV.U32 R10, RZ, RZ, R52 ;  /* 0x000000ffff0a7224 */ /* 0x000fe200078e0034 */
[----:B------:R-:W-:Y:S01]  /*2480*/  BSSY B1, `(.L_x_1128) ;  /* 0x000007b000017945 */ /* 0x000fe20003800000 */
[----:B------:R-:W-:Y:S01]  /*2490*/  IMAD.MOV.U32 R0, RZ, RZ, R51 ;  /* 0x000000ffff007224 */ /* 0x000fe200078e0033 */
[----:B------:R-:W-:Y:S01]  /*24a0*/  PRMT R56, R56, 0x5410, R5 ;  /* 0x0000541038387816 */ /* 0x000fe20000000005 */
[----:B------:R-:W-:Y:S02]  /*24b0*/  IMAD.MOV.U32 R7, RZ, RZ, R53 ;  /* 0x000000ffff077224 */ /* 0x000fe400078e0035 */
[----:B------:R-:W-:Y:S01]  /*24c0*/  IMAD.MOV.U32 R5, RZ, RZ, R22 ;  /* 0x000000ffff057224 */ /* 0x000fe200078e0016 */
[----:B------:R-:W-:Y:S01]  /*24d0*/  PRMT R57, R0, 0x5410, R10 ;  /* 0x0000541000397816 */ /* 0x000fe2000000000a */
[----:B------:R-:W-:Y:S01]  /*24e0*/  IMAD.MOV.U32 R10, RZ, RZ, R24 ;  /* 0x000000ffff0a7224 */ /* 0x000fe200078e0018 */
[----:B------:R-:W-:Y:S02]  /*24f0*/  PRMT R58, R7, 0x7610, R58 ;  /* 0x00007610073a7816 */ /* 0x000fe4000000003a */
[----:B------:R-:W-:Y:S02]  /*2500*/  MOV R7, R25 ;  /* 0x0000001900077202 */ /* 0x000fe40000000f00 */
[----:B------:R-:W-:Y:S02]  /*2510*/  MOV R0, R23 ;  /* 0x0000001700007202 */ /* 0x000fe40000000f00 */
[----:B------:R-:W-:Y:S02]  /*2520*/  PRMT R30, R10, 0x5410, R7 ;  /* 0x000054100a1e7816 */ /* 0x000fe40000000007 */
[----:B------:R-:W-:Y:S01]  /*2530*/  PRMT R29, R5, 0x5410, R0 ;  /* 0x00005410051d7816 */ /* 0x000fe20000000000 */
[----:B------:R-:W-:-:S05]  /*2540*/  @P6 BRA `(.L_x_1129) ;  /* 0x000006e000006947 */ /* 0x000fca0003800000 */
[----:B------:R-:W-:Y:S01]  /*2550*/  BSSY B0, `(.L_x_1130) ;  /* 0x0000036000007945 */ /* 0x000fe20003800000 */
[----:B------:R-:W-:-:S05]  /*2560*/  @P5 BRA `(.L_x_1131) ;  /* 0x0000034000005947 */ /* 0x000fca0003800000 */
[----:B------:R-:W-:Y:S01]  /*2570*/  ISETP.GE.AND P0, PT, R32, c[0x0][0x27c], PT ;  /* 0x00009f0020007a0c */ /* 0x000fe20003f06270 */
[----:B-1----:R-:W1:Y:S11]  /*2580*/  LDS.128 R16, [R72+0x5080] ;  /* 0x0050800048107984 */ /* 0x002e760000000c00 */
[----:B------:R-:W-:Y:S01]  /*2590*/  @!UPT UIADD3 URZ, URZ, URZ, URZ ;  /* 0x0000003f3f3ff290 */ /* 0x000fe2000fffe03f */
[----:B------:R-:W-:Y:S01]  /*25a0*/  @!P0 HADD2.F32 R0, -RZ, R13.H0_H0 ;  /* 0x2000000dff008230 */ /* 0x000fe20000004100 */
[--C-:B------:R-:W-:Y:S01]  /*25b0*/  @!P0 SHF.R.U64 R7, R2, 0x10, R3.reuse ;  /* 0x0000001002078819 */ /* 0x100fe20000001203 */
[----:B------:R-:W-:Y:S01]  /*25c0*/  @!P0 HADD2.F32 R35, -RZ, R35.H0_H0 ;  /* 0x20000023ff238230 */ /* 0x000fe20000004100 */
[----:B------:R-:W-:Y:S02]  /*25d0*/  @!P0 SHF.R.U32.HI R10, RZ, 0x10, R3 ;  /* 0x00000010ff0a8819 */ /* 0x000fe40000011603 */
[--C-:B------:R-:W-:Y:S02]  /*25e0*/  @!P0 SHF.R.U64 R40, R36, 0x10, R37.reuse ;  /* 0x0000001024288819 */ /* 0x100fe40000001225 */
[----:B------:R-:W-:Y:S05]  /*25f0*/  @!P0 SHF.R.U32.HI R42, RZ, 0x10, R37 ;  /* 0x00000010ff2a8819 */ /* 0x000fea0000011625 */
[----:B------:R-:W-:Y:S01]  /*2600*/  @!P0 HADD2.F32 R42, -RZ, R42.H0_H0 ;  /* 0x2000002aff2a8230 */ /* 0x000fe20000004100 */
[----:B-1----:R-:W-:Y:S02]  /*2610*/  @!P0 MOV R5, R16 ;  /* 0x0000001000058202 */ /* 0x002fe40000000f00 */
[----:B------:R-:W-:Y:S03]  /*2620*/  @!P0 MOV R3, R17 ;  /* 0x0000001100038202 */ /* 0x000fe60000000f00 */
[--C-:B------:R-:W-:Y:S02]  /*2630*/  @!P0 HADD2.F32 R31, -RZ, R5.reuse.H1_H1 ;  /* 0x30000005ff1f8230 */ /* 0x100fe40000004100 */
[----:B------:R-:W-:Y:S02]  /*2640*/  @!P0 HADD2.F32 R2, -RZ, R5.H0_H0 ;  /* 0x20000005ff028230 */ /* 0x000fe40000004100 */
[----:B------:R-:W-:Y:S01]  /*2650*/  @!P0 HADD2.F32 R5, -RZ, R7.H0_H0 ;  /* 0x20000007ff058230 */ /* 0x000fe20000004100 */
[CC--:B------:R-:W-:Y:S01]  /*2660*/  @!P0 FMUL.FTZ R37, R31.reuse, R0.reuse ;  /* 0x000000001f258220 */ /* 0x0c0fe20000410000 */
[--C-:B------:R-:W-:Y:S01]  /*2670*/  @!P0 HADD2.F32 R36, -RZ, R3.reuse.H1_H1 ;  /* 0x30000003ff248230 */ /* 0x100fe20000004100 */
[C---:B------:R-:W-:Y:S01]  /*2680*/  @!P0 FMUL.FTZ R0, R2.reuse, R0 ;  /* 0x0000000002008220 */ /* 0x040fe20000410000 */
[----:B------:R-:W-:Y:S01]  /*2690*/  @!P0 HADD2.F32 R3, -RZ, R3.H0_H0 ;  /* 0x20000003ff038230 */ /* 0x000fe20000004100 */
[-C--:B------:R-:W-:Y:S01]  /*26a0*/  @!P0 FFMA.FTZ R63, R2, R35.reuse, -R37 ;  /* 0x00000023023f8223 */ /* 0x080fe20000010825 */
[----:B------:R-:W-:Y:S01]  /*26b0*/  @!P0 MOV R7, R18 ;  /* 0x0000001200078202 */ /* 0x000fe20000000f00 */
[----:B------:R-:W-:Y:S01]  /*26c0*/  @!P0 FFMA.FTZ R0, R31, R35, R0 ;  /* 0x000000231f008223 */ /* 0x000fe20000010000 */
[----:B------:R-:W-:Y:S01]  /*26d0*/  @!P0 HADD2.F32 R37, -RZ, R40.H0_H0 ;  /* 0x20000028ff258230 */ /* 0x000fe20000004100 */
[CC--:B------:R-:W-:Y:S01]  /*26e0*/  @!P0 FMUL.FTZ R40, R36.reuse, R5.reuse ;  /* 0x0000000524288220 */ /* 0x0c0fe20000410000 */
[----:B------:R-:W-:Y:S01]  /*26f0*/  @!P0 HADD2.F32 R35, -RZ, R43.H0_H0 ;  /* 0x2000002bff238230 */ /* 0x000fe20000004100 */
[C---:B------:R-:W-:Y:S01]  /*2700*/  @!P0 FMUL.FTZ R2, R3.reuse, R5 ;  /* 0x0000000503028220 */ /* 0x040fe20000410000 */
[----:B------:R-:W-:Y:S01]  /*2710*/  @!P0 MOV R5, R19 ;  /* 0x0000001300058202 */ /* 0x000fe20000000f00 */
[-C--:B------:R-:W-:Y:S01]  /*2720*/  @!P0 FFMA.FTZ R62, R3, R37.reuse, -R40 ;  /* 0x00000025033e8223 */ /* 0x080fe20000010828 */
[----:B------:R-:W-:Y:S01]  /*2730*/  @!P0 HADD2.F32 R31, -RZ, R7.H1_H1 ;  /* 0x30000007ff1f8230 */ /* 0x000fe20000004100 */
[----:B------:R-:W-:Y:S01]  /*2740*/  @!P0 FFMA.FTZ R2, R36, R37, R2 ;  /* 0x0000002524028223 */ /* 0x000fe20000010002 */
[----:B------:R-:W-:Y:S01]  /*2750*/  @!P0 F2FP.PACK_AB R0, R0, R63 ;  /* 0x0000003f0000823e */ /* 0x000fe200000000ff */
[----:B------:R-:W-:Y:S02]  /*2760*/  @!P0 HADD2.F32 R3, -RZ, R13.H1_H1 ;  /* 0x3000000dff038230 */ /* 0x000fe40000004100 */
[----:B------:R-:W-:Y:S01]  /*2770*/  @!P0 HADD2.F32 R13, -RZ, R10.H0_H0 ;  /* 0x2000000aff0d8230 */ /* 0x000fe20000004100 */
[----:B------:R-:W-:Y:S01]  /*2780*/  @!P0 F2FP.PACK_AB R2, R2, R62 ;  /* 0x0000003e0202823e */ /* 0x000fe200000000ff */
[----:B------:R-:W-:Y:S01]  /*2790*/  @!P0 HADD2.F32 R10, -RZ, R7.H0_H0 ;  /* 0x20000007ff0a8230 */ /* 0x000fe20000004100 */
[----:B------:R-:W-:Y:S01]  /*27a0*/  @!P0 MOV R16, R0 ;  /* 0x0000000000108202 */ /* 0x000fe20000000f00 */
[--C-:B------:R-:W-:Y:S01]  /*27b0*/  @!P0 HADD2.F32 R40, -RZ, R5.reuse.H1_H1 ;  /* 0x30000005ff288230 */ /* 0x100fe20000004100 */
[----:B------:R-:W-:Y:S01]  /*27c0*/  @!P0 MOV R17, R2 ;  /* 0x0000000200118202 */ /* 0x000fe20000000f00 */
[----:B------:R-:W-:Y:S01]  /*27d0*/  @!P0 HADD2.F32 R7, -RZ, R5.H0_H0 ;  /* 0x20000005ff078230 */ /* 0x000fe20000004100 */
[-C--:B------:R-:W-:Y:S02]  /*27e0*/  @!P0 FMUL.FTZ R5, R31, R3.reuse ;  /* 0x000000031f058220 */ /* 0x080fe40000410000 */
[----:B------:R-:W-:Y:S02]  /*27f0*/  @!P0 FMUL.FTZ R3, R10, R3 ;  /* 0x000000030a038220 */ /* 0x000fe40000410000 */
[----:B------:R-:W-:Y:S02]  /*2800*/  @!P0 FMUL.FTZ R59, R40, R13 ;  /* 0x0000000d283b8220 */ /* 0x000fe40000410000 */
[----:B------:R-:W-:Y:S02]  /*2810*/  @!P0 FFMA.FTZ R10, R10, R35, -R5 ;  /* 0x000000230a0a8223 */ /* 0x000fe40000010805 */
[----:B------:R-:W-:Y:S02]  /*2820*/  @!P0 FMUL.FTZ R5, R7, R13 ;  /* 0x0000000d07058220 */ /* 0x000fe40000410000 */
[----:B------:R-:W-:Y:S02]  /*2830*/  @!P0 FFMA.FTZ R3, R31, R35, R3 ;  /* 0x000000231f038223 */ /* 0x000fe40000010003 */
[-C--:B------:R-:W-:Y:S02]  /*2840*/  @!P0 FFMA.FTZ R59, R7, R42.reuse, -R59 ;  /* 0x0000002a073b8223 */ /* 0x080fe4000001083b */
[----:B------:R-:W-:Y:S01]  /*2850*/  @!P0 FFMA.FTZ R5, R40, R42, R5 ;  /* 0x0000002a28058223 */ /* 0x000fe20000010005 */
[----:B------:R-:W-:Y:S04]  /*2860*/  @!P0 F2FP.PACK_AB R3, R3, R10 ;  /* 0x0000000a0303823e */ /* 0x000fe800000000ff */
[----:B------:R-:W-:Y:S02]  /*2870*/  @!P0 F2FP.PACK_AB R5, R5, R59 ;  /* 0x0000003b0505823e */ /* 0x000fe400000000ff */
[----:B------:R-:W-:Y:S02]  /*2880*/  @!P0 MOV R18, R3 ;  /* 0x0000000300128202 */ /* 0x000fe40000000f00 */
[----:B------:R-:W-:Y:S05]  /*2890*/  @!P0 MOV R19, R5 ;  /* 0x0000000500138202 */ /* 0x000fea0000000f00 */
[----:B------:R1:W-:Y:S02]  /*28a0*/  STG.E.128 [R60.64], R16 ;  /* 0x000000103c007986 */ /* 0x0003e4000c101d06 */
.L_x_1131:
[----:B------:R-:W-:Y:S05]  /*28b0*/  BSYNC B0 ;  /* 0x0000000000007941 */ /* 0x000fea0003800000 */
.L_x_1130:
[----:B------:R-:W-:Y:S11]  /*28c0*/  ISETP.GE.AND P0, PT, R87, c[0x0][0x1d4], PT ;  /* 0x0000750057007a0c */ /* 0x000ff60003f06270 */
[----:B------:R-:W-:Y:S02]  /*28d0*/  @!UPT UIADD3 URZ, URZ, URZ, URZ ;  /* 0x0000003f3f3ff290 */ /* 0x000fe4000fffe03f */
[----:B------:R-:W-:-:S05]  /*28e0*/  @P0 BRA `(.L_x_1129) ;  /* 0x0000034000000947 */ /* 0x000fca0003800000 */
[----:B------:R-:W-:Y:S01]  /*28f0*/  ISETP.GE.AND P0, PT, R34, c[0x0][0x27c], PT ;  /* 0x00009f0022007a0c */ /* 0x000fe20003f06270 */
[----:B-1----:R-:W1:Y:S11]  /*2900*/  LDS.128 R16, [R72+0x6880] ;  /* 0x0068800048107984 */ /* 0x002e760000000c00 */
[----:B------:R-:W-:Y:S01]  /*2910*/  @!UPT UIADD3 URZ, URZ, URZ, URZ ;  /* 0x0000003f3f3ff290 */ /* 0x000fe2000fffe03f */
[----:B------:R-:W-:Y:S01]  /*2920*/  @!P0 HADD2.F32 R0, -RZ, R26.H0_H0 ;  /* 0x2000001aff008230 */ /* 0x000fe20000004100 */
[--C-:B------:R-:W-:Y:S02]  /*2930*/  @!P0 SHF.R.U64 R5, R8, 0x10, R9.reuse ;  /* 0x0000001008058819 */ /* 0x100fe40000001209 */
[----:B------:R-:W-:Y:S01]  /*2940*/  @!P0 SHF.R.U32.HI R8, RZ, 0x10, R9 ;  /* 0x00000010ff088819 */ /* 0x000fe20000011609 */
[----:B------:R-:W-:Y:S01]  /*2950*/  @!P0 HADD2.F32 R9, -RZ, R43.H1_H1 ;  /* 0x3000002bff098230 */ /* 0x000fe20000004100 */
[--C-:B------:R-:W-:Y:S01]  /*2960*/  @!P0 SHF.R.U64 R13, R44, 0x10, R45.reuse ;  /* 0x000000102c0d8819 */ /* 0x100fe2000000122d */
[----:B------:R-:W-:Y:S01]  /*2970*/  @!P0 HADD2.F32 R5, -RZ, R5.H0_H0 ;  /* 0x20000005ff058230 */ /* 0x000fe20000004100 */
[----:B------:R-:W-:Y:S03]  /*2980*/  @!P0 SHF.R.U32.HI R36, RZ, 0x10, R45 ;  /* 0x00000010ff248819 */ /* 0x000fe6000001162d */
        /* <DEDUP_REMOVED lines=11> */
[----:B------:R-:W-:Y:S01]  /*2a40*/  @!P0 FFMA.FTZ R0, R7, R9, R0 ;  /* 0x0000000907008223 */ /* 0x000fe20000010000 */
[----:B------:R-:W-:Y:S01]  /*2a50*/  @!P0 MOV R7, R18 ;  /* 0x0000001200078202 */ /* 0x000fe20000000f00 */
        /* <DEDUP_REMOVED lines=8> */
[--C-:B------:R-:W-:Y:S02]  /*2ae0*/  @!P0 HADD2.F32 R26, -RZ, R7.reuse.H1_H1 ;  /* 0x30000007ff1a8230 */ /* 0x100fe40000004100 */
        /* <DEDUP_REMOVED lines=8> */
[C---:B------:R-:W-:Y:S02]  /*2b70*/  @!P0 FMUL.FTZ R3, R8.reuse, R3 ;  /* 0x0000000308038220 */ /* 0x040fe40000410000 */
[----:B------:R-:W-:Y:S02]  /*2b80*/  @!P0 FMUL.FTZ R37, R35, R9 ;  /* 0x0000000923258220 */ /* 0x000fe40000410000 */
[----:B------:R-:W-:Y:S02]  /*2b90*/  @!P0 FFMA.FTZ R8, R8, R31, -R5 ;  /* 0x0000001f08088223 */ /* 0x000fe40000010805 */
[C---:B------:R-:W-:Y:S02]  /*2ba0*/  @!P0 FMUL.FTZ R5, R7.reuse, R9 ;  /* 0x0000000907058220 */ /* 0x040fe40000410000 */
[----:B------:R-:W-:Y:S02]  /*2bb0*/  @!P0 FFMA.FTZ R3, R26, R31, R3 ;  /* 0x0000001f1a038223 */ /* 0x000fe40000010003 */
[-C--:B------:R-:W-:Y:S02]  /*2bc0*/  @!P0 FFMA.FTZ R37, R7, R36.reuse, -R37 ;  /* 0x0000002407258223 */ /* 0x080fe40000010825 */
[----:B------:R-:W-:Y:S01]  /*2bd0*/  @!P0 FFMA.FTZ R5, R35, R36, R5 ;  /* 0x0000002423058223 */ /* 0x000fe20000010005 */
[----:B------:R-:W-:Y:S04]  /*2be0*/  @!P0 F2FP.PACK_AB R3, R3, R8 ;  /* 0x000000080303823e */ /* 0x000fe800000000ff */
[----:B------:R-:W-:Y:S02]  /*2bf0*/  @!P0 F2FP.PACK_AB R5, R5, R37 ;  /* 0x000000250505823e */ /* 0x000fe400000000ff */
[----:B------:R-:W-:Y:S02]  /*2c00*/  @!P0 MOV R18, R3 ;  /* 0x0000000300128202 */ /* 0x000fe40000000f00 */
[----:B------:R-:W-:Y:S05]  /*2c10*/  @!P0 MOV R19, R5 ;  /* 0x0000000500138202 */ /* 0x000fea0000000f00 */
[----:B------:R1:W-:Y:S02]  /*2c20*/  STG.E.128 [R60.64+0x80], R16 ;  /* 0x000080103c007986 */ /* 0x0003e4000c101d06 */
.L_x_1129:
[----:B------:R-:W-:Y:S05]  /*2c30*/  BSYNC B1 ;  /* 0x0000000000017941 */ /* 0x000fea0003800000 */
.L_x_1128:
[----:B------:R-:W-:Y:S01]  /*2c40*/  BSSY B1, `(.L_x_1132) ;  /* 0x0000070000017945 */ /* 0x000fe20003800000 */
[----:B------:R-:W-:-:S05]  /*2c50*/  @P4 BRA `(.L_x_1133) ;  /* 0x000006e000004947 */ /* 0x000fca0003800000 */
[----:B------:R-:W-:Y:S01]  /*2c60*/  BSSY B0, `(.L_x_1134) ;  /* 0x0000036000007945 */ /* 0x000fe20003800000 */
[----:B------:R-:W-:-:S05]  /*2c70*/  @P5 BRA `(.L_x_1135) ;  /* 0x0000034000005947 */ /* 0x000fca0003800000 */
[----:B------:R-:W-:Y:S01]  /*2c80*/  ISETP.GE.AND P0, PT, R32, c[0x0][0x27c], PT ;  /* 0x00009f0020007a0c */ /* 0x000fe20003f06270 */
[----:B-1----:R-:W1:Y:S11]  /*2c90*/  LDS.128 R16, [R72+0x5880] ;  /* 0x0058800048107984 */ /* 0x002e760000000c00 */
[----:B------:R-:W-:Y:S01]  /*2ca0*/  @!UPT UIADD3 URZ, URZ, URZ, URZ ;  /* 0x0000003f3f3ff290 */ /* 0x000fe2000fffe03f */
[----:B------:R-:W-:Y:S01]  /*2cb0*/  @!P0 HADD2.F32 R0, -RZ, R27.H0_H0 ;  /* 0x2000001bff008230 */ /* 0x000fe20000004100 */
[----:B------:R-:W-:Y:S01]  /*2cc0*/  @!P0 SHF.R.U64 R5, R14, 0x10, R15 ;  /* 0x000000100e058819 */ /* 0x000fe2000000120f */
[----:B------:R-:W-:Y:S01]  /*2cd0*/  @!P0 HADD2.F32 R8, -RZ, R54.H1_H1 ;  /* 0x30000036ff088230 */ /* 0x000fe20000004100 */
[----:B------:R-:W-:Y:S02]  /*2ce0*/  @!P0 SHF.R.U64 R10, R46, 0x10, R47 ;  /* 0x000000102e0a8819 */ /* 0x000fe4000000122f */
        /* <DEDUP_REMOVED lines=17> */
[-C--:B------:R-:W-:Y:S02]  /*2e00*/  @!P0 FMUL.FTZ R13, R9, R5.reuse ;  /* 0x00000005090d8220 */ /* 0x080fe40000410000 */
        /* <DEDUP_REMOVED lines=9> */
[--C-:B------:R-:W-:Y:S01]  /*2ea0*/  @!P0 HADD2.F32 R26, -RZ, R5.reuse.H1_H1 ;  /* 0x30000005ff1a8230 */ /* 0x100fe20000004100 */
[----:B------:R-:W-:Y:S01]  /*2eb0*/  @!P0 MOV R16, R0 ;  /* 0x0000000000108202 */ /* 0x000fe20000000f00 */
[----:B------:R-:W-:Y:S01]  /*2ec0*/  @!P0 HADD2.F32 R7, -RZ, R5.H0_H0 ;  /* 0x20000005ff078230 */ /* 0x000fe20000004100 */
[-C--:B------:R-:W-:Y:S01]  /*2ed0*/  @!P0 FMUL.FTZ R5, R13, R3.reuse ;  /* 0x000000030d058220 */ /* 0x080fe20000410000 */
[----:B------:R-:W-:Y:S01]  /*2ee0*/  @!P0 MOV R17, R2 ;  /* 0x0000000200118202 */ /* 0x000fe20000000f00 */
[----:B------:R-:W-:Y:S01]  /*2ef0*/  @!P0 FMUL.FTZ R3, R8, R3 ;  /* 0x0000000308038220 */ /* 0x000fe20000410000 */
[----:B------:R-:W-:Y:S01]  /*2f00*/  @!P0 HADD2.F32 R27, -RZ, R46.H0_H0 ;  /* 0x2000002eff1b8230 */ /* 0x000fe20000004100 */
[-C--:B------:R-:W-:Y:S02]  /*2f10*/  @!P0 FMUL.FTZ R31, R26, R14.reuse ;  /* 0x0000000e1a1f8220 */ /* 0x080fe40000410000 */
[-C--:B------:R-:W-:Y:S02]  /*2f20*/  @!P0 FFMA.FTZ R8, R8, R15.reuse, -R5 ;  /* 0x0000000f08088223 */ /* 0x080fe40000010805 */
        /* <DEDUP_REMOVED lines=9> */
.L_x_1135:
[----:B------:R-:W-:Y:S05]  /*2fc0*/  BSYNC B0 ;  /* 0x0000000000007941 */ /* 0x000fea0003800000 */
.L_x_1134:
[----:B------:R-:W-:Y:S11]  /*2fd0*/  ISETP.GE.AND P0, PT, R87, c[0x0][0x1d4], PT ;  /* 0x0000750057007a0c */ /* 0x000ff60003f06270 */
[----:B------:R-:W-:Y:S02]  /*2fe0*/  @!UPT UIADD3 URZ, URZ, URZ, URZ ;  /* 0x0000003f3f3ff290 */ /* 0x000fe4000fffe03f */
[----:B------:R-:W-:-:S05]  /*2ff0*/  @P0 BRA `(.L_x_1133) ;  /* 0x0000034000000947 */ /* 0x000fca0003800000 */
[----:B------:R-:W-:Y:S01]  /*3000*/  ISETP.GE.AND P0, PT, R34, c[0x0][0x27c], PT ;  /* 0x00009f0022007a0c */ /* 0x000fe20003f06270 */
[----:B-1----:R-:W1:Y:S11]  /*3010*/  LDS.128 R16, [R72+0x7080] ;  /* 0x0070800048107984 */ /* 0x002e760000000c00 */
[----:B------:R-:W-:Y:S01]  /*3020*/  @!UPT UIADD3 URZ, URZ, URZ, URZ ;  /* 0x0000003f3f3ff290 */ /* 0x000fe2000fffe03f */
[----:B------:R-:W-:Y:S01]  /*3030*/  @!P0 HADD2.F32 R0, -RZ, R28.H0_H0 ;  /* 0x2000001cff008230 */ /* 0x000fe20000004100 */
        /* <DEDUP_REMOVED lines=21> */
[CC--:B------:R-:W-:Y:S02]  /*3190*/  @!P0 FMUL.FTZ R14, R10.reuse, R5.reuse ;  /* 0x000000050a0e8220 */ /* 0x0c0fe40000410000 */
[C---:B------:R-:W-:Y:S01]  /*31a0*/  @!P0 FMUL.FTZ R2, R3.reuse, R5 ;  /* 0x0000000503028220 */ /* 0x040fe20000410000 */
[----:B------:R-:W-:Y:S01]  /*31b0*/  @!P0 MOV R5, R19 ;  /* 0x0000001300058202 */ /* 0x000fe20000000f00 */
[-C--:B------:R-:W-:Y:S01]  /*31c0*/  @!P0 FFMA.FTZ R27, R3, R13.reuse, -R14 ;  /* 0x0000000d031b8223 */ /* 0x080fe2000001080e */
[--C-:B------:R-:W-:Y:S01]  /*31d0*/  @!P0 HADD2.F32 R14, -RZ, R7.reuse.H1_H1 ;  /* 0x30000007ff0e8230 */ /* 0x100fe20000004100 */
        /* <DEDUP_REMOVED lines=10> */
[----:B------:R-:W-:Y:S02]  /*3280*/  @!P0 FMUL.FTZ R3, R8, R3 ;  /* 0x0000000308038220 */ /* 0x000fe40000410000 */
        /* <DEDUP_REMOVED lines=11> */
.L_x_1133:
[----:B------:R-:W-:Y:S05]  /*3340*/  BSYNC B1 ;  /* 0x0000000000017941 */ /* 0x000fea0003800000 */
.L_x_1132:
        /* <DEDUP_REMOVED lines=55> */
.L_x_1138:
[----:B------:R-:W-:Y:S05]  /*36c0*/  BSYNC B0 ;  /* 0x0000000000007941 */ /* 0x000fea0003800000 */
.L_x_1137:
        /* <DEDUP_REMOVED lines=54> */
[----:B------:R1:W-:Y:S01]  /*3a30*/  STG.E.128 [R78.64+0x80], R16 ;  /* 0x000080104e007986 */ /* 0x0003e2000c101d06 */
[----:B------:R-:W-:-:S05]  /*3a40*/  BRA `(.L_x_1136) ;  /* 0x00001f8000007947 */ /* 0x000fca0003800000 */
.L_x_1121:
[----:B------:R-:W-:Y:S01]  /*3a50*/  ISETP.GE.AND P2, PT, R139, R73, PT ;  /* 0x000000498b00720c */ /* 0x000fe20003f46270 */
[----:B------:R-:W-:Y:S01]  /*3a60*/  CS2R R58, SRZ ;  /* 0x00000000003a7805 */ /* 0x000fe2000001ff00 */
[----:B------:R-:W-:Y:S01]  /*3a70*/  IADD3 R69, -R70, c[0x0][0x1d4], RZ ;  /* 0x0000750046457a10 */ /* 0x000fe20007ffe1ff */
        /* <DEDUP_REMOVED lines=9> */
[----:B------:R-:W-:Y:S05]  /*3b10*/  BSSY B0, `(.L_x_1139) ;  /* 0x00000c6000007945 */ /* 0x000fea0003800000 */
        /* <DEDUP_REMOVED lines=18> */
[----:B------:R-:W3:Y:S01]  /*3c40*/  @!P2 LDG.E.128 R24, [R8.64] ;  /* 0x000000060818a981 */ /* 0x000ee2000c1e1d00 */
[----:B------:R-:W-:Y:S02]  /*3c50*/  @!P0 LEA R16, P3, R10, c[0x0][0x288], 0x1 ;  /* 0x0000a2000a108a11 */ /* 0x000fe400078608ff */
[-C--:B------:R-:W-:Y:S02]  /*3c60*/  ISETP.GE.OR P2, PT, R88, R73.reuse, P5 ;  /* 0x000000495800720c */ /* 0x080fe40002f46670 */
[----:B------:R-:W-:Y:S02]  /*3c70*/  @!P0 LEA.HI.X R17, R10, c[0x0][0x28c], R17, 0x1, P3 ;  /* 0x0000a3000a118a11 */ /* 0x000fe400018f0c11 */
[----:B------:R-:W-:Y:S01]  /*3c80*/  ISETP.GE.AND P3, PT, R88, R73, PT ;  /* 0x000000495800720c */ /* 0x000fe20003f66270 */
[----:B------:R-:W4:Y:S03]  /*3c90*/  @!P0 LDG.E.128 R60, [R14.64] ;  /* 0x000000060e3c8981 */ /* 0x000f26000c1e1d00 */
[----:B------:R-:W-:Y:S11]  /*3ca0*/  ISETP.GE.OR P3, PT, R38, c[0x0][0x27c], P3 ;  /* 0x00009f0026007a0c */ /* 0x000ff60001f66670 */
[----:B------:R-:W-:Y:S02]  /*3cb0*/  @!UPT UIADD3 URZ, URZ, URZ, URZ ;  /* 0x0000003f3f3ff290 */ /* 0x000fe4000fffe03f */
[----:B------:R-:W-:Y:S02]  /*3cc0*/  @!P3 IADD3 R0, P4, R102, R30, RZ ;  /* 0x0000001e6600b210 */ /* 0x000fe40007f9e0ff */
[----:B------:R-:W-:Y:S03]  /*3cd0*/  CS2R R30, SRZ ;  /* 0x00000000001e7805 */ /* 0x000fe6000001ff00 */
[----:B------:R-:W-:Y:S01]  /*3ce0*/  @!P3 IMAD.X R5, R29, 0x1, R111, P4 ;  /* 0x000000011d05b824 */ /* 0x000fe200020e066f */
[C---:B------:R-:W-:Y:S01]  /*3cf0*/  @!P3 LEA R20, P4, R0.reuse, c[0x0][0x270], 0x1 ;  /* 0x00009c000014ba11 */ /* 0x040fe200078808ff */
[----:B------:R-:W-:Y:S03]  /*3d00*/  CS2R R28, SRZ ;  /* 0x00000000001c7805 */ /* 0x000fe6000001ff00 */
[----:B------:R-:W-:Y:S03]  /*3d10*/  @!P3 LEA.HI.X R21, R0, c[0x0][0x274], R5, 0x1, P4 ;  /* 0x00009d000015ba11 */ /* 0x000fe600020f0c05 */
[----:B------:R1:W4:Y:S01]  /*3d20*/  @!P0 LDG.E.128 R28, [R16.64] ;  /* 0x00000006101c8981 */ /* 0x000322000c1e1d00 */
[----:B------:R-:W-:Y:S05]  /*3d30*/  @!P3 IADD3 R64, P0, R98, R64, RZ ;  /* 0x000000406240b210 */ /* 0x000fea0007f1e0ff */
[----:B------:R-:W-:Y:S01]  /*3d40*/  @!P3 IMAD.X R0, R40, 0x1, R110, P0 ;  /* 0x000000012800b824 */ /* 0x000fe200000e066e */
[C---:B-1----:R-:W-:Y:S01]  /*3d50*/  @!P3 LEA R2, P0, R64.reuse, c[0x0][0x288], 0x1 ;  /* 0x0000a2004002ba11 */ /* 0x042fe200078008ff */
[----:B------:R1:W5:Y:S03]  /*3d60*/  @!P3 LDG.E.128 R44, [R20.64] ;  /* 0x00000006142cb981 */ /* 0x000366000c1e1d00 */
[----:B------:R-:W-:Y:S02]  /*3d70*/  @!P3 LEA.HI.X R3, R64, c[0x0][0x28c], R0, 0x1, P0 ;  /* 0x0000a3004003ba11 */ /* 0x000fe400000f0c00 */
[----:B------:R-:W-:Y:S01]  /*3d80*/  ISETP.GE.AND P0, PT, R38, c[0x0][0x27c], PT ;  /* 0x00009f0026007a0c */ /* 0x000fe20003f06270 */
[----:B------:R-:W-:Y:S06]  /*3d90*/  CS2R R16, SRZ ;  /* 0x0000000000107805 */ /* 0x000fec000001ff00 */
[----:B------:R1:W5:Y:S01]  /*3da0*/  @!P3 LDG.E.128 R16, [R2.64] ;  /* 0x000000060210b981 */ /* 0x000362000c1e1d00 */
[----:B--2---:R-:W-:Y:S02]  /*3db0*/  IMAD.MOV.U32 R5, RZ, RZ, R58 ;  /* 0x000000ffff057224 */ /* 0x004fe400078e003a */
[----:B-1----:R-:W-:Y:S02]  /*3dc0*/  IMAD.MOV.U32 R3, RZ, RZ, R59 ;  /* 0x000000ffff037224 */ /* 0x002fe400078e003b */
        /* <DEDUP_REMOVED lines=14> */
[----:B------:R-:W-:Y:S04]  /*3eb0*/  PRMT R67, R3, 0x5410, R5 ;  /* 0x0000541003437816 */ /* 0x000fe80000000005 */
[----:B------:R-:W-:Y:S01]  /*3ec0*/  PRMT R66, R0, 0x5410, R2 ;  /* 0x0000541000427816 */ /* 0x000fe20000000002 */
[----:B------:R-:W-:Y:S02]  /*3ed0*/  IMAD.MOV.U32 R5, RZ, RZ, R30 ;  /* 0x000000ffff057224 */ /* 0x000fe400078e001e */
[----:B------:R-:W-:Y:S02]  /*3ee0*/  IMAD.MOV.U32 R3, RZ, RZ, R31 ;  /* 0x000000ffff037224 */ /* 0x000fe400078e001f */
[----:B------:R-:W-:Y:S02]  /*3ef0*/  IMAD.MOV.U32 R2, RZ, RZ, R28 ;  /* 0x000000ffff027224 */ /* 0x000fe400078e001c */
[----:B------:R-:W-:Y:S01]  /*3f00*/  IMAD.MOV.U32 R0, RZ, RZ, R29 ;  /* 0x000000ffff007224 */ /* 0x000fe200078e001d */
[----:B------:R-:W-:Y:S04]  /*3f10*/  PRMT R40, R3, 0x5410, R5 ;  /* 0x0000541003287816 */ /* 0x000fe80000000005 */
[----:B------:R-:W-:Y:S01]  /*3f20*/  PRMT R37, R0, 0x5410, R2 ;  /* 0x0000541000257816 */ /* 0x000fe20000000002 */
[----:B------:R-:W-:-:S05]  /*3f30*/  @P2 BRA `(.L_x_1140) ;  /* 0x0000083000002947 */ /* 0x000fca0003800000 */
[----:B------:R-:W-:Y:S01]  /*3f40*/  SEL R0, R70, R69, !P1 ;  /* 0x0000004546007207 */ /* 0x000fe20004800000 */
[----:B------:R-:W-:Y:S01]  /*3f50*/  LDS.128 R20, [R127+0x5080] ;  /* 0x005080007f147984 */ /* 0x000fe20000000c00 */
[----:B------:R-:W-:Y:S01]  /*3f60*/  IADD3 R5, P2, R154, R74, RZ ;  /* 0x0000004a9a057210 */ /* 0x000fe20007f5e0ff */
[----:B-----5:R-:W-:Y:S01]  /*3f70*/  IMAD.MOV.U32 R43, RZ, RZ, R45 ;  /* 0x000000ffff2b7224 */ /* 0x020fe200078e002d */
[----:B------:R-:W-:Y:S01]  /*3f80*/  SHF.R.S32.HI R2, RZ, 0x1f, R0 ;  /* 0x0000001fff027819 */ /* 0x000fe20000011400 */
[----:B------:R-:W-:Y:S01]  /*3f90*/  IMAD.MOV.U32 R49, RZ, RZ, R47 ;  /* 0x000000ffff317224 */ /* 0x000fe200078e002f */
[----:B------:R-:W-:Y:S01]  /*3fa0*/  MOV R13, R44 ;  /* 0x0000002c000d7202 */ /* 0x000fe20000000f00 */
[----:B------:R-:W-:Y:S01]  /*3fb0*/  IMAD.X R7, R77, 0x1, R122, P2 ;  /* 0x000000014d077824 */ /* 0x000fe200010e067a */
[----:B------:R-:W-:Y:S02]  /*3fc0*/  LEA.HI R0, R2, R0, RZ, 0x4 ;  /* 0x0000000002007211 */ /* 0x000fe400078f20ff */
[----:B------:R-:W-:Y:S02]  /*3fd0*/  IADD3 R8, P3, P2, R90, R5, R107 ;  /* 0x000000055a087210 */ /* 0x000fe40007a7e06b */
[----:B------:R-:W-:Y:S02]  /*3fe0*/  LEA.HI.SX32 R0, R0, R68, 0x1c ;  /* 0x0000004400007211 */ /* 0x000fe400078fe2ff */
[----:B------:R-:W-:Y:S02]  /*3ff0*/  IADD3.X R10, R89, R7, R114, P3, P2 ;  /* 0x00000007590a7210 */ /* 0x000fe40001fe4472 */
[----:B------:R-:W-:Y:S01]  /*4000*/  @!P0 SHF.R.U64 R42, R44, 0x10, R45 ;  /* 0x000000102c2a8819 */ /* 0x000fe2000000122d */
[----:B------:R-:W-:Y:S01]  /*4010*/  IMAD.SHL.U32 R3, R0, 0x8, RZ ;  /* 0x0000000800037824 */ /* 0x000fe200078e00ff */
[----:B------:R-:W-:Y:S02]  /*4020*/  MOV R14, R19 ;  /* 0x00000013000e7202 */ /* 0x000fe40000000f00 */
[----:B------:R-:W-:Y:S02]  /*4030*/  @!P0 SHF.R.U32.HI R15, RZ, 0x10, R19 ;  /* 0x00000010ff0f8819 */ /* 0x000fe40000011613 */
[----:B------:R-:W-:Y:S02]  /*4040*/  ISETP.GE.AND P2, PT, R3, c[0x0][0x1d4], PT ;  /* 0x0000750003007a0c */ /* 0x000fe40003f46270 */
[----:B------:R-:W-:Y:S02]  /*4050*/  @!P0 SHF.R.U32.HI R50, RZ, 0x10, R47 ;  /* 0x00000010ff328819 */ /* 0x000fe4000001162f */
[----:B------:R-:W-:Y:S02]  /*4060*/  @!P0 SHF.R.U32.HI R44, RZ, 0x10, R45 ;  /* 0x00000010ff2c8819 */ /* 0x000fe4000001162d */
[----:B------:R-:W-:Y:S05]  /*4070*/  @!P0 SHF.R.U64 R45, R46, 0x10, R47 ;  /* 0x000000102e2d8819 */ /* 0x000fea000000122f */
[----:B------:R-:W-:Y:S02]  /*4080*/  @!P0 HADD2.F32 R45, -RZ, R45.H0_H0 ;  /* 0x2000002dff2d8230 */ /* 0x000fe40000004100 */
[--C-:B------:R-:W-:Y:S02]  /*4090*/  @!P2 IADD3 R2, P4, P3, R90, R5, R3.reuse ;  /* 0x000000055a02a210 */ /* 0x100fe40007b9e003 */
[----:B------:R-:W-:Y:S04]  /*40a0*/  @!P2 SHF.R.S32.HI R9, RZ, 0x1f, R3 ;  /* 0x0000001fff09a819 */ /* 0x000fe80000011403 */
[----:B------:R-:W-:Y:S01]  /*40b0*/  @!P2 IADD3.X R7, R89, R7, R9, P4, P3 ;  /* 0x000000075907a210 */ /* 0x000fe200027e6409 */
[--C-:B------:R-:W-:Y:S01]  /*40c0*/  IMAD.MOV.U32 R9, RZ, RZ, R17.reuse ;  /* 0x000000ffff097224 */ /* 0x100fe200078e0011 */
[C---:B------:R-:W-:Y:S04]  /*40d0*/  LEA R80, P3, R8.reuse, c[0x0][0x1c8], 0x1 ;  /* 0x0000720008507a11 */ /* 0x040fe800078608ff */
[----:B------:R-:W-:Y:S02]  /*40e0*/  LEA.HI.X R81, R8, c[0x0][0x1cc], R10, 0x1, P3 ;  /* 0x0000730008517a11 */ /* 0x000fe400018f0c0a */
[C---:B------:R-:W-:Y:S02]  /*40f0*/  @!P2 LEA R78, P3, R2.reuse, c[0x0][0x1c8], 0x1 ;  /* 0x00007200024eaa11 */ /* 0x040fe400078608ff */
[----:B------:R-:W-:Y:S02]  /*4100*/  @!P0 SHF.R.U32.HI R8, RZ, 0x10, R17 ;  /* 0x00000010ff088819 */ /* 0x000fe40000011611 */
[----:B------:R-:W-:Y:S02]  /*4110*/  @!P2 LEA.HI.X R79, R2, c[0x0][0x1cc], R7, 0x1, P3 ;  /* 0x00007300024faa11 */ /* 0x000fe400018f0c07 */
[----:B------:R-:W-:Y:S02]  /*4120*/  SHF.R.S32.HI R2, RZ, 0x1f, R0 ;  /* 0x0000001fff027819 */ /* 0x000fe40000011400 */
[----:B------:R-:W-:Y:S01]  /*4130*/  @!P0 SHF.R.U64 R10, R18, 0x10, R19 ;  /* 0x00000010120a8819 */ /* 0x000fe20000001213 */
[----:B------:R-:W-:Y:S01]  /*4140*/  @!P0 HADD2.F32 R19, -RZ, R42.H0_H0 ;  /* 0x2000002aff138230 */ /* 0x000fe20000004100 */
[----:B------:R-:W-:Y:S02]  /*4150*/  LEA.HI R0, R2, R0, RZ, 0x3 ;  /* 0x0000000002007211 */ /* 0x000fe400078f18ff */
[----:B------:R-:W-:Y:S02]  /*4160*/  LOP3.LUT R2, R117, 0x38, R3, 0xf8, !PT ;  /* 0x0000003875027812 */ /* 0x000fe400078ef803 */
[----:B------:R-:W-:Y:S02]  /*4170*/  SHF.R.S32.HI R0, RZ, 0x3, R0 ;  /* 0x00000003ff007819 */ /* 0x000fe40000011400 */
[----:B------:R-:W-:Y:S02]  /*4180*/  LOP3.LUT R2, R2, R169, RZ, 0x3c, !PT ;  /* 0x000000a902027212 */ /* 0x000fe400078e3cff */
[----:B------:R-:W-:Y:S01]  /*4190*/  MOV R3, R16 ;  /* 0x0000001000037202 */ /* 0x000fe20000000f00 */
[----:B------:R-:W-:Y:S04]  /*41a0*/  IMAD R0, R0, 0xc00, R6 ;  /* 0x00000c0000007824 */ /* 0x000fe800078e0206 */
[----:B------:R-:W-:Y:S01]  /*41b0*/  @!P0 HADD2.F32 R3, -RZ, R3.H0_H0 ;  /* 0x20000003ff038230 */ /* 0x000fe20000004100 */
[----:B------:R-:W-:Y:S02]  /*41c0*/  IADD3 R0, R0, R2, RZ ;  /* 0x0000000200007210 */ /* 0x000fe40007ffe0ff */
[----:B------:R-:W-:Y:S01]  /*41d0*/  @!P0 SHF.R.U64 R2, R16, 0x10, R17 ;  /* 0x0000001010028819 */ /* 0x000fe20000001211 */
[----:B------:R-:W-:Y:S02]  /*41e0*/  @!P0 HADD2.F32 R16, -RZ, R13.H0_H0 ;  /* 0x2000000dff108230 */ /* 0x000fe40000004100 */
[----:B------:R-:W-:Y:S02]  /*41f0*/  IMAD.SHL.U32 R0, R0, 0x2, RZ ;  /* 0x0000000200007824 */ /* 0x000fe400078e00ff */
[----:B------:R-:W-:Y:S03]  /*4200*/  @!P0 HADD2.F32 R2, -RZ, R2.H0_H0 ;  /* 0x20000002ff028230 */ /* 0x000fe60000004100 */
[----:B------:R-:W1:Y:S02]  /*4210*/  LDS.128 R52, [R0+0x5080] ;  /* 0x0050800000347984 */ /* 0x000e640000000c00 */
[----:B-1----:R-:W-:Y:S01]  /*4220*/  @!P0 IMAD.MOV.U32 R5, RZ, RZ, R52 ;  /* 0x000000ffff058224 */ /* 0x002fe200078e0034 */
[----:B------:R-:W-:Y:S02]  /*4230*/  @!P0 MOV R0, R20 ;  /* 0x0000001400008202 */ /* 0x000fe40000000f00 */
[----:B------:R-:W-:Y:S02]  /*4240*/  @!P0 MOV R48, R55 ;  /* 0x0000003700308202 */ /* 0x000fe40000000f00 */
[--C-:B------:R-:W-:Y:S02]  /*4250*/  @!P0 HADD2.F32 R13, -RZ, R5.reuse.H0_H0 ;  /* 0x20000005ff0d8230 */ /* 0x100fe40000004100 */
[--C-:B------:R-:W-:Y:S02]  /*4260*/  @!P0 HADD2.F32 R7, -RZ, R0.reuse.H0_H0 ;  /* 0x20000000ff078230 */ /* 0x100fe40000004100 */
[----:B------:R-:W-:Y:S01]  /*4270*/  @!P0 HADD2.F32 R17, -RZ, R5.H1_H1 ;  /* 0x30000005ff118230 */ /* 0x000fe20000004100 */
[-C--:B------:R-:W-:Y:S01]  /*4280*/  @!P0 FMUL.FTZ R42, R13, R3.reuse ;  /* 0x000000030d2a8220 */ /* 0x080fe20000410000 */
[----:B------:R-:W-:Y:S01]  /*4290*/  @!P0 HADD2.F32 R5, -RZ, R0.H1_H1 ;  /* 0x30000000ff058230 */ /* 0x000fe20000004100 */
[----:B------:R-:W-:Y:S02]  /*42a0*/  @!P0 FMUL.FTZ R0, R7, R3 ;  /* 0x0000000307008220 */ /* 0x000fe40000410000 */
[----:B------:R-:W-:Y:S02]  /*42b0*/  @!P0 FMUL.FTZ R3, R17, R2 ;  /* 0x0000000211038220 */ /* 0x000fe40000410000 */
[----:B------:R-:W-:Y:S01]  /*42c0*/  @!P0 FFMA.FTZ R0, R13, R16, R0 ;  /* 0x000000100d008223 */ /* 0x000fe20000010000 */
[----:B------:R-:W-:Y:S01]  /*42d0*/  @!P0 MOV R13, R53 ;  /* 0x00000035000d8202 */ /* 0x000fe20000000f00 */
[C---:B------:R-:W-:Y:S02]  /*42e0*/  @!P0 FMUL.FTZ R2, R5.reuse, R2 ;  /* 0x0000000205028220 */ /* 0x040fe40000410000 */
[-C--:B------:R-:W-:Y:S01]  /*42f0*/  @!P0 FFMA.FTZ R85, R5, R19.reuse, -R3 ;  /* 0x0000001305558223 */ /* 0x080fe20000010803 */
[----:B------:R-:W-:Y:S01]  /*4300*/  @!P0 HADD2.F32 R3, -RZ, R9.H0_H0 ;  /* 0x20000009ff038230 */ /* 0x000fe20000004100 */
[----:B------:R-:W-:Y:S02]  /*4310*/  @!P0 IMAD.MOV.U32 R5, RZ, RZ, R21 ;  /* 0x000000ffff058224 */ /* 0x000fe400078e0015 */
[----:B------:R-:W-:Y:S01]  /*4320*/  @!P0 FFMA.FTZ R86, R7, R16, -R42 ;  /* 0x0000001007568223 */ /* 0x000fe2000001082a */
[--C-:B------:R-:W-:Y:S01]  /*4330*/  @!P0 HADD2.F32 R16, -RZ, R13.reuse.H0_H0 ;  /* 0x2000000dff108230 */ /* 0x100fe20000004100 */
[----:B------:R-:W-:Y:S01]  /*4340*/  @!P0 FFMA.FTZ R2, R17, R19, R2 ;  /* 0x0000001311028223 */ /* 0x000fe20000010002 */
[----:B------:R-:W-:Y:S01]  /*4350*/  @!P0 HADD2.F32 R19, -RZ, R13.H1_H1 ;  /* 0x3000000dff138230 */ /* 0x000fe20000004100 */
[----:B------:R-:W-:Y:S01]  /*4360*/  @!P0 MOV R13, R54 ;  /* 0x00000036000d8202 */ /* 0x000fe20000000f00 */
[----:B------:R-:W-:Y:S02]  /*4370*/  @!P0 HADD2.F32 R7, -RZ, R8.H0_H0 ;  /* 0x20000008ff078230 */ /* 0x000fe40000004100 */
[----:B------:R-:W-:Y:S01]  /*4380*/  @!P0 HADD2.F32 R8, -RZ, R5.H1_H1 ;  /* 0x30000005ff088230 */ /* 0x000fe20000004100 */
[----:B------:R-:W-:Y:S01]  /*4390*/  @!P0 F2FP.PACK_AB R0, R2, R0 ;  /* 0x000000000200823e */ /* 0x000fe200000000ff */
[----:B------:R-:W-:Y:S01]  /*43a0*/  @!P0 HADD2.F32 R17, -RZ, R43.H0_H0 ;  /* 0x2000002bff118230 */ /* 0x000fe20000004100 */
[----:B------:R-:W-:Y:S01]  /*43b0*/  @!P0 FMUL.FTZ R43, R19, R7 ;  /* 0x00000007132b8220 */ /* 0x000fe20000410000 */
[----:B------:R-:W-:Y:S01]  /*43c0*/  @!P0 HADD2.F32 R9, -RZ, R5.H0_H0 ;  /* 0x20000005ff098230 */ /* 0x000fe20000004100 */
[----:B------:R-:W-:Y:S01]  /*43d0*/  @!P0 FMUL.FTZ R5, R16, R3 ;  /* 0x0000000310058220 */ /* 0x000fe20000410000 */
[----:B------:R-:W-:Y:S01]  /*43e0*/  @!P0 HADD2.F32 R42, -RZ, R44.H0_H0 ;  /* 0x2000002cff2a8230 */ /* 0x000fe20000004100 */
[----:B------:R-:W-:Y:S01]  /*43f0*/  @!P0 MOV R52, R0 ;  /* 0x0000000000348202 */ /* 0x000fe20000000f00 */
[--C-:B------:R-:W-:Y:S01]  /*4400*/  @!P0 HADD2.F32 R44, -RZ, R13.reuse.H1_H1 ;  /* 0x3000000dff2c8230 */ /* 0x100fe20000004100 */
[C---:B------:R-:W-:Y:S02]  /*4410*/  @!P0 FFMA.FTZ R84, R9.reuse, R17, -R5 ;  /* 0x0000001109548223 */ /* 0x040fe40000010805 */
[C---:B------:R-:W-:Y:S01]  /*4420*/  @!P0 FMUL.FTZ R5, R8.reuse, R7 ;  /* 0x0000000708058220 */ /* 0x040fe20000410000 */
[----:B------:R-:W-:Y:S01]  /*4430*/  @!P0 HADD2.F32 R7, -RZ, R10.H0_H0 ;  /* 0x2000000aff078230 */ /* 0x000fe20000004100 */
[-C--:B------:R-:W-:Y:S01]  /*4440*/  @!P0 FFMA.FTZ R83, R8, R42.reuse, -R43 ;  /* 0x0000002a08538223 */ /* 0x080fe2000001082b */
[----:B------:R-:W-:Y:S01]  /*4450*/  @!P0 HADD2.F32 R43, -RZ, R46.H0_H0 ;  /* 0x2000002eff2b8230 */ /* 0x000fe20000004100 */
[----:B------:R-:W-:Y:S02]  /*4460*/  @!P0 IMAD.MOV.U32 R8, RZ, RZ, R22 ;  /* 0x000000ffff088224 */ /* 0x000fe400078e0016 */
[----:B------:R-:W-:Y:S01]  /*4470*/  @!P0 FMUL.FTZ R3, R9, R3 ;  /* 0x0000000309038220 */ /* 0x000fe20000410000 */
[----:B------:R-:W-:Y:S01]  /*4480*/  @!P0 HADD2.F32 R9, -RZ, R18.H0_H0 ;  /* 0x20000012ff098230 */ /* 0x000fe20000004100 */
[----:B------:R-:W-:Y:S01]  /*4490*/  @!P0 FMUL.FTZ R47, R44, R7 ;  /* 0x000000072c2f8220 */ /* 0x000fe20000410000 */
[----:B------:R-:W-:Y:S01]  /*44a0*/  @!P0 HADD2.F32 R18, -RZ, R13.H0_H0 ;  /* 0x2000000dff128230 */ /* 0x000fe20000004100 */
[----:B------:R-:W-:Y:S01]  /*44b0*/  @!P0 FFMA.FTZ R3, R16, R17, R3 ;  /* 0x0000001110038223 */ /* 0x000fe20000010003 */
[--C-:B------:R-:W-:Y:S01]  /*44c0*/  @!P0 HADD2.F32 R10, -RZ, R8.reuse.H1_H1 ;  /* 0x30000008ff0a8230 */ /* 0x100fe20000004100 */
[----:B------:R-:W-:Y:S01]  /*44d0*/  @!P0 FFMA.FTZ R5, R19, R42, R5 ;  /* 0x0000002a13058223 */ /* 0x000fe20000010005 */
[----:B------:R-:W-:Y:S01]  /*44e0*/  @!P0 HADD2.F32 R13, -RZ, R8.H0_H0 ;  /* 0x20000008ff0d8230 */ /* 0x000fe20000004100 */
[----:B------:R-:W-:Y:S02]  /*44f0*/  @!P0 FMUL.FTZ R46, R18, R9 ;  /* 0x00000009122e8220 */ /* 0x000fe40000410000 */
[C---:B------:R-:W-:Y:S01]  /*4500*/  @!P0 FMUL.FTZ R8, R10.reuse, R7 ;  /* 0x000000070a088220 */ /* 0x040fe20000410000 */
[----:B------:R-:W-:Y:S01]  /*4510*/  @!P0 F2FP.PACK_AB R3, R5, R3 ;  /* 0x000000030503823e */ /* 0x000fe200000000ff */
[----:B------:R-:W-:Y:S01]  /*4520*/  @!P0 FFMA.FTZ R82, R10, R45, -R47 ;  /* 0x0000002d0a528223 */ /* 0x000fe2000001082f */
[----:B------:R-:W-:Y:S01]  /*4530*/  @!P0 HADD2.F32 R47, -RZ, R49.H0_H0 ;  /* 0x20000031ff2f8230 */ /* 0x000fe20000004100 */
[----:B------:R-:W-:Y:S01]  /*4540*/  @!P0 IMAD.MOV.U32 R10, RZ, RZ, R23 ;  /* 0x000000ffff0a8224 */ /* 0x000fe200078e0017 */
[----:B------:R-:W-:Y:S01]  /*4550*/  @!P0 HADD2.F32 R49, -RZ, R50.H0_H0 ;  /* 0x20000032ff318230 */ /* 0x000fe20000004100 */
[C---:B------:R-:W-:Y:S01]  /*4560*/  @!P0 FMUL.FTZ R7, R13.reuse, R9 ;  /* 0x000000090d078220 */ /* 0x040fe20000410000 */
[----:B------:R-:W-:Y:S01]  /*4570*/  @!P0 HADD2.F32 R9, -RZ, R14.H0_H0 ;  /* 0x2000000eff098230 */ /* 0x000fe20000004100 */
[-C--:B------:R-:W-:Y:S01]  /*4580*/  @!P0 FFMA.FTZ R76, R13, R43.reuse, -R46 ;  /* 0x0000002b0d4c8223 */ /* 0x080fe2000001082e */
[----:B------:R-:W-:Y:S01]  /*4590*/  @!P0 HADD2.F32 R13, -RZ, R15.H0_H0 ;  /* 0x2000000fff0d8230 */ /* 0x000fe20000004100 */
[----:B------:R-:W-:Y:S01]  /*45a0*/  @!P0 FFMA.FTZ R7, R18, R43, R7 ;  /* 0x0000002b12078223 */ /* 0x000fe20000010007 */
[--C-:B------:R-:W-:Y:S01]  /*45b0*/  @!P0 HADD2.F32 R46, -RZ, R48.reuse.H0_H0 ;  /* 0x20000030ff2e8230 */ /* 0x100fe20000004100 */
[----:B------:R-:W-:Y:S01]  /*45c0*/  @!P0 FFMA.FTZ R8, R44, R45, R8 ;  /* 0x0000002d2c088223 */ /* 0x000fe20000010008 */
[----:B------:R-:W-:Y:S01]  /*45d0*/  @!P0 HADD2.F32 R48, -RZ, R48.H1_H1 ;  /* 0x30000030ff308230 */ /* 0x000fe20000004100 */
[----:B------:R-:W-:Y:S01]  /*45e0*/  @!P0 IMAD.MOV.U32 R53, RZ, RZ, R3 ;  /* 0x000000ffff358224 */ /* 0x000fe200078e0003 */
[--C-:B------:R-:W-:Y:S02]  /*45f0*/  @!P0 HADD2.F32 R15, -RZ, R10.reuse.H0_H0 ;  /* 0x2000000aff0f8230 */ /* 0x100fe40000004100 */
[----:B------:R-:W-:Y:S01]  /*4600*/  @!P0 HADD2.F32 R14, -RZ, R10.H1_H1 ;  /* 0x3000000aff0e8230 */ /* 0x000fe20000004100 */
[----:B------:R-:W-:Y:S01]  /*4610*/  @!P0 FMUL.FTZ R10, R46, R9 ;  /* 0x000000092e0a8220 */ /* 0x000fe20000410000 */
[----:B------:R-:W-:Y:S01]  /*4620*/  @!P0 F2FP.PACK_AB R7, R8, R7 ;  /* 0x000000070807823e */ /* 0x000fe200000000ff */
[----:B------:R-:W-:Y:S02]  /*4630*/  @!P0 FMUL.FTZ R50, R48, R13 ;  /* 0x0000000d30328220 */ /* 0x000fe40000410000 */
[C---:B------:R-:W-:Y:S01]  /*4640*/  @!P0 FFMA.FTZ R51, R15.reuse, R47, -R10 ;  /* 0x0000002f0f338223 */ /* 0x040fe2000001080a */
[----:B------:R-:W-:Y:S01]  /*4650*/  @!P0 MOV R54, R7 ;  /* 0x0000000700368202 */ /* 0x000fe20000000f00 */
[----:B------:R-:W-:Y:S02]  /*4660*/  @!P0 FFMA.FTZ R50, R14, R49, -R50 ;  /* 0x000000310e328223 */ /* 0x000fe40000010832 */
        /* <DEDUP_REMOVED lines=12> */
[----:B------:R-:W-:Y:S03]  /*4730*/  @!P0 F2FP.PACK_AB R9, R10, R9 ;  /* 0x000000090a09823e */ /* 0x000fe600000000ff */
[----:B------:R1:W-:Y:S02]  /*4740*/  STG.E.128 [R80.64], R20 ;  /* 0x0000001450007986 */ /* 0x0003e4000c101d06 */
[----:B------:R-:W-:Y:S06]  /*4750*/  @!P0 IMAD.MOV.U32 R55, RZ, RZ, R9 ;  /* 0x000000ffff378224 */ /* 0x000fec00078e0009 */
[----:B------:R1:W-:Y:S02]  /*4760*/  @!P2 STG.E.128 [R78.64], R52 ;  /* 0x000000344e00a986 */ /* 0x0003e4000c101d06 */
.L_x_1140:
[----:B------:R-:W-:Y:S05]  /*4770*/  BSYNC B0 ;  /* 0x0000000000007941 */ /* 0x000fea0003800000 */
.L_x_1139:
[----:B------:R-:W-:Y:S01]  /*4780*/  ISETP.GE.OR P2, PT, R139, R73, P5 ;  /* 0x000000498b00720c */ /* 0x000fe20002f46670 */
[----:B------:R-:W-:Y:S01]  /*4790*/  @!UPT UIADD3 URZ, URZ, URZ, URZ ;  /* 0x0000003f3f3ff290 */ /* 0x000fe2000fffe03f */
[----:B------:R-:W-:Y:S11]  /*47a0*/  BSSY B0, `(.L_x_1141) ;  /* 0x000007f000007945 */ /* 0x000ff60003800000 */
[----:B------:R-:W-:-:S05]  /*47b0*/  @P2 BRA `(.L_x_1142) ;  /* 0x000007d000002947 */ /* 0x000fca0003800000 */
[----:B------:R-:W-:Y:S01]  /*47c0*/  SEL R0, R70, R69, !P1 ;  /* 0x0000004546007207 */ /* 0x000fe20004800000 */
[----:B-----5:R-:W-:Y:S01]  /*47d0*/  LDS.128 R16, [R126+0x5080] ;  /* 0x005080007e107984 */ /* 0x020fe20000000c00 */
[----:B------:R-:W-:Y:S01]  /*47e0*/  IADD3 R5, P2, R160, R74, RZ ;  /* 0x0000004aa0057210 */ /* 0x000fe20007f5e0ff */
[----:B------:R-:W-:Y:S01]  /*47f0*/  @!P0 HADD2.F32 R13, -RZ, R64.H0_H0 ;  /* 0x20000040ff0d8230 */ /* 0x000fe20000004100 */
[----:B------:R-:W-:Y:S01]  /*4800*/  SHF.R.S32.HI R2, RZ, 0x1f, R0 ;  /* 0x0000001fff027819 */ /* 0x000fe20000011400 */
[----:B------:R-:W-:Y:S01]  /*4810*/  @!P0 HADD2.F32 R42, -RZ, R65.H0_H0 ;  /* 0x20000041ff2a8230 */ /* 0x000fe20000004100 */
[----:B-1----:R-:W-:Y:S01]  /*4820*/  @!P0 SHF.R.U64 R20, R56, 0x10, R57 ;  /* 0x0000001038148819 */ /* 0x002fe20000001239 */
[----:B------:R-:W-:Y:S01]  /*4830*/  IMAD.X R7, R77, 0x1, R129, P2 ;  /* 0x000000014d077824 */ /* 0x000fe200010e0681 */
[----:B------:R-:W-:Y:S02]  /*4840*/  LEA.HI R0, R2, R0, RZ, 0x4 ;  /* 0x0000000002007211 */ /* 0x000fe400078f20ff */
[----:B------:R-:W-:Y:S01]  /*4850*/  IADD3 R8, P3, P2, R90, R5, R107 ;  /* 0x000000055a087210 */ /* 0x000fe20007a7e06b */
[----:B------:R-:W-:Y:S01]  /*4860*/  @!P0 HADD2.F32 R20, -RZ, R20.H0_H0 ;  /* 0x20000014ff148230 */ /* 0x000fe20000004100 */
[----:B------:R-:W-:Y:S02]  /*4870*/  LEA.HI.SX32 R0, R0, R68, 0x1c ;  /* 0x0000004400007211 */ /* 0x000fe400078fe2ff */
[----:B------:R-:W-:Y:S02]  /*4880*/  IADD3.X R10, R89, R7, R114, P3, P2 ;  /* 0x00000007590a7210 */ /* 0x000fe40001fe4472 */
[----:B------:R-:W-:Y:S01]  /*4890*/  @!P0 SHF.R.U64 R14, R26, 0x10, R27 ;  /* 0x000000101a0e8819 */ /* 0x000fe2000000121b */
[----:B------:R-:W-:Y:S01]  /*48a0*/  IMAD.SHL.U32 R3, R0, 0x8, RZ ;  /* 0x0000000800037824 */ /* 0x000fe200078e00ff */
[----:B------:R-:W-:Y:S02]  /*48b0*/  @!P0 SHF.R.U32.HI R44, RZ, 0x10, R59 ;  /* 0x00000010ff2c8819 */ /* 0x000fe4000001163b */
[----:B------:R-:W-:Y:S02]  /*48c0*/  @!P0 SHF.R.U32.HI R23, RZ, 0x10, R57 ;  /* 0x00000010ff178819 */ /* 0x000fe40000011639 */
[----:B------:R-:W-:Y:S01]  /*48d0*/  ISETP.GE.AND P2, PT, R3, c[0x0][0x1d4], PT ;  /* 0x0000750003007a0c */ /* 0x000fe20003f46270 */
[----:B------:R-:W-:Y:S02]  /*48e0*/  @!P0 HADD2.F32 R44, -RZ, R44.H0_H0 ;  /* 0x2000002cff2c8230 */ /* 0x000fe40000004100 */
[----:B------:R-:W-:Y:S10]  /*48f0*/  @!P0 HADD2.F32 R23, -RZ, R23.H0_H0 ;  /* 0x20000017ff178230 */ /* 0x000ff40000004100 */
[--C-:B------:R-:W-:Y:S02]  /*4900*/  @!P2 IADD3 R2, P4, P3, R90, R5, R3.reuse ;  /* 0x000000055a02a210 */ /* 0x100fe40007b9e003 */
[----:B------:R-:W-:Y:S04]  /*4910*/  @!P2 SHF.R.S32.HI R9, RZ, 0x1f, R3 ;  /* 0x0000001fff09a819 */ /* 0x000fe80000011403 */
[----:B------:R-:W-:Y:S02]  /*4920*/  @!P2 IADD3.X R7, R89, R7, R9, P4, P3 ;  /* 0x000000075907a210 */ /* 0x000fe400027e6409 */
[C---:B------:R-:W-:Y:S04]  /*4930*/  LEA R54, P3, R8.reuse, c[0x0][0x1c8], 0x1 ;  /* 0x0000720008367a11 */ /* 0x040fe800078608ff */
[----:B------:R-:W-:Y:S02]  /*4940*/  LEA.HI.X R55, R8, c[0x0][0x1cc], R10, 0x1, P3 ;  /* 0x0000730008377a11 */ /* 0x000fe400018f0c0a */
[C---:B------:R-:W-:Y:S02]  /*4950*/  @!P2 LEA R52, P3, R2.reuse, c[0x0][0x1c8], 0x1 ;  /* 0x000072000234aa11 */ /* 0x040fe400078608ff */
[----:B------:R-:W-:Y:S02]  /*4960*/  @!P0 SHF.R.U32.HI R10, RZ, 0x10, R27 ;  /* 0x00000010ff0a8819 */ /* 0x000fe4000001161b */
[----:B------:R-:W-:Y:S02]  /*4970*/  @!P2 LEA.HI.X R53, R2, c[0x0][0x1cc], R7, 0x1, P3 ;  /* 0x000073000235aa11 */ /* 0x000fe400018f0c07 */
[----:B------:R-:W-:Y:S01]  /*4980*/  SHF.R.S32.HI R2, RZ, 0x1f, R0 ;  /* 0x0000001fff027819 */ /* 0x000fe20000011400 */
[----:B------:R-:W-:Y:S01]  /*4990*/  @!P0 HADD2.F32 R10, -RZ, R10.H0_H0 ;  /* 0x2000000aff0a8230 */ /* 0x000fe20000004100 */
[----:B------:R-:W-:Y:S02]  /*49a0*/  @!P0 SHF.R.U64 R27, R58, 0x10, R59 ;  /* 0x000000103a1b8819 */ /* 0x000fe4000000123b */
[----:B------:R-:W-:Y:S02]  /*49b0*/  LEA.HI R0, R2, R0, RZ, 0x3 ;  /* 0x0000000002007211 */ /* 0x000fe400078f18ff */
[----:B------:R-:W-:Y:S01]  /*49c0*/  LOP3.LUT R2, R116, 0x38, R3, 0xf8, !PT ;  /* 0x0000003874027812 */ /* 0x000fe200078ef803 */
[----:B------:R-:W-:Y:S01]  /*49d0*/  @!P0 HADD2.F32 R3, -RZ, R35.H0_H0 ;  /* 0x20000023ff038230 */ /* 0x000fe20000004100 */
[----:B------:R-:W-:Y:S01]  /*49e0*/  SHF.R.S32.HI R0, RZ, 0x3, R0 ;  /* 0x00000003ff007819 */ /* 0x000fe20000011400 */
[----:B------:R-:W-:Y:S01]  /*49f0*/  @!P0 HADD2.F32 R27, -RZ, R27.H0_H0 ;  /* 0x2000001bff1b8230 */ /* 0x000fe20000004100 */
[----:B------:R-:W-:Y:S02]  /*4a00*/  LOP3.LUT R2, R2, R167, RZ, 0x3c, !PT ;  /* 0x000000a702027212 */ /* 0x000fe400078e3cff */
[----:B------:R-:W-:Y:S01]  /*4a10*/  @!P0 SHF.R.U32.HI R8, RZ, 0x10, R25 ;  /* 0x00000010ff088819 */ /* 0x000fe20000011619 */
[----:B------:R-:W-:Y:S05]  /*4a20*/  IMAD R0, R0, 0xc00, R11 ;  /* 0x00000c0000007824 */ /* 0x000fea00078e020b */
[----:B------:R-:W-:Y:S02]  /*4a30*/  IADD3 R0, R0, R2, RZ ;  /* 0x0000000200007210 */ /* 0x000fe40007ffe0ff */
[----:B------:R-:W-:Y:S01]  /*4a40*/  @!P0 SHF.R.U64 R2, R24, 0x10, R25 ;  /* 0x0000001018028819 */ /* 0x000fe20000001219 */
[----:B------:R-:W-:Y:S02]  /*4a50*/  @!P0 HADD2.F32 R25, -RZ, R65.H1_H1 ;  /* 0x30000041ff198230 */ /* 0x000fe40000004100 */
[----:B------:R-:W-:Y:S02]  /*4a60*/  IMAD.SHL.U32 R0, R0, 0x2, RZ ;  /* 0x0000000200007824 */ /* 0x000fe400078e00ff */
[----:B------:R-:W-:Y:S03]  /*4a70*/  @!P0 HADD2.F32 R2, -RZ, R2.H0_H0 ;  /* 0x20000002ff028230 */ /* 0x000fe60000004100 */
[----:B------:R-:W1:Y:S02]  /*4a80*/  LDS.128 R48, [R0+0x5080] ;  /* 0x0050800000307984 */ /* 0x000e640000000c00 */
[----:B-1----:R-:W-:Y:S01]  /*4a90*/  @!P0 IMAD.MOV.U32 R5, RZ, RZ, R48 ;  /* 0x000000ffff058224 */ /* 0x002fe200078e0030 */
[----:B------:R-:W-:Y:S04]  /*4aa0*/  @!P0 MOV R0, R16 ;  /* 0x0000001000008202 */ /* 0x000fe80000000f00 */
[--C-:B------:R-:W-:Y:S02]  /*4ab0*/  @!P0 HADD2.F32 R9, -RZ, R5.reuse.H0_H0 ;  /* 0x20000005ff098230 */ /* 0x100fe40000004100 */
[--C-:B------:R-:W-:Y:S02]  /*4ac0*/  @!P0 HADD2.F32 R7, -RZ, R0.reuse.H0_H0 ;  /* 0x20000000ff078230 */ /* 0x100fe40000004100 */
[----:B------:R-:W-:Y:S01]  /*4ad0*/  @!P0 HADD2.F32 R15, -RZ, R5.H1_H1 ;  /* 0x30000005ff0f8230 */ /* 0x000fe20000004100 */
[-C--:B------:R-:W-:Y:S01]  /*4ae0*/  @!P0 FMUL.FTZ R21, R9, R3.reuse ;  /* 0x0000000309158220 */ /* 0x080fe20000410000 */
[----:B------:R-:W-:Y:S01]  /*4af0*/  @!P0 HADD2.F32 R5, -RZ, R0.H1_H1 ;  /* 0x30000000ff058230 */ /* 0x000fe20000004100 */
[----:B------:R-:W-:Y:S02]  /*4b00*/  @!P0 FMUL.FTZ R0, R7, R3 ;  /* 0x0000000307008220 */ /* 0x000fe40000410000 */
[-C--:B------:R-:W-:Y:S02]  /*4b10*/  @!P0 FMUL.FTZ R3, R15, R2.reuse ;  /* 0x000000020f038220 */ /* 0x080fe40000410000 */
[-C--:B------:R-:W-:Y:S02]  /*4b20*/  @!P0 FFMA.FTZ R0, R9, R13.reuse, R0 ;  /* 0x0000000d09008223 */ /* 0x080fe40000010000 */
[----:B------:R-:W-:Y:S01]  /*4b30*/  @!P0 FFMA.FTZ R59, R7, R13, -R21 ;  /* 0x0000000d073b8223 */ /* 0x000fe20000010815 */
[----:B------:R-:W-:Y:S01]  /*4b40*/  @!P0 MOV R13, R49 ;  /* 0x00000031000d8202 */ /* 0x000fe20000000f00 */
[C---:B------:R-:W-:Y:S01]  /*4b50*/  @!P0 FMUL.FTZ R2, R5.reuse, R2 ;  /* 0x0000000205028220 */ /* 0x040fe20000410000 */
[----:B------:R-:W-:Y:S01]  /*4b60*/  @!P0 HADD2.F32 R7, -RZ, R8.H0_H0 ;  /* 0x20000008ff078230 */ /* 0x000fe20000004100 */
[-C--:B------:R-:W-:Y:S01]  /*4b70*/  @!P0 FFMA.FTZ R58, R5, R20.reuse, -R3 ;  /* 0x00000014053a8223 */ /* 0x080fe20000010803 */
[----:B------:R-:W-:Y:S01]  /*4b80*/  @!P0 HADD2.F32 R3, -RZ, R35.H1_H1 ;  /* 0x30000023ff038230 */ /* 0x000fe20000004100 */
[----:B------:R-:W-:Y:S01]  /*4b90*/  @!P0 IMAD.MOV.U32 R5, RZ, RZ, R17 ;  /* 0x000000ffff058224 */ /* 0x000fe200078e0011 */
[--C-:B------:R-:W-:Y:S01]  /*4ba0*/  @!P0 HADD2.F32 R22, -RZ, R13.reuse.H1_H1 ;  /* 0x3000000dff168230 */ /* 0x100fe20000004100 */
[----:B------:R-:W-:Y:S01]  /*4bb0*/  @!P0 FFMA.FTZ R2, R15, R20, R2 ;  /* 0x000000140f028223 */ /* 0x000fe20000010002 */
[----:B------:R-:W-:Y:S02]  /*4bc0*/  @!P0 HADD2.F32 R20, -RZ, R13.H0_H0 ;  /* 0x2000000dff148230 */ /* 0x000fe40000004100 */
[--C-:B------:R-:W-:Y:S01]  /*4bd0*/  @!P0 HADD2.F32 R9, -RZ, R5.reuse.H0_H0 ;  /* 0x20000005ff098230 */ /* 0x100fe20000004100 */
[----:B------:R-:W-:Y:S01]  /*4be0*/  @!P0 FMUL.FTZ R13, R22, R7 ;  /* 0x00000007160d8220 */ /* 0x000fe20000410000 */
[----:B------:R-:W-:Y:S01]  /*4bf0*/  @!P0 HADD2.F32 R21, -RZ, R64.H1_H1 ;  /* 0x30000040ff158230 */ /* 0x000fe20000004100 */
[----:B------:R-:W-:Y:S01]  /*4c00*/  @!P0 F2FP.PACK_AB R0, R2, R0 ;  /* 0x000000000200823e */ /* 0x000fe200000000ff */
[----:B------:R-:W-:Y:S01]  /*4c10*/  @!P0 HADD2.F32 R8, -RZ, R5.H1_H1 ;  /* 0x30000005ff088230 */ /* 0x000fe20000004100 */
[-C--:B------:R-:W-:Y:S02]  /*4c20*/  @!P0 FMUL.FTZ R5, R20, R3.reuse ;  /* 0x0000000314058220 */ /* 0x080fe40000410000 */
[C---:B------:R-:W-:Y:S01]  /*4c30*/  @!P0 FMUL.FTZ R3, R9.reuse, R3 ;  /* 0x0000000309038220 */ /* 0x040fe20000410000 */
[----:B------:R-:W-:Y:S01]  /*4c40*/  @!P0 MOV R48, R0 ;  /* 0x0000000000308202 */ /* 0x000fe20000000f00 */
[----:B------:R-:W-:Y:S01]  /*4c50*/  @!P0 FFMA.FTZ R57, R9, R21, -R5 ;  /* 0x0000001509398223 */ /* 0x000fe20000010805 */
[----:B------:R-:W-:Y:S01]  /*4c60*/  @!P0 MOV R9, R51 ;  /* 0x0000003300098202 */ /* 0x000fe20000000f00 */
[C---:B------:R-:W-:Y:S01]  /*4c70*/  @!P0 FMUL.FTZ R5, R8.reuse, R7 ;  /* 0x0000000708058220 */ /* 0x040fe20000410000 */
[----:B------:R-:W-:Y:S01]  /*4c80*/  @!P0 HADD2.F32 R7, -RZ, R36.H0_H0 ;  /* 0x20000024ff078230 */ /* 0x000fe20000004100 */
[----:B------:R-:W-:Y:S02]  /*4c90*/  @!P0 FFMA.FTZ R56, R8, R23, -R13 ;  /* 0x0000001708388223 */ /* 0x000fe4000001080d */
[----:B------:R-:W-:Y:S01]  /*4ca0*/  @!P0 IMAD.MOV.U32 R8, RZ, RZ, R19 ;  /* 0x000000ffff088224 */ /* 0x000fe200078e0013 */
[--C-:B------:R-:W-:Y:S01]  /*4cb0*/  @!P0 HADD2.F32 R35, -RZ, R9.reuse.H0_H0 ;  /* 0x20000009ff238230 */ /* 0x100fe20000004100 */
[----:B------:R-:W-:Y:S01]  /*4cc0*/  @!P0 FFMA.FTZ R3, R20, R21, R3 ;  /* 0x0000001514038223 */ /* 0x000fe20000010003 */
[----:B------:R-:W-:Y:S01]  /*4cd0*/  @!P0 HADD2.F32 R43, -RZ, R9.H1_H1 ;  /* 0x30000009ff2b8230 */ /* 0x000fe20000004100 */
[----:B------:R-:W-:Y:S01]  /*4ce0*/  @!P0 FFMA.FTZ R5, R22, R23, R5 ;  /* 0x0000001716058223 */ /* 0x000fe20000010005 */
[--C-:B------:R-:W-:Y:S01]  /*4cf0*/  @!P0 HADD2.F32 R13, -RZ, R8.reuse.H0_H0 ;  /* 0x20000008ff0d8230 */ /* 0x100fe20000004100 */
[----:B------:R-:W-:Y:S01]  /*4d00*/  @!P0 FMUL.FTZ R15, R35, R7 ;  /* 0x00000007230f8220 */ /* 0x000fe20000410000 */
[----:B------:R-:W-:Y:S02]  /*4d10*/  @!P0 HADD2.F32 R8, -RZ, R8.H1_H1 ;  /* 0x30000008ff088230 */ /* 0x000fe40000004100 */
[----:B------:R-:W-:Y:S01]  /*4d20*/  @!P0 F2FP.PACK_AB R3, R5, R3 ;  /* 0x000000030503823e */ /* 0x000fe200000000ff */
[----:B------:R-:W-:Y:S02]  /*4d30*/  @!P0 FMUL.FTZ R9, R13, R7 ;  /* 0x000000070d098220 */ /* 0x000fe40000410000 */
[----:B------:R-:W-:Y:S02]  /*4d40*/  @!P0 FMUL.FTZ R7, R43, R10 ;  /* 0x0000000a2b078220 */ /* 0x000fe40000410000 */
[----:B------:R-:W-:Y:S01]  /*4d50*/  @!P0 FFMA.FTZ R47, R13, R42, -R15 ;  /* 0x0000002a0d2f8223 */ /* 0x000fe2000001080f */
[----:B------:R-:W-:Y:S01]  /*4d60*/  @!P0 MOV R15, R50 ;  /* 0x00000032000f8202 */ /* 0x000fe20000000f00 */
[C---:B------:R-:W-:Y:S01]  /*4d70*/  @!P0 FMUL.FTZ R10, R8.reuse, R10 ;  /* 0x0000000a080a8220 */ /* 0x040fe20000410000 */
[----:B------:R-:W-:Y:S01]  /*4d80*/  @!P0 HADD2.F32 R13, -RZ, R14.H0_H0 ;  /* 0x2000000eff0d8230 */ /* 0x000fe20000004100 */
[----:B------:R-:W-:Y:S01]  /*4d90*/  @!P0 FFMA.FTZ R46, R8, R44, -R7 ;  /* 0x0000002c082e8223 */ /* 0x000fe20000010807 */
[----:B------:R-:W-:Y:S01]  /*4da0*/  @!P0 HADD2.F32 R7, -RZ, R36.H1_H1 ;  /* 0x30000024ff078230 */ /* 0x000fe20000004100 */
[----:B------:R-:W-:Y:S01]  /*4db0*/  @!P0 IMAD.MOV.U32 R8, RZ, RZ, R18 ;  /* 0x000000ffff088224 */ /* 0x000fe200078e0012 */
[--C-:B------:R-:W-:Y:S01]  /*4dc0*/  @!P0 HADD2.F32 R24, -RZ, R15.reuse.H0_H0 ;  /* 0x2000000fff188230 */ /* 0x100fe20000004100 */
[----:B------:R-:W-:Y:S01]  /*4dd0*/  @!P0 IMAD.MOV.U32 R49, RZ, RZ, R3 ;  /* 0x000000ffff318224 */ /* 0x000fe200078e0003 */
[----:B------:R-:W-:Y:S01]  /*4de0*/  @!P0 HADD2.F32 R26, -RZ, R15.H1_H1 ;  /* 0x3000000fff1a8230 */ /* 0x000fe20000004100 */
[----:B------:R-:W-:Y:S01]  /*4df0*/  @!P0 F2FP.PACK_AB R20, R46, R47 ;  /* 0x0000002f2e14823e */ /* 0x000fe200000000ff */
[--C-:B------:R-:W-:Y:S02]  /*4e00*/  @!P0 HADD2.F32 R15, -RZ, R8.reuse.H0_H0 ;  /* 0x20000008ff0f8230 */ /* 0x100fe40000004100 */
[----:B------:R-:W-:Y:S01]  /*4e10*/  @!P0 HADD2.F32 R14, -RZ, R8.H1_H1 ;  /* 0x30000008ff0e8230 */ /* 0x000fe20000004100 */
[----:B------:R-:W-:Y:S02]  /*4e20*/  @!P0 FMUL.FTZ R8, R24, R7 ;  /* 0x0000000718088220 */ /* 0x000fe40000410000 */
[----:B------:R-:W-:Y:S02]  /*4e30*/  @!P0 FMUL.FTZ R36, R26, R13 ;  /* 0x0000000d1a248220 */ /* 0x000fe40000410000 */
[C---:B------:R-:W-:Y:S02]  /*4e40*/  @!P0 FMUL.FTZ R7, R15.reuse, R7 ;  /* 0x000000070f078220 */ /* 0x040fe40000410000 */
[----:B------:R-:W-:Y:S02]  /*4e50*/  @!P0 FFMA.FTZ R45, R15, R25, -R8 ;  /* 0x000000190f2d8223 */ /* 0x000fe40000010808 */
[----:B------:R-:W-:Y:S01]  /*4e60*/  @!P0 FMUL.FTZ R8, R14, R13 ;  /* 0x0000000d0e088220 */ /* 0x000fe20000410000 */
[----:B------:R-:W-:Y:S01]  /*4e70*/  @!P0 F2FP.PACK_AB R13, R58, R59 ;  /* 0x0000003b3a0d823e */ /* 0x000fe200000000ff */
[----:B------:R-:W-:Y:S01]  /*4e80*/  @!P0 FFMA.FTZ R15, R14, R27, -R36 ;  /* 0x0000001b0e0f8223 */ /* 0x000fe20000010824 */
[----:B------:R-:W-:Y:S01]  /*4e90*/  @!P0 F2FP.PACK_AB R14, R56, R57 ;  /* 0x00000039380e823e */ /* 0x000fe200000000ff */
[----:B------:R-:W-:Y:S01]  /*4ea0*/  @!P0 FFMA.FTZ R7, R24, R25, R7 ;  /* 0x0000001918078223 */ /* 0x000fe20000010007 */
[----:B------:R-:W-:Y:S01]  /*4eb0*/  @!P0 MOV R16, R13 ;  /* 0x0000000d00108202 */ /* 0x000fe20000000f00 */
[----:B------:R-:W-:Y:S01]  /*4ec0*/  @!P0 FFMA.FTZ R8, R26, R27, R8 ;  /* 0x0000001b1a088223 */ /* 0x000fe20000010008 */
[----:B------:R-:W-:Y:S01]  /*4ed0*/  @!P0 F2FP.PACK_AB R15, R15, R45 ;  /* 0x0000002d0f0f823e */ /* 0x000fe200000000ff */
[----:B------:R-:W-:Y:S02]  /*4ee0*/  @!P0 FFMA.FTZ R9, R35, R42, R9 ;  /* 0x0000002a23098223 */ /* 0x000fe40000010009 */
[----:B------:R-:W-:Y:S01]  /*4ef0*/  @!P0 FFMA.FTZ R10, R43, R44, R10 ;  /* 0x0000002c2b0a8223 */ /* 0x000fe2000001000a */
[----:B------:R-:W-:Y:S01]  /*4f00*/  @!P0 MOV R18, R15 ;  /* 0x0000000f00128202 */ /* 0x000fe20000000f00 */
[----:B------:R-:W-:Y:S01]  /*4f10*/  @!P0 IMAD.MOV.U32 R17, RZ, RZ, R14 ;  /* 0x000000ffff118224 */ /* 0x000fe200078e000e */
[----:B------:R-:W-:Y:S01]  /*4f20*/  @!P0 F2FP.PACK_AB R7, R8, R7 ;  /* 0x000000070807823e */ /* 0x000fe200000000ff */
[----:B------:R-:W-:Y:S01]  /*4f30*/  @!P0 IMAD.MOV.U32 R19, RZ, RZ, R20 ;  /* 0x000000ffff138224 */ /* 0x000fe200078e0014 */
[----:B------:R-:W-:Y:S02]  /*4f40*/  @!P0 F2FP.PACK_AB R9, R10, R9 ;  /* 0x000000090a09823e */ /* 0x000fe400000000ff */
[----:B------:R-:W-:Y:S02]  /*4f50*/  @!P0 MOV R50, R7 ;  /* 0x0000000700328202 */ /* 0x000fe40000000f00 */
[----:B------:R1:W-:Y:S01]  /*4f60*/  STG.E.128 [R54.64], R16 ;  /* 0x0000001036007986 */ /* 0x0003e2000c101d06 */
[----:B------:R-:W-:Y:S07]  /*4f70*/  @!P0 IMAD.MOV.U32 R51, RZ, RZ, R9 ;  /* 0x000000ffff338224 */ /* 0x000fee00078e0009 */
[----:B------:R1:W-:Y:S02]  /*4f80*/  @!P2 STG.E.128 [R52.64], R48 ;  /* 0x000000303400a986 */ /* 0x0003e4000c101d06 */
.L_x_1142:
[----:B------:R-:W-:Y:S05]  /*4f90*/  BSYNC B0 ;  /* 0x0000000000007941 */ /* 0x000fea0003800000 */
.L_x_1141:
[----:B------:R-:W-:Y:S05]  /*4fa0*/  IADD3 R74, P2, R158, R74, RZ ;  /* 0x0000004a9e4a7210 */ /* 0x000fea0007f5e0ff */
[----:B------:R-:W-:Y:S01]  /*4fb0*/  IMAD.X R64, R77, 0x1, R128, P2 ;  /* 0x000000014d407824 */ /* 0x000fe200010e0680 */
[----:B------:R-:W-:Y:S11]  /*4fc0*/  ISETP.GE.OR P2, PT, R138, R73, P5 ;  /* 0x000000498a00720c */ /* 0x000ff60002f46670 */
[----:B------:R-:W-:Y:S02]  /*4fd0*/  @!UPT UIADD3 URZ, URZ, URZ, URZ ;  /* 0x0000003f3f3ff290 */ /* 0x000fe4000fffe03f */
[----:B------:R-:W-:-:S05]  /*4fe0*/  @P2 BRA `(.L_x_1136) ;  /* 0x000009e000002947 */ /* 0x000fca0003800000 */
[----:B------:R-:W-:Y:S01]  /*4ff0*/  SEL R0, R70, R69, !P1 ;  /* 0x0000004546007207 */ /* 0x000fe20004800000 */
[----:B-1---5:R-:W1:Y:S01]  /*5000*/  LDS.128 R16, [R125+0x5080] ;  /* 0x005080007d107984 */ /* 0x022e620000000c00 */
[----:B------:R-:W-:Y:S01]  /*5010*/  IADD3 R7, P3, P2, R90, R74, R107 ;  /* 0x0000004a5a077210 */ /* 0x000fe20007a7e06b */
[----:B------:R-:W-:Y:S01]  /*5020*/  @!P0 HADD2.F32 R3, -RZ, R37.H0_H0 ;  /* 0x20000025ff038230 */ /* 0x000fe20000004100 */
[----:B------:R-:W-:Y:S01]  /*5030*/  SHF.R.S32.HI R2, RZ, 0x1f, R0 ;  /* 0x0000001fff027819 */ /* 0x000fe20000011400 */
[--C-:B------:R-:W-:Y:S01]  /*5040*/  @!P0 HADD2.F32 R27, -RZ, R66.reuse.H0_H0 ;  /* 0x20000042ff1b8230 */ /* 0x100fe20000004100 */
[----:B------:R-:W-:Y:S01]  /*5050*/  IADD3.X R8, R89, R64, R114, P3, P2 ;  /* 0x0000004059087210 */ /* 0x000fe20001fe4472 */
[----:B------:R-:W-:Y:S01]  /*5060*/  @!P0 HADD2.F32 R23, -RZ, R66.H1_H1 ;  /* 0x30000042ff178230 */ /* 0x000fe20000004100 */
[----:B------:R-:W-:Y:S01]  /*5070*/  LEA.HI R0, R2, R0, RZ, 0x4 ;  /* 0x0000000002007211 */ /* 0x000fe200078f20ff */
[----:B------:R-:W-:Y:S01]  /*5080*/  @!P0 HADD2.F32 R14, -RZ, R40.H0_H0 ;  /* 0x20000028ff0e8230 */ /* 0x000fe20000004100 */
[C---:B------:R-:W-:Y:S02]  /*5090*/  LEA R56, P2, R7.reuse, c[0x0][0x1c8], 0x1 ;  /* 0x0000720007387a11 */ /* 0x040fe400078408ff */
[----:B------:R-:W-:Y:S02]  /*50a0*/  LEA.HI.SX32 R0, R0, R68, 0x1c ;  /* 0x0000004400007211 */ /* 0x000fe400078fe2ff */
[----:B------:R-:W-:Y:S02]  /*50b0*/  LEA.HI.X R57, R7, c[0x0][0x1cc], R8, 0x1, P2 ;  /* 0x0000730007397a11 */ /* 0x000fe400010f0c08 */
[----:B------:R-:W-:Y:S02]  /*50c0*/  SHF.R.S32.HI R2, RZ, 0x1f, R0 ;  /* 0x0000001fff027819 */ /* 0x000fe40000011400 */
[----:B------:R-:W-:Y:S02]  /*50d0*/  SHF.L.U32 R52, R0, 0x3, RZ ;  /* 0x0000000300347819 */ /* 0x000fe400000006ff */
[----:B------:R-:W-:Y:S02]  /*50e0*/  LEA.HI R2, R2, R0, RZ, 0x3 ;  /* 0x0000000002027211 */ /* 0x000fe400078f18ff */
[----:B------:R-:W-:Y:S02]  /*50f0*/  @!P0 SHF.R.U64 R10, R60, 0x10, R61 ;  /* 0x000000103c0a8819 */ /* 0x000fe4000000123d */
[----:B------:R-:W-:Y:S02]  /*5100*/  SHF.R.S32.HI R0, RZ, 0x3, R2 ;  /* 0x00000003ff007819 */ /* 0x000fe40000011402 */
[----:B------:R-:W-:Y:S01]  /*5110*/  LOP3.LUT R2, R115, 0x38, R52, 0xf8, !PT ;  /* 0x0000003873027812 */ /* 0x000fe200078ef834 */
[----:B------:R-:W-:Y:S01]  /*5120*/  @!P0 HADD2.F32 R25, -RZ, R10.H0_H0 ;  /* 0x2000000aff198230 */ /* 0x000fe20000004100 */
[--C-:B------:R-:W-:Y:S01]  /*5130*/  @!P0 SHF.R.U64 R5, R28, 0x10, R29.reuse ;  /* 0x000000101c058819 */ /* 0x100fe2000000121d */
[----:B------:R-:W-:Y:S01]  /*5140*/  IMAD R0, R0, 0xc00, R12 ;  /* 0x00000c0000007824 */ /* 0x000fe200078e020c */
[----:B------:R-:W-:Y:S02]  /*5150*/  LOP3.LUT R2, R2, R166, RZ, 0x3c, !PT ;  /* 0x000000a602027212 */ /* 0x000fe400078e3cff */
[----:B------:R-:W-:Y:S01]  /*5160*/  @!P0 SHF.R.U32.HI R13, RZ, 0x10, R29 ;  /* 0x00000010ff0d8819 */ /* 0x000fe2000001161d */
[----:B------:R-:W-:Y:S01]  /*5170*/  @!P0 HADD2.F32 R5, -RZ, R5.H0_H0 ;  /* 0x20000005ff058230 */ /* 0x000fe20000004100 */
[--C-:B------:R-:W-:Y:S01]  /*5180*/  @!P0 SHF.R.U32.HI R15, RZ, 0x10, R31.reuse ;  /* 0x00000010ff0f8819 */ /* 0x100fe2000001161f */
[----:B------:R-:W-:Y:S01]  /*5190*/  IMAD.IADD R0, R0, 0x1, R2 ;  /* 0x0000000100007824 */ /* 0x000fe200078e0202 */
[----:B------:R-:W-:Y:S01]  /*51a0*/  @!P0 SHF.R.U64 R20, R30, 0x10, R31 ;  /* 0x000000101e148819 */ /* 0x000fe2000000121f */
[----:B------:R-:W-:Y:S01]  /*51b0*/  @!P0 HADD2.F32 R31, -RZ, R67.H1_H1 ;  /* 0x30000043ff1f8230 */ /* 0x000fe20000004100 */
[----:B------:R-:W-:Y:S01]  /*51c0*/  @!P0 SHF.R.U32.HI R29, RZ, 0x10, R61 ;  /* 0x00000010ff1d8819 */ /* 0x000fe2000001163d */
[----:B------:R-:W-:Y:S01]  /*51d0*/  @!P0 HADD2.F32 R21, -RZ, R15.H0_H0 ;  /* 0x2000000fff158230 */ /* 0x000fe20000004100 */
[----:B------:R-:W-:Y:S02]  /*51e0*/  SHF.L.U32 R44, R0, 0x1, RZ ;  /* 0x00000001002c7819 */ /* 0x000fe400000006ff */
[----:B-1----:R-:W-:Y:S01]  /*51f0*/  @!P0 MOV R9, R17 ;  /* 0x0000001100098202 */ /* 0x002fe20000000f00 */
[----:B------:R-:W-:Y:S01]  /*5200*/  @!P0 HADD2.F32 R29, -RZ, R29.H0_H0 ;  /* 0x2000001dff1d8230 */ /* 0x000fe20000004100 */
[--C-:B------:R-:W-:Y:S02]  /*5210*/  @!P0 SHF.R.U32.HI R43, RZ, 0x10, R63.reuse ;  /* 0x00000010ff2b8819 */ /* 0x100fe4000001163f */
[----:B------:R-:W1:Y:S01]  /*5220*/  LDS.128 R44, [R44+0x5080] ;  /* 0x005080002c2c7984 */ /* 0x000e620000000c00 */
[----:B------:R-:W-:Y:S01]  /*5230*/  @!P0 HADD2.F32 R0, -RZ, R9.H0_H0 ;  /* 0x20000009ff008230 */ /* 0x000fe20000004100 */
[----:B------:R-:W-:Y:S01]  /*5240*/  @!P0 SHF.R.U64 R36, R62, 0x10, R63 ;  /* 0x000000103e248819 */ /* 0x000fe2000000123f */
[----:B------:R-:W-:Y:S01]  /*5250*/  @!P0 HADD2.F32 R43, -RZ, R43.H0_H0 ;  /* 0x2000002bff2b8230 */ /* 0x000fe20000004100 */
[----:B------:R-:W-:Y:S01]  /*5260*/  ISETP.GE.AND P2, PT, R52, c[0x0][0x1d4], PT ;  /* 0x0000750034007a0c */ /* 0x000fe20003f46270 */
[----:B------:R-:W-:Y:S02]  /*5270*/  @!P0 HADD2.F32 R9, -RZ, R9.H1_H1 ;  /* 0x30000009ff098230 */ /* 0x000fe40000004100 */
[----:B------:R-:W-:Y:S01]  /*5280*/  @!P0 HADD2.F32 R36, -RZ, R36.H0_H0 ;  /* 0x20000024ff248230 */ /* 0x000fe20000004100 */
[----:B-1----:R-:W-:Y:S01]  /*5290*/  @!P0 IMAD.MOV.U32 R28, RZ, RZ, R45 ;  /* 0x000000ffff1c8224 */ /* 0x002fe200078e002d */
[----:B------:R-:W-:Y:S01]  /*52a0*/  @!P0 MOV R35, R46 ;  /* 0x0000002e00238202 */ /* 0x000fe20000000f00 */
[----:B------:R-:W-:Y:S02]  /*52b0*/  @!P0 IMAD.MOV.U32 R7, RZ, RZ, R44 ;  /* 0x000000ffff078224 */ /* 0x000fe400078e002c */
[----:B------:R-:W-:Y:S01]  /*52c0*/  @!P0 IMAD.MOV.U32 R30, RZ, RZ, R47 ;  /* 0x000000ffff1e8224 */ /* 0x000fe200078e002f */
[--C-:B------:R-:W-:Y:S02]  /*52d0*/  @!P0 HADD2.F32 R26, -RZ, R28.reuse.H0_H0 ;  /* 0x2000001cff1a8230 */ /* 0x100fe40000004100 */
[--C-:B------:R-:W-:Y:S02]  /*52e0*/  @!P0 HADD2.F32 R22, -RZ, R7.reuse.H0_H0 ;  /* 0x20000007ff168230 */ /* 0x100fe40000004100 */
[----:B------:R-:W-:Y:S01]  /*52f0*/  @!P0 HADD2.F32 R24, -RZ, R7.H1_H1 ;  /* 0x30000007ff188230 */ /* 0x000fe20000004100 */
[-C--:B------:R-:W-:Y:S01]  /*5300*/  @!P0 FMUL.FTZ R2, R26, R3.reuse ;  /* 0x000000031a028220 */ /* 0x080fe20000410000 */
[----:B------:R-:W-:Y:S01]  /*5310*/  @!P0 HADD2.F32 R28, -RZ, R28.H1_H1 ;  /* 0x3000001cff1c8230 */ /* 0x000fe20000004100 */
[C---:B------:R-:W-:Y:S01]  /*5320*/  @!P0 FMUL.FTZ R3, R0.reuse, R3 ;  /* 0x0000000300038220 */ /* 0x040fe20000410000 */
[--C-:B------:R-:W-:Y:S01]  /*5330*/  @!P0 HADD2.F32 R42, -RZ, R30.reuse.H1_H1 ;  /* 0x3000001eff2a8230 */ /* 0x100fe20000004100 */
[----:B------:R-:W-:Y:S01]  /*5340*/  @!P0 FFMA.FTZ R60, R0, R27, -R2 ;  /* 0x0000001b003c8223 */ /* 0x000fe20000010802 */
[----:B------:R-:W-:Y:S01]  /*5350*/  @!P0 MOV R2, R16 ;  /* 0x0000001000028202 */ /* 0x000fe20000000f00 */
[----:B------:R-:W-:Y:S01]  /*5360*/  @!P0 FMUL.FTZ R10, R24, R5 ;  /* 0x00000005180a8220 */ /* 0x000fe20000410000 */
[----:B------:R-:W-:Y:S01]  /*5370*/  @!P0 HADD2.F32 R0, -RZ, R37.H1_H1 ;  /* 0x30000025ff008230 */ /* 0x000fe20000004100 */
[----:B------:R-:W-:Y:S01]  /*5380*/  @!P0 FMUL.FTZ R48, R42, R21 ;  /* 0x000000152a308220 */ /* 0x000fe20000410000 */
[----:B------:R-:W-:Y:S02]  /*5390*/  @!P0 HADD2.F32 R37, -RZ, R30.H0_H0 ;  /* 0x2000001eff258230 */ /* 0x000fe40000004100 */
[--C-:B------:R-:W-:Y:S02]  /*53a0*/  @!P0 HADD2.F32 R8, -RZ, R2.reuse.H0_H0 ;  /* 0x20000002ff088230 */ /* 0x100fe40000004100 */
[----:B------:R-:W-:Y:S01]  /*53b0*/  @!P0 HADD2.F32 R7, -RZ, R2.H1_H1 ;  /* 0x30000002ff078230 */ /* 0x000fe20000004100 */
[-C--:B------:R-:W-:Y:S01]  /*53c0*/  @!P0 FMUL.FTZ R2, R22, R0.reuse ;  /* 0x0000000016028220 */ /* 0x080fe20000410000 */
[--C-:B------:R-:W-:Y:S01]  /*53d0*/  @!P0 HADD2.F32 R30, -RZ, R35.reuse.H0_H0 ;  /* 0x20000023ff1e8230 */ /* 0x100fe20000004100 */
[C---:B------:R-:W-:Y:S01]  /*53e0*/  @!P0 FMUL.FTZ R0, R8.reuse, R0 ;  /* 0x0000000008008220 */ /* 0x040fe20000410000 */
[----:B------:R-:W-:Y:S01]  /*53f0*/  @!P0 HADD2.F32 R35, -RZ, R35.H1_H1 ;  /* 0x30000023ff238230 */ /* 0x000fe20000004100 */
[----:B------:R-:W-:Y:S01]  /*5400*/  @!P0 FFMA.FTZ R59, R8, R23, -R2 ;  /* 0x00000017083b8223 */ /* 0x000fe20000010802 */
[----:B------:R-:W-:Y:S01]  /*5410*/  @!P0 MOV R8, R18 ;  /* 0x0000001200088202 */ /* 0x000fe20000000f00 */
[C---:B------:R-:W-:Y:S01]  /*5420*/  @!P0 FMUL.FTZ R2, R7.reuse, R5 ;  /* 0x0000000507028220 */ /* 0x040fe20000410000 */
[----:B------:R-:W-:Y:S01]  /*5430*/  @!P0 HADD2.F32 R5, -RZ, R13.H0_H0 ;  /* 0x2000000dff058230 */ /* 0x000fe20000004100 */
        /* <DEDUP_REMOVED lines=8> */
[----:B------:R-:W-:Y:S01]  /*54c0*/  @!P0 FMUL.FTZ R51, R30, R10 ;  /* 0x0000000a1e338220 */ /* 0x000fe20000410000 */
[----:B------:R-:W-:Y:S01]  /*54d0*/  @!P0 HADD2.F32 R15, -RZ, R7.H1_H1 ;  /* 0x30000007ff0f8230 */ /* 0x000fe20000004100 */
[----:B------:R-:W-:Y:S01]  /*54e0*/  @!P0 FMUL.FTZ R50, R35, R13 ;  /* 0x0000000d23328220 */ /* 0x000fe20000410000 */
[--C-:B------:R-:W-:Y:S01]  /*54f0*/  @!P0 HADD2.F32 R7, -RZ, R8.reuse.H0_H0 ;  /* 0x20000008ff078230 */ /* 0x100fe20000004100 */
[----:B------:R-:W-:Y:S01]  /*5500*/  @!P0 FFMA.FTZ R55, R9, R29, -R53 ;  /* 0x0000001d09378223 */ /* 0x000fe20000010835 */
[----:B------:R-:W-:Y:S01]  /*5510*/  @!P0 HADD2.F32 R8, -RZ, R8.H1_H1 ;  /* 0x30000008ff088230 */ /* 0x000fe20000004100 */
[----:B------:R-:W-:Y:S02]  /*5520*/  @!P0 FFMA.FTZ R49, R20, R40, -R49 ;  /* 0x0000002814318223 */ /* 0x000fe40000010831 */
[----:B------:R-:W-:Y:S02]  /*5530*/  @!P0 FFMA.FTZ R48, R15, R43, -R48 ;  /* 0x0000002b0f308223 */ /* 0x000fe40000010830 */
[----:B------:R-:W-:Y:S01]  /*5540*/  @!P0 FFMA.FTZ R54, R7, R31, -R51 ;  /* 0x0000001f07368223 */ /* 0x000fe20000010833 */
[----:B------:R-:W-:Y:S01]  /*5550*/  @!P0 F2FP.PACK_AB R51, R55, R60 ;  /* 0x0000003c3733823e */ /* 0x000fe200000000ff */
[----:B------:R-:W-:Y:S01]  /*5560*/  @!P0 FFMA.FTZ R53, R8, R36, -R50 ;  /* 0x0000002408358223 */ /* 0x000fe20000010832 */
[----:B------:R-:W-:Y:S01]  /*5570*/  @!P0 F2FP.PACK_AB R50, R58, R59 ;  /* 0x0000003b3a32823e */ /* 0x000fe200000000ff */
[----:B------:R-:W-:Y:S01]  /*5580*/  @!P0 FFMA.FTZ R0, R22, R23, R0 ;  /* 0x0000001716008223 */ /* 0x000fe20000010000 */
[----:B------:R-:W-:Y:S01]  /*5590*/  @!P0 F2FP.PACK_AB R49, R48, R49 ;  /* 0x000000313031823e */ /* 0x000fe200000000ff */
[----:B------:R-:W-:Y:S01]  /*55a0*/  @!P0 FMUL.FTZ R5, R9, R5 ;  /* 0x0000000509058220 */ /* 0x000fe20000410000 */
[----:B------:R-:W-:Y:S01]  /*55b0*/  @!P0 F2FP.PACK_AB R48, R53, R54 ;  /* 0x000000363530823e */ /* 0x000fe200000000ff */
[----:B------:R-:W-:Y:S01]  /*55c0*/  @!P0 IMAD.MOV.U32 R16, RZ, RZ, R50 ;  /* 0x000000ffff108224 */ /* 0x000fe200078e0032 */
[----:B------:R-:W-:Y:S01]  /*55d0*/  @!P0 MOV R17, R51 ;  /* 0x0000003300118202 */ /* 0x000fe20000000f00 */
[----:B------:R-:W-:Y:S01]  /*55e0*/  @!P0 FFMA.FTZ R2, R24, R25, R2 ;  /* 0x0000001918028223 */ /* 0x000fe20000010002 */
[----:B------:R-:W-:Y:S01]  /*55f0*/  @!P0 MOV R19, R49 ;  /* 0x0000003100138202 */ /* 0x000fe20000000f00 */
[----:B------:R-:W-:Y:S02]  /*5600*/  @!P0 IMAD.MOV.U32 R18, RZ, RZ, R48 ;  /* 0x000000ffff128224 */ /* 0x000fe400078e0030 */
[----:B------:R-:W-:Y:S01]  /*5610*/  @!P0 FMUL.FTZ R7, R7, R10 ;  /* 0x0000000a07078220 */ /* 0x000fe20000410000 */
[----:B------:R-:W-:Y:S01]  /*5620*/  @!P0 F2FP.PACK_AB R0, R2, R0 ;  /* 0x000000000200823e */ /* 0x000fe200000000ff */
[----:B------:R-:W-:Y:S01]  /*5630*/  @!P0 FFMA.FTZ R3, R26, R27, R3 ;  /* 0x0000001b1a038223 */ /* 0x000fe20000010003 */
[----:B------:R1:W-:Y:S01]  /*5640*/  STG.E.128 [R56.64], R16 ;  /* 0x0000001038007986 */ /* 0x0003e2000c101d06 */
[----:B------:R-:W-:Y:S01]  /*5650*/  @!P0 FMUL.FTZ R8, R8, R13 ;  /* 0x0000000d08088220 */ /* 0x000fe20000410000 */
[----:B------:R-:W-:Y:S01]  /*5660*/  @!P0 MOV R44, R0 ;  /* 0x00000000002c8202 */ /* 0x000fe20000000f00 */
[----:B------:R-:W-:Y:S02]  /*5670*/  @!P0 FFMA.FTZ R5, R28, R29, R5 ;  /* 0x0000001d1c058223 */ /* 0x000fe40000010005 */
[----:B------:R-:W-:Y:S02]  /*5680*/  @!P0 FMUL.FTZ R9, R20, R14 ;  /* 0x0000000e14098220 */ /* 0x000fe40000410000 */
[----:B------:R-:W-:Y:S01]  /*5690*/  @!P0 FFMA.FTZ R7, R30, R31, R7 ;  /* 0x0000001f1e078223 */ /* 0x000fe20000010007 */
[----:B------:R-:W-:Y:S01]  /*56a0*/  @!P0 F2FP.PACK_AB R3, R5, R3 ;  /* 0x000000030503823e */ /* 0x000fe200000000ff */
[----:B------:R-:W-:Y:S02]  /*56b0*/  @!P0 FMUL.FTZ R10, R15, R21 ;  /* 0x000000150f0a8220 */ /* 0x000fe40000410000 */
[----:B------:R-:W-:Y:S02]  /*56c0*/  @!P0 FFMA.FTZ R8, R35, R36, R8 ;  /* 0x0000002423088223 */ /* 0x000fe40000010008 */
[----:B------:R-:W-:Y:S02]  /*56d0*/  @!P0 FFMA.FTZ R9, R37, R40, R9 ;  /* 0x0000002825098223 */ /* 0x000fe40000010009 */
[----:B------:R-:W-:Y:S01]  /*56e0*/  @!P0 FFMA.FTZ R10, R42, R43, R10 ;  /* 0x0000002b2a0a8223 */ /* 0x000fe2000001000a */
[----:B------:R-:W-:Y:S01]  /*56f0*/  @!P0 F2FP.PACK_AB R7, R8, R7 ;  /* 0x000000070807823e */ /* 0x000fe200000000ff */
[----:B------:R-:W-:Y:S03]  /*5700*/  @!P0 IMAD.MOV.U32 R45, RZ, RZ, R3 ;  /* 0x000000ffff2d8224 */ /* 0x000fe600078e0003 */
[----:B------:R-:W-:Y:S02]  /*5710*/  @!P0 F2FP.PACK_AB R9, R10, R9 ;  /* 0x000000090a09823e */ /* 0x000fe400000000ff */
[----:B------:R-:W-:Y:S02]  /*5720*/  @!P0 MOV R46, R7 ;  /* 0x00000007002e8202 */ /* 0x000fe40000000f00 */
[----:B------:R-:W-:Y:S01]  /*5730*/  @!P0 MOV R47, R9 ;  /* 0x00000009002f8202 */ /* 0x000fe20000000f00 */
[----:B------:R-:W-:-:S05]  /*5740*/  @P2 BRA `(.L_x_1136) ;  /* 0x0000028000002947 */ /* 0x000fca0003800000 */
[--C-:B------:R-:W-:Y:S02]  /*5750*/  IADD3 R0, P2, P0, R90, R74, R52.reuse ;  /* 0x0000004a5a007210 */ /* 0x100fe4000785e034 */
[----:B------:R-:W-:Y:S04]  /*5760*/  SHF.R.S32.HI R2, RZ, 0x1f, R52 ;  /* 0x0000001fff027819 */ /* 0x000fe80000011434 */
[----:B------:R-:W-:Y:S02]  /*5770*/  IADD3.X R3, R89, R64, R2, P2, P0 ;  /* 0x0000004059037210 */ /* 0x000fe400017e0402 */
[C---:B------:R-:W-:Y:S04]  /*5780*/  LEA R2, P0, R0.reuse, c[0x0][0x1c8], 0x1 ;  /* 0x0000720000027a11 */ /* 0x040fe800078008ff */
[----:B------:R-:W-:Y:S05]  /*5790*/  LEA.HI.X R3, R0, c[0x0][0x1cc], R3, 0x1, P0 ;  /* 0x0000730000037a11 */ /* 0x000fea00000f0c03 */
[----:B------:R2:W-:Y:S01]  /*57a0*/  STG.E.128 [R2.64], R44 ;  /* 0x0000002c02007986 */ /* 0x0005e2000c101d06 */
[----:B------:R-:W-:-:S05]  /*57b0*/  BRA `(.L_x_1136) ;  /* 0x0000021000007947 */ /* 0x000fca0003800000 */
.L_x_1120:
        /* <DEDUP_REMOVED lines=12> */
.L_x_1144:
[----:B------:R-:W-:Y:S05]  /*5880*/  BSYNC B0 ;  /* 0x0000000000007941 */ /* 0x000fea0003800000 */
.L_x_1143:
        /* <DEDUP_REMOVED lines=10> */
.L_x_1146:
[----:B------:R-:W-:Y:S05]  /*5930*/  BSYNC B0 ;  /* 0x0000000000007941 */ /* 0x000fea0003800000 */
.L_x_1145:
        /* <DEDUP_REMOVED lines=9> */
.L_x_1136:
[----:B------:R-:W-:Y:S05]  /*59d0*/  BSYNC B2 ;  /* 0x0000000000027941 */ /* 0x000fea0003800000 */
.L_x_1119:
[----:B------:R-:W-:Y:S01]  /*59e0*/  IMAD R10, R41, -0x30, RZ ;  /* 0xffffffd0290a7824 */ /* 0x000fe200078e02ff */
[----:B------:R-:W-:Y:S01]  /*59f0*/  ISETP.NE.AND P6, PT, R137, RZ, PT ;  /* 0x000000ff8900720c */ /* 0x000fe20003fc5270 */
[----:B------:R-:W-:Y:S01]  /*5a00*/  IMAD R0, R92, 0x30, RZ ;  /* 0x000000305c007824 */ /* 0x000fe200078e02ff */
[----:B------:R-:W-:Y:S01]  /*5a10*/  BSSY B0, `(.L_x_1147) ;  /* 0x0000047000007945 */ /* 0x000fe20003800000 */
[----:B--2---:R-:W-:Y:S02]  /*5a20*/  IMAD.IADD R3, R132, 0x1, R10 ;  /* 0x0000000184037824 */ /* 0x004fe400078e020a */
[----:B-1---5:R-:W-:Y:S03]  /*5a30*/  IMAD.WIDE.U32 R18, R41, 0x30, RZ ;  /* 0x0000003029127825 */ /* 0x022fe600078e00ff */
[----:B------:R-:W-:Y:S01]  /*5a40*/  ISETP.GE.AND P2, PT, R3, 0x11, PT ;  /* 0x000000110300780c */ /* 0x000fe20003f46270 */
[----:B------:R-:W-:Y:S01]  /*5a50*/  IMAD.IADD R19, R19, 0x1, R0 ;  /* 0x0000000113137824 */ /* 0x000fe200078e0200 */
[----:B------:R-:W-:Y:S04]  /*5a60*/  IADD3 R0, P0, R124, R18, RZ ;  /* 0x000000127c007210 */ /* 0x000fe80007f1e0ff */
[----:B------:R-:W-:Y:S07]  /*5a70*/  IADD3.X R2, R19, R135, RZ, P0, !PT ;  /* 0x0000008713027210 */ /* 0x000fee00007fe4ff */
[C---:B------:R-:W-:Y:S05]  /*5a80*/  @P2 IADD3 R7, P0, R0.reuse, 0x10, RZ ;  /* 0x0000001000072810 */ /* 0x040fea0007f1e0ff */
[--C-:B------:R-:W-:Y:S01]  /*5a90*/  @P2 IMAD.X R9, RZ, RZ, R2.reuse, P0 ;  /* 0x000000ffff092224 */ /* 0x100fe200000e0602 */
[C---:B------:R-:W-:Y:S11]  /*5aa0*/  ISETP.GE.AND P0, PT, R3.reuse, 0x21, PT ;  /* 0x000000210300780c */ /* 0x040ff60003f06270 */
[----:B------:R-:W-:Y:S02]  /*5ab0*/  @!UPT UIADD3 URZ, URZ, URZ, URZ ;  /* 0x0000003f3f3ff290 */ /* 0x000fe4000fffe03f */
[----:B------:R-:W-:Y:S05]  /*5ac0*/  @P0 IADD3 R8, P3, R0, 0x20, RZ ;  /* 0x0000002000080810 */ /* 0x000fea0007f7e0ff */
[----:B------:R-:W-:Y:S01]  /*5ad0*/  @P0 IMAD.X R13, RZ, RZ, R2, P3 ;  /* 0x000000ffff0d0224 */ /* 0x000fe200018e0602 */
[----:B------:R-:W-:Y:S11]  /*5ae0*/  ISETP.GE.AND P3, PT, R3, 0x1, PT ;  /* 0x000000010300780c */ /* 0x000ff60003f66270 */
[----:B------:R-:W-:Y:S02]  /*5af0*/  @!UPT UIADD3 URZ, URZ, URZ, URZ ;  /* 0x0000003f3f3ff290 */ /* 0x000fe4000fffe03f */
[----:B------:R-:W-:Y:S01]  /*5b00*/  @P3 IMAD R5, R2, c[0x0][0x258], RZ ;  /* 0x0000960002053a24 */ /* 0x000fe200078e02ff */
[----:B------:R-:W-:Y:S01]  /*5b10*/  @P3 MOV R2, R96 ;  /* 0x0000006000023202 */ /* 0x000fe20000000f00 */
[----:B------:R-:W-:Y:S04]  /*5b20*/  @P3 IMAD.MOV.U32 R3, RZ, RZ, R106 ;  /* 0x000000ffff033224 */ /* 0x000fe800078e006a */
[C---:B------:R-:W-:Y:S04]  /*5b30*/  @P3 IMAD.WIDE.U32 R2, R0.reuse, c[0x0][0x258], R2 ;  /* 0x0000960000023a25 */ /* 0x040fe800078e0002 */
[----:B------:R-:W-:Y:S01]  /*5b40*/  @P3 IMAD R0, R0, c[0x0][0x25c], R5 ;  /* 0x0000970000003a24 */ /* 0x000fe200078e0205 */
[C---:B------:R-:W-:Y:S04]  /*5b50*/  @P3 LEA R16, P4, R2.reuse, c[0x0][0x250], 0x1 ;  /* 0x0000940002103a11 */ /* 0x040fe800078808ff */
[----:B------:R-:W-:Y:S02]  /*5b60*/  @P3 IADD3 R0, R3, R0, RZ ;  /* 0x0000000003003210 */ /* 0x000fe40007ffe0ff */
[----:B------:R-:W-:Y:S02]  /*5b70*/  @P2 MOV R3, R106 ;  /* 0x0000006a00032202 */ /* 0x000fe40000000f00 */
        /* <DEDUP_REMOVED lines=8> */
[----:B------:R-:W-:Y:S01]  /*5c00*/  @P2 LEA.HI.X R15, R2, c[0x0][0x254], R0, 0x1, P4 ;  /* 0x00009500020f2a11 */ /* 0x000fe200020f0c00 */
[----:B------:R-:W-:Y:S01]  /*5c10*/  @P0 IMAD R0, R13, c[0x0][0x258], RZ ;  /* 0x000096000d000a24 */ /* 0x000fe200078e02ff */
[----:B------:R-:W-:Y:S03]  /*5c20*/  @P0 MOV R2, R96 ;  /* 0x0000006000020202 */ /* 0x000fe60000000f00 */
[C---:B------:R-:W-:Y:S02]  /*5c30*/  @P0 IMAD R0, R8.reuse, c[0x0][0x25c], R0 ;  /* 0x0000970008000a24 */ /* 0x040fe400078e0200 */
[----:B------:R-:W-:Y:S05]  /*5c40*/  @P0 IMAD.WIDE.U32 R2, R8, c[0x0][0x258], R2 ;  /* 0x0000960008020a25 */ /* 0x000fea00078e0002 */
[C---:B------:R-:W-:Y:S02]  /*5c50*/  @P0 LEA R8, P4, R2.reuse, c[0x0][0x250], 0x1 ;  /* 0x0000940002080a11 */ /* 0x040fe400078808ff */
[----:B------:R-:W-:Y:S04]  /*5c60*/  @P0 IADD3 R0, R3, R0, RZ ;  /* 0x0000000003000210 */ /* 0x000fe80007ffe0ff */
[----:B------:R-:W-:Y:S01]  /*5c70*/  @P0 LEA.HI.X R9, R2, c[0x0][0x254], R0, 0x1, P4 ;  /* 0x0000950002090a11 */ /* 0x000fe200020f0c00 */
[----:B------:R-:W-:Y:S01]  /*5c80*/  IMAD.IADD R0, R10, 0x1, R4 ;  /* 0x000000010a007824 */ /* 0x000fe200078e0204 */
[----:B------:R-:W-:Y:S04]  /*5c90*/  ISETP.NE.AND P4, PT, R123, RZ, PT ;  /* 0x000000ff7b00720c */ /* 0x000fe80003f85270 */
[----:B------:R-:W-:Y:S09]  /*5ca0*/  IMNMX R7, R0, 0x30, PT ;  /* 0x0000003000077817 */ /* 0x000ff20003800200 */
[----:B------:R-:W-:Y:S01]  /*5cb0*/  @!PT LDS RZ, [RZ] ;  /* 0x00000000fffff984 */ /* 0x000fe20000000800 */
[----:B------:R-:W-:Y:S01]  /*5cc0*/  @!PT LDS RZ, [RZ] ;  /* 0x00000000fffff984 */ /* 0x000fe20000000800 */
[----:B------:R-:W-:Y:S01]  /*5cd0*/  @!PT LDS RZ, [RZ] ;  /* 0x00000000fffff984 */ /* 0x000fe20000000800 */
[----:B------:R1:W-:Y:S05]  /*5ce0*/  @P3 LDGSTS.E.BYPASS.LTC128B.128 [R72+0x2080], [R16.64], !P4 ;  /* 0x0208000010483fae */ /* 0x0003ea000e101d46 */
[----:B------:R1:W-:Y:S05]  /*5cf0*/  @P3 LDGSTS.E.BYPASS.LTC128B.128 [R72+0x3880], [R16.64+0x80], !P6 ;  /* 0x0388008010483fae */ /* 0x0003ea000f101d46 */
[----:B------:R1:W-:Y:S05]  /*5d00*/  @P2 LDGSTS.E.BYPASS.LTC128B.128 [R72+0x2880], [R14.64], !P4 ;  /* 0x028800000e482fae */ /* 0x0003ea000e101d46 */
[----:B------:R1:W-:Y:S01]  /*5d10*/  @P2 LDGSTS.E.BYPASS.LTC128B.128 [R72+0x4080], [R14.64+0x80], !P6 ;  /* 0x040800800e482fae */ /* 0x0003e2000f101d46 */
[----:B------:R-:W-:Y:S04]  /*5d20*/  ISETP.GE.AND P2, PT, R88, R7, PT ;  /* 0x000000075800720c */ /* 0x000fe80003f46270 */
[----:B------:R1:W-:Y:S05]  /*5d30*/  @P0 LDGSTS.E.BYPASS.LTC128B.128 [R72+0x3080], [R8.64], !P4 ;  /* 0x0308000008480fae */ /* 0x0003ea000e101d46 */
[----:B------:R1:W-:Y:S01]  /*5d40*/  @P0 LDGSTS.E.BYPASS.LTC128B.128 [R72+0x4880], [R8.64+0x80], !P6 ;  /* 0x0488008008480fae */ /* 0x0003e2000f101d46 */
[----:B------:R-:W-:Y:S04]  /*5d50*/  IADD3 R5, P0, R134, R18, RZ ;  /* 0x0000001286057210 */ /* 0x000fe80007f1e0ff */
[----:B------:R-:W0:Y:S01]  /*5d60*/  LDGDEPBAR ;  /* 0x00000000000079af */ /* 0x000e220000000000 */
[----:B------:R-:W-:Y:S01]  /*5d70*/  IADD3.X R10, R19, R131, RZ, P0, !PT ;  /* 0x00000083130a7210 */ /* 0x000fe200007fe4ff */
        /* <DEDUP_REMOVED lines=16> */
.L_x_1148:
[----:B-1----:R-:W-:Y:S05]  /*5e80*/  BSYNC B0 ;  /* 0x0000000000007941 */ /* 0x002fea0003800000 */
.L_x_1147:
        /* <DEDUP_REMOVED lines=19> */
.L_x_1150:
[----:B------:R-:W-:Y:S05]  /*5fc0*/  BSYNC B0 ;  /* 0x0000000000007941 */ /* 0x000fea0003800000 */
.L_x_1149:
        /* <DEDUP_REMOVED lines=19> */
.L_x_1152:
[----:B------:R-:W-:Y:S05]  /*6100*/  BSYNC B0 ;  /* 0x0000000000007941 */ /* 0x000fea0003800000 */
.L_x_1151:
        /* <DEDUP_REMOVED lines=26> */
[----:B------:R1:W-:Y:S04]  /*62b0*/  @P0 LDGSTS.E.BYPASS.LTC128B.128 [R72+0x6080], [R16.64], !P4 ;  /* 0x0608000010480fae */ /* 0x0003e8000e101d46 */
[----:B------:R1:W-:Y:S04]  /*62c0*/  @P0 LDGSTS.E.BYPASS.LTC128B.128 [R72+0x7880], [R14.64], !P6 ;  /* 0x078800000e480fae */ /* 0x0003e8000f101d46 */
[----:B------:R-:W0:Y:S01]  /*62d0*/  LDGDEPBAR ;  /* 0x00000000000079af */ /* 0x000e220000000000 */
[----:B------:R-:W-:-:S05]  /*62e0*/  @P0 BRA `(.L_x_1153) ;  /* 0xffffb87000000947 */ /* 0x000fca000383ffff */
[----:B------:R-:W2:Y:S04]  /*62f0*/  LDL R5, [R1+0x64] ;  /* 0x0000640001057983 */ /* 0x000ea80000100800 */
[----:B-1----:R1:W5:Y:S04]  /*6300*/  LDL R18, [R1+0x58] ;  /* 0x0000580001127983 */ /* 0x0023680000100800 */
[----:B------:R-:W-:Y:S01]  /*6310*/  BAR.SYNC.DEFER_BLOCKING 0x0 ;  /* 0x0000000000007b1d */ /* 0x000fe20000010000 */
[----:B--2---:R-:W-:-:S05]  /*6320*/  IADD3 R0, R5, 0x2f, RZ ;  /* 0x0000002f05007810 */ /* 0x004fca0007ffe0ff */
[----:B------:R-:W-:-:S05]  /*6330*/  IMAD.HI R0, R0, 0x2aaaaaab, RZ ;  /* 0x2aaaaaab00007827 */ /* 0x000fca00078e02ff */
[----:B------:R-:W-:-:S04]  /*6340*/  SHF.R.U32.HI R2, RZ, 0x1f, R0 ;  /* 0x0000001fff027819 */ /* 0x000fc80000011600 */
[----:B------:R-:W-:Y:S02]  /*6350*/  LEA.HI.SX32 R7, R0, R2, 0x1d ;  /* 0x0000000200077211 */ /* 0x000fe400078feaff */
.L_x_1118:
[----:B-1----:R-:W-:Y:S01]  /*6360*/  IMAD.MOV.U32 R0, RZ, RZ, c[0x0][0x2c4] ;  /* 0x0000b100ff007624 */ /* 0x002fe200078e00ff */
[----:B------:R1:W-:Y:S01]  /*6370*/  STL.64 [R1], R196 ;  /* 0x000000c401007387 */ /* 0x0003e20000100a00 */
[----:B------:R-:W-:-:S03]  /*6380*/  IMAD.MOV.U32 R4, RZ, RZ, c[0x0][0x32c] ;  /* 0x0000cb00ff047624 */ /* 0x000fc600078e00ff */
[----:B------:R-:W-:Y:S02]  /*6390*/  ISETP.NE.AND P2, PT, R0, 0x1, PT ;  /* 0x000000010000780c */ /* 0x000fe40003f45270 */
[----:B------:R-:W-:Y:S02]  /*63a0*/  IADD3 R0, R140, 0x7f, RZ ;  /* 0x0000007f8c007810 */ /* 0x000fe40007ffe0ff */
[----:B------:R-:W-:-:S09]  /*63b0*/  ISETP.GE.AND P1, PT, R4, 0x1, PT ;  /* 0x000000010400780c */ /* 0x000fd20003f26270 */
[----:B------:R-:W-:-:S05]  /*63c0*/  @P2 IMAD.HI.U32 R2, R0, c[0x0][0x2c8], RZ ;  /* 0x0000b20000022a27 */ /* 0x000fca00078e00ff */
[----:B------:R-:W-:-:S04]  /*63d0*/  @P2 SHF.R.U32.HI R0, RZ, c[0x0][0x2cc], R2 ;  /* 0x0000b300ff002a19 */ /* 0x000fc80000011602 */
[----:B------:R-:W-:-:S05]  /*63e0*/  IADD3 R0, R0, 0x1, R5 ;  /* 0x0000000100007810 */ /* 0x000fca0007ffe005 */
[----:B-----5:R-:W-:-:S05]  /*63f0*/  IMAD.IADD R2, R0, 0x1, -R18 ;  /* 0x0000000100027824 */ /* 0x020fca00078e0a12 */
[----:B------:R-:W-:Y:S01]  /*6400*/  IADD3 R3, R2, c[0x0][0x328], RZ ;  /* 0x0000ca0002037a10 */ /* 0x000fe20007ffe0ff */
[----:B------:R-:W-:Y:S05]  /*6410*/  @!P1 BRA `(.L_x_1154) ;  /* 0x0000010000009947 */ /* 0x000fea0003800000 */
[C---:B-1----:R-:W-:Y:S01]  /*6420*/  ISETP.GT.AND P0, PT, R2.reuse, RZ, PT ;  /* 0x000000ff0200720c */ /* 0x042fe20003f04270 */
[----:B------:R-:W-:Y:S01]  /*6430*/  BSSY B0, `(.L_x_1155) ;  /* 0x000000c000007945 */ /* 0x000fe20003800000 */
        /* <DEDUP_REMOVED lines=8> */
.L_x_1156:
[----:B------:R-:W-:-:S13]  /*64c0*/  ISETP.NE.AND P0, PT, R4, 0x1, PT ;  /* 0x000000010400780c */ /* 0x000fda0003f05270 */
[----:B------:R-:W-:-:S05]  /*64d0*/  @P0 IMAD.HI.U32 R2, R0, c[0x0][0x330], RZ ;  /* 0x0000cc0000020a27 */ /* 0x000fca00078e00ff */
[----:B------:R-:W-:Y:S02]  /*64e0*/  @P0 SHF.R.U32.HI R0, RZ, c[0x0][0x334], R2 ;  /* 0x0000cd00ff000a19 */ /* 0x000fe40000011602 */
.L_x_1157:
[----:B------:R-:W-:Y:S05]  /*64f0*/  BSYNC B0 ;  /* 0x0000000000007941 */ /* 0x000fea0003800000 */
.L_x_1155:
[----:B------:R-:W-:-:S05]  /*6500*/  IMAD R0, R0, R4, c[0x0][0x32c] ;  /* 0x0000cb0000007624 */ /* 0x000fca00078e0204 */
[----:B------:R-:W-:-:S04]  /*6510*/  IMNMX R3, R3, R0, PT ;  /* 0x0000000003037217 */ /* 0x000fc80003800200 */
.L_x_1154:
[----:B-1----:R-:W-:Y:S01]  /*6520*/  IADD3 R3, R3, 0x2f, RZ ;  /* 0x0000002f03037810 */ /* 0x002fe20007ffe0ff */
[----:B------:R-:W-:-:S04]  /*6530*/  @P2 IMAD.HI.U32 R2, R140, c[0x0][0x2c8], RZ ;  /* 0x0000b2008c022a27 */ /* 0x000fc800078e00ff */
[----:B------:R-:W-:-:S04]  /*6540*/  IMAD.HI R3, R3, 0x2aaaaaab, RZ ;  /* 0x2aaaaaab03037827 */ /* 0x000fc800078e02ff */
[----:B------:R-:W-:Y:S01]  /*6550*/  IMAD.MOV.U32 R0, RZ, RZ, R140 ;  /* 0x000000ffff007224 */ /* 0x000fe200078e008c */
[----:B------:R-:W-:Y:S02]  /*6560*/  @P2 SHF.R.U32.HI R0, RZ, c[0x0][0x2cc], R2 ;  /* 0x0000b300ff002a19 */ /* 0x000fe40000011602 */
[----:B------:R-:W-:Y:S02]  /*6570*/  SHF.R.U32.HI R2, RZ, 0x1f, R3 ;  /* 0x0000001fff027819 */ /* 0x000fe40000011603 */
[----:B------:R-:W-:Y:S02]  /*6580*/  IADD3 R0, R0, R5, -R18 ;  /* 0x0000000500007210 */ /* 0x000fe40007ffe812 */
[----:B------:R-:W-:Y:S02]  /*6590*/  LEA.HI.SX32 R2, R3, R2, 0x1d ;  /* 0x0000000203027211 */ /* 0x000fe400078feaff */
[----:B------:R-:W-:Y:S02]  /*65a0*/  IADD3 R3, R0, -c[0x0][0x324], RZ ;  /* 0x8000c90000037a10 */ /* 0x000fe40007ffe0ff */
[----:B------:R-:W-:-:S05]  /*65b0*/  IMNMX R57, R2, R7, PT ;  /* 0x0000000702397217 */ /* 0x000fca0003800200 */
[----:B------:R1:W-:Y:S01]  /*65c0*/  STL [R1+0xe4], R57 ;  /* 0x0000e43901007387 */ /* 0x0003e20000100800 */
[----:B------:R-:W-:Y:S05]  /*65d0*/  @!P1 BRA `(.L_x_1158) ;  /* 0x000000f000009947 */ /* 0x000fea0003800000 */
[----:B------:R-:W-:Y:S01]  /*65e0*/  ISETP.GT.AND P0, PT, R0, -0x1, PT ;  /* 0xffffffff0000780c */ /* 0x000fe20003f04270 */
[----:B------:R-:W-:-:S12]  /*65f0*/  BSSY B0, `(.L_x_1159) ;  /* 0x000000b000007945 */ /* 0x000fd80003800000 */
[----:B------:R-:W-:Y:S05]  /*6600*/  @P0 BRA `(.L_x_1160) ;  /* 0x0000006000000947 */ /* 0x000fea0003800000 */
[----:B------:R-:W-:Y:S02]  /*6610*/  ISETP.NE.AND P0, PT, R4, 0x1, PT ;  /* 0x000000010400780c */ /* 0x000fe40003f05270 */
[----:B------:R-:W-:-:S11]  /*6620*/  LOP3.LUT R0, RZ, R0, RZ, 0x33, !PT ;  /* 0x00000000ff007212 */ /* 0x000fd600078e33ff */
[----:B------:R-:W-:-:S05]  /*6630*/  @P0 IMAD.HI.U32 R2, R0, c[0x0][0x330], RZ ;  /* 0x0000cc0000020a27 */ /* 0x000fca00078e00ff */
[----:B------:R-:W-:-:S04]  /*6640*/  @P0 SHF.R.U32.HI R0, RZ, c[0x0][0x334], R2 ;  /* 0x0000cd00ff000a19 */ /* 0x000fc80000011602 */
[----:B------:R-:W-:Y:S01]  /*6650*/  LOP3.LUT R0, RZ, R0, RZ, 0x33, !PT ;  /* 0x00000000ff007212 */ /* 0x000fe200078e33ff */
[----:B------:R-:W-:Y:S05]  /*6660*/  BRA `(.L_x_1161) ;  /* 0x0000003000007947 */ /* 0x000fea0003800000 */
.L_x_1160:
[----:B------:R-:W-:-:S13]  /*6670*/  ISETP.NE.AND P0, PT, R4, 0x1, PT ;  /* 0x000000010400780c */ /* 0x000fda0003f05270 */
[----:B------:R-:W-:-:S05]  /*6680*/  @P0 IMAD.HI.U32 R2, R0, c[0x0][0x330], RZ ;  /* 0x0000cc0000020a27 */ /* 0x000fca00078e00ff */
[----:B------:R-:W-:Y:S02]  /*6690*/  @P0 SHF.R.U32.HI R0, RZ, c[0x0][0x334], R2 ;  /* 0x0000cd00ff000a19 */ /* 0x000fe40000011602 */
.L_x_1161:
[----:B------:R-:W-:Y:S05]  /*66a0*/  BSYNC B0 ;  /* 0x0000000000007941 */ /* 0x000fea0003800000 */
.L_x_1159:
[----:B------:R-:W-:-:S05]  /*66b0*/  IMAD R0, R0, c[0x0][0x32c], RZ ;  /* 0x0000cb0000007a24 */ /* 0x000fca00078e02ff */
[----:B------:R-:W-:-:S05]  /*66c0*/  IMNMX R3, R3, R0, !PT ;  /* 0x0000000003037217 */ /* 0x000fca0007800200 */
.L_x_1158:
[----:B------:R-:W-:Y:S01]  /*66d0*/  IMAD.HI R0, R3, 0x2aaaaaab, RZ ;  /* 0x2aaaaaab03007827 */ /* 0x000fe200078e02ff */
[----:B------:R-:W-:Y:S01]  /*66e0*/  PLOP3.LUT P0, PT, PT, PT, PT, 0x80, 0x0 ;  /* 0x000000000000781c */ /* 0x000fe20003f0f070 */
[----:B------:R-:W-:Y:S01]  /*66f0*/  CS2R R14, SRZ ;  /* 0x00000000000e7805 */ /* 0x000fe2000001ff00 */
        /* <DEDUP_REMOVED lines=8> */
[----:B------:R-:W-:Y:S01]  /*6780*/  MOV R126, RZ ;  /* 0x000000ff007e7202 */ /* 0x000fe20000000f00 */
[----:B------:R-:W-:Y:S01]  /*6790*/  CS2R R12, SRZ ;  /* 0x00000000000c7805 */ /* 0x000fe2000001ff00 */
[----:B------:R-:W-:Y:S01]  /*67a0*/  IMNMX R4, RZ, R0, !PT ;  /* 0x00000000ff047217 */ /* 0x000fe20007800200 */
[----:B------:R-:W-:Y:S01]  /*67b0*/  IMAD.MOV.U32 R124, RZ, RZ, RZ ;  /* 0x000000ffff7c7224 */ /* 0x000fe200078e00ff */
[----:B------:R-:W-:Y:S01]  /*67c0*/  MOV R120, RZ ;  /* 0x000000ff00787202 */ /* 0x000fe20000000f00 */
[----:B------:R-:W-:Y:S01]  /*67d0*/  IMAD.MOV.U32 R122, RZ, RZ, RZ ;  /* 0x000000ffff7a7224 */ /* 0x000fe200078e00ff */
[----:B------:R-:W-:Y:S01]  /*67e0*/  ISETP.GT.AND P1, PT, R57, R4, PT ;  /* 0x000000043900720c */ /* 0x000fe20003f24270 */
[----:B------:R2:W-:Y:S01]  /*67f0*/  STL [R1+0xa4], R4 ;  /* 0x0000a40401007387 */ /* 0x0005e20000100800 */
        /* <DEDUP_REMOVED lines=69> */
[----:B------:R-:W-:Y:S01]  /*6c50*/  CS2R R154, SRZ ;  /* 0x00000000009a7805 */ /* 0x000fe2000001ff00 */
[----:B------:R-:W-:Y:S01]  /*6c60*/  IMAD.MOV.U32 R153, RZ, RZ, RZ ;  /* 0x000000ffff997224 */ /* 0x000fe200078e00ff */
[----:B------:R-:W-:Y:S01]  /*6c70*/  MOV R56, RZ ;  /* 0x000000ff00387202 */ /* 0x000fe20000000f00 */
[----:B------:R-:W-:Y:S01]  /*6c80*/  CS2R R54, SRZ ;  /* 0x0000000000367805 */ /* 0x000fe2000001ff00 */
[----:B------:R-:W-:Y:S01]  /*6c90*/  IMAD.MOV.U32 R150, RZ, RZ, RZ ;  /* 0x000000ffff967224 */ /* 0x000fe200078e00ff */
[----:B------:R-:W-:Y:S01]  /*6ca0*/  MOV R148, RZ ;  /* 0x000000ff00947202 */ /* 0x000fe20000000f00 */
[----:B------:R-:W-:Y:S05]  /*6cb0*/  @!P1 BRA `(.L_x_1162) ;  /* 0x0001467000009947 */ /* 0x000fea0003800000 */
[----:B--2---:R-:W2:Y:S04]  /*6cc0*/  LDL R61, [R1+0xe0] ;  /* 0x0000e000013d7983 */ /* 0x004ea80000100800 */
[----:B------:R-:W3:Y:S01]  /*6cd0*/  LDL R0, [R1+0x4c] ;  /* 0x00004c0001007983 */ /* 0x000ee20000100800 */
[----:B------:R-:W-:Y:S01]  /*6ce0*/  ISETP.NE.U32.AND P1, PT, RZ, c[0x0][0x340], PT ;  /* 0x0000d000ff007a0c */ /* 0x000fe20003f25070 */
[----:B------:R-:W-:-:S02]  /*6cf0*/  ULDC.64 UR4, c[0x0][0x18] ;  /* 0x0000060000047ab9 */ /* 0x000fc40000000a00 */
[----:B------:R-:W4:Y:S01]  /*6d00*/  LDL R21, [R1+0x50] ;  /* 0x0000500001157983 */ /* 0x000f220000100800 */
[----:B------:R-:W-:-:S03]  /*6d10*/  ISETP.NE.AND.EX P1, PT, RZ, c[0x0][0x344], PT, P1 ;  /* 0x0000d100ff007a0c */ /* 0x000fc60003f25310 */
[----:B------:R-:W5:Y:S10]  /*6d20*/  S2R R4, SR_CTAID.Y ;  /* 0x0000000000047919 */ /* 0x000f740000002600 */
[----:B------:R-:W-:Y:S01]  /*6d30*/  @P1 IMAD.MOV.U32 R2, RZ, RZ, 0x4 ;  /* 0x00000004ff021424 */ /* 0x000fe200078e00ff */
[----:B------:R-:W1:Y:S01]  /*6d40*/  S2R R9, SR_CTAID.Y ;  /* 0x0000000000097919 */ /* 0x000e620000002600 */
[----:B------:R-:W-:-:S02]  /*6d50*/  SHF.R.S32.HI R145, RZ, 0x1f, R196 ;  /* 0x0000001fff917819 */ /* 0x000fc400000114c4 */
[----:B-----5:R-:W-:-:S05]  /*6d60*/  SHF.R.S32.HI R7, RZ, 0x1f, R4 ;  /* 0x0000001fff077819 */ /* 0x020fca0000011404 */
[----:B------:R-:W-:Y:S02]  /*6d70*/  IMAD R6, R7, c[0x0][0x1e8], RZ ;  /* 0x00007a0007067a24 */ /* 0x000fe400078e02ff */
[----:B--2---:R-:W-:-:S05]  /*6d80*/  @P1 IMAD.WIDE R2, R61, R2, c[0x0][0x340] ;  /* 0x0000d0003d021625 */ /* 0x004fca00078e0202 */
[----:B------:R3:W2:Y:S01]  /*6d90*/  @P1 LDG.E R19, [R2.64] ;  /* 0x0000000602131981 */ /* 0x0006a2000c1e1900 */
[----:B-1----:R-:W-:-:S04]  /*6da0*/  IMAD.WIDE.U32 R14, R9, c[0x0][0x1e8], RZ ;  /* 0x00007a00090e7a25 */ /* 0x002fc800078e00ff */
[----:B------:R-:W-:Y:S01]  /*6db0*/  IMAD R6, R9, c[0x0][0x1ec], R6 ;  /* 0x00007b0009067a24 */ /* 0x000fe200078e0206 */
[----:B---3--:R-:W-:-:S05]  /*6dc0*/  SHF.R.S32.HI R2, RZ, 0x1f, R0 ;  /* 0x0000001fff027819 */ /* 0x008fca0000011400 */
[----:B------:R-:W-:-:S04]  /*6dd0*/  IMAD R2, R2, c[0x0][0x178], RZ ;  /* 0x00005e0002027a24 */ /* 0x000fc800078e02ff */
[C---:B------:R-:W-:Y:S02]  /*6de0*/  IMAD R4, R0.reuse, c[0x0][0x17c], R2 ;  /* 0x00005f0000047a24 */ /* 0x040fe400078e0202 */
[----:B------:R-:W-:Y:S01]  /*6df0*/  IMAD.WIDE.U32 R2, R0, c[0x0][0x178], RZ ;  /* 0x00005e0000027a25 */ /* 0x000fe200078e00ff */
[----:B------:R-:W-:-:S04]  /*6e00*/  LEA.HI R0, R145, R196, RZ, 0x3 ;  /* 0x000000c491007211 */ /* 0x000fc800078f18ff */
[----:B------:R-:W-:Y:S02]  /*6e10*/  SHF.R.S32.HI R117, RZ, 0x3, R0 ;  /* 0x00000003ff757819 */ /* 0x000fe40000011400 */
[----:B------:R-:W-:Y:S01]  /*6e20*/  LOP3.LUT R0, R0, 0xfffffff8, RZ, 0xc0, !PT ;  /* 0xfffffff800007812 */ /* 0x000fe200078ec0ff */
[----:B------:R-:W-:Y:S02]  /*6e30*/  IMAD.IADD R15, R15, 0x1, R6 ;  /* 0x000000010f0f7824 */ /* 0x000fe400078e0206 */
[----:B------:R-:W-:Y:S01]  /*6e40*/  IMAD.IADD R3, R3, 0x1, R4 ;  /* 0x0000000103037824 */ /* 0x000fe200078e0204 */
[----:B------:R-:W-:Y:S01]  /*6e50*/  IADD3 R110, -R0, R196, RZ ;  /* 0x000000c4006e7210 */ /* 0x000fe20007ffe1ff */
[----:B------:R-:W-:Y:S02]  /*6e60*/  IMAD R4, R7, c[0x0][0x210], RZ ;  /* 0x0000840007047a24 */ /* 0x000fe400078e02ff */
[----:B------:R-:W-:Y:S01]  /*6e70*/  IMAD.SHL.U32 R6, R117, 0x40, RZ ;  /* 0x0000004075067824 */ /* 0x000fe200078e00ff */
[----:B------:R-:W-:Y:S01]  /*6e80*/  ISETP.NE.U32.AND P0, PT, RZ, c[0x0][0x348], PT ;  /* 0x0000d200ff007a0c */ /* 0x000fe20003f05070 */
[----:B------:R-:W-:Y:S01]  /*6e90*/  IMAD.WIDE.U32 R12, R9, c[0x0][0x210], RZ ;  /* 0x00008400090c7a25 */ /* 0x000fe200078e00ff */
[----:B------:R-:W-:-:S02]  /*6ea0*/  SHF.R.S32.HI R17, RZ, 0x1f, R61 ;  /* 0x0000001fff117819 */ /* 0x000fc4000001143d */
[----:B------:R-:W-:Y:S01]  /*6eb0*/  LOP3.LUT R0, R6, 0x1c0, RZ, 0xc0, !PT ;  /* 0x000001c006007812 */ /* 0x000fe200078ec0ff */
[----:B------:R-:W-:Y:S02]  /*6ec0*/  IMAD R4, R9, c[0x0][0x214], R4 ;  /* 0x0000850009047a24 */ /* 0x000fe400078e0204 */
[----:B------:R-:W-:Y:S01]  /*6ed0*/  IMAD.SHL.U32 R25, R110, 0x8, RZ ;  /* 0x000000086e197824 */ /* 0x000fe200078e00ff */
[----:B------:R-:W-:Y:S01]  /*6ee0*/  ISETP.NE.AND.EX P0, PT, RZ, c[0x0][0x34c], PT, P0 ;  /* 0x0000d300ff007a0c */ /* 0x000fe20003f05300 */
[----:B------:R-:W-:Y:S02]  /*6ef0*/  IMAD R8, R7, c[0x0][0x1b8], RZ ;  /* 0x00006e0007087a24 */ /* 0x000fe400078e02ff */
[----:B------:R-:W-:Y:S01]  /*6f00*/  IMAD.IADD R13, R4, 0x1, R13 ;  /* 0x00000001040d7824 */ /* 0x000fe200078e020d */
[----:B------:R-:W-:Y:S01]  /*6f10*/  LOP3.LUT R4, R0, 0x38, R25, 0xf8, !PT ;  /* 0x0000003800047812 */ /* 0x000fe200078ef819 */
[----:B------:R-:W-:Y:S01]  /*6f20*/  IMAD R7, R110, 0x10, R117 ;  /* 0x000000106e077824 */ /* 0x000fe200078e0275 */
[----:B------:R-:W-:Y:S01]  /*6f30*/  SHF.R.U32.HI R0, RZ, 0x3, R0 ;  /* 0x00000003ff007819 */ /* 0x000fe20000011600 */
[----:B------:R-:W-:Y:S01]  /*6f40*/  IMAD R8, R9, c[0x0][0x1bc], R8 ;  /* 0x00006f0009087a24 */ /* 0x000fe200078e0208 */
[----:B------:R-:W-:Y:S01]  /*6f50*/  SEL R6, R17, RZ, !P0 ;  /* 0x000000ff11067207 */ /* 0x000fe20004000000 */
[----:B------:R-:W-:Y:S01]  /*6f60*/  IMAD.WIDE.U32 R2, R9, c[0x0][0x1b8], R2 ;  /* 0x00006e0009027a25 */ /* 0x000fe200078e0002 */
[----:B------:R-:W-:-:S03]  /*6f70*/  LOP3.LUT R16, R4, R0, RZ, 0x3c, !PT ;  /* 0x0000000004107212 */ /* 0x000fc600078e3cff */
[----:B------:R-:W-:Y:S01]  /*6f80*/  IMAD.IADD R10, R140, 0x1, R7 ;  /* 0x000000018c0a7824 */ /* 0x000fe200078e0207 */
[----:B------:R-:W-:Y:S01]  /*6f90*/  IADD3 R3, R3, R8, RZ ;  /* 0x0000000803037210 */ /* 0x000fe20007ffe0ff */
[----:B------:R-:W-:Y:S01]  /*6fa0*/  IMAD R6, R6, c[0x0][0x1c0], RZ ;  /* 0x0000700006067a24 */ /* 0x000fe200078e02ff */
[----:B------:R-:W-:Y:S01]  /*6fb0*/  SEL R0, R61, RZ, !P0 ;  /* 0x000000ff3d007207 */ /* 0x000fe20004000000 */
[----:B------:R-:W-:Y:S01]  /*6fc0*/  @P2 IMAD.HI.U32 R7, R10, c[0x0][0x2c8], RZ ;  /* 0x0000b2000a072a27 */ /* 0x000fe200078e00ff */
[----:B------:R-:W-:-:S03]  /*6fd0*/  LEA.HI R23, R145, R196, RZ, 0x4 ;  /* 0x000000c491177211 */ /* 0x000fc600078f20ff */
[----:B------:R-:W-:Y:S01]  /*6fe0*/  IMAD.MOV.U32 R4, RZ, RZ, R10 ;  /* 0x000000ffff047224 */ /* 0x000fe200078e000a */
[----:B------:R-:W-:Y:S01]  /*6ff0*/  @P2 SHF.R.U32.HI R4, RZ, c[0x0][0x2cc], R7 ;  /* 0x0000b300ff042a19 */ /* 0x000fe20000011607 */
[C---:B------:R-:W-:Y:S02]  /*7000*/  IMAD R6, R0.reuse, c[0x0][0x1c4], R6 ;  /* 0x0000710000067a24 */ /* 0x040fe400078e0206 */
[----:B------:R-:W-:Y:S01]  /*7010*/  IMAD.WIDE.U32 R2, R0, c[0x0][0x1c0], R2 ;  /* 0x0000700000027a25 */ /* 0x000fe200078e0002 */
[----:B------:R-:W-:Y:S01]  /*7020*/  UIADD3 UR4, UP0, UR4, 0x8080, URZ ;  /* 0x0000808004047890 */ /* 0x000fe2000ff1e03f */
[----:B------:R-:W-:Y:S02]  /*7030*/  LOP3.LUT R0, R23, 0xfffffff0, RZ, 0xc0, !PT ;  /* 0xfffffff017007812 */ /* 0x000fe400078ec0ff */
[----:B------:R-:W-:Y:S01]  /*7040*/  IMAD.IADD R3, R3, 0x1, R6 ;  /* 0x0000000103037824 */ /* 0x000fe200078e0206 */
[----:B------:R-:W-:Y:S01]  /*7050*/  SHF.R.S32.HI R6, RZ, 0x1f, R4 ;  /* 0x0000001fff067819 */ /* 0x000fe20000011404 */
[----:B------:R-:W-:Y:S01]  /*7060*/  UIADD3.X UR5, URZ, UR5, URZ, UP0, !UPT ;  /* 0x000000053f057290 */ /* 0x000fe200087fe43f */
[----:B------:R-:W-:-:S03]  /*7070*/  IADD3 R8, -R0, R196, RZ ;  /* 0x000000c400087210 */ /* 0x000fc60007ffe1ff */
[----:B------:R-:W-:Y:S01]  /*7080*/  IMAD R0, R6, c[0x0][0x1b0], RZ ;  /* 0x00006c0006007a24 */ /* 0x000fe200078e02ff */
[----:B------:R-:W-:Y:S01]  /*7090*/  SHF.R.S32.HI R20, RZ, 0x1f, R8 ;  /* 0x0000001fff147819 */ /* 0x000fe20000011408 */
[----:B------:R-:W-:Y:S02]  /*70a0*/  IMAD.U32 R6, RZ, RZ, UR4 ;  /* 0x00000004ff067e24 */ /* 0x000fe4000f8e00ff */
[----:B------:R-:W-:Y:S02]  /*70b0*/  IMAD.U32 R7, RZ, RZ, UR5 ;  /* 0x00000005ff077e24 */ /* 0x000fe4000f8e00ff */
[----:B------:R-:W-:Y:S01]  /*70c0*/  IMAD R9, R4, c[0x0][0x1b4], R0 ;  /* 0x00006d0004097a24 */ /* 0x000fe200078e0200 */
[----:B------:R-:W-:Y:S01]  /*70d0*/  LEA.HI R22, R20, R8, RZ, 0x3 ;  /* 0x0000000814167211 */ /* 0x000fe200078f18ff */
[----:B------:R-:W-:Y:S01]  /*70e0*/  IMAD.MOV R0, RZ, RZ, -R4 ;  /* 0x000000ffff007224 */ /* 0x000fe200078e0a04 */
[----:B------:R1:W-:Y:S01]  /*70f0*/  STL.64 [R1+0x8], R6 ;  /* 0x0000080601007387 */ /* 0x0003e20000100a00 */
[----:B------:R-:W-:-:S04]  /*7100*/  IMAD.WIDE.U32 R2, R4, c[0x0][0x1b0], R2 ;  /* 0x00006c0004027a25 */ /* 0x000fc800078e0002 */
[----:B------:R-:W-:Y:S01]  /*7110*/  IMAD R0, R0, c[0x0][0x2c4], R10 ;  /* 0x0000b10000007a24 */ /* 0x000fe200078e020a */
[----:B------:R-:W-:-:S04]  /*7120*/  ISETP.NE.U32.AND P0, PT, RZ, c[0x0][0x350], PT ;  /* 0x0000d400ff007a0c */ /* 0x000fc80003f05070 */
[----:B------:R-:W-:Y:S02]  /*7130*/  SHF.R.S32.HI R4, RZ, 0x1f, R0 ;  /* 0x0000001fff047819 */ /* 0x000fe40000011400 */
[----:B------:R-:W-:Y:S02]  /*7140*/  LEA.HI R11, R145, R196, RZ, 0x6 ;  /* 0x000000c4910b7211 */ /* 0x000fe400078f30ff */
[----:B------:R-:W-:Y:S02]  /*7150*/  ISETP.NE.AND.EX P0, PT, RZ, c[0x0][0x354], PT, P0 ;  /* 0x0000d500ff007a0c */ /* 0x000fe40003f05300 */
[----:B-1----:R-:W-:Y:S02]  /*7160*/  LOP3.LUT R6, R22, 0xfffffff8, RZ, 0xc0, !PT ;  /* 0xfffffff816067812 */ /* 0x002fe400078ec0ff */
[----:B------:R-:W-:-:S03]  /*7170*/  IADD3 R7, R3, R9, RZ ;  /* 0x0000000903077210 */ /* 0x000fc60007ffe0ff */
[----:B------:R-:W-:Y:S02]  /*7180*/  IMAD.IADD R20, R8, 0x1, -R6 ;  /* 0x0000000108147824 */ /* 0x000fe400078e0a06 */
[----:B------:R-:W-:Y:S02]  /*7190*/  IMAD.MOV.U32 R6, RZ, RZ, R2 ;  /* 0x000000ffff067224 */ /* 0x000fe400078e0002 */
[----:B------:R-:W-:Y:S02]  /*71a0*/  IMAD R8, R4, c[0x0][0x1a8], RZ ;  /* 0x00006a0004087a24 */ /* 0x000fe400078e02ff */
[----:B------:R-:W-:Y:S02]  /*71b0*/  IMAD.SHL.U32 R11, R11, 0x8, RZ ;  /* 0x000000080b0b7824 */ /* 0x000fe400078e00ff */
[----:B------:R-:W-:-:S03]  /*71c0*/  IMAD R8, R0, c[0x0][0x1ac], R8 ;  /* 0x00006b0000087a24 */ /* 0x000fc600078e0208 */
[----:B------:R-:W-:Y:S02]  /*71d0*/  LOP3.LUT R234, R16, 0xfffffe00, R11, 0xf8, !PT ;  /* 0xfffffe0010ea7812 */ /* 0x000fe400078ef80b */
[----:B------:R-:W-:Y:S02]  /*71e0*/  LOP3.LUT R236, R236, 0xffffff7f, RZ, 0xc0, !PT ;  /* 0xffffff7fecec7812 */ /* 0x000fe400078ec0ff */
[C---:B------:R-:W-:Y:S02]  /*71f0*/  IADD3 R24, R25.reuse, 0x40, RZ ;  /* 0x0000004019187810 */ /* 0x040fe40007ffe0ff */
[----:B------:R-:W-:Y:S02]  /*7200*/  ISETP.GE.AND P4, PT, R25, c[0x0][0x198], PT ;  /* 0x0000660019007a0c */ /* 0x000fe40003f86270 */
[----:B------:R-:W-:Y:S01]  /*7210*/  ISETP.GE.AND P3, PT, R24, c[0x0][0x198], PT ;  /* 0x0000660018007a0c */ /* 0x000fe20003f66270 */
[----:B------:R-:W-:Y:S01]  /*7220*/  IMAD.MOV.U32 R11, RZ, RZ, 0x10 ;  /* 0x00000010ff0b7424 */ /* 0x000fe200078e00ff */
[----:B------:R1:W-:Y:S04]  /*7230*/  STL [R1+0xac], R25 ;  /* 0x0000ac1901007387 */ /* 0x0003e80000100800 */
[----:B------:R1:W-:Y:S04]  /*7240*/  STL [R1+0x10], R18 ;  /* 0x0000101201007387 */ /* 0x0003e80000100800 */
[----:B------:R1:W-:Y:S01]  /*7250*/  STL [R1+0xe8], R24 ;  /* 0x0000e81801007387 */ /* 0x0003e20000100800 */
[----:B------:R-:W-:-:S02]  /*7260*/  IADD3 R131, R57, -0x1, RZ ;  /* 0xffffffff39837810 */ /* 0x000fc40007ffe0ff */
[--C-:B--2---:R-:W-:Y:S01]  /*7270*/  @P1 SHF.R.S32.HI R3, RZ, 0x1f, R19.reuse ;  /* 0x0000001fff031819 */ /* 0x104fe20000011413 */
[----:B------:R-:W-:Y:S01]  /*7280*/  @P1 IMAD.MOV.U32 R2, RZ, RZ, R19 ;  /* 0x000000ffff021224 */ /* 0x000fe200078e0013 */
[----:B------:R-:W-:Y:S01]  /*7290*/  @!P1 MOV R2, R61 ;  /* 0x0000003d00029202 */ /* 0x000fe20000000f00 */
[----:B------:R-:W-:-:S03]  /*72a0*/  @!P1 IMAD.MOV.U32 R3, RZ, RZ, R17 ;  /* 0x000000ffff039224 */ /* 0x000fc600078e0011 */
[----:B------:R-:W-:Y:S02]  /*72b0*/  SEL R10, R2, RZ, !P0 ;  /* 0x000000ff020a7207 */ /* 0x000fe40004000000 */
[----:B------:R-:W-:Y:S01]  /*72c0*/  SEL R4, R3, RZ, !P0 ;  /* 0x000000ff03047207 */ /* 0x000fe20004000000 */
[----:B------:R-:W-:-:S04]  /*72d0*/  IMAD.WIDE.U32 R2, R0, c[0x0][0x1a8], R6 ;  /* 0x00006a0000027a25 */ /* 0x000fc800078e0006 */
[----:B------:R-:W-:Y:S01]  /*72e0*/  IMAD.IADD R3, R3, 0x1, R8 ;  /* 0x0000000103037824 */ /* 0x000fe200078e0208 */
[----:B------:R-:W-:Y:S01]  /*72f0*/  LEA R16, P0, R2, c[0x0][0x160], 0x1 ;  /* 0x0000580002107a11 */ /* 0x000fe200078008ff */
[C---:B------:R-:W-:Y:S02]  /*7300*/  IMAD R0, R4.reuse, c[0x0][0x1f0], RZ ;  /* 0x00007c0004007a24 */ /* 0x040fe400078e02ff */
[----:B------:R-:W-:Y:S02]  /*7310*/  IMAD R4, R4, c[0x0][0x218], RZ ;  /* 0x0000860004047a24 */ /* 0x000fe400078e02ff */
[----:B------:R-:W-:Y:S01]  /*7320*/  IMAD.WIDE.U32 R8, R10, c[0x0][0x218], R12 ;  /* 0x000086000a087a25 */ /* 0x000fe200078e000c */
[----:B------:R-:W-:Y:S02]  /*7330*/  LEA.HI.X R17, R2, c[0x0][0x164], R3, 0x1, P0 ;  /* 0x0000590002117a11 */ /* 0x000fe400000f0c03 */
[----:B------:R-:W-:Y:S01]  /*7340*/  SHF.R.S32.HI R19, RZ, 0x1f, R25 ;  /* 0x0000001fff137819 */ /* 0x000fe20000011419 */
[C---:B------:R-:W-:Y:S01]  /*7350*/  IMAD R3, R10.reuse, c[0x0][0x21c], R4 ;  /* 0x000087000a037a24 */ /* 0x040fe200078e0204 */
[----:B------:R-:W-:Y:S01]  /*7360*/  IADD3 R2, P0, R25, R8, RZ ;  /* 0x0000000819027210 */ /* 0x000fe20007f1e0ff */
[----:B------:R-:W-:-:S03]  /*7370*/  IMAD.WIDE.U32 R6, R10, c[0x0][0x1f0], R14 ;  /* 0x00007c000a067a25 */ /* 0x000fc600078e000e */
[----:B------:R-:W-:Y:S01]  /*7380*/  IADD3.X R3, R19, R9, R3, P0, !PT ;  /* 0x0000000913037210 */ /* 0x000fe200007fe403 */
[----:B------:R-:W-:Y:S01]  /*7390*/  IMAD R0, R10, c[0x0][0x1f4], R0 ;  /* 0x00007d000a007a24 */ /* 0x000fe200078e0200 */
[C---:B------:R-:W-:Y:S02]  /*73a0*/  ISETP.GE.AND P0, PT, R25.reuse, c[0x0][0x1d4], PT ;  /* 0x0000750019007a0c */ /* 0x040fe40003f06270 */
[----:B------:R-:W-:Y:S02]  /*73b0*/  IADD3 R6, P1, R25, R6, RZ ;  /* 0x0000000619067210 */ /* 0x000fe40007f3e0ff */
[----:B----4-:R-:W-:Y:S02]  /*73c0*/  SHF.R.S32.HI R4, RZ, 0x1f, R21 ;  /* 0x0000001fff047819 */ /* 0x010fe40000011415 */
[----:B------:R-:W-:Y:S02]  /*73d0*/  IADD3.X R7, R19, R7, R0, P1, !PT ;  /* 0x0000000713077210 */ /* 0x000fe40000ffe400 */
[----:B------:R-:W-:-:S04]  /*73e0*/  IADD3 R0, P1, R117, R21, RZ ;  /* 0x0000001575007210 */ /* 0x000fc80007f3e0ff */
[----:B------:R-:W-:Y:S02]  /*73f0*/  LEA.HI.X.SX32 R4, R117, R4, 0x1, P1 ;  /* 0x0000000475047211 */ /* 0x000fe400008f0eff */
[----:B------:R-:W-:Y:S02]  /*7400*/  @P0 LOP3.LUT R236, R236, 0x80, RZ, 0xfc, !PT ;  /* 0x00000080ecec0812 */ /* 0x000fe400078efcff */
[----:B------:R-:W-:Y:S01]  /*7410*/  ISETP.GE.AND P0, PT, R24, c[0x0][0x1d4], PT ;  /* 0x0000750018007a0c */ /* 0x000fe20003f06270 */
[C---:B------:R-:W-:Y:S02]  /*7420*/  IMAD R8, R4.reuse, c[0x0][0x1e0], RZ ;  /* 0x0000780004087a24 */ /* 0x040fe400078e02ff */
[----:B------:R-:W-:Y:S01]  /*7430*/  IMAD R4, R4, c[0x0][0x208], RZ ;  /* 0x0000820004047a24 */ /* 0x000fe200078e02ff */
[----:B------:R-:W-:Y:S01]  /*7440*/  R2P PR, R20, 0x6 ;  /* 0x0000000614007804 */ /* 0x000fe20000000000 */
[C---:B------:R-:W-:Y:S02]  /*7450*/  IMAD R9, R0.reuse, c[0x0][0x1e4], R8 ;  /* 0x0000790000097a24 */ /* 0x040fe400078e0208 */
[----:B------:R-:W-:-:S02]  /*7460*/  IMAD R8, R0, c[0x0][0x20c], R4 ;  /* 0x0000830000087a24 */ /* 0x000fc400078e0204 */
[----:B------:R-:W-:Y:S01]  /*7470*/  IMAD.WIDE.U32 R14, R0, c[0x0][0x1e0], R6 ;  /* 0x00007800000e7a25 */ /* 0x000fe200078e0006 */
[----:B------:R-:W-:-:S03]  /*7480*/  SEL R6, R11, 0xfffffff0, !P1 ;  /* 0xfffffff00b067807 */ /* 0x000fc60004800000 */
[----:B------:R-:W-:-:S04]  /*7490*/  IMAD.WIDE.U32 R12, R0, c[0x0][0x208], R2 ;  /* 0x00008200000c7a25 */ /* 0x000fc800078e0002 */
[----:B------:R-:W-:Y:S02]  /*74a0*/  IMAD.IADD R11, R15, 0x1, R9 ;  /* 0x000000010f0b7824 */ /* 0x000fe400078e0209 */
[----:B------:R-:W-:Y:S01]  /*74b0*/  IMAD.IADD R3, R13, 0x1, R8 ;  /* 0x000000010d037824 */ /* 0x000fe200078e0208 */
[----:B------:R1:W-:Y:S04]  /*74c0*/  STL.64 [R1+0xc0], R14 ;  /* 0x0000c00e01007387 */ /* 0x0003e80000100a00 */
[----:B------:R1:W-:Y:S04]  /*74d0*/  STL.64 [R1+0xc8], R12 ;  /* 0x0000c80c01007387 */ /* 0x0003e80000100a00 */
[----:B------:R1:W-:Y:S04]  /*74e0*/  STL [R1+0xbc], R3 ;  /* 0x0000bc0301007387 */ /* 0x0003e80000100800 */
[----:B------:R1:W-:Y:S01]  /*74f0*/  STL [R1+0xb4], R11 ;  /* 0x0000b40b01007387 */ /* 0x0003e20000100800 */
[----:B------:R-:W-:-:S02]  /*7500*/  MOV R10, 0x20 ;  /* 0x00000020000a7802 */ /* 0x000fc40000000f00 */
[----:B------:R-:W-:Y:S02]  /*7510*/  LOP3.LUT R236, R236, 0xffffffbf, RZ, 0xc0, !PT ;  /* 0xffffffbfecec7812 */ /* 0x000fe400078ec0ff */
[----:B------:R-:W-:Y:S02]  /*7520*/  SEL R4, R10, 0xffffffe0, !P2 ;  /* 0xffffffe00a047807 */ /* 0x000fe40005000000 */
[----:B------:R-:W-:Y:S01]  /*7530*/  @P0 LOP3.LUT R236, R236, 0x40, RZ, 0xfc, !PT ;  /* 0x00000040ecec0812 */ /* 0x000fe200078efcff */
[----:B------:R-:W-:Y:S05]  /*7540*/  BRA.DIV ~URZ, `(.L_x_1163) ;  /* 0x00016a227f007947 */ /* 0x000fea000b800000 */
[----:B------:R2:W3:Y:S02]  /*7550*/  SHFL.IDX PT, R7, R17, RZ, 0x181f ;  /* 0x00181fff11077589 */ /* 0x0004e400000e0000 */
.L_x_1301:
[----:B------:R-:W-:Y:S05]  /*7560*/  BRA.DIV ~URZ, `(.L_x_1164) ;  /* 0x00016a827f007947 */ /* 0x000fea000b800000 */
[----:B------:R4:W1:Y:S02]  /*7570*/  SHFL.IDX PT, R0, R16, RZ, 0x181f ;  /* 0x00181fff10007589 */ /* 0x00086400000e0000 */
.L_x_1302:
[----:B-1----:R-:W-:Y:S01]  /*7580*/  IMAD R12, R18, c[0x0][0x2c4], RZ ;  /* 0x0000b100120c7a24 */ /* 0x002fe200078e02ff */
[----:B------:R-:W-:Y:S01]  /*7590*/  IADD3 R11, R140, R117, RZ ;  /* 0x000000758c0b7210 */ /* 0x000fe20007ffe0ff */
[----:B------:R-:W-:Y:S03]  /*75a0*/  BSSY B0, `(.L_x_1165) ;  /* 0x0000014000007945 */ /* 0x000fe60003800000 */
[----:B------:R-:W-:-:S13]  /*75b0*/  ISETP.GE.AND P0, PT, R11, R12, PT ;  /* 0x0000000c0b00720c */ /* 0x000fda0003f06270 */
[----:B------:R-:W-:Y:S05]  /*75c0*/  @P0 BRA `(.L_x_1166) ;  /* 0x0000011000000947 */ /* 0x000fea0003800000 */
[C---:B------:R-:W-:Y:S02]  /*75d0*/  IMAD.SHL.U32 R2, R110.reuse, 0x8, RZ ;  /* 0x000000086e027824 */ /* 0x040fe400078e00ff */
[----:B------:R-:W-:Y:S02]  /*75e0*/  IMAD.SHL.U32 R13, R110, 0x8, RZ ;  /* 0x000000086e0d7824 */ /* 0x000fe400078e00ff */
[----:B------:R-:W-:Y:S01]  /*75f0*/  IMAD.MOV.U32 R8, RZ, RZ, R0 ;  /* 0x000000ffff087224 */ /* 0x000fe200078e0000 */
[----:B------:R-:W-:Y:S01]  /*7600*/  IADD3 R2, R2, 0x40, RZ ;  /* 0x0000004002027810 */ /* 0x000fe20007ffe0ff */
[----:B---3--:R-:W-:-:S03]  /*7610*/  IMAD.MOV.U32 R9, RZ, RZ, R7 ;  /* 0x000000ffff097224 */ /* 0x008fc600078e0007 */
[----:B------:R-:W-:-:S04]  /*7620*/  SHF.R.S32.HI R3, RZ, 0x1f, R2 ;  /* 0x0000001fff037819 */ /* 0x000fc80000011402 */
[----:B------:R-:W-:Y:S02]  /*7630*/  LEA.HI R3, R3, R2, RZ, 0x3 ;  /* 0x0000000203037211 */ /* 0x000fe400078f18ff */
[----:B------:R-:W-:Y:S01]  /*7640*/  LEA R2, P0, R13, R0, 0x1 ;  /* 0x000000000d027211 */ /* 0x000fe200078008ff */
[----:B------:R-:W-:Y:S01]  /*7650*/  IMAD.SHL.U32 R0, R234, 0x2, RZ ;  /* 0x00000002ea007824 */ /* 0x000fe200078e00ff */
[----:B------:R-:W-:Y:S02]  /*7660*/  LOP3.LUT R10, R3, 0xfffffff8, RZ, 0xc0, !PT ;  /* 0xfffffff8030a7812 */ /* 0x000fe400078ec0ff */
[----:B------:R-:W-:-:S03]  /*7670*/  LEA.HI.X R3, R13, R7, R19, 0x1, P0 ;  /* 0x000000070d037211 */ /* 0x000fc600000f0c13 */
[----:B------:R-:W-:Y:S02]  /*7680*/  IMAD.WIDE R8, R10, 0x2, R8 ;  /* 0x000000020a087825 */ /* 0x000fe400078e0208 */
[----:B------:R-:W-:Y:S01]  /*7690*/  @!PT LDS RZ, [RZ] ;  /* 0x00000000fffff984 */ /* 0x000fe20000000800 */
[----:B------:R-:W-:Y:S01]  /*76a0*/  @!PT LDS RZ, [RZ] ;  /* 0x00000000fffff984 */ /* 0x000fe20000000800 */
[----:B------:R-:W-:Y:S01]  /*76b0*/  @!PT LDS RZ, [RZ] ;  /* 0x00000000fffff984 */ /* 0x000fe20000000800 */
[----:B------:R1:W-:Y:S04]  /*76c0*/  LDGSTS.E.BYPASS.LTC128B.128 [R0+0x8080], [R2.64], !P4 ;  /* 0x0808000002007fae */ /* 0x0003e8000e101d46 */
[----:B------:R1:W-:Y:S02]  /*76d0*/  LDGSTS.E.BYPASS.LTC128B.128 [R0+0xc080], [R8.64], !P3 ;  /* 0x0c08000008007fae */ /* 0x0003e4000d901d46 */
.L_x_1166:
[----:B------:R-:W-:Y:S05]  /*76e0*/  BSYNC B0 ;  /* 0x0000000000007941 */ /* 0x000fea0003800000 */
.L_x_1165:
[----:B------:R-:W-:Y:S05]  /*76f0*/  BRA.DIV ~URZ, `(.L_x_1167) ;  /* 0x000169727f007947 */ /* 0x000fea000b800000 */
[----:B---3--:R3:W1:Y:S04]  /*7700*/  SHFL.IDX PT, R7, R17, 0x1, 0x181f ;  /* 0x00381f0011077f89 */ /* 0x00866800000e0000 */
[----:B-1----:R3:W1:Y:S02]  /*7710*/  SHFL.IDX PT, R0, R16, 0x1, 0x181f ;  /* 0x00381f0010007f89 */ /* 0x00266400000e0000 */
.L_x_1303:
[----:B------:R-:W-:Y:S01]  /*7720*/  IADD3 R2, R11, 0x10, RZ ;  /* 0x000000100b027810 */ /* 0x000fe20007ffe0ff */
[----:B------:R-:W-:Y:S03]  /*7730*/  BSSY B0, `(.L_x_1168) ;  /* 0x0000014000007945 */ /* 0x000fe60003800000 */
[----:B------:R-:W-:-:S13]  /*7740*/  ISETP.GE.AND P0, PT, R2, R12, PT ;  /* 0x0000000c0200720c */ /* 0x000fda0003f06270 */
[----:B------:R-:W-:Y:S05]  /*7750*/  @P0 BRA `(.L_x_1169) ;  /* 0x0000011000000947 */ /* 0x000fea0003800000 */
[C---:B------:R-:W-:Y:S02]  /*7760*/  IMAD.SHL.U32 R8, R110.reuse, 0x8, RZ ;  /* 0x000000086e087824 */ /* 0x040fe400078e00ff */
[----:B------:R-:W-:Y:S02]  /*7770*/  IMAD.SHL.U32 R13, R110, 0x8, RZ ;  /* 0x000000086e0d7824 */ /* 0x000fe400078e00ff */
[----:B------:R-:W-:Y:S01]  /*7780*/  IMAD.MOV.U32 R9, RZ, RZ, R7 ;  /* 0x000000ffff097224 */ /* 0x000fe200078e0007 */
[----:B------:R-:W-:Y:S02]  /*7790*/  IADD3 R8, R8, 0x40, RZ ;  /* 0x0000004008087810 */ /* 0x000fe40007ffe0ff */
[----:B-1----:R-:W-:Y:S02]  /*77a0*/  LEA R2, P0, R13, R0, 0x1 ;  /* 0x000000000d027211 */ /* 0x002fe400078008ff */
[----:B------:R-:W-:-:S04]  /*77b0*/  SHF.R.S32.HI R3, RZ, 0x1f, R8 ;  /* 0x0000001fff037819 */ /* 0x000fc80000011408 */
[----:B------:R-:W-:Y:S01]  /*77c0*/  LEA.HI R3, R3, R8, RZ, 0x3 ;  /* 0x0000000803037211 */ /* 0x000fe200078f18ff */
[----:B------:R-:W-:Y:S02]  /*77d0*/  IMAD.MOV.U32 R8, RZ, RZ, R0 ;  /* 0x000000ffff087224 */ /* 0x000fe400078e0000 */
        /* <DEDUP_REMOVED lines=9> */
.L_x_1169:
[----:B------:R-:W-:Y:S05]  /*7870*/  BSYNC B0 ;  /* 0x0000000000007941 */ /* 0x000fea0003800000 */
.L_x_1168:
[----:B------:R-:W-:Y:S05]  /*7880*/  BRA.DIV ~URZ, `(.L_x_1170) ;  /* 0x000168d27f007947 */ /* 0x000fea000b800000 */
[----:B------:R2:W3:Y:S02]  /*7890*/  SHFL.IDX PT, R7, R17, 0x2, 0x181f ;  /* 0x00581f0011077f89 */ /* 0x0004e400000e0000 */
.L_x_1304:
[----:B------:R-:W-:Y:S05]  /*78a0*/  BRA.DIV ~URZ, `(.L_x_1171) ;  /* 0x000169327f007947 */ /* 0x000fea000b800000 */
[----:B-1----:R1:W2:Y:S02]  /*78b0*/  SHFL.IDX PT, R0, R16, 0x2, 0x181f ;  /* 0x00581f0010007f89 */ /* 0x0022a400000e0000 */
.L_x_1305:
[----:B------:R-:W-:Y:S01]  /*78c0*/  IADD3 R2, R11, 0x20, RZ ;  /* 0x000000200b027810 */ /* 0x000fe20007ffe0ff */
[----:B------:R-:W-:Y:S03]  /*78d0*/  BSSY B0, `(.L_x_1172) ;  /* 0x0000014000007945 */ /* 0x000fe60003800000 */
[----:B------:R-:W-:-:S13]  /*78e0*/  ISETP.GE.AND P0, PT, R2, R12, PT ;  /* 0x0000000c0200720c */ /* 0x000fda0003f06270 */
[----:B------:R-:W-:Y:S05]  /*78f0*/  @P0 BRA `(.L_x_1173) ;  /* 0x0000011000000947 */ /* 0x000fea0003800000 */
[C---:B------:R-:W-:Y:S02]  /*7900*/  IMAD.SHL.U32 R8, R110.reuse, 0x8, RZ ;  /* 0x000000086e087824 */ /* 0x040fe400078e00ff */
[----:B------:R-:W-:Y:S02]  /*7910*/  IMAD.SHL.U32 R13, R110, 0x8, RZ ;  /* 0x000000086e0d7824 */ /* 0x000fe400078e00ff */
[----:B---3--:R-:W-:Y:S01]  /*7920*/  IMAD.MOV.U32 R9, RZ, RZ, R7 ;  /* 0x000000ffff097224 */ /* 0x008fe200078e0007 */
[----:B------:R-:W-:Y:S02]  /*7930*/  IADD3 R8, R8, 0x40, RZ ;  /* 0x0000004008087810 */ /* 0x000fe40007ffe0ff */
[----:B--2---:R-:W-:Y:S02]  /*7940*/  LEA R2, P0, R13, R0, 0x1 ;  /* 0x000000000d027211 */ /* 0x004fe400078008ff */
        /* <DEDUP_REMOVED lines=12> */
.L_x_1173:
[----:B------:R-:W-:Y:S05]  /*7a10*/  BSYNC B0 ;  /* 0x0000000000007941 */ /* 0x000fea0003800000 */
.L_x_1172:
[----:B------:R-:W-:Y:S05]  /*7a20*/  BRA.DIV ~URZ, `(.L_x_1174) ;  /* 0x000168327f007947 */ /* 0x000fea000b800000 */
[----:B---3--:R3:W1:Y:S04]  /*7a30*/  SHFL.IDX PT, R7, R17, 0x3, 0x181f ;  /* 0x00781f0011077f89 */ /* 0x00866800000e0000 */
[----:B--2---:R3:W2:Y:S02]  /*7a40*/  SHFL.IDX PT, R0, R16, 0x3, 0x181f ;  /* 0x00781f0010007f89 */ /* 0x0046a400000e0000 */
.L_x_1306:
[----:B------:R-:W-:Y:S01]  /*7a50*/  IADD3 R2, R11, 0x30, RZ ;  /* 0x000000300b027810 */ /* 0x000fe20007ffe0ff */
[----:B------:R-:W-:Y:S03]  /*7a60*/  BSSY B0, `(.L_x_1175) ;  /* 0x0000014000007945 */ /* 0x000fe60003800000 */
[----:B------:R-:W-:-:S13]  /*7a70*/  ISETP.GE.AND P0, PT, R2, R12, PT ;  /* 0x0000000c0200720c */ /* 0x000fda0003f06270 */
[----:B------:R-:W-:Y:S05]  /*7a80*/  @P0 BRA `(.L_x_1176) ;  /* 0x0000011000000947 */ /* 0x000fea0003800000 */
[C---:B------:R-:W-:Y:S02]  /*7a90*/  IMAD.SHL.U32 R8, R110.reuse, 0x8, RZ ;  /* 0x000000086e087824 */ /* 0x040fe400078e00ff */
[----:B------:R-:W-:Y:S02]  /*7aa0*/  IMAD.SHL.U32 R13, R110, 0x8, RZ ;  /* 0x000000086e0d7824 */ /* 0x000fe400078e00ff */
[----:B-1----:R-:W-:Y:S01]  /*7ab0*/  IMAD.MOV.U32 R9, RZ, RZ, R7 ;  /* 0x000000ffff097224 */ /* 0x002fe200078e0007 */
        /* <DEDUP_REMOVED lines=14> */
.L_x_1176:
[----:B------:R-:W-:Y:S05]  /*7ba0*/  BSYNC B0 ;  /* 0x0000000000007941 */ /* 0x000fea0003800000 */
.L_x_1175:
[----:B------:R-:W-:Y:S05]  /*7bb0*/  BRA.DIV ~URZ, `(.L_x_1177) ;  /* 0x000167927f007947 */ /* 0x000fea000b800000 */
[----:B-1----:R1:W3:Y:S02]  /*7bc0*/  SHFL.IDX PT, R7, R17, 0x4, 0x181f ;  /* 0x00981f0011077f89 */ /* 0x0022e400000e0000 */
.L_x_1307:
[----:B------:R-:W-:Y:S05]  /*7bd0*/  BRA.DIV ~URZ, `(.L_x_1178) ;  /* 0x000167f27f007947 */ /* 0x000fea000b800000 */
[----:B--2---:R2:W1:Y:S02]  /*7be0*/  SHFL.IDX PT, R0, R16, 0x4, 0x181f ;  /* 0x00981f0010007f89 */ /* 0x00446400000e0000 */
.L_x_1308:
        /* <DEDUP_REMOVED lines=21> */
.L_x_1180:
[----:B------:R-:W-:Y:S05]  /*7d40*/  BSYNC B0 ;  /* 0x0000000000007941 */ /* 0x000fea0003800000 */
.L_x_1179:
[----:B------:R-:W-:Y:S05]  /*7d50*/  BRA.DIV ~URZ, `(.L_x_1181) ;  /* 0x000166f27f007947 */ /* 0x000fea000b800000 */
[----:B---3--:R3:W2:Y:S04]  /*7d60*/  SHFL.IDX PT, R7, R17, 0x5, 0x181f ;  /* 0x00b81f0011077f89 */ /* 0x0086a800000e0000 */
[----:B-1----:R3:W1:Y:S02]  /*7d70*/  SHFL.IDX PT, R0, R16, 0x5, 0x181f ;  /* 0x00b81f0010007f89 */ /* 0x00266400000e0000 */
.L_x_1309:
[----:B------:R-:W-:Y:S01]  /*7d80*/  IADD3 R2, R11, 0x50, RZ ;  /* 0x000000500b027810 */ /* 0x000fe20007ffe0ff */
[----:B------:R-:W-:Y:S03]  /*7d90*/  BSSY B0, `(.L_x_1182) ;  /* 0x0000014000007945 */ /* 0x000fe60003800000 */
[----:B------:R-:W-:-:S13]  /*7da0*/  ISETP.GE.AND P0, PT, R2, R12, PT ;  /* 0x0000000c0200720c */ /* 0x000fda0003f06270 */
[----:B------:R-:W-:Y:S05]  /*7db0*/  @P0 BRA `(.L_x_1183) ;  /* 0x0000011000000947 */ /* 0x000fea0003800000 */
[C---:B------:R-:W-:Y:S02]  /*7dc0*/  IMAD.SHL.U32 R8, R110.reuse, 0x8, RZ ;  /* 0x000000086e087824 */ /* 0x040fe400078e00ff */
[----:B------:R-:W-:Y:S02]  /*7dd0*/  IMAD.SHL.U32 R13, R110, 0x8, RZ ;  /* 0x000000086e0d7824 */ /* 0x000fe400078e00ff */
[----:B--2---:R-:W-:Y:S01]  /*7de0*/  IMAD.MOV.U32 R9, RZ, RZ, R7 ;  /* 0x000000ffff097224 */ /* 0x004fe200078e0007 */
        /* <DEDUP_REMOVED lines=14> */
.L_x_1183:
[----:B------:R-:W-:Y:S05]  /*7ed0*/  BSYNC B0 ;  /* 0x0000000000007941 */ /* 0x000fea0003800000 */
.L_x_1182:
[----:B------:R-:W-:Y:S05]  /*7ee0*/  BRA.DIV ~URZ, `(.L_x_1184) ;  /* 0x000166527f007947 */ /* 0x000fea000b800000 */
[----:B--2---:R2:W3:Y:S02]  /*7ef0*/  SHFL.IDX PT, R7, R17, 0x6, 0x181f ;  /* 0x00d81f0011077f89 */ /* 0x0044e400000e0000 */
.L_x_1310:
[----:B------:R-:W-:Y:S05]  /*7f00*/  BRA.DIV ~URZ, `(.L_x_1185) ;  /* 0x000166b27f007947 */ /* 0x000fea000b800000 */
[----:B-1----:R1:W2:Y:S02]  /*7f10*/  SHFL.IDX PT, R0, R16, 0x6, 0x181f ;  /* 0x00d81f0010007f89 */ /* 0x0022a400000e0000 */
.L_x_1311:
        /* <DEDUP_REMOVED lines=21> */
.L_x_1187:
[----:B------:R-:W-:Y:S05]  /*8070*/  BSYNC B0 ;  /* 0x0000000000007941 */ /* 0x000fea0003800000 */
.L_x_1186:
[----:B------:R-:W-:Y:S05]  /*8080*/  BRA.DIV ~URZ, `(.L_x_1188) ;  /* 0x000165b27f007947 */ /* 0x000fea000b800000 */
[----:B--23--:R-:W2:Y:S04]  /*8090*/  SHFL.IDX PT, R17, R17, 0x7, 0x181f ;  /* 0x00f81f0011117f89 */ /* 0x00cea800000e0000 */
[----:B-1--4-:R-:W1:Y:S02]  /*80a0*/  SHFL.IDX PT, R16, R16, 0x7, 0x181f ;  /* 0x00f81f0010107f89 */ /* 0x012e6400000e0000 */
.L_x_1312:
[----:B------:R-:W-:Y:S01]  /*80b0*/  IADD3 R0, R11, 0x70, RZ ;  /* 0x000000700b007810 */ /* 0x000fe20007ffe0ff */
[----:B------:R-:W-:Y:S01]  /*80c0*/  IMAD.SHL.U32 R21, R110, 0x8, RZ ;  /* 0x000000086e157824 */ /* 0x000fe200078e00ff */
[----:B------:R-:W-:Y:S01]  /*80d0*/  IADD3 R2, P1, R1, c[0x0][0x20], RZ ;  /* 0x0000080001027a10 */ /* 0x000fe20007f3e0ff */
[----:B------:R-:W-:Y:S01]  /*80e0*/  ULDC.64 UR4, c[0x0][0x40] ;  /* 0x0000100000047ab9 */ /* 0x000fe20000000a00 */
[----:B------:R-:W-:Y:S01]  /*80f0*/  ISETP.GE.AND P0, PT, R0, R12, PT ;  /* 0x0000000c0000720c */ /* 0x000fe20003f06270 */
[----:B------:R-:W-:Y:S01]  /*8100*/  UIADD3 UR4, UP0, UR4, 0x160, URZ ;  /* 0x0000016004047890 */ /* 0x000fe2000ff1e03f */
[----:B------:R-:W-:Y:S01]  /*8110*/  IADD3 R8, P2, R2, 0x8, RZ ;  /* 0x0000000802087810 */ /* 0x000fe20007f5e0ff */
[----:B------:R-:W-:Y:S01]  /*8120*/  IMAD.X R3, RZ, RZ, c[0x0][0x24], P1 ;  /* 0x00000900ff037624 */ /* 0x000fe200008e06ff */
[----:B------:R-:W-:Y:S01]  /*8130*/  MOV R121, 0x30 ;  /* 0x0000003000797802 */ /* 0x000fe20000000f00 */
[----:B------:R-:W-:Y:S01]  /*8140*/  IMAD.SHL.U32 R18, R110, 0x8, RZ ;  /* 0x000000086e127824 */ /* 0x000fe200078e00ff */
[----:B------:R-:W-:Y:S01]  /*8150*/  UIADD3.X UR5, URZ, UR5, URZ, UP0, !UPT ;  /* 0x000000053f057290 */ /* 0x000fe200087fe43f */
[----:B------:R-:W-:Y:S01]  /*8160*/  IMAD.X R9, RZ, RZ, R3, P2 ;  /* 0x000000ffff097224 */ /* 0x000fe200010e0603 */
[----:B------:R-:W-:Y:S01]  /*8170*/  IADD3 R10, P2, R2, 0x10, RZ ;  /* 0x00000010020a7810 */ /* 0x000fe20007f5e0ff */
[----:B------:R-:W-:Y:S01]  /*8180*/  STL.64 [R1+0x20], R2 ;  /* 0x0000200201007387 */ /* 0x000fe20000100a00 */
[----:B------:R-:W-:Y:S01]  /*8190*/  IADD3 R18, R18, 0x40, RZ ;  /* 0x0000004012127810 */ /* 0x000fe20007ffe0ff */
[----:B------:R-:W-:-:S02]  /*81a0*/  IMAD.WIDE.U32 R146, R121, c[0x0][0x1e0], RZ ;  /* 0x0000780079927a25 */ /* 0x000fc400078e00ff */
[C---:B-1----:R-:W-:Y:S01]  /*81b0*/  @!P0 LEA R14, P1, R21.reuse, R16, 0x1 ;  /* 0x00000010150e8211 */ /* 0x042fe200078208ff */
[----:B------:R1:W-:Y:S01]  /*81c0*/  STL.64 [R1+0x40], R8 ;  /* 0x0000400801007387 */ /* 0x0003e20000100a00 */
[----:B------:R-:W-:Y:S01]  /*81d0*/  @!P0 SHF.R.S32.HI R0, RZ, 0x1f, R18 ;  /* 0x0000001fff008819 */ /* 0x000fe20000011412 */
[----:B------:R-:W-:Y:S01]  /*81e0*/  IMAD.X R11, RZ, RZ, R3, P2 ;  /* 0x000000ffff0b7224 */ /* 0x000fe200010e0603 */
[----:B--2---:R-:W-:Y:S02]  /*81f0*/  @!P0 LEA.HI.X R15, R21, R17, R19, 0x1, P1 ;  /* 0x00000011150f8211 */ /* 0x004fe400008f0c13 */
[----:B------:R-:W-:Y:S02]  /*8200*/  IADD3 R12, P1, R2, 0x4, RZ ;  /* 0x00000004020c7810 */ /* 0x000fe40007f3e0ff */
[----:B------:R-:W-:Y:S01]  /*8210*/  @!P0 LEA.HI R0, R0, R18, RZ, 0x3 ;  /* 0x0000001200008211 */ /* 0x000fe200078f18ff */
[----:B------:R2:W-:Y:S01]  /*8220*/  STL.64 [R1+0x28], R10 ;  /* 0x0000280a01007387 */ /* 0x0005e20000100a00 */
[----:B------:R-:W-:-:S02]  /*8230*/  IADD3.X R13, RZ, R3, RZ, P1, !PT ;  /* 0x00000003ff0d7210 */ /* 0x000fc40000ffe4ff */
[----:B------:R-:W-:Y:S01]  /*8240*/  @!P0 LOP3.LUT R7, R0, 0xfffffff8, RZ, 0xc0, !PT ;  /* 0xfffffff800078812 */ /* 0x000fe200078ec0ff */
[----:B------:R-:W-:Y:S02]  /*8250*/  @!P0 IMAD.SHL.U32 R0, R234, 0x2, RZ ;  /* 0x00000002ea008824 */ /* 0x000fe400078e00ff */
[----:B------:R-:W-:Y:S04]  /*8260*/  STL.64 [R1+0x38], R12 ;  /* 0x0000380c01007387 */ /* 0x000fe80000100a00 */
[----:B------:R-:W-:Y:S01]  /*8270*/  @!PT LDS RZ, [RZ] ;  /* 0x00000000fffff984 */ /* 0x000fe20000000800 */
[----:B------:R-:W-:Y:S01]  /*8280*/  @!PT LDS RZ, [RZ] ;  /* 0x00000000fffff984 */ /* 0x000fe20000000800 */
[----:B------:R-:W-:Y:S01]  /*8290*/  @!PT LDS RZ, [RZ] ;  /* 0x00000000fffff984 */ /* 0x000fe20000000800 */
[----:B------:R3:W-:Y:S01]  /*82a0*/  @!P0 LDGSTS.E.BYPASS.LTC128B.128 [R0+0xb880], [R14.64], !P4 ;  /* 0x0b8800000e008fae */ /* 0x0007e2000e101d46 */
[----:B-1----:R-:W-:-:S05]  /*82b0*/  IADD3 R8, P1, R2, 0x48, RZ ;  /* 0x0000004802087810 */ /* 0x002fca0007f3e0ff */
[----:B------:R-:W-:Y:S02]  /*82c0*/  IMAD.X R9, RZ, RZ, R3, P1 ;  /* 0x000000ffff097224 */ /* 0x000fe400008e0603 */
[----:B--2---:R-:W-:-:S03]  /*82d0*/  IMAD.MOV.U32 R10, RZ, RZ, R16 ;  /* 0x000000ffff0a7224 */ /* 0x004fc600078e0010 */
[----:B------:R1:W-:Y:S01]  /*82e0*/  STL.64 [R1+0x30], R8 ;  /* 0x0000300801007387 */ /* 0x0003e20000100a00 */
[----:B------:R-:W-:-:S04]  /*82f0*/  IMAD.MOV.U32 R11, RZ, RZ, R17 ;  /* 0x000000ffff0b7224 */ /* 0x000fc800078e0011 */
[----:B------:R-:W-:-:S05]  /*8300*/  @!P0 IMAD.WIDE R10, R7, 0x2, R10 ;  /* 0x00000002070a8825 */ /* 0x000fca00078e020a */
[----:B------:R3:W-:Y:S04]  /*8310*/  @!P0 LDGSTS.E.BYPASS.LTC128B.128 [R0+0xf880], [R10.64], !P3 ;  /* 0x0f8800000a008fae */ /* 0x0007e8000d901d46 */
[----:B------:R-:W0:Y:S01]  /*8320*/  LDGDEPBAR ;  /* 0x00000000000079af */ /* 0x000e220000000000 */
[----:B-1----:R-:W-:Y:S01]  /*8330*/  MOV R8, UR4 ;  /* 0x0000000400087c02 */ /* 0x002fe20008000f00 */
[----:B------:R-:W-:Y:S01]  /*8340*/  IMAD.U32 R9, RZ, RZ, UR5 ;  /* 0x00000005ff097e24 */ /* 0x000fe2000f8e00ff */
[----:B------:R-:W-:Y:S04]  /*8350*/  WARPSYNC 0xffffffff ;  /* 0xffffffff00007948 */ /* 0x000fe80003800000 */
[----:B------:R1:W-:Y:S01]  /*8360*/  STL.64 [R1+0x18], R8 ;  /* 0x0000180801007387 */ /* 0x0003e20000100a00 */
[----:B---3--:R-:W-:-:S04]  /*8370*/  IMAD R0, R121, c[0x0][0x1e4], RZ ;  /* 0x0000790079007a24 */ /* 0x008fc800078e02ff */
[----:B------:R-:W-:Y:S02]  /*8380*/  IMAD.IADD R144, R0, 0x1, R147 ;  /* 0x0000000100907824 */ /* 0x000fe400078e0293 */
[----:B------:R-:W2:Y:S04]  /*8390*/  LDL R28, [R1+0xe4] ;  /* 0x0000e400011c7983 */ /* 0x000ea80000100800 */
[----:B------:R-:W3:Y:S04]  /*83a0*/  LDL R0, [R1+0x64] ;  /* 0x0000640001007983 */ /* 0x000ee80000100800 */
[----:B------:R-:W4:Y:S04]  /*83b0*/  LDL.64 R26, [R1+0xc0] ;  /* 0x0000c000011a7983 */ /* 0x000f280000100a00 */
[----:B------:R-:W4:Y:S01]  /*83c0*/  LDL.LU.64 R24, [R1+0xb0] ;  /* 0x0000b00001187983 */ /* 0x000f220000300a00 */
[----:B------:R-:W-:Y:S01]  /*83d0*/  SHF.R.S32.HI R140, RZ, 0x1f, R131 ;  /* 0x0000001fff8c7819 */ /* 0x000fe20000011483 */
[----:B------:R-:W-:Y:S01]  /*83e0*/  ULDC.64 UR4, c[0x0][0x1e0] ;  /* 0x0000780000047ab9 */ /* 0x000fe20000000a00 */
[----:B------:R-:W-:Y:S01]  /*83f0*/  IMAD.MOV.U32 R7, RZ, RZ, c[0x0][0x1e0] ;  /* 0x00007800ff077624 */ /* 0x000fe200078e00ff */
[----:B------:R-:W-:-:S02]  /*8400*/  UIMAD.WIDE.U32 UR12, UR4, 0x20, URZ ;  /* 0x00000020040c78a5 */ /* 0x000fc4000f8e003f */
[----:B------:R-:W-:Y:S01]  /*8410*/  USHF.L.U32 UR5, UR5, 0x5, URZ ;  /* 0x0000000505057899 */ /* 0x000fe2000800063f */
[----:B------:R-:W-:-:S03]  /*8420*/  IMAD.MOV.U32 R10, RZ, RZ, c[0x0][0x1e4] ;  /* 0x00007900ff0a7624 */ /* 0x000fc600078e00ff */
[----:B------:R-:W-:Y:S01]  /*8430*/  UIADD3 UR9, UR13, UR5, URZ ;  /* 0x000000050d097290 */ /* 0x000fe2000fffe03f */
[----:B------:R-:W-:Y:S01]  /*8440*/  ISETP.GE.AND P6, PT, R21, c[0x0][0x1d4], PT ;  /* 0x0000750015007a0c */ /* 0x000fe20003fc6270 */
[----:B------:R-:W-:Y:S01]  /*8450*/  BAR.SYNC.DEFER_BLOCKING 0x0 ;  /* 0x0000000000007b1d */ /* 0x000fe20000010000 */
[----:B------:R-:W-:Y:S02]  /*8460*/  ISETP.GE.AND P5, PT, R18, c[0x0][0x1d4], PT ;  /* 0x0000750012007a0c */ /* 0x000fe40003fa6270 */
[----:B------:R-:W-:-:S03]  /*8470*/  SHF.R.S32.HI R14, RZ, 0x4, R23 ;  /* 0x00000004ff0e7819 */ /* 0x000fc60000011417 */
[----:B------:R-:W-:Y:S01]  /*8480*/  BSSY B2, `(.L_x_1189) ;  /* 0x0000035000027945 */ /* 0x000fe20003800000 */
[----:B------:R-:W-:Y:S02]  /*8490*/  IADD3 R94, R2, 0x18, RZ ;  /* 0x00000018025e7810 */ /* 0x000fe40007ffe0ff */
[----:B------:R-:W-:Y:S01]  /*84a0*/  MOV R148, 0x87d0 ;  /* 0x000087d000947802 */ /* 0x000fe20000000f00 */
[----:B--2---:R-:W-:-:S04]  /*84b0*/  IMAD R121, R28, -0x30, R121 ;  /* 0xffffffd01c797824 */ /* 0x004fc800078e0279 */
[----:B------:R-:W-:-:S04]  /*84c0*/  IMAD.IADD R141, R121, 0x1, -R117 ;  /* 0x00000001798d7824 */ /* 0x000fc800078e0a75 */
[----:B---3--:R-:W-:-:S05]  /*84d0*/  IMAD.IADD R0, R141, 0x1, R0 ;  /* 0x000000018d007824 */ /* 0x008fca00078e0200 */
[C---:B------:R-:W-:Y:S01]  /*84e0*/  ISETP.GE.AND P2, PT, R0.reuse, 0x1, PT ;  /* 0x000000010000780c */ /* 0x040fe20003f46270 */
[----:B----4-:R-:W-:Y:S01]  /*84f0*/  IMAD.MOV.U32 R24, RZ, RZ, R26 ;  /* 0x000000ffff187224 */ /* 0x010fe200078e001a */
[C---:B------:R-:W-:Y:S02]  /*8500*/  ISETP.GE.AND P1, PT, R0.reuse, 0x11, PT ;  /* 0x000000110000780c */ /* 0x040fe40003f26270 */
[----:B------:R-:W-:Y:S01]  /*8510*/  ISETP.GE.AND P0, PT, R0, 0x21, PT ;  /* 0x000000210000780c */ /* 0x000fe20003f06270 */
[----:B------:R-:W-:Y:S02]  /*8520*/  IMAD R0, R144, R131, RZ ;  /* 0x0000008390007224 */ /* 0x000fe400078e02ff */
[----:B-1----:R-:W-:-:S04]  /*8530*/  IMAD.WIDE.U32 R8, R131, R146, R24 ;  /* 0x0000009283087225 */ /* 0x002fc800078e0018 */
[----:B------:R-:W-:Y:S02]  /*8540*/  IMAD R0, R140, R146, R0 ;  /* 0x000000928c007224 */ /* 0x000fe400078e0200 */
[----:B------:R-:W-:Y:S02]  /*8550*/  @P2 LEA R12, P3, R8, c[0x0][0x1c8], 0x1 ;  /* 0x00007200080c2a11 */ /* 0x000fe400078608ff */
[----:B------:R-:W-:Y:S01]  /*8560*/  IMAD.IADD R0, R9, 0x1, R0 ;  /* 0x0000000109007824 */ /* 0x000fe200078e0200 */
[----:B------:R-:W-:-:S04]  /*8570*/  @P1 LEA R3, P4, R7, R8, 0x4 ;  /* 0x0000000807031211 */ /* 0x000fc800078820ff */
[C---:B------:R-:W-:Y:S02]  /*8580*/  @P2 LEA.HI.X R13, R8.reuse, c[0x0][0x1cc], R0, 0x1, P3 ;  /* 0x00007300080d2a11 */ /* 0x040fe400018f0c00 */
[----:B------:R-:W-:Y:S02]  /*8590*/  @P0 IADD3 R9, P3, R8, UR12, RZ ;  /* 0x0000000c08090c10 */ /* 0x000fe4000ff7e0ff */
[----:B------:R-:W-:Y:S02]  /*85a0*/  @P1 LEA.HI.X R7, R7, R0, R10, 0x4, P4 ;  /* 0x0000000007071211 */ /* 0x000fe400020f240a */
[----:B------:R-:W-:Y:S02]  /*85b0*/  @P0 IADD3.X R0, R0, UR9, RZ, P3, !PT ;  /* 0x0000000900000c10 */ /* 0x000fe40009ffe4ff */
[----:B------:R-:W-:Y:S02]  /*85c0*/  @P0 LEA R8, P3, R9, c[0x0][0x1c8], 0x1 ;  /* 0x0000720009080a11 */ /* 0x000fe400078608ff */
[----:B------:R-:W-:-:S02]  /*85d0*/  @P1 LEA R10, P4, R3, c[0x0][0x1c8], 0x1 ;  /* 0x00007200030a1a11 */ /* 0x000fc400078808ff */
[----:B------:R-:W-:Y:S01]  /*85e0*/  @P0 LEA.HI.X R9, R9, c[0x0][0x1cc], R0, 0x1, P3 ;  /* 0x0000730009090a11 */ /* 0x000fe200018f0c00 */
[C---:B------:R-:W-:Y:S01]  /*85f0*/  @P2 IMAD.SHL.U32 R0, R234.reuse, 0x2, RZ ;  /* 0x00000002ea002824 */ /* 0x040fe200078e00ff */
[----:B------:R-:W-:Y:S01]  /*8600*/  @P1 LEA.HI.X R11, R3, c[0x0][0x1cc], R7, 0x1, P4 ;  /* 0x00007300030b1a11 */ /* 0x000fe200020f0c07 */
[----:B------:R-:W-:-:S03]  /*8610*/  @P1 IMAD.SHL.U32 R3, R234, 0x2, RZ ;  /* 0x00000002ea031824 */ /* 0x000fc600078e00ff */
[----:B------:R-:W-:Y:S01]  /*8620*/  @!PT LDS RZ, [RZ] ;  /* 0x00000000fffff984 */ /* 0x000fe20000000800 */
[----:B------:R-:W-:Y:S01]  /*8630*/  @!PT LDS RZ, [RZ] ;  /* 0x00000000fffff984 */ /* 0x000fe20000000800 */
[----:B------:R-:W-:Y:S01]  /*8640*/  @!PT LDS RZ, [RZ] ;  /* 0x00000000fffff984 */ /* 0x000fe20000000800 */
[----:B------:R1:W-:Y:S04]  /*8650*/  @P2 LDGSTS.E.BYPASS.LTC128B.128 [R0+0x5080], [R12.64], !P6 ;  /* 0x050800000c002fae */ /* 0x0003e8000f101d46 */
[----:B------:R1:W-:Y:S01]  /*8660*/  @P2 LDGSTS.E.BYPASS.LTC128B.128 [R0+0x6880], [R12.64+0x80], !P5 ;  /* 0x068800800c002fae */ /* 0x0003e2000e901d46 */
[----:B------:R-:W-:-:S03]  /*8670*/  LEA.HI R7, R23, R14, RZ, 0x1 ;  /* 0x0000000e17077211 */ /* 0x000fc600078f08ff */
[----:B------:R2:W-:Y:S04]  /*8680*/  @P1 LDGSTS.E.BYPASS.LTC128B.128 [R3+0x5880], [R10.64], !P6 ;  /* 0x058800000a031fae */ /* 0x0005e8000f101d46 */
[----:B------:R2:W-:Y:S04]  /*8690*/  @P1 LDGSTS.E.BYPASS.LTC128B.128 [R3+0x7080], [R10.64+0x80], !P5 ;  /* 0x070800800a031fae */ /* 0x0005e8000e901d46 */
[----:B------:R3:W-:Y:S01]  /*86a0*/  STL.64 [R1+0xb0], R24 ;  /* 0x0000b01801007387 */ /* 0x0007e20000100a00 */
[----:B-1----:R-:W-:-:S05]  /*86b0*/  @P0 IMAD.SHL.U32 R0, R234, 0x2, RZ ;  /* 0x00000002ea000824 */ /* 0x002fca00078e00ff */
[----:B------:R1:W-:Y:S01]  /*86c0*/  @P0 LDGSTS.E.BYPASS.LTC128B.128 [R0+0x6080], [R8.64], !P6 ;  /* 0x0608000008000fae */ /* 0x0003e2000f101d46 */
[----:B--2---:R-:W-:-:S03]  /*86d0*/  LOP3.LUT R3, R7, 0xfffffffe, RZ, 0xc0, !PT ;  /* 0xfffffffe07037812 */ /* 0x004fc600078ec0ff */
[----:B------:R1:W-:Y:S04]  /*86e0*/  @P0 LDGSTS.E.BYPASS.LTC128B.128 [R0+0x7880], [R8.64+0x80], !P5 ;  /* 0x0788008008000fae */ /* 0x0003e8000e901d46 */
[----:B------:R-:W0:Y:S01]  /*86f0*/  LDGDEPBAR ;  /* 0x00000000000079af */ /* 0x000e220000000000 */
[----:B------:R-:W-:-:S04]  /*8700*/  IMAD.IADD R139, R14, 0x1, -R3 ;  /* 0x000000010e8b7824 */ /* 0x000fc800078e0a03 */
[----:B------:R-:W-:Y:S01]  /*8710*/  IMAD.SHL.U32 R3, R139, 0x8, RZ ;  /* 0x000000088b037824 */ /* 0x000fe200078e00ff */
[----:B------:R-:W-:Y:S01]  /*8720*/  LOP3.LUT P5, RZ, R110, 0x4, RZ, 0xc0, !PT ;  /* 0x000000046eff7812 */ /* 0x000fe200078ac0ff */
[----:B-1----:R-:W-:-:S05]  /*8730*/  IMAD.SHL.U32 R0, R20, 0x40, RZ ;  /* 0x0000004014007824 */ /* 0x002fca00078e00ff */
[----:B------:R-:W-:Y:S01]  /*8740*/  LOP3.LUT R0, R0, 0x1c0, RZ, 0xc0, !PT ;  /* 0x000001c000007812 */ /* 0x000fe200078ec0ff */
[----:B------:R-:W-:-:S03]  /*8750*/  IMAD.SHL.U32 R8, R110, 0x40, RZ ;  /* 0x000000406e087824 */ /* 0x000fc600078e00ff */
[----:B------:R-:W-:Y:S02]  /*8760*/  SHF.R.U32.HI R7, RZ, 0x3, R0 ;  /* 0x00000003ff077819 */ /* 0x000fe40000011600 */
[----:B------:R-:W-:Y:S01]  /*8770*/  LOP3.LUT R0, R0, 0x8, R3, 0xf8, !PT ;  /* 0x0000000800007812 */ /* 0x000fe200078ef803 */
[----:B------:R-:W-:Y:S01]  /*8780*/  IMAD.SHL.U32 R3, R22, 0x40, RZ ;  /* 0x0000004016037824 */ /* 0x000fe200078e00ff */
[----:B------:R-:W-:Y:S02]  /*8790*/  LOP3.LUT R138, R8, 0x1c0, RZ, 0xc0, !PT ;  /* 0x000001c0088a7812 */ /* 0x000fe400078ec0ff */
[----:B------:R-:W-:Y:S02]  /*87a0*/  LOP3.LUT R143, R0, R7, RZ, 0x3c, !PT ;  /* 0x00000007008f7212 */ /* 0x000fe400078e3cff */
[----:B------:R-:W-:Y:S02]  /*87b0*/  LOP3.LUT R142, R3, 0xfffffe00, RZ, 0xc0, !PT ;  /* 0xfffffe00038e7812 */ /* 0x000fe400078ec0ff */
[----:B---3--:R-:W-:Y:S05]  /*87c0*/  CALL.REL.NOINC `($_ZN7cutlass13device_kernelIN5flash19enable_sm80_to_sm89INS1_16FlashAttnFwdSm80INS1_25CollectiveMainloopFwdSm80ILi4ELi1ELb0EN4cute5tupleIJNS5_1CILi128EEENS7_ILi48EEES8_EEELi128ENS_6half_tEfNS_4arch4Sm80ELb0ELb1ELb1ELb1ELb0ELb1ELb1ELb0EEENS1_21CollectiveEpilogueFwdINS6_IJS8_S8_S9_EEENS6_IJNS7_ILi1EEESH_SH_EEESB_SD_Li128ELb1ELb1ELb0ELb0EEENS1_19SingleTileSchedulerILb1ELb0ELb1ELi128EEEEEEEEEvNT_6ParamsE$_ZZN5flash25CollectiveMainloopFwdSm80ILi4ELi1ELb0EN4cute5tupleIJNS1_1CILi128EEENS3_ILi48EEES4_EEELi128EN7cutlass6half_tEfNS7_4arch4Sm80ELb0ELb1ELb1ELb1ELb0ELb1ELb1ELb0EE3mmaINS_16FlashAttnFwdSm80ISB_NS_21CollectiveEpilogueFwdINS2_IJS4_S4_S5_EEENS2_IJNS3_ILi1EEESG_SG_EEES8_SA_Li128ELb1ELb1ELb0ELb0EEENS_19SingleTileSchedulerILb1ELb0ELb1ELi128EEEE13SharedStorageENS1_6TensorINS1_11ArrayEngineIfLm128EEENS1_6LayoutINS2_IJNS2_IJNS3_ILi2EEESR_EEESR_NS3_ILi16EEEEEENS2_IJNS2_IJSG_SR_EEENS3_ILi4EEENS3_ILi8EEEEEEEEEENS_7SoftmaxILi4ELi0EEEEEbRKNSB_6ParamsERT0_RT1_iRKNS_16SeqlenInfoQKNewKILb1ELb1EEENS2_IJiiiiEEERT_ENKUlvE_clEv) ;  /* 0x000169e000007944 */ /* 0x008fea0003c00000 */
[----:B------:R-:W-:Y:S05]  /*87d0*/  BSYNC B2 ;  /* 0x0000000000027941 */ /* 0x000fea0003800000 */
.L_x_1189:
[----:B------:R-:W2:Y:S01]  /*87e0*/  LDL R122, [R1+0x10] ;  /* 0x00001000017a7983 */ /* 0x000ea20000100800 */
[----:B------:R-:W-:-:S04]  /*87f0*/  DEPBAR.LE SB0, 0x0 ;  /* 0x000080000000791a */ /* 0x000fc80000000000 */
[----:B------:R3:W5:Y:S01]  /*8800*/  LDL R120, [R1] ;  /* 0x0000000001787983 */ /* 0x0007620000100800 */
[----:B------:R-:W-:Y:S03]  /*8810*/  WARPSYNC 0xffffffff ;  /* 0xffffffff00007948 */ /* 0x000fe60003800000 */
[----:B--2---:R3:W-:Y:S02]  /*8820*/  STL [R1+0x74], R122 ;  /* 0x0000747a01007387 */ /* 0x0047e40000100800 */
[----:B------:R-:W2:Y:S04]  /*8830*/  LDL.64 R64, [R1+0xc8] ;  /* 0x0000c80001407983 */ /* 0x000ea80000100a00 */
[----:B------:R-:W2:Y:S04]  /*8840*/  LDL.LU.64 R82, [R1+0xb8] ;  /* 0x0000b80001527983 */ /* 0x000ea80000300a00 */
[----:B------:R-:W4:Y:S04]  /*8850*/  LDL R7, [R1+0x64] ;  /* 0x0000640001077983 */ /* 0x000f280000100800 */
[----:B---3--:R-:W3:Y:S04]  /*8860*/  LDL R123, [R1+0xac] ;  /* 0x0000ac00017b7983 */ /* 0x008ee80000100800 */
[----:B------:R-:W3:Y:S01]  /*8870*/  LDL R80, [R1+0xe8] ;  /* 0x0000e80001507983 */ /* 0x000ee20000100800 */
[----:B------:R-:W-:Y:S01]  /*8880*/  LEA.HI R2, R145, R196, RZ, 0x5 ;  /* 0x000000c491027211 */ /* 0x000fe200078f28ff */
[----:B------:R-:W-:Y:S01]  /*8890*/  IMAD.SHL.U32 R0, R117, 0x8, RZ ;  /* 0x0000000875007824 */ /* 0x000fe200078e00ff */
[----:B------:R-:W-:Y:S01]  /*88a0*/  SHF.R.U32.HI R3, RZ, 0x3, R138 ;  /* 0x00000003ff037819 */ /* 0x000fe2000001168a */
[----:B------:R-:W3:Y:S01]  /*88b0*/  LDL R124, [R1+0xa4] ;  /* 0x0000a400017c7983 */ /* 0x000ee20000100800 */
[----:B------:R-:W-:Y:S01]  /*88c0*/  LOP3.LUT P0, RZ, R110, 0x2, RZ, 0xc0, !PT ;  /* 0x000000026eff7812 */ /* 0x000fe2000780c0ff */
[----:B------:R-:W-:-:S02]  /*88d0*/  ULDC.64 UR4, c[0x0][0x208] ;  /* 0x0000820000047ab9 */ /* 0x000fc40000000a00 */
[----:B------:R1:W5:Y:S01]  /*88e0*/  LDL R191, [R1+0xe4] ;  /* 0x0000e40001bf7983 */ /* 0x0003620000100800 */
[----:B------:R-:W-:Y:S01]  /*88f0*/  IMAD.SHL.U32 R2, R2, 0x20, RZ ;  /* 0x0000002002027824 */ /* 0x000fe200078e00ff */
[----:B------:R-:W-:-:S04]  /*8900*/  LOP3.LUT R0, R138, 0x8, R0, 0xf8, !PT ;  /* 0x000000088a007812 */ /* 0x000fc800078ef800 */
[----:B------:R-:W-:Y:S02]  /*8910*/  LOP3.LUT R2, R2, 0x7ffffc00, RZ, 0xc0, !PT ;  /* 0x7ffffc0002027812 */ /* 0x000fe400078ec0ff */
[----:B------:R-:W-:Y:S02]  /*8920*/  LOP3.LUT R0, R0, R3, RZ, 0x3c, !PT ;  /* 0x0000000300007212 */ /* 0x000fe400078e3cff */
[----:B------:R-:W-:-:S03]  /*8930*/  IADD3 R2, R143, R142, R2 ;  /* 0x0000008e8f027210 */ /* 0x000fc60007ffe002 */
[----:B------:R-:W-:Y:S02]  /*8940*/  IMAD R0, R139, 0x200, R0 ;  /* 0x000002008b007824 */ /* 0x000fe400078e0200 */
[----:B------:R-:W-:Y:S01]  /*8950*/  IMAD.SHL.U32 R223, R2, 0x2, RZ ;  /* 0x0000000202df7824 */ /* 0x000fe200078e00ff */
[----:B------:R-:W-:Y:S01]  /*8960*/  BAR.SYNC.DEFER_BLOCKING 0x0 ;  /* 0x0000000000007b1d */ /* 0x000fe20000010000 */
[----:B------:R-:W-:-:S05]  /*8970*/  IMAD.SHL.U32 R216, R0, 0x2, RZ ;  /* 0x0000000200d87824 */ /* 0x000fca00078e00ff */
[----:B-1----:R-:W-:Y:S04]  /*8980*/  LDSM.16.M88.4 R8, [R223+0xa080] ;  /* 0x00a08000df08783b */ /* 0x002fe80000000200 */
[----:B------:R-:W1:Y:S04]  /*8990*/  LDSM.16.M88.4 R16, [R216+0x5080] ;  /* 0x00508000d810783b */ /* 0x000e680000000200 */
[----:B------:R-:W1:Y:S04]  /*89a0*/  LDSM.16.M88.4 R12, [R223+0x8080] ;  /* 0x00808000df0c783b */ /* 0x000e680000000200 */
[----:B------:R-:W1:Y:S04]  /*89b0*/  LDSM.16.M88.4 R20, [R216+0x5880] ;  /* 0x00588000d814783b */ /* 0x000e680000000200 */
[----:B------:R-:W1:Y:S01]  /*89c0*/  LDSM.16.M88.4 R24, [R216+0x6080] ;  /* 0x00608000d818783b */ /* 0x000e620000000200 */
[----:B------:R-:W-:-:S02]  /*89d0*/  IADD3 R0, R216, 0x5080, RZ ;  /* 0x00005080d8007810 */ /* 0x000fc40007ffe0ff */
[----:B------:R-:W-:Y:S02]  /*89e0*/  IADD3 R227, R216, 0x50a0, RZ ;  /* 0x000050a0d8e37810 */ /* 0x000fe40007ffe0ff */
[----:B------:R-:W-:Y:S01]  /*89f0*/  @P0 IADD3 R227, R0, -0x20, RZ ;  /* 0xffffffe000e30810 */ /* 0x000fe20007ffe0ff */
[----:B------:R-:W-:Y:S02]  /*8a00*/  IMAD R0, R140, c[0x0][0x208], RZ ;  /* 0x000082008c007a24 */ /* 0x000fe400078e02ff */
[C---:B------:R-:W-:Y:S02]  /*8a10*/  IMAD.WIDE.U32 R2, R131.reuse, c[0x0][0x208], RZ ;  /* 0x0000820083027a25 */ /* 0x040fe400078e00ff */
[----:B------:R-:W-:Y:S02]  /*8a20*/  LDSM.16.M88.4 R40, [R227+0x800] ;  /* 0x00080000e328783b */ /* 0x000fe40000000200 */
[----:B------:R-:W-:Y:S02]  /*8a30*/  IMAD R0, R131, c[0x0][0x20c], R0 ;  /* 0x0000830083007a24 */ /* 0x000fe400078e0200 */
[----:B------:R-:W-:Y:S01]  /*8a40*/  IMAD R225, R6, 0x2, R223 ;  /* 0x0000000206e17824 */ /* 0x000fe200078e02df */
[----:B------:R-:W-:Y:S01]  /*8a50*/  LDSM.16.M88.4 R44, [R227] ;  /* 0x00000000e32c783b */ /* 0x000fe20000000200 */
[----:B------:R-:W-:-:S03]  /*8a60*/  IMAD.IADD R0, R3, 0x1, R0 ;  /* 0x0000000103007824 */ /* 0x000fc600078e0200 */
[----:B------:R-:W-:Y:S01]  /*8a70*/  LDSM.16.M88.4 R48, [R227+0x1000] ;  /* 0x00100000e330783b */ /* 0x000fe20000000200 */
[----:B------:R-:W-:Y:S01]  /*8a80*/  IMAD R3, R0, 0x30, RZ ;  /* 0x0000003000037824 */ /* 0x000fe200078e02ff */
[C---:B-1----:R-:W-:Y:S08]  /*8a90*/  HMMA.16816.F32 R28, R8.reuse, R16, RZ ;  /* 0x00000010081c723c */ /* 0x042ff000000018ff */
[----:B------:R-:W-:Y:S08]  /*8aa0*/  HMMA.16816.F32 R52, R8, R18, RZ ;  /* 0x000000120834723c */ /* 0x000ff000000018ff */
[C---:B------:R-:W-:Y:S08]  /*8ab0*/  HMMA.16816.F32 R72, R12.reuse, R16, RZ ;  /* 0x000000100c48723c */ /* 0x040ff000000018ff */
[----:B------:R-:W-:Y:S01]  /*8ac0*/  HMMA.16816.F32 R68, R12, R18, RZ ;  /* 0x000000120c44723c */ /* 0x000fe200000018ff */
[----:B------:R-:W1:Y:S01]  /*8ad0*/  LDSM.16.M88.4 R16, [R225+0xa080] ;  /* 0x00a08000e110783b */ /* 0x000e620000000200 */
[----:B------:R-:W-:-:S06]  /*8ae0*/  USHF.L.U32 UR10, UR4, 0x5, URZ ;  /* 0x00000005040a7899 */ /* 0x000fcc000800063f */
[----:B------:R-:W-:Y:S01]  /*8af0*/  HMMA.16816.F32 R36, R8, R20, RZ ;  /* 0x000000140824723c */ /* 0x000fe200000018ff */
[----:B------:R-:W-:-:S07]  /*8b00*/  UMOV UR8, 0x5 ;  /* 0x0000000500087882 */ /* 0x000fce0000000000 */
[C---:B------:R-:W-:Y:S08]  /*8b10*/  HMMA.16816.F32 R32, R8.reuse, R24, RZ ;  /* 0x000000180820723c */ /* 0x040ff000000018ff */
[C---:B------:R-:W-:Y:S08]  /*8b20*/  HMMA.16816.F32 R56, R8.reuse, R22, RZ ;  /* 0x000000160838723c */ /* 0x040ff000000018ff */
[----:B------:R-:W-:Y:S01]  /*8b30*/  HMMA.16816.F32 R76, R8, R26, RZ ;  /* 0x0000001a084c723c */ /* 0x000fe200000018ff */
[----:B------:R-:W-:Y:S01]  /*8b40*/  USHF.L.U64.HI UR5, UR4, UR8, UR5 ;  /* 0x0000000804057299 */ /* 0x000fe20008010205 */
[----:B------:R-:W-:-:S06]  /*8b50*/  IMAD.SHL.U32 R234, R234, 0x2, RZ ;  /* 0x00000002eaea7824 */ /* 0x000fcc00078e00ff */
[C---:B------:R-:W-:Y:S08]  /*8b60*/  HMMA.16816.F32 R60, R12.reuse, R20, RZ ;  /* 0x000000140c3c723c */ /* 0x040ff000000018ff */
[----:B------:R-:W-:Y:S01]  /*8b70*/  HMMA.16816.F32 R84, R12, R22, RZ ;  /* 0x000000160c54723c */ /* 0x000fe200000018ff */
[----:B------:R-:W1:Y:S01]  /*8b80*/  LDSM.16.M88.4 R20, [R225+0x8080] ;  /* 0x00808000e114783b */ /* 0x000e620000000200 */
[----:B------:R-:W-:-:S06]  /*8b90*/  IMAD R224, R4, 0x2, R223 ;  /* 0x0000000204e07824 */ /* 0x000fcc00078e02df */
[C---:B-1----:R-:W-:Y:S08]  /*8ba0*/  HMMA.16816.F32 R96, R16.reuse, R40, R36 ;  /* 0x000000281060723c */ /* 0x042ff00000001824 */
[C---:B------:R-:W-:Y:S08]  /*8bb0*/  HMMA.16816.F32 R100, R16.reuse, R44, R28 ;  /* 0x0000002c1064723c */ /* 0x040ff0000000181c */
[C---:B------:R-:W-:Y:S08]  /*8bc0*/  HMMA.16816.F32 R92, R16.reuse, R48, R32 ;  /* 0x00000030105c723c */ /* 0x040ff00000001820 */
[C---:B------:R-:W-:Y:S08]  /*8bd0*/  HMMA.16816.F32 R88, R16.reuse, R46, R52 ;  /* 0x0000002e1058723c */ /* 0x040ff00000001834 */
[----:B------:R-:W-:Y:S01]  /*8be0*/  HMMA.16816.F32 R76, R16, R50, R76 ;  /* 0x00000032104c723c */ /* 0x000fe2000000184c */
[----:B------:R-:W-:-:S07]  /*8bf0*/  IMAD R226, R4, 0x2, R225 ;  /* 0x0000000204e27824 */ /* 0x000fce00078e02e1 */
[C---:B------:R-:W-:Y:S08]  /*8c00*/  HMMA.16816.F32 R72, R20.reuse, R44, R72 ;  /* 0x0000002c1448723c */ /* 0x040ff00000001848 */
[----:B------:R-:W-:Y:S01]  /*8c10*/  HMMA.16816.F32 R52, R20, R46, R68 ;  /* 0x0000002e1434723c */ /* 0x000fe20000001844 */
[----:B--2---:R-:W-:Y:S02]  /*8c20*/  IMAD.MOV.U32 R82, RZ, RZ, R64 ;  /* 0x000000ffff527224 */ /* 0x004fe400078e0040 */
[----:B----4-:R-:W-:Y:S01]  /*8c30*/  IMAD.IADD R0, R141, 0x1, R7 ;  /* 0x000000018d007824 */ /* 0x010fe200078e0207 */
[----:B---3--:R-:W-:Y:S01]  /*8c40*/  ISETP.GE.AND P3, PT, R123, c[0x0][0x1d4], PT ;  /* 0x000075007b007a0c */ /* 0x008fe20003f66270 */
[----:B------:R-:W-:Y:S01]  /*8c50*/  IMAD.WIDE.U32 R8, R2, 0x30, R82 ;  /* 0x0000003002087825 */ /* 0x000fe200078e0052 */
[----:B------:R-:W-:-:S02]  /*8c60*/  ISETP.GE.AND P6, PT, R80, c[0x0][0x1d4], PT ;  /* 0x0000750050007a0c */ /* 0x000fc40003fc6270 */
[C---:B------:R-:W-:Y:S02]  /*8c70*/  ISETP.LT.OR P1, PT, R0.reuse, 0x1, P3 ;  /* 0x000000010000780c */ /* 0x040fe40001f21670 */
[----:B------:R-:W-:Y:S01]  /*8c80*/  ISETP.LT.OR P2, PT, R0, 0x1, P6 ;  /* 0x000000010000780c */ /* 0x000fe20003741670 */
[----:B------:R-:W-:Y:S01]  /*8c90*/  IMAD.IADD R3, R9, 0x1, R3 ;  /* 0x0000000109037824 */ /* 0x000fe200078e0203 */
[----:B------:R-:W-:Y:S01]  /*8ca0*/  LEA R2, P0, R8, c[0x0][0x1f8], 0x1 ;  /* 0x00007e0008027a11 */ /* 0x000fe200078008ff */
[----:B------:R-:W-:-:S03]  /*8cb0*/  IMAD.U32 R7, RZ, RZ, UR10 ;  /* 0x0000000aff077e24 */ /* 0x000fc6000f8e00ff */
[----:B------:R-:W-:Y:S02]  /*8cc0*/  LEA.HI.X R3, R8, c[0x0][0x1fc], R3, 0x1, P0 ;  /* 0x00007f0008037a11 */ /* 0x000fe400000f0c03 */
[----:B------:R-:W-:-:S03]  /*8cd0*/  IADD3 R8, P0, R2, UR10, RZ ;  /* 0x0000000a02087c10 */ /* 0x000fc6000ff1e0ff */
[----:B------:R-:W-:Y:S01]  /*8ce0*/  @!PT LDS RZ, [RZ] ;  /* 0x00000000fffff984 */ /* 0x000fe20000000800 */
[----:B------:R-:W-:Y:S01]  /*8cf0*/  @!PT LDS RZ, [RZ] ;  /* 0x00000000fffff984 */ /* 0x000fe20000000800 */
[----:B------:R-:W-:Y:S01]  /*8d00*/  @!PT LDS RZ, [RZ] ;  /* 0x00000000fffff984 */ /* 0x000fe20000000800 */
[----:B------:R1:W-:Y:S01]  /*8d10*/  LDGSTS.E.BYPASS.LTC128B.128 [R234+0x2080], [R2.64], !P1 ;  /* 0x0208000002ea7fae */ /* 0x0003e2000c901d46 */
[----:B------:R-:W-:Y:S02]  /*8d20*/  IADD3.X R9, R3, UR5, RZ, P0, !PT ;  /* 0x0000000503097c10 */ /* 0x000fe400087fe4ff */
[----:B------:R-:W-:Y:S01]  /*8d30*/  IADD3 R10, P1, P0, R7, 0x80, R2 ;  /* 0x00000080070a7810 */ /* 0x000fe2000783e002 */
[----:B------:R1:W-:Y:S01]  /*8d40*/  LDGSTS.E.BYPASS.LTC128B.128 [R234+0x3880], [R2.64+0x80], !P2 ;  /* 0x0388008002ea7fae */ /* 0x0003e2000d101d46 */
[----:B------:R-:W-:Y:S02]  /*8d50*/  ISETP.GE.AND P2, PT, R123, c[0x0][0x1d4], PT ;  /* 0x000075007b007a0c */ /* 0x000fe40003f46270 */
[C---:B------:R-:W-:Y:S02]  /*8d60*/  ISETP.LT.OR P4, PT, R0.reuse, 0x11, P3 ;  /* 0x000000110000780c */ /* 0x040fe40001f81670 */
[----:B------:R-:W-:Y:S02]  /*8d70*/  IADD3.X R11, RZ, UR5, R3, P1, P0 ;  /* 0x00000005ff0b7c10 */ /* 0x000fe40008fe0403 */
[----:B------:R-:W-:-:S02]  /*8d80*/  ISETP.LT.OR P3, PT, R0, 0x11, P6 ;  /* 0x000000110000780c */ /* 0x000fc40003761670 */
[C---:B------:R-:W-:Y:S02]  /*8d90*/  ISETP.LT.OR P2, PT, R0.reuse, 0x21, P2 ;  /* 0x000000210000780c */ /* 0x040fe40001741670 */
[----:B------:R-:W-:Y:S01]  /*8da0*/  ISETP.LT.OR P1, PT, R0, 0x21, P6 ;  /* 0x000000210000780c */ /* 0x000fe20003721670 */
[----:B------:R-:W-:Y:S01]  /*8db0*/  IMAD.MOV.U32 R0, RZ, RZ, 0x40 ;  /* 0x00000040ff007424 */ /* 0x000fe200078e00ff */
[----:B------:R-:W-:Y:S03]  /*8dc0*/  HMMA.16816.F32 R64, R12, R24, RZ ;  /* 0x000000180c40723c */ /* 0x000fe600000018ff */
[----:B------:R2:W-:Y:S01]  /*8dd0*/  LDGSTS.E.BYPASS.LTC128B.128 [R234+0x2880], [R8.64], !P4 ;  /* 0x0288000008ea7fae */ /* 0x0005e2000e101d46 */
[----:B------:R-:W-:-:S03]  /*8de0*/  SEL R0, R0, 0xffffffc0, !P5 ;  /* 0xffffffc000007807 */ /* 0x000fc60006800000 */
[----:B------:R2:W-:Y:S01]  /*8df0*/  LDGSTS.E.BYPASS.LTC128B.128 [R234+0x4080], [R10.64], !P3 ;  /* 0x040800000aea7fae */ /* 0x0005e2000d901d46 */
[----:B-1----:R-:W-:Y:S01]  /*8e00*/  IADD3 R2, P0, R8, UR10, RZ ;  /* 0x0000000a08027c10 */ /* 0x002fe2000ff1e0ff */
[----:B------:R-:W-:-:S03]  /*8e10*/  IMAD.IADD R222, R216, 0x1, R0 ;  /* 0x00000001d8de7824 */ /* 0x000fc600078e0200 */
[----:B------:R-:W-:Y:S01]  /*8e20*/  IADD3.X R3, R9, UR5, RZ, P0, !PT ;  /* 0x0000000509037c10 */ /* 0x000fe200087fe4ff */
[----:B------:R-:W-:Y:S01]  /*8e30*/  HMMA.16816.F32 R24, R12, R26, RZ ;  /* 0x0000001a0c18723c */ /* 0x000fe200000018ff */
[----:B------:R1:W-:Y:S04]  /*8e40*/  STL.64 [R1+0xb8], R82 ;  /* 0x0000b85201007387 */ /* 0x0003e80000100a00 */
[----:B------:R3:W-:Y:S04]  /*8e50*/  LDGSTS.E.BYPASS.LTC128B.128 [R234+0x3080], [R2.64], !P2 ;  /* 0x0308000002ea7fae */ /* 0x0007e8000d101d46 */
[----:B------:R3:W-:Y:S04]  /*8e60*/  LDGSTS.E.BYPASS.LTC128B.128 [R234+0x4880], [R2.64+0x80], !P1 ;  /* 0x0488008002ea7fae */ /* 0x0007e8000c901d46 */
[----:B------:R-:W-:Y:S04]  /*8e70*/  LDSM.16.M88.4 R12, [R224+0xa080] ;  /* 0x00a08000e00c783b */ /* 0x000fe80000000200 */
[----:B------:R-:W4:Y:S04]  /*8e80*/  LDSM.16.M88.4 R36, [R222+0x6080] ;  /* 0x00608000de24783b */ /* 0x000f280000000200 */
[----:B------:R-:W3:Y:S04]  /*8e90*/  LDSM.16.M88.4 R28, [R222+0x5880] ;  /* 0x00588000de1c783b */ /* 0x000ee80000000200 */
[----:B------:R-:W3:Y:S01]  /*8ea0*/  LDSM.16.M88.4 R32, [R222+0x5080] ;  /* 0x00508000de20783b */ /* 0x000ee20000000200 */
[----:B-1----:R-:W-:Y:S03]  /*8eb0*/  HMMA.16816.F32 R80, R16, R42, R56 ;  /* 0x0000002a1050723c */ /* 0x002fe60000001838 */
[----:B------:R-:W1:Y:S01]  /*8ec0*/  LDSM.16.M88.4 R16, [R224+0x8080] ;  /* 0x00808000e010783b */ /* 0x000e620000000200 */
[----:B------:R-:W-:-:S03]  /*8ed0*/  IMAD.IADD R221, R0, 0x1, R227 ;  /* 0x0000000100dd7824 */ /* 0x000fc600078e02e3 */
[----:B--2---:R-:W-:Y:S01]  /*8ee0*/  LDSM.16.M88.4 R8, [R226+0xa080] ;  /* 0x00a08000e208783b */ /* 0x004fe20000000200 */
[----:B------:R-:W-:Y:S03]  /*8ef0*/  HMMA.16816.F32 R60, R20, R40, R60 ;  /* 0x00000028143c723c */ /* 0x000fe6000000183c */
[----:B------:R-:W-:Y:S01]  /*8f00*/  LDSM.16.M88.4 R68, [R221+0x1000] ;  /* 0x00100000dd44783b */ /* 0x000fe20000000200 */
[----:B------:R-:W-:-:S03]  /*8f10*/  IMAD R228, R6, 0x2, R224 ;  /* 0x0000000206e47824 */ /* 0x000fc600078e02e0 */
[----:B------:R-:W0:Y:S01]  /*8f20*/  LDGDEPBAR ;  /* 0x00000000000079af */ /* 0x000e220000000000 */
[C---:B------:R-:W-:Y:S03]  /*8f30*/  HMMA.16816.F32 R56, R20.reuse, R48, R64 ;  /* 0x000000301438723c */ /* 0x040fe60000001840 */
[----:B------:R-:W-:Y:S05]  /*8f40*/  LDSM.16.M88.4 R64, [R221+0x800] ;  /* 0x00080000dd40783b */ /* 0x000fea0000000200 */
[C---:B------:R-:W-:Y:S01]  /*8f50*/  HMMA.16816.F32 R44, R20.reuse, R42, R84 ;  /* 0x0000002a142c723c */ /* 0x040fe20000001854 */
[----:B------:R-:W2:Y:S07]  /*8f60*/  LDSM.16.M88.4 R40, [R221] ;  /* 0x00000000dd28783b */ /* 0x000eae0000000200 */
[----:B------:R-:W-:Y:S01]  /*8f70*/  HMMA.16816.F32 R48, R20, R50, R24 ;  /* 0x000000321430723c */ /* 0x000fe20000001818 */
[----:B------:R-:W1:Y:S04]  /*8f80*/  LDSM.16.M88.4 R24, [R226+0x8080] ;  /* 0x00808000e218783b */ /* 0x000e680000000200 */
[----:B------:R-:W-:Y:S03]  /*8f90*/  LDSM.16.M88.4 R20, [R223+0xe080] ;  /* 0x00e08000df14783b */ /* 0x000fe60000000200 */
[C---:B----4-:R-:W-:Y:S08]  /*8fa0*/  HMMA.16816.F32 R104, R12.reuse, R36, R92 ;  /* 0x000000240c68723c */ /* 0x050ff0000000185c */
[C---:B---3--:R-:W-:Y:S08]  /*8fb0*/  HMMA.16816.F32 R92, R12.reuse, R30, R80 ;  /* 0x0000001e0c5c723c */ /* 0x048ff00000001850 */
[C---:B------:R-:W-:Y:S08]  /*8fc0*/  HMMA.16816.F32 R84, R12.reuse, R32, R100 ;  /* 0x000000200c54723c */ /* 0x040ff00000001864 */
[C---:B------:R-:W-:Y:S08]  /*8fd0*/  HMMA.16816.F32 R96, R12.reuse, R28, R96 ;  /* 0x0000001c0c60723c */ /* 0x040ff00000001860 */
[C---:B------:R-:W-:Y:S08]  /*8fe0*/  HMMA.16816.F32 R88, R12.reuse, R34, R88 ;  /* 0x000000220c58723c */ /* 0x040ff00000001858 */
[----:B------:R-:W-:Y:S08]  /*8ff0*/  HMMA.16816.F32 R80, R12, R38, R76 ;  /* 0x000000260c50723c */ /* 0x000ff0000000184c */
[C---:B-1----:R-:W-:Y:S08]  /*9000*/  HMMA.16816.F32 R12, R16.reuse, R32, R72 ;  /* 0x00000020100c723c */ /* 0x042ff00000001848 */
[C---:B------:R-:W-:Y:S01]  /*9010*/  HMMA.16816.F32 R52, R16.reuse, R34, R52 ;  /* 0x000000221034723c */ /* 0x040fe20000001834 */
[----:B------:R-:W1:Y:S07]  /*9020*/  LDSM.16.M88.4 R32, [R216+0x6880] ;  /* 0x00688000d820783b */ /* 0x000e6e0000000200 */
[C---:B------:R-:W-:Y:S08]  /*9030*/  HMMA.16816.F32 R60, R16.reuse, R28, R60 ;  /* 0x0000001c103c723c */ /* 0x040ff0000000183c */
[C---:B------:R-:W-:Y:S01]  /*9040*/  HMMA.16816.F32 R108, R16.reuse, R30, R44 ;  /* 0x0000001e106c723c */ /* 0x040fe2000000182c */
[----:B------:R-:W3:Y:S07]  /*9050*/  LDSM.16.M88.4 R28, [R216+0x7080] ;  /* 0x00708000d81c783b */ /* 0x000eee0000000200 */
[C---:B------:R-:W-:Y:S08]  /*9060*/  HMMA.16816.F32 R112, R16.reuse, R36, R56 ;  /* 0x000000241070723c */ /* 0x040ff00000001838 */
[----:B------:R-:W-:Y:S01]  /*9070*/  HMMA.16816.F32 R56, R16, R38, R48 ;  /* 0x000000261038723c */ /* 0x000fe20000001830 */
[----:B------:R-:W4:Y:S04]  /*9080*/  LDSM.16.M88.4 R16, [R216+0x7880] ;  /* 0x00788000d810783b */ /* 0x000f280000000200 */
[----:B------:R-:W-:Y:S03]  /*9090*/  LDSM.16.M88.4 R48, [R227+0x2000] ;  /* 0x00200000e330783b */ /* 0x000fe60000000200 */
[C---:B--2---:R-:W-:Y:S08]  /*90a0*/  HMMA.16816.F32 R44, R8.reuse, R40, R84 ;  /* 0x00000028082c723c */ /* 0x044ff00000001854 */
[C---:B------:R-:W-:Y:S08]  /*90b0*/  HMMA.16816.F32 R72, R8.reuse, R64, R96 ;  /* 0x000000400848723c */ /* 0x040ff00000001860 */
[----:B------:R-:W-:Y:S08]  /*90c0*/  HMMA.16816.F32 R36, R8, R42, R88 ;  /* 0x0000002a0824723c */ /* 0x000ff00000001858 */
[----:B------:R-:W-:Y:S01]  /*90d0*/  HMMA.16816.F32 R96, R24, R40, R12 ;  /* 0x000000281860723c */ /* 0x000fe2000000180c */
[----:B------:R-:W2:Y:S07]  /*90e0*/  LDSM.16.M88.4 R12, [R223+0xc080] ;  /* 0x00c08000df0c783b */ /* 0x000eae0000000200 */
[C---:B------:R-:W-:Y:S08]  /*90f0*/  HMMA.16816.F32 R76, R8.reuse, R66, R92 ;  /* 0x00000042084c723c */ /* 0x040ff0000000185c */
[C---:B------:R-:W-:Y:S08]  /*9100*/  HMMA.16816.F32 R104, R8.reuse, R68, R104 ;  /* 0x000000440868723c */ /* 0x040ff00000001868 */
[----:B------:R-:W-:Y:S01]  /*9110*/  HMMA.16816.F32 R100, R8, R70, R80 ;  /* 0x000000460864723c */ /* 0x000fe20000001850 */
[----:B------:R-:W1:Y:S07]  /*9120*/  LDSM.16.M88.4 R8, [R225+0xe080] ;  /* 0x00e08000e108783b */ /* 0x000e6e0000000200 */
[C---:B------:R-:W-:Y:S01]  /*9130*/  HMMA.16816.F32 R92, R24.reuse, R64, R60 ;  /* 0x00000040185c723c */ /* 0x040fe2000000183c */
[----:B------:R-:W2:Y:S07]  /*9140*/  LDSM.16.M88.4 R60, [R227+0x2800] ;  /* 0x00280000e33c783b */ /* 0x000eae0000000200 */
[C---:B------:R-:W-:Y:S01]  /*9150*/  HMMA.16816.F32 R88, R24.reuse, R42, R52 ;  /* 0x0000002a1858723c */ /* 0x040fe20000001834 */
[----:B------:R-:W2:Y:S07]  /*9160*/  LDSM.16.M88.4 R52, [R227+0x1800] ;  /* 0x00180000e334783b */ /* 0x000eae0000000200 */
[C---:B------:R-:W-:Y:S08]  /*9170*/  HMMA.16816.F32 R108, R24.reuse, R66, R108 ;  /* 0x00000042186c723c */ /* 0x040ff0000000186c */
[C---:B------:R-:W-:Y:S08]  /*9180*/  HMMA.16816.F32 R112, R24.reuse, R68, R112 ;  /* 0x000000441870723c */ /* 0x040ff00000001870 */
[----:B------:R-:W-:Y:S01]  /*9190*/  HMMA.16816.F32 R84, R24, R70, R56 ;  /* 0x000000461854723c */ /* 0x000fe20000001838 */
[----:B------:R-:W2:Y:S07]  /*91a0*/  LDSM.16.M88.4 R24, [R225+0xc080] ;  /* 0x00c08000e118783b */ /* 0x000eae0000000200 */
[C---:B-1----:R-:W-:Y:S08]  /*91b0*/  HMMA.16816.F32 R80, R20.reuse, R32, R44 ;  /* 0x000000201450723c */ /* 0x042ff0000000182c */
[C---:B------:R-:W-:Y:S08]  /*91c0*/  HMMA.16816.F32 R56, R20.reuse, R34, R36 ;  /* 0x000000221438723c */ /* 0x040ff00000001824 */
[C---:B---3--:R-:W-:Y:S08]  /*91d0*/  HMMA.16816.F32 R44, R20.reuse, R28, R72 ;  /* 0x0000001c142c723c */ /* 0x048ff00000001848 */
[C---:B------:R-:W-:Y:S08]  /*91e0*/  HMMA.16816.F32 R40, R20.reuse, R30, R76 ;  /* 0x0000001e1428723c */ /* 0x040ff0000000184c */
[----:B----4-:R-:W-:Y:S08]  /*91f0*/  HMMA.16816.F32 R36, R20, R16, R104 ;  /* 0x000000101424723c */ /* 0x010ff00000001868 */
[C---:B--2---:R-:W-:Y:S08]  /*9200*/  HMMA.16816.F32 R76, R12.reuse, R32, R96 ;  /* 0x000000200c4c723c */ /* 0x044ff00000001860 */
        /* <DEDUP_REMOVED lines=28> */
[----:B------:R-:W-:Y:S01]  /*93d0*/  ISETP.GT.AND P0, PT, R131, R124, PT ;  /* 0x0000007c8300720c */ /* 0x000fe20003f04270 */
[----:B------:R-:W-:-:S05]  /*93e0*/  DEPBAR.LE SB0, 0x0 ;  /* 0x000080000000791a */ /* 0x000fca0000000000 */
        /* <DEDUP_REMOVED lines=11> */
[----:B------:R-:W-:Y:S01]  /*94a0*/  HMMA.16816.F32 R16, R16, R38, R60 ;  /* 0x000000261010723c */ /* 0x000fe2000000183c */
[----:B------:R-:W-:Y:S01]  /*94b0*/  BSSY B0, `(.L_x_1190) ;  /* 0x0000035000007945 */ /* 0x000fe20003800000 */
[----:B------:R-:W-:-:S06]  /*94c0*/  IADD3 R233, R227, 0x800, RZ ;  /* 0x00000800e3e97810 */ /* 0x000fcc0007ffe0ff */
[----:B----4-:R-:W-:Y:S01]  /*94d0*/  HMMA.16816.F32 R60, R8, R26, R56 ;  /* 0x0000001a083c723c */ /* 0x010fe20000001838 */
[C---:B------:R-:W-:Y:S02]  /*94e0*/  IADD3 R232, R227.reuse, 0x1000, RZ ;  /* 0x00001000e3e87810 */ /* 0x040fe40007ffe0ff */
[----:B------:R-:W-:-:S05]  /*94f0*/  IADD3 R231, R227, 0x1800, RZ ;  /* 0x00001800e3e77810 */ /* 0x000fca0007ffe0ff */
[----:B------:R-:W-:Y:S01]  /*9500*/  HMMA.16816.F32 R84, R8, R32, R84 ;  /* 0x000000200854723c */ /* 0x000fe20000001854 */
[C---:B------:R-:W-:Y:S02]  /*9510*/  IADD3 R230, R227.reuse, 0x2000, RZ ;  /* 0x00002000e3e67810 */ /* 0x040fe40007ffe0ff */
[----:B------:R-:W-:-:S05]  /*9520*/  IADD3 R229, R227, 0x2800, RZ ;  /* 0x00002800e3e57810 */ /* 0x000fca0007ffe0ff */
        /* <DEDUP_REMOVED lines=11> */
[----:B------:R-:W-:Y:S01]  /*95e0*/  @!UPT UIADD3 URZ, URZ, URZ, URZ ;  /* 0x0000003f3f3ff290 */ /* 0x000fe2000fffe03f */
[----:B------:R-:W-:Y:S11]  /*95f0*/  @!P0 BRA `(.L_x_1191) ;  /* 0x0000020000008947 */ /* 0x000ff60003800000 */
[----:B------:R-:W2:Y:S04]  /*9600*/  LDL.64 R126, [R1+0xb0] ;  /* 0x0000b000017e7983 */ /* 0x000ea80000100a00 */
[----:B------:R-:W3:Y:S01]  /*9610*/  LDL.64 R124, [R1+0xc0] ;  /* 0x0000c000017c7983 */ /* 0x000ee20000100a00 */
[----:B-----5:R-:W-:-:S02]  /*9620*/  IADD3 R0, R191, -0x2, RZ ;  /* 0xfffffffebf007810 */ /* 0x020fc40007ffe0ff */
[----:B------:R-:W-:Y:S02]  /*9630*/  ISETP.GE.AND P4, PT, R123, c[0x0][0x1d4], PT ;  /* 0x000075007b007a0c */ /* 0x000fe40003f86270 */
[----:B------:R-:W-:Y:S01]  /*9640*/  SHF.R.S32.HI R8, RZ, 0x1f, R0 ;  /* 0x0000001fff087819 */ /* 0x000fe20000011400 */
[----:B------:R-:W-:Y:S02]  /*9650*/  IMAD R7, R144, R0, RZ ;  /* 0x0000000090077224 */ /* 0x000fe400078e02ff */
[----:B--2---:R-:W-:Y:S02]  /*9660*/  IMAD.MOV.U32 R3, RZ, RZ, R127 ;  /* 0x000000ffff037224 */ /* 0x004fe400078e007f */
[----:B---3--:R-:W-:-:S04]  /*9670*/  IMAD.MOV.U32 R2, RZ, RZ, R124 ;  /* 0x000000ffff027224 */ /* 0x008fc800078e007c */
[----:B------:R-:W-:-:S04]  /*9680*/  IMAD.WIDE.U32 R10, R0, R146, R2 ;  /* 0x00000092000a7225 */ /* 0x000fc800078e0002 */
[----:B------:R-:W-:Y:S01]  /*9690*/  IMAD.MOV.U32 R3, RZ, RZ, c[0x0][0x1e0] ;  /* 0x00007800ff037624 */ /* 0x000fe200078e00ff */
[----:B------:R-:W-:Y:S01]  /*96a0*/  LEA R2, P0, R10, c[0x0][0x1c8], 0x1 ;  /* 0x000072000a027a11 */ /* 0x000fe200078008ff */
[----:B------:R-:W-:Y:S02]  /*96b0*/  IMAD R0, R8, R146, R7 ;  /* 0x0000009208007224 */ /* 0x000fe400078e0207 */
[----:B------:R-:W-:Y:S01]  /*96c0*/  IMAD.MOV.U32 R7, RZ, RZ, c[0x0][0x1e4] ;  /* 0x00007900ff077624 */ /* 0x000fe200078e00ff */
[----:B------:R-:W-:Y:S01]  /*96d0*/  SHF.L.U32 R9, R3, 0x5, RZ ;  /* 0x0000000503097819 */ /* 0x000fe200000006ff */
[----:B------:R-:W-:-:S03]  /*96e0*/  IMAD.IADD R0, R11, 0x1, R0 ;  /* 0x000000010b007824 */ /* 0x000fc600078e0200 */
[----:B------:R-:W-:Y:S02]  /*96f0*/  SHF.L.U64.HI R7, R3, 0x5, R7 ;  /* 0x0000000503077819 */ /* 0x000fe40000010207 */
[-C--:B------:R-:W-:Y:S02]  /*9700*/  IADD3 R8, P3, R2, R9.reuse, RZ ;  /* 0x0000000902087210 */ /* 0x080fe40007f7e0ff */
[----:B------:R-:W-:Y:S02]  /*9710*/  LEA.HI.X R3, R10, c[0x0][0x1cc], R0, 0x1, P0 ;  /* 0x000073000a037a11 */ /* 0x000fe400000f0c00 */
[----:B------:R-:W-:Y:S02]  /*9720*/  IADD3 R12, P2, P1, R9, 0x80, R2 ;  /* 0x00000080090c7810 */ /* 0x000fe4000795e002 */
[----:B------:R-:W-:Y:S01]  /*9730*/  IADD3 R10, P0, R8, R9, RZ ;  /* 0x00000009080a7210 */ /* 0x000fe20007f1e0ff */
[C-C-:B------:R-:W-:Y:S01]  /*9740*/  IMAD.X R9, R7.reuse, 0x1, R3.reuse, P3 ;  /* 0x0000000107097824 */ /* 0x140fe200018e0603 */
[----:B------:R-:W-:Y:S01]  /*9750*/  IADD3.X R13, R7, RZ, R3, P2, P1 ;  /* 0x000000ff070d7210 */ /* 0x000fe200017e2403 */
[----:B------:R-:W-:Y:S01]  /*9760*/  @!PT LDS RZ, [RZ] ;  /* 0x00000000fffff984 */ /* 0x000fe20000000800 */
[----:B------:R-:W-:Y:S01]  /*9770*/  @!PT LDS RZ, [RZ] ;  /* 0x00000000fffff984 */ /* 0x000fe20000000800 */
[----:B------:R-:W-:Y:S01]  /*9780*/  @!PT LDS RZ, [RZ] ;  /* 0x00000000fffff984 */ /* 0x000fe20000000800 */
[----:B------:R1:W-:Y:S03]  /*9790*/  LDGSTS.E.BYPASS.LTC128B.128 [R234+0x5080], [R2.64], !P4 ;  /* 0x0508000002ea7fae */ /* 0x0003e6000e101d46 */
[----:B------:R-:W-:Y:S01]  /*97a0*/  IADD3.X R11, R9, R7, RZ, P0, !PT ;  /* 0x00000007090b7210 */ /* 0x000fe200007fe4ff */
[----:B------:R1:W-:Y:S04]  /*97b0*/  LDGSTS.E.BYPASS.LTC128B.128 [R234+0x6880], [R2.64+0x80], !P6 ;  /* 0x0688008002ea7fae */ /* 0x0003e8000f101d46 */
[----:B------:R1:W-:Y:S04]  /*97c0*/  LDGSTS.E.BYPASS.LTC128B.128 [R234+0x5880], [R8.64], !P4 ;  /* 0x0588000008ea7fae */ /* 0x0003e8000e101d46 */
[----:B------:R1:W-:Y:S04]  /*97d0*/  LDGSTS.E.BYPASS.LTC128B.128 [R234+0x7080], [R12.64], !P6 ;  /* 0x070800000cea7fae */ /* 0x0003e8000f101d46 */
[----:B------:R1:W-:Y:S04]  /*97e0*/  LDGSTS.E.BYPASS.LTC128B.128 [R234+0x6080], [R10.64], !P4 ;  /* 0x060800000aea7fae */ /* 0x0003e8000e101d46 */
[----:B------:R1:W-:Y:S02]  /*97f0*/  LDGSTS.E.BYPASS.LTC128B.128 [R234+0x7880], [R10.64+0x80], !P6 ;  /* 0x078800800aea7fae */ /* 0x0003e4000f101d46 */
.L_x_1191:
[----:B------:R-:W-:Y:S05]  /*9800*/  BSYNC B0 ;  /* 0x0000000000007941 */ /* 0x000fea0003800000 */
.L_x_1190:
[----:B------:R-:W2:Y:S01]  /*9810*/  LDL R214, [R1+0x4] ;  /* 0x0000040001d67983 */ /* 0x000ea20000100800 */
[----:B------:R-:W-:Y:S01]  /*9820*/  FMUL.FTZ R0, R49, c[0x0][0x320] ;  /* 0x0000c80031007a20 */ /* 0x000fe20000410000 */
[----:B------:R-:W-:Y:S01]  /*9830*/  LOP3.LUT R236, R236, 0xfffffdff, RZ, 0xc0, !PT ;  /* 0xfffffdffecec7812 */ /* 0x000fe200078ec0ff */
[----:B------:R-:W-:Y:S01]  /*9840*/  IMAD.MOV.U32 R7, RZ, RZ, c[0x0][0x2c4] ;  /* 0x0000b100ff077624 */ /* 0x000fe200078e00ff */
[----:B------:R-:W-:Y:S01]  /*9850*/  MOV R64, c[0x0][0x32c] ;  /* 0x0000cb0000407a02 */ /* 0x000fe20000000f00 */
[----:B------:R3:W4:Y:S01]  /*9860*/  MUFU.TANH R25, R0 ;  /* 0x0000000000197308 */ /* 0x0007220000002400 */
[----:B-1----:R-:W-:Y:S01]  /*9870*/  FMUL.FTZ R2, R40, c[0x0][0x320] ;  /* 0x0000c80028027a20 */ /* 0x002fe20000410000 */
[----:B------:R-:W-:Y:S01]  /*9880*/  ULDC UR4, c[0x0][0x324] ;  /* 0x0000c90000047ab9 */ /* 0x000fe20000000800 */
[----:B------:R-:W-:Y:S01]  /*9890*/  ISETP.NE.AND P0, PT, R7, 0x1, PT ;  /* 0x000000010700780c */ /* 0x000fe20003f05270 */
[----:B------:R-:W-:Y:S01]  /*98a0*/  FMUL.FTZ R9, R41, c[0x0][0x320] ;  /* 0x0000c80029097a20 */ /* 0x000fe20000410000 */
[----:B------:R-:W-:Y:S01]  /*98b0*/  ULOP3.LUT UR4, URZ, UR4, URZ, 0x33, !UPT ;  /* 0x000000043f047292 */ /* 0x000fe2000f8e333f */
[----:B------:R-:W-:Y:S01]  /*98c0*/  FMUL.FTZ R10, R36, c[0x0][0x320] ;  /* 0x0000c800240a7a20 */ /* 0x000fe20000410000 */
[----:B------:R-:W0:Y:S01]  /*98d0*/  LDGDEPBAR ;  /* 0x00000000000079af */ /* 0x000e220000000000 */
[----:B------:R-:W1:Y:S01]  /*98e0*/  MUFU.TANH R22, R2 ;  /* 0x0000000200167308 */ /* 0x000e620000002400 */
[----:B---3--:R-:W-:-:S07]  /*98f0*/  FMUL.FTZ R0, R44, c[0x0][0x320] ;  /* 0x0000c8002c007a20 */ /* 0x008fce0000410000 */
[----:B------:R-:W3:Y:S01]  /*9900*/  MUFU.TANH R20, R9 ;  /* 0x0000000900147308 */ /* 0x000ee20000002400 */
[----:B------:R-:W-:-:S04]  /*9910*/  @P0 LOP3.LUT R236, R236, 0x200, RZ, 0xfc, !PT ;  /* 0x00000200ecec0812 */ /* 0x000fc800078efcff */
[----:B------:R-:W-:-:S03]  /*9920*/  LOP3.LUT R236, R236, 0xfffffeff, RZ, 0xc0, !PT ;  /* 0xfffffeffecec7812 */ /* 0x000fc600078ec0ff */
[----:B------:R1:W1:Y:S08]  /*9930*/  MUFU.TANH R24, R0 ;  /* 0x0000000000187308 */ /* 0x0002700000002400 */
[----:B------:R-:W2:Y:S01]  /*9940*/  MUFU.TANH R19, R10 ;  /* 0x0000000a00137308 */ /* 0x000ea20000002400 */
[----:B-1----:R-:W-:-:S07]  /*9950*/  FMUL.FTZ R0, R45, c[0x0][0x320] ;  /* 0x0000c8002d007a20 */ /* 0x002fce0000410000 */
[----:B------:R1:W1:Y:S02]  /*9960*/  MUFU.TANH R23, R0 ;  /* 0x0000000000177308 */ /* 0x0002640000002400 */
[----:B-1---5:R-:W-:-:S04]  /*9970*/  SHF.R.S32.HI R0, RZ, 0x1f, R120 ;  /* 0x0000001fff007819 */ /* 0x022fc80000011478 */
[CC--:B------:R-:W-:Y:S02]  /*9980*/  LEA.HI R3, R0.reuse, R120.reuse, RZ, 0x2 ;  /* 0x0000007800037211 */ /* 0x0c0fe400078f10ff */
[----:B------:R-:W-:Y:S02]  /*9990*/  LEA.HI R0, R0, R120, RZ, 0x5 ;  /* 0x0000007800007211 */ /* 0x000fe400078f28ff */
[----:B------:R-:W-:Y:S02]  /*99a0*/  LOP3.LUT R3, R3, 0xfffffffc, RZ, 0xc0, !PT ;  /* 0xfffffffc03037812 */ /* 0x000fe400078ec0ff */
[--C-:B------:R-:W-:Y:S02]  /*99b0*/  SHF.R.S32.HI R7, RZ, 0x5, R0.reuse ;  /* 0x00000005ff077819 */ /* 0x100fe40000011400 */
[----:B------:R-:W-:Y:S01]  /*99c0*/  SHF.R.S32.HI R2, RZ, 0x1f, R0 ;  /* 0x0000001fff027819 */ /* 0x000fe20000011400 */
[----:B------:R-:W-:Y:S01]  /*99d0*/  IMAD.IADD R3, R120, 0x1, -R3 ;  /* 0x0000000178037824 */ /* 0x000fe200078e0a03 */
[----:B------:R-:W-:-:S02]  /*99e0*/  LOP3.LUT R0, R0, 0xffffffe0, RZ, 0xc0, !PT ;  /* 0xffffffe000007812 */ /* 0x000fc400078ec0ff */
[----:B------:R-:W-:Y:S02]  /*99f0*/  LEA.HI R8, R2, R7, RZ, 0x2 ;  /* 0x0000000702087211 */ /* 0x000fe400078f10ff */
[----:B------:R-:W-:Y:S01]  /*9a00*/  LEA.HI R2, R3, R3, RZ, 0x1 ;  /* 0x0000000303027211 */ /* 0x000fe200078f08ff */
[----:B------:R-:W-:Y:S01]  /*9a10*/  IMAD.IADD R0, R120, 0x1, -R0 ;  /* 0x0000000178007824 */ /* 0x000fe200078e0a00 */
[----:B------:R-:W-:Y:S02]  /*9a20*/  LOP3.LUT R8, R8, 0xffffffc, RZ, 0xc0, !PT ;  /* 0x0ffffffc08087812 */ /* 0x000fe400078ec0ff */
[C---:B------:R-:W-:Y:S02]  /*9a30*/  LOP3.LUT R9, R2.reuse, 0x1ffffffe, RZ, 0xc0, !PT ;  /* 0x1ffffffe02097812 */ /* 0x040fe400078ec0ff */
[----:B------:R-:W-:Y:S01]  /*9a40*/  SHF.R.S32.HI R12, RZ, 0x1f, R0 ;  /* 0x0000001fff0c7819 */ /* 0x000fe20000011400 */
[----:B------:R-:W-:Y:S01]  /*9a50*/  IMAD.IADD R11, R7, 0x1, -R8 ;  /* 0x00000001070b7824 */ /* 0x000fe200078e0a08 */
[----:B------:R-:W-:Y:S01]  /*9a60*/  SHF.L.U32 R2, R2, 0x5, RZ ;  /* 0x0000000502027819 */ /* 0x000fe200000006ff */
[----:B------:R-:W-:Y:S01]  /*9a70*/  IMAD.IADD R8, R3, 0x1, -R9 ;  /* 0x0000000103087824 */ /* 0x000fe200078e0a09 */
[----:B------:R-:W-:Y:S01]  /*9a80*/  LEA.HI R7, R12, R0, RZ, 0x2 ;  /* 0x000000000c077211 */ /* 0x000fe200078f10ff */
[----:B------:R-:W-:Y:S01]  /*9a90*/  FMUL.FTZ R3, R37, c[0x0][0x320] ;  /* 0x0000c80025037a20 */ /* 0x000fe20000410000 */
[----:B------:R-:W-:Y:S01]  /*9aa0*/  LOP3.LUT R9, R2, 0xffffffc0, RZ, 0xc0, !PT ;  /* 0xffffffc002097812 */ /* 0x000fe200078ec0ff */
[----:B------:R-:W-:Y:S01]  /*9ab0*/  IMAD.SHL.U32 R13, R11, 0x10, RZ ;  /* 0x000000100b0d7824 */ /* 0x000fe200078e00ff */
[----:B------:R-:W-:Y:S01]  /*9ac0*/  SHF.R.S32.HI R14, RZ, 0x2, R7 ;  /* 0x00000002ff0e7819 */ /* 0x000fe20000011407 */
[----:B------:R1:W1:Y:S01]  /*9ad0*/  MUFU.TANH R16, R3 ;  /* 0x0000000300107308 */ /* 0x0002620000002400 */
[----:B------:R-:W-:Y:S01]  /*9ae0*/  IMAD.SHL.U32 R8, R8, 0x8, RZ ;  /* 0x0000000808087824 */ /* 0x000fe200078e00ff */
[----:B------:R1:W-:Y:S04]  /*9af0*/  STL [R1+0xd4], R9 ;  /* 0x0000d40901007387 */ /* 0x0003e80000100800 */
[----:B------:R1:W-:Y:S04]  /*9b00*/  STL [R1+0xdc], R14 ;  /* 0x0000dc0e01007387 */ /* 0x0003e80000100800 */
[----:B------:R1:W-:Y:S04]  /*9b10*/  STL [R1+0xd8], R13 ;  /* 0x0000d80d01007387 */ /* 0x0003e80000100800 */
[----:B------:R1:W-:Y:S01]  /*9b20*/  STL [R1+0xd0], R8 ;  /* 0x0000d00801007387 */ /* 0x0003e20000100800 */
[----:B--2---:R-:W-:-:S05]  /*9b30*/  IMAD R2, R214, 0x80, R14 ;  /* 0x00000080d6027824 */ /* 0x004fca00078e020e */
[----:B-1----:R-:W-:Y:S01]  /*9b40*/  IADD3 R3, R9, R2, R13 ;  /* 0x0000000209037210 */ /* 0x002fe20007ffe00d */
[----:B------:R-:W-:-:S03]  /*9b50*/  FMUL.FTZ R2, R32, c[0x0][0x320] ;  /* 0x0000c80020027a20 */ /* 0x000fc60000410000 */
[----:B------:R-:W-:Y:S01]  /*9b60*/  IADD3 R9, R8, R3, RZ ;  /* 0x0000000308097210 */ /* 0x000fe20007ffe0ff */
[----:B------:R1:W2:Y:S04]  /*9b70*/  MUFU.TANH R14, R2 ;  /* 0x00000002000e7308 */ /* 0x0002a80000002400 */
[----:B------:R-:W-:-:S05]  /*9b80*/  @P0 IMAD.HI.U32 R3, R9, c[0x0][0x2c8], RZ ;  /* 0x0000b20009030a27 */ /* 0x000fca00078e00ff */
[----:B------:R-:W-:Y:S01]  /*9b90*/  @P0 SHF.R.U32.HI R9, RZ, c[0x0][0x2cc], R3 ;  /* 0x0000b300ff090a19 */ /* 0x000fe20000011603 */
[----:B------:R-:W-:Y:S01]  /*9ba0*/  FMUL.FTZ R3, R56, c[0x0][0x320] ;  /* 0x0000c80038037a20 */ /* 0x000fe20000410000 */
[----:B------:R-:W-:-:S03]  /*9bb0*/  ISETP.GE.AND P0, PT, R64, 0x1, PT ;  /* 0x000000014000780c */ /* 0x000fc60003f06270 */
[----:B------:R-:W2:Y:S01]  /*9bc0*/  MUFU.TANH R12, R3 ;  /* 0x00000003000c7308 */ /* 0x000ea20000002400 */
[----:B-1----:R-:W-:-:S07]  /*9bd0*/  FMUL.FTZ R2, R33, c[0x0][0x320] ;  /* 0x0000c80021027a20 */ /* 0x002fce0000410000 */
[----:B------:R1:W1:Y:S02]  /*9be0*/  MUFU.TANH R13, R2 ;  /* 0x00000002000d7308 */ /* 0x0002640000002400 */
[----:B------:R-:W-:Y:S02]  /*9bf0*/  @P0 LOP3.LUT R236, R236, 0x100, RZ, 0xfc, !PT ;  /* 0x00000100ecec0812 */ /* 0x000fe400078efcff */
[----:B-1----:R-:W-:Y:S02]  /*9c00*/  LOP3.LUT R2, R7, 0x7ffffffc, RZ, 0xc0, !PT ;  /* 0x7ffffffc07027812 */ /* 0x002fe400078ec0ff */
[----:B------:R-:W1:Y:S03]  /*9c10*/  SHFL.IDX PT, R7, R9, RZ, 0x1c1f ;  /* 0x001c1fff09077589 */ /* 0x000e6600000e0000 */
[----:B------:R-:W-:Y:S02]  /*9c20*/  IMAD.IADD R3, R0, 0x1, -R2 ;  /* 0x0000000100037824 */ /* 0x000fe400078e0a02 */
[----:B------:R-:W-:-:S02]  /*9c30*/  FMUL.FTZ R2, R57, c[0x0][0x320] ;  /* 0x0000c80039027a20 */ /* 0x000fc40000410000 */
[----:B------:R-:W-:Y:S02]  /*9c40*/  IMAD.IADD R0, R121, 0x1, R5 ;  /* 0x0000000179007824 */ /* 0x000fe400078e0205 */
[----:B------:R-:W-:Y:S01]  /*9c50*/  IMAD.SHL.U32 R8, R3, 0x2, RZ ;  /* 0x0000000203087824 */ /* 0x000fe200078e00ff */
[----:B------:R1:W1:Y:S01]  /*9c60*/  MUFU.TANH R11, R2 ;  /* 0x00000002000b7308 */ /* 0x0002620000002400 */
[----:B------:R-:W-:Y:S02]  /*9c70*/  FMUL.FTZ R3, R48, c[0x0][0x320] ;  /* 0x0000c80030037a20 */ /* 0x000fe40000410000 */
[--C-:B------:R-:W-:Y:S01]  /*9c80*/  IMAD.IADD R18, R0, 0x1, -R8.reuse ;  /* 0x0000000100127824 */ /* 0x100fe200078e0a08 */
[----:B------:R2:W-:Y:S01]  /*9c90*/  STL [R1+0x90], R8 ;  /* 0x0000900801007387 */ /* 0x0005e20000100800 */
[----:B------:R-:W-:-:S03]  /*9ca0*/  IMAD.IADD R21, R121, 0x1, -R8 ;  /* 0x0000000179157824 */ /* 0x000fc600078e0a08 */
[----:B------:R2:W2:Y:S01]  /*9cb0*/  MUFU.TANH R10, R3 ;  /* 0x00000003000a7308 */ /* 0x0004a20000002400 */
[----:B-1----:R-:W-:Y:S02]  /*9cc0*/  IADD3 R2, -R8, 0x1, R0 ;  /* 0x0000000108027810 */ /* 0x002fe40007ffe100 */
[----:B------:R-:W-:-:S03]  /*9cd0*/  IADD3 R0, R142, R143, RZ ;  /* 0x0000008f8e007210 */ /* 0x000fc60007ffe0ff */
[----:B------:R-:W-:-:S05]  /*9ce0*/  IMAD.IADD R2, R2, 0x1, -R122 ;  /* 0x0000000102027824 */ /* 0x000fca00078e0a7a */
[C---:B------:R-:W-:Y:S02]  /*9cf0*/  IADD3 R15, R2.reuse, c[0x0][0x328], RZ ;  /* 0x0000ca00020f7a10 */ /* 0x040fe40007ffe0ff */
[----:B------:R-:W-:-:S03]  /*9d00*/  IADD3 R17, R2, UR4, RZ ;  /* 0x0000000402117c10 */ /* 0x000fc6000fffe0ff */
[--C-:B--2---:R-:W-:Y:S02]  /*9d10*/  IMAD.IADD R3, R15, 0x1, R7.reuse ;  /* 0x000000010f037824 */ /* 0x104fe400078e0207 */
[----:B------:R-:W-:-:S03]  /*9d20*/  IMAD.IADD R2, R17, 0x1, R7 ;  /* 0x0000000111027824 */ /* 0x000fc600078e0207 */
[----:B------:R-:W-:Y:S01]  /*9d30*/  IMNMX R3, R18, R3, PT ;  /* 0x0000000312037217 */ /* 0x000fe20003800200 */
[----:B------:R-:W-:Y:S05]  /*9d40*/  @!P0 BRA `(.L_x_1192) ;  /* 0x0000012000008947 */ /* 0x000fea0003800000 */
[----:B---34-:R-:W-:Y:S01]  /*9d50*/  IADD3 R7, -R122, R5, R7 ;  /* 0x000000057a077210 */ /* 0x018fe20007ffe107 */
        /* <DEDUP_REMOVED lines=9> */
.L_x_1194:
[----:B------:R-:W-:-:S13]  /*9df0*/  ISETP.NE.AND P0, PT, R64, 0x1, PT ;  /* 0x000000014000780c */ /* 0x000fda0003f05270 */
[----:B------:R-:W-:-:S05]  /*9e00*/  @P0 IMAD.HI.U32 R8, R7, c[0x0][0x330], RZ ;  /* 0x0000cc0007080a27 */ /* 0x000fca00078e00ff */
[----:B------:R-:W-:Y:S02]  /*9e10*/  @P0 SHF.R.U32.HI R7, RZ, c[0x0][0x334], R8 ;  /* 0x0000cd00ff070a19 */ /* 0x000fe40000011608 */
.L_x_1195:
[----:B------:R-:W-:Y:S05]  /*9e20*/  BSYNC B0 ;  /* 0x0000000000007941 */ /* 0x000fea0003800000 */
.L_x_1193:
[----:B------:R-:W-:-:S05]  /*9e30*/  IMAD R7, R7, c[0x0][0x32c], R21 ;  /* 0x0000cb0007077a24 */ /* 0x000fca00078e0215 */
[----:B------:R-:W-:Y:S02]  /*9e40*/  IADD3 R8, R7, c[0x0][0x32c], RZ ;  /* 0x0000cb0007087a10 */ /* 0x000fe40007ffe0ff */
[----:B------:R-:W-:Y:S02]  /*9e50*/  IMNMX R2, R2, R7, !PT ;  /* 0x0000000702027217 */ /* 0x000fe40007800200 */
[----:B------:R-:W-:Y:S02]  /*9e60*/  IMNMX R3, R3, R8, PT ;  /* 0x0000000803037217 */ /* 0x000fe40003800200 */
.L_x_1192:
[C---:B---34-:R-:W-:Y:S01]  /*9e70*/  ISETP.GE.AND P0, PT, R121.reuse, 0x2, PT ;  /* 0x000000027900780c */ /* 0x058fe20003f06270 */
[----:B------:R-:W1:Y:S01]  /*9e80*/  SHFL.IDX PT, R7, R9, 0x1, 0x1c1f ;  /* 0x003c1f0009077f89 */ /* 0x000e6200000e0000 */
[----:B------:R-:W-:Y:S02]  /*9e90*/  ISETP.GE.AND P1, PT, R121, 0x9, PT ;  /* 0x000000097900780c */ /* 0x000fe40003f26270 */
[----:B------:R-:W-:Y:S02]  /*9ea0*/  P2R R31, PR, RZ, 0x1 ;  /* 0x00000001ff1f7803 */ /* 0x000fe40000000000 */
[----:B------:R-:W-:-:S02]  /*9eb0*/  ISETP.GT.AND P0, PT, R2, 0x1, !P0 ;  /* 0x000000010200780c */ /* 0x000fc40004704270 */
[----:B------:R-:W-:Y:S02]  /*9ec0*/  P2R R30, PR, RZ, 0x2 ;  /* 0x00000002ff1e7803 */ /* 0x000fe40000000000 */
[----:B------:R-:W-:Y:S02]  /*9ed0*/  ISETP.LT.OR P0, PT, R3, 0x2, P0 ;  /* 0x000000020300780c */ /* 0x000fe40000701670 */
[----:B------:R-:W-:Y:S02]  /*9ee0*/  ISETP.GE.AND P6, PT, R121, 0x11, PT ;  /* 0x000000117900780c */ /* 0x000fe40003fc6270 */
[----:B------:R-:W-:Y:S02]  /*9ef0*/  FSEL R48, R11, -INF , !P0 ;  /* 0xff8000000b307808 */ /* 0x000fe40004000000 */
[----:B------:R-:W-:Y:S02]  /*9f00*/  ISETP.GT.AND P0, PT, R2, 0x8, !P1 ;  /* 0x000000080200780c */ /* 0x000fe40004f04270 */
[----:B------:R-:W-:-:S02]  /*9f10*/  ISETP.GE.AND P1, PT, R121, 0xa, PT ;  /* 0x0000000a7900780c */ /* 0x000fc40003f26270 */
[----:B------:R-:W-:Y:S02]  /*9f20*/  ISETP.LT.OR P0, PT, R3, 0x9, P0 ;  /* 0x000000090300780c */ /* 0x000fe40000701670 */
[C---:B------:R-:W-:Y:S02]  /*9f30*/  ISETP.GE.AND P5, PT, R121.reuse, 0x12, PT ;  /* 0x000000127900780c */ /* 0x040fe40003fa6270 */
[----:B------:R-:W-:Y:S02]  /*9f40*/  FSEL R49, R10, -INF , !P0 ;  /* 0xff8000000a317808 */ /* 0x000fe40004000000 */
[----:B------:R-:W-:Y:S02]  /*9f50*/  ISETP.GT.AND P0, PT, R2, 0x9, !P1 ;  /* 0x000000090200780c */ /* 0x000fe40004f04270 */
[----:B------:R-:W-:Y:S02]  /*9f60*/  ISETP.GE.AND P4, PT, R121, 0x19, PT ;  /* 0x000000197900780c */ /* 0x000fe40003f86270 */
[----:B------:R-:W-:-:S02]  /*9f70*/  ISETP.LT.OR P0, PT, R3, 0xa, P0 ;  /* 0x0000000a0300780c */ /* 0x000fc40000701670 */
[----:B------:R-:W-:Y:S02]  /*9f80*/  ISETP.GE.AND P3, PT, R121, 0x1a, PT ;  /* 0x0000001a7900780c */ /* 0x000fe40003f66270 */
[----:B------:R-:W-:Y:S02]  /*9f90*/  FSEL R52, R25, -INF , !P0 ;  /* 0xff80000019347808 */ /* 0x000fe40004000000 */
[----:B------:R-:W-:Y:S02]  /*9fa0*/  ISETP.GT.AND P0, PT, R2, 0x10, !P6 ;  /* 0x000000100200780c */ /* 0x000fe40007704270 */
[----:B------:R-:W-:Y:S02]  /*9fb0*/  ISETP.GE.AND P2, PT, R121, 0x21, PT ;  /* 0x000000217900780c */ /* 0x000fe40003f46270 */
[----:B------:R-:W-:Y:S02]  /*9fc0*/  ISETP.LT.OR P0, PT, R3, 0x11, P0 ;  /* 0x000000110300780c */ /* 0x000fe40000701670 */
[----:B------:R-:W-:-:S02]  /*9fd0*/  P2R R29, PR, RZ, 0x2 ;  /* 0x00000002ff1d7803 */ /* 0x000fc40000000000 */
[----:B------:R-:W-:Y:S02]  /*9fe0*/  FSEL R53, R24, -INF , !P0 ;  /* 0xff80000018357808 */ /* 0x000fe40004000000 */
[----:B------:R-:W-:Y:S02]  /*9ff0*/  ISETP.GT.AND P0, PT, R2, 0x11, !P5 ;  /* 0x000000110200780c */ /* 0x000fe40006f04270 */
[----:B------:R-:W-:Y:S02]  /*a000*/  ISETP.GE.AND P1, PT, R121, 0x22, PT ;  /* 0x000000227900780c */ /* 0x000fe40003f26270 */
[----:B------:R-:W-:Y:S02]  /*a010*/  ISETP.LT.OR P0, PT, R3, 0x12, P0 ;  /* 0x000000120300780c */ /* 0x000fe40000701670 */
[----:B------:R-:W-:Y:S02]  /*a020*/  P2R R28, PR, RZ, 0x2 ;  /* 0x00000002ff1c7803 */ /* 0x000fe40000000000 */
[----:B------:R-:W-:-:S02]  /*a030*/  FSEL R55, R23, -INF , !P0 ;  /* 0xff80000017377808 */ /* 0x000fc40004000000 */
        /* <DEDUP_REMOVED lines=21> */
[----:B------:R-:W-:-:S04]  /*a190*/  ISETP.GE.AND P0, PT, R121, 0x2a, PT ;  /* 0x0000002a7900780c */ /* 0x000fc80003f06270 */
[----:B------:R-:W-:Y:S02]  /*a1a0*/  P2R R26, PR, RZ, 0x1 ;  /* 0x00000001ff1a7803 */ /* 0x000fe40000000000 */
[----:B------:R-:W-:Y:S01]  /*a1b0*/  ISETP.GT.AND P0, PT, R2, 0x29, !P0 ;  /* 0x000000290200780c */ /* 0x000fe20004704270 */
[----:B------:R-:W-:-:S03]  /*a1c0*/  FMUL.FTZ R2, R42, c[0x0][0x320] ;  /* 0x0000c8002a027a20 */ /* 0x000fc60000410000 */
[----:B------:R-:W-:Y:S01]  /*a1d0*/  ISETP.LT.OR P0, PT, R3, 0x2a, P0 ;  /* 0x0000002a0300780c */ /* 0x000fe20000701670 */
[----:B------:R2:W3:Y:S01]  /*a1e0*/  MUFU.TANH R25, R2 ;  /* 0x0000000200197308 */ /* 0x0004e20000002400 */
[----:B-1----:R-:W-:Y:S02]  /*a1f0*/  IMAD.IADD R3, R15, 0x1, R7 ;  /* 0x000000010f037824 */ /* 0x002fe400078e0207 */
[----:B------:R-:W-:Y:S02]  /*a200*/  FSEL R172, R13, -INF , !P0 ;  /* 0xff8000000dac7808 */ /* 0x000fe40004000000 */
[----:B------:R-:W-:Y:S02]  /*a210*/  ISETP.GE.AND P0, PT, R64, 0x1, PT ;  /* 0x000000014000780c */ /* 0x000fe40003f06270 */
[----:B------:R-:W-:Y:S01]  /*a220*/  IMNMX R3, R18, R3, PT ;  /* 0x0000000312037217 */ /* 0x000fe20003800200 */
[----:B--2---:R-:W-:-:S04]  /*a230*/  FMUL.FTZ R2, R46, c[0x0][0x320] ;  /* 0x0000c8002e027a20 */ /* 0x004fc80000410000 */
[----:B------:R1:W2:Y:S02]  /*a240*/  MUFU.TANH R24, R2 ;  /* 0x0000000200187308 */ /* 0x0002a40000002400 */
[----:B-1----:R-:W-:-:S06]  /*a250*/  FMUL.FTZ R2, R34, c[0x0][0x320] ;  /* 0x0000c80022027a20 */ /* 0x002fcc0000410000 */
[----:B------:R1:W4:Y:S02]  /*a260*/  MUFU.TANH R23, R2 ;  /* 0x0000000200177308 */ /* 0x0003240000002400 */
        /* <DEDUP_REMOVED lines=30> */
.L_x_1198:
[----:B------:R-:W-:-:S13]  /*a450*/  ISETP.NE.AND P0, PT, R64, 0x1, PT ;  /* 0x000000014000780c */ /* 0x000fda0003f05270 */
[----:B------:R-:W-:-:S05]  /*a460*/  @P0 IMAD.HI.U32 R8, R7, c[0x0][0x330], RZ ;  /* 0x0000cc0007080a27 */ /* 0x000fca00078e00ff */
[----:B------:R-:W-:Y:S02]  /*a470*/  @P0 SHF.R.U32.HI R7, RZ, c[0x0][0x334], R8 ;  /* 0x0000cd00ff070a19 */ /* 0x000fe40000011608 */
.L_x_1199:
[----:B------:R-:W-:Y:S05]  /*a480*/  BSYNC B0 ;  /* 0x0000000000007941 */ /* 0x000fea0003800000 */
.L_x_1197:
[----:B------:R-:W-:-:S05]  /*a490*/  IMAD R7, R7, c[0x0][0x32c], R21 ;  /* 0x0000cb0007077a24 */ /* 0x000fca00078e0215 */
[----:B------:R-:W-:Y:S02]  /*a4a0*/  IADD3 R8, R7, c[0x0][0x32c], RZ ;  /* 0x0000cb0007087a10 */ /* 0x000fe40007ffe0ff */
[----:B------:R-:W-:Y:S02]  /*a4b0*/  IMNMX R2, R2, R7, !PT ;  /* 0x0000000702027217 */ /* 0x000fe40007800200 */
[----:B------:R-:W-:Y:S02]  /*a4c0*/  IMNMX R3, R3, R8, PT ;  /* 0x0000000803037217 */ /* 0x000fe40003800200 */
.L_x_1196:
        /* <DEDUP_REMOVED lines=36> */
[----:B------:R-:W-:-:S04]  /*a710*/  ISETP.GT.AND P0, PT, R2, RZ, !P1 ;  /* 0x000000ff0200720c */ /* 0x000fc80004f04270 */
[----:B------:R-:W-:-:S04]  /*a720*/  ISETP.LT.OR P0, PT, R3, 0x1, P0 ;  /* 0x000000010300780c */ /* 0x000fc80000701670 */
[----:B------:R-:W-:Y:S02]  /*a730*/  FSEL R32, R16, -INF , !P0 ;  /* 0xff80000010207808 */ /* 0x000fe40004000000 */
[----:B------:R-:W-:-:S04]  /*a740*/  ISETP.NE.AND P0, PT, R26, RZ, PT ;  /* 0x000000ff1a00720c */ /* 0x000fc80003f05270 */
        /* <DEDUP_REMOVED lines=42> */
.L_x_1202:
[----:B------:R-:W-:-:S13]  /*a9f0*/  ISETP.NE.AND P0, PT, R64, 0x1, PT ;  /* 0x000000014000780c */ /* 0x000fda0003f05270 */
[----:B------:R-:W-:-:S05]  /*aa00*/  @P0 IMAD.HI.U32 R8, R7, c[0x0][0x330], RZ ;  /* 0x0000cc0007080a27 */ /* 0x000fca00078e00ff */
[----:B------:R-:W-:Y:S02]  /*aa10*/  @P0 SHF.R.U32.HI R7, RZ, c[0x0][0x334], R8 ;  /* 0x0000cd00ff070a19 */ /* 0x000fe40000011608 */
.L_x_1203:
[----:B------:R-:W-:Y:S05]  /*aa20*/  BSYNC B0 ;  /* 0x0000000000007941 */ /* 0x000fea0003800000 */
.L_x_1201:
[----:B------:R-:W-:-:S05]  /*aa30*/  IMAD R7, R7, c[0x0][0x32c], R21 ;  /* 0x0000cb0007077a24 */ /* 0x000fca00078e0215 */
[----:B------:R-:W-:Y:S02]  /*aa40*/  IADD3 R8, R7, c[0x0][0x32c], RZ ;  /* 0x0000cb0007087a10 */ /* 0x000fe40007ffe0ff */
[----:B------:R-:W-:Y:S02]  /*aa50*/  IMNMX R2, R2, R7, !PT ;  /* 0x0000000702027217 */ /* 0x000fe40007800200 */
[----:B------:R-:W-:Y:S02]  /*aa60*/  IMNMX R3, R3, R8, PT ;  /* 0x0000000803037217 */ /* 0x000fe40003800200 */
.L_x_1200:
        /* <DEDUP_REMOVED lines=82> */
.L_x_1206:
[----:B------:R-:W-:-:S13]  /*af90*/  ISETP.NE.AND P0, PT, R64, 0x1, PT ;  /* 0x000000014000780c */ /* 0x000fda0003f05270 */
[----:B------:R-:W-:-:S05]  /*afa0*/  @P0 IMAD.HI.U32 R8, R7, c[0x0][0x330], RZ ;  /* 0x0000cc0007080a27 */ /* 0x000fca00078e00ff */
[----:B------:R-:W-:Y:S02]  /*afb0*/  @P0 SHF.R.U32.HI R7, RZ, c[0x0][0x334], R8 ;  /* 0x0000cd00ff070a19 */ /* 0x000fe40000011608 */
.L_x_1207:
[----:B------:R-:W-:Y:S05]  /*afc0*/  BSYNC B0 ;  /* 0x0000000000007941 */ /* 0x000fea0003800000 */
.L_x_1205:
[----:B------:R-:W-:-:S05]  /*afd0*/  IMAD R7, R7, c[0x0][0x32c], R21 ;  /* 0x0000cb0007077a24 */ /* 0x000fca00078e0215 */
[----:B------:R-:W-:Y:S02]  /*afe0*/  IADD3 R8, R7, c[0x0][0x32c], RZ ;  /* 0x0000cb0007087a10 */ /* 0x000fe40007ffe0ff */
[----:B------:R-:W-:Y:S02]  /*aff0*/  IMNMX R2, R2, R7, !PT ;  /* 0x0000000702027217 */ /* 0x000fe40007800200 */
[----:B------:R-:W-:Y:S02]  /*b000*/  IMNMX R3, R3, R8, PT ;  /* 0x0000000803037217 */ /* 0x000fe40003800200 */
.L_x_1204:
[----:B--234-:R-:W-:Y:S01]  /*b010*/  FMNMX.FTZ R140, R40, R48, !PT ;  /* 0x00000030288c7209 */ /* 0x01cfe20007810000 */
[----:B------:R-:W-:Y:S01]  /*b020*/  STL [R1+0xec], R5 ;  /* 0x0000ec0501007387 */ /* 0x000fe20000100800 */
[----:B------:R-:W-:Y:S01]  /*b030*/  ISETP.NE.AND P0, PT, R31, RZ, PT ;  /* 0x000000ff1f00720c */ /* 0x000fe20003f05270 */
[----:B------:R-:W-:Y:S01]  /*b040*/  IMAD.SHL.U32 R217, R0, 0x2, RZ ;  /* 0x0000000200d97824 */ /* 0x000fe200078e00ff */
[----:B------:R-:W-:Y:S01]  /*b050*/  FMNMX.FTZ R140, R49, R140, !PT ;  /* 0x0000008c318c7209 */ /* 0x000fe20007810000 */
[----:B------:R-:W-:Y:S01]  /*b060*/  STL [R1+0xf8], R222 ;  /* 0x0000f8de01007387 */ /* 0x000fe20000100800 */
[----:B------:R-:W-:Y:S01]  /*b070*/  ISETP.GT.AND P0, PT, R2, 0x1, !P0 ;  /* 0x000000010200780c */ /* 0x000fe20004704270 */
[----:B------:R-:W-:Y:S01]  /*b080*/  IMAD R218, R6, 0x2, R217 ;  /* 0x0000000206da7824 */ /* 0x000fe200078e02d9 */
[----:B------:R-:W-:Y:S01]  /*b090*/  FMNMX.FTZ R140, R52, R140, !PT ;  /* 0x0000008c348c7209 */ /* 0x000fe20007810000 */
[----:B------:R-:W-:Y:S01]  /*b0a0*/  STL [R1+0xf4], R221 ;  /* 0x0000f4dd01007387 */ /* 0x000fe20000100800 */
[----:B------:R-:W-:Y:S01]  /*b0b0*/  ISETP.LT.OR P0, PT, R3, 0x2, P0 ;  /* 0x000000020300780c */ /* 0x000fe20000701670 */
[----:B------:R-:W-:Y:S01]  /*b0c0*/  IMAD R219, R4, 0x2, R218 ;  /* 0x0000000204db7824 */ /* 0x000fe200078e02da */
[----:B------:R-:W-:Y:S01]  /*b0d0*/  FMNMX.FTZ R140, R53, R140, !PT ;  /* 0x0000008c358c7209 */ /* 0x000fe20007810000 */
[----:B------:R-:W-:Y:S01]  /*b0e0*/  STL [R1+0xf0], R216 ;  /* 0x0000f0d801007387 */ /* 0x000fe20000100800 */
[----:B------:R-:W-:-:S02]  /*b0f0*/  FSEL R13, R13, -INF , !P0 ;  /* 0xff8000000d0d7808 */ /* 0x000fc40004000000 */
[----:B------:R-:W-:Y:S01]  /*b100*/  FMNMX.FTZ R140, R55, R140, !PT ;  /* 0x0000008c378c7209 */ /* 0x000fe20007810000 */
[----:B------:R-:W-:Y:S01]  /*b110*/  LDSM.16.MT88.4 R80, [R219+0x2080] ;  /* 0x00208000db50783b */ /* 0x000fe20000004200 */
[----:B------:R-:W-:Y:S02]  /*b120*/  ISETP.NE.AND P0, PT, R30, RZ, PT ;  /* 0x000000ff1e00720c */ /* 0x000fe40003f05270 */
[----:B------:R-:W-:Y:S01]  /*b130*/  FMNMX.FTZ R140, R54, R140, !PT ;  /* 0x0000008c368c7209 */ /* 0x000fe20007810000 */
[----:B------:R-:W-:Y:S01]  /*b140*/  LDSM.16.MT88.4 R84, [R217+0x2880] ;  /* 0x00288000d954783b */ /* 0x000fe20000004200 */
[----:B------:R-:W-:Y:S02]  /*b150*/  ISETP.GT.AND P0, PT, R2, 0x8, !P0 ;  /* 0x000000080200780c */ /* 0x000fe40004704270 */
[----:B------:R-:W-:Y:S01]  /*b160*/  FMNMX.FTZ R140, R56, R140, !PT ;  /* 0x0000008c388c7209 */ /* 0x000fe20007810000 */
[----:B------:R-:W-:Y:S01]  /*b170*/  LDSM.16.MT88.4 R72, [R217+0x3880] ;  /* 0x00388000d948783b */ /* 0x000fe20000004200 */
[----:B------:R-:W-:-:S02]  /*b180*/  ISETP.LT.OR P0, PT, R3, 0x9, P0 ;  /* 0x000000090300780c */ /* 0x000fc40000701670 */
[----:B------:R-:W-:Y:S01]  /*b190*/  FMNMX.FTZ R140, R175, R140, !PT ;  /* 0x0000008caf8c7209 */ /* 0x000fe20007810000 */
[----:B------:R-:W-:Y:S01]  /*b1a0*/  LDSM.16.MT88.4 R60, [R218+0x2080] ;  /* 0x00208000da3c783b */ /* 0x000fe20000004200 */
[----:B------:R-:W-:Y:S02]  /*b1b0*/  FSEL R15, R12, -INF , !P0 ;  /* 0xff8000000c0f7808 */ /* 0x000fe40004000000 */
[----:B------:R-:W-:Y:S02]  /*b1c0*/  FMNMX.FTZ R140, R174, R140, !PT ;  /* 0x0000008cae8c7209 */ /* 0x000fe40007810000 */
[----:B------:R-:W-:Y:S02]  /*b1d0*/  ISETP.NE.AND P0, PT, R29, RZ, PT ;  /* 0x000000ff1d00720c */ /* 0x000fe40003f05270 */
[----:B------:R-:W-:Y:S02]  /*b1e0*/  FMNMX.FTZ R140, R173, R140, !PT ;  /* 0x0000008cad8c7209 */ /* 0x000fe40007810000 */
[----:B------:R-:W-:-:S02]  /*b1f0*/  ISETP.GT.AND P0, PT, R2, 0x9, !P0 ;  /* 0x000000090200780c */ /* 0x000fc40004704270 */
[----:B------:R-:W-:Y:S02]  /*b200*/  FMNMX.FTZ R140, R172, R140, !PT ;  /* 0x0000008cac8c7209 */ /* 0x000fe40007810000 */
[----:B------:R-:W-:Y:S02]  /*b210*/  ISETP.LT.OR P0, PT, R3, 0xa, P0 ;  /* 0x0000000a0300780c */ /* 0x000fe40000701670 */
[----:B------:R-:W-:Y:S01]  /*b220*/  FMNMX.FTZ R142, R32, R35, !PT ;  /* 0x00000023208e7209 */ /* 0x000fe20007810000 */
[----:B------:R-:W1:Y:S01]  /*b230*/  SHFL.BFLY PT, R7, R140, 0x2, 0x1f ;  /* 0x0c401f008c077f89 */ /* 0x000e6200000e0000 */
[----:B------:R-:W-:Y:S02]  /*b240*/  FSEL R12, R11, -INF , !P0 ;  /* 0xff8000000b0c7808 */ /* 0x000fe40004000000 */
[----:B------:R-:W-:Y:S02]  /*b250*/  ISETP.GT.AND P0, PT, R2, 0x10, !P6 ;  /* 0x000000100200780c */ /* 0x000fe40007704270 */
[----:B------:R-:W-:-:S02]  /*b260*/  FMNMX.FTZ R142, R37, R142, !PT ;  /* 0x0000008e258e7209 */ /* 0x000fc40007810000 */
[----:B------:R-:W-:Y:S02]  /*b270*/  ISETP.LT.OR P0, PT, R3, 0x11, P0 ;  /* 0x000000110300780c */ /* 0x000fe40000701670 */
[----:B------:R-:W-:Y:S02]  /*b280*/  FMNMX.FTZ R142, R38, R142, !PT ;  /* 0x0000008e268e7209 */ /* 0x000fe40007810000 */
[----:B------:R-:W-:Y:S02]  /*b290*/  FSEL R17, R20, -INF , !P0 ;  /* 0xff80000014117808 */ /* 0x000fe40004000000 */
[----:B------:R-:W-:Y:S02]  /*b2a0*/  FMNMX.FTZ R142, R39, R142, !PT ;  /* 0x0000008e278e7209 */ /* 0x000fe40007810000 */
[----:B------:R-:W-:Y:S02]  /*b2b0*/  ISETP.GT.AND P0, PT, R2, 0x11, !P5 ;  /* 0x000000110200780c */ /* 0x000fe40006f04270 */
[----:B------:R-:W-:-:S02]  /*b2c0*/  FMNMX.FTZ R142, R42, R142, !PT ;  /* 0x0000008e2a8e7209 */ /* 0x000fc40007810000 */
[----:B------:R-:W-:Y:S02]  /*b2d0*/  ISETP.LT.OR P0, PT, R3, 0x12, P0 ;  /* 0x000000120300780c */ /* 0x000fe40000701670 */
[----:B------:R-:W-:Y:S02]  /*b2e0*/  FMNMX.FTZ R142, R43, R142, !PT ;  /* 0x0000008e2b8e7209 */ /* 0x000fe40007810000 */
[----:B------:R-:W-:Y:S02]  /*b2f0*/  FSEL R25, R14, -INF , !P0 ;  /* 0xff8000000e197808 */ /* 0x000fe40004000000 */
[----:B-1----:R-:W-:Y:S02]  /*b300*/  FMNMX.FTZ R140, R140, R7, !PT ;  /* 0x000000078c8c7209 */ /* 0x002fe40007810000 */
[----:B------:R-:W-:Y:S02]  /*b310*/  ISETP.GT.AND P0, PT, R2, 0x18, !P4 ;  /* 0x000000180200780c */ /* 0x000fe40006704270 */
[----:B------:R-:W-:Y:S01]  /*b320*/  FMNMX.FTZ R142, R44, R142, !PT ;  /* 0x0000008e2c8e7209 */ /* 0x000fe20007810000 */
[----:B------:R-:W1:Y:S01]  /*b330*/  SHFL.BFLY PT, R7, R140, 0x1, 0x1f ;  /* 0x0c201f008c077f89 */ /* 0x000e6200000e0000 */
[----:B------:R-:W-:-:S02]  /*b340*/  ISETP.LT.OR P0, PT, R3, 0x19, P0 ;  /* 0x000000190300780c */ /* 0x000fc40000701670 */
[----:B------:R-:W-:Y:S02]  /*b350*/  FMNMX.FTZ R142, R159, R142, !PT ;  /* 0x0000008e9f8e7209 */ /* 0x000fe40007810000 */
[----:B------:R-:W-:Y:S02]  /*b360*/  ISETP.NE.AND P6, PT, R26, RZ, PT ;  /* 0x000000ff1a00720c */ /* 0x000fe40003fc5270 */
[----:B------:R-:W-:Y:S02]  /*b370*/  FSEL R26, R9, -INF , !P0 ;  /* 0xff800000091a7808 */ /* 0x000fe40004000000 */
[----:B------:R-:W-:Y:S02]  /*b380*/  ISETP.GT.AND P0, PT, R2, 0x19, !P3 ;  /* 0x000000190200780c */ /* 0x000fe40005f04270 */
[----:B------:R-:W-:Y:S02]  /*b390*/  FMNMX.FTZ R142, R158, R142, !PT ;  /* 0x0000008e9e8e7209 */ /* 0x000fe40007810000 */
[----:B------:R-:W-:-:S02]  /*b3a0*/  ISETP.LT.OR P0, PT, R3, 0x1a, P0 ;  /* 0x0000001a0300780c */ /* 0x000fc40000701670 */
[----:B------:R-:W-:Y:S02]  /*b3b0*/  FMNMX.FTZ R142, R157, R142, !PT ;  /* 0x0000008e9d8e7209 */ /* 0x000fe40007810000 */
[----:B------:R-:W-:Y:S02]  /*b3c0*/  ISETP.NE.AND P5, PT, R27, RZ, PT ;  /* 0x000000ff1b00720c */ /* 0x000fe40003fa5270 */
[----:B------:R-:W-:Y:S02]  /*b3d0*/  FSEL R27, R16, -INF , !P0 ;  /* 0xff800000101b7808 */ /* 0x000fe40004000000 */
[----:B------:R-:W-:Y:S02]  /*b3e0*/  ISETP.GT.AND P0, PT, R2, 0x20, !P2 ;  /* 0x000000200200780c */ /* 0x000fe40005704270 */
[----:B------:R-:W-:Y:S02]  /*b3f0*/  FMNMX.FTZ R142, R156, R142, !PT ;  /* 0x0000008e9c8e7209 */ /* 0x000fe40007810000 */
[----:B------:R-:W-:-:S02]  /*b400*/  ISETP.LT.OR P0, PT, R3, 0x21, P0 ;  /* 0x000000210300780c */ /* 0x000fc40000701670 */
[----:B-1----:R-:W-:Y:S02]  /*b410*/  FMNMX.FTZ R140, R140, R7, !PT ;  /* 0x000000078c8c7209 */ /* 0x002fe40007810000 */
[----:B------:R-:W1:Y:S01]  /*b420*/  SHFL.BFLY PT, R7, R142, 0x2, 0x1f ;  /* 0x0c401f008e077f89 */ /* 0x000e6200000e0000 */
[----:B------:R-:W-:Y:S02]  /*b430*/  FSEL R143, R19, -INF , !P0 ;  /* 0xff800000138f7808 */ /* 0x000fe40004000000 */
[----:B------:R-:W-:Y:S01]  /*b440*/  ISETP.GT.AND P0, PT, R2, RZ, !P1 ;  /* 0x000000ff0200720c */ /* 0x000fe20004f04270 */
[----:B------:R-:W-:Y:S01]  /*b450*/  FMUL.FTZ R24, R140, c[0x0][0x2d0] ;  /* 0x0000b4008c187a20 */ /* 0x000fe20000410000 */
[----:B------:R-:W-:Y:S02]  /*b460*/  FMNMX.FTZ R141, R22, R23, !PT ;  /* 0x00000017168d7209 */ /* 0x000fe40007810000 */
[----:B------:R-:W-:Y:S02]  /*b470*/  ISETP.LT.OR P0, PT, R3, 0x1, P0 ;  /* 0x000000010300780c */ /* 0x000fe40000701670 */
[----:B------:R-:W-:-:S02]  /*b480*/  FMNMX.FTZ R141, R33, R141, !PT ;  /* 0x0000008d218d7209 */ /* 0x000fc40007810000 */
[----:B------:R-:W-:Y:S02]  /*b490*/  FSEL R11, R10, -INF , !P0 ;  /* 0xff8000000a0b7808 */ /* 0x000fe40004000000 */
[----:B------:R-:W-:Y:S02]  /*b4a0*/  FSETP.NEU.FTZ.AND P0, PT, R140, -INF , PT ;  /* 0xff8000008c00780b */ /* 0x000fe40003f1d000 */
[----:B------:R-:W-:Y:S02]  /*b4b0*/  FMNMX.FTZ R141, R34, R141, !PT ;  /* 0x0000008d228d7209 */ /* 0x000fe40007810000 */
[----:B------:R-:W-:Y:S02]  /*b4c0*/  FSEL R24, R24, RZ, P0 ;  /* 0x000000ff18187208 */ /* 0x000fe40000000000 */
[----:B------:R-:W-:Y:S02]  /*b4d0*/  FMNMX.FTZ R141, R36, R141, !PT ;  /* 0x0000008d248d7209 */ /* 0x000fe40007810000 */
[----:B------:R-:W-:Y:S01]  /*b4e0*/  ISETP.NE.AND P4, PT, R28, RZ, PT ;  /* 0x000000ff1c00720c */ /* 0x000fe20003f85270 */
[--C-:B------:R-:W-:Y:S01]  /*b4f0*/  FFMA.FTZ R8, R40, c[0x0][0x2d0], -R24.reuse ;  /* 0x0000b40028087a23 */ /* 0x100fe20000010818 */
[----:B------:R-:W-:Y:S01]  /*b500*/  FMNMX.FTZ R141, R41, R141, !PT ;  /* 0x0000008d298d7209 */ /* 0x000fe20007810000 */
[----:B------:R-:W-:Y:S01]  /*b510*/  FFMA.FTZ R9, R56, c[0x0][0x2d0], -R24 ;  /* 0x0000b40038097a23 */ /* 0x000fe20000010818 */
[----:B-1----:R-:W-:Y:S01]  /*b520*/  FMNMX.FTZ R142, R142, R7, !PT ;  /* 0x000000078e8e7209 */ /* 0x002fe20007810000 */
[----:B------:R1:W-:Y:S01]  /*b530*/  MUFU.EX2 R241, R8 ;  /* 0x0000000800f17308 */ /* 0x0003e20000000800 */
[----:B------:R-:W-:Y:S01]  /*b540*/  FMNMX.FTZ R141, R45, R141, !PT ;  /* 0x0000008d2d8d7209 */ /* 0x000fe20007810000 */
[----:B------:R-:W-:Y:S01]  /*b550*/  LDSM.16.MT88.4 R28, [R219+0x3880] ;  /* 0x00388000db1c783b */ /* 0x000fe20000004200 */
[----:B------:R-:W-:-:S02]  /*b560*/  ISETP.GT.AND P1, PT, R2, 0x21, !P4 ;  /* 0x000000210200780c */ /* 0x000fc40006724270 */
[----:B------:R-:W-:Y:S01]  /*b570*/  FMNMX.FTZ R141, R57, R141, !PT ;  /* 0x0000008d398d7209 */ /* 0x000fe20007810000 */
[----:B------:R-:W2:Y:S01]  /*b580*/  SHFL.BFLY PT, R7, R142, 0x1, 0x1f ;  /* 0x0c201f008e077f89 */ /* 0x000ea200000e0000 */
[----:B------:R-:W-:Y:S01]  /*b590*/  ISETP.GT.AND P3, PT, R2, 0x29, !P6 ;  /* 0x000000290200780c */ /* 0x000fe20007764270 */
[----:B------:R-:W-:Y:S01]  /*b5a0*/  MUFU.EX2 R120, R9 ;  /* 0x0000000900787308 */ /* 0x000fe20000000800 */
[----:B------:R-:W-:Y:S02]  /*b5b0*/  FMNMX.FTZ R141, R154, R141, !PT ;  /* 0x0000008d9a8d7209 */ /* 0x000fe40007810000 */
[----:B------:R-:W-:Y:S02]  /*b5c0*/  ISETP.LT.OR P2, PT, R3, 0x22, P1 ;  /* 0x000000220300780c */ /* 0x000fe40000f41670 */
[----:B------:R-:W-:Y:S02]  /*b5d0*/  FMNMX.FTZ R141, R153, R141, !PT ;  /* 0x0000008d998d7209 */ /* 0x000fe40007810000 */
[----:B------:R-:W-:Y:S01]  /*b5e0*/  FSEL R137, R46, -INF , !P2 ;  /* 0xff8000002e897808 */ /* 0x000fe20005000000 */
[----:B-1----:R-:W-:Y:S01]  /*b5f0*/  FFMA.FTZ R8, R48, c[0x0][0x2d0], -R24 ;  /* 0x0000b40030087a23 */ /* 0x002fe20000010818 */
[----:B------:R-:W-:-:S02]  /*b600*/  FMNMX.FTZ R141, R152, R141, !PT ;  /* 0x0000008d988d7209 */ /* 0x000fc40007810000 */
[----:B------:R-:W-:Y:S01]  /*b610*/  LEA R220, R4, R217, 0x1 ;  /* 0x000000d904dc7211 */ /* 0x000fe200078e08ff */
[----:B------:R-:W1:Y:S01]  /*b620*/  MUFU.EX2 R5, R8 ;  /* 0x0000000800057308 */ /* 0x000e620000000800 */
[----:B------:R-:W-:-:S03]  /*b630*/  FMNMX.FTZ R141, R155, R141, !PT ;  /* 0x0000008d9b8d7209 */ /* 0x000fc60007810000 */
[----:B------:R-:W-:Y:S04]  /*b640*/  LDSM.16.MT88.4 R68, [R220+0x2080] ;  /* 0x00208000dc44783b */ /* 0x000fe80000004200 */
[----:B------:R-:W3:Y:S01]  /*b650*/  SHFL.BFLY PT, R10, R141, 0x2, 0x1f ;  /* 0x0c401f008d0a7f89 */ /* 0x000ee200000e0000 */
[----:B--2---:R-:W-:-:S03]  /*b660*/  FMNMX.FTZ R142, R142, R7, !PT ;  /* 0x000000078e8e7209 */ /* 0x004fc60007810000 */
[----:B------:R-:W-:Y:S01]  /*b670*/  LDSM.16.MT88.4 R76, [R220+0x4080] ;  /* 0x00408000dc4c783b */ /* 0x000fe20000004200 */
[C---:B------:R-:W-:Y:S01]  /*b680*/  FSETP.NEU.FTZ.AND P0, PT, R142.reuse, -INF , PT ;  /* 0xff8000008e00780b */ /* 0x040fe20003f1d000 */
[----:B------:R-:W-:Y:S01]  /*b690*/  FMUL.FTZ R7, R142, c[0x0][0x2d0] ;  /* 0x0000b4008e077a20 */ /* 0x000fe20000410000 */
[----:B-1----:R-:W-:Y:S01]  /*b6a0*/  F2FP.PACK_AB R20, R5, R241 ;  /* 0x000000f10514723e */ /* 0x002fe200000000ff */
[----:B------:R-:W-:-:S03]  /*b6b0*/  FFMA.FTZ R8, R49, c[0x0][0x2d0], -R24 ;  /* 0x0000b40031087a23 */ /* 0x000fc60000010818 */
[----:B------:R-:W-:Y:S01]  /*b6c0*/  FSEL R7, R7, RZ, P0 ;  /* 0x000000ff07077208 */ /* 0x000fe20000000000 */
[----:B------:R1:W-:Y:S01]  /*b6d0*/  MUFU.EX2 R235, R8 ;  /* 0x0000000800eb7308 */ /* 0x0003e20000000800 */
[----:B------:R-:W-:-:S03]  /*b6e0*/  ISETP.GT.AND P0, PT, R2, 0x28, !P5 ;  /* 0x000000280200780c */ /* 0x000fc60006f04270 */
[----:B------:R-:W-:Y:S01]  /*b6f0*/  FFMA.FTZ R2, R35, c[0x0][0x2d0], -R7 ;  /* 0x0000b40023027a23 */ /* 0x000fe20000010807 */
[C---:B------:R-:W-:Y:S02]  /*b700*/  ISETP.LT.OR P1, PT, R3.reuse, 0x29, P0 ;  /* 0x000000290300780c */ /* 0x040fe40000721670 */
[----:B------:R-:W-:Y:S01]  /*b710*/  ISETP.LT.OR P0, PT, R3, 0x2a, P3 ;  /* 0x0000002a0300780c */ /* 0x000fe20001f01670 */
[----:B------:R-:W-:Y:S01]  /*b720*/  MUFU.EX2 R245, R2 ;  /* 0x0000000200f57308 */ /* 0x000fe20000000800 */
[----:B------:R-:W-:Y:S02]  /*b730*/  FSEL R139, R50, -INF , !P1 ;  /* 0xff800000328b7808 */ /* 0x000fe40004800000 */
[----:B---3--:R-:W-:Y:S01]  /*b740*/  FMNMX.FTZ R141, R141, R10, !PT ;  /* 0x0000000a8d8d7209 */ /* 0x008fe20007810000 */
[----:B------:R-:W-:Y:S01]  /*b750*/  LDSM.16.MT88.4 R48, [R217+0x2080] ;  /* 0x00208000d930783b */ /* 0x000fe20000004200 */
[----:B------:R-:W-:Y:S01]  /*b760*/  FSEL R138, R47, -INF , !P0 ;  /* 0xff8000002f8a7808 */ /* 0x000fe20004000000 */
[----:B-1----:R-:W-:-:S02]  /*b770*/  FFMA.FTZ R8, R52, c[0x0][0x2d0], -R24 ;  /* 0x0000b40034087a23 */ /* 0x002fc40000010818 */
[----:B------:R-:W1:Y:S02]  /*b780*/  SHFL.BFLY PT, R10, R141, 0x1, 0x1f ;  /* 0x0c201f008d0a7f89 */ /* 0x000e6400000e0000 */
[----:B------:R2:W-:Y:S02]  /*b790*/  MUFU.EX2 R192, R8 ;  /* 0x0000000800c07308 */ /* 0x0005e40000000800 */
[----:B--2---:R-:W-:-:S06]  /*b7a0*/  FFMA.FTZ R8, R53, c[0x0][0x2d0], -R24 ;  /* 0x0000b40035087a23 */ /* 0x004fcc0000010818 */
[----:B------:R2:W-:Y:S01]  /*b7b0*/  MUFU.EX2 R194, R8 ;  /* 0x0000000800c27308 */ /* 0x0005e20000000800 */
[----:B-1----:R-:W-:-:S04]  /*b7c0*/  FMNMX.FTZ R141, R141, R10, !PT ;  /* 0x0000000a8d8d7209 */ /* 0x002fc80007810000 */
[----:B------:R-:W-:Y:S01]  /*b7d0*/  FSETP.NEU.FTZ.AND P0, PT, R141, -INF , PT ;  /* 0xff8000008d00780b */ /* 0x000fe20003f1d000 */
[----:B--2---:R-:W-:-:S04]  /*b7e0*/  FFMA.FTZ R8, R55, c[0x0][0x2d0], -R24 ;  /* 0x0000b40037087a23 */ /* 0x004fc80000010818 */
[----:B------:R1:W-:Y:S02]  /*b7f0*/  MUFU.EX2 R190, R8 ;  /* 0x0000000800be7308 */ /* 0x0003e40000000800 */
[----:B-1----:R-:W-:Y:S02]  /*b800*/  FFMA.FTZ R8, R54, c[0x0][0x2d0], -R24 ;  /* 0x0000b40036087a23 */ /* 0x002fe40000010818 */
[----:B------:R-:W-:Y:S04]  /*b810*/  LDSM.16.MT88.4 R52, [R219+0x2880] ;  /* 0x00288000db34783b */ /* 0x000fe80000004200 */
[----:B------:R1:W2:Y:S02]  /*b820*/  MUFU.EX2 R247, R8 ;  /* 0x0000000800f77308 */ /* 0x0002a40000000800 */
[----:B-1----:R-:W-:-:S02]  /*b830*/  FMNMX.FTZ R8, R11, R13, !PT ;  /* 0x0000000d0b087209 */ /* 0x002fc40007810000 */
[----:B--2---:R-:W-:Y:S02]  /*b840*/  F2FP.PACK_AB R14, R120, R247 ;  /* 0x000000f7780e723e */ /* 0x004fe400000000ff */
[----:B------:R-:W-:-:S04]  /*b850*/  FMNMX.FTZ R8, R15, R8, !PT ;  /* 0x000000080f087209 */ /* 0x000fc80007810000 */
[----:B------:R-:W-:Y:S01]  /*b860*/  FMNMX.FTZ R9, R12, R8, !PT ;  /* 0x000000080c097209 */ /* 0x000fe20007810000 */
[----:B------:R-:W-:-:S03]  /*b870*/  FFMA.FTZ R8, R32, c[0x0][0x2d0], -R7 ;  /* 0x0000b40020087a23 */ /* 0x000fc60000010807 */
[----:B------:R-:W-:Y:S01]  /*b880*/  FMNMX.FTZ R9, R17, R9, !PT ;  /* 0x0000000911097209 */ /* 0x000fe20007810000 */
[----:B------:R1:W2:Y:S03]  /*b890*/  MUFU.EX2 R242, R8 ;  /* 0x0000000800f27308 */ /* 0x0002a60000000800 */
[----:B-1----:R-:W-:Y:S02]  /*b8a0*/  FMNMX.FTZ R8, R25, R9, !PT ;  /* 0x0000000919087209 */ /* 0x002fe40007810000 */
[----:B--2---:R-:W-:Y:S02]  /*b8b0*/  F2FP.PACK_AB R21, R245, R242 ;  /* 0x000000f2f515723e */ /* 0x004fe400000000ff */
[----:B------:R-:W-:-:S04]  /*b8c0*/  FMNMX.FTZ R8, R26, R8, !PT ;  /* 0x000000081a087209 */ /* 0x000fc80007810000 */
[----:B------:R-:W-:Y:S01]  /*b8d0*/  FMNMX.FTZ R2, R27, R8, !PT ;  /* 0x000000081b027209 */ /* 0x000fe20007810000 */
[----:B------:R-:W-:-:S03]  /*b8e0*/  FFMA.FTZ R8, R37, c[0x0][0x2d0], -R7 ;  /* 0x0000b40025087a23 */ /* 0x000fc60000010807 */
[----:B------:R-:W-:Y:S01]  /*b8f0*/  FMNMX.FTZ R2, R143, R2, !PT ;  /* 0x000000028f027209 */ /* 0x000fe20007810000 */
[----:B------:R1:W-:Y:S03]  /*b900*/  MUFU.EX2 R222, R8 ;  /* 0x0000000800de7308 */ /* 0x0003e60000000800 */
[----:B------:R-:W-:Y:S01]  /*b910*/  FMNMX.FTZ R3, R137, R2, !PT ;  /* 0x0000000289037209 */ /* 0x000fe20007810000 */
[----:B------:R-:W-:-:S03]  /*b920*/  FFMA.FTZ R2, R38, c[0x0][0x2d0], -R7 ;  /* 0x0000b40026027a23 */ /* 0x000fc60000010807 */
[----:B------:R-:W-:Y:S01]  /*b930*/  FMNMX.FTZ R3, R139, R3, !PT ;  /* 0x000000038b037209 */ /* 0x000fe20007810000 */
[----:B------:R2:W-:Y:S03]  /*b940*/  MUFU.EX2 R193, R2 ;  /* 0x0000000200c17308 */ /* 0x0005e60000000800 */
[----:B------:R-:W-:-:S05]  /*b950*/  FMNMX.FTZ R3, R138, R3, !PT ;  /* 0x000000038a037209 */ /* 0x000fca0007810000 */
[----:B------:R-:W3:Y:S01]  /*b960*/  SHFL.BFLY PT, R9, R3, 0x2, 0x1f ;  /* 0x0c401f0003097f89 */ /* 0x000ee200000e0000 */
[----:B-1----:R-:W-:-:S04]  /*b970*/  FFMA.FTZ R8, R43, c[0x0][0x2d0], -R7 ;  /* 0x0000b4002b087a23 */ /* 0x002fc80000010807 */
[----:B------:R1:W-:Y:S01]  /*b980*/  MUFU.EX2 R246, R8 ;  /* 0x0000000800f67308 */ /* 0x0003e20000000800 */
[----:B--2---:R-:W-:-:S07]  /*b990*/  FFMA.FTZ R2, R39, c[0x0][0x2d0], -R7 ;  /* 0x0000b40027027a23 */ /* 0x004fce0000010807 */
[----:B------:R2:W-:Y:S01]  /*b9a0*/  MUFU.EX2 R215, R2 ;  /* 0x0000000200d77308 */ /* 0x0005e20000000800 */
[----:B-1----:R-:W-:Y:S01]  /*b9b0*/  FFMA.FTZ R8, R44, c[0x0][0x2d0], -R7 ;  /* 0x0000b4002c087a23 */ /* 0x002fe20000010807 */
[----:B---3--:R-:W-:-:S06]  /*b9c0*/  FMNMX.FTZ R3, R3, R9, !PT ;  /* 0x0000000903037209 */ /* 0x008fcc0007810000 */
[----:B------:R-:W-:Y:S01]  /*b9d0*/  MUFU.EX2 R189, R8 ;  /* 0x0000000800bd7308 */ /* 0x000fe20000000800 */
[----:B--2---:R-:W-:-:S07]  /*b9e0*/  FFMA.FTZ R2, R42, c[0x0][0x2d0], -R7 ;  /* 0x0000b4002a027a23 */ /* 0x004fce0000010807 */
[----:B------:R1:W2:Y:S02]  /*b9f0*/  MUFU.EX2 R18, R2 ;  /* 0x0000000200127308 */ /* 0x0002a40000000800 */
[----:B-1----:R-:W-:Y:S02]  /*ba00*/  FMUL.FTZ R2, R141, c[0x0][0x2d0] ;  /* 0x0000b4008d027a20 */ /* 0x002fe40000410000 */
[----:B--2---:R-:W-:-:S03]  /*ba10*/  IMAD.MOV.U32 R4, RZ, RZ, R18 ;  /* 0x000000ffff047224 */ /* 0x004fc600078e0012 */
[----:B------:R-:W-:-:S05]  /*ba20*/  FSEL R2, R2, RZ, P0 ;  /* 0x000000ff02027208 */ /* 0x000fca0000000000 */
[--C-:B------:R-:W-:Y:S01]  /*ba30*/  FFMA.FTZ R8, R22, c[0x0][0x2d0], -R2.reuse ;  /* 0x0000b40016087a23 */ /* 0x100fe20000010802 */
[----:B------:R-:W-:Y:S01]  /*ba40*/  F2FP.PACK_AB R22, R192, R235 ;  /* 0x000000ebc016723e */ /* 0x000fe200000000ff */
[--C-:B------:R-:W-:Y:S02]  /*ba50*/  FFMA.FTZ R0, R33, c[0x0][0x2d0], -R2.reuse ;  /* 0x0000b40021007a23 */ /* 0x100fe40000010802 */
[----:B------:R1:W-:Y:S08]  /*ba60*/  MUFU.EX2 R239, R8 ;  /* 0x0000000800ef7308 */ /* 0x0003f00000000800 */
[----:B------:R2:W-:Y:S01]  /*ba70*/  MUFU.EX2 R221, R0 ;  /* 0x0000000000dd7308 */ /* 0x0005e20000000800 */
[----:B-1----:R-:W-:Y:S01]  /*ba80*/  FFMA.FTZ R8, R23, c[0x0][0x2d0], -R2 ;  /* 0x0000b40017087a23 */ /* 0x002fe20000010802 */
[----:B------:R-:W-:-:S06]  /*ba90*/  F2FP.PACK_AB R23, R193, R222 ;  /* 0x000000dec117723e */ /* 0x000fcc00000000ff */
[----:B------:R1:W3:Y:S01]  /*baa0*/  MUFU.EX2 R238, R8 ;  /* 0x0000000800ee7308 */ /* 0x0002e20000000800 */
[----:B--2---:R-:W-:Y:S01]  /*bab0*/  FFMA.FTZ R0, R34, c[0x0][0x2d0], -R2 ;  /* 0x0000b40022007a23 */ /* 0x004fe20000010802 */
[C---:B------:R-:W-:Y:S01]  /*bac0*/  HMMA.16816.F32 R108, R20.reuse, R80, RZ ;  /* 0x00000050146c723c */ /* 0x040fe200000018ff */
[----:B------:R-:W-:Y:S05]  /*bad0*/  LDSM.16.MT88.4 R32, [R220+0x3880] ;  /* 0x00388000dc20783b */ /* 0x000fea0000004200 */
[----:B------:R2:W4:Y:S02]  /*bae0*/  MUFU.EX2 R195, R0 ;  /* 0x0000000000c37308 */ /* 0x0005240000000800 */
[----:B------:R-:W-:Y:S01]  /*baf0*/  HMMA.16816.F32 R116, R20, R60, RZ ;  /* 0x0000003c1474723c */ /* 0x000fe200000018ff */
[----:B-1----:R-:W1:Y:S01]  /*bb00*/  SHFL.BFLY PT, R8, R3, 0x1, 0x1f ;  /* 0x0c201f0003087f89 */ /* 0x002e6200000e0000 */
[----:B---3--:R-:W-:-:S06]  /*bb10*/  F2FP.PACK_AB R16, R238, R239 ;  /* 0x000000efee10723e */ /* 0x008fcc00000000ff */
[C---:B------:R-:W-:Y:S01]  /*bb20*/  HMMA.16816.F32 R112, R20.reuse, R68, RZ ;  /* 0x000000441470723c */ /* 0x040fe200000018ff */
[--C-:B--2---:R-:W-:Y:S01]  /*bb30*/  FFMA.FTZ R0, R36, c[0x0][0x2d0], -R2.reuse ;  /* 0x0000b40024007a23 */ /* 0x104fe20000010802 */
[----:B----4-:R-:W-:Y:S01]  /*bb40*/  F2FP.PACK_AB R18, R195, R221 ;  /* 0x000000ddc312723e */ /* 0x010fe200000000ff */
[----:B------:R-:W-:Y:S02]  /*bb50*/  LDSM.16.MT88.4 R36, [R218+0x3880] ;  /* 0x00388000da24783b */ /* 0x000fe40000004200 */
[----:B------:R2:W-:Y:S03]  /*bb60*/  MUFU.EX2 R237, R0 ;  /* 0x0000000000ed7308 */ /* 0x0005e60000000800 */
[----:B------:R-:W-:Y:S01]  /*bb70*/  HMMA.16816.F32 R104, R20, R72, RZ ;  /* 0x000000481468723c */ /* 0x000fe200000018ff */
[----:B-1----:R-:W-:Y:S01]  /*bb80*/  FMNMX.FTZ R136, R3, R8, !PT ;  /* 0x0000000803887209 */ /* 0x002fe20007810000 */
[----:B------:R-:W-:-:S02]  /*bb90*/  FFMA.FTZ R3, R45, c[0x0][0x2d0], -R2 ;  /* 0x0000b4002d037a23 */ /* 0x000fc40000010802 */
[----:B------:R-:W1:Y:S01]  /*bba0*/  LDSM.16.MT88.4 R44, [R218+0x2880] ;  /* 0x00288000da2c783b */ /* 0x000e620000004200 */
[----:B--2---:R-:W-:Y:S01]  /*bbb0*/  FFMA.FTZ R0, R41, c[0x0][0x2d0], -R2 ;  /* 0x0000b40029007a23 */ /* 0x004fe20000010802 */
[C---:B------:R-:W-:Y:S01]  /*bbc0*/  FSETP.NEU.FTZ.AND P0, PT, R136.reuse, -INF , PT ;  /* 0xff8000008800780b */ /* 0x040fe20003f1d000 */
[----:B------:R-:W-:Y:S01]  /*bbd0*/  MUFU.EX2 R244, R3 ;  /* 0x0000000300f47308 */ /* 0x000fe20000000800 */
[----:B------:R-:W2:Y:S07]  /*bbe0*/  LDSM.16.MT88.4 R40, [R220+0x2880] ;  /* 0x00288000dc28783b */ /* 0x000eae0000004200 */
[----:B------:R3:W4:Y:S02]  /*bbf0*/  MUFU.EX2 R240, R0 ;  /* 0x0000000000f07308 */ /* 0x0007240000000800 */
[----:B---3--:R-:W-:-:S05]  /*bc00*/  FMUL.FTZ R0, R136, c[0x0][0x2d0] ;  /* 0x0000b40088007a20 */ /* 0x008fca0000410000 */
[----:B------:R-:W-:-:S05]  /*bc10*/  FSEL R0, R0, RZ, P0 ;  /* 0x000000ff00007208 */ /* 0x000fca0000000000 */
[--C-:B------:R-:W-:Y:S02]  /*bc20*/  FFMA.FTZ R3, R11, c[0x0][0x2d0], -R0.reuse ;  /* 0x0000b4000b037a23 */ /* 0x100fe40000010800 */
[----:B------:R-:W-:Y:S02]  /*bc30*/  HMMA.16816.F32 R8, R20, R48, RZ ;  /* 0x000000301408723c */ /* 0x000fe400000018ff */
[----:B------:R3:W-:Y:S02]  /*bc40*/  MUFU.EX2 R204, R3 ;  /* 0x0000000300cc7308 */ /* 0x0007e40000000800 */
[----:B---3--:R-:W-:Y:S01]  /*bc50*/  FFMA.FTZ R3, R13, c[0x0][0x2d0], -R0 ;  /* 0x0000b4000d037a23 */ /* 0x008fe20000010800 */
[----:B------:R-:W-:-:S05]  /*bc60*/  F2FP.PACK_AB R13, R4, R215 ;  /* 0x000000d7040d723e */ /* 0x000fca00000000ff */
[----:B------:R3:W-:Y:S02]  /*bc70*/  MUFU.EX2 R216, R3 ;  /* 0x0000000300d87308 */ /* 0x0007e40000000800 */
[----:B---3--:R-:W-:Y:S01]  /*bc80*/  FFMA.FTZ R3, R15, c[0x0][0x2d0], -R0 ;  /* 0x0000b4000f037a23 */ /* 0x008fe20000010800 */
[----:B------:R-:W-:-:S05]  /*bc90*/  F2FP.PACK_AB R15, R189, R246 ;  /* 0x000000f6bd0f723e */ /* 0x000fca00000000ff */
[----:B------:R3:W-:Y:S02]  /*bca0*/  MUFU.EX2 R252, R3 ;  /* 0x0000000300fc7308 */ /* 0x0007e40000000800 */
[----:B---3--:R-:W-:Y:S01]  /*bcb0*/  FFMA.FTZ R3, R12, c[0x0][0x2d0], -R0 ;  /* 0x0000b4000c037a23 */ /* 0x008fe20000010800 */
[----:B------:R-:W-:-:S05]  /*bcc0*/  F2FP.PACK_AB R12, R190, R194 ;  /* 0x000000c2be0c723e */ /* 0x000fca00000000ff */
[----:B------:R3:W1:Y:S02]  /*bcd0*/  MUFU.EX2 R205, R3 ;  /* 0x0000000300cd7308 */ /* 0x0006640000000800 */
[C---:B------:R-:W-:Y:S07]  /*bce0*/  HMMA.16816.F32 R176, R12.reuse, R84, R8 ;  /* 0x000000540cb0723c */ /* 0x040fee0000001808 */
[----:B----4-:R-:W-:Y:S01]  /*bcf0*/  F2FP.PACK_AB R8, R240, R237 ;  /* 0x000000edf008723e */ /* 0x010fe200000000ff */
[C---:B------:R-:W-:Y:S01]  /*bd00*/  HMMA.16816.F32 R108, R12.reuse, R52, R108 ;  /* 0x000000340c6c723c */ /* 0x040fe2000000186c */
[----:B---3--:R-:W-:Y:S01]  /*bd10*/  FFMA.FTZ R3, R57, c[0x0][0x2d0], -R2 ;  /* 0x0000b40039037a23 */ /* 0x008fe20000010802 */
[----:B-1----:R-:W-:Y:S01]  /*bd20*/  F2FP.PACK_AB R19, R205, R252 ;  /* 0x000000fccd13723e */ /* 0x002fe200000000ff */
[----:B------:R-:W1:Y:S02]  /*bd30*/  LDSM.16.MT88.4 R56, [R217+0x4080] ;  /* 0x00408000d938783b */ /* 0x000e640000004200 */
[----:B------:R3:W-:Y:S03]  /*bd40*/  MUFU.EX2 R6, R3 ;  /* 0x0000000300067308 */ /* 0x0007e60000000800 */
[C---:B------:R-:W-:Y:S08]  /*bd50*/  HMMA.16816.F32 R164, R12.reuse, R44, R116 ;  /* 0x0000002c0ca4723c */ /* 0x040ff00000001874 */
[----:B--2---:R-:W-:Y:S01]  /*bd60*/  HMMA.16816.F32 R180, R12, R40, R112 ;  /* 0x000000280cb4723c */ /* 0x004fe20000001870 */
[----:B---3--:R-:W-:Y:S01]  /*bd70*/  FFMA.FTZ R3, R17, c[0x0][0x2d0], -R0 ;  /* 0x0000b40011037a23 */ /* 0x008fe20000010800 */
[----:B------:R-:W-:-:S03]  /*bd80*/  F2FP.PACK_AB R17, R216, R204 ;  /* 0x000000ccd811723e */ /* 0x000fc600000000ff */
[----:B------:R2:W-:Y:S04]  /*bd90*/  MUFU.EX2 R207, R3 ;  /* 0x0000000300cf7308 */ /* 0x0005e80000000800 */
[C---:B------:R-:W-:Y:S08]  /*bda0*/  HMMA.16816.F32 R92, R16.reuse, R80, RZ ;  /* 0x00000050105c723c */ /* 0x040ff000000018ff */
[----:B------:R-:W-:Y:S01]  /*bdb0*/  HMMA.16816.F32 R64, R16, R48, RZ ;  /* 0x000000301040723c */ /* 0x000fe200000018ff */
[----:B--2---:R-:W-:-:S04]  /*bdc0*/  FFMA.FTZ R3, R25, c[0x0][0x2d0], -R0 ;  /* 0x0000b40019037a23 */ /* 0x004fc80000010800 */
[----:B------:R2:W3:Y:S03]  /*bdd0*/  MUFU.EX2 R206, R3 ;  /* 0x0000000300ce7308 */ /* 0x0004e60000000800 */
[C---:B------:R-:W-:Y:S08]  /*bde0*/  HMMA.16816.F32 R88, R16.reuse, R72, RZ ;  /* 0x000000481058723c */ /* 0x040ff000000018ff */
[----:B------:R-:W-:Y:S01]  /*bdf0*/  HMMA.16816.F32 R100, R16, R60, RZ ;  /* 0x0000003c1064723c */ /* 0x000fe200000018ff */
[----:B--2---:R-:W-:Y:S01]  /*be00*/  FFMA.FTZ R3, R26, c[0x0][0x2d0], -R0 ;  /* 0x0000b4001a037a23 */ /* 0x004fe20000010800 */
[----:B---3--:R-:W-:-:S06]  /*be10*/  F2FP.PACK_AB R9, R206, R207 ;  /* 0x000000cfce09723e */ /* 0x008fcc00000000ff */
[C---:B------:R-:W-:Y:S01]  /*be20*/  HMMA.16816.F32 R96, R16.reuse, R68, RZ ;  /* 0x000000441060723c */ /* 0x040fe200000018ff */
[----:B------:R-:W-:Y:S01]  /*be30*/  MOV R26, R120 ;  /* 0x00000078001a7202 */ /* 0x000fe20000000f00 */
[----:B------:R2:W-:Y:S06]  /*be40*/  MUFU.EX2 R213, R3 ;  /* 0x0000000300d57308 */ /* 0x0005ec0000000800 */
[C---:B------:R-:W-:Y:S08]  /*be50*/  HMMA.16816.F32 R112, R16.reuse, R36, RZ ;  /* 0x000000241070723c */ /* 0x040ff000000018ff */
[----:B------:R-:W-:Y:S01]  /*be60*/  HMMA.16816.F32 R116, R16, R62, RZ ;  /* 0x0000003e1074723c */ /* 0x000fe200000018ff */
[----:B--2---:R-:W-:Y:S01]  /*be70*/  FFMA.FTZ R3, R27, c[0x0][0x2d0], -R0 ;  /* 0x0000b4001b037a23 */ /* 0x004fe20000010800 */
[----:B------:R-:W-:-:S03]  /*be80*/  MOV R27, R6 ;  /* 0x00000006001b7202 */ /* 0x000fc60000000f00 */
[----:B------:R-:W2:Y:S01]  /*be90*/  MUFU.EX2 R212, R3 ;  /* 0x0000000300d47308 */ /* 0x000ea20000000800 */
[----:B------:R-:W-:Y:S02]  /*bea0*/  F2FP.PACK_AB R10, R27, R244 ;  /* 0x000000f41b0a723e */ /* 0x000fe400000000ff */
[C---:B------:R-:W-:Y:S08]  /*beb0*/  HMMA.16816.F32 R120, R16.reuse, R70, RZ ;  /* 0x000000461078723c */ /* 0x040ff000000018ff */
[----:B------:R-:W-:Y:S01]  /*bec0*/  HMMA.16816.F32 R124, R16, R82, RZ ;  /* 0x00000052107c723c */ /* 0x000fe200000018ff */
[----:B--2---:R-:W-:-:S07]  /*bed0*/  F2FP.PACK_AB R11, R212, R213 ;  /* 0x000000d5d40b723e */ /* 0x004fce00000000ff */
[----:B------:R-:W-:Y:S08]  /*bee0*/  HMMA.16816.F32 R128, R16, R74, RZ ;  /* 0x0000004a1080723c */ /* 0x000ff000000018ff */
[C---:B------:R-:W-:Y:S01]  /*bef0*/  HMMA.16816.F32 R92, R8.reuse, R52, R92 ;  /* 0x00000034085c723c */ /* 0x040fe2000000185c */
[----:B------:R-:W2:Y:S04]  /*bf00*/  LDL R53, [R1+0x64] ;  /* 0x0000640001357983 */ /* 0x000ea80000100800 */
[----:B------:R-:W2:Y:S03]  /*bf10*/  LDL R52, [R1+0x58] ;  /* 0x0000580001347983 */ /* 0x000ea60000100800 */
[C---:B------:R-:W-:Y:S01]  /*bf20*/  HMMA.16816.F32 R160, R8.reuse, R84, R64 ;  /* 0x0000005408a0723c */ /* 0x040fe20000001840 */
[----:B------:R-:W3:Y:S07]  /*bf30*/  LDSM.16.MT88.4 R64, [R218+0x4080] ;  /* 0x00408000da40783b */ /* 0x000eee0000004200 */
[C---:B-1----:R-:W-:Y:S08]  /*bf40*/  HMMA.16816.F32 R88, R8.reuse, R56, R88 ;  /* 0x000000380858723c */ /* 0x042ff00000001858 */
[----:B------:R-:W-:Y:S01]  /*bf50*/  HMMA.16816.F32 R168, R8, R44, R100 ;  /* 0x0000002c08a8723c */ /* 0x000fe20000001864 */
[----:B------:R-:W-:Y:S01]  /*bf60*/  IMAD.MOV.U32 R25, RZ, RZ, R92 ;  /* 0x000000ffff197224 */ /* 0x000fe200078e005c */
[----:B------:R-:W-:Y:S01]  /*bf70*/  MOV R3, R94 ;  /* 0x0000005e00037202 */ /* 0x000fe20000000f00 */
[----:B------:R-:W-:-:S02]  /*bf80*/  IMAD.MOV.U32 R188, RZ, RZ, R95 ;  /* 0x000000ffffbc7224 */ /* 0x000fc400078e005f */
[----:B------:R-:W-:Y:S02]  /*bf90*/  IMAD.MOV.U32 R6, RZ, RZ, R93 ;  /* 0x000000ffff067224 */ /* 0x000fe400078e005d */
[----:B------:R-:W-:Y:S01]  /*bfa0*/  IMAD.MOV.U32 R45, RZ, RZ, R109 ;  /* 0x000000ffff2d7224 */ /* 0x000fe200078e006d */
[----:B------:R-:W-:Y:S01]  /*bfb0*/  HMMA.16816.F32 R184, R8, R40, R96 ;  /* 0x0000002808b8723c */ /* 0x000fe20000001860 */
[----:B------:R-:W-:-:S06]  /*bfc0*/  IMAD.MOV.U32 R44, RZ, RZ, R110 ;  /* 0x000000ffff2c7224 */ /* 0x000fcc00078e006e */
[----:B------:R-:W-:Y:S01]  /*bfd0*/  MOV R41, R111 ;  /* 0x0000006f00297202 */ /* 0x000fe20000000f00 */
[----:B------:R-:W-:Y:S01]  /*bfe0*/  IMAD.MOV.U32 R40, RZ, RZ, R108 ;  /* 0x000000ffff287224 */ /* 0x000fe200078e006c */
[----:B------:R-:W-:Y:S01]  /*bff0*/  HMMA.16816.F32 R96, R16, R32, RZ ;  /* 0x000000201060723c */ /* 0x000fe200000018ff */
[----:B------:R-:W-:Y:S02]  /*c000*/  IMAD.MOV.U32 R85, RZ, RZ, R88 ;  /* 0x000000ffff557224 */ /* 0x000fe400078e0058 */
[----:B------:R-:W-:-:S05]  /*c010*/  IMAD.MOV.U32 R84, RZ, RZ, R90 ;  /* 0x000000ffff547224 */ /* 0x000fca00078e005a */
[C---:B------:R-:W-:Y:S08]  /*c020*/  HMMA.16816.F32 R92, R16.reuse, R28, RZ ;  /* 0x0000001c105c723c */ /* 0x040ff000000018ff */
[C---:B------:R-:W-:Y:S08]  /*c030*/  HMMA.16816.F32 R108, R16.reuse, R50, RZ ;  /* 0x00000032106c723c */ /* 0x040ff000000018ff */
[C---:B------:R-:W-:Y:S08]  /*c040*/  HMMA.16816.F32 R132, R16.reuse, R38, RZ ;  /* 0x000000261084723c */ /* 0x040ff000000018ff */
[C---:B------:R-:W-:Y:S08]  /*c050*/  HMMA.16816.F32 R148, R16.reuse, R34, RZ ;  /* 0x000000221094723c */ /* 0x040ff000000018ff */
[----:B------:R-:W-:Y:S01]  /*c060*/  HMMA.16816.F32 R144, R16, R30, RZ ;  /* 0x0000001e1090723c */ /* 0x000fe200000018ff */
[----:B------:R-:W1:Y:S07]  /*c070*/  LDSM.16.MT88.4 R16, [R219+0x4080] ;  /* 0x00408000db10783b */ /* 0x000e6e0000004200 */
[----:B------:R-:W-:Y:S07]  /*c080*/  HMMA.16816.F32 R248, R12, R56, R104 ;  /* 0x000000380cf8723c */ /* 0x000fee0000001868 */
[----:B------:R-:W-:Y:S01]  /*c090*/  MOV R57, R91 ;  /* 0x0000005b00397202 */ /* 0x000fe20000000f00 */
[----:B------:R-:W-:Y:S01]  /*c0a0*/  HMMA.16816.F32 R104, R20, R36, RZ ;  /* 0x000000241468723c */ /* 0x000fe200000018ff */
[----:B------:R-:W-:-:S07]  /*c0b0*/  IMAD.MOV.U32 R56, RZ, RZ, R89 ;  /* 0x000000ffff387224 */ /* 0x000fce00078e0059 */
[C---:B------:R-:W-:Y:S08]  /*c0c0*/  HMMA.16816.F32 R100, R20.reuse, R32, RZ ;  /* 0x000000201464723c */ /* 0x040ff000000018ff */
[C---:B------:R-:W-:Y:S08]  /*c0d0*/  HMMA.16816.F32 R80, R20.reuse, R82, RZ ;  /* 0x000000521450723c */ /* 0x040ff000000018ff */
[C---:B------:R-:W-:Y:S08]  /*c0e0*/  HMMA.16816.F32 R88, R20.reuse, R50, RZ ;  /* 0x000000321458723c */ /* 0x040ff000000018ff */
[C---:B------:R-:W-:Y:S08]  /*c0f0*/  HMMA.16816.F32 R48, R20.reuse, R38, RZ ;  /* 0x000000261430723c */ /* 0x040ff000000018ff */
[C---:B------:R-:W-:Y:S08]  /*c100*/  HMMA.16816.F32 R36, R20.reuse, R34, RZ ;  /* 0x000000221424723c */ /* 0x040ff000000018ff */
[C---:B------:R-:W-:Y:S08]  /*c110*/  HMMA.16816.F32 R32, R20.reuse, R28, RZ ;  /* 0x0000001c1420723c */ /* 0x040ff000000018ff */
[----:B------:R-:W-:Y:S08]  /*c120*/  HMMA.16816.F32 R72, R20, R74, RZ ;  /* 0x0000004a1448723c */ /* 0x000ff000000018ff */
[-C--:B---3--:R-:W-:Y:S07]  /*c130*/  HMMA.16816.F32 R196, R8, R64.reuse, R112 ;  /* 0x0000004008c4723c */ /* 0x088fee0000001870 */
[----:B------:R-:W-:Y:S01]  /*c140*/  IMAD.MOV.U32 R113, RZ, RZ, R3 ;  /* 0x000000ffff717224 */ /* 0x000fe200078e0003 */
[----:B------:R-:W-:Y:S01]  /*c150*/  HMMA.16816.F32 R208, R12, R64, R104 ;  /* 0x000000400cd0723c */ /* 0x000fe20000001868 */
[----:B------:R-:W-:-:S02]  /*c160*/  FFMA.FTZ R3, R175, c[0x0][0x2d0], -R24 ;  /* 0x0000b400af037a23 */ /* 0x000fc40000010818 */
[----:B------:R-:W-:-:S04]  /*c170*/  IMAD.MOV.U32 R112, RZ, RZ, R242 ;  /* 0x000000ffff707224 */ /* 0x000fc800078e00f2 */
[----:B------:R-:W-:Y:S01]  /*c180*/  MOV R65, R241 ;  /* 0x000000f100417202 */ /* 0x000fe20000000f00 */
[----:B------:R-:W-:Y:S01]  /*c190*/  HMMA.16816.F32 R104, R12, R76, R100 ;  /* 0x0000004c0c68723c */ /* 0x000fe20000001864 */
[----:B------:R-:W-:-:S07]  /*c1a0*/  IMAD.MOV.U32 R64, RZ, RZ, R240 ;  /* 0x000000ffff407224 */ /* 0x000fce00078e00f0 */
[C---:B------:R-:W-:Y:S07]  /*c1b0*/  HMMA.16816.F32 R100, R12.reuse, R54, R80 ;  /* 0x000000360c64723c */ /* 0x040fee0000001850 */
[----:B------:R-:W-:Y:S01]  /*c1c0*/  IMAD.MOV.U32 R83, RZ, RZ, R252 ;  /* 0x000000ffff537224 */ /* 0x000fe200078e00fc */
[----:B------:R-:W-:Y:S01]  /*c1d0*/  HMMA.16816.F32 R88, R12, R86, R88 ;  /* 0x000000560c58723c */ /* 0x000fe20000001858 */
[----:B------:R3:W-:Y:S07]  /*c1e0*/  MUFU.EX2 R252, R3 ;  /* 0x0000000300fc7308 */ /* 0x0007ee0000000800 */
[----:B------:R-:W-:Y:S07]  /*c1f0*/  HMMA.16816.F32 R240, R8, R76, R96 ;  /* 0x0000004c08f0723c */ /* 0x000fee0000001860 */
[----:B------:R-:W-:Y:S01]  /*c200*/  IMAD.MOV.U32 R99, RZ, RZ, R247 ;  /* 0x000000ffff637224 */ /* 0x000fe200078e00f7 */
[----:B-1----:R-:W-:Y:S01]  /*c210*/  HMMA.16816.F32 R200, R12, R16, R32 ;  /* 0x000000100cc8723c */ /* 0x002fe20000001820 */
[----:B---3--:R-:W-:Y:S01]  /*c220*/  FFMA.FTZ R3, R174, c[0x0][0x2d0], -R24 ;  /* 0x0000b400ae037a23 */ /* 0x008fe20000010818 */
[----:B------:R-:W-:Y:S01]  /*c230*/  MOV R98, R246 ;  /* 0x000000f600627202 */ /* 0x000fe20000000f00 */
[----:B------:R-:W-:-:S02]  /*c240*/  IMAD.MOV.U32 R97, RZ, RZ, R245 ;  /* 0x000000ffff617224 */ /* 0x000fc400078e00f5 */
[----:B------:R-:W-:-:S03]  /*c250*/  IMAD.MOV.U32 R96, RZ, RZ, R244 ;  /* 0x000000ffff607224 */ /* 0x000fc600078e00f4 */
[----:B------:R-:W-:Y:S01]  /*c260*/  HMMA.16816.F32 R244, R8, R16, R92 ;  /* 0x0000001008f4723c */ /* 0x000fe2000000185c */
[----:B------:R1:W3:Y:S01]  /*c270*/  MUFU.EX2 R92, R3 ;  /* 0x00000003005c7308 */ /* 0x0002e20000000800 */
[----:B------:R-:W-:-:S05]  /*c280*/  MOV R76, R85 ;  /* 0x00000055004c7202 */ /* 0x000fca0000000f00 */
[----:B------:R-:W-:Y:S01]  /*c290*/  IMAD.MOV.U32 R94, RZ, RZ, R84 ;  /* 0x000000ffff5e7224 */ /* 0x000fe200078e0054 */
[----:B------:R-:W-:Y:S01]  /*c2a0*/  HMMA.16816.F32 R32, R12, R58, R72 ;  /* 0x0000003a0c20723c */ /* 0x000fe20000001848 */
[----:B------:R-:W-:-:S07]  /*c2b0*/  IMAD.MOV.U32 R93, RZ, RZ, R239 ;  /* 0x000000ffff5d7224 */ /* 0x000fce00078e00ef */
[----:B------:R-:W-:Y:S01]  /*c2c0*/  HMMA.16816.F32 R60, R20, R62, RZ ;  /* 0x0000003e143c723c */ /* 0x000fe200000018ff */
[----:B-1----:R-:W-:-:S07]  /*c2d0*/  FFMA.FTZ R3, R173, c[0x0][0x2d0], -R24 ;  /* 0x0000b400ad037a23 */ /* 0x002fce0000010818 */
[----:B------:R-:W-:Y:S01]  /*c2e0*/  HMMA.16816.F32 R84, R8, R86, R108 ;  /* 0x000000560854723c */ /* 0x000fe2000000186c */
[----:B------:R1:W4:Y:S01]  /*c2f0*/  MUFU.EX2 R111, R3 ;  /* 0x00000003006f7308 */ /* 0x0003220000000800 */
[----:B------:R-:W-:Y:S01]  /*c300*/  IMAD.MOV.U32 R74, RZ, RZ, R235 ;  /* 0x000000ffff4a7224 */ /* 0x000fe200078e00eb */
[----:B------:R-:W-:Y:S02]  /*c310*/  MOV R73, R237 ;  /* 0x000000ed00497202 */ /* 0x000fe40000000f00 */
[----:B------:R-:W-:-:S03]  /*c320*/  MOV R72, R238 ;  /* 0x000000ee00487202 */ /* 0x000fc60000000f00 */
[----:B------:R-:W-:Y:S01]  /*c330*/  HMMA.16816.F32 R68, R20, R70, RZ ;  /* 0x000000461444723c */ /* 0x000fe200000018ff */
[----:B------:R-:W-:-:S07]  /*c340*/  IMAD.MOV.U32 R75, RZ, RZ, R215 ;  /* 0x000000ffff4b7224 */ /* 0x000fce00078e00d7 */
[----:B------:R-:W-:Y:S01]  /*c350*/  HMMA.16816.F32 R20, R20, R30, RZ ;  /* 0x0000001e1414723c */ /* 0x000fe200000018ff */
[----:B-1----:R-:W-:-:S07]  /*c360*/  FFMA.FTZ R3, R172, c[0x0][0x2d0], -R24 ;  /* 0x0000b400ac037a23 */ /* 0x002fce0000010818 */
[----:B------:R-:W-:Y:S01]  /*c370*/  HMMA.16816.F32 R124, R8, R54, R124 ;  /* 0x00000036087c723c */ /* 0x000fe2000000187c */
[----:B------:R1:W-:Y:S01]  /*c380*/  MUFU.EX2 R239, R3 ;  /* 0x0000000300ef7308 */ /* 0x0003e20000000800 */
[----:B------:R-:W-:Y:S01]  /*c390*/  IMAD.MOV.U32 R115, RZ, RZ, R27 ;  /* 0x000000ffff737224 */ /* 0x000fe200078e001b */
[----:B------:R-:W-:Y:S01]  /*c3a0*/  MOV R80, R26 ;  /* 0x0000001a00507202 */ /* 0x000fe20000000f00 */
[----:B------:R-:W-:-:S04]  /*c3b0*/  IMAD.MOV.U32 R114, RZ, RZ, R25 ;  /* 0x000000ffff727224 */ /* 0x000fc800078e0019 */
[----:B------:R-:W-:Y:S01]  /*c3c0*/  HMMA.16816.F32 R36, R12, R78, R36 ;  /* 0x0000004e0c24723c */ /* 0x000fe20000001824 */
[----:B------:R-:W-:-:S07]  /*c3d0*/  IMAD.MOV.U32 R109, RZ, RZ, R189 ;  /* 0x000000ffff6d7224 */ /* 0x000fce00078e00bd */
[----:B------:R-:W-:Y:S01]  /*c3e0*/  HMMA.16816.F32 R144, R8, R18, R144 ;  /* 0x000000120890723c */ /* 0x000fe20000001890 */
[----:B-1----:R-:W-:Y:S01]  /*c3f0*/  FFMA.FTZ R3, R159, c[0x0][0x2d0], -R7 ;  /* 0x0000b4009f037a23 */ /* 0x002fe20000010807 */
[----:B------:R-:W-:Y:S02]  /*c400*/  MOV R77, R56 ;  /* 0x00000038004d7202 */ /* 0x000fe40000000f00 */
[----:B------:R-:W-:Y:S01]  /*c410*/  MOV R82, R41 ;  /* 0x0000002900527202 */ /* 0x000fe20000000f00 */
[----:B------:R1:W-:Y:S03]  /*c420*/  MUFU.EX2 R235, R3 ;  /* 0x0000000300eb7308 */ /* 0x0003e60000000800 */
[C---:B------:R-:W-:Y:S01]  /*c430*/  HMMA.16816.F32 R48, R12.reuse, R66, R48 ;  /* 0x000000420c30723c */ /* 0x040fe20000001830 */
[----:B------:R-:W-:Y:S01]  /*c440*/  IMAD.MOV.U32 R95, RZ, RZ, R57 ;  /* 0x000000ffff5f7224 */ /* 0x000fe200078e0039 */
[----:B------:R-:W-:Y:S06]  /*c450*/  LDSM.16.MT88.4 R172, [R218+0x3080] ;  /* 0x00308000daac783b */ /* 0x000fec0000004200 */
[----:B------:R-:W-:Y:S01]  /*c460*/  HMMA.16816.F32 R28, R12, R18, R20 ;  /* 0x000000120c1c723c */ /* 0x000fe20000001814 */
[----:B-1----:R-:W-:-:S07]  /*c470*/  FFMA.FTZ R3, R158, c[0x0][0x2d0], -R7 ;  /* 0x0000b4009e037a23 */ /* 0x002fce0000010807 */
[----:B------:R-:W-:Y:S01]  /*c480*/  HMMA.16816.F32 R68, R12, R42, R68 ;  /* 0x0000002a0c44723c */ /* 0x000fe20000001844 */
[----:B------:R1:W-:Y:S01]  /*c490*/  MUFU.EX2 R237, R3 ;  /* 0x0000000300ed7308 */ /* 0x0003e20000000800 */
[----:B------:R-:W-:-:S06]  /*c4a0*/  IMAD.MOV.U32 R81, RZ, RZ, R44 ;  /* 0x000000ffff517224 */ /* 0x000fcc00078e002c */
[----:B------:R-:W-:Y:S01]  /*c4b0*/  HMMA.16816.F32 R60, R12, R46, R60 ;  /* 0x0000002e0c3c723c */ /* 0x000fe2000000183c */
[----:B-1----:R-:W-:-:S04]  /*c4c0*/  FFMA.FTZ R3, R157, c[0x0][0x2d0], -R7 ;  /* 0x0000b4009d037a23 */ /* 0x002fc80000010807 */
[----:B------:R1:W-:Y:S02]  /*c4d0*/  MUFU.EX2 R238, R3 ;  /* 0x0000000300ee7308 */ /* 0x0003e40000000800 */
[----:B-1----:R-:W-:Y:S02]  /*c4e0*/  FFMA.FTZ R3, R156, c[0x0][0x2d0], -R7 ;  /* 0x0000b4009c037a23 */ /* 0x002fe40000010807 */
[----:B------:R-:W1:Y:S04]  /*c4f0*/  LDSM.16.MT88.4 R156, [R217+0x3080] ;  /* 0x00308000d99c783b */ /* 0x000e680000004200 */
[----:B------:R2:W-:Y:S02]  /*c500*/  MUFU.EX2 R215, R3 ;  /* 0x0000000300d77308 */ /* 0x0005e40000000800 */
[----:B--2---:R-:W-:-:S06]  /*c510*/  FFMA.FTZ R3, R154, c[0x0][0x2d0], -R2 ;  /* 0x0000b4009a037a23 */ /* 0x004fcc0000010802 */
[----:B------:R2:W-:Y:S01]  /*c520*/  MUFU.EX2 R54, R3 ;  /* 0x0000000300367308 */ /* 0x0005e20000000800 */
[----:B------:R-:W-:Y:S01]  /*c530*/  HMMA.16816.F32 R24, R8, R78, R148 ;  /* 0x0000004e0818723c */ /* 0x000fe20000001894 */
[----:B------:R-:W-:Y:S01]  /*c540*/  MOV R19, R188 ;  /* 0x000000bc00137202 */ /* 0x000fe20000000f00 */
[----:B--2---:R-:W-:-:S05]  /*c550*/  FFMA.FTZ R3, R153, c[0x0][0x2d0], -R2 ;  /* 0x0000b40099037a23 */ /* 0x004fca0000010802 */
[----:B------:R2:W1:Y:S01]  /*c560*/  MUFU.EX2 R55, R3 ;  /* 0x0000000300377308 */ /* 0x0004620000000800 */
[----:B------:R-:W-:Y:S01]  /*c570*/  MOV R79, R191 ;  /* 0x000000bf004f7202 */ /* 0x000fe20000000f00 */
[----:B------:R-:W-:Y:S02]  /*c580*/  IMAD.MOV.U32 R78, RZ, RZ, R190 ;  /* 0x000000ffff4e7224 */ /* 0x000fe400078e00be */
[----:B------:R-:W1:Y:S01]  /*c590*/  LDSM.16.MT88.4 R188, [R220+0x3080] ;  /* 0x00308000dcbc783b */ /* 0x000e620000004200 */
[--C-:B--2---:R-:W-:Y:S02]  /*c5a0*/  FFMA.FTZ R3, R152, c[0x0][0x2d0], -R2.reuse ;  /* 0x0000b40098037a23 */ /* 0x104fe40000010802 */
[----:B------:R-:W-:-:S04]  /*c5b0*/  FFMA.FTZ R2, R155, c[0x0][0x2d0], -R2 ;  /* 0x0000b4009b027a23 */ /* 0x000fc80000010802 */
[----:B------:R2:W-:Y:S08]  /*c5c0*/  MUFU.EX2 R16, R2 ;  /* 0x0000000200107308 */ /* 0x0005f00000000800 */
[----:B------:R-:W1:Y:S01]  /*c5d0*/  MUFU.EX2 R17, R3 ;  /* 0x0000000300117308 */ /* 0x000e620000000800 */
[----:B--2---:R-:W-:-:S07]  /*c5e0*/  FFMA.FTZ R2, R143, c[0x0][0x2d0], -R0 ;  /* 0x0000b4008f027a23 */ /* 0x004fce0000010800 */
[----:B------:R2:W-:Y:S01]  /*c5f0*/  MUFU.EX2 R7, R2 ;  /* 0x0000000200077308 */ /* 0x0005e20000000800 */
[----:B------:R-:W-:Y:S02]  /*c600*/  IMAD.MOV.U32 R56, RZ, RZ, R40 ;  /* 0x000000ffff387224 */ /* 0x000fe400078e0028 */
[----:B--2---:R-:W-:-:S05]  /*c610*/  FFMA.FTZ R2, R137, c[0x0][0x2d0], -R0 ;  /* 0x0000b40089027a23 */ /* 0x004fca0000010800 */
[----:B------:R2:W1:Y:S01]  /*c620*/  MUFU.EX2 R3, R2 ;  /* 0x0000000200037308 */ /* 0x0004620000000800 */
[C---:B------:R-:W-:Y:S01]  /*c630*/  HMMA.16816.F32 R40, R8.reuse, R42, R120 ;  /* 0x0000002a0828723c */ /* 0x040fe20000001878 */
[--C-:B--2---:R-:W-:Y:S02]  /*c640*/  FFMA.FTZ R2, R139, c[0x0][0x2d0], -R0.reuse ;  /* 0x0000b4008b027a23 */ /* 0x104fe40000010800 */
[----:B------:R-:W-:Y:S02]  /*c650*/  FFMA.FTZ R0, R138, c[0x0][0x2d0], -R0 ;  /* 0x0000b4008a007a23 */ /* 0x000fe40000010800 */
[----:B------:R-:W-:Y:S02]  /*c660*/  IMAD.MOV.U32 R138, RZ, RZ, R6 ;  /* 0x000000ffff8a7224 */ /* 0x000fe400078e0006 */
[----:B------:R-:W-:Y:S08]  /*c670*/  MUFU.EX2 R2, R2 ;  /* 0x0000000200027308 */ /* 0x000ff00000000800 */
[----:B------:R-:W2:Y:S01]  /*c680*/  MUFU.EX2 R6, R0 ;  /* 0x0000000000067308 */ /* 0x000ea20000000800 */
[----:B---3--:R-:W-:Y:S01]  /*c690*/  IMAD.MOV.U32 R18, RZ, RZ, R92 ;  /* 0x000000ffff127224 */ /* 0x008fe200078e005c */
[----:B----4-:R-:W-:Y:S01]  /*c6a0*/  MOV R143, R111 ;  /* 0x0000006f008f7202 */ /* 0x010fe20000000f00 */
[----:B------:R-:W-:Y:S01]  /*c6b0*/  HMMA.16816.F32 R20, R8, R58, R128 ;  /* 0x0000003a0814723c */ /* 0x000fe20000001880 */
[----:B------:R-:W-:-:S06]  /*c6c0*/  IMAD.MOV.U32 R57, RZ, RZ, R45 ;  /* 0x000000ffff397224 */ /* 0x000fcc00078e002d */
[----:B-1----:R-:W-:Y:S01]  /*c6d0*/  F2FP.PACK_AB R128, R55, R54 ;  /* 0x000000363780723e */ /* 0x002fe200000000ff */
[----:B------:R-:W-:Y:S01]  /*c6e0*/  HMMA.16816.F32 R12, R8, R66, R132 ;  /* 0x00000042080c723c */ /* 0x000fe20000001884 */
[----:B------:R-:W-:Y:S02]  /*c6f0*/  F2FP.PACK_AB R130, R16, R17 ;  /* 0x000000111082723e */ /* 0x000fe400000000ff */
[----:B------:R-:W-:Y:S02]  /*c700*/  F2FP.PACK_AB R129, R3, R7 ;  /* 0x000000070381723e */ /* 0x000fe400000000ff */
[----:B--2---:R-:W-:Y:S02]  /*c710*/  F2FP.PACK_AB R131, R6, R2 ;  /* 0x000000020683723e */ /* 0x004fe400000000ff */
[----:B------:R-:W-:Y:S02]  /*c720*/  F2FP.PACK_AB R132, R18, R252 ;  /* 0x000000fc1284723e */ /* 0x000fe400000000ff */
[----:B------:R-:W-:-:S02]  /*c730*/  F2FP.PACK_AB R133, R237, R235 ;  /* 0x000000ebed85723e */ /* 0x000fc400000000ff */
[----:B------:R-:W-:Y:S02]  /*c740*/  F2FP.PACK_AB R134, R239, R143 ;  /* 0x0000008fef86723e */ /* 0x000fe400000000ff */
[----:B------:R-:W-:Y:S01]  /*c750*/  F2FP.PACK_AB R135, R215, R238 ;  /* 0x000000eed787723e */ /* 0x000fe200000000ff */
[----:B------:R-:W-:Y:S01]  /*c760*/  HMMA.16816.F32 R44, R8, R46, R116 ;  /* 0x0000002e082c723c */ /* 0x000fe20000001874 */
[----:B------:R-:W-:Y:S02]  /*c770*/  IMAD.MOV.U32 R120, RZ, RZ, R112 ;  /* 0x000000ffff787224 */ /* 0x000fe400078e0070 */
[----:B------:R-:W-:Y:S02]  /*c780*/  IMAD.MOV.U32 R111, RZ, RZ, R93 ;  /* 0x000000ffff6f7224 */ /* 0x000fe400078e005d */
[----:B------:R-:W-:Y:S02]  /*c790*/  IMAD.MOV.U32 R92, RZ, RZ, R193 ;  /* 0x000000ffff5c7224 */ /* 0x000fe400078e00c1 */
[----:B------:R-:W-:Y:S01]  /*c7a0*/  IMAD.MOV.U32 R123, RZ, RZ, R99 ;  /* 0x000000ffff7b7224 */ /* 0x000fe200078e0063 */
[----:B------:R-:W-:Y:S01]  /*c7b0*/  MOV R117, R97 ;  /* 0x0000006100757202 */ /* 0x000fe20000000f00 */
[-C--:B------:R-:W-:Y:S01]  /*c7c0*/  HMMA.16816.F32 R152, R128, R156.reuse, R160 ;  /* 0x0000009c8098723c */ /* 0x080fe200000018a0 */
[----:B------:R-:W-:Y:S01]  /*c7d0*/  MOV R119, R94 ;  /* 0x0000005e00777202 */ /* 0x000fe20000000f00 */
[----:B------:R-:W-:Y:S01]  /*c7e0*/  IMAD.MOV.U32 R118, RZ, RZ, R96 ;  /* 0x000000ffff767224 */ /* 0x000fe200078e0060 */
[----:B------:R-:W-:Y:S01]  /*c7f0*/  MOV R94, R195 ;  /* 0x000000c3005e7202 */ /* 0x000fe20000000f00 */
[----:B------:R-:W-:Y:S01]  /*c800*/  IMAD.MOV.U32 R93, RZ, RZ, R194 ;  /* 0x000000ffff5d7224 */ /* 0x000fe200078e00c2 */
[----:B------:R-:W-:Y:S01]  /*c810*/  MOV R58, R81 ;  /* 0x00000051003a7202 */ /* 0x000fe20000000f00 */
[----:B------:R-:W-:Y:S01]  /*c820*/  IMAD.MOV.U32 R110, RZ, RZ, R95 ;  /* 0x000000ffff6e7224 */ /* 0x000fe200078e005f */
[----:B------:R-:W-:Y:S01]  /*c830*/  LDSM.16.MT88.4 R8, [R219+0x4880] ;  /* 0x00488000db08783b */ /* 0x000fe20000004200 */
[C---:B------:R-:W-:Y:S08]  /*c840*/  HMMA.16816.F32 R148, R132.reuse, R156, R176 ;  /* 0x0000009c8494723c */ /* 0x040ff000000018b0 */
[-C--:B------:R-:W-:Y:S07]  /*c850*/  HMMA.16816.F32 R160, R132, R158.reuse, R88 ;  /* 0x0000009e84a0723c */ /* 0x080fee0000001858 */
[----:B------:R-:W-:Y:S01]  /*c860*/  MOV R91, R192 ;  /* 0x000000c0005b7202 */ /* 0x000fe20000000f00 */
[----:B------:R-:W-:Y:S01]  /*c870*/  HMMA.16816.F32 R156, R128, R158, R84 ;  /* 0x0000009e809c723c */ /* 0x000fe20000001854 */
[----:B------:R-:W-:Y:S01]  /*c880*/  IMAD.MOV.U32 R88, RZ, RZ, R19 ;  /* 0x000000ffff587224 */ /* 0x000fe200078e0013 */
[----:B------:R-:W-:Y:S01]  /*c890*/  MOV R89, R78 ;  /* 0x0000004e00597202 */ /* 0x000fe20000000f00 */
[----:B------:R-:W-:-:S02]  /*c8a0*/  IMAD.MOV.U32 R19, RZ, RZ, R79 ;  /* 0x000000ffff137224 */ /* 0x000fc400078e004f */
[----:B------:R-:W-:Y:S02]  /*c8b0*/  IMAD.MOV.U32 R78, RZ, RZ, R117 ;  /* 0x000000ffff4e7224 */ /* 0x000fe400078e0075 */
[----:B------:R-:W-:Y:S01]  /*c8c0*/  MOV R86, R138 ;  /* 0x0000008a00567202 */ /* 0x000fe20000000f00 */
[-C--:B------:R-:W-:Y:S01]  /*c8d0*/  HMMA.16816.F32 R180, R132, R188.reuse, R180 ;  /* 0x000000bc84b4723c */ /* 0x080fe200000018b4 */
[----:B------:R-:W-:Y:S01]  /*c8e0*/  IMAD.MOV.U32 R138, RZ, RZ, R120 ;  /* 0x000000ffff8a7224 */ /* 0x000fe200078e0078 */
[----:B------:R-:W-:Y:S01]  /*c8f0*/  MOV R120, R119 ;  /* 0x0000007700787202 */ /* 0x000fe20000000f00 */
[----:B------:R-:W-:Y:S01]  /*c900*/  IMAD.MOV.U32 R79, RZ, RZ, R118 ;  /* 0x000000ffff4f7224 */ /* 0x000fe200078e0076 */
[----:B------:R-:W-:Y:S01]  /*c910*/  MOV R117, R222 ;  /* 0x000000de00757202 */ /* 0x000fe20000000f00 */
[----:B------:R-:W-:Y:S01]  /*c920*/  IMAD.MOV.U32 R118, RZ, RZ, R221 ;  /* 0x000000ffff767224 */ /* 0x000fe200078e00dd */
[----:B------:R-:W-:Y:S01]  /*c930*/  MOV R119, R5 ;  /* 0x0000000500777202 */ /* 0x000fe20000000f00 */
[----:B------:R1:W5:Y:S01]  /*c940*/  LDL.LU R222, [R1+0xf8] ;  /* 0x0000f80001de7983 */ /* 0x0003620000300800 */
[----:B------:R-:W-:Y:S03]  /*c950*/  HMMA.16816.F32 R184, R128, R188, R184 ;  /* 0x000000bc80b8723c */ /* 0x000fe600000018b8 */
[----:B------:R1:W5:Y:S04]  /*c960*/  LDL.LU R221, [R1+0xf4] ;  /* 0x0000f40001dd7983 */ /* 0x0003680000300800 */
[----:B------:R1:W5:Y:S01]  /*c970*/  LDL.LU R5, [R1+0xec] ;  /* 0x0000ec0001057983 */ /* 0x0003620000300800 */
[-C--:B------:R-:W-:Y:S08]  /*c980*/  HMMA.16816.F32 R192, R132, R190.reuse, R68 ;  /* 0x000000be84c0723c */ /* 0x080ff00000001844 */
[----:B------:R-:W-:Y:S07]  /*c990*/  HMMA.16816.F32 R188, R128, R190, R40 ;  /* 0x000000be80bc723c */ /* 0x000fee0000001828 */
[----:B------:R-:W-:-:S02]  /*c9a0*/  IMAD.MOV.U32 R42, RZ, RZ, R216 ;  /* 0x000000ffff2a7224 */ /* 0x000fc400078e00d8 */
[----:B------:R1:W5:Y:S01]  /*c9b0*/  LDL.LU R216, [R1+0xf0] ;  /* 0x0000f00001d87983 */ /* 0x0003620000300800 */
[----:B------:R-:W-:-:S03]  /*c9c0*/  IMAD.MOV.U32 R116, RZ, RZ, R98 ;  /* 0x000000ffff747224 */ /* 0x000fc600078e0062 */
[----:B------:R-:W2:Y:S01]  /*c9d0*/  LDSM.16.MT88.4 R96, [R218+0x4880] ;  /* 0x00488000da60783b */ /* 0x000ea20000004200 */
[----:B------:R-:W-:Y:S02]  /*c9e0*/  IMAD.MOV.U32 R108, RZ, RZ, R80 ;  /* 0x000000ffff6c7224 */ /* 0x000fe400078e0050 */
[----:B------:R-:W-:Y:S02]  /*c9f0*/  IMAD.MOV.U32 R59, RZ, RZ, R82 ;  /* 0x000000ffff3b7224 */ /* 0x000fe400078e0052 */
[----:B------:R-:W-:Y:S02]  /*ca00*/  IMAD.MOV.U32 R95, RZ, RZ, R83 ;  /* 0x000000ffff5f7224 */ /* 0x000fe400078e0053 */
[----:B------:R-:W3:Y:S01]  /*ca10*/  LDSM.16.MT88.4 R80, [R217+0x4880] ;  /* 0x00488000d950783b */ /* 0x000ee20000004200 */
[----:B------:R-:W-:Y:S01]  /*ca20*/  MOV R122, R64 ;  /* 0x00000040007a7202 */ /* 0x000fe20000000f00 */
[----:B------:R-:W-:Y:S02]  /*ca30*/  IMAD.MOV.U32 R121, RZ, RZ, R65 ;  /* 0x000000ffff797224 */ /* 0x000fe400078e0041 */
[----:B------:R-:W4:Y:S01]  /*ca40*/  LDSM.16.MT88.4 R64, [R219+0x3080] ;  /* 0x00308000db40783b */ /* 0x000f220000004200 */
[----:B------:R-:W-:Y:S01]  /*ca50*/  MOV R0, R114 ;  /* 0x0000007200007202 */ /* 0x000fe20000000f00 */
[----:B------:R-:W-:Y:S01]  /*ca60*/  IMAD.MOV.U32 R139, RZ, RZ, R113 ;  /* 0x000000ffff8b7224 */ /* 0x000fe200078e0071 */
[----:B------:R-:W-:Y:S01]  /*ca70*/  MOV R90, R121 ;  /* 0x00000079005a7202 */ /* 0x000fe20000000f00 */
[----:B------:R-:W-:-:S02]  /*ca80*/  IMAD.MOV.U32 R84, RZ, RZ, R91 ;  /* 0x000000ffff547224 */ /* 0x000fc400078e005b */
[----:B------:R-:W-:Y:S01]  /*ca90*/  IMAD.MOV.U32 R91, RZ, RZ, R122 ;  /* 0x000000ffff5b7224 */ /* 0x000fe200078e007a */
[-C--:B------:R-:W-:Y:S01]  /*caa0*/  HMMA.16816.F32 R164, R132, R172.reuse, R164 ;  /* 0x000000ac84a4723c */ /* 0x080fe200000018a4 */
[----:B------:R-:W-:Y:S02]  /*cab0*/  IMAD.MOV.U32 R85, RZ, RZ, R0 ;  /* 0x000000ffff557224 */ /* 0x000fe400078e0000 */
[----:B------:R-:W-:Y:S01]  /*cac0*/  IMAD.MOV.U32 R87, RZ, RZ, R139 ;  /* 0x000000ffff577224 */ /* 0x000fe200078e008b */
[----:B------:R-:W-:Y:S01]  /*cad0*/  MOV R139, R116 ;  /* 0x00000074008b7202 */ /* 0x000fe20000000f00 */
[----:B------:R-:W-:Y:S01]  /*cae0*/  IMAD.MOV.U32 R0, RZ, RZ, R123 ;  /* 0x000000ffff007224 */ /* 0x000fe200078e007b */
[----:B------:R-:W-:Y:S02]  /*caf0*/  MOV R122, R73 ;  /* 0x00000049007a7202 */ /* 0x000fe40000000f00 */
[----:B------:R-:W-:Y:S01]  /*cb00*/  HMMA.16816.F32 R168, R128, R172, R168 ;  /* 0x000000ac80a8723c */ /* 0x000fe200000018a8 */
[----:B------:R-:W-:Y:S01]  /*cb10*/  IMAD.MOV.U32 R121, RZ, RZ, R110 ;  /* 0x000000ffff797224 */ /* 0x000fe200078e006e */
[----:B------:R-:W-:Y:S01]  /*cb20*/  MOV R43, R89 ;  /* 0x00000059002b7202 */ /* 0x000fe20000000f00 */
[----:B------:R-:W-:-:S05]  /*cb30*/  IMAD.MOV.U32 R123, RZ, RZ, R74 ;  /* 0x000000ffff7b7224 */ /* 0x000fca00078e004a */
[----:B------:R-:W-:Y:S01]  /*cb40*/  HMMA.16816.F32 R176, R132, R174, R60 ;  /* 0x000000ae84b0723c */ /* 0x000fe2000000183c */
[----:B------:R-:W-:Y:S02]  /*cb50*/  IMAD.MOV.U32 R110, RZ, RZ, R72 ;  /* 0x000000ffff6e7224 */ /* 0x000fe400078e0048 */
[----:B------:R-:W-:-:S04]  /*cb60*/  IMAD.MOV.U32 R116, RZ, RZ, R75 ;  /* 0x000000ffff747224 */ /* 0x000fc800078e004b */
[----:B------:R-:W-:Y:S01]  /*cb70*/  IMAD.MOV.U32 R63, RZ, RZ, R88 ;  /* 0x000000ffff3f7224 */ /* 0x000fe200078e0058 */
[----:B------:R-:W-:Y:S01]  /*cb80*/  HMMA.16816.F32 R172, R128, R174, R44 ;  /* 0x000000ae80ac723c */ /* 0x000fe2000000182c */
[----:B------:R-:W-:-:S06]  /*cb90*/  IMAD.MOV.U32 R41, RZ, RZ, R122 ;  /* 0x000000ffff297224 */ /* 0x000fcc00078e007a */
[----:B------:R-:W-:Y:S01]  /*cba0*/  IMAD.MOV.U32 R44, RZ, RZ, R90 ;  /* 0x000000ffff2c7224 */ /* 0x000fe200078e005a */
[----:B------:R-:W-:Y:S02]  /*cbb0*/  MOV R45, R91 ;  /* 0x0000005b002d7202 */ /* 0x000fe40000000f00 */
[----:B--2---:R-:W-:Y:S01]  /*cbc0*/  HMMA.16816.F32 R88, R132, R96, R208 ;  /* 0x000000608458723c */ /* 0x004fe200000018d0 */
[----:B------:R-:W-:Y:S01]  /*cbd0*/  IMAD.MOV.U32 R46, RZ, RZ, R0 ;  /* 0x000000ffff2e7224 */ /* 0x000fe200078e0000 */
[----:B------:R-:W-:Y:S01]  /*cbe0*/  MOV R47, R139 ;  /* 0x0000008b002f7202 */ /* 0x000fe20000000f00 */
[----:B------:R-:W-:Y:S01]  /*cbf0*/  IMAD.MOV.U32 R0, RZ, RZ, R78 ;  /* 0x000000ffff007224 */ /* 0x000fe200078e004e */
[----:B------:R-:W-:-:S03]  /*cc00*/  MOV R139, R79 ;  /* 0x0000004f008b7202 */ /* 0x000fc60000000f00 */
[----:B------:R-:W-:Y:S01]  /*cc10*/  MOV R211, R119 ;  /* 0x0000007700d37202 */ /* 0x000fe20000000f00 */
[----:B---3--:R-:W-:Y:S01]  /*cc20*/  HMMA.16816.F32 R72, R132, R80, R248 ;  /* 0x000000508448723c */ /* 0x008fe200000018f8 */
[----:B------:R-:W-:Y:S01]  /*cc30*/  IMAD.MOV.U32 R78, RZ, RZ, R120 ;  /* 0x000000ffff4e7224 */ /* 0x000fe200078e0078 */
[----:B------:R-:W-:-:S05]  /*cc40*/  MOV R79, R121 ;  /* 0x00000079004f7202 */ /* 0x000fca0000000f00 */
[----:B------:R-:W-:Y:S02]  /*cc50*/  MOV R248, R123 ;  /* 0x0000007b00f87202 */ /* 0x000fe40000000f00 */
[----:B------:R-:W-:Y:S01]  /*cc60*/  HMMA.16816.F32 R120, R132, R8, R200 ;  /* 0x000000088478723c */ /* 0x000fe200000018c8 */
[----:B------:R-:W-:Y:S02]  /*cc70*/  IMAD.MOV.U32 R137, RZ, RZ, R115 ;  /* 0x000000ffff897224 */ /* 0x000fe400078e0073 */
[----:B------:R-:W2:Y:S04]  /*cc80*/  LDSM.16.MT88.4 R112, [R220+0x4880] ;  /* 0x00488000dc70783b */ /* 0x000ea80000004200 */
[----:B------:R-:W-:Y:S01]  /*cc90*/  IMAD.MOV.U32 R202, RZ, RZ, R211 ;  /* 0x000000ffffca7224 */ /* 0x000fe200078e00d3 */
[----:B------:R-:W-:Y:S01]  /*cca0*/  MOV R211, R42 ;  /* 0x0000002a00d37202 */ /* 0x000fe20000000f00 */
[----:B------:R-:W-:Y:S01]  /*ccb0*/  IMAD.MOV.U32 R42, RZ, RZ, c[0x0][0x2c4] ;  /* 0x0000b100ff2a7624 */ /* 0x000fe200078e00ff */
[----:B------:R-:W-:-:S04]  /*ccc0*/  MOV R249, R117 ;  /* 0x0000007500f97202 */ /* 0x000fc80000000f00 */
[----:B------:R-:W-:Y:S01]  /*ccd0*/  ISETP.NE.AND P6, PT, R42, 0x1, PT ;  /* 0x000000012a00780c */ /* 0x000fe20003fc5270 */
[----:B------:R-:W-:Y:S01]  /*cce0*/  IMAD.MOV.U32 R250, RZ, RZ, R118 ;  /* 0x000000fffffa7224 */ /* 0x000fe200078e0076 */
[----:B------:R-:W-:Y:S01]  /*ccf0*/  MOV R42, R43 ;  /* 0x0000002b002a7202 */ /* 0x000fe20000000f00 */
[----:B------:R-:W-:Y:S02]  /*cd00*/  IMAD.MOV.U32 R251, RZ, RZ, R84 ;  /* 0x000000fffffb7224 */ /* 0x000fe400078e0054 */
[----:B------:R-:W-:Y:S01]  /*cd10*/  IMAD.MOV.U32 R43, RZ, RZ, R4 ;  /* 0x000000ffff2b7224 */ /* 0x000fe200078e0004 */
[----:B------:R-:W-:Y:S01]  /*cd20*/  SHF.L.U32 R4, R214, 0x7, RZ ;  /* 0x00000007d6047819 */ /* 0x000fe200000006ff */
[----:B------:R-:W-:Y:S01]  /*cd30*/  IMAD.MOV.U32 R208, RZ, RZ, R249 ;  /* 0x000000ffffd07224 */ /* 0x000fe200078e00f9 */
[----:B------:R-:W-:Y:S01]  /*cd40*/  MOV R203, R248 ;  /* 0x000000f800cb7202 */ /* 0x000fe20000000f00 */
[----:B------:R-:W-:Y:S01]  /*cd50*/  IMAD.MOV.U32 R210, RZ, RZ, R251 ;  /* 0x000000ffffd27224 */ /* 0x000fe200078e00fb */
[----:B------:R-:W-:Y:S01]  /*cd60*/  MOV R209, R250 ;  /* 0x000000fa00d17202 */ /* 0x000fe20000000f00 */
[----:B----4-:R-:W-:Y:S01]  /*cd70*/  HMMA.16816.F32 R68, R132, R66, R100 ;  /* 0x000000428444723c */ /* 0x010fe20000001864 */
[----:B------:R-:W-:Y:S01]  /*cd80*/  IMAD.MOV.U32 R248, RZ, RZ, R92 ;  /* 0x000000fffff87224 */ /* 0x000fe200078e005c */
[----:B------:R-:W-:Y:S01]  /*cd90*/  MOV R251, R93 ;  /* 0x0000005d00fb7202 */ /* 0x000fe20000000f00 */
[----:B------:R-:W-:Y:S01]  /*cda0*/  IMAD.MOV.U32 R249, RZ, RZ, R94 ;  /* 0x000000fffff97224 */ /* 0x000fe200078e005e */
[----:B------:R-:W-:-:S04]  /*cdb0*/  MOV R250, R95 ;  /* 0x0000005f00fa7202 */ /* 0x000fc80000000f00 */
[----:B------:R-:W-:Y:S08]  /*cdc0*/  HMMA.16816.F32 R100, R132, R98, R48 ;  /* 0x000000628464723c */ /* 0x000ff00000001830 */
[C---:B------:R-:W-:Y:S08]  /*cdd0*/  HMMA.16816.F32 R92, R128.reuse, R96, R196 ;  /* 0x00000060805c723c */ /* 0x040ff000000018c4 */
[----:B------:R-:W-:Y:S07]  /*cde0*/  HMMA.16816.F32 R96, R128, R98, R12 ;  /* 0x000000628060723c */ /* 0x000fee000000180c */
[----:B------:R-:W-:-:S04]  /*cdf0*/  @P6 IMAD.HI.U32 R12, R4, c[0x0][0x2c8], RZ ;  /* 0x0000b200040c6a27 */ /* 0x000fc800078e00ff */
[----:B------:R-:W-:Y:S02]  /*ce00*/  FADD.FTZ R13, R44, R202 ;  /* 0x000000ca2c0d7221 */ /* 0x000fe40000010000 */
[----:B------:R-:W-:Y:S02]  /*ce10*/  FADD.FTZ R14, R138, R0 ;  /* 0x000000008a0e7221 */ /* 0x000fe40000010000 */
[----:B------:R-:W-:Y:S01]  /*ce20*/  IMAD.MOV.U32 R0, RZ, RZ, R4 ;  /* 0x000000ffff007224 */ /* 0x000fe200078e0004 */
[----:B------:R-:W-:Y:S01]  /*ce30*/  @P6 SHF.R.U32.HI R0, RZ, c[0x0][0x2cc], R12 ;  /* 0x0000b300ff006a19 */ /* 0x000fe2000001160c */
[----:B------:R-:W-:Y:S02]  /*ce40*/  FADD.FTZ R15, R111, R110 ;  /* 0x0000006e6f0f7221 */ /* 0x000fe40000010000 */
[----:B------:R-:W-:Y:S02]  /*ce50*/  FADD.FTZ R13, R203, R13 ;  /* 0x0000000dcb0d7221 */ /* 0x000fe40000010000 */
[----:B------:R-:W-:Y:S01]  /*ce60*/  FADD.FTZ R14, R208, R14 ;  /* 0x0000000ed00e7221 */ /* 0x000fe20000010000 */
[----:B------:R-:W-:Y:S01]  /*ce70*/  MOV R60, R85 ;  /* 0x00000055003c7202 */ /* 0x000fe20000000f00 */
[----:B------:R-:W-:Y:S01]  /*ce80*/  FADD.FTZ R12, R204, R211 ;  /* 0x000000d3cc0c7221 */ /* 0x000fe20000010000 */
[----:B------:R-:W-:Y:S01]  /*ce90*/  MOV R62, R87 ;  /* 0x00000057003e7202 */ /* 0x000fe20000000f00 */
[----:B------:R-:W-:-:S02]  /*cea0*/  IMAD.MOV.U32 R61, RZ, RZ, R86 ;  /* 0x000000ffff3d7224 */ /* 0x000fc400078e0056 */
[----:B------:R-:W-:Y:S02]  /*ceb0*/  FADD.FTZ R15, R209, R15 ;  /* 0x0000000fd10f7221 */ /* 0x000fe40000010000 */
[----:B------:R-:W-:Y:S02]  /*cec0*/  IMAD.MOV.U32 R40, RZ, RZ, R116 ;  /* 0x000000ffff287224 */ /* 0x000fe400078e0074 */
        /* <DEDUP_REMOVED lines=8> */
[----:B------:R-:W-:Y:S01]  /*cf50*/  IMAD.MOV.U32 R44, RZ, RZ, R45 ;  /* 0x000000ffff2c7224 */ /* 0x000fe200078e002d */
[----:B------:R-:W-:Y:S01]  /*cf60*/  HMMA.16816.F32 R60, R128, R64, R60 ;  /* 0x00000040803c723c */ /* 0x000fe2000000183c */
[----:B------:R-:W-:Y:S01]  /*cf70*/  MOV R45, R46 ;  /* 0x0000002e002d7202 */ /* 0x000fe20000000f00 */
[----:B------:R-:W-:Y:S02]  /*cf80*/  FADD.FTZ R15, R41, R15 ;  /* 0x0000000f290f7221 */ /* 0x000fe40000010000 */
[----:B------:R-:W-:Y:S02]  /*cf90*/  IMAD.MOV.U32 R46, RZ, RZ, R47 ;  /* 0x000000ffff2e7224 */ /* 0x000fe400078e002f */
[----:B------:R-:W-:-:S02]  /*cfa0*/  FADD.FTZ R13, R42, R13 ;  /* 0x0000000d2a0d7221 */ /* 0x000fc40000010000 */
[----:B------:R-:W-:Y:S01]  /*cfb0*/  HMMA.16816.F32 R64, R128, R66, R124 ;  /* 0x000000428040723c */ /* 0x000fe2000000187c */
[----:B------:R-:W-:Y:S01]  /*cfc0*/  FADD.FTZ R12, R207, R12 ;  /* 0x0000000ccf0c7221 */ /* 0x000fe20000010000 */
[----:B------:R-:W-:Y:S01]  /*cfd0*/  MOV R47, R139 ;  /* 0x0000008b002f7202 */ /* 0x000fe20000000f00 */
[----:B------:R-:W-:-:S05]  /*cfe0*/  IMAD.MOV.U32 R138, RZ, RZ, R108 ;  /* 0x000000ffff8a7224 */ /* 0x000fca00078e006c */
[----:B------:R-:W-:Y:S01]  /*cff0*/  HMMA.16816.F32 R124, R128, R8, R244 ;  /* 0x00000008807c723c */ /* 0x000fe200000018f4 */
[----:B------:R-:W-:Y:S01]  /*d000*/  FADD.FTZ R13, R45, R13 ;  /* 0x0000000d2d0d7221 */ /* 0x000fe20000010000 */
[----:B------:R-:W-:-:S05]  /*d010*/  MOV R139, R109 ;  /* 0x0000006d008b7202 */ /* 0x000fca0000000f00 */
[----:B------:R-:W-:Y:S02]  /*d020*/  FADD.FTZ R9, R43, R14 ;  /* 0x0000000e2b097221 */ /* 0x000fe40000010000 */
[----:B------:R-:W-:Y:S02]  /*d030*/  FADD.FTZ R8, R44, R15 ;  /* 0x0000000f2c087221 */ /* 0x000fe40000010000 */
[----:B------:R-:W-:Y:S02]  /*d040*/  FADD.FTZ R14, R46, R9 ;  /* 0x000000092e0e7221 */ /* 0x000fe40000010000 */
[----:B------:R-:W-:Y:S01]  /*d050*/  FADD.FTZ R9, R206, R12 ;  /* 0x0000000cce097221 */ /* 0x000fe20000010000 */
[----:B--2---:R-:W-:Y:S01]  /*d060*/  HMMA.16816.F32 R104, R132, R112, R104 ;  /* 0x000000708468723c */ /* 0x004fe20000001868 */
[----:B------:R-:W-:Y:S02]  /*d070*/  FADD.FTZ R12, R47, R8 ;  /* 0x000000082f0c7221 */ /* 0x000fe40000010000 */
[----:B------:R-:W-:-:S02]  /*d080*/  FADD.FTZ R8, R138, R13 ;  /* 0x0000000d8a087221 */ /* 0x000fc40000010000 */
[----:B------:R-:W-:-:S03]  /*d090*/  FADD.FTZ R9, R213, R9 ;  /* 0x00000009d5097221 */ /* 0x000fc60000010000 */
[C---:B------:R-:W-:Y:S08]  /*d0a0*/  HMMA.16816.F32 R84, R132.reuse, R82, R32 ;  /* 0x000000528454723c */ /* 0x040ff00000001820 */
[----:B------:R-:W-:Y:S08]  /*d0b0*/  HMMA.16816.F32 R116, R132, R114, R36 ;  /* 0x000000728474723c */ /* 0x000ff00000001824 */
[C---:B------:R-:W-:Y:S08]  /*d0c0*/  HMMA.16816.F32 R76, R128.reuse, R80, R76 ;  /* 0x00000050804c723c */ /* 0x040ff0000000184c */
[C---:B------:R-:W-:Y:S08]  /*d0d0*/  HMMA.16816.F32 R108, R128.reuse, R112, R240 ;  /* 0x00000070806c723c */ /* 0x040ff000000018f0 */
[C---:B------:R-:W-:Y:S08]  /*d0e0*/  HMMA.16816.F32 R80, R128.reuse, R82, R20 ;  /* 0x000000528050723c */ /* 0x040ff00000001814 */
[----:B------:R-:W-:Y:S08]  /*d0f0*/  HMMA.16816.F32 R112, R128, R114, R24 ;  /* 0x000000728070723c */ /* 0x000ff00000001818 */
[-C--:B------:R-:W-:Y:S08]  /*d100*/  HMMA.16816.F32 R132, R132, R10.reuse, R28 ;  /* 0x0000000a8484723c */ /* 0x080ff0000000181c */
[----:B------:R-:W-:Y:S07]  /*d110*/  HMMA.16816.F32 R128, R128, R10, R144 ;  /* 0x0000000a8080723c */ /* 0x000fee0000001890 */
        /* <DEDUP_REMOVED lines=11> */
[----:B------:R-:W-:-:S03]  /*d1d0*/  FADD.FTZ R10, R143, R10 ;  /* 0x0000000a8f0a7221 */ /* 0x000fc60000010000 */
[----:B------:R2:W-:Y:S01]  /*d1e0*/  STL [R1+0x98], R2 ;  /* 0x0000980201007387 */ /* 0x0005e20000100800 */
[----:B------:R-:W-:Y:S02]  /*d1f0*/  FADD.FTZ R8, R239, R10 ;  /* 0x0000000aef087221 */ /* 0x000fe40000010000 */
[----:B------:R-:W-:Y:S01]  /*d200*/  FADD.FTZ R12, R137, R12 ;  /* 0x0000000c890c7221 */ /* 0x000fe20000010000 */
[----:B------:R-:W-:Y:S02]  /*d210*/  MOV R143, c[0x0][0x32c] ;  /* 0x0000cb00008f7a02 */ /* 0x000fe40000000f00 */
[----:B------:R-:W-:Y:S01]  /*d220*/  STL [R1+0x94], R8 ;  /* 0x0000940801007387 */ /* 0x000fe20000100800 */
[----:B------:R-:W-:Y:S01]  /*d230*/  FADD.FTZ R11, R54, R12 ;  /* 0x0000000c360b7221 */ /* 0x000fe20000010000 */
[----:B------:R-:W-:-:S03]  /*d240*/  ISETP.GE.AND P6, PT, R143, 0x1, PT ;  /* 0x000000018f00780c */ /* 0x000fc60003fc6270 */
[----:B------:R-:W-:Y:S02]  /*d250*/  FADD.FTZ R9, R55, R11 ;  /* 0x0000000b37097221 */ /* 0x000fe40000010000 */
[----:B--2---:R-:W-:-:S05]  /*d260*/  FADD.FTZ R2, R6, R7 ;  /* 0x0000000706027221 */ /* 0x004fca0000010000 */
[----:B------:R-:W-:Y:S01]  /*d270*/  STL [R1+0xa0], R2 ;  /* 0x0000a00201007387 */ /* 0x000fe20000100800 */
[----:B------:R-:W-:Y:S01]  /*d280*/  FADD.FTZ R9, R17, R9 ;  /* 0x0000000911097221 */ /* 0x000fe20000010000 */
[----:B------:R-:W-:-:S03]  /*d290*/  IADD3 R0, -R52, R53, R0 ;  /* 0x0000003534007210 */ /* 0x000fc60007ffe100 */
[----:B------:R-:W-:Y:S01]  /*d2a0*/  FADD.FTZ R3, R16, R9 ;  /* 0x0000000910037221 */ /* 0x000fe20000010000 */
[----:B------:R-:W-:-:S04]  /*d2b0*/  IADD3 R235, R19, -0x2, RZ ;  /* 0xfffffffe13eb7810 */ /* 0x000fc80007ffe0ff */
[----:B------:R2:W-:Y:S02]  /*d2c0*/  STL [R1+0x9c], R3 ;  /* 0x00009c0301007387 */ /* 0x0005e40000100800 */
[----:B--2---:R-:W-:Y:S01]  /*d2d0*/  IADD3 R3, R0, c[0x0][0x328], RZ ;  /* 0x0000ca0000037a10 */ /* 0x004fe20007ffe0ff */
        /* <DEDUP_REMOVED lines=11> */
.L_x_1210:
[----:B------:R-:W-:-:S13]  /*d390*/  ISETP.NE.AND P0, PT, R143, 0x1, PT ;  /* 0x000000018f00780c */ /* 0x000fda0003f05270 */
[----:B------:R-:W-:-:S05]  /*d3a0*/  @P0 IMAD.HI.U32 R0, R2, c[0x0][0x330], RZ ;  /* 0x0000cc0002000a27 */ /* 0x000fca00078e00ff */
[----:B------:R-:W-:Y:S02]  /*d3b0*/  @P0 SHF.R.U32.HI R2, RZ, c[0x0][0x334], R0 ;  /* 0x0000cd00ff020a19 */ /* 0x000fe40000011600 */
.L_x_1211:
[----:B------:R-:W-:Y:S05]  /*d3c0*/  BSYNC B0 ;  /* 0x0000000000007941 */ /* 0x000fea0003800000 */
.L_x_1209:
[----:B------:R-:W-:-:S05]  /*d3d0*/  IMAD R2, R2, R143, c[0x0][0x32c] ;  /* 0x0000cb0002027624 */ /* 0x000fca00078e028f */
[----:B------:R-:W-:-:S04]  /*d3e0*/  IMNMX R3, R3, R2, PT ;  /* 0x0000000203037217 */ /* 0x000fc80003800200 */
.L_x_1208:
[----:B-1----:R-:W2:Y:S01]  /*d3f0*/  LDL R2, [R1+0xa4] ;  /* 0x0000a40001027983 */ /* 0x002ea20000100800 */
[----:B------:R-:W-:-:S05]  /*d400*/  IMAD.HI R3, R3, 0x2aaaaaab, RZ ;  /* 0x2aaaaaab03037827 */ /* 0x000fca00078e02ff */
[----:B------:R-:W-:-:S04]  /*d410*/  SHF.R.U32.HI R0, RZ, 0x1f, R3 ;  /* 0x0000001fff007819 */ /* 0x000fc80000011603 */
[----:B------:R-:W-:-:S04]  /*d420*/  LEA.HI.SX32 R3, R3, R0, 0x1d ;  /* 0x0000000003037211 */ /* 0x000fc800078feaff */
[----:B--2---:R-:W-:-:S04]  /*d430*/  IMNMX R2, R2, R3, !PT ;  /* 0x0000000302027217 */ /* 0x004fc80007800200 */
[----:B------:R-:W-:Y:S01]  /*d440*/  ISETP.GE.AND P0, PT, R235, R2, PT ;  /* 0x00000002eb00720c */ /* 0x000fe20003f06270 */
[----:B------:R1:W-:-:S12]  /*d450*/  STL [R1+0xa8], R2 ;  /* 0x0000a80201007387 */ /* 0x0003d80000100800 */
[----:B------:R-:W-:Y:S05]  /*d460*/  @!P0 BRA `(.L_x_1212) ;  /* 0x00004bd000008947 */ /* 0x000fea0003800000 */
.L_x_1229:
[----:B--2---:R-:W2:Y:S01]  /*d470*/  LDL R4, [R1+0xa4] ;  /* 0x0000a40001047983 */ /* 0x004ea20000100800 */
[----:B------:R-:W-:Y:S04]  /*d480*/  DEPBAR.LE SB0, 0x0 ;  /* 0x000080000000791a */ /* 0x000fe80000000000 */
[----:B------:R-:W3:Y:S01]  /*d490*/  LDL.64 R212, [R1+0xb8] ;  /* 0x0000b80001d47983 */ /* 0x000ee20000100a00 */
[----:B------:R-:W-:Y:S05]  /*d4a0*/  WARPSYNC 0xffffffff ;  /* 0xffffffff00007948 */ /* 0x000fea0003800000 */
[----:B------:R-:W3:Y:S06]  /*d4b0*/  LDL.64 R138, [R1+0xc8] ;  /* 0x0000c800018a7983 */ /* 0x000eec0000100a00 */
[----:B------:R-:W4:Y:S04]  /*d4c0*/  LDL R143, [R1+0xac] ;  /* 0x0000ac00018f7983 */ /* 0x000f280000100800 */
[----:B------:R-:W4:Y:S04]  /*d4d0*/  LDL R137, [R1+0xe8] ;  /* 0x0000e80001897983 */ /* 0x000f280000100800 */
[----:B------:R-:W-:Y:S08]  /*d4e0*/  BAR.SYNC.DEFER_BLOCKING 0x0 ;  /* 0x0000000000007b1d */ /* 0x000ff00000010000 */
[----:B------:R-:W-:Y:S08]  /*d4f0*/  LDSM.16.M88.4 R52, [R223+0x8080] ;  /* 0x00808000df34783b */ /* 0x000ff00000000200 */
[----:B-----5:R-:W1:Y:S08]  /*d500*/  LDSM.16.M88.4 R20, [R216+0x5080] ;  /* 0x00508000d814783b */ /* 0x020e700000000200 */
[----:B------:R-:W1:Y:S08]  /*d510*/  LDSM.16.M88.4 R48, [R223+0xa080] ;  /* 0x00a08000df30783b */ /* 0x000e700000000200 */
[----:B------:R-:W1:Y:S08]  /*d520*/  LDSM.16.M88.4 R36, [R216+0x5880] ;  /* 0x00588000d824783b */ /* 0x000e700000000200 */
[----:B------:R-:W4:Y:S06]  /*d530*/  LDL.64 R250, [R1+0xc0] ;  /* 0x0000c00001fa7983 */ /* 0x000f2c0000100a00 */
[----:B------:R-:W1:Y:S08]  /*d540*/  LDSM.16.M88.4 R144, [R216+0x6080] ;  /* 0x00608000d890783b */ /* 0x000e700000000200 */
[----:B------:R-:W4:Y:S01]  /*d550*/  LDL R252, [R1+0xdc] ;  /* 0x0000dc0001fc7983 */ /* 0x000f220000100800 */
[-C--:B-1----:R-:W-:Y:S03]  /*d560*/  HMMA.16816.F32 R8, R52, R20.reuse, RZ ;  /* 0x000000143408723c */ /* 0x082fe600000018ff */
[----:B------:R-:W-:Y:S05]  /*d570*/  LDSM.16.M88.4 R196, [R225+0x8080] ;  /* 0x00808000e1c4783b */ /* 0x000fea0000000200 */
[C---:B------:R-:W-:Y:S03]  /*d580*/  HMMA.16816.F32 R12, R48.reuse, R20, RZ ;  /* 0x00000014300c723c */ /* 0x040fe600000018ff */
[----:B------:R-:W4:Y:S04]  /*d590*/  LDL R248, [R1+0xd8] ;  /* 0x0000d80001f87983 */ /* 0x000f280000100800 */
[----:B------:R-:W1:Y:S01]  /*d5a0*/  LDSM.16.M88.4 R200, [R227] ;  /* 0x00000000e3c8783b */ /* 0x000e620000000200 */
[-C--:B------:R-:W-:Y:S07]  /*d5b0*/  HMMA.16816.F32 R16, R48, R22.reuse, RZ ;  /* 0x000000163010723c */ /* 0x080fee00000018ff */
[----:B------:R-:W4:Y:S01]  /*d5c0*/  LDL R249, [R1+0xd0] ;  /* 0x0000d00001f97983 */ /* 0x000f220000100800 */
[C---:B------:R-:W-:Y:S03]  /*d5d0*/  HMMA.16816.F32 R20, R52.reuse, R22, RZ ;  /* 0x000000163414723c */ /* 0x040fe600000018ff */
[----:B------:R-:W1:Y:S05]  /*d5e0*/  LDSM.16.M88.4 R204, [R225+0xa080] ;  /* 0x00a08000e1cc783b */ /* 0x000e6a0000000200 */
[-C--:B------:R-:W-:Y:S03]  /*d5f0*/  HMMA.16816.F32 R24, R52, R36.reuse, RZ ;  /* 0x000000243418723c */ /* 0x080fe600000018ff */
[----:B------:R-:W1:Y:S05]  /*d600*/  LDSM.16.M88.4 R208, [R233] ;  /* 0x00000000e9d0783b */ /* 0x000e6a0000000200 */
        /* <DEDUP_REMOVED lines=20> */
[----:B--2---:R-:W-:Y:S11]  /*d750*/  ISETP.GT.AND P0, PT, R4, R235, PT ;  /* 0x000000eb0400720c */ /* 0x004ff60003f04270 */
[----:B------:R-:W-:Y:S02]  /*d760*/  @!UPT UIADD3 URZ, URZ, URZ, URZ ;  /* 0x0000003f3f3ff290 */ /* 0x000fe4000fffe03f */
[----:B------:R-:W-:Y:S01]  /*d770*/  @!P0 SHF.R.S32.HI R0, RZ, 0x1f, R235 ;  /* 0x0000001fff008819 */ /* 0x000fe200000114eb */
[----:B------:R-:W-:Y:S01]  /*d780*/  @!P0 IMAD.WIDE.U32 R2, R235, c[0x0][0x208], RZ ;  /* 0x00008200eb028a25 */ /* 0x000fe200078e00ff */
[----:B---3--:R-:W-:Y:S02]  /*d790*/  @!P0 MOV R139, R213 ;  /* 0x000000d5008b8202 */ /* 0x008fe40000000f00 */
[----:B----4-:R-:W-:Y:S01]  /*d7a0*/  ISETP.GE.AND P4, PT, R143, c[0x0][0x1d4], PT ;  /* 0x000075008f007a0c */ /* 0x010fe20003f86270 */
[----:B------:R-:W-:Y:S01]  /*d7b0*/  @!P0 IMAD R0, R0, c[0x0][0x208], RZ ;  /* 0x0000820000008a24 */ /* 0x000fe200078e02ff */
[----:B------:R-:W2:Y:S01]  /*d7c0*/  LDL R143, [R1+0xd4] ;  /* 0x0000d400018f7983 */ /* 0x000ea20000100800 */
[----:B------:R-:W-:Y:S01]  /*d7d0*/  @!P0 IMAD.WIDE.U32 R138, R2, 0x30, R138 ;  /* 0x00000030028a8825 */ /* 0x000fe200078e008a */
[----:B------:R-:W-:Y:S03]  /*d7e0*/  ISETP.GE.AND P3, PT, R137, c[0x0][0x1d4], PT ;  /* 0x0000750089007a0c */ /* 0x000fe60003f66270 */
[----:B------:R-:W-:Y:S01]  /*d7f0*/  @!P0 IMAD R0, R235, c[0x0][0x20c], R0 ;  /* 0x00008300eb008a24 */ /* 0x000fe200078e0200 */
[----:B------:R-:W-:Y:S04]  /*d800*/  @!P0 LEA R6, P1, R138, c[0x0][0x1f8], 0x1 ;  /* 0x00007e008a068a11 */ /* 0x000fe800078208ff */
[----:B------:R-:W-:Y:S02]  /*d810*/  @!P0 IADD3 R0, R3, R0, RZ ;  /* 0x0000000003008210 */ /* 0x000fe40007ffe0ff */
[----:B------:R-:W-:Y:S03]  /*d820*/  @!P0 IADD3 R2, P2, R6, UR10, RZ ;  /* 0x0000000a06028c10 */ /* 0x000fe6000ff5e0ff */
[----:B------:R-:W-:Y:S05]  /*d830*/  @!P0 IMAD R0, R0, 0x30, RZ ;  /* 0x0000003000008824 */ /* 0x000fea00078e02ff */
[----:B------:R-:W-:Y:S04]  /*d840*/  @!P0 IADD3 R0, R139, R0, RZ ;  /* 0x000000008b008210 */ /* 0x000fe80007ffe0ff */
[----:B------:R-:W-:Y:S02]  /*d850*/  @!P0 LEA.HI.X R7, R138, c[0x0][0x1fc], R0, 0x1, P1 ;  /* 0x00007f008a078a11 */ /* 0x000fe400008f0c00 */
[----:B------:R-:W-:Y:S02]  /*d860*/  @!P0 IADD3 R138, P1, R2, UR10, RZ ;  /* 0x0000000a028a8c10 */ /* 0x000fe4000ff3e0ff */
[----:B------:R-:W-:Y:S01]  /*d870*/  @!P0 IADD3.X R3, R7, UR5, RZ, P2, !PT ;  /* 0x0000000507038c10 */ /* 0x000fe200097fe4ff */
[----:B------:R-:W-:Y:S01]  /*d880*/  @!PT LDS RZ, [RZ] ;  /* 0x00000000fffff984 */ /* 0x000fe20000000800 */
[----:B------:R-:W-:Y:S01]  /*d890*/  @!PT LDS RZ, [RZ] ;  /* 0x00000000fffff984 */ /* 0x000fe20000000800 */
[----:B------:R-:W-:Y:S01]  /*d8a0*/  @!PT LDS RZ, [RZ] ;  /* 0x00000000fffff984 */ /* 0x000fe20000000800 */
[----:B------:R1:W-:Y:S01]  /*d8b0*/  @!P0 LDGSTS.E.BYPASS.LTC128B.128 [R234+0x2080], [R6.64], !P4 ;  /* 0x0208000006ea8fae */ /* 0x0003e2000e101d46 */
[----:B------:R-:W-:Y:S02]  /*d8c0*/  MOV R0, R4 ;  /* 0x0000000400007202 */ /* 0x000fe40000000f00 */
[----:B------:R-:W-:Y:S05]  /*d8d0*/  @!P0 IADD3.X R139, R3, UR5, RZ, P1, !PT ;  /* 0x00000005038b8c10 */ /* 0x000fea0008ffe4ff */
[----:B------:R1:W-:Y:S08]  /*d8e0*/  @!P0 LDGSTS.E.BYPASS.LTC128B.128 [R234+0x3880], [R6.64+0x80], !P3 ;  /* 0x0388008006ea8fae */ /* 0x0003f0000d901d46 */
[----:B------:R3:W-:Y:S08]  /*d8f0*/  @!P0 LDGSTS.E.BYPASS.LTC128B.128 [R234+0x2880], [R2.64], !P4 ;  /* 0x0288000002ea8fae */ /* 0x0007f0000e101d46 */
[----:B------:R3:W-:Y:S08]  /*d900*/  @!P0 LDGSTS.E.BYPASS.LTC128B.128 [R234+0x4080], [R2.64+0x80], !P3 ;  /* 0x0408008002ea8fae */ /* 0x0007f0000d901d46 */
[----:B------:R4:W-:Y:S08]  /*d910*/  @!P0 LDGSTS.E.BYPASS.LTC128B.128 [R234+0x3080], [R138.64], !P4 ;  /* 0x030800008aea8fae */ /* 0x0009f0000e101d46 */
[----:B------:R4:W-:Y:S01]  /*d920*/  @!P0 LDGSTS.E.BYPASS.LTC128B.128 [R234+0x4880], [R138.64+0x80], !P3 ;  /* 0x048800808aea8fae */ /* 0x0009e2000d901d46 */
[C---:B------:R-:W-:Y:S07]  /*d930*/  ISETP.GT.AND P0, PT, R235.reuse, R0, PT ;  /* 0x00000000eb00720c */ /* 0x040fee0003f04270 */
[----:B------:R-:W-:Y:S06]  /*d940*/  LDSM.16.M88.4 R200, [R224+0x8080] ;  /* 0x00808000e0c8783b */ /* 0x000fec0000000200 */
[----:B-1----:R-:W-:Y:S02]  /*d950*/  @P0 IADD3 R6, R235, -0x1, RZ ;  /* 0xffffffffeb060810 */ /* 0x002fe40007ffe0ff */
[----:B------:R-:W1:Y:S02]  /*d960*/  LDSM.16.M88.4 R204, [R222+0x5080] ;  /* 0x00508000decc783b */ /* 0x000e640000000200 */
[----:B------:R-:W-:Y:S05]  /*d970*/  @P0 SHF.R.S32.HI R0, RZ, 0x1f, R6 ;  /* 0x0000001fff000819 */ /* 0x000fea0000011406 */
[----:B------:R-:W-:Y:S01]  /*d980*/  @P0 IMAD R0, R0, c[0x0][0x1e0], RZ ;  /* 0x0000780000000a24 */ /* 0x000fe200078e02ff */
[----:B------:R-:W4:Y:S03]  /*d990*/  LDSM.16.M88.4 R208, [R224+0xa080] ;  /* 0x00a08000e0d0783b */ /* 0x000f260000000200 */
[C---:B------:R-:W-:Y:S02]  /*d9a0*/  @P0 IMAD R0, R6.reuse, c[0x0][0x1e4], R0 ;  /* 0x0000790006000a24 */ /* 0x040fe400078e0200 */
[----:B------:R-:W-:Y:S03]  /*d9b0*/  @P0 IMAD.WIDE.U32 R6, R6, c[0x0][0x1e0], RZ ;  /* 0x0000780006060a25 */ /* 0x000fe600078e00ff */
[----:B------:R-:W4:Y:S02]  /*d9c0*/  LDSM.16.M88.4 R212, [R222+0x5880] ;  /* 0x00588000ded4783b */ /* 0x000f240000000200 */
[----:B------:R-:W-:Y:S05]  /*d9d0*/  @P0 IADD3 R0, R7, R0, RZ ;  /* 0x0000000007000210 */ /* 0x000fea0007ffe0ff */
[----:B------:R-:W-:Y:S01]  /*d9e0*/  @P0 IMAD R0, R0, 0x30, RZ ;  /* 0x0000003000000824 */ /* 0x000fe200078e02ff */
[----:B------:R-:W2:Y:S04]  /*d9f0*/  LDL R4, [R1+0x4] ;  /* 0x0000040001047983 */ /* 0x000ea80000100800 */
[----:B------:R-:W4:Y:S08]  /*da00*/  LDSM.16.M88.4 R144, [R222+0x6080] ;  /* 0x00608000de90783b */ /* 0x000f300000000200 */
[----:B---3--:R-:W3:Y:S01]  /*da10*/  LDL.64 R2, [R1+0xb0] ;  /* 0x0000b00001027983 */ /* 0x008ee20000100a00 */
[-C--:B-1----:R-:W-:Y:S05]  /*da20*/  HMMA.16816.F32 R8, R200, R204.reuse, R8 ;  /* 0x000000ccc808723c */ /* 0x082fea0000001808 */
[----:B------:R-:W-:Y:S03]  /*da30*/  LDSM.16.M88.4 R196, [R226+0x8080] ;  /* 0x00808000e2c4783b */ /* 0x000fe60000000200 */
[C---:B----4-:R-:W-:Y:S05]  /*da40*/  HMMA.16816.F32 R12, R208.reuse, R204, R12 ;  /* 0x000000ccd00c723c */ /* 0x050fea000000180c */
[----:B------:R-:W0:Y:S03]  /*da50*/  LDGDEPBAR ;  /* 0x00000000000079af */ /* 0x000e260000000000 */
[-C--:B------:R-:W-:Y:S08]  /*da60*/  HMMA.16816.F32 R16, R208, R206.reuse, R16 ;  /* 0x000000ced010723c */ /* 0x080ff00000001810 */
[C---:B------:R-:W-:Y:S01]  /*da70*/  HMMA.16816.F32 R20, R200.reuse, R206, R20 ;  /* 0x000000cec814723c */ /* 0x040fe20000001814 */
[----:B------:R-:W1:Y:S07]  /*da80*/  LDSM.16.M88.4 R204, [R221] ;  /* 0x00000000ddcc783b */ /* 0x000e6e0000000200 */
        /* <DEDUP_REMOVED lines=8> */
[----:B------:R-:W4:Y:S07]  /*db10*/  LDSM.16.M88.4 R208, [R226+0xa080] ;  /* 0x00a08000e2d0783b */ /* 0x000f2e0000000200 */
[----:B------:R-:W-:Y:S01]  /*db20*/  HMMA.16816.F32 R52, R200, R146, R52 ;  /* 0x00000092c834723c */ /* 0x000fe20000001834 */
[----:B------:R-:W4:Y:S07]  /*db30*/  LDSM.16.M88.4 R144, [R221+0x1000] ;  /* 0x00100000dd90783b */ /* 0x000f2e0000000200 */
[-C--:B-1----:R-:W-:Y:S01]  /*db40*/  HMMA.16816.F32 R8, R196, R204.reuse, R8 ;  /* 0x000000ccc408723c */ /* 0x082fe20000001808 */
[----:B------:R-:W-:Y:S07]  /*db50*/  LDSM.16.M88.4 R200, [R223+0xc080] ;  /* 0x00c08000dfc8783b */ /* 0x000fee0000000200 */
[C---:B----4-:R-:W-:Y:S08]  /*db60*/  HMMA.16816.F32 R12, R208.reuse, R204, R12 ;  /* 0x000000ccd00c723c */ /* 0x050ff0000000180c */
        /* <DEDUP_REMOVED lines=13> */
[----:B------:R-:W2:Y:S07]  /*dc40*/  LDSM.16.M88.4 R144, [R216+0x7880] ;  /* 0x00788000d890783b */ /* 0x000eae0000000200 */
[-C--:B-1----:R-:W-:Y:S01]  /*dc50*/  HMMA.16816.F32 R8, R200, R204.reuse, R8 ;  /* 0x000000ccc808723c */ /* 0x082fe20000001808 */
[----:B------:R-:W-:Y:S07]  /*dc60*/  LDSM.16.M88.4 R196, [R225+0xc080] ;  /* 0x00c08000e1c4783b */ /* 0x000fee0000000200 */
[C---:B----4-:R-:W-:Y:S08]  /*dc70*/  HMMA.16816.F32 R12, R208.reuse, R204, R12 ;  /* 0x000000ccd00c723c */ /* 0x050ff0000000180c */
[-C--:B------:R-:W-:Y:S08]  /*dc80*/  HMMA.16816.F32 R16, R208, R206.reuse, R16 ;  /* 0x000000ced010723c */ /* 0x080ff00000001810 */
[C---:B------:R-:W-:Y:S01]  /*dc90*/  HMMA.16816.F32 R20, R200.reuse, R206, R20 ;  /* 0x000000cec814723c */ /* 0x040fe20000001814 */
[----:B------:R-:W1:Y:S07]  /*dca0*/  LDSM.16.M88.4 R204, [R231] ;  /* 0x00000000e7cc783b */ /* 0x000e6e0000000200 */
[-C--:B------:R-:W-:Y:S08]  /*dcb0*/  HMMA.16816.F32 R24, R200, R212.reuse, R24 ;  /* 0x000000d4c818723c */ /* 0x080ff00000001818 */
[C---:B------:R-:W-:Y:S08]  /*dcc0*/  HMMA.16816.F32 R28, R208.reuse, R212, R28 ;  /* 0x000000d4d01c723c */ /* 0x040ff0000000181c */
[-C--:B------:R-:W-:Y:S08]  /*dcd0*/  HMMA.16816.F32 R32, R208, R214.reuse, R32 ;  /* 0x000000d6d020723c */ /* 0x080ff00000001820 */
[C---:B------:R-:W-:Y:S01]  /*dce0*/  HMMA.16816.F32 R36, R200.reuse, R214, R36 ;  /* 0x000000d6c824723c */ /* 0x040fe20000001824 */
[----:B------:R-:W4:Y:S07]  /*dcf0*/  LDSM.16.M88.4 R212, [R225+0xe080] ;  /* 0x00e08000e1d4783b */ /* 0x000f2e0000000200 */
[-C--:B--2---:R-:W-:Y:S01]  /*dd00*/  HMMA.16816.F32 R40, R200, R144.reuse, R40 ;  /* 0x00000090c828723c */ /* 0x084fe20000001828 */
[----:B------:R2:W-:Y:S03]  /*dd10*/  STL [R1+0x70], R4 ;  /* 0x0000700401007387 */ /* 0x0005e60000100800 */
[----:B---3--:R-:W-:Y:S04]  /*dd20*/  @P0 MOV R2, R250 ;  /* 0x000000fa00020202 */ /* 0x008fe80000000f00 */
[C---:B------:R-:W-:Y:S04]  /*dd30*/  HMMA.16816.F32 R44, R208.reuse, R144, R44 ;  /* 0x00000090d02c723c */ /* 0x040fe8000000182c */
[----:B------:R-:W-:Y:S04]  /*dd40*/  @P0 IMAD.WIDE.U32 R2, R6, 0x30, R2 ;  /* 0x0000003006020825 */ /* 0x000fe800078e0002 */
[-C--:B------:R-:W-:Y:S01]  /*dd50*/  HMMA.16816.F32 R48, R208, R146.reuse, R48 ;  /* 0x00000092d030723c */ /* 0x080fe20000001830 */
[----:B------:R-:W3:Y:S03]  /*dd60*/  LDSM.16.M88.4 R208, [R230] ;  /* 0x00000000e6d0783b */ /* 0x000ee60000000200 */
[----:B------:R-:W-:Y:S04]  /*dd70*/  @P0 IADD3 R0, R3, R0, RZ ;  /* 0x0000000003000210 */ /* 0x000fe80007ffe0ff */
[----:B------:R-:W-:Y:S01]  /*dd80*/  HMMA.16816.F32 R52, R200, R146, R52 ;  /* 0x00000092c834723c */ /* 0x000fe20000001834 */
[----:B------:R-:W3:Y:S03]  /*dd90*/  LDSM.16.M88.4 R144, [R229] ;  /* 0x00000000e590783b */ /* 0x000ee60000000200 */
[----:B--2---:R-:W-:Y:S04]  /*dda0*/  LEA R4, R4, R252, 0x7 ;  /* 0x000000fc04047211 */ /* 0x004fe800078e38ff */
[-C--:B-1----:R-:W-:Y:S01]  /*ddb0*/  HMMA.16816.F32 R8, R196, R204.reuse, R8 ;  /* 0x000000ccc408723c */ /* 0x082fe20000001808 */
[----:B------:R-:W-:Y:S04]  /*ddc0*/  LDSM.16.M88.4 R200, [R224+0xc080] ;  /* 0x00c08000e0c8783b */ /* 0x000fe80000000200 */
[----:B------:R-:W-:Y:S02]  /*ddd0*/  IADD3 R4, R143, R4, R248 ;  /* 0x000000048f047210 */ /* 0x000fe40007ffe0f8 */
[----:B------:R-:W-:Y:S01]  /*dde0*/  MOV R143, c[0x0][0x1e0] ;  /* 0x00007800008f7a02 */ /* 0x000fe20000000f00 */
[C---:B----4-:R-:W-:Y:S01]  /*ddf0*/  HMMA.16816.F32 R12, R212.reuse, R204, R12 ;  /* 0x000000ccd40c723c */ /* 0x050fe2000000180c */
[----:B------:R-:W-:Y:S03]  /*de00*/  MOV R248, c[0x0][0x2c4] ;  /* 0x0000b10000f87a02 */ /* 0x000fe60000000f00 */
[----:B------:R-:W-:Y:S02]  /*de10*/  IADD3 R6, R249, R4, RZ ;  /* 0x00000004f9067210 */ /* 0x000fe40007ffe0ff */
[----:B------:R-:W-:Y:S02]  /*de20*/  ISETP.NE.AND P5, PT, R248, 0x1, PT ;  /* 0x00000001f800780c */ /* 0x000fe40003fa5270 */
[-C--:B------:R-:W-:Y:S08]  /*de30*/  HMMA.16816.F32 R16, R212, R206.reuse, R16 ;  /* 0x000000ced410723c */ /* 0x080ff00000001810 */
[C---:B------:R-:W-:Y:S01]  /*de40*/  HMMA.16816.F32 R20, R196.reuse, R206, R20 ;  /* 0x000000cec414723c */ /* 0x040fe20000001814 */
[----:B------:R-:W1:Y:S03]  /*de50*/  LDSM.16.M88.4 R204, [R222+0x6880] ;  /* 0x00688000decc783b */ /* 0x000e660000000200 */
[----:B------:R-:W-:Y:S04]  /*de60*/  @P5 IMAD.HI.U32 R3, R6, c[0x0][0x2c8], RZ ;  /* 0x0000b20006035a27 */ /* 0x000fe800078e00ff */
[-C--:B---3--:R-:W-:Y:S04]  /*de70*/  HMMA.16816.F32 R24, R196, R208.reuse, R24 ;  /* 0x000000d0c418723c */ /* 0x088fe80000001818 */
[----:B------:R-:W-:Y:S04]  /*de80*/  @P5 SHF.R.U32.HI R6, RZ, c[0x0][0x2cc], R3 ;  /* 0x0000b300ff065a19 */ /* 0x000fe80000011603 */
[C---:B------:R-:W-:Y:S01]  /*de90*/  HMMA.16816.F32 R28, R212.reuse, R208, R28 ;  /* 0x000000d0d41c723c */ /* 0x040fe2000000181c */
[----:B------:R-:W-:Y:S07]  /*dea0*/  SHFL.IDX PT, R4, R6, RZ, 0x1c1f ;  /* 0x001c1fff06047589 */ /* 0x000fee00000e0000 */
        /* <DEDUP_REMOVED lines=9> */
[-C--:B-1----:R-:W-:Y:S01]  /*df40*/  HMMA.16816.F32 R8, R200, R204.reuse, R8 ;  /* 0x000000ccc808723c */ /* 0x082fe20000001808 */
[----:B------:R-:W-:Y:S07]  /*df50*/  LDSM.16.M88.4 R196, [R226+0xc080] ;  /* 0x00c08000e2c4783b */ /* 0x000fee0000000200 */
[C---:B--2---:R-:W-:Y:S08]  /*df60*/  HMMA.16816.F32 R12, R208.reuse, R204, R12 ;  /* 0x000000ccd00c723c */ /* 0x044ff0000000180c */
[-C--:B------:R-:W-:Y:S08]  /*df70*/  HMMA.16816.F32 R16, R208, R206.reuse, R16 ;  /* 0x000000ced010723c */ /* 0x080ff00000001810 */
[C---:B------:R-:W-:Y:S01]  /*df80*/  HMMA.16816.F32 R20, R200.reuse, R206, R20 ;  /* 0x000000cec814723c */ /* 0x040fe20000001814 */
[----:B------:R-:W1:Y:S07]  /*df90*/  LDSM.16.M88.4 R204, [R221+0x1800] ;  /* 0x00180000ddcc783b */ /* 0x000e6e0000000200 */
[-C--:B---3--:R-:W-:Y:S08]  /*dfa0*/  HMMA.16816.F32 R24, R200, R212.reuse, R24 ;  /* 0x000000d4c818723c */ /* 0x088ff00000001818 */
[C---:B------:R-:W-:Y:S08]  /*dfb0*/  HMMA.16816.F32 R28, R208.reuse, R212, R28 ;  /* 0x000000d4d01c723c */ /* 0x040ff0000000181c */
[-C--:B------:R-:W-:Y:S08]  /*dfc0*/  HMMA.16816.F32 R32, R208, R214.reuse, R32 ;  /* 0x000000d6d020723c */ /* 0x080ff00000001820 */
[C---:B------:R-:W-:Y:S01]  /*dfd0*/  HMMA.16816.F32 R36, R200.reuse, R214, R36 ;  /* 0x000000d6c824723c */ /* 0x040fe20000001824 */
[----:B------:R-:W2:Y:S07]  /*dfe0*/  LDSM.16.M88.4 R212, [R228+0xe080] ;  /* 0x00e08000e4d4783b */ /* 0x000eae0000000200 */
[-C--:B----4-:R-:W-:Y:S08]  /*dff0*/  HMMA.16816.F32 R40, R200, R144.reuse, R40 ;  /* 0x00000090c828723c */ /* 0x090ff00000001828 */
[C---:B------:R-:W-:Y:S08]  /*e000*/  HMMA.16816.F32 R44, R208.reuse, R144, R44 ;  /* 0x00000090d02c723c */ /* 0x040ff0000000182c */
[-C--:B------:R-:W-:Y:S08]  /*e010*/  HMMA.16816.F32 R48, R208, R146.reuse, R48 ;  /* 0x00000092d030723c */ /* 0x080ff00000001830 */
[----:B------:R-:W-:Y:S08]  /*e020*/  HMMA.16816.F32 R52, R200, R146, R52 ;  /* 0x00000092c834723c */ /* 0x000ff00000001834 */
[-C--:B-1----:R-:W-:Y:S08]  /*e030*/  HMMA.16816.F32 R8, R196, R204.reuse, R8 ;  /* 0x000000ccc408723c */ /* 0x082ff00000001808 */
[C---:B--2---:R-:W-:Y:S08]  /*e040*/  HMMA.16816.F32 R12, R212.reuse, R204, R12 ;  /* 0x000000ccd40c723c */ /* 0x044ff0000000180c */
        /* <DEDUP_REMOVED lines=21> */
[----:B------:R-:W-:Y:S09]  /*e1a0*/  FMUL.FTZ R23, R23, c[0x0][0x320] ;  /* 0x0000c80017177a20 */ /* 0x000ff20000410000 */
[----:B------:R1:W1:Y:S10]  /*e1b0*/  MUFU.TANH R211, R11 ;  /* 0x0000000b00d37308 */ /* 0x0002740000002400 */
        /* <DEDUP_REMOVED lines=14> */
[C---:B------:R-:W-:Y:S01]  /*e2a0*/  @P0 LEA R8, P1, R2.reuse, c[0x0][0x1c8], 0x1 ;  /* 0x0000720002080a11 */ /* 0x040fe200078208ff */
[-C--:B------:R-:W-:Y:S04]  /*e2b0*/  HMMA.16816.F32 R32, R212, R10.reuse, R32 ;  /* 0x0000000ad420723c */ /* 0x080fe80000001820 */
[----:B------:R-:W-:Y:S04]  /*e2c0*/  @P0 LEA.HI.X R9, R2, c[0x0][0x1cc], R0, 0x1, P1 ;  /* 0x0000730002090a11 */ /* 0x000fe800008f0c00 */
[----:B------:R-:W2:Y:S01]  /*e2d0*/  MUFU.TANH R139, R21 ;  /* 0x00000015008b7308 */ /* 0x000ea20000002400 */
[----:B------:R-:W-:Y:S01]  /*e2e0*/  FMUL.FTZ R24, R24, c[0x0][0x320] ;  /* 0x0000c80018187a20 */ /* 0x000fe20000410000 */
[C---:B------:R-:W-:Y:S01]  /*e2f0*/  HMMA.16816.F32 R36, R196.reuse, R10, R36 ;  /* 0x0000000ac424723c */ /* 0x040fe20000001824 */
[----:B------:R-:W-:Y:S01]  /*e300*/  @!PT LDS RZ, [RZ] ;  /* 0x00000000fffff984 */ /* 0x000fe20000000800 */
[----:B------:R-:W-:Y:S01]  /*e310*/  @!PT LDS RZ, [RZ] ;  /* 0x00000000fffff984 */ /* 0x000fe20000000800 */
[----:B------:R-:W-:Y:S01]  /*e320*/  @!PT LDS RZ, [RZ] ;  /* 0x00000000fffff984 */ /* 0x000fe20000000800 */
[----:B------:R2:W-:Y:S03]  /*e330*/  @P0 LDGSTS.E.BYPASS.LTC128B.128 [R234+0x5080], [R8.64], !P4 ;  /* 0x0508000008ea0fae */ /* 0x0005e6000e101d46 */
[----:B------:R-:W-:Y:S04]  /*e340*/  FMUL.FTZ R25, R25, c[0x0][0x320] ;  /* 0x0000c80019197a20 */ /* 0x000fe80000410000 */
[----:B------:R2:W2:Y:S01]  /*e350*/  MUFU.TANH R138, R24 ;  /* 0x00000018008a7308 */ /* 0x0004a20000002400 */
[----:B------:R-:W-:Y:S03]  /*e360*/  @P0 SHF.L.U32 R10, R143, 0x5, RZ ;  /* 0x000000058f0a0819 */ /* 0x000fe600000006ff */
[----:B------:R-:W-:Y:S01]  /*e370*/  FMUL.FTZ R27, R27, c[0x0][0x320] ;  /* 0x0000c8001b1b7a20 */ /* 0x000fe20000410000 */
[----:B------:R-:W-:Y:S01]  /*e380*/  MOV R11, c[0x0][0x1e4] ;  /* 0x00007900000b7a02 */ /* 0x000fe20000000f00 */
[----:B------:R3:W-:Y:S01]  /*e390*/  @P0 LDGSTS.E.BYPASS.LTC128B.128 [R234+0x6880], [R8.64+0x80], !P3 ;  /* 0x0688008008ea0fae */ /* 0x0007e2000d901d46 */
[-C--:B-1----:R-:W-:Y:S03]  /*e3a0*/  HMMA.16816.F32 R40, R196, R12.reuse, R40 ;  /* 0x0000000cc428723c */ /* 0x082fe60000001828 */
[-C--:B------:R-:W-:Y:S01]  /*e3b0*/  @P0 IADD3 R2, P2, R8, R10.reuse, RZ ;  /* 0x0000000a08020210 */ /* 0x080fe20007f5e0ff */
[----:B------:R-:W-:Y:S01]  /*e3c0*/  FMUL.FTZ R28, R28, c[0x0][0x320] ;  /* 0x0000c8001c1c7a20 */ /* 0x000fe20000410000 */
[----:B------:R-:W1:Y:S01]  /*e3d0*/  MUFU.TANH R137, R25 ;  /* 0x0000001900897308 */ /* 0x000e620000002400 */
[----:B------:R-:W-:Y:S01]  /*e3e0*/  @P0 SHF.L.U64.HI R0, R143, 0x5, R11 ;  /* 0x000000058f000819 */ /* 0x000fe2000001020b */
[----:B------:R-:W-:Y:S01]  /*e3f0*/  FMUL.FTZ R29, R29, c[0x0][0x320] ;  /* 0x0000c8001d1d7a20 */ /* 0x000fe20000410000 */
[----:B------:R-:W-:Y:S01]  /*e400*/  @P0 IADD3 R10, P1, R2, R10, RZ ;  /* 0x0000000a020a0210 */ /* 0x000fe20007f3e0ff */
[C---:B------:R-:W-:Y:S04]  /*e410*/  HMMA.16816.F32 R44, R212.reuse, R12, R44 ;  /* 0x0000000cd42c723c */ /* 0x040fe8000000182c */
[----:B------:R-:W-:Y:S01]  /*e420*/  FMUL.FTZ R20, R37, c[0x0][0x320] ;  /* 0x0000c80025147a20 */ /* 0x000fe20000410000 */
[-C--:B------:R-:W-:Y:S01]  /*e430*/  @P0 IADD3.X R3, R9, R0.reuse, RZ, P2, !PT ;  /* 0x0000000009030210 */ /* 0x080fe200017fe4ff */
[----:B------:R1:W1:Y:S01]  /*e440*/  MUFU.TANH R201, R27 ;  /* 0x0000001b00c97308 */ /* 0x0002620000002400 */
[----:B------:R-:W3:Y:S01]  /*e450*/  LDL R37, [R1+0x74] ;  /* 0x0000740001257983 */ /* 0x000ee20000100800 */
[-C--:B------:R-:W-:Y:S03]  /*e460*/  HMMA.16816.F32 R48, R212, R14.reuse, R48 ;  /* 0x0000000ed430723c */ /* 0x080fe60000001830 */
[----:B------:R3:W-:Y:S01]  /*e470*/  @P0 LDGSTS.E.BYPASS.LTC128B.128 [R234+0x5880], [R2.64], !P4 ;  /* 0x0588000002ea0fae */ /* 0x0007e2000e101d46 */
[----:B--2---:R-:W-:Y:S01]  /*e480*/  FMUL.FTZ R24, R36, c[0x0][0x320] ;  /* 0x0000c80024187a20 */ /* 0x004fe20000410000 */
[----:B------:R-:W-:Y:S01]  /*e490*/  @P0 IADD3.X R11, R3, R0, RZ, P1, !PT ;  /* 0x00000000030b0210 */ /* 0x000fe20000ffe4ff */
[----:B------:R-:W-:Y:S02]  /*e4a0*/  FMUL.FTZ R30, R30, c[0x0][0x320] ;  /* 0x0000c8001e1e7a20 */ /* 0x000fe40000410000 */
[----:B------:R2:W2:Y:S01]  /*e4b0*/  MUFU.TANH R207, R28 ;  /* 0x0000001c00cf7308 */ /* 0x0004a20000002400 */
[----:B------:R-:W-:Y:S01]  /*e4c0*/  FMUL.FTZ R31, R31, c[0x0][0x320] ;  /* 0x0000c8001f1f7a20 */ /* 0x000fe20000410000 */
[----:B------:R-:W-:Y:S01]  /*e4d0*/  HMMA.16816.F32 R52, R196, R14, R52 ;  /* 0x0000000ec434723c */ /* 0x000fe20000001834 */
[----:B------:R-:W3:Y:S03]  /*e4e0*/  LDL R36, [R1+0x90] ;  /* 0x0000900001247983 */ /* 0x000ee60000100800 */
[----:B------:R-:W-:Y:S01]  /*e4f0*/  FMUL.FTZ R32, R32, c[0x0][0x320] ;  /* 0x0000c80020207a20 */ /* 0x000fe20000410000 */
[----:B------:R3:W-:Y:S01]  /*e500*/  @P0 LDGSTS.E.BYPASS.LTC128B.128 [R234+0x7080], [R2.64+0x80], !P3 ;  /* 0x0708008002ea0fae */ /* 0x0007e2000d901d46 */
[----:B------:R-:W-:Y:S02]  /*e510*/  FMUL.FTZ R33, R33, c[0x0][0x320] ;  /* 0x0000c80021217a20 */ /* 0x000fe40000410000 */
[----:B------:R4:W3:Y:S01]  /*e520*/  MUFU.TANH R206, R29 ;  /* 0x0000001d00ce7308 */ /* 0x0008e20000002400 */
[----:B------:R-:W-:Y:S03]  /*e530*/  FMUL.FTZ R34, R34, c[0x0][0x320] ;  /* 0x0000c80022227a20 */ /* 0x000fe60000410000 */
[----:B------:R-:W-:Y:S01]  /*e540*/  FMUL.FTZ R35, R35, c[0x0][0x320] ;  /* 0x0000c80023237a20 */ /* 0x000fe20000410000 */
[----:B------:R3:W-:Y:S01]  /*e550*/  @P0 LDGSTS.E.BYPASS.LTC128B.128 [R234+0x6080], [R10.64], !P4 ;  /* 0x060800000aea0fae */ /* 0x0007e2000e101d46 */
[----:B------:R-:W-:Y:S02]  /*e560*/  FMUL.FTZ R19, R40, c[0x0][0x320] ;  /* 0x0000c80028137a20 */ /* 0x000fe40000410000 */
[----:B------:R-:W-:Y:S02]  /*e570*/  FMUL.FTZ R18, R41, c[0x0][0x320] ;  /* 0x0000c80029127a20 */ /* 0x000fe40000410000 */
[----:B------:R4:W3:Y:S01]  /*e580*/  MUFU.TANH R238, R30 ;  /* 0x0000001e00ee7308 */ /* 0x0008e20000002400 */
[----:B-1----:R-:W-:Y:S02]  /*e590*/  FMUL.FTZ R27, R42, c[0x0][0x320] ;  /* 0x0000c8002a1b7a20 */ /* 0x002fe40000410000 */
[----:B------:R1:W-:Y:S01]  /*e5a0*/  @P0 LDGSTS.E.BYPASS.LTC128B.128 [R234+0x7880], [R10.64+0x80], !P3 ;  /* 0x078800800aea0fae */ /* 0x0003e2000d901d46 */
[----:B------:R-:W-:Y:S02]  /*e5b0*/  FMUL.FTZ R25, R43, c[0x0][0x320] ;  /* 0x0000c8002b197a20 */ /* 0x000fe40000410000 */
[----:B------:R-:W-:Y:S02]  /*e5c0*/  FMUL.FTZ R47, R47, c[0x0][0x320] ;  /* 0x0000c8002f2f7a20 */ /* 0x000fe40000410000 */
[----:B--2---:R-:W-:Y:S02]  /*e5d0*/  FMUL.FTZ R28, R48, c[0x0][0x320] ;  /* 0x0000c800301c7a20 */ /* 0x004fe40000410000 */
[----:B------:R2:W1:Y:S01]  /*e5e0*/  MUFU.TANH R237, R31 ;  /* 0x0000001f00ed7308 */ /* 0x0004620000002400 */
[----:B------:R-:W0:Y:S01]  /*e5f0*/  LDGDEPBAR ;  /* 0x00000000000079af */ /* 0x000e220000000000 */
[----:B------:R-:W-:Y:S02]  /*e600*/  FMUL.FTZ R50, R50, c[0x0][0x320] ;  /* 0x0000c80032327a20 */ /* 0x000fe40000410000 */
[----:B----4-:R-:W-:Y:S02]  /*e610*/  FMUL.FTZ R29, R45, c[0x0][0x320] ;  /* 0x0000c8002d1d7a20 */ /* 0x010fe40000410000 */
[----:B------:R-:W-:Y:S02]  /*e620*/  FMUL.FTZ R51, R51, c[0x0][0x320] ;  /* 0x0000c80033337a20 */ /* 0x000fe40000410000 */
[----:B------:R-:W-:Y:S02]  /*e630*/  FMUL.FTZ R15, R52, c[0x0][0x320] ;  /* 0x0000c800340f7a20 */ /* 0x000fe40000410000 */
[----:B------:R4:W1:Y:S01]  /*e640*/  MUFU.TANH R200, R32 ;  /* 0x0000002000c87308 */ /* 0x0008620000002400 */
[----:B------:R-:W-:Y:S02]  /*e650*/  FMUL.FTZ R16, R54, c[0x0][0x320] ;  /* 0x0000c80036107a20 */ /* 0x000fe40000410000 */
[----:B------:R-:W-:Y:S02]  /*e660*/  FMUL.FTZ R26, R26, c[0x0][0x320] ;  /* 0x0000c8001a1a7a20 */ /* 0x000fe40000410000 */
[----:B------:R-:W-:Y:S02]  /*e670*/  FMUL.FTZ R30, R44, c[0x0][0x320] ;  /* 0x0000c8002c1e7a20 */ /* 0x000fe40000410000 */
[----:B------:R-:W-:Y:S02]  /*e680*/  FMUL.FTZ R49, R49, c[0x0][0x320] ;  /* 0x0000c80031317a20 */ /* 0x000fe40000410000 */
[----:B------:R-:W-:Y:S01]  /*e690*/  FMUL.FTZ R53, R53, c[0x0][0x320] ;  /* 0x0000c80035357a20 */ /* 0x000fe20000410000 */
[----:B------:R1:W1:Y:S01]  /*e6a0*/  MUFU.TANH R147, R33 ;  /* 0x0000002100937308 */ /* 0x0002620000002400 */
[----:B------:R-:W-:Y:S02]  /*e6b0*/  FMUL.FTZ R55, R55, c[0x0][0x320] ;  /* 0x0000c80037377a20 */ /* 0x000fe40000410000 */
[----:B------:R-:W-:Y:S02]  /*e6c0*/  IMAD R0, R235, -0x30, RZ ;  /* 0xffffffd0eb007824 */ /* 0x000fe400078e02ff */
[----:B--2---:R-:W-:Y:S05]  /*e6d0*/  FMUL.FTZ R31, R39, c[0x0][0x320] ;  /* 0x0000c800271f7a20 */ /* 0x004fea0000410000 */
[----:B------:R2:W2:Y:S01]  /*e6e0*/  MUFU.TANH R208, R22 ;  /* 0x0000001600d07308 */ /* 0x0004a20000002400 */
[----:B----4-:R-:W-:Y:S01]  /*e6f0*/  FMUL.FTZ R32, R38, c[0x0][0x320] ;  /* 0x0000c80026207a20 */ /* 0x010fe20000410000 */
[----:B------:R-:W-:Y:S04]  /*e700*/  MOV R38, c[0x0][0x32c] ;  /* 0x0000cb0000267a02 */ /* 0x000fe80000000f00 */
[----:B------:R-:W-:Y:S04]  /*e710*/  ISETP.GE.AND P3, PT, R38, 0x1, PT ;  /* 0x000000012600780c */ /* 0x000fe80003f66270 */
[----:B------:R4:W2:Y:S01]  /*e720*/  MUFU.TANH R205, R23 ;  /* 0x0000001700cd7308 */ /* 0x0008a20000002400 */
[----:B-1----:R-:W-:Y:S09]  /*e730*/  FMUL.FTZ R33, R46, c[0x0][0x320] ;  /* 0x0000c8002e217a20 */ /* 0x002ff20000410000 */
        /* <DEDUP_REMOVED lines=17> */
[----:B------:R-:W1:Y:S10]  /*e850*/  MUFU.TANH R50, R50 ;  /* 0x0000003200327308 */ /* 0x000e740000002400 */
[----:B------:R-:W1:Y:S10]  /*e860*/  MUFU.TANH R51, R51 ;  /* 0x0000003300337308 */ /* 0x000e740000002400 */
[----:B------:R-:W1:Y:S10]  /*e870*/  MUFU.TANH R15, R15 ;  /* 0x0000000f000f7308 */ /* 0x000e740000002400 */
[----:B------:R4:W1:Y:S10]  /*e880*/  MUFU.TANH R143, R53 ;  /* 0x00000035008f7308 */ /* 0x0008740000002400 */
[----:B------:R-:W1:Y:S10]  /*e890*/  MUFU.TANH R16, R16 ;  /* 0x0000001000107308 */ /* 0x000e740000002400 */
[----:B------:R4:W1:Y:S01]  /*e8a0*/  MUFU.TANH R144, R55 ;  /* 0x0000003700907308 */ /* 0x0008620000002400 */
[----:B---3--:R-:W-:Y:S04]  /*e8b0*/  IADD3 R8, -R36, 0x1, R0 ;  /* 0x0000000124087810 */ /* 0x008fe80007ffe100 */
[----:B------:R-:W-:Y:S04]  /*e8c0*/  IADD3 R8, -R37, R8, R5 ;  /* 0x0000000825087210 */ /* 0x000fe80007ffe105 */
[C---:B------:R-:W-:Y:S02]  /*e8d0*/  IADD3 R7, R8.reuse, c[0x0][0x328], RZ ;  /* 0x0000ca0008077a10 */ /* 0x040fe40007ffe0ff */
[----:B------:R-:W-:Y:S02]  /*e8e0*/  IADD3 R8, R8, UR4, RZ ;  /* 0x0000000408087c10 */ /* 0x000fe4000fffe0ff */
[C---:B------:R-:W-:Y:S02]  /*e8f0*/  IADD3 R3, R4.reuse, R7, RZ ;  /* 0x0000000704037210 */ /* 0x040fe40007ffe0ff */
[----:B------:R-:W-:Y:S01]  /*e900*/  IADD3 R2, R4, R8, RZ ;  /* 0x0000000804027210 */ /* 0x000fe20007ffe0ff */
[----:B------:R-:W-:-:S05]  /*e910*/  @!P3 BRA `(.L_x_1213) ;  /* 0x000001800000b947 */ /* 0x000fca0003800000 */
[----:B--2---:R-:W-:Y:S01]  /*e920*/  IADD3 R4, -R37, R5, R4 ;  /* 0x0000000525047210 */ /* 0x004fe20007ffe104 */
        /* <DEDUP_REMOVED lines=12> */
.L_x_1215:
[----:B------:R-:W-:Y:S04]  /*e9f0*/  MOV R9, c[0x0][0x32c] ;  /* 0x0000cb0000097a02 */ /* 0x000fe80000000f00 */
[----:B------:R-:W-:Y:S11]  /*ea00*/  ISETP.NE.AND P0, PT, R9, 0x1, PT ;  /* 0x000000010900780c */ /* 0x000ff60003f05270 */
[----:B------:R-:W-:Y:S02]  /*ea10*/  @!UPT UIADD3 URZ, URZ, URZ, URZ ;  /* 0x0000003f3f3ff290 */ /* 0x000fe4000fffe03f */
[----:B------:R-:W-:Y:S05]  /*ea20*/  @P0 IMAD.HI.U32 R9, R4, c[0x0][0x330], RZ ;  /* 0x0000cc0004090a27 */ /* 0x000fea00078e00ff */
[----:B------:R-:W-:Y:S02]  /*ea30*/  @P0 SHF.R.U32.HI R4, RZ, c[0x0][0x334], R9 ;  /* 0x0000cd00ff040a19 */ /* 0x000fe40000011609 */
.L_x_1216:
[----:B------:R-:W-:Y:S05]  /*ea40*/  BSYNC B0 ;  /* 0x0000000000007941 */ /* 0x000fea0003800000 */
.L_x_1214:
[----:B------:R-:W-:Y:S04]  /*ea50*/  IMAD.IADD R9, R0, 0x1, -R36 ;  /* 0x0000000100097824 */ /* 0x000fe800078e0a24 */
[----:B------:R-:W-:Y:S05]  /*ea60*/  IMAD R4, R4, c[0x0][0x32c], R9 ;  /* 0x0000cb0004047a24 */ /* 0x000fea00078e0209 */
[----:B------:R-:W-:Y:S02]  /*ea70*/  IADD3 R9, R4, c[0x0][0x32c], RZ ;  /* 0x0000cb0004097a10 */ /* 0x000fe40007ffe0ff */
[----:B------:R-:W-:Y:S02]  /*ea80*/  IMNMX R2, R2, R4, !PT ;  /* 0x0000000402027217 */ /* 0x000fe40007800200 */
[----:B------:R-:W-:Y:S02]  /*ea90*/  IMNMX R3, R3, R9, PT ;  /* 0x0000000903037217 */ /* 0x000fe40003800200 */
.L_x_1213:
[C---:B--2---:R-:W-:Y:S01]  /*eaa0*/  ISETP.GE.AND P0, PT, R0.reuse, 0x1, PT ;  /* 0x000000010000780c */ /* 0x044fe20003f06270 */
[----:B------:R-:W2:Y:S01]  /*eab0*/  SHFL.IDX PT, R4, R6, 0x1, 0x1c1f ;  /* 0x003c1f0006047f89 */ /* 0x000ea200000e0000 */
[----:B------:R-:W-:Y:S02]  /*eac0*/  ISETP.GE.AND P1, PT, R0, 0x2, PT ;  /* 0x000000020000780c */ /* 0x000fe40003f26270 */
[----:B------:R-:W-:Y:S02]  /*ead0*/  P2R R14, PR, RZ, 0x1 ;  /* 0x00000001ff0e7803 */ /* 0x000fe40000000000 */
[----:B------:R-:W-:Y:S02]  /*eae0*/  ISETP.GT.AND P0, PT, R2, RZ, !P0 ;  /* 0x000000ff0200720c */ /* 0x000fe40004704270 */
[----:B------:R-:W-:Y:S02]  /*eaf0*/  P2R R13, PR, RZ, 0x2 ;  /* 0x00000002ff0d7803 */ /* 0x000fe40000000000 */
[C---:B------:R-:W-:Y:S02]  /*eb00*/  ISETP.LT.OR P0, PT, R3.reuse, 0x1, P0 ;  /* 0x000000010300780c */ /* 0x040fe40000701670 */
[----:B------:R-:W-:Y:S02]  /*eb10*/  ISETP.GE.AND P6, PT, R0, 0x11, PT ;  /* 0x000000110000780c */ /* 0x000fe40003fc6270 */
[----:B------:R-:W-:Y:S02]  /*eb20*/  FSEL R17, R204, -INF , !P0 ;  /* 0xff800000cc117808 */ /* 0x000fe40004000000 */
[----:B------:R-:W-:Y:S02]  /*eb30*/  ISETP.GT.AND P0, PT, R2, 0x1, !P1 ;  /* 0x000000010200780c */ /* 0x000fe40004f04270 */
[----:B------:R-:W-:Y:S02]  /*eb40*/  ISETP.GE.AND P1, PT, R0, 0x9, PT ;  /* 0x000000090000780c */ /* 0x000fe40003f26270 */
[----:B------:R-:W-:Y:S02]  /*eb50*/  ISETP.LT.OR P0, PT, R3, 0x2, P0 ;  /* 0x000000020300780c */ /* 0x000fe40000701670 */
[----:B------:R-:W-:Y:S02]  /*eb60*/  P2R R12, PR, RZ, 0x2 ;  /* 0x00000002ff0c7803 */ /* 0x000fe40000000000 */
[----:B------:R-:W-:Y:S02]  /*eb70*/  FSEL R21, R203, -INF , !P0 ;  /* 0xff800000cb157808 */ /* 0x000fe40004000000 */
[----:B------:R-:W-:Y:S02]  /*eb80*/  ISETP.GT.AND P0, PT, R2, 0x8, !P1 ;  /* 0x000000080200780c */ /* 0x000fe40004f04270 */
[C---:B------:R-:W-:Y:S02]  /*eb90*/  ISETP.GE.AND P1, PT, R0.reuse, 0xa, PT ;  /* 0x0000000a0000780c */ /* 0x040fe40003f26270 */
[C---:B------:R-:W-:Y:S02]  /*eba0*/  ISETP.LT.OR P0, PT, R3.reuse, 0x9, P0 ;  /* 0x000000090300780c */ /* 0x040fe40000701670 */
[----:B------:R-:W-:Y:S02]  /*ebb0*/  ISETP.GE.AND P5, PT, R0, 0x12, PT ;  /* 0x000000120000780c */ /* 0x000fe40003fa6270 */
[----:B----4-:R-:W-:Y:S02]  /*ebc0*/  FSEL R23, R146, -INF , !P0 ;  /* 0xff80000092177808 */ /* 0x010fe40004000000 */
[----:B------:R-:W-:Y:S02]  /*ebd0*/  ISETP.GT.AND P0, PT, R2, 0x9, !P1 ;  /* 0x000000090200780c */ /* 0x000fe40004f04270 */
[C---:B------:R-:W-:Y:S02]  /*ebe0*/  ISETP.GE.AND P4, PT, R0.reuse, 0x19, PT ;  /* 0x000000190000780c */ /* 0x040fe40003f86270 */
[----:B------:R-:W-:Y:S02]  /*ebf0*/  ISETP.LT.OR P0, PT, R3, 0xa, P0 ;  /* 0x0000000a0300780c */ /* 0x000fe40000701670 */
[----:B------:R-:W-:Y:S02]  /*ec00*/  ISETP.GE.AND P3, PT, R0, 0x1a, PT ;  /* 0x0000001a0000780c */ /* 0x000fe40003f66270 */
[----:B------:R-:W-:Y:S02]  /*ec10*/  FSEL R22, R139, -INF , !P0 ;  /* 0xff8000008b167808 */ /* 0x000fe40004000000 */
[----:B------:R-:W-:Y:S02]  /*ec20*/  ISETP.GT.AND P0, PT, R2, 0x10, !P6 ;  /* 0x000000100200780c */ /* 0x000fe40007704270 */
[----:B------:R-:W-:Y:S02]  /*ec30*/  ISETP.GE.AND P2, PT, R0, 0x21, PT ;  /* 0x000000210000780c */ /* 0x000fe40003f46270 */
[C---:B------:R-:W-:Y:S02]  /*ec40*/  ISETP.LT.OR P0, PT, R3.reuse, 0x11, P0 ;  /* 0x000000110300780c */ /* 0x040fe40000701670 */
[----:B------:R-:W-:Y:S02]  /*ec50*/  P2R R11, PR, RZ, 0x2 ;  /* 0x00000002ff0b7803 */ /* 0x000fe40000000000 */
[----:B------:R-:W-:Y:S02]  /*ec60*/  FSEL R203, R138, -INF , !P0 ;  /* 0xff8000008acb7808 */ /* 0x000fe40004000000 */
[----:B------:R-:W-:Y:S02]  /*ec70*/  ISETP.GT.AND P0, PT, R2, 0x11, !P5 ;  /* 0x000000110200780c */ /* 0x000fe40006f04270 */
[----:B------:R-:W-:Y:S02]  /*ec80*/  ISETP.GE.AND P1, PT, R0, 0x22, PT ;  /* 0x000000220000780c */ /* 0x000fe40003f26270 */
[----:B------:R-:W-:Y:S04]  /*ec90*/  ISETP.LT.OR P0, PT, R3, 0x12, P0 ;  /* 0x000000120300780c */ /* 0x000fe80000701670 */
[----:B------:R-:W-:Y:S02]  /*eca0*/  FSEL R204, R137, -INF , !P0 ;  /* 0xff80000089cc7808 */ /* 0x000fe40004000000 */
[----:B------:R-:W-:Y:S04]  /*ecb0*/  ISETP.GT.AND P0, PT, R2, 0x18, !P4 ;  /* 0x000000180200780c */ /* 0x000fe80006704270 */
[C---:B------:R-:W-:Y:S04]  /*ecc0*/  ISETP.LT.OR P0, PT, R3.reuse, 0x19, P0 ;  /* 0x000000190300780c */ /* 0x040fe80000701670 */
[----:B-1----:R-:W-:Y:S02]  /*ecd0*/  FSEL R209, R24, -INF , !P0 ;  /* 0xff80000018d17808 */ /* 0x002fe40004000000 */
[----:B------:R-:W-:Y:S04]  /*ece0*/  ISETP.GT.AND P0, PT, R2, 0x19, !P3 ;  /* 0x000000190200780c */ /* 0x000fe80005f04270 */
[C---:B------:R-:W-:Y:S04]  /*ecf0*/  ISETP.LT.OR P0, PT, R3.reuse, 0x1a, P0 ;  /* 0x0000001a0300780c */ /* 0x040fe80000701670 */
[----:B------:R-:W-:Y:S02]  /*ed00*/  FSEL R210, R20, -INF , !P0 ;  /* 0xff80000014d27808 */ /* 0x000fe40004000000 */
[C---:B------:R-:W-:Y:S04]  /*ed10*/  ISETP.GT.AND P0, PT, R2.reuse, 0x20, !P2 ;  /* 0x000000200200780c */ /* 0x040fe80005704270 */
[----:B------:R-:W-:Y:S04]  /*ed20*/  ISETP.LT.OR P0, PT, R3, 0x21, P0 ;  /* 0x000000210300780c */ /* 0x000fe80000701670 */
[----:B------:R-:W-:Y:S02]  /*ed30*/  FSEL R250, R19, -INF , !P0 ;  /* 0xff80000013fa7808 */ /* 0x000fe40004000000 */
[----:B------:R-:W-:Y:S04]  /*ed40*/  ISETP.GT.AND P0, PT, R2, 0x21, !P1 ;  /* 0x000000210200780c */ /* 0x000fe80004f04270 */
[C---:B------:R-:W-:Y:S04]  /*ed50*/  ISETP.LT.OR P0, PT, R3.reuse, 0x22, P0 ;  /* 0x000000220300780c */ /* 0x040fe80000701670 */
[----:B------:R-:W-:Y:S02]  /*ed60*/  FSEL R252, R18, -INF , !P0 ;  /* 0xff80000012fc7808 */ /* 0x000fe40004000000 */
[----:B------:R-:W-:Y:S04]  /*ed70*/  ISETP.GE.AND P0, PT, R0, 0x29, PT ;  /* 0x000000290000780c */ /* 0x000fe80003f06270 */
[----:B------:R-:W-:Y:S02]  /*ed80*/  P2R R10, PR, RZ, 0x1 ;  /* 0x00000001ff0a7803 */ /* 0x000fe40000000000 */
[----:B------:R-:W-:Y:S04]  /*ed90*/  ISETP.GT.AND P0, PT, R2, 0x28, !P0 ;  /* 0x000000280200780c */ /* 0x000fe80004704270 */
[----:B------:R-:W-:Y:S04]  /*eda0*/  ISETP.LT.OR P0, PT, R3, 0x29, P0 ;  /* 0x000000290300780c */ /* 0x000fe80000701670 */
[----:B------:R-:W-:Y:S02]  /*edb0*/  FSEL R44, R15, -INF , !P0 ;  /* 0xff8000000f2c7808 */ /* 0x000fe40004000000 */
[----:B------:R-:W-:Y:S04]  /*edc0*/  ISETP.GE.AND P0, PT, R0, 0x2a, PT ;  /* 0x0000002a0000780c */ /* 0x000fe80003f06270 */
[----:B------:R-:W-:Y:S02]  /*edd0*/  P2R R9, PR, RZ, 0x1 ;  /* 0x00000001ff097803 */ /* 0x000fe40000000000 */
[----:B------:R-:W-:Y:S01]  /*ede0*/  ISETP.GT.AND P0, PT, R2, 0x29, !P0 ;  /* 0x000000290200780c */ /* 0x000fe20004704270 */
[--C-:B--2---:R-:W-:Y:S03]  /*edf0*/  IMAD.IADD R2, R8, 0x1, R4.reuse ;  /* 0x0000000108027824 */ /* 0x104fe600078e0204 */
[----:B------:R-:W-:Y:S01]  /*ee00*/  ISETP.LT.OR P0, PT, R3, 0x2a, P0 ;  /* 0x0000002a0300780c */ /* 0x000fe20000701670 */
[----:B------:R-:W-:Y:S03]  /*ee10*/  IMAD.IADD R3, R7, 0x1, R4 ;  /* 0x0000000107037824 */ /* 0x000fe600078e0204 */
        /* <DEDUP_REMOVED lines=17> */
.L_x_1219:
[----:B------:R-:W-:Y:S04]  /*ef30*/  MOV R15, c[0x0][0x32c] ;  /* 0x0000cb00000f7a02 */ /* 0x000fe80000000f00 */
[----:B------:R-:W-:Y:S11]  /*ef40*/  ISETP.NE.AND P0, PT, R15, 0x1, PT ;  /* 0x000000010f00780c */ /* 0x000ff60003f05270 */
[----:B------:R-:W-:Y:S02]  /*ef50*/  @!UPT UIADD3 URZ, URZ, URZ, URZ ;  /* 0x0000003f3f3ff290 */ /* 0x000fe4000fffe03f */
[----:B------:R-:W-:Y:S05]  /*ef60*/  @P0 IMAD.HI.U32 R15, R4, c[0x0][0x330], RZ ;  /* 0x0000cc00040f0a27 */ /* 0x000fea00078e00ff */
[----:B------:R-:W-:Y:S02]  /*ef70*/  @P0 SHF.R.U32.HI R4, RZ, c[0x0][0x334], R15 ;  /* 0x0000cd00ff040a19 */ /* 0x000fe4000001160f */
.L_x_1220:
[----:B------:R-:W-:Y:S05]  /*ef80*/  BSYNC B0 ;  /* 0x0000000000007941 */ /* 0x000fea0003800000 */
.L_x_1218:
[----:B------:R-:W-:Y:S04]  /*ef90*/  IMAD.IADD R15, R0, 0x1, -R36 ;  /* 0x00000001000f7824 */ /* 0x000fe800078e0a24 */
[----:B------:R-:W-:Y:S05]  /*efa0*/  IMAD R4, R4, c[0x0][0x32c], R15 ;  /* 0x0000cb0004047a24 */ /* 0x000fea00078e020f */
[----:B------:R-:W-:Y:S02]  /*efb0*/  IADD3 R15, R4, c[0x0][0x32c], RZ ;  /* 0x0000cb00040f7a10 */ /* 0x000fe40007ffe0ff */
[----:B------:R-:W-:Y:S02]  /*efc0*/  IMNMX R2, R2, R4, !PT ;  /* 0x0000000402027217 */ /* 0x000fe40007800200 */
[----:B------:R-:W-:Y:S02]  /*efd0*/  IMNMX R3, R3, R15, PT ;  /* 0x0000000f03037217 */ /* 0x000fe40003800200 */
.L_x_1217:
        /* <DEDUP_REMOVED lines=25> */
[C---:B------:R-:W-:Y:S04]  /*f170*/  ISETP.GT.AND P0, PT, R2.reuse, 0x20, !P2 ;  /* 0x000000200200780c */ /* 0x040fe80005704270 */
[----:B------:R-:W-:Y:S04]  /*f180*/  ISETP.LT.OR P0, PT, R3, 0x21, P0 ;  /* 0x000000210300780c */ /* 0x000fe80000701670 */
[----:B------:R-:W-:Y:S02]  /*f190*/  FSEL R248, R27, -INF , !P0 ;  /* 0xff8000001bf87808 */ /* 0x000fe40004000000 */
        /* <DEDUP_REMOVED lines=8> */
[C---:B------:R-:W-:Y:S04]  /*f220*/  ISETP.GT.AND P0, PT, R2.reuse, RZ, !P0 ;  /* 0x000000ff0200720c */ /* 0x040fe80004704270 */
[----:B------:R-:W-:Y:S04]  /*f230*/  ISETP.LT.OR P0, PT, R3, 0x1, P0 ;  /* 0x000000010300780c */ /* 0x000fe80000701670 */
[----:B------:R-:W-:Y:S02]  /*f240*/  FSEL R16, R241, -INF , !P0 ;  /* 0xff800000f1107808 */ /* 0x000fe40004000000 */
[----:B------:R-:W-:Y:S04]  /*f250*/  ISETP.NE.AND P0, PT, R9, RZ, PT ;  /* 0x000000ff0900720c */ /* 0x000fe80003f05270 */
[----:B------:R-:W-:Y:S01]  /*f260*/  ISETP.GT.AND P0, PT, R2, 0x29, !P0 ;  /* 0x000000290200780c */ /* 0x000fe20004704270 */
[--C-:B-1----:R-:W-:Y:S03]  /*f270*/  IMAD.IADD R2, R8, 0x1, R4.reuse ;  /* 0x0000000108027824 */ /* 0x102fe600078e0204 */
        /* <DEDUP_REMOVED lines=19> */
.L_x_1223:
[----:B------:R-:W-:Y:S04]  /*f3b0*/  MOV R15, c[0x0][0x32c] ;  /* 0x0000cb00000f7a02 */ /* 0x000fe80000000f00 */
[----:B------:R-:W-:Y:S11]  /*f3c0*/  ISETP.NE.AND P0, PT, R15, 0x1, PT ;  /* 0x000000010f00780c */ /* 0x000ff60003f05270 */
[----:B------:R-:W-:Y:S02]  /*f3d0*/  @!UPT UIADD3 URZ, URZ, URZ, URZ ;  /* 0x0000003f3f3ff290 */ /* 0x000fe4000fffe03f */
[----:B------:R-:W-:Y:S05]  /*f3e0*/  @P0 IMAD.HI.U32 R15, R4, c[0x0][0x330], RZ ;  /* 0x0000cc00040f0a27 */ /* 0x000fea00078e00ff */
[----:B------:R-:W-:Y:S02]  /*f3f0*/  @P0 SHF.R.U32.HI R4, RZ, c[0x0][0x334], R15 ;  /* 0x0000cd00ff040a19 */ /* 0x000fe4000001160f */
.L_x_1224:
[----:B------:R-:W-:Y:S05]  /*f400*/  BSYNC B0 ;  /* 0x0000000000007941 */ /* 0x000fea0003800000 */
.L_x_1222:
[----:B------:R-:W-:Y:S04]  /*f410*/  IMAD.IADD R15, R0, 0x1, -R36 ;  /* 0x00000001000f7824 */ /* 0x000fe800078e0a24 */
[----:B------:R-:W-:Y:S05]  /*f420*/  IMAD R4, R4, c[0x0][0x32c], R15 ;  /* 0x0000cb0004047a24 */ /* 0x000fea00078e020f */
[----:B------:R-:W-:Y:S02]  /*f430*/  IADD3 R15, R4, c[0x0][0x32c], RZ ;  /* 0x0000cb00040f7a10 */ /* 0x000fe40007ffe0ff */
[----:B------:R-:W-:Y:S02]  /*f440*/  IMNMX R2, R2, R4, !PT ;  /* 0x0000000402027217 */ /* 0x000fe40007800200 */
[----:B------:R-:W-:Y:S02]  /*f450*/  IMNMX R3, R3, R15, PT ;  /* 0x0000000f03037217 */ /* 0x000fe40003800200 */
.L_x_1221:
[----:B------:R-:W-:Y:S04]  /*f460*/  ISETP.NE.AND P0, PT, R13, RZ, PT ;  /* 0x000000ff0d00720c */ /* 0x000fe80003f05270 */
[----:B------:R-:W-:Y:S04]  /*f470*/  ISETP.GT.AND P0, PT, R2, 0x1, !P0 ;  /* 0x000000010200780c */ /* 0x000fe80004704270 */
[C---:B------:R-:W-:Y:S04]  /*f480*/  ISETP.LT.OR P0, PT, R3.reuse, 0x2, P0 ;  /* 0x000000020300780c */ /* 0x040fe80000701670 */
        /* <DEDUP_REMOVED lines=36> */
[----:B------:R-:W-:Y:S02]  /*f6d0*/  ISETP.GT.AND P0, PT, R2, 0x29, !P0 ;  /* 0x000000290200780c */ /* 0x000fe40004704270 */
[----:B------:R-:W1:Y:S02]  /*f6e0*/  SHFL.IDX PT, R2, R6, 0x3, 0x1c1f ;  /* 0x007c1f0006027f89 */ /* 0x000e6400000e0000 */
[----:B------:R-:W-:Y:S04]  /*f6f0*/  ISETP.LT.OR P0, PT, R3, 0x2a, P0 ;  /* 0x0000002a0300780c */ /* 0x000fe80000701670 */
[----:B------:R-:W-:Y:S02]  /*f700*/  FSEL R145, R145, -INF , !P0 ;  /* 0xff80000091917808 */ /* 0x000fe40004000000 */
[----:B------:R-:W-:Y:S01]  /*f710*/  ISETP.GE.AND P0, PT, R38, 0x1, PT ;  /* 0x000000012600780c */ /* 0x000fe20003f06270 */
[--C-:B-1----:R-:W-:Y:S02]  /*f720*/  IMAD.IADD R7, R7, 0x1, R2.reuse ;  /* 0x0000000107077824 */ /* 0x102fe400078e0202 */
[----:B------:R-:W-:Y:S10]  /*f730*/  IMAD.IADD R6, R8, 0x1, R2 ;  /* 0x0000000108067824 */ /* 0x000ff400078e0202 */
        /* <DEDUP_REMOVED lines=14> */
.L_x_1227:
[----:B------:R-:W-:Y:S04]  /*f820*/  MOV R3, c[0x0][0x32c] ;  /* 0x0000cb0000037a02 */ /* 0x000fe80000000f00 */
[----:B------:R-:W-:Y:S11]  /*f830*/  ISETP.NE.AND P0, PT, R3, 0x1, PT ;  /* 0x000000010300780c */ /* 0x000ff60003f05270 */
[----:B------:R-:W-:Y:S02]  /*f840*/  @!UPT UIADD3 URZ, URZ, URZ, URZ ;  /* 0x0000003f3f3ff290 */ /* 0x000fe4000fffe03f */
[----:B------:R-:W-:Y:S05]  /*f850*/  @P0 IMAD.HI.U32 R3, R2, c[0x0][0x330], RZ ;  /* 0x0000cc0002030a27 */ /* 0x000fea00078e00ff */
[----:B------:R-:W-:Y:S02]  /*f860*/  @P0 SHF.R.U32.HI R2, RZ, c[0x0][0x334], R3 ;  /* 0x0000cd00ff020a19 */ /* 0x000fe40000011603 */
.L_x_1228:
[----:B------:R-:W-:Y:S05]  /*f870*/  BSYNC B0 ;  /* 0x0000000000007941 */ /* 0x000fea0003800000 */
.L_x_1226:
[----:B------:R-:W-:Y:S04]  /*f880*/  IMAD.IADD R0, R0, 0x1, -R36 ;  /* 0x0000000100007824 */ /* 0x000fe800078e0a24 */
[----:B------:R-:W-:Y:S05]  /*f890*/  IMAD R2, R2, c[0x0][0x32c], R0 ;  /* 0x0000cb0002027a24 */ /* 0x000fea00078e0200 */
[----:B------:R-:W-:Y:S02]  /*f8a0*/  IADD3 R0, R2, c[0x0][0x32c], RZ ;  /* 0x0000cb0002007a10 */ /* 0x000fe40007ffe0ff */
[----:B------:R-:W-:Y:S02]  /*f8b0*/  IMNMX R6, R6, R2, !PT ;  /* 0x0000000206067217 */ /* 0x000fe40007800200 */
[----:B------:R-:W-:Y:S02]  /*f8c0*/  IMNMX R7, R7, R0, PT ;  /* 0x0000000007077217 */ /* 0x000fe40003800200 */
.L_x_1225:
[----:B------:R-:W-:Y:S01]  /*f8d0*/  FMNMX.FTZ R0, R17, R140, !PT ;  /* 0x0000008c11007209 */ /* 0x000fe20007810000 */
[----:B------:R-:W-:Y:S01]  /*f8e0*/  LDSM.16.MT88.4 R40, [R218+0x2080] ;  /* 0x00208000da28783b */ /* 0x000fe20000004200 */
[----:B------:R-:W-:Y:S02]  /*f8f0*/  FMNMX.FTZ R2, R16, R142, !PT ;  /* 0x0000008e10027209 */ /* 0x000fe40007810000 */
[----:B------:R-:W-:Y:S02]  /*f900*/  FMNMX.FTZ R0, R21, R0, !PT ;  /* 0x0000000015007209 */ /* 0x000fe40007810000 */
[----:B------:R-:W-:Y:S02]  /*f910*/  ISETP.NE.AND P0, PT, R14, RZ, PT ;  /* 0x000000ff0e00720c */ /* 0x000fe40003f05270 */
[----:B------:R-:W-:Y:S02]  /*f920*/  FMNMX.FTZ R0, R23, R0, !PT ;  /* 0x0000000017007209 */ /* 0x000fe40007810000 */
[----:B------:R-:W-:Y:S02]  /*f930*/  FMNMX.FTZ R2, R20, R2, !PT ;  /* 0x0000000214027209 */ /* 0x000fe40007810000 */
[----:B------:R-:W-:Y:S02]  /*f940*/  FMNMX.FTZ R0, R22, R0, !PT ;  /* 0x0000000016007209 */ /* 0x000fe40007810000 */
[----:B------:R-:W-:Y:S02]  /*f950*/  ISETP.GT.AND P0, PT, R6, RZ, !P0 ;  /* 0x000000ff0600720c */ /* 0x000fe40004704270 */
[----:B------:R-:W-:Y:S02]  /*f960*/  FMNMX.FTZ R0, R203, R0, !PT ;  /* 0x00000000cb007209 */ /* 0x000fe40007810000 */
[----:B------:R-:W-:Y:S02]  /*f970*/  FMNMX.FTZ R2, R24, R2, !PT ;  /* 0x0000000218027209 */ /* 0x000fe40007810000 */
        /* <DEDUP_REMOVED lines=27> */
[----:B------:R-:W-:Y:S02]  /*fb30*/  FMNMX.FTZ R4, R15, R141, !PT ;  /* 0x0000008d0f047209 */ /* 0x000fe40007810000 */
[----:B------:R-:W-:Y:S02]  /*fb40*/  ISETP.GT.AND P0, PT, R6, 0x9, !P0 ;  /* 0x000000090600780c */ /* 0x000fe40004704270 */
[----:B------:R-:W-:Y:S02]  /*fb50*/  FMNMX.FTZ R2, R144, R2, !PT ;  /* 0x0000000290027209 */ /* 0x000fe40007810000 */
[----:B------:R-:W-:Y:S02]  /*fb60*/  ISETP.LT.OR P0, PT, R7, 0xa, P0 ;  /* 0x0000000a0700780c */ /* 0x000fe40000701670 */
[----:B------:R-:W-:Y:S02]  /*fb70*/  FMNMX.FTZ R4, R19, R4, !PT ;  /* 0x0000000413047209 */ /* 0x000fe40007810000 */
[----:B-1----:R-:W-:Y:S02]  /*fb80*/  FMNMX.FTZ R0, R0, R3, !PT ;  /* 0x0000000300007209 */ /* 0x002fe40007810000 */
[----:B------:R-:W-:Y:S01]  /*fb90*/  FSEL R11, R243, -INF , !P0 ;  /* 0xff800000f30b7808 */ /* 0x000fe20004000000 */
[----:B------:R-:W1:Y:S01]  /*fba0*/  SHFL.BFLY PT, R3, R2, 0x2, 0x1f ;  /* 0x0c401f0002037f89 */ /* 0x000e6200000e0000 */
[----:B------:R-:W-:Y:S02]  /*fbb0*/  ISETP.GT.AND P0, PT, R6, 0x10, !P6 ;  /* 0x000000100600780c */ /* 0x000fe40007704270 */
[----:B------:R-:W-:Y:S02]  /*fbc0*/  ISETP.NE.AND P6, PT, R9, RZ, PT ;  /* 0x000000ff0900720c */ /* 0x000fe40003fc5270 */
[----:B------:R-:W-:Y:S02]  /*fbd0*/  FMNMX.FTZ R9, R18, R4, !PT ;  /* 0x0000000412097209 */ /* 0x000fe40007810000 */
[----:B------:R-:W-:Y:S01]  /*fbe0*/  ISETP.LT.OR P0, PT, R7, 0x11, P0 ;  /* 0x000000110700780c */ /* 0x000fe20000701670 */
[----:B------:R-:W2:Y:S01]  /*fbf0*/  SHFL.BFLY PT, R4, R0, 0x1, 0x1f ;  /* 0x0c201f0000047f89 */ /* 0x000ea200000e0000 */
[----:B------:R-:W-:Y:S02]  /*fc00*/  FMNMX.FTZ R9, R25, R9, !PT ;  /* 0x0000000919097209 */ /* 0x000fe40007810000 */
[----:B------:R-:W-:Y:S02]  /*fc10*/  FSEL R238, R238, -INF , !P0 ;  /* 0xff800000eeee7808 */ /* 0x000fe40004000000 */
[----:B------:R-:W-:Y:S02]  /*fc20*/  FMNMX.FTZ R9, R207, R9, !PT ;  /* 0x00000009cf097209 */ /* 0x000fe40007810000 */
[----:B------:R-:W-:Y:S02]  /*fc30*/  ISETP.GT.AND P0, PT, R6, 0x11, !P5 ;  /* 0x000000110600780c */ /* 0x000fe40006f04270 */
[----:B------:R-:W-:Y:S02]  /*fc40*/  FMNMX.FTZ R9, R206, R9, !PT ;  /* 0x00000009ce097209 */ /* 0x000fe40007810000 */
[----:B------:R-:W-:Y:S02]  /*fc50*/  ISETP.LT.OR P0, PT, R7, 0x12, P0 ;  /* 0x000000120700780c */ /* 0x000fe40000701670 */
[----:B------:R-:W-:Y:S02]  /*fc60*/  FMNMX.FTZ R9, R212, R9, !PT ;  /* 0x00000009d4097209 */ /* 0x000fe40007810000 */
[----:B------:R-:W-:Y:S02]  /*fc70*/  FSEL R237, R237, -INF , !P0 ;  /* 0xff800000eded7808 */ /* 0x000fe40004000000 */
[----:B------:R-:W-:Y:S02]  /*fc80*/  FMNMX.FTZ R9, R213, R9, !PT ;  /* 0x00000009d5097209 */ /* 0x000fe40007810000 */
[----:B-1----:R-:W-:Y:S02]  /*fc90*/  FMNMX.FTZ R3, R2, R3, !PT ;  /* 0x0000000302037209 */ /* 0x002fe40007810000 */
[----:B------:R-:W-:Y:S02]  /*fca0*/  FMNMX.FTZ R2, R251, R9, !PT ;  /* 0x00000009fb027209 */ /* 0x000fe40007810000 */
[----:B------:R-:W-:Y:S02]  /*fcb0*/  ISETP.GT.AND P0, PT, R6, 0x18, !P4 ;  /* 0x000000180600780c */ /* 0x000fe40006704270 */
[----:B--2---:R-:W-:Y:S02]  /*fcc0*/  FMNMX.FTZ R139, R0, R4, !PT ;  /* 0x00000004008b7209 */ /* 0x004fe40007810000 */
[----:B------:R-:W-:Y:S01]  /*fcd0*/  FMNMX.FTZ R0, R29, R2, !PT ;  /* 0x000000021d007209 */ /* 0x000fe20007810000 */
[----:B------:R-:W1:Y:S01]  /*fce0*/  SHFL.BFLY PT, R4, R3, 0x1, 0x1f ;  /* 0x0c201f0003047f89 */ /* 0x000e6200000e0000 */
[----:B------:R-:W-:Y:S01]  /*fcf0*/  ISETP.LT.OR P0, PT, R7, 0x19, P0 ;  /* 0x000000190700780c */ /* 0x000fe20000701670 */
[----:B------:R-:W-:Y:S01]  /*fd00*/  FMUL.FTZ R147, R139, c[0x0][0x2d0] ;  /* 0x0000b4008b937a20 */ /* 0x000fe20000410000 */
[----:B------:R-:W-:Y:S02]  /*fd10*/  FMNMX.FTZ R0, R54, R0, !PT ;  /* 0x0000000036007209 */ /* 0x000fe40007810000 */
[----:B------:R-:W-:Y:S02]  /*fd20*/  FMNMX.FTZ R9, R8, R136, !PT ;  /* 0x0000008808097209 */ /* 0x000fe40007810000 */
[----:B------:R-:W-:Y:S02]  /*fd30*/  FMNMX.FTZ R0, R145, R0, !PT ;  /* 0x0000000091007209 */ /* 0x000fe40007810000 */
[----:B------:R-:W-:Y:S02]  /*fd40*/  FSEL R214, R34, -INF , !P0 ;  /* 0xff80000022d67808 */ /* 0x000fe40004000000 */
[----:B------:R-:W-:Y:S01]  /*fd50*/  ISETP.GT.AND P0, PT, R6, 0x19, !P3 ;  /* 0x000000190600780c */ /* 0x000fe20005f04270 */
[----:B------:R-:W2:Y:S01]  /*fd60*/  SHFL.BFLY PT, R2, R0, 0x2, 0x1f ;  /* 0x0c401f0000027f89 */ /* 0x000ea200000e0000 */
[----:B------:R-:W-:Y:S02]  /*fd70*/  FMNMX.FTZ R9, R13, R9, !PT ;  /* 0x000000090d097209 */ /* 0x000fe40007810000 */
[----:B------:R-:W-:Y:S02]  /*fd80*/  ISETP.LT.OR P0, PT, R7, 0x1a, P0 ;  /* 0x0000001a0700780c */ /* 0x000fe40000701670 */
[----:B------:R-:W-:Y:S02]  /*fd90*/  FMNMX.FTZ R9, R12, R9, !PT ;  /* 0x000000090c097209 */ /* 0x000fe40007810000 */
[----:B------:R-:W-:Y:S02]  /*fda0*/  FSEL R215, R35, -INF , !P0 ;  /* 0xff80000023d77808 */ /* 0x000fe40004000000 */
[----:B------:R-:W-:Y:S02]  /*fdb0*/  ISETP.GT.AND P0, PT, R6, 0x20, !P2 ;  /* 0x000000200600780c */ /* 0x000fe40005704270 */
[----:B------:R-:W-:Y:S02]  /*fdc0*/  ISETP.NE.AND P5, PT, R10, RZ, PT ;  /* 0x000000ff0a00720c */ /* 0x000fe40003fa5270 */
[----:B-1----:R-:W-:Y:S02]  /*fdd0*/  FMNMX.FTZ R138, R3, R4, !PT ;  /* 0x00000004038a7209 */ /* 0x002fe40007810000 */
[----:B------:R-:W-:Y:S02]  /*fde0*/  FMNMX.FTZ R3, R11, R9, !PT ;  /* 0x000000090b037209 */ /* 0x000fe40007810000 */
[----:B------:R-:W-:Y:S01]  /*fdf0*/  ISETP.LT.OR P0, PT, R7, 0x21, P0 ;  /* 0x000000210700780c */ /* 0x000fe20000701670 */
[----:B------:R-:W-:Y:S01]  /*fe00*/  FMUL.FTZ R200, R138, c[0x0][0x2d0] ;  /* 0x0000b4008ac87a20 */ /* 0x000fe20000410000 */
[----:B------:R-:W-:Y:S02]  /*fe10*/  FMNMX.FTZ R3, R238, R3, !PT ;  /* 0x00000003ee037209 */ /* 0x000fe40007810000 */
[----:B------:R-:W-:Y:S02]  /*fe20*/  FSEL R242, R33, -INF , !P0 ;  /* 0xff80000021f27808 */ /* 0x000fe40004000000 */
[----:B------:R-:W-:Y:S02]  /*fe30*/  ISETP.GT.AND P0, PT, R6, 0x21, !P1 ;  /* 0x000000210600780c */ /* 0x000fe40004f04270 */
[----:B--2---:R-:W-:Y:S02]  /*fe40*/  FMNMX.FTZ R0, R0, R2, !PT ;  /* 0x0000000200007209 */ /* 0x004fe40007810000 */
[----:B------:R-:W-:Y:S02]  /*fe50*/  FMNMX.FTZ R2, R237, R3, !PT ;  /* 0x00000003ed027209 */ /* 0x000fe40007810000 */
[----:B------:R-:W-:Y:S01]  /*fe60*/  ISETP.LT.OR P0, PT, R7, 0x22, P0 ;  /* 0x000000220700780c */ /* 0x000fe20000701670 */
[----:B------:R-:W1:Y:S01]  /*fe70*/  SHFL.BFLY PT, R3, R0, 0x1, 0x1f ;  /* 0x0c201f0000037f89 */ /* 0x000e6200000e0000 */
[----:B------:R-:W-:Y:S02]  /*fe80*/  FMNMX.FTZ R2, R214, R2, !PT ;  /* 0x00000002d6027209 */ /* 0x000fe40007810000 */
[----:B------:R-:W-:Y:S02]  /*fe90*/  FSEL R240, R47, -INF , !P0 ;  /* 0xff8000002ff07808 */ /* 0x000fe40004000000 */
[----:B------:R-:W-:Y:S02]  /*fea0*/  ISETP.GT.AND P0, PT, R6, 0x28, !P5 ;  /* 0x000000280600780c */ /* 0x000fe40006f04270 */
[----:B------:R-:W-:Y:S02]  /*feb0*/  FMNMX.FTZ R2, R215, R2, !PT ;  /* 0x00000002d7027209 */ /* 0x000fe40007810000 */
[C---:B------:R-:W-:Y:S02]  /*fec0*/  ISETP.LT.OR P0, PT, R7.reuse, 0x29, P0 ;  /* 0x000000290700780c */ /* 0x040fe40000701670 */
[----:B------:R-:W-:Y:S02]  /*fed0*/  FMNMX.FTZ R2, R242, R2, !PT ;  /* 0x00000002f2027209 */ /* 0x000fe40007810000 */
[----:B------:R-:W-:Y:S02]  /*fee0*/  FSEL R239, R50, -INF , !P0 ;  /* 0xff80000032ef7808 */ /* 0x000fe40004000000 */
[----:B------:R-:W-:Y:S02]  /*fef0*/  ISETP.GT.AND P0, PT, R6, 0x29, !P6 ;  /* 0x000000290600780c */ /* 0x000fe40007704270 */
[----:B------:R-:W-:Y:S02]  /*ff00*/  FSETP.NEU.FTZ.AND P1, PT, R138, -INF , PT ;  /* 0xff8000008a00780b */ /* 0x000fe40003f3d000 */
[----:B------:R-:W-:Y:S02]  /*ff10*/  ISETP.LT.OR P0, PT, R7, 0x2a, P0 ;  /* 0x0000002a0700780c */ /* 0x000fe40000701670 */
[----:B------:R-:W-:Y:S02]  /*ff20*/  FMNMX.FTZ R2, R240, R2, !PT ;  /* 0x00000002f0027209 */ /* 0x000fe40007810000 */
[----:B------:R-:W-:Y:S02]  /*ff30*/  FSEL R200, R200, RZ, P1 ;  /* 0x000000ffc8c87208 */ /* 0x000fe40000800000 */
[----:B------:R-:W-:Y:S02]  /*ff40*/  FSEL R146, R51, -INF , !P0 ;  /* 0xff80000033927808 */ /* 0x000fe40004000000 */
[----:B------:R-:W-:Y:S01]  /*ff50*/  FMNMX.FTZ R2, R239, R2, !PT ;  /* 0x00000002ef027209 */ /* 0x000fe20007810000 */
[--C-:B------:R-:W-:Y:S01]  /*ff60*/  FFMA.FTZ R4, R24, c[0x0][0x2d0], -R200.reuse ;  /* 0x0000b40018047a23 */ /* 0x100fe200000108c8 */
[----:B-1----:R-:W-:Y:S01]  /*ff70*/  FMNMX.FTZ R137, R0, R3, !PT ;  /* 0x0000000300897209 */ /* 0x002fe20007810000 */
[--C-:B------:R-:W-:Y:S01]  /*ff80*/  FFMA.FTZ R3, R26, c[0x0][0x2d0], -R200.reuse ;  /* 0x0000b4001a037a23 */ /* 0x100fe200000108c8 */
[----:B------:R-:W-:Y:S01]  /*ff90*/  FMNMX.FTZ R2, R146, R2, !PT ;  /* 0x0000000292027209 */ /* 0x000fe20007810000 */
[----:B------:R-:W-:Y:S01]  /*ffa0*/  MUFU.EX2 R39, R4 ;  /* 0x0000000400277308 */ /* 0x000fe20000000800 */
[----:B------:R-:W-:Y:S01]  /*ffb0*/  FSETP.NEU.FTZ.AND P2, PT, R139, -INF , PT ;  /* 0xff8000008b00780b */ /* 0x000fe20003f5d000 */
[C---:B------:R-:W-:Y:S01]  /*ffc0*/  FMUL.FTZ R201, R137.reuse, c[0x0][0x2d0] ;  /* 0x0000b40089c97a20 */ /* 0x040fe20000410000 */
[----:B------:R-:W-:Y:S01]  /*ffd0*/  FSETP.NEU.FTZ.AND P0, PT, R137, -INF , PT ;  /* 0xff8000008900780b */ /* 0x000fe20003f1d000 */
[----:B------:R-:W1:Y:S01]  /*ffe0*/  SHFL.BFLY PT, R0, R2, 0x2, 0x1f ;  /* 0x0c401f0002007f89 */ /* 0x000e6200000e0000 */
[----:B------:R-:W-:Y:S01]  /*fff0*/  FSEL R147, R147, RZ, P2 ;  /* 0x000000ff93937208 */ /* 0x000fe20001000000 */
[--C-:B------:R-:W-:Y:S01]  /*10000*/  FFMA.FTZ R16, R16, c[0x0][0x2d0], -R200.reuse ;  /* 0x0000b40010107a23 */ /* 0x100fe200000108c8 */
[----:B------:R-:W-:Y:S01]  /*10010*/  FSEL R201, R201, RZ, P0 ;  /* 0x000000ffc9c97208 */ /* 0x000fe20000000000 */
[----:B------:R-:W-:Y:S02]  /*10020*/  FFMA.FTZ R20, R20, c[0x0][0x2d0], -R200 ;  /* 0x0000b40014147a23 */ /* 0x000fe400000108c8 */
[----:B------:R1:W2:Y:S01]  /*10030*/  MUFU.EX2 R53, R3 ;  /* 0x0000000300357308 */ /* 0x0002a20000000800 */
[--C-:B------:R-:W-:Y:S02]  /*10040*/  FFMA.FTZ R22, R22, c[0x0][0x2d0], -R147.reuse ;  /* 0x0000b40016167a23 */ /* 0x100fe40000010893 */
[--C-:B------:R-:W-:Y:S02]  /*10050*/  FFMA.FTZ R23, R23, c[0x0][0x2d0], -R147.reuse ;  /* 0x0000b40017177a23 */ /* 0x100fe40000010893 */
[--C-:B------:R-:W-:Y:S02]  /*10060*/  FFMA.FTZ R17, R17, c[0x0][0x2d0], -R147.reuse ;  /* 0x0000b40011117a23 */ /* 0x100fe40000010893 */
[----:B------:R-:W-:Y:S02]  /*10070*/  FFMA.FTZ R21, R21, c[0x0][0x2d0], -R147 ;  /* 0x0000b40015157a23 */ /* 0x000fe40000010893 */
[--C-:B------:R-:W-:Y:S01]  /*10080*/  FFMA.FTZ R15, R15, c[0x0][0x2d0], -R201.reuse ;  /* 0x0000b4000f0f7a23 */ /* 0x100fe200000108c9 */
[----:B------:R-:W-:Y:S01]  /*10090*/  MUFU.EX2 R27, R22 ;  /* 0x00000016001b7308 */ /* 0x000fe20000000800 */
[--C-:B------:R-:W-:Y:S02]  /*100a0*/  FFMA.FTZ R19, R19, c[0x0][0x2d0], -R201.reuse ;  /* 0x0000b40013137a23 */ /* 0x100fe400000108c9 */
[--C-:B------:R-:W-:Y:S07]  /*100b0*/  FFMA.FTZ R18, R18, c[0x0][0x2d0], -R201.reuse ;  /* 0x0000b40012127a23 */ /* 0x100fee00000108c9 */
[----:B------:R-:W3:Y:S01]  /*100c0*/  MUFU.EX2 R31, R23 ;  /* 0x00000017001f7308 */ /* 0x000ee20000000800 */
[----:B-1----:R-:W-:Y:S01]  /*100d0*/  FMNMX.FTZ R3, R2, R0, !PT ;  /* 0x0000000002037209 */ /* 0x002fe20007810000 */
[----:B------:R-:W-:Y:S01]  /*100e0*/  FFMA.FTZ R2, R25, c[0x0][0x2d0], -R201 ;  /* 0x0000b40019027a23 */ /* 0x000fe200000108c9 */
[----:B------:R-:W-:Y:S02]  /*100f0*/  FSEL R0, R139, RZ, P2 ;  /* 0x000000ff8b007208 */ /* 0x000fe40001000000 */
[----:B--2---:R-:W-:Y:S01]  /*10100*/  F2FP.PACK_AB R199, R53, R39 ;  /* 0x0000002735c7723e */ /* 0x004fe200000000ff */
[----:B------:R-:W1:Y:S04]  /*10110*/  SHFL.BFLY PT, R4, R3, 0x1, 0x1f ;  /* 0x0c201f0003047f89 */ /* 0x000e6800000e0000 */
[----:B------:R2:W-:Y:S01]  /*10120*/  MUFU.EX2 R52, R2 ;  /* 0x0000000200347308 */ /* 0x0005e20000000800 */
[----:B------:R-:W-:Y:S04]  /*10130*/  FADD.FTZ R0, -R0, R140 ;  /* 0x0000008c00007221 */ /* 0x000fe80000010100 */
[----:B------:R-:W-:Y:S05]  /*10140*/  FMUL.FTZ R0, R0, c[0x0][0x2d0] ;  /* 0x0000b40000007a20 */ /* 0x000fea0000410000 */
[----:B------:R4:W5:Y:S01]  /*10150*/  MUFU.EX2 R7, R0 ;  /* 0x0000000000077308 */ /* 0x0009620000000800 */
[----:B---3--:R-:W-:Y:S09]  /*10160*/  MOV R140, R31 ;  /* 0x0000001f008c7202 */ /* 0x008ff20000000f00 */
[----:B------:R-:W-:Y:S01]  /*10170*/  MUFU.EX2 R46, R17 ;  /* 0x00000011002e7308 */ /* 0x000fe20000000800 */
[----:B-1----:R-:W-:Y:S02]  /*10180*/  FMNMX.FTZ R3, R3, R4, !PT ;  /* 0x0000000403037209 */ /* 0x002fe40007810000 */
[----:B--2---:R-:W-:Y:S03]  /*10190*/  FSEL R2, R138, RZ, P1 ;  /* 0x000000ff8a027208 */ /* 0x004fe60000800000 */
[----:B------:R-:W-:Y:S02]  /*101a0*/  FMUL.FTZ R4, R3, c[0x0][0x2d0] ;  /* 0x0000b40003047a20 */ /* 0x000fe40000410000 */
[----:B------:R-:W-:Y:S01]  /*101b0*/  FADD.FTZ R2, -R2, R142 ;  /* 0x0000008e02027221 */ /* 0x000fe20000010100 */
[----:B------:R-:W-:Y:S01]  /*101c0*/  MOV R142, R27 ;  /* 0x0000001b008e7202 */ /* 0x000fe20000000f00 */
[----:B------:R-:W1:Y:S01]  /*101d0*/  MUFU.EX2 R30, R21 ;  /* 0x00000015001e7308 */ /* 0x000e620000000800 */
[----:B------:R-:W2:Y:S01]  /*101e0*/  LDSM.16.MT88.4 R24, [R217+0x2080] ;  /* 0x00208000d918783b */ /* 0x000ea20000004200 */
[----:B----4-:R-:W-:Y:S01]  /*101f0*/  FSEL R0, R137, RZ, P0 ;  /* 0x000000ff89007208 */ /* 0x010fe20000000000 */
[----:B------:R-:W-:Y:S01]  /*10200*/  FMUL.FTZ R2, R2, c[0x0][0x2d0] ;  /* 0x0000b40002027a20 */ /* 0x000fe20000410000 */
[----:B------:R-:W-:Y:S01]  /*10210*/  FSETP.NEU.FTZ.AND P0, PT, R3, -INF , PT ;  /* 0xff8000000300780b */ /* 0x000fe20003f1d000 */
[C---:B-----5:R-:W-:Y:S01]  /*10220*/  FMUL.FTZ R9, R7.reuse, R149 ;  /* 0x0000009507097220 */ /* 0x060fe20000410000 */
[----:B------:R-:W-:Y:S01]  /*10230*/  F2FP.PACK_AB R198, R142, R140 ;  /* 0x0000008c8ec6723e */ /* 0x000fe200000000ff */
[----:B------:R-:W-:Y:S01]  /*10240*/  FADD.FTZ R0, -R0, R141 ;  /* 0x0000008d00007221 */ /* 0x000fe20000010100 */
[----:B------:R-:W-:Y:S01]  /*10250*/  FSEL R4, R4, RZ, P0 ;  /* 0x000000ff04047208 */ /* 0x000fe20000000000 */
[C---:B------:R-:W-:Y:S01]  /*10260*/  FMUL.FTZ R56, R7.reuse, R56 ;  /* 0x0000003807387220 */ /* 0x040fe20000410000 */
[----:B------:R-:W3:Y:S01]  /*10270*/  MUFU.EX2 R6, R2 ;  /* 0x0000000200067308 */ /* 0x000ee20000000800 */
[----:B------:R-:W-:Y:S02]  /*10280*/  FMUL.FTZ R0, R0, c[0x0][0x2d0] ;  /* 0x0000b40000007a20 */ /* 0x000fe40000410000 */
[--C-:B------:R-:W-:Y:S02]  /*10290*/  FFMA.FTZ R8, R8, c[0x0][0x2d0], -R4.reuse ;  /* 0x0000b40008087a23 */ /* 0x100fe40000010804 */
[C---:B------:R-:W-:Y:S02]  /*102a0*/  FMUL.FTZ R57, R7.reuse, R57 ;  /* 0x0000003907397220 */ /* 0x040fe40000410000 */
[C---:B------:R-:W-:Y:S02]  /*102b0*/  FMUL.FTZ R68, R7.reuse, R68 ;  /* 0x0000004407447220 */ /* 0x040fe40000410000 */
[C---:B------:R-:W-:Y:S01]  /*102c0*/  FMUL.FTZ R69, R7.reuse, R69 ;  /* 0x0000004507457220 */ /* 0x040fe20000410000 */
[----:B------:R4:W5:Y:S01]  /*102d0*/  MUFU.EX2 R2, R0 ;  /* 0x0000000000027308 */ /* 0x0009620000000800 */
[C---:B------:R-:W-:Y:S02]  /*102e0*/  FMUL.FTZ R72, R7.reuse, R72 ;  /* 0x0000004807487220 */ /* 0x040fe40000410000 */
[C---:B------:R-:W-:Y:S01]  /*102f0*/  FMUL.FTZ R73, R7.reuse, R73 ;  /* 0x0000004907497220 */ /* 0x040fe20000410000 */
[----:B-1----:R-:W-:Y:S01]  /*10300*/  F2FP.PACK_AB R196, R30, R46 ;  /* 0x0000002e1ec4723e */ /* 0x002fe200000000ff */
[C---:B------:R-:W-:Y:S01]  /*10310*/  FMUL.FTZ R21, R7.reuse, R161 ;  /* 0x000000a107157220 */ /* 0x040fe20000410000 */
[----:B------:R-:W-:Y:S01]  /*10320*/  MOV R161, R30 ;  /* 0x0000001e00a17202 */ /* 0x000fe20000000f00 */
[C---:B------:R-:W-:Y:S02]  /*10330*/  FMUL.FTZ R84, R7.reuse, R84 ;  /* 0x0000005407547220 */ /* 0x040fe40000410000 */
[C---:B------:R-:W-:Y:S01]  /*10340*/  FMUL.FTZ R85, R7.reuse, R85 ;  /* 0x0000005507557220 */ /* 0x040fe20000410000 */
[----:B------:R1:W-:Y:S01]  /*10350*/  MUFU.EX2 R141, R8 ;  /* 0x00000008008d7308 */ /* 0x0003e20000000800 */
[C---:B------:R-:W-:Y:S02]  /*10360*/  FMUL.FTZ R88, R7.reuse, R88 ;  /* 0x0000005807587220 */ /* 0x040fe40000410000 */
[----:B------:R-:W-:Y:S02]  /*10370*/  FMUL.FTZ R89, R7, R89 ;  /* 0x0000005907597220 */ /* 0x000fe40000410000 */
[C---:B---3--:R-:W-:Y:S02]  /*10380*/  FMUL.FTZ R10, R6.reuse, R150 ;  /* 0x00000096060a7220 */ /* 0x048fe40000410000 */
[C---:B------:R-:W-:Y:S01]  /*10390*/  FMUL.FTZ R22, R6.reuse, R162 ;  /* 0x000000a206167220 */ /* 0x040fe20000410000 */
[----:B------:R-:W-:Y:S01]  /*103a0*/  MOV R162, R29 ;  /* 0x0000001d00a27202 */ /* 0x000fe20000000f00 */
[C---:B------:R-:W-:Y:S01]  /*103b0*/  FMUL.FTZ R23, R6.reuse, R163 ;  /* 0x000000a306177220 */ /* 0x040fe20000410000 */
[----:B------:R3:W-:Y:S01]  /*103c0*/  MUFU.EX2 R48, R16 ;  /* 0x0000001000307308 */ /* 0x0007e20000000800 */
[C---:B------:R-:W-:Y:S02]  /*103d0*/  FMUL.FTZ R55, R6.reuse, R195 ;  /* 0x000000c306377220 */ /* 0x040fe40000410000 */
[----:B------:R-:W-:Y:S02]  /*103e0*/  FMUL.FTZ R58, R6, R58 ;  /* 0x0000003a063a7220 */ /* 0x000fe40000410000 */
[--C-:B----4-:R-:W-:Y:S02]  /*103f0*/  FFMA.FTZ R0, R13, c[0x0][0x2d0], -R4.reuse ;  /* 0x0000b4000d007a23 */ /* 0x110fe40000010804 */
[C---:B-----5:R-:W-:Y:S02]  /*10400*/  FMUL.FTZ R13, R2.reuse, R153 ;  /* 0x00000099020d7220 */ /* 0x060fe40000410000 */
[C---:B------:R-:W-:Y:S01]  /*10410*/  FMUL.FTZ R17, R2.reuse, R157 ;  /* 0x0000009d02117220 */ /* 0x040fe20000410000 */
[----:B------:R-:W4:Y:S01]  /*10420*/  MUFU.EX2 R47, R0 ;  /* 0x00000000002f7308 */ /* 0x000f220000000800 */
[C---:B------:R-:W-:Y:S02]  /*10430*/  FMUL.FTZ R29, R2.reuse, R169 ;  /* 0x000000a9021d7220 */ /* 0x040fe40000410000 */
[----:B------:R-:W-:Y:S02]  /*10440*/  FMUL.FTZ R32, R2, R172 ;  /* 0x000000ac02207220 */ /* 0x000fe40000410000 */
[--C-:B-1----:R-:W-:Y:S02]  /*10450*/  FFMA.FTZ R8, R11, c[0x0][0x2d0], -R4.reuse ;  /* 0x0000b4000b087a23 */ /* 0x102fe40000010804 */
[----:B------:R-:W-:Y:S02]  /*10460*/  FMUL.FTZ R11, R6, R151 ;  /* 0x00000097060b7220 */ /* 0x000fe40000410000 */
[----:B------:R-:W-:Y:S01]  /*10470*/  FMUL.FTZ R33, R2, R173 ;  /* 0x000000ad02217220 */ /* 0x000fe20000410000 */
[----:B------:R-:W1:Y:S01]  /*10480*/  MUFU.EX2 R38, R20 ;  /* 0x0000001400267308 */ /* 0x000e620000000800 */
[----:B------:R-:W-:Y:S01]  /*10490*/  MOV R173, R39 ;  /* 0x0000002700ad7202 */ /* 0x000fe20000000f00 */
[----:B------:R-:W-:Y:S01]  /*104a0*/  FMUL.FTZ R39, R6, R179 ;  /* 0x000000b306277220 */ /* 0x000fe20000410000 */
[----:B------:R-:W-:Y:S01]  /*104b0*/  MOV R179, R45 ;  /* 0x0000002d00b37202 */ /* 0x000fe20000000f00 */
[C---:B---3--:R-:W-:Y:S02]  /*104c0*/  FMUL.FTZ R16, R2.reuse, R156 ;  /* 0x0000009c02107220 */ /* 0x048fe40000410000 */
[----:B------:R-:W-:Y:S01]  /*104d0*/  FMUL.FTZ R45, R2, R185 ;  /* 0x000000b9022d7220 */ /* 0x000fe20000410000 */
[----:B------:R-:W-:Y:S01]  /*104e0*/  MOV R185, R179 ;  /* 0x000000b300b97202 */ /* 0x000fe20000000f00 */
[----:B------:R-:W-:Y:S02]  /*104f0*/  FMUL.FTZ R59, R6, R59 ;  /* 0x0000003b063b7220 */ /* 0x000fe40000410000 */
[----:B------:R3:W-:Y:S01]  /*10500*/  MUFU.EX2 R241, R8 ;  /* 0x0000000800f17308 */ /* 0x0007e20000000800 */
[C---:B------:R-:W-:Y:S02]  /*10510*/  FMUL.FTZ R60, R2.reuse, R60 ;  /* 0x0000003c023c7220 */ /* 0x040fe40000410000 */
[----:B------:R-:W-:Y:S01]  /*10520*/  FMUL.FTZ R61, R2, R61 ;  /* 0x0000003d023d7220 */ /* 0x000fe20000410000 */
[----:B----4-:R-:W-:Y:S01]  /*10530*/  F2FP.PACK_AB R149, R47, R141 ;  /* 0x0000008d2f95723e */ /* 0x010fe200000000ff */
[----:B------:R-:W-:Y:S02]  /*10540*/  FFMA.FTZ R0, R12, c[0x0][0x2d0], -R4 ;  /* 0x0000b4000c007a23 */ /* 0x000fe40000010804 */
[C---:B------:R-:W-:Y:S02]  /*10550*/  FMUL.FTZ R12, R2.reuse, R152 ;  /* 0x00000098020c7220 */ /* 0x040fe40000410000 */
[C---:B------:R-:W-:Y:S01]  /*10560*/  FMUL.FTZ R64, R2.reuse, R64 ;  /* 0x0000004002407220 */ /* 0x040fe20000410000 */
[----:B------:R4:W5:Y:S01]  /*10570*/  MUFU.EX2 R37, R0 ;  /* 0x0000000000257308 */ /* 0x0009620000000800 */
[----:B------:R-:W-:Y:S02]  /*10580*/  FMUL.FTZ R65, R2, R65 ;  /* 0x0000004102417220 */ /* 0x000fe40000410000 */
[----:B------:R-:W-:Y:S01]  /*10590*/  FMUL.FTZ R70, R6, R70 ;  /* 0x0000004606467220 */ /* 0x000fe20000410000 */
[----:B-1----:R-:W-:Y:S01]  /*105a0*/  F2FP.PACK_AB R197, R38, R48 ;  /* 0x0000003026c5723e */ /* 0x002fe200000000ff */
[C---:B------:R-:W-:Y:S01]  /*105b0*/  FMUL.FTZ R20, R7.reuse, R160 ;  /* 0x000000a007147220 */ /* 0x040fe20000410000 */
[----:B------:R-:W-:Y:S01]  /*105c0*/  MOV R160, R44 ;  /* 0x0000002c00a07202 */ /* 0x000fe20000000f00 */
[----:B------:R-:W-:Y:S02]  /*105d0*/  FMUL.FTZ R44, R2, R184 ;  /* 0x000000b8022c7220 */ /* 0x000fe40000410000 */
[C---:B------:R-:W-:Y:S01]  /*105e0*/  FMUL.FTZ R71, R6.reuse, R71 ;  /* 0x0000004706477220 */ /* 0x040fe20000410000 */
[----:B------:R-:W1:Y:S01]  /*105f0*/  MUFU.EX2 R49, R15 ;  /* 0x0000000f00317308 */ /* 0x000e620000000800 */
[C---:B------:R-:W-:Y:S02]  /*10600*/  FMUL.FTZ R74, R6.reuse, R74 ;  /* 0x0000004a064a7220 */ /* 0x040fe40000410000 */
[----:B------:R-:W-:Y:S02]  /*10610*/  FMUL.FTZ R75, R6, R75 ;  /* 0x0000004b064b7220 */ /* 0x000fe40000410000 */
[----:B---3--:R-:W-:Y:S02]  /*10620*/  FMUL.FTZ R8, R7, R148 ;  /* 0x0000009407087220 */ /* 0x008fe40000410000 */
[C---:B------:R-:W-:Y:S02]  /*10630*/  FMUL.FTZ R76, R2.reuse, R76 ;  /* 0x0000004c024c7220 */ /* 0x040fe40000410000 */
[C---:B------:R-:W-:Y:S01]  /*10640*/  FMUL.FTZ R77, R2.reuse, R77 ;  /* 0x0000004d024d7220 */ /* 0x040fe20000410000 */
[----:B------:R-:W3:Y:S01]  /*10650*/  MUFU.EX2 R28, R19 ;  /* 0x00000013001c7308 */ /* 0x000ee20000000800 */
[C---:B------:R-:W-:Y:S01]  /*10660*/  FMUL.FTZ R80, R2.reuse, R80 ;  /* 0x0000005002507220 */ /* 0x040fe20000410000 */
[-C--:B--2---:R-:W-:Y:S05]  /*10670*/  HMMA.16816.F32 R8, R196, R24.reuse, R8 ;  /* 0x00000018c408723c */ /* 0x084fea0000001808 */
[----:B----4-:R-:W-:Y:S01]  /*10680*/  FSEL R0, R3, RZ, P0 ;  /* 0x000000ff03007208 */ /* 0x010fe20000000000 */
[----:B------:R-:W-:Y:S01]  /*10690*/  FMUL.FTZ R81, R2, R81 ;  /* 0x0000005102517220 */ /* 0x000fe20000410000 */
[-C--:B-----5:R-:W-:Y:S01]  /*106a0*/  F2FP.PACK_AB R151, R241, R37.reuse ;  /* 0x00000025f197723e */ /* 0x0a0fe200000000ff */
[----:B------:R-:W2:Y:S01]  /*106b0*/  MUFU.EX2 R36, R18 ;  /* 0x0000001200247308 */ /* 0x000ea20000000800 */
[----:B------:R-:W-:Y:S03]  /*106c0*/  MOV R169, R37 ;  /* 0x0000002500a97202 */ /* 0x000fe60000000f00 */
[----:B------:R-:W-:Y:S02]  /*106d0*/  FADD.FTZ R0, -R0, R136 ;  /* 0x0000008800007221 */ /* 0x000fe40000010100 */
[--C-:B------:R-:W-:Y:S02]  /*106e0*/  FFMA.FTZ R136, R203, c[0x0][0x2d0], -R147.reuse ;  /* 0x0000b400cb887a23 */ /* 0x100fe40000010893 */
[----:B------:R-:W-:Y:S02]  /*106f0*/  FMUL.FTZ R0, R0, c[0x0][0x2d0] ;  /* 0x0000b40000007a20 */ /* 0x000fe40000410000 */
[C---:B------:R-:W-:Y:S01]  /*10700*/  FMUL.FTZ R37, R7.reuse, R177 ;  /* 0x000000b107257220 */ /* 0x040fe20000410000 */
[----:B------:R-:W-:Y:S01]  /*10710*/  MOV R177, R38 ;  /* 0x0000002600b17202 */ /* 0x000fe20000000f00 */
[----:B------:R-:W-:Y:S01]  /*10720*/  FMUL.FTZ R38, R6, R178 ;  /* 0x000000b206267220 */ /* 0x000fe20000410000 */
[-C--:B-1----:R-:W-:Y:S01]  /*10730*/  MOV R178, R49.reuse ;  /* 0x0000003100b27202 */ /* 0x082fe20000000f00 */
[----:B------:R-:W1:Y:S01]  /*10740*/  MUFU.EX2 R0, R0 ;  /* 0x0000000000007308 */ /* 0x000e620000000800 */
[----:B---3--:R-:W-:Y:S01]  /*10750*/  F2FP.PACK_AB R148, R28, R49 ;  /* 0x000000311c94723e */ /* 0x008fe200000000ff */
[C---:B------:R-:W-:Y:S01]  /*10760*/  FMUL.FTZ R49, R2.reuse, R189 ;  /* 0x000000bd02317220 */ /* 0x040fe20000410000 */
[----:B------:R-:W-:Y:S01]  /*10770*/  MOV R163, R28 ;  /* 0x0000001c00a37202 */ /* 0x000fe20000000f00 */
[----:B------:R-:W-:Y:S01]  /*10780*/  FMUL.FTZ R28, R2, R168 ;  /* 0x000000a8021c7220 */ /* 0x000fe20000410000 */
[----:B------:R-:W-:Y:S01]  /*10790*/  MOV R179, R177 ;  /* 0x000000b100b37202 */ /* 0x000fe20000000f00 */
[C---:B------:R-:W-:Y:S01]  /*107a0*/  FMUL.FTZ R86, R6.reuse, R86 ;  /* 0x0000005606567220 */ /* 0x040fe20000410000 */
[----:B------:R-:W-:Y:S01]  /*107b0*/  MOV R177, R163 ;  /* 0x000000a300b17202 */ /* 0x000fe20000000f00 */
[----:B------:R-:W-:Y:S01]  /*107c0*/  FMUL.FTZ R87, R6, R87 ;  /* 0x0000005706577220 */ /* 0x000fe20000410000 */
[----:B--2---:R-:W-:Y:S01]  /*107d0*/  F2FP.PACK_AB R150, R52, R36 ;  /* 0x000000243496723e */ /* 0x004fe200000000ff */
[C---:B------:R-:W-:Y:S01]  /*107e0*/  FMUL.FTZ R90, R6.reuse, R90 ;  /* 0x0000005a065a7220 */ /* 0x040fe20000410000 */
[----:B------:R-:W-:Y:S01]  /*107f0*/  MOV R172, R36 ;  /* 0x0000002400ac7202 */ /* 0x000fe20000000f00 */
[C---:B------:R-:W-:Y:S01]  /*10800*/  FMUL.FTZ R36, R7.reuse, R176 ;  /* 0x000000b007247220 */ /* 0x040fe20000410000 */
[----:B------:R-:W-:Y:S01]  /*10810*/  MOV R176, R54 ;  /* 0x0000003600b07202 */ /* 0x000fe20000000f00 */
[C---:B------:R-:W-:Y:S02]  /*10820*/  FMUL.FTZ R54, R6.reuse, R194 ;  /* 0x000000c206367220 */ /* 0x040fe40000410000 */
[----:B------:R-:W-:Y:S02]  /*10830*/  FMUL.FTZ R91, R6, R91 ;  /* 0x0000005b065b7220 */ /* 0x000fe40000410000 */
[C---:B------:R-:W-:Y:S02]  /*10840*/  FMUL.FTZ R92, R2.reuse, R92 ;  /* 0x0000005c025c7220 */ /* 0x040fe40000410000 */
[C---:B------:R-:W-:Y:S02]  /*10850*/  FMUL.FTZ R93, R2.reuse, R93 ;  /* 0x0000005d025d7220 */ /* 0x040fe40000410000 */
[----:B------:R-:W-:Y:S02]  /*10860*/  FMUL.FTZ R96, R2, R96 ;  /* 0x0000006002607220 */ /* 0x000fe40000410000 */
[C---:B-1----:R-:W-:Y:S02]  /*10870*/  FMUL.FTZ R14, R0.reuse, R154 ;  /* 0x0000009a000e7220 */ /* 0x042fe40000410000 */
[C---:B------:R-:W-:Y:S02]  /*10880*/  FMUL.FTZ R15, R0.reuse, R155 ;  /* 0x0000009b000f7220 */ /* 0x040fe40000410000 */
[----:B------:R-:W1:Y:S01]  /*10890*/  LDSM.16.MT88.4 R152, [R220+0x2080] ;  /* 0x00208000dc98783b */ /* 0x000e620000004200 */
[C---:B------:R-:W-:Y:S02]  /*108a0*/  FMUL.FTZ R18, R0.reuse, R158 ;  /* 0x0000009e00127220 */ /* 0x040fe40000410000 */
[C---:B------:R-:W-:Y:S02]  /*108b0*/  FMUL.FTZ R19, R0.reuse, R159 ;  /* 0x0000009f00137220 */ /* 0x040fe40000410000 */
[C---:B------:R-:W-:Y:S03]  /*108c0*/  HMMA.16816.F32 R12, R148.reuse, R24, R12 ;  /* 0x00000018940c723c */ /* 0x040fe6000000180c */
[----:B------:R-:W2:Y:S01]  /*108d0*/  LDSM.16.MT88.4 R156, [R219+0x2080] ;  /* 0x00208000db9c783b */ /* 0x000ea20000004200 */
[C---:B------:R-:W-:Y:S02]  /*108e0*/  FMUL.FTZ R50, R0.reuse, R190 ;  /* 0x000000be00327220 */ /* 0x040fe40000410000 */
[C---:B------:R-:W-:Y:S02]  /*108f0*/  FMUL.FTZ R51, R0.reuse, R191 ;  /* 0x000000bf00337220 */ /* 0x040fe40000410000 */
[-C--:B------:R-:W-:Y:S04]  /*10900*/  HMMA.16816.F32 R16, R148, R26.reuse, R16 ;  /* 0x0000001a9410723c */ /* 0x080fe80000001810 */
[C---:B------:R-:W-:Y:S02]  /*10910*/  FMUL.FTZ R62, R0.reuse, R62 ;  /* 0x0000003e003e7220 */ /* 0x040fe40000410000 */
[C---:B------:R-:W-:Y:S02]  /*10920*/  FMUL.FTZ R63, R0.reuse, R63 ;  /* 0x0000003f003f7220 */ /* 0x040fe40000410000 */
[C---:B------:R-:W-:Y:S04]  /*10930*/  HMMA.16816.F32 R20, R196.reuse, R26, R20 ;  /* 0x0000001ac414723c */ /* 0x040fe80000001814 */
[C---:B------:R-:W-:Y:S02]  /*10940*/  FMUL.FTZ R30, R0.reuse, R170 ;  /* 0x000000aa001e7220 */ /* 0x040fe40000410000 */
[----:B------:R-:W-:Y:S02]  /*10950*/  FMUL.FTZ R31, R0, R171 ;  /* 0x000000ab001f7220 */ /* 0x000fe40000410000 */
[C---:B------:R-:W-:Y:S02]  /*10960*/  FMUL.FTZ R27, R6.reuse, R167 ;  /* 0x000000a7061b7220 */ /* 0x040fe40000410000 */
[----:B------:R3:W-:Y:S02]  /*10970*/  MUFU.EX2 R167, R136 ;  /* 0x0000008800a77308 */ /* 0x0007e40000000800 */
[C---:B------:R-:W-:Y:S01]  /*10980*/  FMUL.FTZ R24, R7.reuse, R164 ;  /* 0x000000a407187220 */ /* 0x040fe20000410000 */
[----:B------:R-:W-:Y:S01]  /*10990*/  MOV R164, R53 ;  /* 0x0000003500a47202 */ /* 0x000fe20000000f00 */
[C---:B------:R-:W-:Y:S01]  /*109a0*/  FMUL.FTZ R25, R7.reuse, R165 ;  /* 0x000000a507197220 */ /* 0x040fe20000410000 */
[----:B------:R-:W-:Y:S01]  /*109b0*/  MOV R165, R47 ;  /* 0x0000002f00a57202 */ /* 0x000fe20000000f00 */
[----:B------:R-:W-:Y:S01]  /*109c0*/  FMUL.FTZ R26, R6, R166 ;  /* 0x000000a6061a7220 */ /* 0x000fe20000410000 */
[----:B------:R-:W-:Y:S01]  /*109d0*/  MOV R166, R52 ;  /* 0x0000003400a67202 */ /* 0x000fe20000000f00 */
[C---:B------:R-:W-:Y:S02]  /*109e0*/  FMUL.FTZ R52, R7.reuse, R192 ;  /* 0x000000c007347220 */ /* 0x040fe40000410000 */
[C---:B------:R-:W-:Y:S02]  /*109f0*/  FMUL.FTZ R53, R7.reuse, R193 ;  /* 0x000000c107357220 */ /* 0x040fe40000410000 */
[----:B------:R-:W-:Y:S01]  /*10a00*/  LDSM.16.MT88.4 R192, [R220+0x3080] ;  /* 0x00308000dcc0783b */ /* 0x000fe20000004200 */
[-C--:B------:R-:W-:Y:S03]  /*10a10*/  HMMA.16816.F32 R24, R196, R40.reuse, R24 ;  /* 0x00000028c418723c */ /* 0x080fe60000001818 */
[C---:B------:R-:W-:Y:S02]  /*10a20*/  FMUL.FTZ R47, R0.reuse, R187 ;  /* 0x000000bb002f7220 */ /* 0x040fe40000410000 */
[C---:B------:R-:W-:Y:S02]  /*10a30*/  FMUL.FTZ R66, R0.reuse, R66 ;  /* 0x0000004200427220 */ /* 0x040fe40000410000 */
[----:B------:R-:W-:Y:S01]  /*10a40*/  FMUL.FTZ R67, R0, R67 ;  /* 0x0000004300437220 */ /* 0x000fe20000410000 */
[C---:B------:R-:W-:Y:S04]  /*10a50*/  HMMA.16816.F32 R28, R148.reuse, R40, R28 ;  /* 0x00000028941c723c */ /* 0x040fe8000000181c */
[--C-:B---3--:R-:W-:Y:S02]  /*10a60*/  FFMA.FTZ R136, R204, c[0x0][0x2d0], -R147.reuse ;  /* 0x0000b400cc887a23 */ /* 0x108fe40000010893 */
[C---:B------:R-:W-:Y:S01]  /*10a70*/  FMUL.FTZ R34, R0.reuse, R174 ;  /* 0x000000ae00227220 */ /* 0x040fe20000410000 */
[----:B------:R-:W-:Y:S01]  /*10a80*/  MOV R174, R46 ;  /* 0x0000002e00ae7202 */ /* 0x000fe20000000f00 */
[----:B------:R3:W4:Y:S01]  /*10a90*/  MUFU.EX2 R170, R136 ;  /* 0x0000008800aa7308 */ /* 0x0007220000000800 */
[C---:B------:R-:W-:Y:S03]  /*10aa0*/  FMUL.FTZ R40, R7.reuse, R180 ;  /* 0x000000b407287220 */ /* 0x040fe60000410000 */
[C---:B------:R-:W-:Y:S01]  /*10ab0*/  FMUL.FTZ R35, R0.reuse, R175 ;  /* 0x000000af00237220 */ /* 0x040fe20000410000 */
[----:B------:R-:W-:Y:S01]  /*10ac0*/  MOV R175, R48 ;  /* 0x0000003000af7202 */ /* 0x000fe20000000f00 */
[----:B------:R-:W-:Y:S02]  /*10ad0*/  FMUL.FTZ R46, R0, R186 ;  /* 0x000000ba002e7220 */ /* 0x000fe40000410000 */
[----:B------:R-:W5:Y:S01]  /*10ae0*/  LDL.LU R186, [R1+0x94] ;  /* 0x0000940001ba7983 */ /* 0x000f620000300800 */
[C---:B------:R-:W-:Y:S02]  /*10af0*/  FMUL.FTZ R41, R7.reuse, R181 ;  /* 0x000000b507297220 */ /* 0x040fe40000410000 */
[-C--:B------:R-:W-:Y:S03]  /*10b00*/  HMMA.16816.F32 R32, R148, R42.reuse, R32 ;  /* 0x0000002a9420723c */ /* 0x080fe60000001820 */
[----:B------:R-:W-:Y:S02]  /*10b10*/  FMUL.FTZ R48, R2, R188 ;  /* 0x000000bc02307220 */ /* 0x000fe40000410000 */
[C---:B------:R-:W-:Y:S02]  /*10b20*/  FMUL.FTZ R78, R0.reuse, R78 ;  /* 0x0000004e004e7220 */ /* 0x040fe40000410000 */
[C---:B------:R-:W-:Y:S01]  /*10b30*/  FMUL.FTZ R79, R0.reuse, R79 ;  /* 0x0000004f004f7220 */ /* 0x040fe20000410000 */
[C---:B------:R-:W-:Y:S04]  /*10b40*/  HMMA.16816.F32 R36, R196.reuse, R42, R36 ;  /* 0x0000002ac424723c */ /* 0x040fe80000001824 */
[----:B------:R-:W-:Y:S02]  /*10b50*/  FMUL.FTZ R82, R0, R82 ;  /* 0x0000005200527220 */ /* 0x000fe40000410000 */
[--C-:B---3--:R-:W-:Y:S02]  /*10b60*/  FFMA.FTZ R136, R202, c[0x0][0x2d0], -R200.reuse ;  /* 0x0000b400ca887a23 */ /* 0x108fe400000108c8 */
[C---:B------:R-:W-:Y:S02]  /*10b70*/  FMUL.FTZ R42, R6.reuse, R182 ;  /* 0x000000b6062a7220 */ /* 0x040fe40000410000 */
[----:B------:R3:W-:Y:S02]  /*10b80*/  MUFU.EX2 R168, R136 ;  /* 0x0000008800a87308 */ /* 0x0007e40000000800 */
[----:B------:R-:W-:Y:S02]  /*10b90*/  FMUL.FTZ R43, R6, R183 ;  /* 0x000000b7062b7220 */ /* 0x000fe40000410000 */
[C---:B------:R-:W-:Y:S02]  /*10ba0*/  FMUL.FTZ R83, R0.reuse, R83 ;  /* 0x0000005300537220 */ /* 0x040fe40000410000 */
[C---:B------:R-:W-:Y:S02]  /*10bb0*/  FMUL.FTZ R94, R0.reuse, R94 ;  /* 0x0000005e005e7220 */ /* 0x040fe40000410000 */
[----:B------:R-:W-:Y:S01]  /*10bc0*/  FMUL.FTZ R95, R0, R95 ;  /* 0x0000005f005f7220 */ /* 0x000fe20000410000 */
[-C--:B-1----:R-:W-:Y:S03]  /*10bd0*/  HMMA.16816.F32 R40, R196, R152.reuse, R40 ;  /* 0x00000098c428723c */ /* 0x082fe60000001828 */
[----:B------:R-:W-:Y:S02]  /*10be0*/  FMUL.FTZ R97, R2, R97 ;  /* 0x0000006102617220 */ /* 0x000fe40000410000 */
[C---:B------:R-:W-:Y:S02]  /*10bf0*/  FMUL.FTZ R98, R0.reuse, R98 ;  /* 0x0000006200627220 */ /* 0x040fe40000410000 */
[----:B------:R-:W-:Y:S01]  /*10c00*/  FMUL.FTZ R99, R0, R99 ;  /* 0x0000006300637220 */ /* 0x000fe20000410000 */
[C---:B------:R-:W-:Y:S04]  /*10c10*/  HMMA.16816.F32 R44, R148.reuse, R152, R44 ;  /* 0x00000098942c723c */ /* 0x040fe8000000182c */
[C---:B------:R-:W-:Y:S02]  /*10c20*/  FMUL.FTZ R100, R7.reuse, R100 ;  /* 0x0000006407647220 */ /* 0x040fe40000410000 */
[----:B------:R-:W-:Y:S02]  /*10c30*/  FMUL.FTZ R101, R7, R101 ;  /* 0x0000006507657220 */ /* 0x000fe40000410000 */
[-C--:B------:R-:W-:Y:S04]  /*10c40*/  HMMA.16816.F32 R48, R148, R154.reuse, R48 ;  /* 0x0000009a9430723c */ /* 0x080fe80000001830 */
[--C-:B---3--:R-:W-:Y:S02]  /*10c50*/  FFMA.FTZ R136, R205, c[0x0][0x2d0], -R200.reuse ;  /* 0x0000b400cd887a23 */ /* 0x108fe400000108c8 */
[C---:B------:R-:W-:Y:S02]  /*10c60*/  FMUL.FTZ R102, R6.reuse, R102 ;  /* 0x0000006606667220 */ /* 0x040fe40000410000 */
[C---:B------:R-:W-:Y:S01]  /*10c70*/  HMMA.16816.F32 R52, R196.reuse, R154, R52 ;  /* 0x0000009ac434723c */ /* 0x040fe20000001834 */
[----:B------:R1:W3:Y:S01]  /*10c80*/  MUFU.EX2 R171, R136 ;  /* 0x0000008800ab7308 */ /* 0x0002e20000000800 */
[----:B------:R-:W3:Y:S02]  /*10c90*/  LDSM.16.MT88.4 R152, [R217+0x3880] ;  /* 0x00388000d998783b */ /* 0x000ee40000004200 */
[C---:B------:R-:W-:Y:S02]  /*10ca0*/  FMUL.FTZ R103, R6.reuse, R103 ;  /* 0x0000006706677220 */ /* 0x040fe40000410000 */
[C---:B------:R-:W-:Y:S02]  /*10cb0*/  FMUL.FTZ R104, R7.reuse, R104 ;  /* 0x0000006807687220 */ /* 0x040fe40000410000 */
[-C--:B--2---:R-:W-:Y:S04]  /*10cc0*/  HMMA.16816.F32 R56, R196, R156.reuse, R56 ;  /* 0x0000009cc438723c */ /* 0x084fe80000001838 */
        /* <DEDUP_REMOVED lines=10> */
[----:B------:R-:W2:Y:S02]  /*10d70*/  LDSM.16.MT88.4 R156, [R218+0x3880] ;  /* 0x00388000da9c783b */ /* 0x000ea40000004200 */
[C---:B------:R-:W-:Y:S02]  /*10d80*/  FMUL.FTZ R110, R0.reuse, R110 ;  /* 0x0000006e006e7220 */ /* 0x040fe40000410000 */
[----:B------:R-:W-:Y:S02]  /*10d90*/  FMUL.FTZ R111, R0, R111 ;  /* 0x0000006f006f7220 */ /* 0x000fe40000410000 */
[C---:B------:R-:W-:Y:S01]  /*10da0*/  FMUL.FTZ R112, R2.reuse, R112 ;  /* 0x0000007002707220 */ /* 0x040fe20000410000 */
[-C--:B---3--:R-:W-:Y:S03]  /*10db0*/  HMMA.16816.F32 R72, R196, R152.reuse, R72 ;  /* 0x00000098c448723c */ /* 0x088fe60000001848 */
[----:B------:R-:W-:Y:S02]  /*10dc0*/  FMUL.FTZ R113, R2, R113 ;  /* 0x0000007102717220 */ /* 0x000fe40000410000 */
[C---:B------:R-:W-:Y:S02]  /*10dd0*/  FMUL.FTZ R114, R0.reuse, R114 ;  /* 0x0000007200727220 */ /* 0x040fe40000410000 */
[----:B------:R-:W-:Y:S01]  /*10de0*/  FMUL.FTZ R115, R0, R115 ;  /* 0x0000007300737220 */ /* 0x000fe20000410000 */
[C---:B------:R-:W-:Y:S04]  /*10df0*/  HMMA.16816.F32 R76, R148.reuse, R152, R76 ;  /* 0x00000098944c723c */ /* 0x040fe8000000184c */
[C---:B------:R-:W-:Y:S02]  /*10e00*/  FMUL.FTZ R116, R7.reuse, R116 ;  /* 0x0000007407747220 */ /* 0x040fe40000410000 */
[C---:B------:R-:W-:Y:S02]  /*10e10*/  FMUL.FTZ R117, R7.reuse, R117 ;  /* 0x0000007507757220 */ /* 0x040fe40000410000 */
[-C--:B------:R-:W-:Y:S04]  /*10e20*/  HMMA.16816.F32 R80, R148, R154.reuse, R80 ;  /* 0x0000009a9450723c */ /* 0x080fe80000001850 */
[----:B-1----:R-:W-:Y:S02]  /*10e30*/  FFMA.FTZ R136, R210, c[0x0][0x2d0], -R147 ;  /* 0x0000b400d2887a23 */ /* 0x002fe40000010893 */
[C---:B------:R-:W-:Y:S02]  /*10e40*/  FMUL.FTZ R118, R6.reuse, R118 ;  /* 0x0000007606767220 */ /* 0x040fe40000410000 */
[C---:B------:R-:W-:Y:S01]  /*10e50*/  HMMA.16816.F32 R84, R196.reuse, R154, R84 ;  /* 0x0000009ac454723c */ /* 0x040fe20000001854 */
[----:B------:R1:W-:Y:S01]  /*10e60*/  MUFU.EX2 R182, R136 ;  /* 0x0000008800b67308 */ /* 0x0003e20000000800 */
[----:B------:R-:W3:Y:S02]  /*10e70*/  LDSM.16.MT88.4 R152, [R220+0x3880] ;  /* 0x00388000dc98783b */ /* 0x000ee40000004200 */
[C---:B------:R-:W-:Y:S02]  /*10e80*/  FMUL.FTZ R119, R6.reuse, R119 ;  /* 0x0000007706777220 */ /* 0x040fe40000410000 */
[C---:B------:R-:W-:Y:S02]  /*10e90*/  FMUL.FTZ R132, R7.reuse, R132 ;  /* 0x0000008407847220 */ /* 0x040fe40000410000 */
[-C--:B--2---:R-:W-:Y:S04]  /*10ea0*/  HMMA.16816.F32 R88, R196, R156.reuse, R88 ;  /* 0x0000009cc458723c */ /* 0x084fe80000001858 */
[C---:B------:R-:W-:Y:S02]  /*10eb0*/  FMUL.FTZ R133, R7.reuse, R133 ;  /* 0x0000008507857220 */ /* 0x040fe40000410000 */
        /* <DEDUP_REMOVED lines=25> */
[----:B------:R-:W3:Y:S02]  /*11050*/  LDSM.16.MT88.4 R152, [R217+0x2880] ;  /* 0x00288000d998783b */ /* 0x000ee40000004200 */
[----:B------:R-:W-:Y:S04]  /*11060*/  FMUL.FTZ R131, R0, R131 ;  /* 0x0000008300837220 */ /* 0x000fe80000410000 */
[-C--:B--2---:R-:W-:Y:S08]  /*11070*/  HMMA.16816.F32 R120, R196, R156.reuse, R120 ;  /* 0x0000009cc478723c */ /* 0x084ff00000001878 */
[C---:B------:R-:W-:Y:S08]  /*11080*/  HMMA.16816.F32 R124, R148.reuse, R156, R124 ;  /* 0x0000009c947c723c */ /* 0x040ff0000000187c */
[-C--:B------:R-:W-:Y:S04]  /*11090*/  HMMA.16816.F32 R128, R148, R158.reuse, R128 ;  /* 0x0000009e9480723c */ /* 0x080fe80000001880 */
[--C-:B-1----:R-:W-:Y:S03]  /*110a0*/  FFMA.FTZ R136, R207, c[0x0][0x2d0], -R201.reuse ;  /* 0x0000b400cf887a23 */ /* 0x102fe600000108c9 */
[----:B----4-:R-:W-:Y:S01]  /*110b0*/  F2FP.PACK_AB R148, R170, R167 ;  /* 0x000000a7aa94723e */ /* 0x010fe200000000ff */
[----:B------:R-:W-:Y:S01]  /*110c0*/  HMMA.16816.F32 R132, R196, R158, R132 ;  /* 0x0000009ec484723c */ /* 0x000fe20000001884 */
[----:B------:R1:W-:Y:S03]  /*110d0*/  MUFU.EX2 R246, R136 ;  /* 0x0000008800f67308 */ /* 0x0003e60000000800 */
[----:B------:R-:W-:Y:S01]  /*110e0*/  F2FP.PACK_AB R149, R171, R168 ;  /* 0x000000a8ab95723e */ /* 0x000fe200000000ff */
[--C-:B-1----:R-:W-:Y:S06]  /*110f0*/  FFMA.FTZ R136, R206, c[0x0][0x2d0], -R201.reuse ;  /* 0x0000b400ce887a23 */ /* 0x102fec00000108c9 */
[----:B------:R1:W2:Y:S02]  /*11100*/  MUFU.EX2 R245, R136 ;  /* 0x0000008800f57308 */ /* 0x0002a40000000800 */
[--C-:B-1----:R-:W-:Y:S01]  /*11110*/  FFMA.FTZ R136, R212, c[0x0][0x2d0], -R201.reuse ;  /* 0x0000b400d4887a23 */ /* 0x102fe200000108c9 */
[----:B--2---:R-:W-:Y:S07]  /*11120*/  F2FP.PACK_AB R156, R245, R246 ;  /* 0x000000f6f59c723e */ /* 0x004fee00000000ff */
[----:B------:R1:W-:Y:S02]  /*11130*/  MUFU.EX2 R244, R136 ;  /* 0x0000008800f47308 */ /* 0x0003e40000000800 */
[----:B-1----:R-:W-:Y:S08]  /*11140*/  FFMA.FTZ R136, R213, c[0x0][0x2d0], -R201 ;  /* 0x0000b400d5887a23 */ /* 0x002ff000000108c9 */
[----:B------:R1:W2:Y:S02]  /*11150*/  MUFU.EX2 R243, R136 ;  /* 0x0000008800f37308 */ /* 0x0002a40000000800 */
[--C-:B-1----:R-:W-:Y:S01]  /*11160*/  FFMA.FTZ R136, R238, c[0x0][0x2d0], -R4.reuse ;  /* 0x0000b400ee887a23 */ /* 0x102fe20000010804 */
[----:B------:R-:W-:Y:S02]  /*11170*/  MOV R238, R182 ;  /* 0x000000b600ee7202 */ /* 0x000fe40000000f00 */
[----:B------:R-:W-:Y:S05]  /*11180*/  MOV R182, R160 ;  /* 0x000000a000b67202 */ /* 0x000fea0000000f00 */
[----:B------:R1:W-:Y:S01]  /*11190*/  MUFU.EX2 R205, R136 ;  /* 0x0000008800cd7308 */ /* 0x0003e20000000800 */
[----:B--2---:R-:W-:Y:S01]  /*111a0*/  F2FP.PACK_AB R158, R243, R244 ;  /* 0x000000f4f39e723e */ /* 0x004fe200000000ff */
[--C-:B-1----:R-:W-:Y:S01]  /*111b0*/  FFMA.FTZ R136, R237, c[0x0][0x2d0], -R4.reuse ;  /* 0x0000b400ed887a23 */ /* 0x102fe20000010804 */
[----:B------:R-:W-:Y:S02]  /*111c0*/  MOV R237, R181 ;  /* 0x000000b500ed7202 */ /* 0x000fe40000000f00 */
[----:B------:R-:W-:Y:S05]  /*111d0*/  MOV R181, R162 ;  /* 0x000000a200b57202 */ /* 0x000fea0000000f00 */
[----:B------:R1:W2:Y:S01]  /*111e0*/  MUFU.EX2 R204, R136 ;  /* 0x0000008800cc7308 */ /* 0x0002a20000000800 */
[----:B------:R-:W-:Y:S02]  /*111f0*/  F2FP.PACK_AB R151, R247, R237 ;  /* 0x000000edf797723e */ /* 0x000fe400000000ff */
[----:B------:R-:W-:Y:S02]  /*11200*/  MOV R184, R181 ;  /* 0x000000b500b87202 */ /* 0x000fe40000000f00 */
[----:B------:R-:W-:Y:S02]  /*11210*/  MOV R181, R178 ;  /* 0x000000b200b57202 */ /* 0x000fe40000000f00 */
[----:B------:R-:W-:Y:S01]  /*11220*/  MOV R178, R140 ;  /* 0x0000008c00b27202 */ /* 0x000fe20000000f00 */
[--C-:B-1----:R-:W-:Y:S01]  /*11230*/  FFMA.FTZ R136, R214, c[0x0][0x2d0], -R4.reuse ;  /* 0x0000b400d6887a23 */ /* 0x102fe20000010804 */
[----:B--2---:R-:W-:Y:S03]  /*11240*/  F2FP.PACK_AB R157, R204, R205 ;  /* 0x000000cdcc9d723e */ /* 0x004fe600000000ff */
[----:B------:R1:W-:Y:S02]  /*11250*/  MUFU.EX2 R203, R136 ;  /* 0x0000008800cb7308 */ /* 0x0003e40000000800 */
[----:B-1----:R-:W-:Y:S01]  /*11260*/  FFMA.FTZ R136, R215, c[0x0][0x2d0], -R4 ;  /* 0x0000b400d7887a23 */ /* 0x002fe20000010804 */
[----:B------:R-:W-:Y:S02]  /*11270*/  MOV R215, R180 ;  /* 0x000000b400d77202 */ /* 0x000fe40000000f00 */
[----:B------:R-:W-:Y:S05]  /*11280*/  MOV R180, R176 ;  /* 0x000000b000b47202 */ /* 0x000fea0000000f00 */
[----:B------:R1:W2:Y:S01]  /*11290*/  MUFU.EX2 R202, R136 ;  /* 0x0000008800ca7308 */ /* 0x0002a20000000800 */
[----:B------:R-:W-:Y:S02]  /*112a0*/  MOV R176, R161 ;  /* 0x000000a100b07202 */ /* 0x000fe40000000f00 */
[----:B------:R-:W4:Y:S01]  /*112b0*/  LDSM.16.MT88.4 R160, [R218+0x2880] ;  /* 0x00288000daa0783b */ /* 0x000f220000004200 */
[----:B------:R-:W-:Y:S02]  /*112c0*/  F2FP.PACK_AB R150, R238, R215 ;  /* 0x000000d7ee96723e */ /* 0x000fe400000000ff */
[----:B------:R-:W-:Y:S02]  /*112d0*/  MOV R183, R180 ;  /* 0x000000b400b77202 */ /* 0x000fe40000000f00 */
[----:B------:R-:W-:Y:S02]  /*112e0*/  MOV R180, R175 ;  /* 0x000000af00b47202 */ /* 0x000fe40000000f00 */
[----:B------:R-:W-:Y:S01]  /*112f0*/  MOV R175, R142 ;  /* 0x0000008e00af7202 */ /* 0x000fe20000000f00 */
[-C--:B---3--:R-:W-:Y:S05]  /*11300*/  HMMA.16816.F32 R8, R148, R152.reuse, R8 ;  /* 0x000000989408723c */ /* 0x088fea0000001808 */
[--C-:B-1----:R-:W-:Y:S01]  /*11310*/  FFMA.FTZ R136, R250, c[0x0][0x2d0], -R147.reuse ;  /* 0x0000b400fa887a23 */ /* 0x102fe20000010893 */
[----:B--2---:R-:W-:Y:S02]  /*11320*/  F2FP.PACK_AB R159, R202, R203 ;  /* 0x000000cbca9f723e */ /* 0x004fe400000000ff */
[----:B------:R-:W-:Y:S01]  /*11330*/  MOV R250, R171 ;  /* 0x000000ab00fa7202 */ /* 0x000fe20000000f00 */
[----:B------:R1:W-:Y:S04]  /*11340*/  MUFU.EX2 R214, R136 ;  /* 0x0000008800d67308 */ /* 0x0003e80000000800 */
[C---:B------:R-:W-:Y:S08]  /*11350*/  HMMA.16816.F32 R12, R156.reuse, R152, R12 ;  /* 0x000000989c0c723c */ /* 0x040ff0000000180c */
[-C--:B------:R-:W-:Y:S08]  /*11360*/  HMMA.16816.F32 R16, R156, R154.reuse, R16 ;  /* 0x0000009a9c10723c */ /* 0x080ff00000001810 */
[C---:B------:R-:W-:Y:S01]  /*11370*/  HMMA.16816.F32 R20, R148.reuse, R154, R20 ;  /* 0x0000009a9414723c */ /* 0x040fe20000001814 */
[----:B------:R-:W2:Y:S03]  /*11380*/  LDSM.16.MT88.4 R152, [R220+0x2880] ;  /* 0x00288000dc98783b */ /* 0x000ea60000004200 */
[--C-:B-1----:R-:W-:Y:S01]  /*11390*/  FFMA.FTZ R136, R252, c[0x0][0x2d0], -R147.reuse ;  /* 0x0000b400fc887a23 */ /* 0x102fe20000010893 */
[----:B------:R-:W-:Y:S03]  /*113a0*/  MOV R252, R170 ;  /* 0x000000aa00fc7202 */ /* 0x000fe60000000f00 */
[-C--:B----4-:R-:W-:Y:S01]  /*113b0*/  HMMA.16816.F32 R24, R148, R160.reuse, R24 ;  /* 0x000000a09418723c */ /* 0x090fe20000001818 */
[----:B------:R1:W3:Y:S07]  /*113c0*/  MUFU.EX2 R213, R136 ;  /* 0x0000008800d57308 */ /* 0x0002ee0000000800 */
[C---:B------:R-:W-:Y:S08]  /*113d0*/  HMMA.16816.F32 R28, R156.reuse, R160, R28 ;  /* 0x000000a09c1c723c */ /* 0x040ff0000000181c */
[-C--:B------:R-:W-:Y:S08]  /*113e0*/  HMMA.16816.F32 R32, R156, R162.reuse, R32 ;  /* 0x000000a29c20723c */ /* 0x080ff00000001820 */
[C---:B------:R-:W-:Y:S01]  /*113f0*/  HMMA.16816.F32 R36, R148.reuse, R162, R36 ;  /* 0x000000a29424723c */ /* 0x040fe20000001824 */
[----:B------:R-:W4:Y:S03]  /*11400*/  LDSM.16.MT88.4 R160, [R219+0x2880] ;  /* 0x00288000dba0783b */ /* 0x000f260000004200 */
[--C-:B-1----:R-:W-:Y:S01]  /*11410*/  FFMA.FTZ R136, R248, c[0x0][0x2d0], -R200.reuse ;  /* 0x0000b400f8887a23 */ /* 0x102fe200000108c8 */
[----:B------:R-:W-:Y:S03]  /*11420*/  MOV R248, R169 ;  /* 0x000000a900f87202 */ /* 0x000fe60000000f00 */
[----:B------:R1:W-:Y:S01]  /*11430*/  MUFU.EX2 R212, R136 ;  /* 0x0000008800d47308 */ /* 0x0003e20000000800 */
[-C--:B--2---:R-:W-:Y:S08]  /*11440*/  HMMA.16816.F32 R40, R148, R152.reuse, R40 ;  /* 0x000000989428723c */ /* 0x084ff00000001828 */
[C---:B------:R-:W-:Y:S08]  /*11450*/  HMMA.16816.F32 R44, R156.reuse, R152, R44 ;  /* 0x000000989c2c723c */ /* 0x040ff0000000182c */
[-C--:B------:R-:W-:Y:S04]  /*11460*/  HMMA.16816.F32 R48, R156, R154.reuse, R48 ;  /* 0x0000009a9c30723c */ /* 0x080fe80000001830 */
[--C-:B-1----:R-:W-:Y:S04]  /*11470*/  FFMA.FTZ R136, R249, c[0x0][0x2d0], -R200.reuse ;  /* 0x0000b400f9887a23 */ /* 0x102fe800000108c8 */
[C---:B------:R-:W-:Y:S01]  /*11480*/  HMMA.16816.F32 R52, R148.reuse, R154, R52 ;  /* 0x0000009a9434723c */ /* 0x040fe20000001834 */
[----:B------:R-:W1:Y:S01]  /*11490*/  LDSM.16.MT88.4 R152, [R217+0x4080] ;  /* 0x00408000d998783b */ /* 0x000e620000004200 */
[----:B------:R2:W1:Y:S02]  /*114a0*/  MUFU.EX2 R211, R136 ;  /* 0x0000008800d37308 */ /* 0x0004640000000800 */
[----:B------:R-:W-:Y:S04]  /*114b0*/  MOV R249, R168 ;  /* 0x000000a800f97202 */ /* 0x000fe80000000f00 */
[-C--:B----4-:R-:W-:Y:S08]  /*114c0*/  HMMA.16816.F32 R56, R148, R160.reuse, R56 ;  /* 0x000000a09438723c */ /* 0x090ff00000001838 */
[C---:B------:R-:W-:Y:S08]  /*114d0*/  HMMA.16816.F32 R60, R156.reuse, R160, R60 ;  /* 0x000000a09c3c723c */ /* 0x040ff0000000183c */
[-C--:B------:R-:W-:Y:S04]  /*114e0*/  HMMA.16816.F32 R64, R156, R162.reuse, R64 ;  /* 0x000000a29c40723c */ /* 0x080fe80000001840 */
[--C-:B--2---:R-:W-:Y:S01]  /*114f0*/  FFMA.FTZ R136, R182, c[0x0][0x2d0], -R147.reuse ;  /* 0x0000b400b6887a23 */ /* 0x104fe20000010893 */
[----:B------:R-:W-:Y:S01]  /*11500*/  MOV R182, R179 ;  /* 0x000000b300b67202 */ /* 0x000fe20000000f00 */
[----:B------:R-:W-:Y:S01]  /*11510*/  FFMA.FTZ R147, R143, c[0x0][0x2d0], -R147 ;  /* 0x0000b4008f937a23 */ /* 0x000fe20000010893 */
[----:B------:R-:W-:Y:S01]  /*11520*/  MOV R179, R174 ;  /* 0x000000ae00b37202 */ /* 0x000fe20000000f00 */
[C---:B------:R-:W-:Y:S01]  /*11530*/  HMMA.16816.F32 R68, R148.reuse, R162, R68 ;  /* 0x000000a29444723c */ /* 0x040fe20000001844 */
[----:B------:R2:W-:Y:S01]  /*11540*/  MUFU.EX2 R210, R136 ;  /* 0x0000008800d27308 */ /* 0x0005e20000000800 */
[----:B------:R-:W4:Y:S02]  /*11550*/  LDSM.16.MT88.4 R160, [R218+0x4080] ;  /* 0x00408000daa0783b */ /* 0x000f240000004200 */
[----:B------:R-:W-:Y:S02]  /*11560*/  MOV R174, R141 ;  /* 0x0000008d00ae7202 */ /* 0x000fe40000000f00 */
[----:B------:R-:W-:Y:S02]  /*11570*/  MOV R187, R179 ;  /* 0x000000b300bb7202 */ /* 0x000fe40000000f00 */
[-C--:B-1----:R-:W-:Y:S02]  /*11580*/  HMMA.16816.F32 R72, R148, R152.reuse, R72 ;  /* 0x000000989448723c */ /* 0x082fe40000001848 */
[----:B------:R-:W1:Y:S01]  /*11590*/  LDSM.16.MT88.4 R140, [R220+0x4080] ;  /* 0x00408000dc8c783b */ /* 0x000e620000004200 */
[----:B------:R3:W1:Y:S01]  /*115a0*/  MUFU.EX2 R209, R147 ;  /* 0x0000009300d17308 */ /* 0x0006620000000800 */
[----:B-----5:R-:W-:Y:S04]  /*115b0*/  FFMA.FTZ R7, R7, R186, R187 ;  /* 0x000000ba07077223 */ /* 0x020fe800000100bb */
[C---:B------:R-:W-:Y:S08]  /*115c0*/  HMMA.16816.F32 R76, R156.reuse, R152, R76 ;  /* 0x000000989c4c723c */ /* 0x040ff0000000184c */
[-C--:B------:R-:W-:Y:S04]  /*115d0*/  HMMA.16816.F32 R80, R156, R154.reuse, R80 ;  /* 0x0000009a9c50723c */ /* 0x080fe80000001850 */
[--C-:B--2---:R-:W-:Y:S01]  /*115e0*/  FFMA.FTZ R136, R185, c[0x0][0x2d0], -R200.reuse ;  /* 0x0000b400b9887a23 */ /* 0x104fe200000108c8 */
[----:B------:R-:W-:Y:S01]  /*115f0*/  MOV R185, R180 ;  /* 0x000000b400b97202 */ /* 0x000fe20000000f00 */
[----:B------:R-:W-:Y:S01]  /*11600*/  FFMA.FTZ R200, R144, c[0x0][0x2d0], -R200 ;  /* 0x0000b40090c87a23 */ /* 0x000fe200000108c8 */
[----:B------:R-:W-:Y:S01]  /*11610*/  MOV R180, R178 ;  /* 0x000000b200b47202 */ /* 0x000fe20000000f00 */
[C---:B------:R-:W-:Y:S01]  /*11620*/  HMMA.16816.F32 R84, R148.reuse, R154, R84 ;  /* 0x0000009a9454723c */ /* 0x040fe20000001854 */
[----:B------:R-:W2:Y:S01]  /*11630*/  LDL.LU R144, [R1+0x9c] ;  /* 0x00009c0001907983 */ /* 0x000ea20000300800 */
[----:B------:R5:W-:Y:S03]  /*11640*/  MUFU.EX2 R207, R136 ;  /* 0x0000008800cf7308 */ /* 0x000be60000000800 */
[----:B---3--:R-:W3:Y:S03]  /*11650*/  LDL.LU R147, [R1+0x98] ;  /* 0x0000980001937983 */ /* 0x008ee60000300800 */
[-C--:B----4-:R-:W-:Y:S01]  /*11660*/  HMMA.16816.F32 R88, R148, R160.reuse, R88 ;  /* 0x000000a09458723c */ /* 0x090fe20000001858 */
[----:B------:R-:W4:Y:S03]  /*11670*/  LDSM.16.MT88.4 R152, [R219+0x4080] ;  /* 0x00408000db98783b */ /* 0x000f260000004200 */
[----:B------:R-:W1:Y:S04]  /*11680*/  MUFU.EX2 R208, R200 ;  /* 0x000000c800d07308 */ /* 0x000e680000000800 */
[C---:B------:R-:W-:Y:S08]  /*11690*/  HMMA.16816.F32 R92, R156.reuse, R160, R92 ;  /* 0x000000a09c5c723c */ /* 0x040ff0000000185c */
[-C--:B------:R-:W-:Y:S04]  /*116a0*/  HMMA.16816.F32 R96, R156, R162.reuse, R96 ;  /* 0x000000a29c60723c */ /* 0x080fe80000001860 */
[--C-:B-----5:R-:W-:Y:S01]  /*116b0*/  FFMA.FTZ R136, R251, c[0x0][0x2d0], -R201.reuse ;  /* 0x0000b400fb887a23 */ /* 0x120fe200000108c9 */
[----:B------:R-:W-:Y:S03]  /*116c0*/  MOV R251, R167 ;  /* 0x000000a700fb7202 */ /* 0x000fe60000000f00 */
[C---:B------:R-:W-:Y:S01]  /*116d0*/  HMMA.16816.F32 R100, R148.reuse, R162, R100 ;  /* 0x000000a29464723c */ /* 0x040fe20000001864 */
[----:B------:R5:W-:Y:S01]  /*116e0*/  MUFU.EX2 R206, R136 ;  /* 0x0000008800ce7308 */ /* 0x000be20000000800 */
[----:B------:R-:W4:Y:S06]  /*116f0*/  LDSM.16.MT88.4 R160, [R217+0x3080] ;  /* 0x00308000d9a0783b */ /* 0x000f2c0000004200 */
[-C--:B-1----:R-:W-:Y:S08]  /*11700*/  HMMA.16816.F32 R104, R148, R140.reuse, R104 ;  /* 0x0000008c9468723c */ /* 0x082ff00000001868 */
[C---:B------:R-:W-:Y:S07]  /*11710*/  HMMA.16816.F32 R108, R156.reuse, R140, R108 ;  /* 0x0000008c9c6c723c */ /* 0x040fee000000186c */
[----:B------:R-:W-:Y:S01]  /*11720*/  F2FP.PACK_AB R140, R213, R214 ;  /* 0x000000d6d58c723e */ /* 0x000fe200000000ff */
[-C--:B------:R-:W-:Y:S04]  /*11730*/  HMMA.16816.F32 R112, R156, R142.reuse, R112 ;  /* 0x0000008e9c70723c */ /* 0x080fe80000001870 */
[--C-:B-----5:R-:W-:Y:S01]  /*11740*/  FFMA.FTZ R136, R184, c[0x0][0x2d0], -R201.reuse ;  /* 0x0000b400b8887a23 */ /* 0x120fe200000108c9 */
[----:B------:R-:W-:Y:S02]  /*11750*/  MOV R184, R181 ;  /* 0x000000b500b87202 */ /* 0x000fe40000000f00 */
[----:B------:R-:W-:Y:S01]  /*11760*/  MOV R181, R177 ;  /* 0x000000b100b57202 */ /* 0x000fe20000000f00 */
[C---:B------:R-:W-:Y:S01]  /*11770*/  HMMA.16816.F32 R116, R148.reuse, R142, R116 ;  /* 0x0000008e9474723c */ /* 0x040fe20000001874 */
[----:B------:R1:W-:Y:S03]  /*11780*/  MUFU.EX2 R200, R136 ;  /* 0x0000008800c87308 */ /* 0x0003e60000000800 */
[----:B------:R-:W-:Y:S03]  /*11790*/  F2FP.PACK_AB R141, R211, R212 ;  /* 0x000000d4d38d723e */ /* 0x000fe600000000ff */
[----:B------:R-:W-:Y:S01]  /*117a0*/  F2FP.PACK_AB R142, R209, R210 ;  /* 0x000000d2d18e723e */ /* 0x000fe200000000ff */
[-C--:B----4-:R-:W-:Y:S04]  /*117b0*/  HMMA.16816.F32 R120, R148, R152.reuse, R120 ;  /* 0x000000989478723c */ /* 0x090fe80000001878 */
[----:B------:R-:W-:Y:S04]  /*117c0*/  F2FP.PACK_AB R143, R208, R207 ;  /* 0x000000cfd08f723e */ /* 0x000fe800000000ff */
[C---:B------:R-:W-:Y:S08]  /*117d0*/  HMMA.16816.F32 R124, R156.reuse, R152, R124 ;  /* 0x000000989c7c723c */ /* 0x040ff0000000187c */
[-C--:B------:R-:W-:Y:S04]  /*117e0*/  HMMA.16816.F32 R128, R156, R154.reuse, R128 ;  /* 0x0000009a9c80723c */ /* 0x080fe80000001880 */
[--C-:B-1----:R-:W-:Y:S01]  /*117f0*/  FFMA.FTZ R136, R183, c[0x0][0x2d0], -R201.reuse ;  /* 0x0000b400b7887a23 */ /* 0x102fe200000108c9 */
[----:B------:R-:W-:Y:S01]  /*11800*/  MOV R183, R176 ;  /* 0x000000b000b77202 */ /* 0x000fe20000000f00 */
[----:B------:R-:W-:Y:S01]  /*11810*/  FFMA.FTZ R201, R145, c[0x0][0x2d0], -R201 ;  /* 0x0000b40091c97a23 */ /* 0x000fe200000108c9 */
[----:B------:R-:W1:Y:S01]  /*11820*/  LDSM.16.MT88.4 R176, [R218+0x3080] ;  /* 0x00308000dab0783b */ /* 0x000e620000004200 */
[----:B------:R-:W-:Y:S01]  /*11830*/  HMMA.16816.F32 R132, R148, R154, R132 ;  /* 0x0000009a9484723c */ /* 0x000fe20000001884 */
[----:B------:R4:W-:Y:S07]  /*11840*/  MUFU.EX2 R199, R136 ;  /* 0x0000008800c77308 */ /* 0x0009ee0000000800 */
[-C--:B------:R-:W-:Y:S01]  /*11850*/  HMMA.16816.F32 R148, R140, R160.reuse, R8 ;  /* 0x000000a08c94723c */ /* 0x080fe20000001808 */
[----:B------:R-:W5:Y:S02]  /*11860*/  LDSM.16.MT88.4 R8, [R219+0x3080] ;  /* 0x00308000db08783b */ /* 0x000f640000004200 */
[----:B------:R-:W-:Y:S02]  /*11870*/  MUFU.EX2 R201, R201 ;  /* 0x000000c900c97308 */ /* 0x000fe40000000800 */
[--C-:B----4-:R-:W-:Y:S01]  /*11880*/  FFMA.FTZ R136, R242, c[0x0][0x2d0], -R4.reuse ;  /* 0x0000b400f2887a23 */ /* 0x110fe20000010804 */
[----:B------:R-:W-:Y:S07]  /*11890*/  MOV R242, R166 ;  /* 0x000000a600f27202 */ /* 0x000fee0000000f00 */
[----:B------:R4:W-:Y:S02]  /*118a0*/  MUFU.EX2 R198, R136 ;  /* 0x0000008800c67308 */ /* 0x0009e40000000800 */
[--C-:B----4-:R-:W-:Y:S01]  /*118b0*/  FFMA.FTZ R136, R240, c[0x0][0x2d0], -R4.reuse ;  /* 0x0000b400f0887a23 */ /* 0x110fe20000010804 */
[----:B------:R-:W-:Y:S07]  /*118c0*/  MOV R240, R165 ;  /* 0x000000a500f07202 */ /* 0x000fee0000000f00 */
[----:B------:R4:W1:Y:S02]  /*118d0*/  MUFU.EX2 R197, R136 ;  /* 0x0000008800c57308 */ /* 0x0008640000000800 */
[--C-:B----4-:R-:W-:Y:S01]  /*118e0*/  FFMA.FTZ R136, R239, c[0x0][0x2d0], -R4.reuse ;  /* 0x0000b400ef887a23 */ /* 0x110fe20000010804 */
[----:B-1----:R-:W-:Y:S01]  /*118f0*/  F2FP.PACK_AB R145, R197, R198 ;  /* 0x000000c6c591723e */ /* 0x002fe200000000ff */
[----:B------:R-:W-:Y:S01]  /*11900*/  FFMA.FTZ R4, R146, c[0x0][0x2d0], -R4 ;  /* 0x0000b40092047a23 */ /* 0x000fe20000010804 */
[----:B------:R-:W-:Y:S05]  /*11910*/  F2FP.PACK_AB R146, R201, R199 ;  /* 0x000000c7c992723e */ /* 0x000fea00000000ff */
[----:B------:R-:W-:Y:S01]  /*11920*/  MUFU.EX2 R196, R136 ;  /* 0x0000008800c47308 */ /* 0x000fe20000000800 */
[----:B------:R-:W-:Y:S09]  /*11930*/  MOV R239, R164 ;  /* 0x000000a400ef7202 */ /* 0x000ff20000000f00 */
[----:B------:R1:W4:Y:S02]  /*11940*/  MUFU.EX2 R136, R4 ;  /* 0x0000000400887308 */ /* 0x0003240000000800 */
[----:B-1----:R-:W-:Y:S01]  /*11950*/  FADD.FTZ R4, R183, R7 ;  /* 0x00000007b7047221 */ /* 0x002fe20000010000 */
[----:B------:R-:W-:Y:S01]  /*11960*/  MOV R7, R173 ;  /* 0x000000ad00077202 */ /* 0x000fe20000000f00 */
[----:B--2---:R-:W-:Y:S01]  /*11970*/  FFMA.FTZ R2, R2, R144, R184 ;  /* 0x0000009002027223 */ /* 0x004fe200000100b8 */
[----:B------:R-:W-:Y:S01]  /*11980*/  F2FP.PACK_AB R144, R200, R206 ;  /* 0x000000cec890723e */ /* 0x000fe200000000ff */
[----:B---3--:R-:W-:Y:S01]  /*11990*/  FFMA.FTZ R6, R6, R147, R185 ;  /* 0x0000009306067223 */ /* 0x008fe200000100b9 */
[----:B----4-:R-:W-:Y:S03]  /*119a0*/  F2FP.PACK_AB R147, R136, R196 ;  /* 0x000000c48893723e */ /* 0x010fe600000000ff */
[----:B------:R-:W-:Y:S04]  /*119b0*/  FADD.FTZ R6, R182, R6 ;  /* 0x00000006b6067221 */ /* 0x000fe80000010000 */
[C---:B------:R-:W-:Y:S01]  /*119c0*/  HMMA.16816.F32 R152, R144.reuse, R160, R12 ;  /* 0x000000a09098723c */ /* 0x040fe2000000180c */
[----:B------:R-:W1:Y:S03]  /*119d0*/  LDSM.16.MT88.4 R12, [R217+0x4880] ;  /* 0x00488000d90c783b */ /* 0x000e660000004200 */
[----:B------:R-:W-:Y:S04]  /*119e0*/  FADD.FTZ R7, R7, R6 ;  /* 0x0000000607077221 */ /* 0x000fe80000010000 */
[-C--:B------:R-:W-:Y:S01]  /*119f0*/  HMMA.16816.F32 R156, R144, R162.reuse, R16 ;  /* 0x000000a2909c723c */ /* 0x080fe20000001810 */
[----:B------:R-:W2:Y:S07]  /*11a00*/  LDSM.16.MT88.4 R16, [R218+0x4880] ;  /* 0x00488000da10783b */ /* 0x000eae0000004200 */
[C---:B------:R-:W-:Y:S01]  /*11a10*/  HMMA.16816.F32 R160, R140.reuse, R162, R20 ;  /* 0x000000a28ca0723c */ /* 0x040fe20000001814 */
[----:B------:R-:W3:Y:S07]  /*11a20*/  LDSM.16.MT88.4 R20, [R220+0x4880] ;  /* 0x00488000dc14783b */ /* 0x000eee0000004200 */
[-C--:B------:R-:W-:Y:S01]  /*11a30*/  HMMA.16816.F32 R164, R140, R176.reuse, R24 ;  /* 0x000000b08ca4723c */ /* 0x080fe20000001818 */
[----:B------:R-:W2:Y:S07]  /*11a40*/  LDSM.16.MT88.4 R24, [R219+0x4880] ;  /* 0x00488000db18783b */ /* 0x000eae0000004200 */
[C---:B------:R-:W-:Y:S01]  /*11a50*/  HMMA.16816.F32 R168, R144.reuse, R176, R28 ;  /* 0x000000b090a8723c */ /* 0x040fe2000000181c */
[----:B------:R-:W4:Y:S06]  /*11a60*/  LDL.LU R28, [R1+0xa0] ;  /* 0x0000a000011c7983 */ /* 0x000f2c0000300800 */
[----:B------:R-:W-:Y:S02]  /*11a70*/  MOV R31, R175 ;  /* 0x000000af001f7202 */ /* 0x000fe40000000f00 */
[----:B------:R-:W-:Y:S03]  /*11a80*/  MOV R30, R174 ;  /* 0x000000ae001e7202 */ /* 0x000fe60000000f00 */
[----:B------:R-:W-:Y:S02]  /*11a90*/  MOV R29, R172 ;  /* 0x000000ac001d7202 */ /* 0x000fe40000000f00 */
[-C--:B------:R-:W-:Y:S07]  /*11aa0*/  HMMA.16816.F32 R172, R144, R178.reuse, R32 ;  /* 0x000000b290ac723c */ /* 0x080fee0000001820 */
[----:B------:R-:W-:Y:S01]  /*11ab0*/  MOV R34, R181 ;  /* 0x000000b500227202 */ /* 0x000fe20000000f00 */
[C---:B------:R-:W-:Y:S04]  /*11ac0*/  HMMA.16816.F32 R176, R140.reuse, R178, R36 ;  /* 0x000000b28cb0723c */ /* 0x040fe80000001824 */
[----:B------:R-:W-:Y:S01]  /*11ad0*/  MOV R35, R180 ;  /* 0x000000b400237202 */ /* 0x000fe20000000f00 */
[----:B------:R-:W-:Y:S03]  /*11ae0*/  FADD.FTZ R2, R34, R2 ;  /* 0x0000000222027221 */ /* 0x000fe60000010000 */
[-C--:B------:R-:W-:Y:S04]  /*11af0*/  HMMA.16816.F32 R180, R140, R192.reuse, R40 ;  /* 0x000000c08cb4723c */ /* 0x080fe80000001828 */
[----:B------:R-:W-:Y:S04]  /*11b00*/  FADD.FTZ R4, R35, R4 ;  /* 0x0000000423047221 */ /* 0x000fe80000010000 */
[C---:B------:R-:W-:Y:S08]  /*11b10*/  HMMA.16816.F32 R184, R144.reuse, R192, R44 ;  /* 0x000000c090b8723c */ /* 0x040ff0000000182c */
[-C--:B------:R-:W-:Y:S08]  /*11b20*/  HMMA.16816.F32 R188, R144, R194.reuse, R48 ;  /* 0x000000c290bc723c */ /* 0x080ff00000001830 */
[C---:B------:R-:W-:Y:S08]  /*11b30*/  HMMA.16816.F32 R192, R140.reuse, R194, R52 ;  /* 0x000000c28cc0723c */ /* 0x040ff00000001834 */
[-C--:B-----5:R-:W-:Y:S08]  /*11b40*/  HMMA.16816.F32 R56, R140, R8.reuse, R56 ;  /* 0x000000088c38723c */ /* 0x0a0ff00000001838 */
[C---:B------:R-:W-:Y:S01]  /*11b50*/  HMMA.16816.F32 R60, R144.reuse, R8, R60 ;  /* 0x00000008903c723c */ /* 0x040fe2000000183c */
[----:B------:R-:W5:Y:S06]  /*11b60*/  LDL R9, [R1+0xa8] ;  /* 0x0000a80001097983 */ /* 0x000f6c0000100800 */
[----:B------:R-:W-:Y:S01]  /*11b70*/  FADD.FTZ R8, R29, R2 ;  /* 0x000000021d087221 */ /* 0x000fe20000010000 */
[-C--:B------:R-:W-:Y:S04]  /*11b80*/  HMMA.16816.F32 R64, R144, R10.reuse, R64 ;  /* 0x0000000a9040723c */ /* 0x080fe80000001840 */
[----:B------:R-:W-:Y:S04]  /*11b90*/  FADD.FTZ R2, R31, R4 ;  /* 0x000000041f027221 */ /* 0x000fe80000010000 */
[C---:B------:R-:W-:Y:S08]  /*11ba0*/  HMMA.16816.F32 R68, R140.reuse, R10, R68 ;  /* 0x0000000a8c44723c */ /* 0x040ff00000001844 */
[-C--:B-1----:R-:W-:Y:S08]  /*11bb0*/  HMMA.16816.F32 R72, R140, R12.reuse, R72 ;  /* 0x0000000c8c48723c */ /* 0x082ff00000001848 */
        /* <DEDUP_REMOVED lines=14> */
[----:B------:R-:W-:Y:S07]  /*11ca0*/  HMMA.16816.F32 R132, R140, R26, R132 ;  /* 0x0000001a8c84723c */ /* 0x000fee0000001884 */
[----:B------:R-:W-:Y:S02]  /*11cb0*/  MOV R142, R138 ;  /* 0x0000008a008e7202 */ /* 0x000fe40000000f00 */
[----:B------:R-:W-:Y:S03]  /*11cc0*/  MOV R140, R139 ;  /* 0x0000008b008c7202 */ /* 0x000fe60000000f00 */
[----:B------:R-:W-:Y:S01]  /*11cd0*/  MOV R141, R137 ;  /* 0x00000089008d7202 */ /* 0x000fe20000000f00 */
[----:B----4-:R-:W-:Y:S02]  /*11ce0*/  FFMA.FTZ R6, R0, R28, R30 ;  /* 0x0000001c00067223 */ /* 0x010fe4000001001e */
        /* <DEDUP_REMOVED lines=36> */
[----:B-----5:R-:W-:Y:S01]  /*11f30*/  ISETP.GT.AND P0, PT, R235, R9, PT ;  /* 0x00000009eb00720c */ /* 0x020fe20003f04270 */
[----:B------:R-:W-:Y:S02]  /*11f40*/  FADD.FTZ R4, R201, R4 ;  /* 0x00000004c9047221 */ /* 0x000fe40000010000 */
[----:B------:R-:W-:Y:S01]  /*11f50*/  FADD.FTZ R2, R136, R2 ;  /* 0x0000000288027221 */ /* 0x000fe20000010000 */
[----:B------:R2:W-:Y:S01]  /*11f60*/  STL [R1+0x98], R6 ;  /* 0x0000980601007387 */ /* 0x0005e20000100800 */
[----:B------:R-:W-:Y:S03]  /*11f70*/  MOV R136, R3 ;  /* 0x0000000300887202 */ /* 0x000fe60000000f00 */
[----:B------:R2:W-:Y:S04]  /*11f80*/  STL [R1+0x9c], R4 ;  /* 0x00009c0401007387 */ /* 0x0005e80000100800 */
[----:B------:R2:W-:Y:S01]  /*11f90*/  STL [R1+0xa0], R2 ;  /* 0x0000a00201007387 */ /* 0x0005e20000100800 */
[----:B-1----:R-:W-:Y:S04]  /*11fa0*/  IADD3 R0, R235, -0x1, RZ ;  /* 0xffffffffeb007810 */ /* 0x002fe80007ffe0ff */
[----:B------:R-:W-:Y:S01]  /*11fb0*/  MOV R235, R0 ;  /* 0x0000000000eb7202 */ /* 0x000fe20000000f00 */
[----:B------:R-:W-:-:S05]  /*11fc0*/  @P0 BRA `(.L_x_1229) ;  /* 0xffffb4a000000947 */ /* 0x000fca000383ffff */
[----:B------:R-:W3:Y:S01]  /*11fd0*/  LDL.LU R238, [R1+0x70] ;  /* 0x0000700001ee7983 */ /* 0x000ee20000300800 */
[----:B------:R-:W-:Y:S01]  /*11fe0*/  IMAD.MOV.U32 R142, RZ, RZ, R138 ;  /* 0x000000ffff8e7224 */ /* 0x000fe200078e008a */
[----:B------:R-:W-:Y:S01]  /*11ff0*/  MOV R140, R139 ;  /* 0x0000008b008c7202 */ /* 0x000fe20000000f00 */
[----:B------:R-:W-:Y:S01]  /*12000*/  IMAD.MOV.U32 R136, RZ, RZ, R3 ;  /* 0x000000ffff887224 */ /* 0x000fe200078e0003 */
[----:B------:R-:W-:-:S02]  /*12010*/  MOV R141, R137 ;  /* 0x00000089008d7202 */ /* 0x000fc40000000f00 */
[----:B------:R-:W-:Y:S01]  /*12020*/  MOV R235, R0 ;  /* 0x0000000000eb7202 */ /* 0x000fe20000000f00 */
[----:B--23--:R-:W-:Y:S02]  /*12030*/  IMAD.SHL.U32 R4, R238, 0x80, RZ ;  /* 0x00000080ee047824 */ /* 0x00cfe400078e00ff */
.L_x_1212:
[----:B-1----:R-:W2:Y:S04]  /*12040*/  LDL R2, [R1+0x64] ;  /* 0x0000640001027983 */ /* 0x002ea80000100800 */
[----:B------:R-:W3:Y:S01]  /*12050*/  LDL R3, [R1+0x58] ;  /* 0x0000580001037983 */ /* 0x000ee20000100800 */
[----:B------:R-:W-:Y:S01]  /*12060*/  IMAD.MOV.U32 R0, RZ, RZ, c[0x0][0x2c4] ;  /* 0x0000b100ff007624 */ /* 0x000fe200078e00ff */
[----:B------:R-:W-:Y:S01]  /*12070*/  IADD3 R4, R4, 0x7f, RZ ;  /* 0x0000007f04047810 */ /* 0x000fe20007ffe0ff */
[----:B------:R-:W-:Y:S01]  /*12080*/  IMAD.MOV.U32 R6, RZ, RZ, c[0x0][0x32c] ;  /* 0x0000cb00ff067624 */ /* 0x000fe200078e00ff */
[----:B------:R-:W-:Y:S02]  /*12090*/  LOP3.LUT R236, R236, 0xfffffdff, RZ, 0xc0, !PT ;  /* 0xfffffdffecec7812 */ /* 0x000fe400078ec0ff */
[----:B------:R-:W-:-:S13]  /*120a0*/  ISETP.NE.AND P0, PT, R0, 0x1, PT ;  /* 0x000000010000780c */ /* 0x000fda0003f05270 */
[----:B------:R-:W-:Y:S01]  /*120b0*/  @P0 IMAD.HI.U32 R0, R4, c[0x0][0x2c8], RZ ;  /* 0x0000b20004000a27 */ /* 0x000fe200078e00ff */
[----:B------:R-:W-:-:S04]  /*120c0*/  @P0 LOP3.LUT R236, R236, 0x200, RZ, 0xfc, !PT ;  /* 0x00000200ecec0812 */ /* 0x000fc800078efcff */
[----:B------:R-:W-:Y:S02]  /*120d0*/  @P0 SHF.R.U32.HI R4, RZ, c[0x0][0x2cc], R0 ;  /* 0x0000b300ff040a19 */ /* 0x000fe40000011600 */
[----:B------:R-:W-:Y:S02]  /*120e0*/  ISETP.GE.AND P0, PT, R6, 0x1, PT ;  /* 0x000000010600780c */ /* 0x000fe40003f06270 */
[----:B------:R-:W-:-:S11]  /*120f0*/  LOP3.LUT R236, R236, 0xfffffeff, RZ, 0xc0, !PT ;  /* 0xfffffeffecec7812 */ /* 0x000fd600078ec0ff */
[----:B------:R-:W-:Y:S02]  /*12100*/  @P0 LOP3.LUT R236, R236, 0x100, RZ, 0xfc, !PT ;  /* 0x00000100ecec0812 */ /* 0x000fe400078efcff */
[----:B--2---:R-:W-:-:S05]  /*12110*/  IADD3 R4, R4, 0x1, R2 ;  /* 0x0000000104047810 */ /* 0x004fca0007ffe002 */
[----:B---3--:R-:W-:-:S05]  /*12120*/  IMAD.IADD R3, R4, 0x1, -R3 ;  /* 0x0000000104037824 */ /* 0x008fca00078e0a03 */
[----:B------:R-:W-:Y:S01]  /*12130*/  IADD3 R2, R3, -c[0x0][0x324], RZ ;  /* 0x8000c90003027a10 */ /* 0x000fe20007ffe0ff */
[----:B------:R-:W-:Y:S05]  /*12140*/  @!P0 BRA `(.L_x_1230) ;  /* 0x0000010000008947 */ /* 0x000fea0003800000 */
[----:B------:R-:W-:Y:S01]  /*12150*/  MOV R0, R3 ;  /* 0x0000000300007202 */ /* 0x000fe20000000f00 */
        /* <DEDUP_REMOVED lines=9> */
.L_x_1232:
[----:B------:R-:W-:-:S13]  /*121f0*/  ISETP.NE.AND P0, PT, R6, 0x1, PT ;  /* 0x000000010600780c */ /* 0x000fda0003f05270 */
[----:B------:R-:W-:-:S05]  /*12200*/  @P0 IMAD.HI.U32 R3, R0, c[0x0][0x330], RZ ;  /* 0x0000cc0000030a27 */ /* 0x000fca00078e00ff */
[----:B------:R-:W-:Y:S02]  /*12210*/  @P0 SHF.R.U32.HI R0, RZ, c[0x0][0x334], R3 ;  /* 0x0000cd00ff000a19 */ /* 0x000fe40000011603 */
.L_x_1233:
[----:B------:R-:W-:Y:S05]  /*12220*/  BSYNC B0 ;  /* 0x0000000000007941 */ /* 0x000fea0003800000 */
.L_x_1231:
[----:B------:R-:W-:-:S05]  /*12230*/  IMAD R0, R0, c[0x0][0x32c], RZ ;  /* 0x0000cb0000007a24 */ /* 0x000fca00078e02ff */
[----:B------:R-:W-:-:S03]  /*12240*/  IMNMX R2, R2, R0, !PT ;  /* 0x0000000002027217 */ /* 0x000fc60007800200 */
.L_x_1230:
[----:B------:R-:W2:Y:S01]  /*12250*/  LDL R3, [R1+0xa4] ;  /* 0x0000a40001037983 */ /* 0x000ea20000100800 */
[----:B------:R-:W-:-:S05]  /*12260*/  IADD3 R2, R2, 0x2f, RZ ;  /* 0x0000002f02027810 */ /* 0x000fca0007ffe0ff */
[----:B------:R-:W-:-:S05]  /*12270*/  IMAD.HI R2, R2, 0x2aaaaaab, RZ ;  /* 0x2aaaaaab02027827 */ /* 0x000fca00078e02ff */
[----:B------:R-:W-:-:S04]  /*12280*/  SHF.R.U32.HI R0, RZ, 0x1f, R2 ;  /* 0x0000001fff007819 */ /* 0x000fc80000011602 */
[----:B------:R-:W-:-:S04]  /*12290*/  LEA.HI.SX32 R0, R2, R0, 0x1d ;  /* 0x0000000002007211 */ /* 0x000fc800078feaff */
[----:B--2---:R-:W-:-:S04]  /*122a0*/  IMNMX R3, R3, R0, !PT ;  /* 0x0000000003037217 */ /* 0x004fc80007800200 */
[----:B------:R-:W-:Y:S01]  /*122b0*/  ISETP.GE.AND P0, PT, R235, R3, PT ;  /* 0x00000003eb00720c */ /* 0x000fe20003f06270 */
[----:B------:R1:W-:-:S12]  /*122c0*/  STL [R1+0xa8], R3 ;  /* 0x0000a80301007387 */ /* 0x0003d80000100800 */
[----:B------:R-:W-:Y:S05]  /*122d0*/  @!P0 BRA `(.L_x_1234) ;  /* 0x000036f000008947 */ /* 0x000fea0003800000 */
[----:B-1----:R-:W-:Y:S01]  /*122e0*/  MOV R3, R142 ;  /* 0x0000008e00037202 */ /* 0x002fe20000000f00 */
[----:B------:R-:W-:Y:S01]  /*122f0*/  IMAD.MOV.U32 R137, RZ, RZ, R136 ;  /* 0x000000ffff897224 */ /* 0x000fe200078e0088 */
[----:B------:R-:W-:Y:S01]  /*12300*/  MOV R2, R140 ;  /* 0x0000008c00027202 */ /* 0x000fe20000000f00 */
[----:B------:R-:W-:Y:S01]  /*12310*/  IMAD.MOV.U32 R237, RZ, RZ, R235 ;  /* 0x000000ffffed7224 */ /* 0x000fe200078e00eb */
[----:B------:R-:W-:Y:S02]  /*12320*/  MOV R6, R141 ;  /* 0x0000008d00067202 */ /* 0x000fe40000000f00 */
.L_x_1235:
[----:B------:R-:W2:Y:S01]  /*12330*/  LDL R235, [R1+0xa4] ;  /* 0x0000a40001eb7983 */ /* 0x000ea20000100800 */
[----:B------:R-:W-:Y:S04]  /*12340*/  DEPBAR.LE SB0, 0x0 ;  /* 0x000080000000791a */ /* 0x000fe80000000000 */
[----:B------:R-:W3:Y:S01]  /*12350*/  LDL.64 R210, [R1+0xb8] ;  /* 0x0000b80001d27983 */ /* 0x000ee20000100a00 */
[----:B------:R-:W-:Y:S05]  /*12360*/  WARPSYNC 0xffffffff ;  /* 0xffffffff00007948 */ /* 0x000fea0003800000 */
[----:B------:R-:W4:Y:S06]  /*12370*/  LDL.64 R208, [R1+0xc8] ;  /* 0x0000c80001d07983 */ /* 0x000f2c0000100a00 */
[----:B------:R-:W3:Y:S04]  /*12380*/  LDL R7, [R1+0xac] ;  /* 0x0000ac0001077983 */ /* 0x000ee80000100800 */
[----:B------:R-:W3:Y:S04]  /*12390*/  LDL R4, [R1+0xe8] ;  /* 0x0000e80001047983 */ /* 0x000ee80000100800 */
[----:B------:R-:W-:Y:S08]  /*123a0*/  BAR.SYNC.DEFER_BLOCKING 0x0 ;  /* 0x0000000000007b1d */ /* 0x000ff00000010000 */
[----:B------:R-:W-:Y:S08]  /*123b0*/  LDSM.16.M88.4 R52, [R223+0x8080] ;  /* 0x00808000df34783b */ /* 0x000ff00000000200 */
[----:B-----5:R-:W1:Y:S08]  /*123c0*/  LDSM.16.M88.4 R20, [R216+0x5080] ;  /* 0x00508000d814783b */ /* 0x020e700000000200 */
[----:B------:R-:W1:Y:S08]  /*123d0*/  LDSM.16.M88.4 R48, [R223+0xa080] ;  /* 0x00a08000df30783b */ /* 0x000e700000000200 */
[----:B------:R-:W1:Y:S08]  /*123e0*/  LDSM.16.M88.4 R36, [R216+0x5880] ;  /* 0x00588000d824783b */ /* 0x000e700000000200 */
[----:B------:R-:W1:Y:S08]  /*123f0*/  LDSM.16.M88.4 R140, [R216+0x6080] ;  /* 0x00608000d88c783b */ /* 0x000e700000000200 */
[----:B------:R-:W-:Y:S01]  /*12400*/  LDSM.16.M88.4 R144, [R225+0x8080] ;  /* 0x00808000e190783b */ /* 0x000fe20000000200 */
[-C--:B-1----:R-:W-:Y:S07]  /*12410*/  HMMA.16816.F32 R8, R52, R20.reuse, RZ ;  /* 0x000000143408723c */ /* 0x082fee00000018ff */
[----:B------:R-:W1:Y:S01]  /*12420*/  LDSM.16.M88.4 R196, [R227] ;  /* 0x00000000e3c4783b */ /* 0x000e620000000200 */
[C---:B------:R-:W-:Y:S07]  /*12430*/  HMMA.16816.F32 R12, R48.reuse, R20, RZ ;  /* 0x00000014300c723c */ /* 0x040fee00000018ff */
[----:B------:R-:W1:Y:S01]  /*12440*/  LDSM.16.M88.4 R200, [R225+0xa080] ;  /* 0x00a08000e1c8783b */ /* 0x000e620000000200 */
[-C--:B------:R-:W-:Y:S07]  /*12450*/  HMMA.16816.F32 R16, R48, R22.reuse, RZ ;  /* 0x000000163010723c */ /* 0x080fee00000018ff */
[----:B------:R-:W1:Y:S01]  /*12460*/  LDSM.16.M88.4 R204, [R233] ;  /* 0x00000000e9cc783b */ /* 0x000e620000000200 */
        /* <DEDUP_REMOVED lines=26> */
[----:B----4-:R-:W-:Y:S02]  /*12610*/  @!P0 MOV R198, R208 ;  /* 0x000000d000c68202 */ /* 0x010fe40000000f00 */
[----:B---3--:R-:W-:Y:S01]  /*12620*/  @!P0 MOV R199, R211 ;  /* 0x000000d300c78202 */ /* 0x008fe20000000f00 */
[----:B------:R-:W-:Y:S01]  /*12630*/  @!P0 IMAD R0, R0, c[0x0][0x208], RZ ;  /* 0x0000820000008a24 */ /* 0x000fe200078e02ff */
[----:B------:R-:W-:Y:S02]  /*12640*/  ISETP.GE.AND P4, PT, R7, c[0x0][0x1d4], PT ;  /* 0x0000750007007a0c */ /* 0x000fe40003f86270 */
[----:B------:R-:W-:Y:S01]  /*12650*/  ISETP.GE.AND P3, PT, R4, c[0x0][0x1d4], PT ;  /* 0x0000750004007a0c */ /* 0x000fe20003f66270 */
[----:B------:R-:W-:Y:S02]  /*12660*/  @!P0 IMAD R0, R237, c[0x0][0x20c], R0 ;  /* 0x00008300ed008a24 */ /* 0x000fe400078e0200 */
[----:B------:R-:W-:Y:S03]  /*12670*/  @!P0 IMAD.WIDE.U32 R198, R138, 0x30, R198 ;  /* 0x000000308ac68825 */ /* 0x000fe600078e00c6 */
[----:B------:R-:W-:Y:S02]  /*12680*/  @!P0 IADD3 R0, R139, R0, RZ ;  /* 0x000000008b008210 */ /* 0x000fe40007ffe0ff */
[----:B------:R-:W-:Y:S03]  /*12690*/  @!P0 LEA R138, P1, R198, c[0x0][0x1f8], 0x1 ;  /* 0x00007e00c68a8a11 */ /* 0x000fe600078208ff */
[----:B------:R-:W-:Y:S01]  /*126a0*/  @!P0 IMAD R0, R0, 0x30, RZ ;  /* 0x0000003000008824 */ /* 0x000fe200078e02ff */
[----:B------:R-:W-:Y:S04]  /*126b0*/  @!P0 IADD3 R196, P2, R138, UR10, RZ ;  /* 0x0000000a8ac48c10 */ /* 0x000fe8000ff5e0ff */
[----:B------:R-:W-:Y:S04]  /*126c0*/  @!P0 IADD3 R0, R199, R0, RZ ;  /* 0x00000000c7008210 */ /* 0x000fe80007ffe0ff */
[----:B------:R-:W-:Y:S02]  /*126d0*/  @!P0 LEA.HI.X R139, R198, c[0x0][0x1fc], R0, 0x1, P1 ;  /* 0x00007f00c68b8a11 */ /* 0x000fe400008f0c00 */
[----:B------:R-:W-:Y:S02]  /*126e0*/  @!P0 IADD3 R198, P1, R196, UR10, RZ ;  /* 0x0000000ac4c68c10 */ /* 0x000fe4000ff3e0ff */
[----:B------:R-:W-:Y:S01]  /*126f0*/  @!P0 IADD3.X R197, R139, UR5, RZ, P2, !PT ;  /* 0x000000058bc58c10 */ /* 0x000fe200097fe4ff */
[----:B------:R-:W-:Y:S01]  /*12700*/  @!PT LDS RZ, [RZ] ;  /* 0x00000000fffff984 */ /* 0x000fe20000000800 */
[----:B------:R-:W-:Y:S01]  /*12710*/  @!PT LDS RZ, [RZ] ;  /* 0x00000000fffff984 */ /* 0x000fe20000000800 */
[----:B------:R-:W-:Y:S01]  /*12720*/  @!PT LDS RZ, [RZ] ;  /* 0x00000000fffff984 */ /* 0x000fe20000000800 */
[----:B------:R1:W-:Y:S03]  /*12730*/  @!P0 LDGSTS.E.BYPASS.LTC128B.128 [R234+0x2080], [R138.64], !P4 ;  /* 0x020800008aea8fae */ /* 0x0003e6000e101d46 */
[----:B------:R-:W-:Y:S05]  /*12740*/  @!P0 IADD3.X R199, R197, UR5, RZ, P1, !PT ;  /* 0x00000005c5c78c10 */ /* 0x000fea0008ffe4ff */
[----:B------:R1:W-:Y:S08]  /*12750*/  @!P0 LDGSTS.E.BYPASS.LTC128B.128 [R234+0x3880], [R138.64+0x80], !P3 ;  /* 0x038800808aea8fae */ /* 0x0003f0000d901d46 */
[----:B------:R2:W-:Y:S08]  /*12760*/  @!P0 LDGSTS.E.BYPASS.LTC128B.128 [R234+0x2880], [R196.64], !P4 ;  /* 0x02880000c4ea8fae */ /* 0x0005f0000e101d46 */
[----:B------:R2:W-:Y:S08]  /*12770*/  @!P0 LDGSTS.E.BYPASS.LTC128B.128 [R234+0x4080], [R196.64+0x80], !P3 ;  /* 0x04080080c4ea8fae */ /* 0x0005f0000d901d46 */
[----:B------:R2:W-:Y:S08]  /*12780*/  @!P0 LDGSTS.E.BYPASS.LTC128B.128 [R234+0x3080], [R198.64], !P4 ;  /* 0x03080000c6ea8fae */ /* 0x0005f0000e101d46 */
[----:B------:R2:W-:Y:S01]  /*12790*/  @!P0 LDGSTS.E.BYPASS.LTC128B.128 [R234+0x4880], [R198.64+0x80], !P3 ;  /* 0x04880080c6ea8fae */ /* 0x0005e2000d901d46 */
[C---:B------:R-:W-:Y:S02]  /*127a0*/  ISETP.GT.AND P0, PT, R237.reuse, R235, PT ;  /* 0x000000ebed00720c */ /* 0x040fe40003f04270 */
[----:B------:R-:W-:Y:S05]  /*127b0*/  IADD3 R235, R237, -0x1, RZ ;  /* 0xffffffffedeb7810 */ /* 0x000fea0007ffe0ff */
[----:B------:R-:W-:Y:S08]  /*127c0*/  LDSM.16.M88.4 R204, [R222+0x5080] ;  /* 0x00508000decc783b */ /* 0x000ff00000000200 */
[----:B------:R-:W-:Y:S08]  /*127d0*/  LDSM.16.M88.4 R208, [R224+0xa080] ;  /* 0x00a08000e0d0783b */ /* 0x000ff00000000200 */
[----:B------:R-:W-:Y:S08]  /*127e0*/  LDSM.16.M88.4 R212, [R222+0x5880] ;  /* 0x00588000ded4783b */ /* 0x000ff00000000200 */
[----:B--2---:R-:W2:Y:S08]  /*127f0*/  LDSM.16.M88.4 R196, [R224+0x8080] ;  /* 0x00808000e0c4783b */ /* 0x004eb00000000200 */
[----:B------:R-:W0:Y:S08]  /*12800*/  LDGDEPBAR ;  /* 0x00000000000079af */ /* 0x000e300000000000 */
[----:B------:R-:W3:Y:S08]  /*12810*/  LDSM.16.M88.4 R200, [R222+0x6080] ;  /* 0x00608000dec8783b */ /* 0x000ef00000000200 */
[----:B------:R-:W-:Y:S08]  /*12820*/  LDSM.16.M88.4 R140, [R226+0x8080] ;  /* 0x00808000e28c783b */ /* 0x000ff00000000200 */
[----:B------:R-:W4:Y:S01]  /*12830*/  LDSM.16.M88.4 R144, [R221] ;  /* 0x00000000dd90783b */ /* 0x000f220000000200 */
        /* <DEDUP_REMOVED lines=9> */
[----:B------:R-:W1:Y:S07]  /*128d0*/  LDSM.16.M88.4 R212, [R221+0x800] ;  /* 0x00080000ddd4783b */ /* 0x000e6e0000000200 */
[-C--:B---3--:R-:W-:Y:S08]  /*128e0*/  HMMA.16816.F32 R40, R196, R200.reuse, R40 ;  /* 0x000000c8c428723c */ /* 0x088ff00000001828 */
[C---:B------:R-:W-:Y:S08]  /*128f0*/  HMMA.16816.F32 R44, R208.reuse, R200, R44 ;  /* 0x000000c8d02c723c */ /* 0x040ff0000000182c */
[-C--:B------:R-:W-:Y:S01]  /*12900*/  HMMA.16816.F32 R48, R208, R202.reuse, R48 ;  /* 0x000000cad030723c */ /* 0x080fe20000001830 */
[----:B------:R-:W3:Y:S07]  /*12910*/  LDSM.16.M88.4 R208, [R221+0x1000] ;  /* 0x00100000ddd0783b */ /* 0x000eee0000000200 */
[----:B------:R-:W-:Y:S01]  /*12920*/  HMMA.16816.F32 R52, R196, R202, R52 ;  /* 0x000000cac434723c */ /* 0x000fe20000001834 */
[----:B------:R-:W-:Y:S07]  /*12930*/  LDSM.16.M88.4 R196, [R216+0x6880] ;  /* 0x00688000d8c4783b */ /* 0x000fee0000000200 */
[-C--:B----4-:R-:W-:Y:S01]  /*12940*/  HMMA.16816.F32 R8, R140, R144.reuse, R8 ;  /* 0x000000908c08723c */ /* 0x090fe20000001808 */
[----:B------:R-:W-:Y:S07]  /*12950*/  LDSM.16.M88.4 R200, [R223+0xe080] ;  /* 0x00e08000dfc8783b */ /* 0x000fee0000000200 */
[C---:B--2---:R-:W-:Y:S08]  /*12960*/  HMMA.16816.F32 R12, R204.reuse, R144, R12 ;  /* 0x00000090cc0c723c */ /* 0x044ff0000000180c */
[-C--:B------:R-:W-:Y:S08]  /*12970*/  HMMA.16816.F32 R16, R204, R146.reuse, R16 ;  /* 0x00000092cc10723c */ /* 0x080ff00000001810 */
[C---:B------:R-:W-:Y:S01]  /*12980*/  HMMA.16816.F32 R20, R140.reuse, R146, R20 ;  /* 0x000000928c14723c */ /* 0x040fe20000001814 */
[----:B------:R-:W2:Y:S07]  /*12990*/  LDSM.16.M88.4 R144, [R223+0xc080] ;  /* 0x00c08000df90783b */ /* 0x000eae0000000200 */
[-C--:B-1----:R-:W-:Y:S08]  /*129a0*/  HMMA.16816.F32 R24, R140, R212.reuse, R24 ;  /* 0x000000d48c18723c */ /* 0x082ff00000001818 */
        /* <DEDUP_REMOVED lines=10> */
[-C--:B--2---:R-:W-:Y:S01]  /*12a50*/  HMMA.16816.F32 R8, R144, R196.reuse, R8 ;  /* 0x000000c49008723c */ /* 0x084fe20000001808 */
[----:B------:R-:W-:Y:S07]  /*12a60*/  LDSM.16.M88.4 R208, [R225+0xe080] ;  /* 0x00e08000e1d0783b */ /* 0x000fee0000000200 */
[C---:B------:R-:W-:Y:S08]  /*12a70*/  HMMA.16816.F32 R12, R200.reuse, R196, R12 ;  /* 0x000000c4c80c723c */ /* 0x040ff0000000180c */
[-C--:B------:R-:W-:Y:S08]  /*12a80*/  HMMA.16816.F32 R16, R200, R198.reuse, R16 ;  /* 0x000000c6c810723c */ /* 0x080ff00000001810 */
[C---:B------:R-:W-:Y:S01]  /*12a90*/  HMMA.16816.F32 R20, R144.reuse, R198, R20 ;  /* 0x000000c69014723c */ /* 0x040fe20000001814 */
[----:B------:R-:W2:Y:S07]  /*12aa0*/  LDSM.16.M88.4 R196, [R231] ;  /* 0x00000000e7c4783b */ /* 0x000eae0000000200 */
[-C--:B-1----:R-:W-:Y:S08]  /*12ab0*/  HMMA.16816.F32 R24, R144, R212.reuse, R24 ;  /* 0x000000d49018723c */ /* 0x082ff00000001818 */
[C---:B------:R-:W-:Y:S08]  /*12ac0*/  HMMA.16816.F32 R28, R200.reuse, R212, R28 ;  /* 0x000000d4c81c723c */ /* 0x040ff0000000181c */
[-C--:B------:R-:W-:Y:S08]  /*12ad0*/  HMMA.16816.F32 R32, R200, R214.reuse, R32 ;  /* 0x000000d6c820723c */ /* 0x080ff00000001820 */
[C---:B------:R-:W-:Y:S01]  /*12ae0*/  HMMA.16816.F32 R36, R144.reuse, R214, R36 ;  /* 0x000000d69024723c */ /* 0x040fe20000001824 */
[----:B------:R-:W1:Y:S07]  /*12af0*/  LDSM.16.M88.4 R212, [R230] ;  /* 0x00000000e6d4783b */ /* 0x000e6e0000000200 */
[-C--:B---3--:R-:W-:Y:S08]  /*12b00*/  HMMA.16816.F32 R40, R144, R204.reuse, R40 ;  /* 0x000000cc9028723c */ /* 0x088ff00000001828 */
[C---:B------:R-:W-:Y:S08]  /*12b10*/  HMMA.16816.F32 R44, R200.reuse, R204, R44 ;  /* 0x000000ccc82c723c */ /* 0x040ff0000000182c */
[-C--:B------:R-:W-:Y:S01]  /*12b20*/  HMMA.16816.F32 R48, R200, R206.reuse, R48 ;  /* 0x000000cec830723c */ /* 0x080fe20000001830 */
[----:B------:R-:W3:Y:S07]  /*12b30*/  LDSM.16.M88.4 R200, [R229] ;  /* 0x00000000e5c8783b */ /* 0x000eee0000000200 */
[----:B------:R-:W-:Y:S01]  /*12b40*/  HMMA.16816.F32 R52, R144, R206, R52 ;  /* 0x000000ce9034723c */ /* 0x000fe20000001834 */
[----:B------:R-:W-:Y:S07]  /*12b50*/  LDSM.16.M88.4 R144, [R224+0xc080] ;  /* 0x00c08000e090783b */ /* 0x000fee0000000200 */
[-C--:B--2---:R-:W-:Y:S01]  /*12b60*/  HMMA.16816.F32 R8, R140, R196.reuse, R8 ;  /* 0x000000c48c08723c */ /* 0x084fe20000001808 */
[----:B------:R-:W-:Y:S07]  /*12b70*/  LDSM.16.M88.4 R204, [R224+0xe080] ;  /* 0x00e08000e0cc783b */ /* 0x000fee0000000200 */
        /* <DEDUP_REMOVED lines=12> */
[----:B------:R-:W-:Y:S07]  /*12c40*/  LDSM.16.M88.4 R208, [R221+0x1800] ;  /* 0x00180000ddd0783b */ /* 0x000fee0000000200 */
[----:B------:R-:W-:Y:S01]  /*12c50*/  HMMA.16816.F32 R52, R140, R202, R52 ;  /* 0x000000ca8c34723c */ /* 0x000fe20000001834 */
[----:B------:R-:W3:Y:S07]  /*12c60*/  LDSM.16.M88.4 R140, [R222+0x7880] ;  /* 0x00788000de8c783b */ /* 0x000eee0000000200 */
[-C--:B--2---:R-:W-:Y:S01]  /*12c70*/  HMMA.16816.F32 R8, R144, R196.reuse, R8 ;  /* 0x000000c49008723c */ /* 0x084fe20000001808 */
[----:B------:R-:W2:Y:S07]  /*12c80*/  LDSM.16.M88.4 R200, [R226+0xc080] ;  /* 0x00c08000e2c8783b */ /* 0x000eae0000000200 */
[C---:B------:R-:W-:Y:S08]  /*12c90*/  HMMA.16816.F32 R12, R204.reuse, R196, R12 ;  /* 0x000000c4cc0c723c */ /* 0x040ff0000000180c */
[-C--:B------:R-:W-:Y:S08]  /*12ca0*/  HMMA.16816.F32 R16, R204, R198.reuse, R16 ;  /* 0x000000c6cc10723c */ /* 0x080ff00000001810 */
[C---:B------:R-:W-:Y:S01]  /*12cb0*/  HMMA.16816.F32 R20, R144.reuse, R198, R20 ;  /* 0x000000c69014723c */ /* 0x040fe20000001814 */
[----:B------:R-:W4:Y:S07]  /*12cc0*/  LDSM.16.M88.4 R196, [R228+0xe080] ;  /* 0x00e08000e4c4783b */ /* 0x000f2e0000000200 */
[-C--:B-1----:R-:W-:Y:S08]  /*12cd0*/  HMMA.16816.F32 R24, R144, R212.reuse, R24 ;  /* 0x000000d49018723c */ /* 0x082ff00000001818 */
[C---:B------:R-:W-:Y:S08]  /*12ce0*/  HMMA.16816.F32 R28, R204.reuse, R212, R28 ;  /* 0x000000d4cc1c723c */ /* 0x040ff0000000181c */
[-C--:B------:R-:W-:Y:S08]  /*12cf0*/  HMMA.16816.F32 R32, R204, R214.reuse, R32 ;  /* 0x000000d6cc20723c */ /* 0x080ff00000001820 */
[C---:B------:R-:W-:Y:S08]  /*12d00*/  HMMA.16816.F32 R36, R144.reuse, R214, R36 ;  /* 0x000000d69024723c */ /* 0x040ff00000001824 */
[-C--:B---3--:R-:W-:Y:S08]  /*12d10*/  HMMA.16816.F32 R40, R144, R140.reuse, R40 ;  /* 0x0000008c9028723c */ /* 0x088ff00000001828 */
[C---:B------:R-:W-:Y:S08]  /*12d20*/  HMMA.16816.F32 R44, R204.reuse, R140, R44 ;  /* 0x0000008ccc2c723c */ /* 0x040ff0000000182c */
[-C--:B------:R-:W-:Y:S08]  /*12d30*/  HMMA.16816.F32 R48, R204, R142.reuse, R48 ;  /* 0x0000008ecc30723c */ /* 0x080ff00000001830 */
[----:B------:R-:W-:Y:S08]  /*12d40*/  HMMA.16816.F32 R52, R144, R142, R52 ;  /* 0x0000008e9034723c */ /* 0x000ff00000001834 */
[-C--:B--2---:R-:W-:Y:S08]  /*12d50*/  HMMA.16816.F32 R8, R200, R208.reuse, R8 ;  /* 0x000000d0c808723c */ /* 0x084ff00000001808 */
        /* <DEDUP_REMOVED lines=22> */
[----:B------:R1:W-:Y:S01]  /*12ec0*/  MUFU.TANH R145, R11 ;  /* 0x0000000b00917308 */ /* 0x0003e20000002400 */
[----:B------:R-:W-:Y:S01]  /*12ed0*/  FMUL.FTZ R23, R23, c[0x0][0x320] ;  /* 0x0000c80017177a20 */ /* 0x000fe20000410000 */
[----:B--2---:R-:W-:Y:S08]  /*12ee0*/  FMNMX.FTZ R140, R136, R140, !PT ;  /* 0x0000008c888c7209 */ /* 0x004ff00007810000 */
[----:B------:R-:W-:Y:S10]  /*12ef0*/  MUFU.TANH R147, R12 ;  /* 0x0000000c00937308 */ /* 0x000ff40000002400 */
[----:B------:R-:W-:Y:S01]  /*12f00*/  MUFU.TANH R204, R13 ;  /* 0x0000000d00cc7308 */ /* 0x000fe20000002400 */
[----:B-1----:R-:W1:Y:S09]  /*12f10*/  LDSM.16.M88.4 R8, [R221+0x2000] ;  /* 0x00200000dd08783b */ /* 0x002e720000000200 */
[----:B------:R-:W-:Y:S10]  /*12f20*/  MUFU.TANH R205, R14 ;  /* 0x0000000e00cd7308 */ /* 0x000ff40000002400 */
[----:B------:R2:W-:Y:S10]  /*12f30*/  MUFU.TANH R206, R15 ;  /* 0x0000000f00ce7308 */ /* 0x0005f40000002400 */
[----:B------:R-:W3:Y:S10]  /*12f40*/  MUFU.TANH R20, R20 ;  /* 0x0000001400147308 */ /* 0x000ef40000002400 */
[----:B------:R-:W4:Y:S01]  /*12f50*/  MUFU.TANH R21, R21 ;  /* 0x0000001500157308 */ /* 0x000f220000002400 */
[----:B--2---:R-:W2:Y:S01]  /*12f60*/  LDSM.16.M88.4 R12, [R221+0x2800] ;  /* 0x00280000dd0c783b */ /* 0x004ea20000000200 */
[-C--:B-1----:R-:W-:Y:S01]  /*12f70*/  HMMA.16816.F32 R24, R200, R8.reuse, R24 ;  /* 0x00000008c818723c */ /* 0x082fe20000001818 */
[----:B------:R-:W-:Y:S07]  /*12f80*/  DEPBAR.LE SB0, 0x0 ;  /* 0x000080000000791a */ /* 0x000fee0000000000 */
[----:B------:R-:W-:Y:S01]  /*12f90*/  MUFU.TANH R16, R16 ;  /* 0x0000001000107308 */ /* 0x000fe20000002400 */
[----:B------:R-:W-:Y:S01]  /*12fa0*/  BAR.SYNC.DEFER_BLOCKING 0x0 ;  /* 0x0000000000007b1d */ /* 0x000fe20000010000 */
[C---:B------:R-:W-:Y:S05]  /*12fb0*/  HMMA.16816.F32 R28, R196.reuse, R8, R28 ;  /* 0x00000008c41c723c */ /* 0x040fea000000181c */
[----:B---3--:R-:W-:Y:S03]  /*12fc0*/  FMNMX.FTZ R140, R20, R140, !PT ;  /* 0x0000008c148c7209 */ /* 0x008fe60007810000 */
[----:B------:R-:W-:Y:S01]  /*12fd0*/  MUFU.TANH R17, R17 ;  /* 0x0000001100117308 */ /* 0x000fe20000002400 */
[-C--:B------:R-:W-:Y:S03]  /*12fe0*/  HMMA.16816.F32 R32, R196, R10.reuse, R32 ;  /* 0x0000000ac420723c */ /* 0x080fe60000001820 */
[----:B----4-:R-:W-:Y:S05]  /*12ff0*/  FMNMX.FTZ R140, R21, R140, !PT ;  /* 0x0000008c158c7209 */ /* 0x010fea0007810000 */
[C---:B------:R-:W-:Y:S01]  /*13000*/  HMMA.16816.F32 R36, R200.reuse, R10, R36 ;  /* 0x0000000ac824723c */ /* 0x040fe20000001824 */
[----:B------:R-:W-:Y:S03]  /*13010*/  MUFU.TANH R22, R22 ;  /* 0x0000001600167308 */ /* 0x000fe60000002400 */
[----:B------:R-:W-:Y:S02]  /*13020*/  FMUL.FTZ R24, R24, c[0x0][0x320] ;  /* 0x0000c80018187a20 */ /* 0x000fe40000410000 */
[----:B------:R-:W-:Y:S01]  /*13030*/  FMUL.FTZ R25, R25, c[0x0][0x320] ;  /* 0x0000c80019197a20 */ /* 0x000fe20000410000 */
[----:B------:R-:W-:Y:S01]  /*13040*/  @P0 MOV R11, c[0x0][0x1e0] ;  /* 0x00007800000b0a02 */ /* 0x000fe20000000f00 */
[----:B------:R-:W-:Y:S03]  /*13050*/  FMUL.FTZ R26, R26, c[0x0][0x320] ;  /* 0x0000c8001a1a7a20 */ /* 0x000fe60000410000 */
[----:B------:R-:W1:Y:S01]  /*13060*/  MUFU.TANH R213, R24 ;  /* 0x0000001800d57308 */ /* 0x000e620000002400 */
[----:B------:R-:W-:Y:S02]  /*13070*/  FMUL.FTZ R27, R27, c[0x0][0x320] ;  /* 0x0000c8001b1b7a20 */ /* 0x000fe40000410000 */
[----:B------:R-:W-:Y:S01]  /*13080*/  FMUL.FTZ R28, R28, c[0x0][0x320] ;  /* 0x0000c8001c1c7a20 */ /* 0x000fe20000410000 */
[-C--:B--2---:R-:W-:Y:S03]  /*13090*/  HMMA.16816.F32 R40, R200, R12.reuse, R40 ;  /* 0x0000000cc828723c */ /* 0x084fe60000001828 */
[----:B------:R-:W-:Y:S02]  /*130a0*/  FMUL.FTZ R33, R33, c[0x0][0x320] ;  /* 0x0000c80021217a20 */ /* 0x000fe40000410000 */
[----:B------:R-:W-:Y:S01]  /*130b0*/  FMUL.FTZ R29, R29, c[0x0][0x320] ;  /* 0x0000c8001d1d7a20 */ /* 0x000fe20000410000 */
[----:B------:R-:W2:Y:S01]  /*130c0*/  MUFU.TANH R212, R25 ;  /* 0x0000001900d47308 */ /* 0x000ea20000002400 */
[----:B------:R-:W-:Y:S01]  /*130d0*/  FMUL.FTZ R32, R32, c[0x0][0x320] ;  /* 0x0000c80020207a20 */ /* 0x000fe20000410000 */
[C---:B------:R-:W-:Y:S04]  /*130e0*/  HMMA.16816.F32 R44, R196.reuse, R12, R44 ;  /* 0x0000000cc42c723c */ /* 0x040fe8000000182c */
[----:B------:R-:W-:Y:S02]  /*130f0*/  FMUL.FTZ R36, R36, c[0x0][0x320] ;  /* 0x0000c80024247a20 */ /* 0x000fe40000410000 */
[----:B------:R-:W-:Y:S01]  /*13100*/  FMUL.FTZ R37, R37, c[0x0][0x320] ;  /* 0x0000c80025257a20 */ /* 0x000fe20000410000 */
[----:B------:R-:W-:Y:S01]  /*13110*/  @P0 MOV R12, c[0x0][0x1e4] ;  /* 0x00007900000c0a02 */ /* 0x000fe20000000f00 */
[----:B------:R-:W3:Y:S01]  /*13120*/  MUFU.TANH R207, R36 ;  /* 0x0000002400cf7308 */ /* 0x000ee20000002400 */
[-C--:B------:R-:W-:Y:S03]  /*13130*/  HMMA.16816.F32 R48, R196, R14.reuse, R48 ;  /* 0x0000000ec430723c */ /* 0x080fe60000001830 */
[----:B-1----:R-:W-:Y:S01]  /*13140*/  FMNMX.FTZ R140, R213, R140, !PT ;  /* 0x0000008cd58c7209 */ /* 0x002fe20007810000 */
[----:B------:R-:W-:Y:S02]  /*13150*/  FMUL.FTZ R38, R38, c[0x0][0x320] ;  /* 0x0000c80026267a20 */ /* 0x000fe40000410000 */
[----:B------:R-:W-:Y:S02]  /*13160*/  FMUL.FTZ R39, R39, c[0x0][0x320] ;  /* 0x0000c80027277a20 */ /* 0x000fe40000410000 */
[----:B------:R-:W-:Y:S01]  /*13170*/  HMMA.16816.F32 R52, R200, R14, R52 ;  /* 0x0000000ec834723c */ /* 0x000fe20000001834 */
[----:B------:R-:W-:Y:S01]  /*13180*/  MUFU.TANH R242, R28 ;  /* 0x0000001c00f27308 */ /* 0x000fe20000002400 */
[----:B------:R-:W4:Y:S02]  /*13190*/  LDL.64 R14, [R1+0xc0] ;  /* 0x0000c000010e7983 */ /* 0x000f240000100a00 */
[----:B------:R-:W-:Y:S01]  /*131a0*/  FMUL.FTZ R41, R41, c[0x0][0x320] ;  /* 0x0000c80029297a20 */ /* 0x000fe20000410000 */
[----:B--2---:R-:W-:Y:S01]  /*131b0*/  FMNMX.FTZ R140, R212, R140, !PT ;  /* 0x0000008cd48c7209 */ /* 0x004fe20007810000 */
[----:B------:R-:W-:Y:S02]  /*131c0*/  FMUL.FTZ R40, R40, c[0x0][0x320] ;  /* 0x0000c80028287a20 */ /* 0x000fe40000410000 */
[----:B------:R-:W2:Y:S01]  /*131d0*/  LDL.64 R24, [R1+0xb0] ;  /* 0x0000b00001187983 */ /* 0x000ea20000100a00 */
[----:B------:R-:W-:Y:S02]  /*131e0*/  FMUL.FTZ R42, R42, c[0x0][0x320] ;  /* 0x0000c8002a2a7a20 */ /* 0x000fe40000410000 */
[----:B------:R-:W-:Y:S01]  /*131f0*/  MUFU.TANH R0, R41 ;  /* 0x0000002900007308 */ /* 0x000fe20000002400 */
[----:B------:R-:W-:Y:S02]  /*13200*/  FMUL.FTZ R43, R43, c[0x0][0x320] ;  /* 0x0000c8002b2b7a20 */ /* 0x000fe40000410000 */
[----:B------:R-:W-:Y:S01]  /*13210*/  FMUL.FTZ R44, R44, c[0x0][0x320] ;  /* 0x0000c8002c2c7a20 */ /* 0x000fe20000410000 */
[----:B---3--:R-:W-:Y:S01]  /*13220*/  FMNMX.FTZ R140, R207, R140, !PT ;  /* 0x0000008ccf8c7209 */ /* 0x008fe20007810000 */
        /* <DEDUP_REMOVED lines=16> */
[----:B------:R-:W-:Y:S01]  /*13330*/  FMUL.FTZ R35, R35, c[0x0][0x320] ;  /* 0x0000c80023237a20 */ /* 0x000fe20000410000 */
[----:B-1----:R-:W-:Y:S08]  /*13340*/  FMNMX.FTZ R140, R208, R140, !PT ;  /* 0x0000008cd08c7209 */ /* 0x002ff00007810000 */
[----:B------:R-:W1:Y:S01]  /*13350*/  MUFU.TANH R241, R29 ;  /* 0x0000001d00f17308 */ /* 0x000e620000002400 */
[----:B---3--:R-:W-:Y:S02]  /*13360*/  MOV R53, R0 ;  /* 0x0000000000357202 */ /* 0x008fe40000000f00 */
[----:B------:R-:W-:Y:S07]  /*13370*/  FMNMX.FTZ R0, R147, R6, !PT ;  /* 0x0000000693007209 */ /* 0x000fee0007810000 */
[----:B------:R-:W3:Y:S01]  /*13380*/  MUFU.TANH R243, R32 ;  /* 0x0000002000f37308 */ /* 0x000ee20000002400 */
[----:B------:R-:W-:Y:S02]  /*13390*/  FMNMX.FTZ R0, R204, R0, !PT ;  /* 0x00000000cc007209 */ /* 0x000fe40007810000 */
[----:B------:R-:W-:Y:S02]  /*133a0*/  MOV R203, R4 ;  /* 0x0000000400cb7202 */ /* 0x000fe40000000f00 */
[----:B------:R-:W-:Y:S02]  /*133b0*/  FMNMX.FTZ R0, R16, R0, !PT ;  /* 0x0000000010007209 */ /* 0x000fe40007810000 */
[----:B------:R-:W-:Y:S03]  /*133c0*/  FMNMX.FTZ R140, R203, R140, !PT ;  /* 0x0000008ccb8c7209 */ /* 0x000fe60007810000 */
[----:B------:R-:W3:Y:S01]  /*133d0*/  MUFU.TANH R244, R33 ;  /* 0x0000002100f47308 */ /* 0x000ee20000002400 */
[----:B------:R-:W-:Y:S02]  /*133e0*/  FMNMX.FTZ R0, R17, R0, !PT ;  /* 0x0000000011007209 */ /* 0x000fe40007810000 */
[----:B------:R-:W-:Y:S02]  /*133f0*/  FMNMX.FTZ R140, R53, R140, !PT ;  /* 0x0000008c358c7209 */ /* 0x000fe40007810000 */
[----:B------:R-:W-:Y:S02]  /*13400*/  FMNMX.FTZ R0, R242, R0, !PT ;  /* 0x00000000f2007209 */ /* 0x000fe40007810000 */
[----:B------:R-:W-:Y:S02]  /*13410*/  FMNMX.FTZ R4, R146, R3, !PT ;  /* 0x0000000392047209 */ /* 0x000fe40007810000 */
[----:B-1----:R-:W-:Y:S01]  /*13420*/  FMNMX.FTZ R0, R241, R0, !PT ;  /* 0x00000000f1007209 */ /* 0x002fe20007810000 */
[----:B------:R-:W-:Y:S01]  /*13430*/  MUFU.TANH R214, R38 ;  /* 0x0000002600d67308 */ /* 0x000fe20000002400 */
[----:B------:R-:W-:Y:S02]  /*13440*/  FMNMX.FTZ R4, R145, R4, !PT ;  /* 0x0000000491047209 */ /* 0x000fe40007810000 */
[----:B---3--:R-:W-:Y:S02]  /*13450*/  FMNMX.FTZ R0, R243, R0, !PT ;  /* 0x00000000f3007209 */ /* 0x008fe40007810000 */
[----:B------:R-:W-:Y:S05]  /*13460*/  FMNMX.FTZ R4, R22, R4, !PT ;  /* 0x0000000416047209 */ /* 0x000fea0007810000 */
[----:B------:R-:W1:Y:S01]  /*13470*/  MUFU.TANH R38, R52 ;  /* 0x0000003400267308 */ /* 0x000e620000002400 */
[----:B------:R-:W-:Y:S09]  /*13480*/  FMNMX.FTZ R0, R244, R0, !PT ;  /* 0x00000000f4007209 */ /* 0x000ff20007810000 */
[----:B------:R-:W3:Y:S10]  /*13490*/  MUFU.TANH R247, R44 ;  /* 0x0000002c00f77308 */ /* 0x000ef40000002400 */
[----:B------:R-:W3:Y:S01]  /*134a0*/  MUFU.TANH R245, R45 ;  /* 0x0000002d00f57308 */ /* 0x000ee20000002400 */
[----:B-1----:R-:W-:Y:S04]  /*134b0*/  FMNMX.FTZ R140, R38, R140, !PT ;  /* 0x0000008c268c7209 */ /* 0x002fe80007810000 */
[----:B------:R-:W-:Y:S05]  /*134c0*/  FMNMX.FTZ R140, R248, R140, !PT ;  /* 0x0000008cf88c7209 */ /* 0x000fea0007810000 */
[----:B------:R-:W1:Y:S01]  /*134d0*/  MUFU.TANH R13, R48 ;  /* 0x00000030000d7308 */ /* 0x000e620000002400 */
[----:B------:R-:W1:Y:S01]  /*134e0*/  SHFL.BFLY PT, R7, R140, 0x2, 0x1f ;  /* 0x0c401f008c077f89 */ /* 0x000e6200000e0000 */
[----:B---3--:R-:W-:Y:S08]  /*134f0*/  FMNMX.FTZ R0, R247, R0, !PT ;  /* 0x00000000f7007209 */ /* 0x008ff00007810000 */
[----:B------:R-:W3:Y:S01]  /*13500*/  MUFU.TANH R23, R23 ;  /* 0x0000001700177308 */ /* 0x000ee20000002400 */
[----:B------:R-:W-:Y:S09]  /*13510*/  FMNMX.FTZ R0, R245, R0, !PT ;  /* 0x00000000f5007209 */ /* 0x000ff20007810000 */
[----:B------:R-:W3:Y:S01]  /*13520*/  MUFU.TANH R28, R49 ;  /* 0x00000031001c7308 */ /* 0x000ee20000002400 */
[----:B-1----:R-:W-:Y:S02]  /*13530*/  FMNMX.FTZ R0, R13, R0, !PT ;  /* 0x000000000d007209 */ /* 0x002fe40007810000 */
[----:B------:R-:W-:Y:S02]  /*13540*/  FMNMX.FTZ R140, R140, R7, !PT ;  /* 0x000000078c8c7209 */ /* 0x000fe40007810000 */
[----:B------:R-:W-:Y:S05]  /*13550*/  FMNMX.FTZ R7, R205, R137, !PT ;  /* 0x00000089cd077209 */ /* 0x000fea0007810000 */
[----:B------:R-:W1:Y:S01]  /*13560*/  MUFU.TANH R239, R26 ;  /* 0x0000001a00ef7308 */ /* 0x000e620000002400 */
[----:B------:R-:W1:Y:S01]  /*13570*/  SHFL.BFLY PT, R9, R140, 0x1, 0x1f ;  /* 0x0c201f008c097f89 */ /* 0x000e6200000e0000 */
[----:B------:R-:W-:Y:S02]  /*13580*/  FMNMX.FTZ R7, R206, R7, !PT ;  /* 0x00000007ce077209 */ /* 0x000fe40007810000 */
[----:B---3--:R-:W-:Y:S06]  /*13590*/  FMNMX.FTZ R4, R23, R4, !PT ;  /* 0x0000000417047209 */ /* 0x008fec0007810000 */
[----:B------:R-:W3:Y:S01]  /*135a0*/  MUFU.TANH R238, R27 ;  /* 0x0000001b00ee7308 */ /* 0x000ee20000002400 */
[----:B------:R-:W-:Y:S05]  /*135b0*/  FMNMX.FTZ R0, R28, R0, !PT ;  /* 0x000000001c007209 */ /* 0x000fea0007810000 */
[----:B------:R-:W3:Y:S04]  /*135c0*/  SHFL.BFLY PT, R141, R0, 0x2, 0x1f ;  /* 0x0c401f00008d7f89 */ /* 0x000ee800000e0000 */
[----:B------:R-:W3:Y:S01]  /*135d0*/  MUFU.TANH R215, R39 ;  /* 0x0000002700d77308 */ /* 0x000ee20000002400 */
[----:B-1----:R-:W-:Y:S02]  /*135e0*/  FMNMX.FTZ R4, R239, R4, !PT ;  /* 0x00000004ef047209 */ /* 0x002fe40007810000 */
[----:B------:R-:W-:Y:S07]  /*135f0*/  FMNMX.FTZ R140, R140, R9, !PT ;  /* 0x000000098c8c7209 */ /* 0x000fee0007810000 */
[----:B------:R-:W1:Y:S01]  /*13600*/  MUFU.TANH R209, R42 ;  /* 0x0000002a00d17308 */ /* 0x000e620000002400 */
[----:B------:R-:W-:Y:S01]  /*13610*/  FMUL.FTZ R143, R140, c[0x0][0x2d0] ;  /* 0x0000b4008c8f7a20 */ /* 0x000fe20000410000 */
[----:B---3--:R-:W-:Y:S04]  /*13620*/  FMNMX.FTZ R4, R238, R4, !PT ;  /* 0x00000004ee047209 */ /* 0x008fe80007810000 */
[----:B------:R-:W-:Y:S04]  /*13630*/  FMNMX.FTZ R4, R214, R4, !PT ;  /* 0x00000004d6047209 */ /* 0x000fe80007810000 */
[----:B------:R-:W3:Y:S01]  /*13640*/  MUFU.TANH R33, R43 ;  /* 0x0000002b00217308 */ /* 0x000ee20000002400 */
[----:B------:R-:W-:Y:S02]  /*13650*/  FMNMX.FTZ R141, R0, R141, !PT ;  /* 0x0000008d008d7209 */ /* 0x000fe40007810000 */
[----:B------:R-:W-:Y:S07]  /*13660*/  FMNMX.FTZ R4, R215, R4, !PT ;  /* 0x00000004d7047209 */ /* 0x000fee0007810000 */
[----:B------:R-:W3:Y:S01]  /*13670*/  MUFU.TANH R18, R18 ;  /* 0x0000001200127308 */ /* 0x000ee20000002400 */
[----:B-1----:R-:W-:Y:S09]  /*13680*/  FMNMX.FTZ R4, R209, R4, !PT ;  /* 0x00000004d1047209 */ /* 0x002ff20007810000 */
        /* <DEDUP_REMOVED lines=9> */
[----:B------:R-:W-:Y:S05]  /*13720*/  FMNMX.FTZ R4, R249, R4, !PT ;  /* 0x00000004f9047209 */ /* 0x000fea0007810000 */
[----:B------:R-:W3:Y:S04]  /*13730*/  SHFL.BFLY PT, R8, R4, 0x2, 0x1f ;  /* 0x0c401f0004087f89 */ /* 0x000ee800000e0000 */
[----:B------:R-:W3:Y:S01]  /*13740*/  MUFU.TANH R202, R34 ;  /* 0x0000002200ca7308 */ /* 0x000ee20000002400 */
[----:B-1----:R-:W-:Y:S01]  /*13750*/  FMNMX.FTZ R7, R201, R0, !PT ;  /* 0x00000000c9077209 */ /* 0x002fe20007810000 */
[----:B------:R-:W-:Y:S08]  /*13760*/  FMUL.FTZ R0, R51, c[0x0][0x320] ;  /* 0x0000c80033007a20 */ /* 0x000ff00000410000 */
[----:B------:R1:W-:Y:S01]  /*13770*/  MUFU.TANH R139, R0 ;  /* 0x00000000008b7308 */ /* 0x0003e20000002400 */
[----:B---3--:R-:W-:Y:S09]  /*13780*/  FMNMX.FTZ R7, R200, R7, !PT ;  /* 0x00000007c8077209 */ /* 0x008ff20007810000 */
[----:B------:R-:W3:Y:S01]  /*13790*/  MUFU.TANH R240, R35 ;  /* 0x0000002300f07308 */ /* 0x000ee20000002400 */
[----:B------:R-:W-:Y:S02]  /*137a0*/  FMNMX.FTZ R4, R4, R8, !PT ;  /* 0x0000000804047209 */ /* 0x000fe40007810000 */
[----:B------:R-:W-:Y:S01]  /*137b0*/  FMNMX.FTZ R7, R202, R7, !PT ;  /* 0x00000007ca077209 */ /* 0x000fe20007810000 */
[----:B------:R-:W2:Y:S06]  /*137c0*/  SHFL.BFLY PT, R8, R141, 0x1, 0x1f ;  /* 0x0c201f008d087f89 */ /* 0x000eac00000e0000 */
[----:B------:R-:W4:Y:S01]  /*137d0*/  MUFU.TANH R48, R46 ;  /* 0x0000002e00307308 */ /* 0x000f220000002400 */
[----:B-1----:R-:W-:Y:S01]  /*137e0*/  FADD.FTZ R0, -R140, R2 ;  /* 0x000000028c007221 */ /* 0x002fe20000010100 */
[----:B------:R-:W1:Y:S03]  /*137f0*/  SHFL.BFLY PT, R142, R4, 0x1, 0x1f ;  /* 0x0c201f00048e7f89 */ /* 0x000e6600000e0000 */
[----:B------:R-:W-:Y:S05]  /*13800*/  FMUL.FTZ R0, R0, c[0x0][0x2d0] ;  /* 0x0000b40000007a20 */ /* 0x000fea0000410000 */
[----:B------:R-:W1:Y:S01]  /*13810*/  MUFU.TANH R246, R47 ;  /* 0x0000002f00f67308 */ /* 0x000e620000002400 */
[----:B---3--:R-:W-:Y:S09]  /*13820*/  FMNMX.FTZ R2, R240, R7, !PT ;  /* 0x00000007f0027209 */ /* 0x008ff20007810000 */
[----:B------:R3:W3:Y:S01]  /*13830*/  MUFU.EX2 R7, R0 ;  /* 0x0000000000077308 */ /* 0x0006e20000000800 */
[----:B--2---:R-:W-:Y:S01]  /*13840*/  FMNMX.FTZ R141, R141, R8, !PT ;  /* 0x000000088d8d7209 */ /* 0x004fe20007810000 */
[----:B------:R-:W-:Y:S01]  /*13850*/  FFMA.FTZ R8, R144, c[0x0][0x2d0], -R143 ;  /* 0x0000b40090087a23 */ /* 0x000fe2000001088f */
[----:B----4-:R-:W-:Y:S03]  /*13860*/  FMNMX.FTZ R2, R48, R2, !PT ;  /* 0x0000000230027209 */ /* 0x010fe60007810000 */
[----:B------:R-:W-:Y:S01]  /*13870*/  FMUL.FTZ R198, R141, c[0x0][0x2d0] ;  /* 0x0000b4008dc67a20 */ /* 0x000fe20000410000 */
[----:B-1----:R-:W-:Y:S03]  /*13880*/  FMNMX.FTZ R142, R4, R142, !PT ;  /* 0x0000008e048e7209 */ /* 0x002fe60007810000 */
[----:B------:R-:W1:Y:S01]  /*13890*/  MUFU.TANH R138, R50 ;  /* 0x00000032008a7308 */ /* 0x000e620000002400 */
[--C-:B------:R-:W-:Y:S02]  /*138a0*/  FFMA.FTZ R10, R147, c[0x0][0x2d0], -R198.reuse ;  /* 0x0000b400930a7a23 */ /* 0x100fe400000108c6 */
[----:B------:R-:W-:Y:S07]  /*138b0*/  FMUL.FTZ R197, R142, c[0x0][0x2d0] ;  /* 0x0000b4008ec57a20 */ /* 0x000fee0000410000 */
[----:B------:R2:W-:Y:S01]  /*138c0*/  MUFU.EX2 R29, R8 ;  /* 0x00000008001d7308 */ /* 0x0005e20000000800 */
[----:B---3--:R-:W-:Y:S01]  /*138d0*/  FMNMX.FTZ R0, R246, R2, !PT ;  /* 0x00000002f6007209 */ /* 0x008fe20007810000 */
[----:B------:R-:W-:Y:S02]  /*138e0*/  FADD.FTZ R2, -R142, R3 ;  /* 0x000000038e027221 */ /* 0x000fe40000010100 */
[C---:B------:R-:W-:Y:S02]  /*138f0*/  FMUL.FTZ R56, R7.reuse, R56 ;  /* 0x0000003807387220 */ /* 0x040fe40000410000 */
[----:B------:R-:W-:Y:S04]  /*13900*/  FMUL.FTZ R2, R2, c[0x0][0x2d0] ;  /* 0x0000b40002027a20 */ /* 0x000fe80000410000 */
[----:B------:R3:W-:Y:S01]  /*13910*/  MUFU.EX2 R199, R10 ;  /* 0x0000000a00c77308 */ /* 0x0007e20000000800 */
[C---:B------:R-:W-:Y:S02]  /*13920*/  FMUL.FTZ R57, R7.reuse, R57 ;  /* 0x0000003907397220 */ /* 0x040fe40000410000 */
[C---:B------:R-:W-:Y:S01]  /*13930*/  FMUL.FTZ R68, R7.reuse, R68 ;  /* 0x0000004407447220 */ /* 0x040fe20000410000 */
[----:B-1----:R-:W-:Y:S01]  /*13940*/  FMNMX.FTZ R0, R138, R0, !PT ;  /* 0x000000008a007209 */ /* 0x002fe20007810000 */
[C---:B------:R-:W-:Y:S02]  /*13950*/  FMUL.FTZ R69, R7.reuse, R69 ;  /* 0x0000004507457220 */ /* 0x040fe40000410000 */
[----:B------:R-:W-:Y:S01]  /*13960*/  FMUL.FTZ R72, R7, R72 ;  /* 0x0000004807487220 */ /* 0x000fe20000410000 */
[----:B------:R-:W-:Y:S01]  /*13970*/  FMNMX.FTZ R0, R139, R0, !PT ;  /* 0x000000008b007209 */ /* 0x000fe20007810000 */
[C---:B------:R-:W-:Y:S01]  /*13980*/  FMUL.FTZ R73, R7.reuse, R73 ;  /* 0x0000004907497220 */ /* 0x040fe20000410000 */
[----:B------:R1:W4:Y:S01]  /*13990*/  MUFU.EX2 R4, R2 ;  /* 0x0000000200047308 */ /* 0x0003220000000800 */
[----:B------:R-:W-:Y:S02]  /*139a0*/  FMUL.FTZ R84, R7, R84 ;  /* 0x0000005407547220 */ /* 0x000fe40000410000 */
[----:B------:R-:W4:Y:S01]  /*139b0*/  SHFL.BFLY PT, R3, R0, 0x2, 0x1f ;  /* 0x0c401f0000037f89 */ /* 0x000f2200000e0000 */
[----:B--2---:R-:W-:Y:S04]  /*139c0*/  @P0 IMAD.WIDE.U32 R8, R235, c[0x0][0x1e0], RZ ;  /* 0x00007800eb080a25 */ /* 0x004fe800078e00ff */
[C---:B------:R-:W-:Y:S02]  /*139d0*/  FMUL.FTZ R85, R7.reuse, R85 ;  /* 0x0000005507557220 */ /* 0x040fe40000410000 */
[C---:B------:R-:W-:Y:S02]  /*139e0*/  FMUL.FTZ R88, R7.reuse, R88 ;  /* 0x0000005807587220 */ /* 0x040fe40000410000 */
[C---:B------:R-:W-:Y:S02]  /*139f0*/  FMUL.FTZ R89, R7.reuse, R89 ;  /* 0x0000005907597220 */ /* 0x040fe40000410000 */
[----:B---3--:R-:W-:Y:S01]  /*13a00*/  FFMA.FTZ R10, R204, c[0x0][0x2d0], -R198 ;  /* 0x0000b400cc0a7a23 */ /* 0x008fe200000108c6 */
[----:B------:R-:W-:Y:S01]  /*13a10*/  MOV R204, R13 ;  /* 0x0000000d00cc7202 */ /* 0x000fe20000000f00 */
[C---:B------:R-:W-:Y:S02]  /*13a20*/  FMUL.FTZ R100, R7.reuse, R100 ;  /* 0x0000006407647220 */ /* 0x040fe40000410000 */
[C---:B------:R-:W-:Y:S02]  /*13a30*/  FMUL.FTZ R101, R7.reuse, R101 ;  /* 0x0000006507657220 */ /* 0x040fe40000410000 */
[C---:B------:R-:W-:Y:S02]  /*13a40*/  FMUL.FTZ R104, R7.reuse, R104 ;  /* 0x0000006807687220 */ /* 0x040fe40000410000 */
[----:B------:R-:W-:Y:S02]  /*13a50*/  FMUL.FTZ R105, R7, R105 ;  /* 0x0000006907697220 */ /* 0x000fe40000410000 */
[----:B-1----:R-:W-:Y:S02]  /*13a60*/  FADD.FTZ R2, -R141, R6 ;  /* 0x000000068d027221 */ /* 0x002fe40000010100 */
[----:B----4-:R-:W-:Y:S01]  /*13a70*/  FMUL.FTZ R54, R4, R194 ;  /* 0x000000c204367220 */ /* 0x010fe20000410000 */
[----:B------:R-:W-:Y:S01]  /*13a80*/  FMNMX.FTZ R0, R0, R3, !PT ;  /* 0x0000000300007209 */ /* 0x000fe20007810000 */
[----:B------:R-:W-:Y:S02]  /*13a90*/  FMUL.FTZ R2, R2, c[0x0][0x2d0] ;  /* 0x0000b40002027a20 */ /* 0x000fe40000410000 */
[--C-:B------:R-:W-:Y:S02]  /*13aa0*/  FFMA.FTZ R3, R21, c[0x0][0x2d0], -R143.reuse ;  /* 0x0000b40015037a23 */ /* 0x100fe4000001088f */
[----:B------:R1:W2:Y:S01]  /*13ab0*/  MUFU.EX2 R6, R2 ;  /* 0x0000000200067308 */ /* 0x0002a20000000800 */
        /* <DEDUP_REMOVED lines=15> */
[C---:B--2---:R-:W-:Y:S02]  /*13bb0*/  FMUL.FTZ R13, R6.reuse, R153 ;  /* 0x00000099060d7220 */ /* 0x044fe40000410000 */
[----:B------:R-:W1:Y:S01]  /*13bc0*/  MUFU.EX2 R250, R2 ;  /* 0x0000000200fa7308 */ /* 0x000e620000000800 */
[C---:B------:R-:W-:Y:S02]  /*13bd0*/  FMUL.FTZ R33, R6.reuse, R173 ;  /* 0x000000ad06217220 */ /* 0x040fe40000410000 */
[----:B------:R-:W-:Y:S02]  /*13be0*/  FMUL.FTZ R49, R6, R189 ;  /* 0x000000bd06317220 */ /* 0x000fe40000410000 */
[----:B---3--:R-:W-:Y:S02]  /*13bf0*/  FFMA.FTZ R3, R146, c[0x0][0x2d0], -R197 ;  /* 0x0000b40092037a23 */ /* 0x008fe400000108c5 */
        /* <DEDUP_REMOVED lines=10> */
[----:B-1----:R-:W-:Y:S01]  /*13ca0*/  F2FP.PACK_AB R144, R250, R29 ;  /* 0x0000001dfa90723e */ /* 0x002fe200000000ff */
[----:B------:R-:W-:Y:S02]  /*13cb0*/  FFMA.FTZ R2, R20, c[0x0][0x2d0], -R143 ;  /* 0x0000b40014027a23 */ /* 0x000fe4000001088f */
[C---:B------:R-:W-:Y:S01]  /*13cc0*/  FMUL.FTZ R20, R7.reuse, R160 ;  /* 0x000000a007147220 */ /* 0x040fe20000410000 */
[----:B------:R-:W-:Y:S01]  /*13cd0*/  MOV R160, R53 ;  /* 0x0000003500a07202 */ /* 0x000fe20000000f00 */
[----:B------:R1:W3:Y:S01]  /*13ce0*/  MUFU.EX2 R252, R2 ;  /* 0x0000000200fc7308 */ /* 0x0002e20000000800 */
[----:B------:R-:W-:Y:S02]  /*13cf0*/  FMUL.FTZ R53, R7, R193 ;  /* 0x000000c107357220 */ /* 0x000fe40000410000 */
[C---:B------:R-:W-:Y:S02]  /*13d00*/  FMUL.FTZ R93, R6.reuse, R93 ;  /* 0x0000005d065d7220 */ /* 0x040fe40000410000 */
[--C-:B--2---:R-:W-:Y:S02]  /*13d10*/  FFMA.FTZ R3, R145, c[0x0][0x2d0], -R197.reuse ;  /* 0x0000b40091037a23 */ /* 0x104fe400000108c5 */
[C---:B------:R-:W-:Y:S02]  /*13d20*/  FMUL.FTZ R96, R6.reuse, R96 ;  /* 0x0000006006607220 */ /* 0x040fe40000410000 */
[----:B------:R-:W-:Y:S01]  /*13d30*/  FMUL.FTZ R97, R6, R97 ;  /* 0x0000006106617220 */ /* 0x000fe20000410000 */
[----:B------:R2:W4:Y:S01]  /*13d40*/  MUFU.EX2 R32, R3 ;  /* 0x0000000300207308 */ /* 0x0005220000000800 */
[C---:B------:R-:W-:Y:S02]  /*13d50*/  FMUL.FTZ R102, R4.reuse, R102 ;  /* 0x0000006604667220 */ /* 0x040fe40000410000 */
[C---:B------:R-:W-:Y:S02]  /*13d60*/  FMUL.FTZ R103, R4.reuse, R103 ;  /* 0x0000006704677220 */ /* 0x040fe40000410000 */
[C---:B------:R-:W-:Y:S02]  /*13d70*/  FMUL.FTZ R106, R4.reuse, R106 ;  /* 0x0000006a046a7220 */ /* 0x040fe40000410000 */
[----:B------:R-:W-:Y:S02]  /*13d80*/  FMUL.FTZ R107, R4, R107 ;  /* 0x0000006b046b7220 */ /* 0x000fe40000410000 */
[C---:B------:R-:W-:Y:S02]  /*13d90*/  FMUL.FTZ R108, R6.reuse, R108 ;  /* 0x0000006c066c7220 */ /* 0x040fe40000410000 */
[C---:B------:R-:W-:Y:S02]  /*13da0*/  FMUL.FTZ R109, R6.reuse, R109 ;  /* 0x0000006d066d7220 */ /* 0x040fe40000410000 */
[C---:B------:R-:W-:Y:S01]  /*13db0*/  FMUL.FTZ R112, R6.reuse, R112 ;  /* 0x0000007006707220 */ /* 0x040fe20000410000 */
[----:B-1----:R-:W1:Y:S01]  /*13dc0*/  SHFL.BFLY PT, R2, R0, 0x1, 0x1f ;  /* 0x0c201f0000027f89 */ /* 0x002e6200000e0000 */
[----:B---3--:R-:W-:Y:S01]  /*13dd0*/  F2FP.PACK_AB R146, R39, R252 ;  /* 0x000000fc2792723e */ /* 0x008fe200000000ff */
[----:B------:R-:W-:Y:S02]  /*13de0*/  FMUL.FTZ R113, R6, R113 ;  /* 0x0000007106717220 */ /* 0x000fe40000410000 */
[C---:B------:R-:W-:Y:S02]  /*13df0*/  FMUL.FTZ R116, R7.reuse, R116 ;  /* 0x0000007407747220 */ /* 0x040fe40000410000 */
[C---:B------:R-:W-:Y:S02]  /*13e00*/  FMUL.FTZ R117, R7.reuse, R117 ;  /* 0x0000007507757220 */ /* 0x040fe40000410000 */
[----:B------:R-:W-:Y:S02]  /*13e10*/  FMUL.FTZ R118, R4, R118 ;  /* 0x0000007604767220 */ /* 0x000fe40000410000 */
[--C-:B--2---:R-:W-:Y:S01]  /*13e20*/  FFMA.FTZ R3, R22, c[0x0][0x2d0], -R197.reuse ;  /* 0x0000b40016037a23 */ /* 0x104fe200000108c5 */
[----:B----4-:R-:W-:Y:S01]  /*13e30*/  F2FP.PACK_AB R145, R32, R52 ;  /* 0x000000342091723e */ /* 0x010fe200000000ff */
[----:B------:R-:W-:Y:S01]  /*13e40*/  FMUL.FTZ R22, R4, R162 ;  /* 0x000000a204167220 */ /* 0x000fe20000410000 */
[----:B------:R-:W-:Y:S01]  /*13e50*/  MOV R162, R29 ;  /* 0x0000001d00a27202 */ /* 0x000fe20000000f00 */
[----:B------:R2:W-:Y:S01]  /*13e60*/  MUFU.EX2 R37, R3 ;  /* 0x0000000300257308 */ /* 0x0005e20000000800 */
[----:B------:R-:W-:Y:S02]  /*13e70*/  FMUL.FTZ R29, R6, R169 ;  /* 0x000000a9061d7220 */ /* 0x000fe40000410000 */
[C---:B------:R-:W-:Y:S02]  /*13e80*/  FMUL.FTZ R119, R4.reuse, R119 ;  /* 0x0000007704777220 */ /* 0x040fe40000410000 */
[C---:B------:R-:W-:Y:S02]  /*13e90*/  FMUL.FTZ R120, R7.reuse, R120 ;  /* 0x0000007807787220 */ /* 0x040fe40000410000 */
[----:B------:R-:W-:Y:S02]  /*13ea0*/  FMUL.FTZ R121, R7, R121 ;  /* 0x0000007907797220 */ /* 0x000fe40000410000 */
[----:B------:R-:W-:Y:S01]  /*13eb0*/  FMUL.FTZ R122, R4, R122 ;  /* 0x0000007a047a7220 */ /* 0x000fe20000410000 */
[----:B-1----:R-:W-:Y:S01]  /*13ec0*/  FMNMX.FTZ R136, R0, R2, !PT ;  /* 0x0000000200887209 */ /* 0x002fe20007810000 */
[----:B------:R-:W-:Y:S01]  /*13ed0*/  FFMA.FTZ R0, R23, c[0x0][0x2d0], -R197 ;  /* 0x0000b40017007a23 */ /* 0x000fe200000108c5 */
[----:B------:R-:W-:Y:S01]  /*13ee0*/  @P0 SHF.R.S32.HI R2, RZ, 0x1f, R235 ;  /* 0x0000001fff020819 */ /* 0x000fe200000114eb */
[----:B------:R-:W-:Y:S01]  /*13ef0*/  FMUL.FTZ R23, R4, R163 ;  /* 0x000000a304177220 */ /* 0x000fe20000410000 */
[----:B------:R-:W-:Y:S01]  /*13f00*/  MOV R163, R28 ;  /* 0x0000001c00a37202 */ /* 0x000fe20000000f00 */
[----:B------:R1:W3:Y:S01]  /*13f10*/  MUFU.EX2 R45, R0 ;  /* 0x00000000002d7308 */ /* 0x0002e20000000800 */
[----:B------:R-:W-:Y:S02]  /*13f20*/  FMUL.FTZ R28, R6, R168 ;  /* 0x000000a8061c7220 */ /* 0x000fe40000410000 */
[----:B------:R-:W-:Y:S02]  /*13f30*/  @P0 IMAD R2, R2, c[0x0][0x1e0], RZ ;  /* 0x0000780002020a24 */ /* 0x000fe400078e02ff */
[----:B------:R-:W-:Y:S02]  /*13f40*/  FMUL.FTZ R123, R4, R123 ;  /* 0x0000007b047b7220 */ /* 0x000fe40000410000 */
[----:B------:R-:W-:Y:S01]  /*13f50*/  @P0 IMAD R2, R235, c[0x0][0x1e4], R2 ;  /* 0x00007900eb020a24 */ /* 0x000fe200078e0202 */
[----:B--2---:R-:W-:Y:S01]  /*13f60*/  @P0 MOV R3, R25 ;  /* 0x0000001900030202 */ /* 0x004fe20000000f00 */
[C---:B------:R-:W-:Y:S03]  /*13f70*/  FMUL.FTZ R124, R6.reuse, R124 ;  /* 0x0000007c067c7220 */ /* 0x040fe60000410000 */
[----:B------:R-:W-:Y:S01]  /*13f80*/  @P0 IADD3 R9, R9, R2, RZ ;  /* 0x0000000209090210 */ /* 0x000fe20007ffe0ff */
[C---:B------:R-:W-:Y:S01]  /*13f90*/  FMUL.FTZ R125, R6.reuse, R125 ;  /* 0x0000007d067d7220 */ /* 0x040fe20000410000 */
[----:B------:R-:W-:Y:S01]  /*13fa0*/  @P0 MOV R2, R14 ;  /* 0x0000000e00020202 */ /* 0x000fe20000000f00 */
[----:B------:R-:W-:Y:S01]  /*13fb0*/  FMUL.FTZ R128, R6, R128 ;  /* 0x0000008006807220 */ /* 0x000fe20000410000 */
[----:B------:R2:W-:Y:S01]  /*13fc0*/  MUFU.EX2 R14, R10 ;  /* 0x0000000a000e7308 */ /* 0x0005e20000000800 */
[----:B------:R-:W-:Y:S02]  /*13fd0*/  @P0 IMAD R9, R9, 0x30, RZ ;  /* 0x0000003009090824 */ /* 0x000fe400078e02ff */
[----:B------:R-:W-:Y:S04]  /*13fe0*/  @P0 IMAD.WIDE.U32 R2, R8, 0x30, R2 ;  /* 0x0000003008020825 */ /* 0x000fe800078e0002 */
[----:B------:R-:W-:Y:S01]  /*13ff0*/  FMUL.FTZ R129, R6, R129 ;  /* 0x0000008106817220 */ /* 0x000fe20000410000 */
[----:B------:R-:W-:Y:S01]  /*14000*/  @P0 IADD3 R9, R3, R9, RZ ;  /* 0x0000000903090210 */ /* 0x000fe20007ffe0ff */
[----:B------:R-:W-:Y:S01]  /*14010*/  FFMA.FTZ R3, R16, c[0x0][0x2d0], -R198 ;  /* 0x0000b40010037a23 */ /* 0x000fe200000108c6 */
[----:B------:R-:W-:Y:S01]  /*14020*/  @P0 LEA R8, P1, R2, c[0x0][0x1c8], 0x1 ;  /* 0x0000720002080a11 */ /* 0x000fe200078208ff */
[----:B-1----:R-:W-:Y:S01]  /*14030*/  FADD.FTZ R0, -R136, R137 ;  /* 0x0000008988007221 */ /* 0x002fe20000010100 */
[----:B---3--:R-:W-:Y:S01]  /*14040*/  F2FP.PACK_AB R147, R45, R37 ;  /* 0x000000252d93723e */ /* 0x008fe200000000ff */
[----:B------:R1:W-:Y:S01]  /*14050*/  MUFU.EX2 R36, R3 ;  /* 0x0000000300247308 */ /* 0x0003e20000000800 */
[----:B------:R-:W-:Y:S01]  /*14060*/  @P0 LEA.HI.X R9, R2, c[0x0][0x1cc], R9, 0x1, P1 ;  /* 0x0000730002090a11 */ /* 0x000fe200008f0c09 */
[----:B------:R-:W-:Y:S01]  /*14070*/  FMUL.FTZ R137, R136, c[0x0][0x2d0] ;  /* 0x0000b40088897a20 */ /* 0x000fe20000410000 */
[----:B------:R-:W-:Y:S01]  /*14080*/  MOV R173, R45 ;  /* 0x0000002d00ad7202 */ /* 0x000fe20000000f00 */
[----:B------:R-:W-:Y:S02]  /*14090*/  FMUL.FTZ R0, R0, c[0x0][0x2d0] ;  /* 0x0000b40000007a20 */ /* 0x000fe40000410000 */
[----:B------:R3:W-:Y:S01]  /*140a0*/  @P0 LDGSTS.E.BYPASS.LTC128B.128 [R234+0x5080], [R8.64], !P4 ;  /* 0x0508000008ea0fae */ /* 0x0007e2000e101d46 */
[C---:B------:R-:W-:Y:S02]  /*140b0*/  FMUL.FTZ R16, R6.reuse, R156 ;  /* 0x0000009c06107220 */ /* 0x040fe40000410000 */
[----:B------:R-:W-:Y:S01]  /*140c0*/  FMUL.FTZ R45, R6, R185 ;  /* 0x000000b9062d7220 */ /* 0x000fe20000410000 */
[----:B------:R-:W4:Y:S01]  /*140d0*/  MUFU.EX2 R0, R0 ;  /* 0x0000000000007308 */ /* 0x000f220000000800 */
[----:B--2---:R-:W-:Y:S01]  /*140e0*/  @P0 SHF.L.U32 R10, R11, 0x5, RZ ;  /* 0x000000050b0a0819 */ /* 0x004fe200000006ff */
[----:B------:R-:W-:Y:S01]  /*140f0*/  FMUL.FTZ R132, R7, R132 ;  /* 0x0000008407847220 */ /* 0x000fe20000410000 */
[----:B------:R-:W-:Y:S01]  /*14100*/  @P0 SHF.L.U64.HI R11, R11, 0x5, R12 ;  /* 0x000000050b0b0819 */ /* 0x000fe2000001020c */
[----:B------:R3:W-:Y:S01]  /*14110*/  @P0 LDGSTS.E.BYPASS.LTC128B.128 [R234+0x6880], [R8.64+0x80], !P3 ;  /* 0x0688008008ea0fae */ /* 0x0007e2000d901d46 */
[----:B------:R-:W-:Y:S01]  /*14120*/  @P0 IADD3 R2, P2, R8, R10, RZ ;  /* 0x0000000a08020210 */ /* 0x000fe20007f5e0ff */
[--C-:B------:R-:W-:Y:S01]  /*14130*/  FFMA.FTZ R12, R17, c[0x0][0x2d0], -R198.reuse ;  /* 0x0000b400110c7a23 */ /* 0x100fe200000108c6 */
[----:B------:R-:W-:Y:S01]  /*14140*/  MOV R185, R160 ;  /* 0x000000a000b97202 */ /* 0x000fe20000000f00 */
[----:B------:R-:W-:Y:S01]  /*14150*/  FMUL.FTZ R17, R6, R157 ;  /* 0x0000009d06117220 */ /* 0x000fe20000410000 */
[----:B------:R-:W-:Y:S01]  /*14160*/  @P0 IADD3 R10, P1, R2, R10, RZ ;  /* 0x0000000a020a0210 */ /* 0x000fe20007f3e0ff */
[----:B------:R-:W2:Y:S01]  /*14170*/  MUFU.EX2 R44, R12 ;  /* 0x0000000c002c7308 */ /* 0x000ea20000000800 */
[----:B------:R-:W-:Y:S02]  /*14180*/  FMUL.FTZ R133, R7, R133 ;  /* 0x0000008507857220 */ /* 0x000fe40000410000 */
[C---:B------:R-:W-:Y:S01]  /*14190*/  FMUL.FTZ R134, R4.reuse, R134 ;  /* 0x0000008604867220 */ /* 0x040fe20000410000 */
[----:B-1----:R-:W-:Y:S01]  /*141a0*/  @P0 IADD3.X R3, R9, R11, RZ, P2, !PT ;  /* 0x0000000b09030210 */ /* 0x002fe200017fe4ff */
[----:B------:R-:W-:Y:S02]  /*141b0*/  FMUL.FTZ R135, R4, R135 ;  /* 0x0000008704877220 */ /* 0x000fe40000410000 */
[--C-:B------:R-:W-:Y:S01]  /*141c0*/  FFMA.FTZ R138, R138, c[0x0][0x2d0], -R137.reuse ;  /* 0x0000b4008a8a7a23 */ /* 0x100fe20000010889 */
[----:B------:R-:W-:Y:S01]  /*141d0*/  @P0 IADD3.X R11, R3, R11, RZ, P1, !PT ;  /* 0x0000000b030b0210 */ /* 0x000fe20000ffe4ff */
[----:B------:R1:W-:Y:S04]  /*141e0*/  @P0 LDGSTS.E.BYPASS.LTC128B.128 [R234+0x5880], [R2.64], !P4 ;  /* 0x0588000002ea0fae */ /* 0x0003e8000e101d46 */
[----:B------:R-:W-:Y:S01]  /*141f0*/  MUFU.EX2 R138, R138 ;  /* 0x0000008a008a7308 */ /* 0x000fe20000000800 */
[C---:B----4-:R-:W-:Y:S02]  /*14200*/  FMUL.FTZ R15, R0.reuse, R155 ;  /* 0x0000009b000f7220 */ /* 0x050fe40000410000 */
[C---:B------:R-:W-:Y:S01]  /*14210*/  FMUL.FTZ R35, R0.reuse, R175 ;  /* 0x000000af00237220 */ /* 0x040fe20000410000 */
[----:B------:R1:W-:Y:S01]  /*14220*/  @P0 LDGSTS.E.BYPASS.LTC128B.128 [R234+0x7080], [R2.64+0x80], !P3 ;  /* 0x0708008002ea0fae */ /* 0x0003e2000d901d46 */
[----:B------:R-:W-:Y:S01]  /*14230*/  MOV R175, R251 ;  /* 0x000000fb00af7202 */ /* 0x000fe20000000f00 */
[----:B------:R-:W-:Y:S01]  /*14240*/  FMUL.FTZ R30, R0, R170 ;  /* 0x000000aa001e7220 */ /* 0x000fe20000410000 */
[----:B------:R-:W-:Y:S01]  /*14250*/  MOV R170, R32 ;  /* 0x0000002000aa7202 */ /* 0x000fe20000000f00 */
[--C-:B---3--:R-:W-:Y:S01]  /*14260*/  FFMA.FTZ R8, R205, c[0x0][0x2d0], -R137.reuse ;  /* 0x0000b400cd087a23 */ /* 0x108fe20000010889 */
[----:B------:R-:W-:Y:S01]  /*14270*/  MOV R205, R14 ;  /* 0x0000000e00cd7202 */ /* 0x000fe20000000f00 */
[C---:B------:R-:W-:Y:S01]  /*14280*/  FMUL.FTZ R9, R7.reuse, R149 ;  /* 0x0000009507097220 */ /* 0x040fe20000410000 */
[----:B--2---:R-:W-:Y:S01]  /*14290*/  MOV R168, R44 ;  /* 0x0000002c00a87202 */ /* 0x004fe20000000f00 */
[----:B------:R2:W-:Y:S01]  /*142a0*/  @P0 LDGSTS.E.BYPASS.LTC128B.128 [R234+0x6080], [R10.64], !P4 ;  /* 0x060800000aea0fae */ /* 0x0005e2000e101d46 */
[----:B------:R3:W-:Y:S01]  /*142b0*/  MUFU.EX2 R196, R8 ;  /* 0x0000000800c47308 */ /* 0x0007e20000000800 */
[----:B------:R-:W-:Y:S02]  /*142c0*/  FMUL.FTZ R12, R6, R152 ;  /* 0x00000098060c7220 */ /* 0x000fe40000410000 */
[----:B------:R-:W-:Y:S02]  /*142d0*/  FMUL.FTZ R14, R0, R154 ;  /* 0x0000009a000e7220 */ /* 0x000fe40000410000 */
[----:B------:R-:W-:Y:S01]  /*142e0*/  FMUL.FTZ R32, R6, R172 ;  /* 0x000000ac06207220 */ /* 0x000fe20000410000 */
[----:B------:R-:W-:Y:S01]  /*142f0*/  MOV R172, R250 ;  /* 0x000000fa00ac7202 */ /* 0x000fe20000000f00 */
[----:B------:R2:W-:Y:S01]  /*14300*/  @P0 LDGSTS.E.BYPASS.LTC128B.128 [R234+0x7880], [R10.64+0x80], !P3 ;  /* 0x078800800aea0fae */ /* 0x0005e2000d901d46 */
[----:B------:R-:W-:Y:S01]  /*14310*/  FMUL.FTZ R31, R0, R171 ;  /* 0x000000ab001f7220 */ /* 0x000fe20000410000 */
[----:B------:R-:W-:Y:S01]  /*14320*/  MOV R171, R39 ;  /* 0x0000002700ab7202 */ /* 0x000fe20000000f00 */
[----:B------:R-:W-:Y:S01]  /*14330*/  FMUL.FTZ R39, R4, R179 ;  /* 0x000000b304277220 */ /* 0x000fe20000410000 */
[----:B------:R-:W-:Y:S01]  /*14340*/  MOV R179, R247 ;  /* 0x000000f700b37202 */ /* 0x000fe20000000f00 */
[C---:B------:R-:W-:Y:S01]  /*14350*/  FMUL.FTZ R34, R0.reuse, R174 ;  /* 0x000000ae00227220 */ /* 0x040fe20000410000 */
[----:B------:R-:W-:Y:S01]  /*14360*/  MOV R174, R52 ;  /* 0x0000003400ae7202 */ /* 0x000fe20000000f00 */
[C---:B------:R-:W-:Y:S01]  /*14370*/  FMUL.FTZ R46, R0.reuse, R186 ;  /* 0x000000ba002e7220 */ /* 0x040fe20000410000 */
[----:B------:R-:W4:Y:S01]  /*14380*/  LDSM.16.MT88.4 R24, [R217+0x2080] ;  /* 0x00208000d918783b */ /* 0x000f220000004200 */
[----:B------:R-:W-:Y:S01]  /*14390*/  FMUL.FTZ R47, R0, R187 ;  /* 0x000000bb002f7220 */ /* 0x000fe20000410000 */
[----:B------:R-:W-:Y:S01]  /*143a0*/  MOV R186, R203 ;  /* 0x000000cb00ba7202 */ /* 0x000fe20000000f00 */
[--C-:B-1----:R-:W-:Y:S01]  /*143b0*/  FFMA.FTZ R2, R206, c[0x0][0x2d0], -R137.reuse ;  /* 0x0000b400ce027a23 */ /* 0x102fe20000010889 */
[----:B------:R-:W-:Y:S01]  /*143c0*/  MOV R206, R209 ;  /* 0x000000d100ce7202 */ /* 0x000fe20000000f00 */
[C---:B------:R-:W-:Y:S01]  /*143d0*/  FMUL.FTZ R50, R0.reuse, R190 ;  /* 0x000000be00327220 */ /* 0x040fe20000410000 */
[----:B------:R-:W-:Y:S01]  /*143e0*/  MOV R3, R248 ;  /* 0x000000f800037202 */ /* 0x000fe20000000f00 */
[----:B------:R1:W1:Y:S01]  /*143f0*/  MUFU.EX2 R209, R2 ;  /* 0x0000000200d17308 */ /* 0x0002620000000800 */
[----:B------:R-:W4:Y:S01]  /*14400*/  LDSM.16.MT88.4 R40, [R218+0x2080] ;  /* 0x00208000da28783b */ /* 0x000f220000004200 */
[----:B---3--:R-:W-:Y:S01]  /*14410*/  FMUL.FTZ R8, R7, R148 ;  /* 0x0000009407087220 */ /* 0x008fe20000410000 */
[----:B------:R-:W-:Y:S01]  /*14420*/  F2FP.PACK_AB R148, R205, R199 ;  /* 0x000000c7cd94723e */ /* 0x000fe200000000ff */
[C---:B------:R-:W-:Y:S02]  /*14430*/  FMUL.FTZ R51, R0.reuse, R191 ;  /* 0x000000bf00337220 */ /* 0x040fe40000410000 */
[----:B------:R-:W-:Y:S02]  /*14440*/  FMUL.FTZ R52, R7, R192 ;  /* 0x000000c007347220 */ /* 0x000fe40000410000 */
[C---:B------:R-:W-:Y:S01]  /*14450*/  FMUL.FTZ R62, R0.reuse, R62 ;  /* 0x0000003e003e7220 */ /* 0x040fe20000410000 */
[----:B------:R-:W3:Y:S01]  /*14460*/  LDSM.16.MT88.4 R152, [R220+0x2080] ;  /* 0x00208000dc98783b */ /* 0x000ee20000004200 */
[----:B------:R-:W-:Y:S02]  /*14470*/  FMUL.FTZ R63, R0, R63 ;  /* 0x0000003f003f7220 */ /* 0x000fe40000410000 */
[----:B--2---:R-:W-:Y:S01]  /*14480*/  FMUL.FTZ R10, R4, R150 ;  /* 0x00000096040a7220 */ /* 0x004fe20000410000 */
[----:B------:R-:W-:Y:S01]  /*14490*/  F2FP.PACK_AB R150, R44, R36 ;  /* 0x000000242c96723e */ /* 0x000fe200000000ff */
[----:B------:R-:W-:Y:S02]  /*144a0*/  FMUL.FTZ R11, R4, R151 ;  /* 0x00000097040b7220 */ /* 0x000fe40000410000 */
[----:B------:R-:W-:Y:S01]  /*144b0*/  FMUL.FTZ R44, R6, R184 ;  /* 0x000000b8062c7220 */ /* 0x000fe20000410000 */
[----:B------:R-:W-:Y:S01]  /*144c0*/  LDSM.16.MT88.4 R192, [R220+0x3080] ;  /* 0x00308000dcc0783b */ /* 0x000fe20000004200 */
[C---:B------:R-:W-:Y:S02]  /*144d0*/  FMUL.FTZ R66, R0.reuse, R66 ;  /* 0x0000004200427220 */ /* 0x040fe40000410000 */
[C---:B------:R-:W-:Y:S02]  /*144e0*/  FMUL.FTZ R67, R0.reuse, R67 ;  /* 0x0000004300437220 */ /* 0x040fe40000410000 */
[----:B------:R-:W-:Y:S02]  /*144f0*/  FMUL.FTZ R78, R0, R78 ;  /* 0x0000004e004e7220 */ /* 0x000fe40000410000 */
[--C-:B-1----:R-:W-:Y:S01]  /*14500*/  FFMA.FTZ R2, R18, c[0x0][0x2d0], -R137.reuse ;  /* 0x0000b40012027a23 */ /* 0x102fe20000010889 */
[----:B------:R-:W0:Y:S01]  /*14510*/  LDGDEPBAR ;  /* 0x00000000000079af */ /* 0x000e220000000000 */
[C---:B------:R-:W-:Y:S01]  /*14520*/  FMUL.FTZ R18, R0.reuse, R158 ;  /* 0x0000009e00127220 */ /* 0x040fe20000410000 */
[----:B------:R-:W-:Y:S01]  /*14530*/  F2FP.PACK_AB R149, R209, R196 ;  /* 0x000000c4d195723e */ /* 0x000fe200000000ff */
[----:B------:R1:W-:Y:S01]  /*14540*/  MUFU.EX2 R210, R2 ;  /* 0x0000000200d27308 */ /* 0x0003e20000000800 */
[C---:B------:R-:W-:Y:S02]  /*14550*/  FMUL.FTZ R79, R0.reuse, R79 ;  /* 0x0000004f004f7220 */ /* 0x040fe40000410000 */
[C---:B------:R-:W-:Y:S01]  /*14560*/  FMUL.FTZ R82, R0.reuse, R82 ;  /* 0x0000005200527220 */ /* 0x040fe20000410000 */
[-C--:B----4-:R-:W-:Y:S05]  /*14570*/  HMMA.16816.F32 R8, R144, R24.reuse, R8 ;  /* 0x000000189008723c */ /* 0x090fea0000001808 */
[C---:B------:R-:W-:Y:S02]  /*14580*/  FMUL.FTZ R83, R0.reuse, R83 ;  /* 0x0000005300537220 */ /* 0x040fe40000410000 */
[C---:B------:R-:W-:Y:S02]  /*14590*/  FMUL.FTZ R94, R0.reuse, R94 ;  /* 0x0000005e005e7220 */ /* 0x040fe40000410000 */
[C---:B------:R-:W-:Y:S03]  /*145a0*/  FMUL.FTZ R95, R0.reuse, R95 ;  /* 0x0000005f005f7220 */ /* 0x040fe60000410000 */
[C---:B------:R-:W-:Y:S02]  /*145b0*/  FMUL.FTZ R98, R0.reuse, R98 ;  /* 0x0000006200627220 */ /* 0x040fe40000410000 */
[C---:B------:R-:W-:Y:S02]  /*145c0*/  FMUL.FTZ R99, R0.reuse, R99 ;  /* 0x0000006300637220 */ /* 0x040fe40000410000 */
[C---:B------:R-:W-:Y:S02]  /*145d0*/  FMUL.FTZ R110, R0.reuse, R110 ;  /* 0x0000006e006e7220 */ /* 0x040fe40000410000 */
[C---:B------:R-:W-:Y:S02]  /*145e0*/  FMUL.FTZ R111, R0.reuse, R111 ;  /* 0x0000006f006f7220 */ /* 0x040fe40000410000 */
[----:B-1----:R-:W-:Y:S02]  /*145f0*/  FFMA.FTZ R2, R19, c[0x0][0x2d0], -R137 ;  /* 0x0000b40013027a23 */ /* 0x002fe40000010889 */
[C---:B------:R-:W-:Y:S02]  /*14600*/  FMUL.FTZ R19, R0.reuse, R159 ;  /* 0x0000009f00137220 */ /* 0x040fe40000410000 */
[----:B------:R1:W2:Y:S01]  /*14610*/  MUFU.EX2 R211, R2 ;  /* 0x0000000200d37308 */ /* 0x0002a20000000800 */
[----:B------:R-:W4:Y:S01]  /*14620*/  LDSM.16.MT88.4 R156, [R219+0x2080] ;  /* 0x00208000db9c783b */ /* 0x000f220000004200 */
[C---:B------:R-:W-:Y:S02]  /*14630*/  FMUL.FTZ R114, R0.reuse, R114 ;  /* 0x0000007200727220 */ /* 0x040fe40000410000 */
[C---:B------:R-:W-:Y:S02]  /*14640*/  FMUL.FTZ R115, R0.reuse, R115 ;  /* 0x0000007300737220 */ /* 0x040fe40000410000 */
[C---:B------:R-:W-:Y:S02]  /*14650*/  FMUL.FTZ R126, R0.reuse, R126 ;  /* 0x0000007e007e7220 */ /* 0x040fe40000410000 */
[C---:B------:R-:W-:Y:S02]  /*14660*/  FMUL.FTZ R127, R0.reuse, R127 ;  /* 0x0000007f007f7220 */ /* 0x040fe40000410000 */
[C---:B------:R-:W-:Y:S02]  /*14670*/  FMUL.FTZ R130, R0.reuse, R130 ;  /* 0x0000008200827220 */ /* 0x040fe40000410000 */
[----:B------:R-:W-:Y:S02]  /*14680*/  FMUL.FTZ R131, R0, R131 ;  /* 0x0000008300837220 */ /* 0x000fe40000410000 */
[--C-:B------:R-:W-:Y:S02]  /*14690*/  FFMA.FTZ R3, R3, c[0x0][0x2d0], -R143.reuse ;  /* 0x0000b40003037a23 */ /* 0x100fe4000001088f */
[--C-:B-1----:R-:W-:Y:S01]  /*146a0*/  FFMA.FTZ R2, R213, c[0x0][0x2d0], -R143.reuse ;  /* 0x0000b400d5027a23 */ /* 0x102fe2000001088f */
[----:B--2---:R-:W-:Y:S03]  /*146b0*/  F2FP.PACK_AB R151, R211, R210 ;  /* 0x000000d2d397723e */ /* 0x004fe600000000ff */
[----:B------:R1:W-:Y:S04]  /*146c0*/  MUFU.EX2 R169, R2 ;  /* 0x0000000200a97308 */ /* 0x0003e80000000800 */
[C---:B------:R-:W-:Y:S07]  /*146d0*/  HMMA.16816.F32 R12, R148.reuse, R24, R12 ;  /* 0x00000018940c723c */ /* 0x040fee000000180c */
[C---:B------:R-:W-:Y:S01]  /*146e0*/  FMUL.FTZ R25, R7.reuse, R165 ;  /* 0x000000a507197220 */ /* 0x040fe20000410000 */
[-C--:B------:R-:W-:Y:S04]  /*146f0*/  HMMA.16816.F32 R16, R148, R26.reuse, R16 ;  /* 0x0000001a9410723c */ /* 0x080fe80000001810 */
[----:B------:R-:W-:Y:S01]  /*14700*/  MOV R165, R252 ;  /* 0x000000fc00a57202 */ /* 0x000fe20000000f00 */
[C---:B------:R-:W-:Y:S01]  /*14710*/  FMUL.FTZ R24, R7.reuse, R164 ;  /* 0x000000a407187220 */ /* 0x040fe20000410000 */
[----:B------:R-:W-:Y:S01]  /*14720*/  MOV R164, R48 ;  /* 0x0000003000a47202 */ /* 0x000fe20000000f00 */
[----:B------:R-:W-:Y:S01]  /*14730*/  FMUL.FTZ R48, R6, R188 ;  /* 0x000000bc06307220 */ /* 0x000fe20000410000 */
[C---:B------:R-:W-:Y:S04]  /*14740*/  HMMA.16816.F32 R20, R144.reuse, R26, R20 ;  /* 0x0000001a9014723c */ /* 0x040fe80000001814 */
[--C-:B-1----:R-:W-:Y:S03]  /*14750*/  FFMA.FTZ R2, R212, c[0x0][0x2d0], -R143.reuse ;  /* 0x0000b400d4027a23 */ /* 0x102fe6000001088f */
[C---:B------:R-:W-:Y:S01]  /*14760*/  FMUL.FTZ R26, R4.reuse, R166 ;  /* 0x000000a6041a7220 */ /* 0x040fe20000410000 */
[----:B------:R1:W2:Y:S01]  /*14770*/  MUFU.EX2 R252, R2 ;  /* 0x0000000200fc7308 */ /* 0x0002a20000000800 */
[C---:B------:R-:W-:Y:S03]  /*14780*/  FMUL.FTZ R27, R4.reuse, R167 ;  /* 0x000000a7041b7220 */ /* 0x040fe60000410000 */
[----:B------:R-:W-:Y:S01]  /*14790*/  MOV R166, R36 ;  /* 0x0000002400a67202 */ /* 0x000fe20000000f00 */
[C---:B------:R-:W-:Y:S01]  /*147a0*/  FMUL.FTZ R36, R7.reuse, R176 ;  /* 0x000000b007247220 */ /* 0x040fe20000410000 */
[----:B------:R-:W-:Y:S02]  /*147b0*/  MOV R176, R246 ;  /* 0x000000f600b07202 */ /* 0x000fe40000000f00 */
[-C--:B------:R-:W-:Y:S03]  /*147c0*/  HMMA.16816.F32 R24, R144, R40.reuse, R24 ;  /* 0x000000289018723c */ /* 0x080fe60000001818 */
[----:B------:R-:W-:Y:S01]  /*147d0*/  MOV R167, R37 ;  /* 0x0000002500a77202 */ /* 0x000fe20000000f00 */
[C---:B------:R-:W-:Y:S01]  /*147e0*/  FMUL.FTZ R37, R7.reuse, R177 ;  /* 0x000000b107257220 */ /* 0x040fe20000410000 */
[----:B------:R-:W-:Y:S01]  /*147f0*/  MOV R177, R38 ;  /* 0x0000002600b17202 */ /* 0x000fe20000000f00 */
[C---:B------:R-:W-:Y:S01]  /*14800*/  FMUL.FTZ R38, R4.reuse, R178 ;  /* 0x000000b204267220 */ /* 0x040fe20000410000 */
[----:B------:R-:W-:Y:S01]  /*14810*/  MOV R178, R245 ;  /* 0x000000f500b27202 */ /* 0x000fe20000000f00 */
[C---:B------:R-:W-:Y:S04]  /*14820*/  HMMA.16816.F32 R28, R148.reuse, R40, R28 ;  /* 0x00000028941c723c */ /* 0x040fe8000000181c */
[----:B------:R-:W-:Y:S02]  /*14830*/  MOV R184, R177 ;  /* 0x000000b100b87202 */ /* 0x000fe40000000f00 */
[----:B------:R-:W-:Y:S01]  /*14840*/  MOV R177, R163 ;  /* 0x000000a300b17202 */ /* 0x000fe20000000f00 */
[----:B------:R-:W-:Y:S01]  /*14850*/  FMUL.FTZ R40, R7, R180 ;  /* 0x000000b407287220 */ /* 0x000fe20000410000 */
[-C--:B------:R-:W-:Y:S04]  /*14860*/  HMMA.16816.F32 R32, R148, R42.reuse, R32 ;  /* 0x0000002a9420723c */ /* 0x080fe80000001820 */
[--C-:B-1----:R-:W-:Y:S01]  /*14870*/  FFMA.FTZ R2, R207, c[0x0][0x2d0], -R143.reuse ;  /* 0x0000b400cf027a23 */ /* 0x102fe2000001088f */
[----:B------:R-:W-:Y:S01]  /*14880*/  MOV R180, R249 ;  /* 0x000000f900b47202 */ /* 0x000fe20000000f00 */
[----:B------:R-:W-:Y:S01]  /*14890*/  FMUL.FTZ R41, R7, R181 ;  /* 0x000000b507297220 */ /* 0x000fe20000410000 */
[----:B------:R-:W-:Y:S01]  /*148a0*/  MOV R181, R244 ;  /* 0x000000f400b57202 */ /* 0x000fe20000000f00 */
[C---:B------:R-:W-:Y:S01]  /*148b0*/  HMMA.16816.F32 R36, R144.reuse, R42, R36 ;  /* 0x0000002a9024723c */ /* 0x040fe20000001824 */
[----:B------:R1:W-:Y:S06]  /*148c0*/  MUFU.EX2 R251, R2 ;  /* 0x0000000200fb7308 */ /* 0x0003ec0000000800 */
[C---:B------:R-:W-:Y:S01]  /*148d0*/  FMUL.FTZ R42, R4.reuse, R182 ;  /* 0x000000b6042a7220 */ /* 0x040fe20000410000 */
[----:B------:R-:W-:Y:S01]  /*148e0*/  MOV R182, R161 ;  /* 0x000000a100b67202 */ /* 0x000fe20000000f00 */
[----:B------:R-:W-:Y:S03]  /*148f0*/  FMUL.FTZ R43, R4, R183 ;  /* 0x000000b7042b7220 */ /* 0x000fe60000410000 */
[----:B------:R-:W-:Y:S02]  /*14900*/  MOV R183, R206 ;  /* 0x000000ce00b77202 */ /* 0x000fe40000000f00 */
[----:B------:R-:W-:Y:S02]  /*14910*/  MOV R206, R204 ;  /* 0x000000cc00ce7202 */ /* 0x000fe40000000f00 */
[-C--:B---3--:R-:W-:Y:S08]  /*14920*/  HMMA.16816.F32 R40, R144, R152.reuse, R40 ;  /* 0x000000989028723c */ /* 0x088ff00000001828 */
[C---:B------:R-:W-:Y:S04]  /*14930*/  HMMA.16816.F32 R44, R148.reuse, R152, R44 ;  /* 0x00000098942c723c */ /* 0x040fe8000000182c */
[----:B-1----:R-:W-:Y:S04]  /*14940*/  FFMA.FTZ R2, R208, c[0x0][0x2d0], -R143 ;  /* 0x0000b400d0027a23 */ /* 0x002fe8000001088f */
        /* <DEDUP_REMOVED lines=13> */
[--C-:B-1----:R-:W-:Y:S02]  /*14a20*/  FFMA.FTZ R2, R238, c[0x0][0x2d0], -R197.reuse ;  /* 0x0000b400ee027a23 */ /* 0x102fe400000108c5 */
[----:B------:R1:W-:Y:S02]  /*14a30*/  MUFU.EX2 R238, R3 ;  /* 0x0000000300ee7308 */ /* 0x0003e40000000800 */
[-C--:B------:R-:W-:Y:S08]  /*14a40*/  HMMA.16816.F32 R80, R148, R154.reuse, R80 ;  /* 0x0000009a9450723c */ /* 0x080ff00000001850 */
[C---:B------:R-:W-:Y:S01]  /*14a50*/  HMMA.16816.F32 R84, R144.reuse, R154, R84 ;  /* 0x0000009a9054723c */ /* 0x040fe20000001854 */
[----:B------:R2:W2:Y:S01]  /*14a60*/  MUFU.EX2 R248, R2 ;  /* 0x0000000200f87308 */ /* 0x0004a20000000800 */
[----:B------:R-:W3:Y:S06]  /*14a70*/  LDSM.16.MT88.4 R152, [R220+0x3880] ;  /* 0x00388000dc98783b */ /* 0x000eec0000004200 */
[-C--:B----4-:R-:W-:Y:S04]  /*14a80*/  HMMA.16816.F32 R88, R144, R156.reuse, R88 ;  /* 0x0000009c9058723c */ /* 0x090fe80000001858 */
[--C-:B-1----:R-:W-:Y:S01]  /*14a90*/  FFMA.FTZ R3, R180, c[0x0][0x2d0], -R197.reuse ;  /* 0x0000b400b4037a23 */ /* 0x102fe200000108c5 */
[----:B------:R-:W-:Y:S03]  /*14aa0*/  MOV R180, R165 ;  /* 0x000000a500b47202 */ /* 0x000fe60000000f00 */
[C---:B------:R-:W-:Y:S01]  /*14ab0*/  HMMA.16816.F32 R92, R148.reuse, R156, R92 ;  /* 0x0000009c945c723c */ /* 0x040fe2000000185c */
[----:B------:R1:W-:Y:S07]  /*14ac0*/  MUFU.EX2 R212, R3 ;  /* 0x0000000300d47308 */ /* 0x0003ee0000000800 */
[-C--:B------:R-:W-:Y:S04]  /*14ad0*/  HMMA.16816.F32 R96, R148, R158.reuse, R96 ;  /* 0x0000009e9460723c */ /* 0x080fe80000001860 */
[--C-:B--2---:R-:W-:Y:S04]  /*14ae0*/  FFMA.FTZ R2, R214, c[0x0][0x2d0], -R197.reuse ;  /* 0x0000b400d6027a23 */ /* 0x104fe800000108c5 */
[C---:B------:R-:W-:Y:S01]  /*14af0*/  HMMA.16816.F32 R100, R144.reuse, R158, R100 ;  /* 0x0000009e9064723c */ /* 0x040fe20000001864 */
[----:B------:R2:W-:Y:S01]  /*14b00*/  MUFU.EX2 R247, R2 ;  /* 0x0000000200f77308 */ /* 0x0005e20000000800 */
[----:B------:R-:W4:Y:S06]  /*14b10*/  LDSM.16.MT88.4 R156, [R219+0x3880] ;  /* 0x00388000db9c783b */ /* 0x000f2c0000004200 */
[-C--:B---3--:R-:W-:Y:S02]  /*14b20*/  HMMA.16816.F32 R104, R144, R152.reuse, R104 ;  /* 0x000000989068723c */ /* 0x088fe40000001868 */
[----:B-1----:R-:W3:Y:S06]  /*14b30*/  LDL.LU R3, [R1+0x9c] ;  /* 0x00009c0001037983 */ /* 0x002eec0000300800 */
[C---:B------:R-:W-:Y:S04]  /*14b40*/  HMMA.16816.F32 R108, R148.reuse, R152, R108 ;  /* 0x00000098946c723c */ /* 0x040fe8000000186c */
[----:B--2---:R-:W-:Y:S04]  /*14b50*/  FFMA.FTZ R2, R215, c[0x0][0x2d0], -R197 ;  /* 0x0000b400d7027a23 */ /* 0x004fe800000108c5 */
[-C--:B------:R-:W-:Y:S01]  /*14b60*/  HMMA.16816.F32 R112, R148, R154.reuse, R112 ;  /* 0x0000009a9470723c */ /* 0x080fe20000001870 */
[----:B------:R1:W2:Y:S07]  /*14b70*/  MUFU.EX2 R246, R2 ;  /* 0x0000000200f67308 */ /* 0x0002ae0000000800 */
[C---:B------:R-:W-:Y:S01]  /*14b80*/  HMMA.16816.F32 R116, R144.reuse, R154, R116 ;  /* 0x0000009a9074723c */ /* 0x040fe20000001874 */
[----:B------:R-:W2:Y:S07]  /*14b90*/  LDSM.16.MT88.4 R152, [R217+0x2880] ;  /* 0x00288000d998783b */ /* 0x000eae0000004200 */
[-C--:B----4-:R-:W-:Y:S08]  /*14ba0*/  HMMA.16816.F32 R120, R144, R156.reuse, R120 ;  /* 0x0000009c9078723c */ /* 0x090ff00000001878 */
[C---:B------:R-:W-:Y:S04]  /*14bb0*/  HMMA.16816.F32 R124, R148.reuse, R156, R124 ;  /* 0x0000009c947c723c */ /* 0x040fe8000000187c */
[--C-:B-1----:R-:W-:Y:S04]  /*14bc0*/  FFMA.FTZ R2, R242, c[0x0][0x2d0], -R198.reuse ;  /* 0x0000b400f2027a23 */ /* 0x102fe800000108c6 */
[-C--:B------:R-:W-:Y:S01]  /*14bd0*/  HMMA.16816.F32 R128, R148, R158.reuse, R128 ;  /* 0x0000009e9480723c */ /* 0x080fe20000001880 */
[----:B------:R1:W-:Y:S07]  /*14be0*/  MUFU.EX2 R245, R2 ;  /* 0x0000000200f57308 */ /* 0x0003ee0000000800 */
[----:B------:R-:W-:Y:S01]  /*14bf0*/  HMMA.16816.F32 R132, R144, R158, R132 ;  /* 0x0000009e9084723c */ /* 0x000fe20000001884 */
[----:B------:R-:W-:Y:S06]  /*14c00*/  LDSM.16.MT88.4 R156, [R220+0x2880] ;  /* 0x00288000dc9c783b */ /* 0x000fec0000004200 */
[----:B------:R-:W-:Y:S02]  /*14c10*/  F2FP.PACK_AB R144, R252, R169 ;  /* 0x000000a9fc90723e */ /* 0x000fe400000000ff */
[----:B------:R-:W-:Y:S03]  /*14c20*/  F2FP.PACK_AB R146, R250, R251 ;  /* 0x000000fbfa92723e */ /* 0x000fe600000000ff */
[----:B------:R-:W-:Y:S02]  /*14c30*/  F2FP.PACK_AB R145, R248, R249 ;  /* 0x000000f9f891723e */ /* 0x000fe400000000ff */
[----:B--2---:R-:W-:Y:S01]  /*14c40*/  F2FP.PACK_AB R147, R246, R247 ;  /* 0x000000f7f693723e */ /* 0x004fe200000000ff */
[--C-:B-1----:R-:W-:Y:S06]  /*14c50*/  FFMA.FTZ R2, R241, c[0x0][0x2d0], -R198.reuse ;  /* 0x0000b400f1027a23 */ /* 0x102fec00000108c6 */
[-C--:B------:R-:W-:Y:S01]  /*14c60*/  HMMA.16816.F32 R8, R144, R152.reuse, R8 ;  /* 0x000000989008723c */ /* 0x080fe20000001808 */
[----:B------:R1:W2:Y:S02]  /*14c70*/  MUFU.EX2 R244, R2 ;  /* 0x0000000200f47308 */ /* 0x0002a40000000800 */
[--C-:B-1----:R-:W-:Y:S01]  /*14c80*/  FFMA.FTZ R2, R243, c[0x0][0x2d0], -R198.reuse ;  /* 0x0000b400f3027a23 */ /* 0x102fe200000108c6 */
[----:B--2---:R-:W-:Y:S07]  /*14c90*/  F2FP.PACK_AB R148, R244, R245 ;  /* 0x000000f5f494723e */ /* 0x004fee00000000ff */
[----:B------:R1:W-:Y:S02]  /*14ca0*/  MUFU.EX2 R243, R2 ;  /* 0x0000000200f37308 */ /* 0x0003e40000000800 */
[--C-:B-1----:R-:W-:Y:S01]  /*14cb0*/  FFMA.FTZ R2, R181, c[0x0][0x2d0], -R198.reuse ;  /* 0x0000b400b5027a23 */ /* 0x102fe200000108c6 */
[----:B------:R-:W-:Y:S02]  /*14cc0*/  MOV R181, R175 ;  /* 0x000000af00b57202 */ /* 0x000fe40000000f00 */
[----:B------:R-:W-:Y:S05]  /*14cd0*/  MOV R175, R174 ;  /* 0x000000ae00af7202 */ /* 0x000fea0000000f00 */
[----:B------:R1:W2:Y:S01]  /*14ce0*/  MUFU.EX2 R242, R2 ;  /* 0x0000000200f27308 */ /* 0x0002a20000000800 */
[----:B------:R-:W-:Y:S02]  /*14cf0*/  MOV R174, R162 ;  /* 0x000000a200ae7202 */ /* 0x000fe40000000f00 */
[----:B------:R-:W4:Y:S01]  /*14d00*/  LDSM.16.MT88.4 R160, [R218+0x2880] ;  /* 0x00288000daa0783b */ /* 0x000f220000004200 */
[--C-:B-1----:R-:W-:Y:S01]  /*14d10*/  FFMA.FTZ R2, R201, c[0x0][0x2d0], -R137.reuse ;  /* 0x0000b400c9027a23 */ /* 0x102fe20000010889 */
[----:B--2---:R-:W-:Y:S05]  /*14d20*/  F2FP.PACK_AB R150, R242, R243 ;  /* 0x000000f3f296723e */ /* 0x004fea00000000ff */
[----:B------:R1:W-:Y:S02]  /*14d30*/  MUFU.EX2 R204, R2 ;  /* 0x0000000200cc7308 */ /* 0x0003e40000000800 */
[--C-:B-1----:R-:W-:Y:S08]  /*14d40*/  FFMA.FTZ R2, R200, c[0x0][0x2d0], -R137.reuse ;  /* 0x0000b400c8027a23 */ /* 0x102ff00000010889 */
[----:B------:R1:W2:Y:S02]  /*14d50*/  MUFU.EX2 R203, R2 ;  /* 0x0000000200cb7308 */ /* 0x0002a40000000800 */
[--C-:B-1----:R-:W-:Y:S01]  /*14d60*/  FFMA.FTZ R2, R202, c[0x0][0x2d0], -R137.reuse ;  /* 0x0000b400ca027a23 */ /* 0x102fe20000010889 */
[----:B--2---:R-:W-:Y:S07]  /*14d70*/  F2FP.PACK_AB R149, R203, R204 ;  /* 0x000000cccb95723e */ /* 0x004fee00000000ff */
[----:B------:R1:W-:Y:S02]  /*14d80*/  MUFU.EX2 R201, R2 ;  /* 0x0000000200c97308 */ /* 0x0003e40000000800 */
[----:B-1----:R-:W-:Y:S08]  /*14d90*/  FFMA.FTZ R2, R240, c[0x0][0x2d0], -R137 ;  /* 0x0000b400f0027a23 */ /* 0x002ff00000010889 */
[----:B------:R-:W1:Y:S02]  /*14da0*/  MUFU.EX2 R202, R2 ;  /* 0x0000000200ca7308 */ /* 0x000e640000000800 */
[----:B-1----:R-:W-:Y:S01]  /*14db0*/  F2FP.PACK_AB R151, R202, R201 ;  /* 0x000000c9ca97723e */ /* 0x002fe200000000ff */
[--C-:B------:R-:W-:Y:S07]  /*14dc0*/  FFMA.FTZ R2, R186, c[0x0][0x2d0], -R143.reuse ;  /* 0x0000b400ba027a23 */ /* 0x100fee000001088f */
[----:B------:R1:W-:Y:S01]  /*14dd0*/  MUFU.EX2 R241, R2 ;  /* 0x0000000200f17308 */ /* 0x0003e20000000800 */
[C---:B------:R-:W-:Y:S08]  /*14de0*/  HMMA.16816.F32 R12, R148.reuse, R152, R12 ;  /* 0x00000098940c723c */ /* 0x040ff0000000180c */
[-C--:B------:R-:W-:Y:S08]  /*14df0*/  HMMA.16816.F32 R16, R148, R154.reuse, R16 ;  /* 0x0000009a9410723c */ /* 0x080ff00000001810 */
[C---:B------:R-:W-:Y:S01]  /*14e00*/  HMMA.16816.F32 R20, R144.reuse, R154, R20 ;  /* 0x0000009a9014723c */ /* 0x040fe20000001814 */
[----:B------:R-:W2:Y:S03]  /*14e10*/  LDSM.16.MT88.4 R152, [R219+0x2880] ;  /* 0x00288000db98783b */ /* 0x000ea60000004200 */
[----:B-1----:R-:W-:Y:S04]  /*14e20*/  FFMA.FTZ R2, R185, c[0x0][0x2d0], -R143 ;  /* 0x0000b400b9027a23 */ /* 0x002fe8000001088f */
[-C--:B----4-:R-:W-:Y:S01]  /*14e30*/  HMMA.16816.F32 R24, R144, R160.reuse, R24 ;  /* 0x000000a09018723c */ /* 0x090fe20000001818 */
[----:B------:R1:W4:Y:S03]  /*14e40*/  MUFU.EX2 R239, R2 ;  /* 0x0000000200ef7308 */ /* 0x0003260000000800 */
[----:B---3--:R-:W-:Y:S01]  /*14e50*/  FFMA.FTZ R3, R6, R3, R199 ;  /* 0x0000000306037223 */ /* 0x008fe200000100c7 */
[----:B------:R-:W-:Y:S03]  /*14e60*/  MOV R6, R168 ;  /* 0x000000a800067202 */ /* 0x000fe60000000f00 */
[C---:B------:R-:W-:Y:S08]  /*14e70*/  HMMA.16816.F32 R28, R148.reuse, R160, R28 ;  /* 0x000000a0941c723c */ /* 0x040ff0000000181c */
[-C--:B------:R-:W-:Y:S08]  /*14e80*/  HMMA.16816.F32 R32, R148, R162.reuse, R32 ;  /* 0x000000a29420723c */ /* 0x080ff00000001820 */
[C---:B------:R-:W-:Y:S01]  /*14e90*/  HMMA.16816.F32 R36, R144.reuse, R162, R36 ;  /* 0x000000a29024723c */ /* 0x040fe20000001824 */
[----:B------:R-:W3:Y:S03]  /*14ea0*/  LDSM.16.MT88.4 R160, [R217+0x4080] ;  /* 0x00408000d9a0783b */ /* 0x000ee60000004200 */
[----:B-1----:R-:W-:Y:S01]  /*14eb0*/  FFMA.FTZ R2, R184, c[0x0][0x2d0], -R143 ;  /* 0x0000b400b8027a23 */ /* 0x002fe2000001088f */
[----:B------:R-:W-:Y:S02]  /*14ec0*/  MOV R184, R174 ;  /* 0x000000ae00b87202 */ /* 0x000fe40000000f00 */
[----:B------:R-:W-:Y:S01]  /*14ed0*/  MOV R174, R171 ;  /* 0x000000ab00ae7202 */ /* 0x000fe20000000f00 */
[-C--:B------:R-:W-:Y:S01]  /*14ee0*/  HMMA.16816.F32 R40, R144, R156.reuse, R40 ;  /* 0x0000009c9028723c */ /* 0x080fe20000001828 */
[----:B------:R1:W1:Y:S03]  /*14ef0*/  MUFU.EX2 R240, R2 ;  /* 0x0000000200f07308 */ /* 0x0002660000000800 */
[----:B------:R-:W-:Y:S04]  /*14f00*/  MOV R171, R205 ;  /* 0x000000cd00ab7202 */ /* 0x000fe80000000f00 */
[C---:B------:R-:W-:Y:S08]  /*14f10*/  HMMA.16816.F32 R44, R148.reuse, R156, R44 ;  /* 0x0000009c942c723c */ /* 0x040ff0000000182c */
[-C--:B------:R-:W-:Y:S08]  /*14f20*/  HMMA.16816.F32 R48, R148, R158.reuse, R48 ;  /* 0x0000009e9430723c */ /* 0x080ff00000001830 */
[C---:B------:R-:W-:Y:S01]  /*14f30*/  HMMA.16816.F32 R52, R144.reuse, R158, R52 ;  /* 0x0000009e9034723c */ /* 0x040fe20000001834 */
[----:B------:R-:W4:Y:S03]  /*14f40*/  LDSM.16.MT88.4 R156, [R218+0x4080] ;  /* 0x00408000da9c783b */ /* 0x000f260000004200 */
[--C-:B-1----:R-:W-:Y:S04]  /*14f50*/  FFMA.FTZ R2, R183, c[0x0][0x2d0], -R197.reuse ;  /* 0x0000b400b7027a23 */ /* 0x102fe800000108c5 */
[-C--:B--2---:R-:W-:Y:S01]  /*14f60*/  HMMA.16816.F32 R56, R144, R152.reuse, R56 ;  /* 0x000000989038723c */ /* 0x084fe20000001838 */
[----:B------:R-:W2:Y:S01]  /*14f70*/  LDL.LU R183, [R1+0x94] ;  /* 0x0000940001b77983 */ /* 0x000ea20000300800 */
[----:B------:R1:W-:Y:S06]  /*14f80*/  MUFU.EX2 R215, R2 ;  /* 0x0000000200d77308 */ /* 0x0003ec0000000800 */
[C---:B------:R-:W-:Y:S08]  /*14f90*/  HMMA.16816.F32 R60, R148.reuse, R152, R60 ;  /* 0x00000098943c723c */ /* 0x040ff0000000183c */
[-C--:B------:R-:W-:Y:S08]  /*14fa0*/  HMMA.16816.F32 R64, R148, R154.reuse, R64 ;  /* 0x0000009a9440723c */ /* 0x080ff00000001840 */
[C---:B------:R-:W-:Y:S01]  /*14fb0*/  HMMA.16816.F32 R68, R144.reuse, R154, R68 ;  /* 0x0000009a9044723c */ /* 0x040fe20000001844 */
[----:B------:R-:W4:Y:S03]  /*14fc0*/  LDSM.16.MT88.4 R152, [R220+0x4080] ;  /* 0x00408000dc98783b */ /* 0x000f260000004200 */
[--C-:B-1----:R-:W-:Y:S01]  /*14fd0*/  FFMA.FTZ R2, R182, c[0x0][0x2d0], -R197.reuse ;  /* 0x0000b400b6027a23 */ /* 0x102fe200000108c5 */
[----:B------:R-:W-:Y:S02]  /*14fe0*/  MOV R182, R175 ;  /* 0x000000af00b67202 */ /* 0x000fe40000000f00 */
[----:B------:R-:W-:Y:S01]  /*14ff0*/  MOV R175, R172 ;  /* 0x000000ac00af7202 */ /* 0x000fe20000000f00 */
[-C--:B---3--:R-:W-:Y:S01]  /*15000*/  HMMA.16816.F32 R72, R144, R160.reuse, R72 ;  /* 0x000000a09048723c */ /* 0x088fe20000001848 */
[----:B------:R1:W3:Y:S03]  /*15010*/  MUFU.EX2 R213, R2 ;  /* 0x0000000200d57308 */ /* 0x0002e60000000800 */
[----:B------:R-:W-:Y:S04]  /*15020*/  MOV R172, R166 ;  /* 0x000000a600ac7202 */ /* 0x000fe80000000f00 */
[C---:B------:R-:W-:Y:S08]  /*15030*/  HMMA.16816.F32 R76, R148.reuse, R160, R76 ;  /* 0x000000a0944c723c */ /* 0x040ff0000000184c */
[-C--:B------:R-:W-:Y:S08]  /*15040*/  HMMA.16816.F32 R80, R148, R162.reuse, R80 ;  /* 0x000000a29450723c */ /* 0x080ff00000001850 */
[C---:B------:R-:W-:Y:S01]  /*15050*/  HMMA.16816.F32 R84, R144.reuse, R162, R84 ;  /* 0x000000a29054723c */ /* 0x040fe20000001854 */
[----:B------:R-:W3:Y:S03]  /*15060*/  LDSM.16.MT88.4 R160, [R219+0x4080] ;  /* 0x00408000dba0783b */ /* 0x000ee60000004200 */
[----:B-1----:R-:W-:Y:S01]  /*15070*/  FFMA.FTZ R2, R181, c[0x0][0x2d0], -R197 ;  /* 0x0000b400b5027a23 */ /* 0x002fe200000108c5 */
[----:B------:R-:W-:Y:S02]  /*15080*/  MOV R181, R173 ;  /* 0x000000ad00b57202 */ /* 0x000fe40000000f00 */
[----:B------:R-:W-:Y:S01]  /*15090*/  MOV R173, R167 ;  /* 0x000000a700ad7202 */ /* 0x000fe20000000f00 */
[-C--:B----4-:R-:W-:Y:S01]  /*150a0*/  HMMA.16816.F32 R88, R144, R156.reuse, R88 ;  /* 0x0000009c9058723c */ /* 0x090fe20000001858 */
[----:B------:R1:W4:Y:S07]  /*150b0*/  MUFU.EX2 R214, R2 ;  /* 0x0000000200d67308 */ /* 0x00032e0000000800 */
[C---:B------:R-:W-:Y:S01]  /*150c0*/  HMMA.16816.F32 R92, R148.reuse, R156, R92 ;  /* 0x0000009c945c723c */ /* 0x040fe2000000185c */
[----:B------:R-:W2:Y:S04]  /*150d0*/  LDL.LU R156, [R1+0xa0] ;  /* 0x0000a000019c7983 */ /* 0x000ea80000300800 */
[----:B------:R-:W2:Y:S03]  /*150e0*/  LDL.LU R157, [R1+0x98] ;  /* 0x00009800019d7983 */ /* 0x000ea60000300800 */
[-C--:B------:R-:W-:Y:S08]  /*150f0*/  HMMA.16816.F32 R96, R148, R158.reuse, R96 ;  /* 0x0000009e9460723c */ /* 0x080ff00000001860 */
[C---:B------:R-:W-:Y:S04]  /*15100*/  HMMA.16816.F32 R100, R144.reuse, R158, R100 ;  /* 0x0000009e9064723c */ /* 0x040fe80000001864 */
[--C-:B-1----:R-:W-:Y:S04]  /*15110*/  FFMA.FTZ R2, R179, c[0x0][0x2d0], -R198.reuse ;  /* 0x0000b400b3027a23 */ /* 0x102fe800000108c6 */
[-C--:B------:R-:W-:Y:S01]  /*15120*/  HMMA.16816.F32 R104, R144, R152.reuse, R104 ;  /* 0x000000989068723c */ /* 0x080fe20000001868 */
[----:B------:R1:W-:Y:S07]  /*15130*/  MUFU.EX2 R207, R2 ;  /* 0x0000000200cf7308 */ /* 0x0003ee0000000800 */
[C---:B------:R-:W-:Y:S08]  /*15140*/  HMMA.16816.F32 R108, R148.reuse, R152, R108 ;  /* 0x00000098946c723c */ /* 0x040ff0000000186c */
[-C--:B------:R-:W-:Y:S08]  /*15150*/  HMMA.16816.F32 R112, R148, R154.reuse, R112 ;  /* 0x0000009a9470723c */ /* 0x080ff00000001870 */
[C---:B------:R-:W-:Y:S04]  /*15160*/  HMMA.16816.F32 R116, R144.reuse, R154, R116 ;  /* 0x0000009a9074723c */ /* 0x040fe80000001874 */
[--C-:B-1----:R-:W-:Y:S04]  /*15170*/  FFMA.FTZ R2, R178, c[0x0][0x2d0], -R198.reuse ;  /* 0x0000b400b2027a23 */ /* 0x102fe800000108c6 */
[-C--:B---3--:R-:W-:Y:S01]  /*15180*/  HMMA.16816.F32 R120, R144, R160.reuse, R120 ;  /* 0x000000a09078723c */ /* 0x088fe20000001878 */
[----:B------:R1:W-:Y:S07]  /*15190*/  MUFU.EX2 R208, R2 ;  /* 0x0000000200d07308 */ /* 0x0003ee0000000800 */
[C---:B------:R-:W-:Y:S08]  /*151a0*/  HMMA.16816.F32 R124, R148.reuse, R160, R124 ;  /* 0x000000a0947c723c */ /* 0x040ff0000000187c */
[-C--:B------:R-:W-:Y:S08]  /*151b0*/  HMMA.16816.F32 R128, R148, R162.reuse, R128 ;  /* 0x000000a29480723c */ /* 0x080ff00000001880 */
[----:B------:R-:W-:Y:S04]  /*151c0*/  HMMA.16816.F32 R132, R144, R162, R132 ;  /* 0x000000a29084723c */ /* 0x000fe80000001884 */
[--C-:B-1----:R-:W-:Y:S03]  /*151d0*/  FFMA.FTZ R2, R206, c[0x0][0x2d0], -R198.reuse ;  /* 0x0000b400ce027a23 */ /* 0x102fe600000108c6 */
[----:B------:R-:W-:Y:S01]  /*151e0*/  F2FP.PACK_AB R144, R239, R241 ;  /* 0x000000f1ef90723e */ /* 0x000fe200000000ff */
[----:B------:R1:W-:Y:S01]  /*151f0*/  MUFU.EX2 R206, R2 ;  /* 0x0000000200ce7308 */ /* 0x0003e20000000800 */
[----:B------:R-:W-:Y:S03]  /*15200*/  F2FP.PACK_AB R146, R238, R240 ;  /* 0x000000f0ee92723e */ /* 0x000fe600000000ff */
[----:B------:R-:W-:Y:S02]  /*15210*/  F2FP.PACK_AB R145, R213, R215 ;  /* 0x000000d7d591723e */ /* 0x000fe400000000ff */
[----:B----4-:R-:W-:Y:S01]  /*15220*/  F2FP.PACK_AB R147, R212, R214 ;  /* 0x000000d6d493723e */ /* 0x010fe200000000ff */
[----:B-1----:R-:W-:Y:S04]  /*15230*/  FFMA.FTZ R2, R177, c[0x0][0x2d0], -R198 ;  /* 0x0000b400b1027a23 */ /* 0x002fe800000108c6 */
[----:B------:R1:W3:Y:S02]  /*15240*/  MUFU.EX2 R205, R2 ;  /* 0x0000000200cd7308 */ /* 0x0002e40000000800 */
[--C-:B-1----:R-:W-:Y:S01]  /*15250*/  FFMA.FTZ R2, R164, c[0x0][0x2d0], -R137.reuse ;  /* 0x0000b400a4027a23 */ /* 0x102fe20000010889 */
[----:B---3--:R-:W-:Y:S01]  /*15260*/  F2FP.PACK_AB R198, R205, R206 ;  /* 0x000000cecdc6723e */ /* 0x008fe200000000ff */
[----:B------:R-:W1:Y:S06]  /*15270*/  LDSM.16.MT88.4 R164, [R217+0x3080] ;  /* 0x00308000d9a4783b */ /* 0x000e6c0000004200 */
[----:B------:R3:W-:Y:S02]  /*15280*/  MUFU.EX2 R143, R2 ;  /* 0x00000002008f7308 */ /* 0x0007e40000000800 */
[--C-:B---3--:R-:W-:Y:S02]  /*15290*/  FFMA.FTZ R2, R176, c[0x0][0x2d0], -R137.reuse ;  /* 0x0000b400b0027a23 */ /* 0x108fe40000010889 */
[----:B------:R-:W-:Y:S01]  /*152a0*/  FFMA.FTZ R137, R139, c[0x0][0x2d0], -R137 ;  /* 0x0000b4008b897a23 */ /* 0x000fe20000010889 */
[----:B------:R-:W3:Y:S05]  /*152b0*/  LDSM.16.MT88.4 R176, [R218+0x3080] ;  /* 0x00308000dab0783b */ /* 0x000eea0000004200 */
[----:B------:R-:W4:Y:S01]  /*152c0*/  MUFU.EX2 R200, R2 ;  /* 0x0000000200c87308 */ /* 0x000f220000000800 */
[----:B------:R-:W-:Y:S01]  /*152d0*/  MOV R139, R169 ;  /* 0x000000a9008b7202 */ /* 0x000fe20000000f00 */
[-C--:B-1----:R-:W-:Y:S08]  /*152e0*/  HMMA.16816.F32 R148, R144, R164.reuse, R8 ;  /* 0x000000a49094723c */ /* 0x082ff00000001808 */
[----:B------:R-:W1:Y:S01]  /*152f0*/  MUFU.EX2 R137, R137 ;  /* 0x0000008900897308 */ /* 0x000e620000000800 */
[----:B------:R-:W2:Y:S03]  /*15300*/  LDSM.16.MT88.4 R8, [R219+0x3080] ;  /* 0x00308000db08783b */ /* 0x000ea60000004200 */
[----:B----4-:R-:W-:Y:S02]  /*15310*/  F2FP.PACK_AB R197, R200, R143 ;  /* 0x0000008fc8c5723e */ /* 0x010fe400000000ff */
[----:B-1----:R-:W-:Y:S01]  /*15320*/  F2FP.PACK_AB R199, R137, R138 ;  /* 0x0000008a89c7723e */ /* 0x002fe200000000ff */
[----:B--2---:R-:W-:Y:S01]  /*15330*/  FFMA.FTZ R7, R7, R183, R184 ;  /* 0x000000b707077223 */ /* 0x004fe200000100b8 */
[----:B------:R-:W-:Y:S02]  /*15340*/  MOV R183, R181 ;  /* 0x000000b500b77202 */ /* 0x000fe40000000f00 */
[----:B------:R-:W-:Y:S01]  /*15350*/  MOV R181, R171 ;  /* 0x000000ab00b57202 */ /* 0x000fe20000000f00 */
[----:B------:R-:W-:Y:S01]  /*15360*/  FFMA.FTZ R2, R0, R156, R196 ;  /* 0x0000009c00027223 */ /* 0x000fe200000100c4 */
[----:B------:R-:W-:Y:S02]  /*15370*/  F2FP.PACK_AB R196, R208, R207 ;  /* 0x000000cfd0c4723e */ /* 0x000fe400000000ff */
[----:B------:R-:W-:Y:S01]  /*15380*/  MOV R0, R175 ;  /* 0x000000af00007202 */ /* 0x000fe20000000f00 */
[----:B------:R-:W-:Y:S01]  /*15390*/  FFMA.FTZ R4, R4, R157, R182 ;  /* 0x0000009d04047223 */ /* 0x000fe200000100b6 */
[----:B------:R-:W-:Y:S01]  /*153a0*/  MOV R182, R170 ;  /* 0x000000aa00b67202 */ /* 0x000fe20000000f00 */
[----:B------:R-:W-:Y:S02]  /*153b0*/  FADD.FTZ R2, R209, R2 ;  /* 0x00000002d1027221 */ /* 0x000fe40000010000 */
[C---:B------:R-:W-:Y:S01]  /*153c0*/  HMMA.16816.F32 R152, R196.reuse, R164, R12 ;  /* 0x000000a4c498723c */ /* 0x040fe2000000180c */
[----:B------:R-:W1:Y:S03]  /*153d0*/  LDSM.16.MT88.4 R12, [R217+0x4880] ;  /* 0x00488000d90c783b */ /* 0x000e660000004200 */
[----:B------:R-:W-:Y:S02]  /*153e0*/  FADD.FTZ R2, R210, R2 ;  /* 0x00000002d2027221 */ /* 0x000fe40000010000 */
[----:B------:R-:W-:Y:S02]  /*153f0*/  FADD.FTZ R0, R0, R7 ;  /* 0x0000000700007221 */ /* 0x000fe40000010000 */
[-C--:B------:R-:W-:Y:S01]  /*15400*/  HMMA.16816.F32 R156, R196, R166.reuse, R16 ;  /* 0x000000a6c49c723c */ /* 0x080fe20000001810 */
[----:B------:R-:W2:Y:S07]  /*15410*/  LDSM.16.MT88.4 R16, [R218+0x4880] ;  /* 0x00488000da10783b */ /* 0x000eae0000004200 */
[C---:B------:R-:W-:Y:S01]  /*15420*/  HMMA.16816.F32 R160, R144.reuse, R166, R20 ;  /* 0x000000a690a0723c */ /* 0x040fe20000001814 */
[----:B------:R-:W4:Y:S07]  /*15430*/  LDSM.16.MT88.4 R20, [R220+0x4880] ;  /* 0x00488000dc14783b */ /* 0x000f2e0000004200 */
[-C--:B---3--:R-:W-:Y:S01]  /*15440*/  HMMA.16816.F32 R164, R144, R176.reuse, R24 ;  /* 0x000000b090a4723c */ /* 0x088fe20000001818 */
[----:B------:R-:W2:Y:S07]  /*15450*/  LDSM.16.MT88.4 R24, [R219+0x4880] ;  /* 0x00488000db18783b */ /* 0x000eae0000004200 */
[C---:B------:R-:W-:Y:S07]  /*15460*/  HMMA.16816.F32 R168, R196.reuse, R176, R28 ;  /* 0x000000b0c4a8723c */ /* 0x040fee000000181c */
[----:B------:R-:W-:Y:S02]  /*15470*/  MOV R30, R174 ;  /* 0x000000ae001e7202 */ /* 0x000fe40000000f00 */
[----:B------:R-:W-:Y:S03]  /*15480*/  MOV R28, R173 ;  /* 0x000000ad001c7202 */ /* 0x000fe60000000f00 */
[----:B------:R-:W-:Y:S02]  /*15490*/  MOV R29, R172 ;  /* 0x000000ac001d7202 */ /* 0x000fe40000000f00 */
[-C--:B------:R-:W-:Y:S01]  /*154a0*/  HMMA.16816.F32 R172, R196, R178.reuse, R32 ;  /* 0x000000b2c4ac723c */ /* 0x080fe20000001820 */
[----:B------:R-:W3:Y:S02]  /*154b0*/  LDL R32, [R1+0xa8] ;  /* 0x0000a80001207983 */ /* 0x000ee40000100800 */
[----:B------:R-:W-:Y:S04]  /*154c0*/  MOV R31, R183 ;  /* 0x000000b7001f7202 */ /* 0x000fe80000000f00 */
[----:B------:R-:W-:Y:S01]  /*154d0*/  MOV R33, R182 ;  /* 0x000000b600217202 */ /* 0x000fe20000000f00 */
[C---:B------:R-:W-:Y:S04]  /*154e0*/  HMMA.16816.F32 R176, R144.reuse, R178, R36 ;  /* 0x000000b290b0723c */ /* 0x040fe80000001824 */
[----:B------:R-:W-:Y:S02]  /*154f0*/  MOV R34, R181 ;  /* 0x000000b500227202 */ /* 0x000fe40000000f00 */
[----:B------:R-:W-:Y:S02]  /*15500*/  MOV R35, R180 ;  /* 0x000000b400237202 */ /* 0x000fe40000000f00 */
[-C--:B------:R-:W-:Y:S04]  /*15510*/  HMMA.16816.F32 R180, R144, R192.reuse, R40 ;  /* 0x000000c090b4723c */ /* 0x080fe80000001828 */
[----:B------:R-:W-:Y:S02]  /*15520*/  FADD.FTZ R3, R34, R3 ;  /* 0x0000000322037221 */ /* 0x000fe40000010000 */
        /* <DEDUP_REMOVED lines=8> */
[----:B------:R-:W-:Y:S04]  /*155b0*/  FADD.FTZ R2, R245, R7 ;  /* 0x00000007f5027221 */ /* 0x000fe80000010000 */
[-C--:B------:R-:W-:Y:S08]  /*155c0*/  HMMA.16816.F32 R56, R144, R8.reuse, R56 ;  /* 0x000000089038723c */ /* 0x080ff00000001838 */
[C---:B------:R-:W-:Y:S07]  /*155d0*/  HMMA.16816.F32 R60, R196.reuse, R8, R60 ;  /* 0x00000008c43c723c */ /* 0x040fee000000183c */
[----:B------:R-:W-:Y:S01]  /*155e0*/  FADD.FTZ R8, R33, R4 ;  /* 0x0000000421087221 */ /* 0x000fe20000010000 */
        /* <DEDUP_REMOVED lines=17> */
[-C--:B--2---:R-:W-:Y:S04]  /*15700*/  HMMA.16816.F32 R88, R144, R16.reuse, R88 ;  /* 0x000000109058723c */ /* 0x084fe80000001858 */
        /* <DEDUP_REMOVED lines=11> */
[-C--:B----4-:R-:W-:Y:S04]  /*157c0*/  HMMA.16816.F32 R104, R144, R20.reuse, R104 ;  /* 0x000000149068723c */ /* 0x090fe80000001868 */
        /* <DEDUP_REMOVED lines=14> */
[C---:B------:R-:W-:Y:S01]  /*158b0*/  HMMA.16816.F32 R124, R196.reuse, R24, R124 ;  /* 0x00000018c47c723c */ /* 0x040fe2000000187c */
[----:B------:R1:W-:Y:S03]  /*158c0*/  STL [R1+0x94], R6 ;  /* 0x0000940601007387 */ /* 0x0003e60000100800 */
[----:B------:R-:W-:Y:S02]  /*158d0*/  FADD.FTZ R2, R205, R2 ;  /* 0x00000002cd027221 */ /* 0x000fe40000010000 */
[----:B------:R-:W-:Y:S02]  /*158e0*/  FADD.FTZ R0, R138, R3 ;  /* 0x000000038a007221 */ /* 0x000fe40000010000 */
[-C--:B------:R-:W-:Y:S01]  /*158f0*/  HMMA.16816.F32 R128, R196, R26.reuse, R128 ;  /* 0x0000001ac480723c */ /* 0x080fe20000001880 */
[----:B------:R2:W-:Y:S03]  /*15900*/  STL [R1+0x9c], R2 ;  /* 0x00009c0201007387 */ /* 0x0005e60000100800 */
[----:B------:R-:W-:Y:S02]  /*15910*/  FADD.FTZ R3, R212, R4 ;  /* 0x00000004d4037221 */ /* 0x000fe40000010000 */
[----:B------:R-:W-:Y:S01]  /*15920*/  FADD.FTZ R0, R137, R0 ;  /* 0x0000000089007221 */ /* 0x000fe20000010000 */
[----:B------:R-:W-:Y:S01]  /*15930*/  MOV R137, R136 ;  /* 0x0000008800897202 */ /* 0x000fe20000000f00 */
[----:B------:R-:W-:Y:S01]  /*15940*/  HMMA.16816.F32 R132, R144, R26, R132 ;  /* 0x0000001a9084723c */ /* 0x000fe20000001884 */
[----:B------:R4:W-:Y:S04]  /*15950*/  STL [R1+0x98], R3 ;  /* 0x0000980301007387 */ /* 0x0009e80000100800 */
[----:B------:R3:W-:Y:S01]  /*15960*/  STL [R1+0xa0], R0 ;  /* 0x0000a00001007387 */ /* 0x0007e20000100800 */
[----:B-1----:R-:W-:Y:S02]  /*15970*/  MOV R6, R141 ;  /* 0x0000008d00067202 */ /* 0x002fe40000000f00 */
[----:B--2---:R-:W-:Y:S04]  /*15980*/  MOV R2, R140 ;  /* 0x0000008c00027202 */ /* 0x004fe80000000f00 */
[----:B----4-:R-:W-:Y:S02]  /*15990*/  MOV R3, R142 ;  /* 0x0000008e00037202 */ /* 0x010fe40000000f00 */
[----:B---3--:R-:W-:Y:S02]  /*159a0*/  ISETP.GT.AND P0, PT, R237, R32, PT ;  /* 0x00000020ed00720c */ /* 0x008fe40003f04270 */
[----:B------:R-:W-:Y:S11]  /*159b0*/  MOV R237, R235 ;  /* 0x000000eb00ed7202 */ /* 0x000ff60000000f00 */
[----:B------:R-:W-:-:S05]  /*159c0*/  @P0 BRA `(.L_x_1235) ;  /* 0xffffc96000000947 */ /* 0x000fca000383ffff */
.L_x_1234:
[----:B------:R-:W2:Y:S02]  /*159d0*/  LDL R0, [R1+0xa4] ;  /* 0x0000a40001007983 */ /* 0x000ea40000100800 */
[----:B--2---:R-:W-:-:S13]  /*159e0*/  ISETP.GE.AND P0, PT, R235, R0, PT ;  /* 0x00000000eb00720c */ /* 0x004fda0003f06270 */
[----:B------:R-:W-:Y:S05]  /*159f0*/  @!P0 BRA `(.L_x_1236) ;  /* 0x00004d6000008947 */ /* 0x000fea0003800000 */
[----:B------:R-:W2:Y:S04]  /*15a00*/  LDL.64 R10, [R1+0xc8] ;  /* 0x0000c800010a7983 */ /* 0x000ea80000100a00 */
[----:B------:R-:W3:Y:S01]  /*15a10*/  LDL.64 R14, [R1+0xb8] ;  /* 0x0000b800010e7983 */ /* 0x000ee20000100a00 */
[----:B------:R-:W-:Y:S01]  /*15a20*/  MOV R0, UR12 ;  /* 0x0000000c00007c02 */ /* 0x000fe20008000f00 */
[----:B-1----:R-:W-:Y:S01]  /*15a30*/  IMAD.MOV.U32 R3, RZ, RZ, 0x30 ;  /* 0x00000030ff037424 */ /* 0x002fe200078e00ff */
[----:B------:R-:W-:Y:S01]  /*15a40*/  MOV R8, c[0x0][0x1e4] ;  /* 0x0000790000087a02 */ /* 0x000fe20000000f00 */
[----:B------:R-:W-:Y:S01]  /*15a50*/  IMAD.U32 R2, RZ, RZ, UR10 ;  /* 0x0000000aff027e24 */ /* 0x000fe2000f8e00ff */
[----:B------:R-:W-:Y:S01]  /*15a60*/  IADD3 R9, P1, R0, 0x80, RZ ;  /* 0x0000008000097810 */ /* 0x000fe20007f3e0ff */
[----:B------:R-:W-:Y:S01]  /*15a70*/  IMAD R0, R3, c[0x0][0x20c], RZ ;  /* 0x0000830003007a24 */ /* 0x000fe200078e02ff */
[----:B------:R-:W-:Y:S01]  /*15a80*/  MOV R6, R140 ;  /* 0x0000008c00067202 */ /* 0x000fe20000000f00 */
[----:B------:R-:W-:Y:S01]  /*15a90*/  IMAD.MOV.U32 R4, RZ, RZ, c[0x0][0x1e0] ;  /* 0x00007800ff047624 */ /* 0x000fe200078e00ff */
[----:B------:R-:W-:Y:S01]  /*15aa0*/  MOV R137, R141 ;  /* 0x0000008d00897202 */ /* 0x000fe20000000f00 */
[----:B------:R-:W-:Y:S01]  /*15ab0*/  STL [R1+0x84], R9 ;  /* 0x0000840901007387 */ /* 0x000fe20000100800 */
[----:B------:R-:W-:-:S02]  /*15ac0*/  IMAD.MOV.U32 R7, RZ, RZ, R142 ;  /* 0x000000ffff077224 */ /* 0x000fc400078e008e */
[----:B------:R-:W-:Y:S01]  /*15ad0*/  IMAD.MOV.U32 R138, RZ, RZ, R136 ;  /* 0x000000ffff8a7224 */ /* 0x000fe200078e0088 */
[----:B--2---:R-:W-:Y:S01]  /*15ae0*/  IADD3 R12, P2, R10, 0x40, RZ ;  /* 0x000000400a0c7810 */ /* 0x004fe20007f5e0ff */
[----:B------:R-:W-:Y:S01]  /*15af0*/  IMAD.WIDE.U32 R10, R3, c[0x0][0x208], RZ ;  /* 0x00008200030a7a25 */ /* 0x000fe200078e00ff */
[----:B------:R-:W-:Y:S02]  /*15b00*/  IADD3 R3, P0, R2, 0x80, RZ ;  /* 0x0000008002037810 */ /* 0x000fe40007f1e0ff */
[----:B------:R-:W-:Y:S02]  /*15b10*/  SHF.L.U64.HI R2, R4, 0x5, R8 ;  /* 0x0000000504027819 */ /* 0x000fe40000010208 */
[----:B---3--:R-:W-:Y:S01]  /*15b20*/  IADD3.X R13, RZ, R15, RZ, P2, !PT ;  /* 0x0000000fff0d7210 */ /* 0x008fe200017fe4ff */
[----:B------:R1:W-:Y:S01]  /*15b30*/  STL [R1+0x8c], R3 ;  /* 0x00008c0301007387 */ /* 0x0003e20000100800 */
[----:B------:R-:W-:-:S03]  /*15b40*/  IADD3.X R2, RZ, UR9, RZ, P1, !PT ;  /* 0x00000009ff027c10 */ /* 0x000fc60008ffe4ff */
[----:B------:R2:W-:Y:S04]  /*15b50*/  STL.64 [R1+0x78], R12 ;  /* 0x0000780c01007387 */ /* 0x0005e80000100a00 */
[----:B------:R2:W-:Y:S01]  /*15b60*/  STL [R1+0x80], R2 ;  /* 0x0000800201007387 */ /* 0x0005e20000100800 */
[----:B-1----:R-:W-:Y:S02]  /*15b70*/  IMAD.IADD R3, R11, 0x1, R0 ;  /* 0x000000010b037824 */ /* 0x002fe400078e0200 */
[----:B------:R-:W-:-:S05]  /*15b80*/  IMAD.X R0, RZ, RZ, UR5, P0 ;  /* 0x00000005ff007e24 */ /* 0x000fca00080e06ff */
[----:B------:R2:W-:Y:S02]  /*15b90*/  STL [R1+0x88], R0 ;  /* 0x0000880001007387 */ /* 0x0005e40000100800 */
.L_x_1253:
[----:B------:R-:W3:Y:S01]  /*15ba0*/  LDL.64 R18, [R1+0xb8] ;  /* 0x0000b80001127983 */ /* 0x000ee20000100a00 */
[----:B------:R-:W-:Y:S04]  /*15bb0*/  DEPBAR.LE SB0, 0x0 ;  /* 0x000080000000791a */ /* 0x000fe80000000000 */
[----:B------:R-:W-:Y:S01]  /*15bc0*/  WARPSYNC 0xffffffff ;  /* 0xffffffff00007948 */ /* 0x000fe20003800000 */
[----:B------:R-:W4:Y:S01]  /*15bd0*/  LDL.64 R16, [R1+0xc8] ;  /* 0x0000c80001107983 */ /* 0x000f220000100a00 */
[----:B--2---:R-:W-:Y:S02]  /*15be0*/  MOV R2, 0x30 ;  /* 0x0000003000027802 */ /* 0x004fe40000000f00 */
[----:B------:R-:W-:Y:S02]  /*15bf0*/  MOV R0, 0x30 ;  /* 0x0000003000007802 */ /* 0x000fe40000000f00 */
[----:B------:R-:W-:Y:S01]  /*15c00*/  MOV R26, 0x30 ;  /* 0x00000030001a7802 */ /* 0x000fe20000000f00 */
[----:B------:R-:W2:Y:S01]  /*15c10*/  LDL R29, [R1+0xac] ;  /* 0x0000ac00011d7983 */ /* 0x000ea20000100800 */
[----:B------:R-:W-:Y:S01]  /*15c20*/  IMAD.WIDE.U32 R2, R2, c[0x0][0x208], RZ ;  /* 0x0000820002027a25 */ /* 0x000fe200078e00ff */
[----:B------:R-:W-:Y:S02]  /*15c30*/  SHF.R.S32.HI R2, RZ, 0x1f, R235 ;  /* 0x0000001fff027819 */ /* 0x000fe400000114eb */
[----:B------:R-:W2:Y:S01]  /*15c40*/  LDL.64 R30, [R1+0x78] ;  /* 0x00007800011e7983 */ /* 0x000ea20000100a00 */
[----:B------:R-:W-:Y:S02]  /*15c50*/  IMAD R0, R0, c[0x0][0x20c], RZ ;  /* 0x0000830000007a24 */ /* 0x000fe400078e02ff */
[----:B------:R-:W-:Y:S03]  /*15c60*/  IMAD.WIDE.U32 R26, R26, c[0x0][0x208], RZ ;  /* 0x000082001a1a7a25 */ /* 0x000fe600078e00ff */
[----:B------:R-:W2:Y:S01]  /*15c70*/  LDL R28, [R1+0xe8] ;  /* 0x0000e800011c7983 */ /* 0x000ea20000100800 */
[----:B------:R-:W-:Y:S03]  /*15c80*/  IADD3 R0, R3, R0, RZ ;  /* 0x0000000003007210 */ /* 0x000fe60007ffe0ff */
[----:B------:R-:W2:Y:S02]  /*15c90*/  LDL R41, [R1+0x8c] ;  /* 0x00008c0001297983 */ /* 0x000ea40000100800 */
[----:B------:R-:W-:Y:S02]  /*15ca0*/  IMAD R0, R0, R235, RZ ;  /* 0x000000eb00007224 */ /* 0x000fe400078e02ff */
[----:B------:R-:W2:Y:S02]  /*15cb0*/  LDL R40, [R1+0x88] ;  /* 0x0000880001287983 */ /* 0x000ea40000100800 */
[----:B------:R-:W-:Y:S02]  /*15cc0*/  IMAD R0, R2, R26, R0 ;  /* 0x0000001a02007224 */ /* 0x000fe400078e0200 */
[----:B------:R-:W-:Y:S08]  /*15cd0*/  BAR.SYNC.DEFER_BLOCKING 0x0 ;  /* 0x0000000000007b1d */ /* 0x000ff00000010000 */
[----:B------:R-:W-:Y:S08]  /*15ce0*/  LDSM.16.M88.4 R52, [R223+0x8080] ;  /* 0x00808000df34783b */ /* 0x000ff00000000200 */
[----:B-----5:R-:W1:Y:S08]  /*15cf0*/  LDSM.16.M88.4 R20, [R216+0x5080] ;  /* 0x00508000d814783b */ /* 0x020e700000000200 */
[----:B------:R-:W1:Y:S08]  /*15d00*/  LDSM.16.M88.4 R48, [R223+0xa080] ;  /* 0x00a08000df30783b */ /* 0x000e700000000200 */
[----:B------:R-:W2:Y:S08]  /*15d10*/  LDSM.16.M88.4 R36, [R216+0x5880] ;  /* 0x00588000d824783b */ /* 0x000eb00000000200 */
[----:B------:R-:W2:Y:S04]  /*15d20*/  LDL R250, [R1+0xa4] ;  /* 0x0000a40001fa7983 */ /* 0x000ea80000100800 */
[----:B------:R-:W2:Y:S08]  /*15d30*/  LDSM.16.M88.4 R140, [R216+0x6080] ;  /* 0x00608000d88c783b */ /* 0x000eb00000000200 */
[----:B------:R-:W2:Y:S01]  /*15d40*/  LDL.64 R248, [R1+0xb0] ;  /* 0x0000b00001f87983 */ /* 0x000ea20000100a00 */
[-C--:B-1----:R-:W-:Y:S05]  /*15d50*/  HMMA.16816.F32 R8, R52, R20.reuse, RZ ;  /* 0x000000143408723c */ /* 0x082fea00000018ff */
[----:B------:R-:W-:Y:S03]  /*15d60*/  LDSM.16.M88.4 R144, [R225+0x8080] ;  /* 0x00808000e190783b */ /* 0x000fe60000000200 */
[C---:B------:R-:W-:Y:S05]  /*15d70*/  HMMA.16816.F32 R12, R48.reuse, R20, RZ ;  /* 0x00000014300c723c */ /* 0x040fea00000018ff */
[----:B------:R-:W1:Y:S08]  /*15d80*/  LDSM.16.M88.4 R196, [R227] ;  /* 0x00000000e3c4783b */ /* 0x000e700000000200 */
[----:B------:R-:W1:Y:S08]  /*15d90*/  LDSM.16.M88.4 R200, [R225+0xa080] ;  /* 0x00a08000e1c8783b */ /* 0x000e700000000200 */
[----:B------:R-:W1:Y:S08]  /*15da0*/  LDSM.16.M88.4 R204, [R233] ;  /* 0x00000000e9cc783b */ /* 0x000e700000000200 */
[----:B------:R-:W1:Y:S08]  /*15db0*/  LDSM.16.M88.4 R208, [R232] ;  /* 0x00000000e8d0783b */ /* 0x000e700000000200 */
[----:B------:R-:W2:Y:S06]  /*15dc0*/  LDL.64 R246, [R1+0xc0] ;  /* 0x0000c00001f67983 */ /* 0x000eac0000100a00 */
[----:B------:R-:W2:Y:S04]  /*15dd0*/  LDL R244, [R1+0xdc] ;  /* 0x0000dc0001f47983 */ /* 0x000ea80000100800 */
[----:B------:R-:W2:Y:S04]  /*15de0*/  LDL R139, [R1+0x4] ;  /* 0x00000400018b7983 */ /* 0x000ea80000100800 */
[----:B------:R-:W2:Y:S04]  /*15df0*/  LDL R242, [R1+0xd8] ;  /* 0x0000d80001f27983 */ /* 0x000ea80000100800 */
[----:B------:R-:W2:Y:S04]  /*15e00*/  LDL R240, [R1+0xd4] ;  /* 0x0000d40001f07983 */ /* 0x000ea80000100800 */
[----:B------:R-:W2:Y:S01]  /*15e10*/  LDL R241, [R1+0xd0] ;  /* 0x0000d00001f17983 */ /* 0x000ea20000100800 */
[----:B---3--:R-:W-:Y:S02]  /*15e20*/  MOV R25, R19 ;  /* 0x0000001300197202 */ /* 0x008fe40000000f00 */
[----:B----4-:R-:W-:Y:S02]  /*15e30*/  MOV R24, R16 ;  /* 0x0000001000187202 */ /* 0x010fe40000000f00 */
[-C--:B------:R-:W-:Y:S03]  /*15e40*/  HMMA.16816.F32 R16, R48, R22.reuse, RZ ;  /* 0x000000163010723c */ /* 0x080fe600000018ff */
[-C--:B------:R-:W-:Y:S01]  /*15e50*/  IMAD.WIDE.U32 R24, R235, R26.reuse, R24 ;  /* 0x0000001aeb187225 */ /* 0x080fe200078e0018 */
[----:B--2---:R-:W-:Y:S04]  /*15e60*/  ISETP.GE.AND P4, PT, R29, c[0x0][0x1d4], PT ;  /* 0x000075001d007a0c */ /* 0x004fe80003f86270 */
[C---:B------:R-:W-:Y:S04]  /*15e70*/  HMMA.16816.F32 R20, R52.reuse, R22, RZ ;  /* 0x000000163414723c */ /* 0x040fe800000018ff */
[----:B------:R-:W-:Y:S01]  /*15e80*/  LEA R32, P1, R24, c[0x0][0x1f8], 0x1 ;  /* 0x00007e0018207a11 */ /* 0x000fe200078208ff */
[----:B------:R-:W-:Y:S01]  /*15e90*/  IMAD.WIDE.U32 R2, R235, R26, R30 ;  /* 0x0000001aeb027225 */ /* 0x000fe200078e001e */
[----:B------:R-:W-:Y:S02]  /*15ea0*/  IADD3 R4, R25, R0, RZ ;  /* 0x0000000019047210 */ /* 0x000fe40007ffe0ff */
[----:B------:R-:W-:Y:S04]  /*15eb0*/  ISETP.GE.AND P3, PT, R28, c[0x0][0x1d4], PT ;  /* 0x000075001c007a0c */ /* 0x000fe80003f66270 */
[----:B------:R-:W-:Y:S02]  /*15ec0*/  LEA.HI.X R33, R24, c[0x0][0x1fc], R4, 0x1, P1 ;  /* 0x00007f0018217a11 */ /* 0x000fe400008f0c04 */
[-C--:B------:R-:W-:Y:S01]  /*15ed0*/  HMMA.16816.F32 R24, R52, R36.reuse, RZ ;  /* 0x000000243418723c */ /* 0x080fe200000018ff */
[----:B------:R-:W-:Y:S02]  /*15ee0*/  LEA R34, P0, R2, c[0x0][0x1f8], 0x1 ;  /* 0x00007e0002227a11 */ /* 0x000fe400078008ff */
[----:B------:R-:W-:Y:S01]  /*15ef0*/  IADD3 R0, R0, R3, RZ ;  /* 0x0000000300007210 */ /* 0x000fe20007ffe0ff */
[----:B------:R-:W-:Y:S01]  /*15f00*/  @!PT LDS RZ, [RZ] ;  /* 0x00000000fffff984 */ /* 0x000fe20000000800 */
[----:B------:R-:W-:Y:S01]  /*15f10*/  @!PT LDS RZ, [RZ] ;  /* 0x00000000fffff984 */ /* 0x000fe20000000800 */
[----:B------:R-:W-:Y:S01]  /*15f20*/  @!PT LDS RZ, [RZ] ;  /* 0x00000000fffff984 */ /* 0x000fe20000000800 */
[----:B------:R2:W-:Y:S03]  /*15f30*/  LDGSTS.E.BYPASS.LTC128B.128 [R234+0x2080], [R32.64], !P4 ;  /* 0x0208000020ea7fae */ /* 0x0005e6000e101d46 */
[----:B------:R-:W-:Y:S01]  /*15f40*/  LEA.HI.X R35, R2, c[0x0][0x1fc], R0, 0x1, P0 ;  /* 0x00007f0002237a11 */ /* 0x000fe200000f0c00 */
[C---:B------:R-:W-:Y:S04]  /*15f50*/  HMMA.16816.F32 R28, R48.reuse, R36, RZ ;  /* 0x00000024301c723c */ /* 0x040fe800000018ff */
[----:B------:R-:W-:Y:S01]  /*15f60*/  IADD3 R2, P0, R32, UR10, RZ ;  /* 0x0000000a20027c10 */ /* 0x000fe2000ff1e0ff */
[----:B------:R2:W-:Y:S03]  /*15f70*/  LDGSTS.E.BYPASS.LTC128B.128 [R234+0x3880], [R34.64], !P3 ;  /* 0x0388000022ea7fae */ /* 0x0005e6000d901d46 */
[----:B------:R-:W-:Y:S04]  /*15f80*/  IADD3.X R3, R33, UR5, RZ, P0, !PT ;  /* 0x0000000521037c10 */ /* 0x000fe800087fe4ff */
[C---:B------:R-:W-:Y:S01]  /*15f90*/  IADD3 R36, P0, R2.reuse, UR10, RZ ;  /* 0x0000000a02247c10 */ /* 0x040fe2000ff1e0ff */
[----:B------:R3:W-:Y:S03]  /*15fa0*/  LDGSTS.E.BYPASS.LTC128B.128 [R234+0x2880], [R2.64], !P4 ;  /* 0x0288000002ea7fae */ /* 0x0007e6000e101d46 */
[C---:B------:R-:W-:Y:S05]  /*15fb0*/  IADD3.X R37, R3.reuse, UR5, RZ, P0, !PT ;  /* 0x0000000503257c10 */ /* 0x040fea00087fe4ff */
[----:B------:R3:W-:Y:S08]  /*15fc0*/  LDGSTS.E.BYPASS.LTC128B.128 [R234+0x4080], [R2.64+0x80], !P3 ;  /* 0x0408008002ea7fae */ /* 0x0007f0000d901d46 */
[----:B------:R4:W-:Y:S01]  /*15fd0*/  LDGSTS.E.BYPASS.LTC128B.128 [R234+0x3080], [R36.64], !P4 ;  /* 0x0308000024ea7fae */ /* 0x0009e2000e101d46 */
[-C--:B--2---:R-:W-:Y:S01]  /*15fe0*/  HMMA.16816.F32 R32, R48, R38.reuse, RZ ;  /* 0x000000263020723c */ /* 0x084fe200000018ff */
[----:B---3--:R-:W-:Y:S04]  /*15ff0*/  IADD3 R2, P0, R2, R41, RZ ;  /* 0x0000002902027210 */ /* 0x008fe80007f1e0ff */
[----:B------:R-:W-:Y:S02]  /*16000*/  IADD3.X R3, R3, R40, RZ, P0, !PT ;  /* 0x0000002803037210 */ /* 0x000fe400007fe4ff */
[C---:B------:R-:W-:Y:S01]  /*16010*/  ISETP.GT.AND P0, PT, R235.reuse, R250, PT ;  /* 0x000000faeb00720c */ /* 0x040fe20003f04270 */
[C---:B----4-:R-:W-:Y:S02]  /*16020*/  HMMA.16816.F32 R36, R52.reuse, R38, RZ ;  /* 0x000000263424723c */ /* 0x050fe400000018ff */
[----:B------:R2:W-:Y:S06]  /*16030*/  LDGSTS.E.BYPASS.LTC128B.128 [R234+0x4880], [R2.64], !P3 ;  /* 0x0488000002ea7fae */ /* 0x0005ec000d901d46 */
[-C--:B------:R-:W-:Y:S02]  /*16040*/  HMMA.16816.F32 R40, R52, R140.reuse, RZ ;  /* 0x0000008c3428723c */ /* 0x080fe400000018ff */
[----:B------:R-:W0:Y:S02]  /*16050*/  LDGDEPBAR ;  /* 0x00000000000079af */ /* 0x000e240000000000 */
[----:B------:R-:W-:Y:S04]  /*16060*/  @P0 IADD3 R0, R235, -0x1, RZ ;  /* 0xffffffffeb000810 */ /* 0x000fe80007ffe0ff */
[C---:B------:R-:W-:Y:S08]  /*16070*/  HMMA.16816.F32 R44, R48.reuse, R140, RZ ;  /* 0x0000008c302c723c */ /* 0x040ff000000018ff */
[-C--:B------:R-:W-:Y:S01]  /*16080*/  HMMA.16816.F32 R48, R48, R142.reuse, RZ ;  /* 0x0000008e3030723c */ /* 0x080fe200000018ff */
[----:B--2---:R-:W-:Y:S03]  /*16090*/  @P0 SHF.R.S32.HI R2, RZ, 0x1f, R0 ;  /* 0x0000001fff020819 */ /* 0x004fe60000011400 */
[----:B------:R-:W-:Y:S04]  /*160a0*/  @P0 MOV R3, R249 ;  /* 0x000000f900030202 */ /* 0x000fe80000000f00 */
[----:B------:R-:W-:Y:S01]  /*160b0*/  HMMA.16816.F32 R52, R52, R142, RZ ;  /* 0x0000008e3434723c */ /* 0x000fe200000018ff */
[----:B------:R-:W-:Y:S03]  /*160c0*/  LDSM.16.M88.4 R140, [R224+0x8080] ;  /* 0x00808000e08c783b */ /* 0x000fe60000000200 */
[----:B------:R-:W-:Y:S04]  /*160d0*/  @P0 IMAD R2, R2, c[0x0][0x1e0], RZ ;  /* 0x0000780002020a24 */ /* 0x000fe800078e02ff */
[-C--:B-1----:R-:W-:Y:S05]  /*160e0*/  HMMA.16816.F32 R8, R144, R196.reuse, R8 ;  /* 0x000000c49008723c */ /* 0x082fea0000001808 */
[----:B------:R-:W-:Y:S03]  /*160f0*/  @P0 IMAD R2, R0, c[0x0][0x1e4], R2 ;  /* 0x0000790000020a24 */ /* 0x000fe600078e0202 */
        /* <DEDUP_REMOVED lines=12> */
[----:B------:R-:W2:Y:S07]  /*161c0*/  LDSM.16.M88.4 R200, [R224+0xa080] ;  /* 0x00a08000e0c8783b */ /* 0x000eae0000000200 */
        /* <DEDUP_REMOVED lines=14> */
[-C--:B------:R-:W-:Y:S01]  /*162b0*/  HMMA.16816.F32 R48, R200, R206.reuse, R48 ;  /* 0x000000cec830723c */ /* 0x080fe20000001830 */
[----:B------:R-:W2:Y:S07]  /*162c0*/  LDSM.16.M88.4 R200, [R226+0xa080] ;  /* 0x00a08000e2c8783b */ /* 0x000eae0000000200 */
        /* <DEDUP_REMOVED lines=13> */
[-C--:B-1----:R-:W-:Y:S08]  /*163a0*/  HMMA.16816.F32 R40, R144, R204.reuse, R40 ;  /* 0x000000cc9028723c */ /* 0x082ff00000001828 */
[C---:B------:R-:W-:Y:S08]  /*163b0*/  HMMA.16816.F32 R44, R200.reuse, R204, R44 ;  /* 0x000000ccc82c723c */ /* 0x040ff0000000182c */
[-C--:B------:R-:W-:Y:S01]  /*163c0*/  HMMA.16816.F32 R48, R200, R206.reuse, R48 ;  /* 0x000000cec830723c */ /* 0x080fe20000001830 */
[----:B------:R-:W1:Y:S07]  /*163d0*/  LDSM.16.M88.4 R200, [R223+0xe080] ;  /* 0x00e08000dfc8783b */ /* 0x000e6e0000000200 */
[----:B------:R-:W-:Y:S01]  /*163e0*/  HMMA.16816.F32 R52, R144, R206, R52 ;  /* 0x000000ce9034723c */ /* 0x000fe20000001834 */
[----:B------:R-:W3:Y:S07]  /*163f0*/  LDSM.16.M88.4 R144, [R216+0x7080] ;  /* 0x00708000d890783b */ /* 0x000eee0000000200 */
[-C--:B--2---:R-:W-:Y:S01]  /*16400*/  HMMA.16816.F32 R8, R140, R196.reuse, R8 ;  /* 0x000000c48c08723c */ /* 0x084fe20000001808 */
[----:B------:R-:W2:Y:S07]  /*16410*/  LDSM.16.M88.4 R204, [R216+0x7880] ;  /* 0x00788000d8cc783b */ /* 0x000eae0000000200 */
[C---:B-1----:R-:W-:Y:S08]  /*16420*/  HMMA.16816.F32 R12, R200.reuse, R196, R12 ;  /* 0x000000c4c80c723c */ /* 0x042ff0000000180c */
        /* <DEDUP_REMOVED lines=8> */
[-C--:B--2---:R-:W-:Y:S08]  /*164b0*/  HMMA.16816.F32 R40, R140, R204.reuse, R40 ;  /* 0x000000cc8c28723c */ /* 0x084ff00000001828 */
[C---:B------:R-:W-:Y:S08]  /*164c0*/  HMMA.16816.F32 R44, R200.reuse, R204, R44 ;  /* 0x000000ccc82c723c */ /* 0x040ff0000000182c */
[-C--:B------:R-:W-:Y:S01]  /*164d0*/  HMMA.16816.F32 R48, R200, R206.reuse, R48 ;  /* 0x000000cec830723c */ /* 0x080fe20000001830 */
[----:B------:R-:W2:Y:S07]  /*164e0*/  LDSM.16.M88.4 R200, [R225+0xe080] ;  /* 0x00e08000e1c8783b */ /* 0x000eae0000000200 */
[----:B------:R-:W-:Y:S01]  /*164f0*/  HMMA.16816.F32 R52, R140, R206, R52 ;  /* 0x000000ce8c34723c */ /* 0x000fe20000001834 */
[----:B------:R-:W3:Y:S07]  /*16500*/  LDSM.16.M88.4 R140, [R230] ;  /* 0x00000000e68c783b */ /* 0x000eee0000000200 */
[-C--:B-1----:R-:W-:Y:S01]  /*16510*/  HMMA.16816.F32 R8, R144, R196.reuse, R8 ;  /* 0x000000c49008723c */ /* 0x082fe20000001808 */
[----:B------:R-:W1:Y:S07]  /*16520*/  LDSM.16.M88.4 R204, [R229] ;  /* 0x00000000e5cc783b */ /* 0x000e6e0000000200 */
        /* <DEDUP_REMOVED lines=20> */
[----:B------:R-:W-:Y:S07]  /*16670*/  LDSM.16.M88.4 R196, [R221+0x1800] ;  /* 0x00180000ddc4783b */ /* 0x000fee0000000200 */
        /* <DEDUP_REMOVED lines=9> */
[----:B------:R-:W-:Y:S08]  /*16710*/  HMMA.16816.F32 R52, R140, R206, R52 ;  /* 0x000000ce8c34723c */ /* 0x000ff00000001834 */
[-C--:B-1----:R-:W-:Y:S11]  /*16720*/  HMMA.16816.F32 R8, R144, R196.reuse, R8 ;  /* 0x000000c49008723c */ /* 0x082ff60000001808 */
[----:B------:R-:W-:Y:S11]  /*16730*/  @!UPT UIADD3 URZ, URZ, URZ, URZ ;  /* 0x0000003f3f3ff290 */ /* 0x000ff6000fffe03f */
[----:B------:R-:W-:Y:S02]  /*16740*/  @!UPT UIADD3 URZ, URZ, URZ, URZ ;  /* 0x0000003f3f3ff290 */ /* 0x000fe4000fffe03f */
[----:B------:R-:W-:Y:S01]  /*16750*/  FMUL.FTZ R8, R8, c[0x0][0x320] ;  /* 0x0000c80008087a20 */ /* 0x000fe20000410000 */
[C---:B--2---:R-:W-:Y:S03]  /*16760*/  HMMA.16816.F32 R12, R200.reuse, R196, R12 ;  /* 0x000000c4c80c723c */ /* 0x044fe6000000180c */
[----:B------:R-:W1:Y:S01]  /*16770*/  MUFU.TANH R210, R8 ;  /* 0x0000000800d27308 */ /* 0x000e620000002400 */
[----:B------:R-:W-:Y:S02]  /*16780*/  FMUL.FTZ R9, R9, c[0x0][0x320] ;  /* 0x0000c80009097a20 */ /* 0x000fe40000410000 */
[----:B------:R-:W-:Y:S02]  /*16790*/  FMUL.FTZ R10, R10, c[0x0][0x320] ;  /* 0x0000c8000a0a7a20 */ /* 0x000fe40000410000 */
[----:B------:R-:W-:Y:S01]  /*167a0*/  FMUL.FTZ R11, R11, c[0x0][0x320] ;  /* 0x0000c8000b0b7a20 */ /* 0x000fe20000410000 */
[-C--:B------:R-:W-:Y:S04]  /*167b0*/  HMMA.16816.F32 R16, R200, R198.reuse, R16 ;  /* 0x000000c6c810723c */ /* 0x080fe80000001810 */
[----:B------:R-:W2:Y:S04]  /*167c0*/  MUFU.TANH R208, R9 ;  /* 0x0000000900d07308 */ /* 0x000ea80000002400 */
[C---:B------:R-:W-:Y:S06]  /*167d0*/  HMMA.16816.F32 R20, R144.reuse, R198, R20 ;  /* 0x000000c69014723c */ /* 0x040fec0000001814 */
[----:B------:R-:W3:Y:S01]  /*167e0*/  MUFU.TANH R214, R10 ;  /* 0x0000000a00d67308 */ /* 0x000ee20000002400 */
[----:B------:R-:W-:Y:S02]  /*167f0*/  FMUL.FTZ R12, R12, c[0x0][0x320] ;  /* 0x0000c8000c0c7a20 */ /* 0x000fe40000410000 */
[----:B------:R-:W-:Y:S03]  /*16800*/  FMUL.FTZ R13, R13, c[0x0][0x320] ;  /* 0x0000c8000d0d7a20 */ /* 0x000fe60000410000 */
        /* <DEDUP_REMOVED lines=11> */
[----:B------:R-:W-:Y:S05]  /*168c0*/  FMUL.FTZ R20, R20, c[0x0][0x320] ;  /* 0x0000c80014147a20 */ /* 0x000fea0000410000 */
[----:B------:R1:W1:Y:S01]  /*168d0*/  MUFU.TANH R136, R21 ;  /* 0x0000001500887308 */ /* 0x0002620000002400 */
[----:B----4-:R-:W4:Y:S09]  /*168e0*/  LDSM.16.M88.4 R8, [R221+0x2000] ;  /* 0x00200000dd08783b */ /* 0x010f320000000200 */
[----:B------:R-:W2:Y:S10]  /*168f0*/  MUFU.TANH R213, R13 ;  /* 0x0000000d00d57308 */ /* 0x000eb40000002400 */
[----:B------:R-:W2:Y:S01]  /*16900*/  MUFU.TANH R243, R14 ;  /* 0x0000000e00f37308 */ /* 0x000ea20000002400 */
[----:B-1----:R-:W2:Y:S09]  /*16910*/  LDL R21, [R1+0x90] ;  /* 0x0000900001157983 */ /* 0x002eb20000100800 */
[----:B------:R1:W1:Y:S10]  /*16920*/  MUFU.TANH R239, R15 ;  /* 0x0000000f00ef7308 */ /* 0x0002740000002400 */
[----:B------:R3:W2:Y:S01]  /*16930*/  MUFU.TANH R140, R20 ;  /* 0x00000014008c7308 */ /* 0x0006a20000002400 */
[-C--:B----4-:R-:W-:Y:S09]  /*16940*/  HMMA.16816.F32 R24, R144, R8.reuse, R24 ;  /* 0x000000089018723c */ /* 0x090ff20000001818 */
[----:B------:R-:W4:Y:S01]  /*16950*/  MUFU.TANH R205, R22 ;  /* 0x0000001600cd7308 */ /* 0x000f220000002400 */
[C---:B------:R-:W-:Y:S01]  /*16960*/  HMMA.16816.F32 R28, R200.reuse, R8, R28 ;  /* 0x00000008c81c723c */ /* 0x040fe2000000181c */
[----:B-1----:R-:W1:Y:S01]  /*16970*/  LDSM.16.M88.4 R12, [R221+0x2800] ;  /* 0x00280000dd0c783b */ /* 0x002e620000000200 */
[----:B------:R-:W-:Y:S05]  /*16980*/  DEPBAR.LE SB0, 0x0 ;  /* 0x000080000000791a */ /* 0x000fea0000000000 */
[----:B------:R-:W-:Y:S02]  /*16990*/  @P0 IMAD.WIDE.U32 R8, R0, c[0x0][0x1e0], RZ ;  /* 0x0000780000080a25 */ /* 0x000fe400078e00ff */
[----:B------:R1:W1:Y:S01]  /*169a0*/  MUFU.TANH R22, R23 ;  /* 0x0000001700167308 */ /* 0x0002620000002400 */
[-C--:B------:R-:W-:Y:S01]  /*169b0*/  HMMA.16816.F32 R32, R200, R10.reuse, R32 ;  /* 0x0000000ac820723c */ /* 0x080fe20000001820 */
[----:B------:R-:W-:Y:S04]  /*169c0*/  BAR.SYNC.DEFER_BLOCKING 0x0 ;  /* 0x0000000000007b1d */ /* 0x000fe80000010000 */
[----:B------:R-:W-:Y:S02]  /*169d0*/  @P0 IADD3 R0, R9, R2, RZ ;  /* 0x0000000209000210 */ /* 0x000fe40007ffe0ff */
[----:B------:R-:W-:Y:S01]  /*169e0*/  @P0 MOV R2, R246 ;  /* 0x000000f600020202 */ /* 0x000fe20000000f00 */
[C---:B------:R-:W-:Y:S01]  /*169f0*/  HMMA.16816.F32 R36, R144.reuse, R10, R36 ;  /* 0x0000000a9024723c */ /* 0x040fe20000001824 */
[----:B------:R-:W1:Y:S01]  /*16a00*/  MUFU.TANH R211, R16 ;  /* 0x0000001000d37308 */ /* 0x000e620000002400 */
[----:B------:R-:W2:Y:S02]  /*16a10*/  LDL R9, [R1+0x80] ;  /* 0x0000800001097983 */ /* 0x000ea40000100800 */
[----:B------:R-:W-:Y:S01]  /*16a20*/  @P0 IMAD.WIDE.U32 R2, R8, 0x30, R2 ;  /* 0x0000003008020825 */ /* 0x000fe200078e0002 */
[----:B------:R-:W-:Y:S03]  /*16a30*/  LEA R8, R139, R244, 0x7 ;  /* 0x000000f48b087211 */ /* 0x000fe600078e38ff */
[----:B------:R-:W-:Y:S01]  /*16a40*/  FMUL.FTZ R30, R30, c[0x0][0x320] ;  /* 0x0000c8001e1e7a20 */ /* 0x000fe20000410000 */
[----:B------:R-:W-:Y:S02]  /*16a50*/  IADD3 R8, R240, R8, R242 ;  /* 0x00000008f0087210 */ /* 0x000fe40007ffe0f2 */
[----:B------:R-:W2:Y:S01]  /*16a60*/  MUFU.TANH R209, R17 ;  /* 0x0000001100d17308 */ /* 0x000ea20000002400 */
[----:B------:R-:W-:Y:S01]  /*16a70*/  @P0 IMAD R0, R0, 0x30, RZ ;  /* 0x0000003000000824 */ /* 0x000fe200078e02ff */
[----:B------:R-:W-:Y:S01]  /*16a80*/  MOV R240, c[0x0][0x2c4] ;  /* 0x0000b10000f07a02 */ /* 0x000fe20000000f00 */
[----:B---3--:R-:W-:Y:S01]  /*16a90*/  FMUL.FTZ R20, R24, c[0x0][0x320] ;  /* 0x0000c80018147a20 */ /* 0x008fe20000410000 */
[----:B------:R-:W-:Y:S01]  /*16aa0*/  MOV R24, c[0x0][0x1e4] ;  /* 0x0000790000187a02 */ /* 0x000fe20000000f00 */
[----:B------:R-:W-:Y:S01]  /*16ab0*/  FMUL.FTZ R26, R26, c[0x0][0x320] ;  /* 0x0000c8001a1a7a20 */ /* 0x000fe20000410000 */
[----:B------:R-:W-:Y:S01]  /*16ac0*/  @P0 IADD3 R4, R3, R0, RZ ;  /* 0x0000000003040210 */ /* 0x000fe20007ffe0ff */
[----:B------:R-:W-:Y:S01]  /*16ad0*/  FMUL.FTZ R27, R27, c[0x0][0x320] ;  /* 0x0000c8001b1b7a20 */ /* 0x000fe20000410000 */
[----:B------:R-:W-:Y:S01]  /*16ae0*/  @P0 SHF.L.U32 R0, R2, 0x1, RZ ;  /* 0x0000000102000819 */ /* 0x000fe200000006ff */
[----:B------:R-:W-:Y:S01]  /*16af0*/  FMUL.FTZ R28, R28, c[0x0][0x320] ;  /* 0x0000c8001c1c7a20 */ /* 0x000fe20000410000 */
[----:B------:R3:W2:Y:S01]  /*16b00*/  MUFU.TANH R207, R30 ;  /* 0x0000001e00cf7308 */ /* 0x0006a20000002400 */
[----:B------:R-:W-:Y:S01]  /*16b10*/  @P0 SHF.L.U64.HI R4, R2, 0x1, R4 ;  /* 0x0000000102040819 */ /* 0x000fe20000010204 */
[----:B------:R-:W-:Y:S01]  /*16b20*/  FMUL.FTZ R29, R29, c[0x0][0x320] ;  /* 0x0000c8001d1d7a20 */ /* 0x000fe20000410000 */
[----:B------:R-:W-:Y:S01]  /*16b30*/  @P0 IADD3 R2, P1, R0, c[0x0][0x1c8], RZ ;  /* 0x0000720000020a10 */ /* 0x000fe20007f3e0ff */
[-C--:B-1----:R-:W-:Y:S01]  /*16b40*/  HMMA.16816.F32 R40, R144, R12.reuse, R40 ;  /* 0x0000000c9028723c */ /* 0x082fe20000001828 */
[----:B------:R-:W-:Y:S02]  /*16b50*/  MOV R23, c[0x0][0x1e0] ;  /* 0x0000780000177a02 */ /* 0x000fe40000000f00 */
[----:B------:R-:W-:Y:S01]  /*16b60*/  @P0 IADD3.X R3, R4, c[0x0][0x1cc], RZ, P1, !PT ;  /* 0x0000730004030a10 */ /* 0x000fe20000ffe4ff */
[----:B------:R-:W-:Y:S01]  /*16b70*/  FMUL.FTZ R31, R31, c[0x0][0x320] ;  /* 0x0000c8001f1f7a20 */ /* 0x000fe20000410000 */
[----:B------:R-:W-:Y:S01]  /*16b80*/  @P0 IADD3 R0, P2, R0, 0x80, RZ ;  /* 0x0000008000000810 */ /* 0x000fe20007f5e0ff */
[----:B------:R1:W1:Y:S01]  /*16b90*/  MUFU.TANH R237, R18 ;  /* 0x0000001200ed7308 */ /* 0x0002620000002400 */
[----:B------:R-:W-:Y:S01]  /*16ba0*/  SHF.L.U64.HI R23, R23, 0x5, R24 ;  /* 0x0000000517177819 */ /* 0x000fe20000010218 */
[C---:B------:R-:W-:Y:S01]  /*16bb0*/  HMMA.16816.F32 R44, R200.reuse, R12, R44 ;  /* 0x0000000cc82c723c */ /* 0x040fe2000000182c */
[----:B------:R-:W2:Y:S03]  /*16bc0*/  LDL R12, [R1+0x84] ;  /* 0x00008400010c7983 */ /* 0x000ea60000100800 */
[----:B------:R-:W-:Y:S01]  /*16bd0*/  @P0 IADD3 R10, P1, R0, c[0x0][0x1c8], RZ ;  /* 0x00007200000a0a10 */ /* 0x000fe20007f3e0ff */
[----:B------:R-:W-:Y:S01]  /*16be0*/  @!PT LDS RZ, [RZ] ;  /* 0x00000000fffff984 */ /* 0x000fe20000000800 */
[----:B------:R-:W-:Y:S01]  /*16bf0*/  @!PT LDS RZ, [RZ] ;  /* 0x00000000fffff984 */ /* 0x000fe20000000800 */
[----:B------:R-:W-:Y:S01]  /*16c00*/  @!PT LDS RZ, [RZ] ;  /* 0x00000000fffff984 */ /* 0x000fe20000000800 */
[----:B------:R4:W-:Y:S01]  /*16c10*/  @P0 LDGSTS.E.BYPASS.LTC128B.128 [R234+0x5080], [R2.64], !P4 ;  /* 0x0508000002ea0fae */ /* 0x0009e2000e101d46 */
[----:B------:R-:W-:Y:S01]  /*16c20*/  FMUL.FTZ R32, R32, c[0x0][0x320] ;  /* 0x0000c80020207a20 */ /* 0x000fe20000410000 */
[----:B------:R-:W-:Y:S01]  /*16c30*/  MOV R13, c[0x0][0x1e0] ;  /* 0x00007800000d7a02 */ /* 0x000fe20000000f00 */
[----:B------:R4:W2:Y:S01]  /*16c40*/  MUFU.TANH R215, R19 ;  /* 0x0000001300d77308 */ /* 0x0008a20000002400 */
[----:B------:R-:W-:Y:S01]  /*16c50*/  @P0 IADD3.X R11, RZ, c[0x0][0x1cc], R4, P1, P2 ;  /* 0x00007300ff0b0a10 */ /* 0x000fe20000fe4404 */
[-C--:B------:R-:W-:Y:S03]  /*16c60*/  HMMA.16816.F32 R48, R200, R14.reuse, R48 ;  /* 0x0000000ec830723c */ /* 0x080fe60000001830 */
[----:B------:R-:W-:Y:S01]  /*16c70*/  SHF.L.U32 R13, R13, 0x5, RZ ;  /* 0x000000050d0d7819 */ /* 0x000fe200000006ff */
[----:B------:R4:W-:Y:S01]  /*16c80*/  @P0 LDGSTS.E.BYPASS.LTC128B.128 [R234+0x6880], [R10.64], !P3 ;  /* 0x068800000aea0fae */ /* 0x0009e2000d901d46 */
[----:B------:R-:W-:Y:S01]  /*16c90*/  ISETP.NE.AND P5, PT, R240, 0x1, PT ;  /* 0x00000001f000780c */ /* 0x000fe20003fa5270 */
[----:B---3--:R-:W-:Y:S01]  /*16ca0*/  FMUL.FTZ R30, R40, c[0x0][0x320] ;  /* 0x0000c800281e7a20 */ /* 0x008fe20000410000 */
[----:B------:R-:W-:Y:S01]  /*16cb0*/  IADD3 R8, R241, R8, RZ ;  /* 0x00000008f1087210 */ /* 0x000fe20007ffe0ff */
[----:B------:R3:W2:Y:S01]  /*16cc0*/  MUFU.TANH R196, R26 ;  /* 0x0000001a00c47308 */ /* 0x0006a20000002400 */
[----:B------:R-:W-:Y:S03]  /*16cd0*/  HMMA.16816.F32 R52, R144, R14, R52 ;  /* 0x0000000e9034723c */ /* 0x000fe60000001834 */
[----:B------:R-:W2:Y:S01]  /*16ce0*/  LDL R40, [R1+0x74] ;  /* 0x0000740001287983 */ /* 0x000ea20000100800 */
[----:B-1----:R-:W-:Y:S02]  /*16cf0*/  FMUL.FTZ R18, R25, c[0x0][0x320] ;  /* 0x0000c80019127a20 */ /* 0x002fe40000410000 */
[----:B------:R-:W-:Y:S02]  /*16d00*/  FMUL.FTZ R17, R43, c[0x0][0x320] ;  /* 0x0000c8002b117a20 */ /* 0x000fe40000410000 */
[----:B------:R-:W-:Y:S01]  /*16d10*/  FMUL.FTZ R47, R47, c[0x0][0x320] ;  /* 0x0000c8002f2f7a20 */ /* 0x000fe20000410000 */
[----:B------:R1:W1:Y:S03]  /*16d20*/  MUFU.TANH R143, R27 ;  /* 0x0000001b008f7308 */ /* 0x0002660000002400 */
[----:B------:R-:W-:Y:S01]  /*16d30*/  @P5 IMAD.HI.U32 R0, R8, c[0x0][0x2c8], RZ ;  /* 0x0000b20008005a27 */ /* 0x000fe200078e00ff */
[----:B----4-:R-:W-:Y:S03]  /*16d40*/  @P0 IADD3 R2, P1, R2, R13, RZ ;  /* 0x0000000d02020210 */ /* 0x010fe60007f3e0ff */
[----:B------:R-:W-:Y:S01]  /*16d50*/  FMUL.FTZ R19, R42, c[0x0][0x320] ;  /* 0x0000c8002a137a20 */ /* 0x000fe20000410000 */
[----:B------:R-:W-:Y:S01]  /*16d60*/  @P0 IADD3.X R3, R3, R23, RZ, P1, !PT ;  /* 0x0000001703030210 */ /* 0x000fe20000ffe4ff */
[----:B------:R-:W-:Y:S01]  /*16d70*/  FMUL.FTZ R25, R49, c[0x0][0x320] ;  /* 0x0000c80031197a20 */ /* 0x000fe20000410000 */
[----:B------:R4:W2:Y:S01]  /*16d80*/  MUFU.TANH R204, R28 ;  /* 0x0000001c00cc7308 */ /* 0x0008a20000002400 */
[----:B------:R-:W-:Y:S01]  /*16d90*/  @P5 SHF.R.U32.HI R8, RZ, c[0x0][0x2cc], R0 ;  /* 0x0000b300ff085a19 */ /* 0x000fe20000011600 */
[----:B------:R-:W-:Y:S01]  /*16da0*/  FMUL.FTZ R50, R50, c[0x0][0x320] ;  /* 0x0000c80032327a20 */ /* 0x000fe20000410000 */
[----:B------:R2:W-:Y:S01]  /*16db0*/  @P0 LDGSTS.E.BYPASS.LTC128B.128 [R234+0x5880], [R2.64], !P4 ;  /* 0x0588000002ea0fae */ /* 0x0005e2000e101d46 */
[----:B------:R-:W-:Y:S01]  /*16dc0*/  @P0 IADD3 R10, P2, R2, R13, RZ ;  /* 0x0000000d020a0210 */ /* 0x000fe20007f5e0ff */
[----:B---3--:R-:W-:Y:S02]  /*16dd0*/  FMUL.FTZ R26, R48, c[0x0][0x320] ;  /* 0x0000c800301a7a20 */ /* 0x008fe40000410000 */
[----:B------:R-:W-:Y:S01]  /*16de0*/  FMUL.FTZ R51, R51, c[0x0][0x320] ;  /* 0x0000c80033337a20 */ /* 0x000fe20000410000 */
[----:B------:R-:W-:Y:S01]  /*16df0*/  @P0 IADD3.X R11, R3, R23, RZ, P2, !PT ;  /* 0x00000017030b0210 */ /* 0x000fe200017fe4ff */
[----:B------:R-:W-:Y:S01]  /*16e00*/  FMUL.FTZ R15, R52, c[0x0][0x320] ;  /* 0x0000c800340f7a20 */ /* 0x000fe20000410000 */
[----:B------:R3:W2:Y:S01]  /*16e10*/  MUFU.TANH R199, R29 ;  /* 0x0000001d00c77308 */ /* 0x0006a20000002400 */
[----:B------:R2:W-:Y:S01]  /*16e20*/  @P0 LDGSTS.E.BYPASS.LTC128B.128 [R234+0x7080], [R2.64+0x80], !P3 ;  /* 0x0708008002ea0fae */ /* 0x0005e2000d901d46 */
[----:B------:R-:W-:Y:S02]  /*16e30*/  FMUL.FTZ R14, R53, c[0x0][0x320] ;  /* 0x0000c800350e7a20 */ /* 0x000fe40000410000 */
[----:B-1----:R-:W-:Y:S02]  /*16e40*/  FMUL.FTZ R27, R45, c[0x0][0x320] ;  /* 0x0000c8002d1b7a20 */ /* 0x002fe40000410000 */
[----:B------:R-:W-:Y:S02]  /*16e50*/  FMUL.FTZ R16, R54, c[0x0][0x320] ;  /* 0x0000c80036107a20 */ /* 0x000fe40000410000 */
[----:B------:R-:W-:Y:S01]  /*16e60*/  FMUL.FTZ R33, R33, c[0x0][0x320] ;  /* 0x0000c80021217a20 */ /* 0x000fe20000410000 */
[----:B------:R1:W-:Y:S01]  /*16e70*/  @P0 LDGSTS.E.BYPASS.LTC128B.128 [R234+0x6080], [R10.64], !P4 ;  /* 0x060800000aea0fae */ /* 0x0003e2000e101d46 */
[----:B------:R1:W1:Y:S01]  /*16e80*/  MUFU.TANH R206, R31 ;  /* 0x0000001f00ce7308 */ /* 0x0002620000002400 */
[----:B------:R-:W-:Y:S02]  /*16e90*/  FMUL.FTZ R34, R34, c[0x0][0x320] ;  /* 0x0000c80022227a20 */ /* 0x000fe40000410000 */
[----:B------:R-:W-:Y:S02]  /*16ea0*/  FMUL.FTZ R35, R35, c[0x0][0x320] ;  /* 0x0000c80023237a20 */ /* 0x000fe40000410000 */
[----:B----4-:R-:W-:Y:S02]  /*16eb0*/  FMUL.FTZ R28, R39, c[0x0][0x320] ;  /* 0x0000c800271c7a20 */ /* 0x010fe40000410000 */
[----:B------:R-:W-:Y:S01]  /*16ec0*/  FMUL.FTZ R39, R46, c[0x0][0x320] ;  /* 0x0000c8002e277a20 */ /* 0x000fe20000410000 */
[----:B------:R-:W4:Y:S01]  /*16ed0*/  SHFL.IDX PT, R4, R8, RZ, 0x1c1f ;  /* 0x001c1fff08047589 */ /* 0x000f2200000e0000 */
[----:B------:R-:W-:Y:S01]  /*16ee0*/  FMUL.FTZ R55, R55, c[0x0][0x320] ;  /* 0x0000c80037377a20 */ /* 0x000fe20000410000 */
[----:B------:R4:W2:Y:S01]  /*16ef0*/  MUFU.TANH R142, R32 ;  /* 0x00000020008e7308 */ /* 0x0008a20000002400 */
[----:B---3--:R-:W-:Y:S01]  /*16f00*/  FMUL.FTZ R29, R41, c[0x0][0x320] ;  /* 0x0000c800291d7a20 */ /* 0x008fe20000410000 */
[----:B------:R-:W-:Y:S08]  /*16f10*/  MOV R41, c[0x0][0x32c] ;  /* 0x0000cb0000297a02 */ /* 0x000ff00000000f00 */
[----:B------:R-:W3:Y:S01]  /*16f20*/  MUFU.TANH R20, R20 ;  /* 0x0000001400147308 */ /* 0x000ee20000002400 */
[----:B-1----:R-:W-:Y:S02]  /*16f30*/  FMUL.FTZ R31, R37, c[0x0][0x320] ;  /* 0x0000c800251f7a20 */ /* 0x002fe40000410000 */
[----:B------:R-:W-:Y:S02]  /*16f40*/  FMUL.FTZ R37, R38, c[0x0][0x320] ;  /* 0x0000c80026257a20 */ /* 0x000fe40000410000 */
[----:B------:R-:W-:Y:S05]  /*16f50*/  FMUL.FTZ R38, R44, c[0x0][0x320] ;  /* 0x0000c8002c267a20 */ /* 0x000fea0000410000 */
[----:B------:R-:W1:Y:S01]  /*16f60*/  MUFU.TANH R18, R18 ;  /* 0x0000001200127308 */ /* 0x000e620000002400 */
[----:B----4-:R-:W-:Y:S09]  /*16f70*/  FMUL.FTZ R32, R36, c[0x0][0x320] ;  /* 0x0000c80024207a20 */ /* 0x010ff20000410000 */
        /* <DEDUP_REMOVED lines=21> */
[----:B--2---:R-:W-:Y:S01]  /*170d0*/  @P0 IADD3 R12, P1, R2, R12, RZ ;  /* 0x0000000c020c0210 */ /* 0x004fe20007f3e0ff */
[----:B------:R-:W-:Y:S03]  /*170e0*/  IMAD R2, R235, -0x30, RZ ;  /* 0xffffffd0eb027824 */ /* 0x000fe600078e02ff */
[----:B------:R-:W-:Y:S02]  /*170f0*/  @P0 IADD3.X R13, R3, R9, RZ, P1, !PT ;  /* 0x00000009030d0210 */ /* 0x000fe40000ffe4ff */
[C---:B------:R-:W-:Y:S03]  /*17100*/  IADD3 R10, -R21.reuse, 0x1, R2 ;  /* 0x00000001150a7810 */ /* 0x040fe60007ffe102 */
[----:B------:R-:W2:Y:S01]  /*17110*/  MUFU.TANH R16, R16 ;  /* 0x0000001000107308 */ /* 0x000ea20000002400 */
[----:B------:R-:W-:Y:S01]  /*17120*/  IADD3 R11, -R21, R2, RZ ;  /* 0x00000002150b7210 */ /* 0x000fe20007ffe1ff */
[----:B------:R1:W-:Y:S01]  /*17130*/  @P0 LDGSTS.E.BYPASS.LTC128B.128 [R234+0x7880], [R12.64], !P3 ;  /* 0x078800000cea0fae */ /* 0x0003e2000d901d46 */
[----:B------:R-:W-:Y:S07]  /*17140*/  ISETP.GE.AND P3, PT, R41, 0x1, PT ;  /* 0x000000012900780c */ /* 0x000fee0003f66270 */
[----:B------:R-:W0:Y:S01]  /*17150*/  LDGDEPBAR ;  /* 0x00000000000079af */ /* 0x000e220000000000 */
[----:B------:R-:W-:Y:S04]  /*17160*/  IADD3 R10, -R40, R10, R5 ;  /* 0x0000000a280a7210 */ /* 0x000fe80007ffe105 */
[C---:B------:R-:W-:Y:S02]  /*17170*/  IADD3 R9, R10.reuse, c[0x0][0x328], RZ ;  /* 0x0000ca000a097a10 */ /* 0x040fe40007ffe0ff */
[----:B------:R-:W-:Y:S02]  /*17180*/  IADD3 R10, R10, UR4, RZ ;  /* 0x000000040a0a7c10 */ /* 0x000fe4000fffe0ff */
[-C--:B------:R-:W-:Y:S02]  /*17190*/  IADD3 R3, R9, R4.reuse, RZ ;  /* 0x0000000409037210 */ /* 0x080fe40007ffe0ff */
[----:B------:R-:W-:Y:S01]  /*171a0*/  IADD3 R0, R10, R4, RZ ;  /* 0x000000040a007210 */ /* 0x000fe20007ffe0ff */
[----:B-1----:R4:W1:Y:S01]  /*171b0*/  MUFU.TANH R13, R55 ;  /* 0x00000037000d7308 */ /* 0x0028620000002400 */
[----:B------:R-:W-:-:S05]  /*171c0*/  @!P3 BRA `(.L_x_1237) ;  /* 0x000001700000b947 */ /* 0x000fca0003800000 */
[----:B--23--:R-:W-:Y:S01]  /*171d0*/  IADD3 R4, -R40, R5, R4 ;  /* 0x0000000528047210 */ /* 0x00cfe20007ffe104 */
        /* <DEDUP_REMOVED lines=12> */
.L_x_1239:
[----:B------:R-:W-:Y:S04]  /*172a0*/  MOV R12, c[0x0][0x32c] ;  /* 0x0000cb00000c7a02 */ /* 0x000fe80000000f00 */
[----:B------:R-:W-:Y:S11]  /*172b0*/  ISETP.NE.AND P0, PT, R12, 0x1, PT ;  /* 0x000000010c00780c */ /* 0x000ff60003f05270 */
[----:B------:R-:W-:Y:S02]  /*172c0*/  @!UPT UIADD3 URZ, URZ, URZ, URZ ;  /* 0x0000003f3f3ff290 */ /* 0x000fe4000fffe03f */
[----:B------:R-:W-:Y:S05]  /*172d0*/  @P0 IMAD.HI.U32 R12, R4, c[0x0][0x330], RZ ;  /* 0x0000cc00040c0a27 */ /* 0x000fea00078e00ff */
[----:B------:R-:W-:Y:S02]  /*172e0*/  @P0 SHF.R.U32.HI R4, RZ, c[0x0][0x334], R12 ;  /* 0x0000cd00ff040a19 */ /* 0x000fe4000001160c */
.L_x_1240:
[----:B------:R-:W-:Y:S05]  /*172f0*/  BSYNC B0 ;  /* 0x0000000000007941 */ /* 0x000fea0003800000 */
.L_x_1238:
[----:B------:R-:W-:Y:S05]  /*17300*/  IMAD R4, R4, c[0x0][0x32c], R11 ;  /* 0x0000cb0004047a24 */ /* 0x000fea00078e020b */
[----:B------:R-:W-:Y:S02]  /*17310*/  IADD3 R12, R4, c[0x0][0x32c], RZ ;  /* 0x0000cb00040c7a10 */ /* 0x000fe40007ffe0ff */
[----:B------:R-:W-:Y:S02]  /*17320*/  IMNMX R0, R0, R4, !PT ;  /* 0x0000000400007217 */ /* 0x000fe40007800200 */
[----:B------:R-:W-:Y:S02]  /*17330*/  IMNMX R3, R3, R12, PT ;  /* 0x0000000c03037217 */ /* 0x000fe40003800200 */
.L_x_1237:
[C---:B--23--:R-:W-:Y:S02]  /*17340*/  ISETP.GE.AND P0, PT, R2.reuse, 0x2, PT ;  /* 0x000000020200780c */ /* 0x04cfe40003f06270 */
[----:B------:R-:W-:Y:S02]  /*17350*/  ISETP.GE.AND P1, PT, R2, 0x9, PT ;  /* 0x000000090200780c */ /* 0x000fe40003f26270 */
        /* <DEDUP_REMOVED lines=8> */
[C---:B------:R-:W-:Y:S02]  /*173e0*/  ISETP.LT.OR P0, PT, R3.reuse, 0x2, P0 ;  /* 0x000000020300780c */ /* 0x040fe40000701670 */
[----:B------:R-:W-:Y:S02]  /*173f0*/  @P1 LOP3.LUT R236, R236, 0x10, RZ, 0xfc, !PT ;  /* 0x00000010ecec1812 */ /* 0x000fe400078efcff */
[----:B------:R-:W-:Y:S02]  /*17400*/  FSEL R21, R208, -INF , !P0 ;  /* 0xff800000d0157808 */ /* 0x000fe40004000000 */
[----:B------:R-:W-:Y:S02]  /*17410*/  ISETP.GT.AND P0, PT, R0, 0x8, !P1 ;  /* 0x000000080000780c */ /* 0x000fe40004f04270 */
[----:B------:R-:W-:Y:S02]  /*17420*/  ISETP.GE.AND P1, PT, R2, 0xa, PT ;  /* 0x0000000a0200780c */ /* 0x000fe40003f26270 */
[C---:B------:R-:W-:Y:S02]  /*17430*/  ISETP.LT.OR P0, PT, R3.reuse, 0x9, P0 ;  /* 0x000000090300780c */ /* 0x040fe40000701670 */
[----:B------:R-:W-:Y:S02]  /*17440*/  LOP3.LUT R236, R236, 0xfffffffd, RZ, 0xc0, !PT ;  /* 0xfffffffdecec7812 */ /* 0x000fe400078ec0ff */
[----:B------:R-:W-:Y:S02]  /*17450*/  FSEL R24, R140, -INF , !P0 ;  /* 0xff8000008c187808 */ /* 0x000fe40004000000 */
[----:B------:R-:W-:Y:S02]  /*17460*/  ISETP.GT.AND P0, PT, R0, 0x9, !P1 ;  /* 0x000000090000780c */ /* 0x000fe40004f04270 */
[----:B------:R-:W-:Y:S02]  /*17470*/  ISETP.GE.AND P2, PT, R2, 0x22, PT ;  /* 0x000000220200780c */ /* 0x000fe40003f46270 */
[C---:B------:R-:W-:Y:S02]  /*17480*/  ISETP.LT.OR P0, PT, R3.reuse, 0xa, P0 ;  /* 0x0000000a0300780c */ /* 0x040fe40000701670 */
[----:B------:R-:W-:Y:S02]  /*17490*/  @P1 LOP3.LUT R236, R236, 0x2, RZ, 0xfc, !PT ;  /* 0x00000002ecec1812 */ /* 0x000fe400078efcff */
[----:B------:R-:W-:Y:S02]  /*174a0*/  ISETP.GE.AND P1, PT, R2, 0x11, PT ;  /* 0x000000110200780c */ /* 0x000fe40003f26270 */
[----:B------:R-:W-:Y:S02]  /*174b0*/  FSEL R23, R136, -INF , !P0 ;  /* 0xff80000088177808 */ /* 0x000fe40004000000 */
[----:B------:R-:W-:Y:S02]  /*174c0*/  ISETP.GT.AND P0, PT, R0, 0x10, !P1 ;  /* 0x000000100000780c */ /* 0x000fe40004f04270 */
[----:B------:R-:W-:Y:S02]  /*174d0*/  LOP3.LUT R236, R236, 0xfffffffe, RZ, 0xc0, !PT ;  /* 0xfffffffeecec7812 */ /* 0x000fe400078ec0ff */
[C---:B------:R-:W-:Y:S04]  /*174e0*/  ISETP.LT.OR P0, PT, R3.reuse, 0x11, P0 ;  /* 0x000000110300780c */ /* 0x040fe80000701670 */
[----:B----4-:R-:W-:Y:S02]  /*174f0*/  FSEL R34, R20, -INF , !P0 ;  /* 0xff80000014227808 */ /* 0x010fe40004000000 */
[----:B------:R-:W-:Y:S02]  /*17500*/  ISETP.GT.AND P0, PT, R0, 0x11, !P6 ;  /* 0x000000110000780c */ /* 0x000fe40007704270 */
[----:B------:R-:W-:Y:S02]  /*17510*/  @P1 LOP3.LUT R236, R236, 0x1, RZ, 0xfc, !PT ;  /* 0x00000001ecec1812 */ /* 0x000fe400078efcff */
[C---:B------:R-:W-:Y:S02]  /*17520*/  ISETP.LT.OR P0, PT, R3.reuse, 0x12, P0 ;  /* 0x000000120300780c */ /* 0x040fe40000701670 */
        /* <DEDUP_REMOVED lines=9> */
[----:B------:R-:W-:Y:S02]  /*175c0*/  LOP3.LUT R236, R236, 0xffffffdf, RZ, 0xc0, !PT ;  /* 0xffffffdfecec7812 */ /* 0x000fe400078ec0ff */
[----:B------:R-:W-:Y:S02]  /*175d0*/  FSEL R31, R31, -INF , !P0 ;  /* 0xff8000001f1f7808 */ /* 0x000fe40004000000 */
[----:B------:R-:W-:Y:S04]  /*175e0*/  ISETP.GT.AND P0, PT, R0, 0x20, !P3 ;  /* 0x000000200000780c */ /* 0x000fe80005f04270 */
[C---:B------:R-:W-:Y:S04]  /*175f0*/  ISETP.LT.OR P0, PT, R3.reuse, 0x21, P0 ;  /* 0x000000210300780c */ /* 0x040fe80000701670 */
[----:B------:R-:W-:Y:S02]  /*17600*/  FSEL R30, R30, -INF , !P0 ;  /* 0xff8000001e1e7808 */ /* 0x000fe40004000000 */
[C---:B------:R-:W-:Y:S04]  /*17610*/  ISETP.GT.AND P0, PT, R0.reuse, 0x21, !P2 ;  /* 0x000000210000780c */ /* 0x040fe80005704270 */
[----:B------:R-:W-:Y:S04]  /*17620*/  ISETP.LT.OR P0, PT, R3, 0x22, P0 ;  /* 0x000000220300780c */ /* 0x000fe80000701670 */
[----:B------:R-:W-:Y:S02]  /*17630*/  FSEL R29, R29, -INF , !P0 ;  /* 0xff8000001d1d7808 */ /* 0x000fe40004000000 */
[----:B------:R-:W-:Y:S02]  /*17640*/  ISETP.GT.AND P0, PT, R0, 0x28, !P1 ;  /* 0x000000280000780c */ /* 0x000fe40004f04270 */
[----:B------:R-:W-:Y:S02]  /*17650*/  ISETP.GE.AND P1, PT, R2, 0x1, PT ;  /* 0x000000010200780c */ /* 0x000fe40003f26270 */
[----:B------:R-:W-:Y:S04]  /*17660*/  ISETP.LT.OR P0, PT, R3, 0x29, P0 ;  /* 0x000000290300780c */ /* 0x000fe80000701670 */
[----:B------:R-:W-:Y:S02]  /*17670*/  FSEL R36, R15, -INF , !P0 ;  /* 0xff8000000f247808 */ /* 0x000fe40004000000 */
[----:B------:R-:W-:Y:S04]  /*17680*/  ISETP.GT.AND P0, PT, R0, RZ, !P1 ;  /* 0x000000ff0000720c */ /* 0x000fe80004f04270 */
[C---:B------:R-:W-:Y:S04]  /*17690*/  ISETP.LT.OR P0, PT, R3.reuse, 0x1, P0 ;  /* 0x000000010300780c */ /* 0x040fe80000701670 */
[----:B------:R-:W-:Y:S02]  /*176a0*/  FSEL R15, R210, -INF , !P0 ;  /* 0xff800000d20f7808 */ /* 0x000fe40004000000 */
[----:B------:R-:W-:Y:S11]  /*176b0*/  ISETP.GE.AND P0, PT, R2, 0x2a, PT ;  /* 0x0000002a0200780c */ /* 0x000ff60003f06270 */
[----:B------:R-:W-:Y:S02]  /*176c0*/  @!UPT UIADD3 URZ, URZ, URZ, URZ ;  /* 0x0000003f3f3ff290 */ /* 0x000fe4000fffe03f */
[----:B------:R-:W-:Y:S02]  /*176d0*/  @P0 LOP3.LUT R236, R236, 0x20, RZ, 0xfc, !PT ;  /* 0x00000020ecec0812 */ /* 0x000fe400078efcff */
[----:B------:R-:W-:Y:S04]  /*176e0*/  ISETP.GT.AND P0, PT, R0, 0x29, !P0 ;  /* 0x000000290000780c */ /* 0x000fe80004704270 */
[----:B------:R-:W-:Y:S02]  /*176f0*/  ISETP.LT.OR P0, PT, R3, 0x2a, P0 ;  /* 0x0000002a0300780c */ /* 0x000fe40000701670 */
[----:B------:R-:W2:Y:S02]  /*17700*/  SHFL.IDX PT, R3, R8, 0x1, 0x1c1f ;  /* 0x003c1f0008037f89 */ /* 0x000ea400000e0000 */
[----:B------:R-:W-:Y:S02]  /*17710*/  FSEL R35, R14, -INF , !P0 ;  /* 0xff8000000e237808 */ /* 0x000fe40004000000 */
[----:B------:R-:W-:Y:S01]  /*17720*/  ISETP.GE.AND P0, PT, R41, 0x1, PT ;  /* 0x000000012900780c */ /* 0x000fe20003f06270 */
[--C-:B--2---:R-:W-:Y:S02]  /*17730*/  IMAD.IADD R2, R9, 0x1, R3.reuse ;  /* 0x0000000109027824 */ /* 0x104fe400078e0203 */
        /* <DEDUP_REMOVED lines=15> */
.L_x_1243:
[----:B------:R-:W-:Y:S04]  /*17830*/  MOV R4, c[0x0][0x32c] ;  /* 0x0000cb0000047a02 */ /* 0x000fe80000000f00 */
[----:B------:R-:W-:Y:S11]  /*17840*/  ISETP.NE.AND P0, PT, R4, 0x1, PT ;  /* 0x000000010400780c */ /* 0x000ff60003f05270 */
[----:B------:R-:W-:Y:S02]  /*17850*/  @!UPT UIADD3 URZ, URZ, URZ, URZ ;  /* 0x0000003f3f3ff290 */ /* 0x000fe4000fffe03f */
[----:B------:R-:W-:Y:S05]  /*17860*/  @P0 IMAD.HI.U32 R4, R3, c[0x0][0x330], RZ ;  /* 0x0000cc0003040a27 */ /* 0x000fea00078e00ff */
[----:B------:R-:W-:Y:S02]  /*17870*/  @P0 SHF.R.U32.HI R3, RZ, c[0x0][0x334], R4 ;  /* 0x0000cd00ff030a19 */ /* 0x000fe40000011604 */
.L_x_1244:
[----:B------:R-:W-:Y:S05]  /*17880*/  BSYNC B0 ;  /* 0x0000000000007941 */ /* 0x000fea0003800000 */
.L_x_1242:
[----:B------:R-:W-:Y:S05]  /*17890*/  IMAD R3, R3, c[0x0][0x32c], R11 ;  /* 0x0000cb0003037a24 */ /* 0x000fea00078e020b */
[----:B------:R-:W-:Y:S02]  /*178a0*/  IADD3 R4, R3, c[0x0][0x32c], RZ ;  /* 0x0000cb0003047a10 */ /* 0x000fe40007ffe0ff */
[----:B------:R-:W-:Y:S02]  /*178b0*/  IMNMX R0, R0, R3, !PT ;  /* 0x0000000300007217 */ /* 0x000fe40007800200 */
[----:B------:R-:W-:Y:S02]  /*178c0*/  IMNMX R2, R2, R4, PT ;  /* 0x0000000402027217 */ /* 0x000fe40003800200 */
.L_x_1241:
[----:B------:R-:W-:Y:S01]  /*178d0*/  LOP3.LUT P0, RZ, R236, 0x4, RZ, 0xc0, !PT ;  /* 0x00000004ecff7812 */ /* 0x000fe2000780c0ff */
[----:B------:R-:W2:Y:S03]  /*178e0*/  SHFL.IDX PT, R3, R8, 0x2, 0x1c1f ;  /* 0x005c1f0008037f89 */ /* 0x000ea600000e0000 */
[----:B------:R-:W-:Y:S04]  /*178f0*/  ISETP.GT.AND P0, PT, R0, 0x1, !P0 ;  /* 0x000000010000780c */ /* 0x000fe80004704270 */
[----:B------:R-:W-:Y:S04]  /*17900*/  ISETP.LT.OR P0, PT, R2, 0x2, P0 ;  /* 0x000000020200780c */ /* 0x000fe80000701670 */
[----:B------:R-:W-:Y:S02]  /*17910*/  FSEL R18, R212, -INF , !P0 ;  /* 0xff800000d4127808 */ /* 0x000fe40004000000 */
[----:B------:R-:W-:Y:S04]  /*17920*/  LOP3.LUT P0, RZ, R236, 0x10, RZ, 0xc0, !PT ;  /* 0x00000010ecff7812 */ /* 0x000fe8000780c0ff */
        /* <DEDUP_REMOVED lines=26> */
[----:B------:R-:W-:Y:S04]  /*17ad0*/  LOP3.LUT P0, RZ, R236, 0x8, RZ, 0xc0, !PT ;  /* 0x00000008ecff7812 */ /* 0x000fe8000780c0ff */
[----:B------:R-:W-:Y:S04]  /*17ae0*/  ISETP.GT.AND P0, PT, R0, 0x28, !P0 ;  /* 0x000000280000780c */ /* 0x000fe80004704270 */
[----:B------:R-:W-:Y:S04]  /*17af0*/  ISETP.LT.OR P0, PT, R2, 0x29, P0 ;  /* 0x000000290200780c */ /* 0x000fe80000701670 */
[----:B------:R-:W-:Y:S02]  /*17b00*/  FSEL R240, R16, -INF , !P0 ;  /* 0xff80000010f07808 */ /* 0x000fe40004000000 */
[----:B------:R-:W-:Y:S04]  /*17b10*/  ISETP.GT.AND P0, PT, R0, RZ, !P1 ;  /* 0x000000ff0000720c */ /* 0x000fe80004f04270 */
[----:B------:R-:W-:Y:S04]  /*17b20*/  ISETP.LT.OR P0, PT, R2, 0x1, P0 ;  /* 0x000000010200780c */ /* 0x000fe80000701670 */
[----:B------:R-:W-:Y:S02]  /*17b30*/  FSEL R14, R214, -INF , !P0 ;  /* 0xff800000d60e7808 */ /* 0x000fe40004000000 */
[----:B------:R-:W-:Y:S04]  /*17b40*/  LOP3.LUT P0, RZ, R236, 0x20, RZ, 0xc0, !PT ;  /* 0x00000020ecff7812 */ /* 0x000fe8000780c0ff */
[----:B------:R-:W-:Y:S01]  /*17b50*/  ISETP.GT.AND P0, PT, R0, 0x29, !P0 ;  /* 0x000000290000780c */ /* 0x000fe20004704270 */
[--C-:B--2---:R-:W-:Y:S03]  /*17b60*/  IMAD.IADD R0, R10, 0x1, R3.reuse ;  /* 0x000000010a007824 */ /* 0x104fe600078e0203 */
[----:B------:R-:W-:Y:S01]  /*17b70*/  ISETP.LT.OR P0, PT, R2, 0x2a, P0 ;  /* 0x0000002a0200780c */ /* 0x000fe20000701670 */
[----:B------:R-:W-:Y:S03]  /*17b80*/  IMAD.IADD R2, R9, 0x1, R3 ;  /* 0x0000000109027824 */ /* 0x000fe600078e0203 */
[----:B-1----:R-:W-:Y:S02]  /*17b90*/  FSEL R212, R13, -INF , !P0 ;  /* 0xff8000000dd47808 */ /* 0x002fe40004000000 */
        /* <DEDUP_REMOVED lines=16> */
.L_x_1247:
[----:B------:R-:W-:Y:S04]  /*17ca0*/  MOV R4, c[0x0][0x32c] ;  /* 0x0000cb0000047a02 */ /* 0x000fe80000000f00 */
[----:B------:R-:W-:Y:S11]  /*17cb0*/  ISETP.NE.AND P0, PT, R4, 0x1, PT ;  /* 0x000000010400780c */ /* 0x000ff60003f05270 */
[----:B------:R-:W-:Y:S02]  /*17cc0*/  @!UPT UIADD3 URZ, URZ, URZ, URZ ;  /* 0x0000003f3f3ff290 */ /* 0x000fe4000fffe03f */
[----:B------:R-:W-:Y:S05]  /*17cd0*/  @P0 IMAD.HI.U32 R4, R3, c[0x0][0x330], RZ ;  /* 0x0000cc0003040a27 */ /* 0x000fea00078e00ff */
[----:B------:R-:W-:Y:S02]  /*17ce0*/  @P0 SHF.R.U32.HI R3, RZ, c[0x0][0x334], R4 ;  /* 0x0000cd00ff030a19 */ /* 0x000fe40000011604 */
.L_x_1248:
[----:B------:R-:W-:Y:S05]  /*17cf0*/  BSYNC B0 ;  /* 0x0000000000007941 */ /* 0x000fea0003800000 */
.L_x_1246:
[----:B------:R-:W-:Y:S05]  /*17d00*/  IMAD R3, R3, c[0x0][0x32c], R11 ;  /* 0x0000cb0003037a24 */ /* 0x000fea00078e020b */
[----:B------:R-:W-:Y:S02]  /*17d10*/  IADD3 R4, R3, c[0x0][0x32c], RZ ;  /* 0x0000cb0003047a10 */ /* 0x000fe40007ffe0ff */
[----:B------:R-:W-:Y:S02]  /*17d20*/  IMNMX R0, R0, R3, !PT ;  /* 0x0000000300007217 */ /* 0x000fe40007800200 */
[----:B------:R-:W-:Y:S02]  /*17d30*/  IMNMX R2, R2, R4, PT ;  /* 0x0000000402027217 */ /* 0x000fe40003800200 */
.L_x_1245:
[----:B------:R-:W-:Y:S01]  /*17d40*/  LOP3.LUT P0, RZ, R236, 0x4, RZ, 0xc0, !PT ;  /* 0x00000004ecff7812 */ /* 0x000fe2000780c0ff */
[----:B------:R-:W1:Y:S03]  /*17d50*/  SHFL.IDX PT, R3, R8, 0x3, 0x1c1f ;  /* 0x007c1f0008037f89 */ /* 0x000e6600000e0000 */
        /* <DEDUP_REMOVED lines=59> */
.L_x_1251:
[----:B------:R-:W-:Y:S04]  /*18110*/  MOV R4, c[0x0][0x32c] ;  /* 0x0000cb0000047a02 */ /* 0x000fe80000000f00 */
[----:B------:R-:W-:Y:S11]  /*18120*/  ISETP.NE.AND P0, PT, R4, 0x1, PT ;  /* 0x000000010400780c */ /* 0x000ff60003f05270 */
[----:B------:R-:W-:Y:S02]  /*18130*/  @!UPT UIADD3 URZ, URZ, URZ, URZ ;  /* 0x0000003f3f3ff290 */ /* 0x000fe4000fffe03f */
[----:B------:R-:W-:Y:S05]  /*18140*/  @P0 IMAD.HI.U32 R4, R3, c[0x0][0x330], RZ ;  /* 0x0000cc0003040a27 */ /* 0x000fea00078e00ff */
[----:B------:R-:W-:Y:S02]  /*18150*/  @P0 SHF.R.U32.HI R3, RZ, c[0x0][0x334], R4 ;  /* 0x0000cd00ff030a19 */ /* 0x000fe40000011604 */
.L_x_1252:
[----:B------:R-:W-:Y:S05]  /*18160*/  BSYNC B0 ;  /* 0x0000000000007941 */ /* 0x000fea0003800000 */
.L_x_1250:
[----:B------:R-:W-:Y:S05]  /*18170*/  IMAD R11, R3, c[0x0][0x32c], R11 ;  /* 0x0000cb00030b7a24 */ /* 0x000fea00078e020b */
[----:B------:R-:W-:Y:S02]  /*18180*/  IADD3 R3, R11, c[0x0][0x32c], RZ ;  /* 0x0000cb000b037a10 */ /* 0x000fe40007ffe0ff */
[----:B------:R-:W-:Y:S02]  /*18190*/  IMNMX R0, R0, R11, !PT ;  /* 0x0000000b00007217 */ /* 0x000fe40007800200 */
[----:B------:R-:W-:Y:S02]  /*181a0*/  IMNMX R2, R2, R3, PT ;  /* 0x0000000302027217 */ /* 0x000fe40003800200 */
.L_x_1249:
        /* <DEDUP_REMOVED lines=23> */
[----:B------:R-:W-:Y:S02]  /*18320*/  LOP3.LUT P0, RZ, R236, 0x4, RZ, 0xc0, !PT ;  /* 0x00000004ecff7812 */ /* 0x000fe4000780c0ff */
[----:B------:R-:W-:Y:S01]  /*18330*/  FMNMX.FTZ R3, R242, R3, !PT ;  /* 0x00000003f2037209 */ /* 0x000fe20007810000 */
[----:B------:R-:W1:Y:S01]  /*18340*/  SHFL.BFLY PT, R10, R140, 0x2, 0x1f ;  /* 0x0c401f008c0a7f89 */ /* 0x000e6200000e0000 */
        /* <DEDUP_REMOVED lines=12> */
[----:B-1----:R-:W-:Y:S02]  /*18410*/  FMNMX.FTZ R140, R140, R10, !PT ;  /* 0x0000000a8c8c7209 */ /* 0x002fe40007810000 */
[----:B------:R-:W1:Y:S01]  /*18420*/  SHFL.BFLY PT, R10, R3, 0x2, 0x1f ;  /* 0x0c401f00030a7f89 */ /* 0x000e6200000e0000 */
[----:B------:R-:W-:Y:S02]  /*18430*/  LOP3.LUT P0, RZ, R236, 0x2, RZ, 0xc0, !PT ;  /* 0x00000002ecff7812 */ /* 0x000fe4000780c0ff */
[----:B------:R-:W-:Y:S02]  /*18440*/  FMNMX.FTZ R4, R17, R4, !PT ;  /* 0x0000000411047209 */ /* 0x000fe40007810000 */
[----:B------:R-:W-:Y:S02]  /*18450*/  ISETP.GT.AND P0, PT, R0, 0x9, !P0 ;  /* 0x000000090000780c */ /* 0x000fe40004704270 */
[----:B------:R-:W-:Y:S01]  /*18460*/  FMNMX.FTZ R4, R16, R4, !PT ;  /* 0x0000000410047209 */ /* 0x000fe20007810000 */
[----:B------:R-:W-:Y:S01]  /*18470*/  SHFL.BFLY PT, R12, R140, 0x1, 0x1f ;  /* 0x0c201f008c0c7f89 */ /* 0x000fe200000e0000 */
        /* <DEDUP_REMOVED lines=8> */
[----:B-1----:R-:W-:Y:S02]  /*18500*/  FMNMX.FTZ R3, R3, R10, !PT ;  /* 0x0000000a03037209 */ /* 0x002fe40007810000 */
[----:B------:R-:W-:Y:S02]  /*18510*/  ISETP.GT.AND P0, PT, R0, 0x11, !P6 ;  /* 0x000000110000780c */ /* 0x000fe40007704270 */
[----:B------:R-:W-:Y:S01]  /*18520*/  FMNMX.FTZ R10, R8, R138, !PT ;  /* 0x0000008a080a7209 */ /* 0x000fe20007810000 */
[----:B------:R-:W1:Y:S01]  /*18530*/  SHFL.BFLY PT, R142, R3, 0x1, 0x1f ;  /* 0x0c201f00038e7f89 */ /* 0x000e6200000e0000 */
[----:B------:R-:W-:Y:S02]  /*18540*/  ISETP.LT.OR P0, PT, R2, 0x12, P0 ;  /* 0x000000120200780c */ /* 0x000fe40000701670 */
[----:B------:R-:W-:Y:S02]  /*18550*/  FMNMX.FTZ R10, R9, R10, !PT ;  /* 0x0000000a090a7209 */ /* 0x000fe40007810000 */
        /* <DEDUP_REMOVED lines=8> */
[----:B------:R-:W-:Y:S02]  /*185e0*/  ISETP.LT.OR P0, PT, R2, 0x1a, P0 ;  /* 0x0000001a0200780c */ /* 0x000fe40000701670 */
[----:B------:R-:W-:Y:S02]  /*185f0*/  FMNMX.FTZ R4, R202, R4, !PT ;  /* 0x00000004ca047209 */ /* 0x000fe40007810000 */
[----:B------:R-:W-:Y:S02]  /*18600*/  FSEL R197, R197, -INF , !P0 ;  /* 0xff800000c5c57808 */ /* 0x000fe40004000000 */
[----:B------:R-:W-:Y:S02]  /*18610*/  ISETP.GT.AND P0, PT, R0, 0x20, !P3 ;  /* 0x000000200000780c */ /* 0x000fe40005f04270 */
[----:B-1----:R-:W-:Y:S02]  /*18620*/  FMNMX.FTZ R142, R3, R142, !PT ;  /* 0x0000008e038e7209 */ /* 0x002fe40007810000 */
[----:B------:R-:W-:Y:S02]  /*18630*/  ISETP.LT.OR P0, PT, R2, 0x21, P0 ;  /* 0x000000210200780c */ /* 0x000fe40000701670 */
[----:B------:R-:W-:Y:S01]  /*18640*/  FMNMX.FTZ R3, R28, R10, !PT ;  /* 0x0000000a1c037209 */ /* 0x000fe20007810000 */
[----:B------:R-:W-:Y:S01]  /*18650*/  FMUL.FTZ R139, R142, c[0x0][0x2d0] ;  /* 0x0000b4008e8b7a20 */ /* 0x000fe20000410000 */
[----:B------:R-:W-:Y:S02]  /*18660*/  FSEL R243, R39, -INF , !P0 ;  /* 0xff80000027f37808 */ /* 0x000fe40004000000 */
        /* <DEDUP_REMOVED lines=11> */
[----:B------:R-:W-:Y:S02]  /*18720*/  FMNMX.FTZ R4, R208, R4, !PT ;  /* 0x00000004d0047209 */ /* 0x000fe40007810000 */
[----:B------:R-:W-:Y:S02]  /*18730*/  ISETP.GT.AND P0, PT, R0, 0x29, !P6 ;  /* 0x000000290000780c */ /* 0x000fe40007704270 */
[----:B------:R-:W-:Y:S02]  /*18740*/  FMNMX.FTZ R0, R243, R3, !PT ;  /* 0x00000003f3007209 */ /* 0x000fe40007810000 */
[----:B------:R-:W-:Y:S02]  /*18750*/  FMNMX.FTZ R4, R211, R4, !PT ;  /* 0x00000004d3047209 */ /* 0x000fe40007810000 */
[----:B------:R-:W-:Y:S02]  /*18760*/  FMNMX.FTZ R0, R238, R0, !PT ;  /* 0x00000000ee007209 */ /* 0x000fe40007810000 */
[----:B------:R-:W-:Y:S02]  /*18770*/  ISETP.LT.OR P0, PT, R2, 0x2a, P0 ;  /* 0x0000002a0200780c */ /* 0x000fe40000701670 */
[----:B------:R-:W-:Y:S02]  /*18780*/  FMNMX.FTZ R4, R210, R4, !PT ;  /* 0x00000004d2047209 */ /* 0x000fe40007810000 */
[----:B------:R-:W-:Y:S02]  /*18790*/  FSEL R136, R51, -INF , !P0 ;  /* 0xff80000033887808 */ /* 0x000fe40004000000 */
[----:B------:R-:W-:Y:S02]  /*187a0*/  FMNMX.FTZ R0, R237, R0, !PT ;  /* 0x00000000ed007209 */ /* 0x000fe40007810000 */
[----:B------:R-:W-:Y:S02]  /*187b0*/  FMNMX.FTZ R4, R209, R4, !PT ;  /* 0x00000004d1047209 */ /* 0x000fe40007810000 */
[----:B------:R-:W-:Y:S02]  /*187c0*/  FMNMX.FTZ R0, R136, R0, !PT ;  /* 0x0000000088007209 */ /* 0x000fe40007810000 */
[----:B------:R-:W-:Y:S01]  /*187d0*/  FMNMX.FTZ R140, R140, R12, !PT ;  /* 0x0000000c8c8c7209 */ /* 0x000fe20007810000 */
[----:B------:R-:W1:Y:S01]  /*187e0*/  SHFL.BFLY PT, R25, R4, 0x2, 0x1f ;  /* 0x0c401f0004197f89 */ /* 0x000e6200000e0000 */
[----:B------:R-:W-:Y:S02]  /*187f0*/  FSETP.NEU.FTZ.AND P1, PT, R142, -INF , PT ;  /* 0xff8000008e00780b */ /* 0x000fe40003f3d000 */
[C---:B------:R-:W-:Y:S01]  /*18800*/  FSETP.NEU.FTZ.AND P2, PT, R140.reuse, -INF , PT ;  /* 0xff8000008c00780b */ /* 0x040fe20003f5d000 */
[----:B------:R-:W-:Y:S01]  /*18810*/  FMUL.FTZ R12, R140, c[0x0][0x2d0] ;  /* 0x0000b4008c0c7a20 */ /* 0x000fe20000410000 */
[----:B------:R-:W-:Y:S03]  /*18820*/  FSEL R139, R139, RZ, P1 ;  /* 0x000000ff8b8b7208 */ /* 0x000fe60000800000 */
[----:B------:R-:W2:Y:S01]  /*18830*/  SHFL.BFLY PT, R2, R0, 0x2, 0x1f ;  /* 0x0c401f0000027f89 */ /* 0x000ea200000e0000 */
[----:B------:R-:W-:Y:S01]  /*18840*/  FSEL R12, R12, RZ, P2 ;  /* 0x000000ff0c0c7208 */ /* 0x000fe20001000000 */
[--C-:B------:R-:W-:Y:S02]  /*18850*/  FFMA.FTZ R14, R14, c[0x0][0x2d0], -R139.reuse ;  /* 0x0000b4000e0e7a23 */ /* 0x100fe4000001088b */
[--C-:B------:R-:W-:Y:S02]  /*18860*/  FFMA.FTZ R18, R18, c[0x0][0x2d0], -R139.reuse ;  /* 0x0000b40012127a23 */ /* 0x100fe4000001088b */
[--C-:B------:R-:W-:Y:S01]  /*18870*/  FFMA.FTZ R24, R24, c[0x0][0x2d0], -R12.reuse ;  /* 0x0000b40018187a23 */ /* 0x100fe2000001080c */
[----:B------:R-:W-:Y:S01]  /*18880*/  MUFU.EX2 R53, R14 ;  /* 0x0000000e00357308 */ /* 0x000fe20000000800 */
[--C-:B------:R-:W-:Y:S02]  /*18890*/  FFMA.FTZ R15, R15, c[0x0][0x2d0], -R12.reuse ;  /* 0x0000b4000f0f7a23 */ /* 0x100fe4000001080c */
[--C-:B------:R-:W-:Y:S02]  /*188a0*/  FFMA.FTZ R21, R21, c[0x0][0x2d0], -R12.reuse ;  /* 0x0000b40015157a23 */ /* 0x100fe4000001080c */
[--C-:B------:R-:W-:Y:S02]  /*188b0*/  FFMA.FTZ R23, R23, c[0x0][0x2d0], -R12.reuse ;  /* 0x0000b40017177a23 */ /* 0x100fe4000001080c */
[--C-:B------:R-:W-:Y:S01]  /*188c0*/  FFMA.FTZ R20, R20, c[0x0][0x2d0], -R139.reuse ;  /* 0x0000b40014147a23 */ /* 0x100fe2000001088b */
[----:B-1----:R-:W-:Y:S02]  /*188d0*/  FMNMX.FTZ R4, R4, R25, !PT ;  /* 0x0000001904047209 */ /* 0x002fe40007810000 */
[----:B------:R1:W-:Y:S01]  /*188e0*/  MUFU.EX2 R45, R24 ;  /* 0x00000018002d7308 */ /* 0x0003e20000000800 */
[----:B------:R-:W-:Y:S02]  /*188f0*/  FFMA.FTZ R22, R22, c[0x0][0x2d0], -R139 ;  /* 0x0000b40016167a23 */ /* 0x000fe4000001088b */
[--C-:B------:R-:W-:Y:S01]  /*18900*/  FFMA.FTZ R213, R32, c[0x0][0x2d0], -R12.reuse ;  /* 0x0000b40020d57a23 */ /* 0x100fe2000001080c */
[----:B------:R-:W3:Y:S01]  /*18910*/  SHFL.BFLY PT, R141, R4, 0x1, 0x1f ;  /* 0x0c201f00048d7f89 */ /* 0x000ee200000e0000 */
[--C-:B------:R-:W-:Y:S01]  /*18920*/  FFMA.FTZ R214, R31, c[0x0][0x2d0], -R12.reuse ;  /* 0x0000b4001fd67a23 */ /* 0x100fe2000001080c */
[----:B--2---:R-:W-:Y:S01]  /*18930*/  FMNMX.FTZ R3, R0, R2, !PT ;  /* 0x0000000200037209 */ /* 0x004fe20007810000 */
[--C-:B------:R-:W-:Y:S01]  /*18940*/  FFMA.FTZ R247, R30, c[0x0][0x2d0], -R12.reuse ;  /* 0x0000b4001ef77a23 */ /* 0x100fe2000001080c */
[----:B------:R-:W-:Y:S02]  /*18950*/  FSEL R0, R140, RZ, P2 ;  /* 0x000000ff8c007208 */ /* 0x000fe40001000000 */
[----:B------:R-:W-:Y:S01]  /*18960*/  MUFU.EX2 R40, R15 ;  /* 0x0000000f00287308 */ /* 0x000fe20000000800 */
[----:B------:R-:W-:Y:S01]  /*18970*/  FSEL R2, R142, RZ, P1 ;  /* 0x000000ff8e027208 */ /* 0x000fe20000800000 */
[----:B------:R-:W-:Y:S02]  /*18980*/  FFMA.FTZ R246, R29, c[0x0][0x2d0], -R12 ;  /* 0x0000b4001df67a23 */ /* 0x000fe4000001080c */
[----:B------:R-:W-:Y:S02]  /*18990*/  FADD.FTZ R0, -R0, R6 ;  /* 0x0000000600007221 */ /* 0x000fe40000010100 */
[----:B------:R-:W-:Y:S02]  /*189a0*/  FADD.FTZ R2, -R2, R7 ;  /* 0x0000000702027221 */ /* 0x000fe40000010100 */
[----:B------:R-:W-:Y:S02]  /*189b0*/  FMUL.FTZ R0, R0, c[0x0][0x2d0] ;  /* 0x0000b40000007a20 */ /* 0x000fe40000410000 */
[----:B------:R-:W-:Y:S01]  /*189c0*/  FMUL.FTZ R2, R2, c[0x0][0x2d0] ;  /* 0x0000b40002027a20 */ /* 0x000fe20000410000 */
[----:B------:R-:W2:Y:S01]  /*189d0*/  MUFU.EX2 R49, R21 ;  /* 0x0000001500317308 */ /* 0x000ea20000000800 */
[--C-:B------:R-:W-:Y:S01]  /*189e0*/  FFMA.FTZ R245, R36, c[0x0][0x2d0], -R12.reuse ;  /* 0x0000b40024f57a23 */ /* 0x100fe2000001080c */
[----:B-1----:R-:W-:Y:S01]  /*189f0*/  LDSM.16.MT88.4 R24, [R217+0x2080] ;  /* 0x00208000d918783b */ /* 0x002fe20000004200 */
[--C-:B------:R-:W-:Y:S01]  /*18a00*/  FFMA.FTZ R244, R35, c[0x0][0x2d0], -R12.reuse ;  /* 0x0000b40023f47a23 */ /* 0x100fe2000001080c */
[----:B---3--:R-:W-:Y:S06]  /*18a10*/  FMNMX.FTZ R141, R4, R141, !PT ;  /* 0x0000008d048d7209 */ /* 0x008fec0007810000 */
[----:B------:R1:W3:Y:S01]  /*18a20*/  MUFU.EX2 R6, R0 ;  /* 0x0000000000067308 */ /* 0x0002e20000000800 */
[C---:B------:R-:W-:Y:S01]  /*18a30*/  FSETP.NEU.FTZ.AND P0, PT, R141.reuse, -INF , PT ;  /* 0xff8000008d00780b */ /* 0x040fe20003f1d000 */
[----:B------:R-:W4:Y:S01]  /*18a40*/  SHFL.BFLY PT, R4, R3, 0x1, 0x1f ;  /* 0x0c201f0003047f89 */ /* 0x000f2200000e0000 */
[----:B------:R-:W-:Y:S05]  /*18a50*/  FMUL.FTZ R143, R141, c[0x0][0x2d0] ;  /* 0x0000b4008d8f7a20 */ /* 0x000fea0000410000 */
[----:B------:R-:W-:Y:S02]  /*18a60*/  FSEL R143, R143, RZ, P0 ;  /* 0x000000ff8f8f7208 */ /* 0x000fe40000000000 */
[----:B------:R-:W5:Y:S03]  /*18a70*/  MUFU.EX2 R7, R2 ;  /* 0x0000000200077308 */ /* 0x000f660000000800 */
[--C-:B------:R-:W-:Y:S01]  /*18a80*/  FFMA.FTZ R16, R16, c[0x0][0x2d0], -R143.reuse ;  /* 0x0000b40010107a23 */ /* 0x100fe2000001088f */
[----:B--2---:R-:W-:Y:S01]  /*18a90*/  F2FP.PACK_AB R144, R49, R40 ;  /* 0x000000283190723e */ /* 0x004fe200000000ff */
[--C-:B------:R-:W-:Y:S02]  /*18aa0*/  FFMA.FTZ R13, R13, c[0x0][0x2d0], -R143.reuse ;  /* 0x0000b4000d0d7a23 */ /* 0x100fe4000001088f */
[--C-:B------:R-:W-:Y:S02]  /*18ab0*/  FFMA.FTZ R17, R17, c[0x0][0x2d0], -R143.reuse ;  /* 0x0000b40011117a23 */ /* 0x100fe4000001088f */
[----:B------:R-:W-:Y:S01]  /*18ac0*/  FFMA.FTZ R19, R19, c[0x0][0x2d0], -R143 ;  /* 0x0000b40013137a23 */ /* 0x000fe2000001088f */
[----:B------:R2:W2:Y:S01]  /*18ad0*/  MUFU.EX2 R248, R22 ;  /* 0x0000001600f87308 */ /* 0x0004a20000000800 */
[----:B-1----:R-:W-:Y:S01]  /*18ae0*/  FSEL R0, R141, RZ, P0 ;  /* 0x000000ff8d007208 */ /* 0x002fe20000000000 */
[C---:B---3--:R-:W-:Y:S01]  /*18af0*/  FMUL.FTZ R21, R6.reuse, R161 ;  /* 0x000000a106157220 */ /* 0x048fe20000410000 */
[----:B----4-:R-:W-:Y:S01]  /*18b00*/  FMNMX.FTZ R3, R3, R4, !PT ;  /* 0x0000000403037209 */ /* 0x010fe20007810000 */
[----:B------:R-:W-:Y:S02]  /*18b10*/  FMUL.FTZ R36, R6, R176 ;  /* 0x000000b006247220 */ /* 0x000fe40000410000 */
[----:B------:R-:W-:Y:S01]  /*18b20*/  FADD.FTZ R0, -R0, R137 ;  /* 0x0000008900007221 */ /* 0x000fe20000010100 */
[C---:B------:R-:W-:Y:S01]  /*18b30*/  FSETP.NEU.FTZ.AND P0, PT, R3.reuse, -INF , PT ;  /* 0xff8000000300780b */ /* 0x040fe20003f1d000 */
[----:B------:R-:W-:Y:S02]  /*18b40*/  FMUL.FTZ R4, R3, c[0x0][0x2d0] ;  /* 0x0000b40003047a20 */ /* 0x000fe40000410000 */
[----:B------:R-:W1:Y:S01]  /*18b50*/  MUFU.EX2 R37, R23 ;  /* 0x0000001700257308 */ /* 0x000e620000000800 */
[----:B------:R-:W-:Y:S02]  /*18b60*/  FMUL.FTZ R0, R0, c[0x0][0x2d0] ;  /* 0x0000b40000007a20 */ /* 0x000fe40000410000 */
[C---:B-----5:R-:W-:Y:S01]  /*18b70*/  FMUL.FTZ R10, R7.reuse, R150 ;  /* 0x00000096070a7220 */ /* 0x060fe20000410000 */
[----:B------:R-:W-:Y:S01]  /*18b80*/  FSEL R4, R4, RZ, P0 ;  /* 0x000000ff04047208 */ /* 0x000fe20000000000 */
[----:B------:R-:W-:Y:S02]  /*18b90*/  FFMA.FTZ R137, R34, c[0x0][0x2d0], -R12 ;  /* 0x0000b40022897a23 */ /* 0x000fe4000001080c */
[----:B------:R-:W-:Y:S02]  /*18ba0*/  FMUL.FTZ R39, R7, R179 ;  /* 0x000000b307277220 */ /* 0x000fe40000410000 */
[--C-:B------:R-:W-:Y:S01]  /*18bb0*/  FFMA.FTZ R8, R8, c[0x0][0x2d0], -R4.reuse ;  /* 0x0000b40008087a23 */ /* 0x100fe20000010804 */
[----:B------:R3:W4:Y:S01]  /*18bc0*/  MUFU.EX2 R2, R0 ;  /* 0x0000000000027308 */ /* 0x0007220000000800 */
[--C-:B------:R-:W-:Y:S02]  /*18bd0*/  FFMA.FTZ R9, R9, c[0x0][0x2d0], -R4.reuse ;  /* 0x0000b40009097a23 */ /* 0x100fe40000010804 */
[C---:B--2---:R-:W-:Y:S01]  /*18be0*/  FMUL.FTZ R22, R7.reuse, R162 ;  /* 0x000000a207167220 */ /* 0x044fe20000410000 */
[----:B------:R-:W-:Y:S01]  /*18bf0*/  MOV R162, R248 ;  /* 0x000000f800a27202 */ /* 0x000fe20000000f00 */
[C---:B------:R-:W-:Y:S02]  /*18c00*/  FMUL.FTZ R56, R6.reuse, R56 ;  /* 0x0000003806387220 */ /* 0x040fe40000410000 */
[C---:B------:R-:W-:Y:S02]  /*18c10*/  FMUL.FTZ R57, R6.reuse, R57 ;  /* 0x0000003906397220 */ /* 0x040fe40000410000 */
[C---:B------:R-:W-:Y:S01]  /*18c20*/  FMUL.FTZ R58, R7.reuse, R58 ;  /* 0x0000003a073a7220 */ /* 0x040fe20000410000 */
[----:B------:R2:W-:Y:S01]  /*18c30*/  MUFU.EX2 R215, R8 ;  /* 0x0000000800d77308 */ /* 0x0005e20000000800 */
[----:B------:R-:W-:Y:S02]  /*18c40*/  FMUL.FTZ R59, R7, R59 ;  /* 0x0000003b073b7220 */ /* 0x000fe40000410000 */
[C---:B------:R-:W-:Y:S01]  /*18c50*/  FMUL.FTZ R68, R6.reuse, R68 ;  /* 0x0000004406447220 */ /* 0x040fe20000410000 */
[----:B-1----:R-:W-:Y:S01]  /*18c60*/  F2FP.PACK_AB R146, R37, R45 ;  /* 0x0000002d2592723e */ /* 0x002fe200000000ff */
[C---:B------:R-:W-:Y:S02]  /*18c70*/  FMUL.FTZ R23, R7.reuse, R163 ;  /* 0x000000a307177220 */ /* 0x040fe40000410000 */
[C---:B------:R-:W-:Y:S02]  /*18c80*/  FMUL.FTZ R69, R6.reuse, R69 ;  /* 0x0000004506457220 */ /* 0x040fe40000410000 */
[C---:B------:R-:W-:Y:S01]  /*18c90*/  FMUL.FTZ R70, R7.reuse, R70 ;  /* 0x0000004607467220 */ /* 0x040fe20000410000 */
[----:B------:R-:W1:Y:S01]  /*18ca0*/  MUFU.EX2 R55, R9 ;  /* 0x0000000900377308 */ /* 0x000e620000000800 */
[----:B------:R-:W-:Y:S02]  /*18cb0*/  FMUL.FTZ R71, R7, R71 ;  /* 0x0000004707477220 */ /* 0x000fe40000410000 */
[----:B------:R-:W-:Y:S02]  /*18cc0*/  FMUL.FTZ R72, R6, R72 ;  /* 0x0000004806487220 */ /* 0x000fe40000410000 */
[--C-:B---3--:R-:W-:Y:S02]  /*18cd0*/  FFMA.FTZ R0, R11, c[0x0][0x2d0], -R4.reuse ;  /* 0x0000b4000b007a23 */ /* 0x108fe40000010804 */
[----:B------:R-:W-:Y:S02]  /*18ce0*/  FMUL.FTZ R11, R7, R151 ;  /* 0x00000097070b7220 */ /* 0x000fe40000410000 */
[C---:B----4-:R-:W-:Y:S01]  /*18cf0*/  FMUL.FTZ R29, R2.reuse, R169 ;  /* 0x000000a9021d7220 */ /* 0x050fe20000410000 */
[----:B------:R3:W4:Y:S01]  /*18d00*/  MUFU.EX2 R249, R0 ;  /* 0x0000000000f97308 */ /* 0x0007220000000800 */
[----:B------:R-:W-:Y:S01]  /*18d10*/  FMUL.FTZ R32, R2, R172 ;  /* 0x000000ac02207220 */ /* 0x000fe20000410000 */
[----:B------:R-:W-:Y:S01]  /*18d20*/  MOV R172, R37 ;  /* 0x0000002500ac7202 */ /* 0x000fe20000000f00 */
[----:B------:R-:W-:Y:S01]  /*18d30*/  FMUL.FTZ R37, R6, R177 ;  /* 0x000000b106257220 */ /* 0x000fe20000410000 */
[----:B------:R-:W-:Y:S01]  /*18d40*/  MOV R169, R49 ;  /* 0x0000003100a97202 */ /* 0x000fe20000000f00 */
[----:B--2---:R-:W-:Y:S02]  /*18d50*/  FFMA.FTZ R8, R28, c[0x0][0x2d0], -R4 ;  /* 0x0000b4001c087a23 */ /* 0x004fe40000010804 */
[C---:B------:R-:W-:Y:S02]  /*18d60*/  FMUL.FTZ R28, R2.reuse, R168 ;  /* 0x000000a8021c7220 */ /* 0x040fe40000410000 */
[C---:B------:R-:W-:Y:S01]  /*18d70*/  FMUL.FTZ R49, R2.reuse, R189 ;  /* 0x000000bd02317220 */ /* 0x040fe20000410000 */
[----:B------:R-:W2:Y:S01]  /*18d80*/  MUFU.EX2 R239, R8 ;  /* 0x0000000800ef7308 */ /* 0x000ea20000000800 */
[C---:B------:R-:W-:Y:S02]  /*18d90*/  FMUL.FTZ R60, R2.reuse, R60 ;  /* 0x0000003c023c7220 */ /* 0x040fe40000410000 */
[----:B------:R-:W-:Y:S01]  /*18da0*/  FMUL.FTZ R61, R2, R61 ;  /* 0x0000003d023d7220 */ /* 0x000fe20000410000 */
[----:B-1----:R-:W-:Y:S01]  /*18db0*/  MOV R161, R55 ;  /* 0x0000003700a17202 */ /* 0x002fe20000000f00 */
[----:B------:R-:W-:Y:S01]  /*18dc0*/  FMUL.FTZ R9, R6, R149 ;  /* 0x0000009506097220 */ /* 0x000fe20000410000 */
[----:B------:R-:W-:Y:S01]  /*18dd0*/  F2FP.PACK_AB R149, R55, R215 ;  /* 0x000000d73795723e */ /* 0x000fe200000000ff */
[----:B------:R-:W-:Y:S02]  /*18de0*/  FMUL.FTZ R55, R7, R195 ;  /* 0x000000c307377220 */ /* 0x000fe40000410000 */
[C---:B------:R-:W-:Y:S01]  /*18df0*/  FMUL.FTZ R64, R2.reuse, R64 ;  /* 0x0000004002407220 */ /* 0x040fe20000410000 */
[----:B------:R-:W1:Y:S01]  /*18e00*/  MUFU.EX2 R48, R18 ;  /* 0x0000001200307308 */ /* 0x000e620000000800 */
[----:B------:R-:W-:Y:S02]  /*18e10*/  FMUL.FTZ R65, R2, R65 ;  /* 0x0000004102417220 */ /* 0x000fe40000410000 */
[----:B------:R-:W-:Y:S01]  /*18e20*/  FMUL.FTZ R73, R6, R73 ;  /* 0x0000004906497220 */ /* 0x000fe20000410000 */
[----:B---3--:R-:W-:Y:S01]  /*18e30*/  FSEL R0, R3, RZ, P0 ;  /* 0x000000ff03007208 */ /* 0x008fe20000000000 */
[C---:B------:R-:W-:Y:S01]  /*18e40*/  FMUL.FTZ R74, R7.reuse, R74 ;  /* 0x0000004a074a7220 */ /* 0x040fe20000410000 */
[----:B----4-:R-:W-:Y:S01]  /*18e50*/  MOV R163, R249 ;  /* 0x000000f900a37202 */ /* 0x010fe20000000f00 */
[----:B------:R-:W-:Y:S02]  /*18e60*/  FMUL.FTZ R75, R7, R75 ;  /* 0x0000004b074b7220 */ /* 0x000fe40000410000 */
[----:B------:R-:W-:Y:S01]  /*18e70*/  FADD.FTZ R0, -R0, R138 ;  /* 0x0000008a00007221 */ /* 0x000fe20000010100 */
[----:B------:R-:W3:Y:S01]  /*18e80*/  MUFU.EX2 R44, R20 ;  /* 0x00000014002c7308 */ /* 0x000ee20000000800 */
[----:B------:R-:W-:Y:S02]  /*18e90*/  FFMA.FTZ R138, R33, c[0x0][0x2d0], -R12 ;  /* 0x0000b400218a7a23 */ /* 0x000fe4000001080c */
[----:B------:R-:W-:Y:S01]  /*18ea0*/  FMUL.FTZ R0, R0, c[0x0][0x2d0] ;  /* 0x0000b40000007a20 */ /* 0x000fe20000410000 */
[----:B--2---:R-:W-:Y:S01]  /*18eb0*/  F2FP.PACK_AB R151, R239, R249 ;  /* 0x000000f9ef97723e */ /* 0x004fe200000000ff */
[----:B------:R-:W-:Y:S02]  /*18ec0*/  FMUL.FTZ R8, R6, R148 ;  /* 0x0000009406087220 */ /* 0x000fe40000410000 */
[C---:B------:R-:W-:Y:S02]  /*18ed0*/  FMUL.FTZ R12, R2.reuse, R152 ;  /* 0x00000098020c7220 */ /* 0x040fe40000410000 */
[C---:B------:R-:W-:Y:S01]  /*18ee0*/  FMUL.FTZ R33, R2.reuse, R173 ;  /* 0x000000ad02217220 */ /* 0x040fe20000410000 */
[----:B------:R2:W4:Y:S01]  /*18ef0*/  MUFU.EX2 R38, R16 ;  /* 0x0000001000267308 */ /* 0x0005220000000800 */
[C---:B------:R-:W-:Y:S02]  /*18f00*/  FMUL.FTZ R76, R2.reuse, R76 ;  /* 0x0000004c024c7220 */ /* 0x040fe40000410000 */
[----:B------:R-:W-:Y:S01]  /*18f10*/  FMUL.FTZ R77, R2, R77 ;  /* 0x0000004d024d7220 */ /* 0x000fe20000410000 */
[----:B-1----:R-:W-:Y:S01]  /*18f20*/  F2FP.PACK_AB R145, R48, R53 ;  /* 0x000000353091723e */ /* 0x002fe200000000ff */
[C---:B------:R-:W-:Y:S02]  /*18f30*/  FMUL.FTZ R80, R2.reuse, R80 ;  /* 0x0000005002507220 */ /* 0x040fe40000410000 */
[----:B------:R-:W-:Y:S02]  /*18f40*/  FMUL.FTZ R81, R2, R81 ;  /* 0x0000005102517220 */ /* 0x000fe40000410000 */
[C---:B------:R-:W-:Y:S01]  /*18f50*/  FMUL.FTZ R84, R6.reuse, R84 ;  /* 0x0000005406547220 */ /* 0x040fe20000410000 */
[----:B------:R1:W-:Y:S01]  /*18f60*/  MUFU.EX2 R52, R13 ;  /* 0x0000000d00347308 */ /* 0x0003e20000000800 */
[----:B------:R-:W-:Y:S02]  /*18f70*/  FMUL.FTZ R85, R6, R85 ;  /* 0x0000005506557220 */ /* 0x000fe40000410000 */
[C---:B------:R-:W-:Y:S01]  /*18f80*/  FMUL.FTZ R86, R7.reuse, R86 ;  /* 0x0000005607567220 */ /* 0x040fe20000410000 */
[----:B---3--:R-:W-:Y:S01]  /*18f90*/  F2FP.PACK_AB R147, R248, R44 ;  /* 0x0000002cf893723e */ /* 0x008fe200000000ff */
[C---:B------:R-:W-:Y:S02]  /*18fa0*/  FMUL.FTZ R20, R6.reuse, R160 ;  /* 0x000000a006147220 */ /* 0x040fe40000410000 */
[C---:B------:R-:W-:Y:S02]  /*18fb0*/  FMUL.FTZ R87, R7.reuse, R87 ;  /* 0x0000005707577220 */ /* 0x040fe40000410000 */
[----:B------:R-:W-:Y:S01]  /*18fc0*/  FMUL.FTZ R88, R6, R88 ;  /* 0x0000005806587220 */ /* 0x000fe20000410000 */
[----:B------:R-:W3:Y:S01]  /*18fd0*/  MUFU.EX2 R46, R17 ;  /* 0x00000011002e7308 */ /* 0x000ee20000000800 */
[-C--:B------:R-:W-:Y:S05]  /*18fe0*/  HMMA.16816.F32 R8, R144, R24.reuse, R8 ;  /* 0x000000189008723c */ /* 0x080fea0000001808 */
[----:B--2---:R-:W-:Y:S01]  /*18ff0*/  FMUL.FTZ R16, R2, R156 ;  /* 0x0000009c02107220 */ /* 0x004fe20000410000 */
[----:B------:R-:W-:Y:S01]  /*19000*/  MOV R156, R40 ;  /* 0x00000028009c7202 */ /* 0x000fe20000000f00 */
[----:B------:R-:W-:Y:S01]  /*19010*/  FMUL.FTZ R89, R6, R89 ;  /* 0x0000005906597220 */ /* 0x000fe20000410000 */
[----:B------:R-:W2:Y:S01]  /*19020*/  LDSM.16.MT88.4 R40, [R218+0x2080] ;  /* 0x00208000da28783b */ /* 0x000ea20000004200 */
[----:B------:R-:W5:Y:S03]  /*19030*/  MUFU.EX2 R54, R19 ;  /* 0x0000001300367308 */ /* 0x000f660000000800 */
[----:B----4-:R-:W-:Y:S01]  /*19040*/  MOV R173, R38 ;  /* 0x0000002600ad7202 */ /* 0x010fe20000000f00 */
[C---:B-1----:R-:W-:Y:S02]  /*19050*/  FMUL.FTZ R13, R2.reuse, R153 ;  /* 0x00000099020d7220 */ /* 0x042fe40000410000 */
[C---:B------:R-:W-:Y:S02]  /*19060*/  FMUL.FTZ R90, R7.reuse, R90 ;  /* 0x0000005a075a7220 */ /* 0x040fe40000410000 */
[C---:B------:R-:W-:Y:S02]  /*19070*/  FMUL.FTZ R91, R7.reuse, R91 ;  /* 0x0000005b075b7220 */ /* 0x040fe40000410000 */
[----:B------:R-:W1:Y:S01]  /*19080*/  MUFU.EX2 R0, R0 ;  /* 0x0000000000007308 */ /* 0x000e620000000800 */
[C---:B------:R-:W-:Y:S02]  /*19090*/  FMUL.FTZ R92, R2.reuse, R92 ;  /* 0x0000005c025c7220 */ /* 0x040fe40000410000 */
[----:B------:R-:W-:Y:S01]  /*190a0*/  FMUL.FTZ R93, R2, R93 ;  /* 0x0000005d025d7220 */ /* 0x000fe20000410000 */
[----:B---3--:R-:W-:Y:S01]  /*190b0*/  F2FP.PACK_AB R148, R46, R52 ;  /* 0x000000342e94723e */ /* 0x008fe200000000ff */
[C---:B------:R-:W-:Y:S01]  /*190c0*/  FMUL.FTZ R17, R2.reuse, R157 ;  /* 0x0000009d02117220 */ /* 0x040fe20000410000 */
[----:B------:R-:W-:Y:S01]  /*190d0*/  MOV R176, R46 ;  /* 0x0000002e00b07202 */ /* 0x000fe20000000f00 */
[C---:B------:R-:W-:Y:S02]  /*190e0*/  FMUL.FTZ R96, R2.reuse, R96 ;  /* 0x0000006002607220 */ /* 0x040fe40000410000 */
[----:B------:R-:W-:Y:S01]  /*190f0*/  FMUL.FTZ R97, R2, R97 ;  /* 0x0000006102617220 */ /* 0x000fe20000410000 */
[----:B------:R-:W-:Y:S01]  /*19100*/  MUFU.EX2 R252, R214 ;  /* 0x000000d600fc7308 */ /* 0x000fe20000000800 */
[C---:B------:R-:W-:Y:S02]  /*19110*/  FMUL.FTZ R100, R6.reuse, R100 ;  /* 0x0000006406647220 */ /* 0x040fe40000410000 */
[----:B------:R-:W-:Y:S01]  /*19120*/  FMUL.FTZ R101, R6, R101 ;  /* 0x0000006506657220 */ /* 0x000fe20000410000 */
[----:B-----5:R-:W-:Y:S01]  /*19130*/  F2FP.PACK_AB R150, R54, R38 ;  /* 0x000000263696723e */ /* 0x020fe200000000ff */
[C---:B------:R-:W-:Y:S01]  /*19140*/  FMUL.FTZ R38, R7.reuse, R178 ;  /* 0x000000b207267220 */ /* 0x040fe20000410000 */
[----:B------:R-:W-:Y:S01]  /*19150*/  MOV R160, R54 ;  /* 0x0000003600a07202 */ /* 0x000fe20000000f00 */
[C---:B------:R-:W-:Y:S02]  /*19160*/  FMUL.FTZ R54, R7.reuse, R194 ;  /* 0x000000c207367220 */ /* 0x040fe40000410000 */
[C---:B------:R-:W-:Y:S01]  /*19170*/  FMUL.FTZ R102, R7.reuse, R102 ;  /* 0x0000006607667220 */ /* 0x040fe20000410000 */
[----:B------:R-:W3:Y:S01]  /*19180*/  MUFU.EX2 R157, R213 ;  /* 0x000000d5009d7308 */ /* 0x000ee20000000800 */
[C---:B------:R-:W-:Y:S02]  /*19190*/  FMUL.FTZ R103, R7.reuse, R103 ;  /* 0x0000006707677220 */ /* 0x040fe40000410000 */
[----:B------:R-:W-:Y:S02]  /*191a0*/  FMUL.FTZ R104, R6, R104 ;  /* 0x0000006806687220 */ /* 0x000fe40000410000 */
[C---:B-1----:R-:W-:Y:S02]  /*191b0*/  FMUL.FTZ R14, R0.reuse, R154 ;  /* 0x0000009a000e7220 */ /* 0x042fe40000410000 */
[C---:B------:R-:W-:Y:S02]  /*191c0*/  FMUL.FTZ R15, R0.reuse, R155 ;  /* 0x0000009b000f7220 */ /* 0x040fe40000410000 */
[----:B------:R-:W1:Y:S01]  /*191d0*/  LDSM.16.MT88.4 R152, [R220+0x2080] ;  /* 0x00208000dc98783b */ /* 0x000e620000004200 */
[C---:B------:R-:W-:Y:S01]  /*191e0*/  FMUL.FTZ R18, R0.reuse, R158 ;  /* 0x0000009e00127220 */ /* 0x040fe20000410000 */
[----:B------:R-:W-:Y:S01]  /*191f0*/  MUFU.EX2 R244, R244 ;  /* 0x000000f400f47308 */ /* 0x000fe20000000800 */
[C---:B------:R-:W-:Y:S02]  /*19200*/  FMUL.FTZ R19, R0.reuse, R159 ;  /* 0x0000009f00137220 */ /* 0x040fe40000410000 */
[C---:B------:R-:W-:Y:S04]  /*19210*/  HMMA.16816.F32 R12, R148.reuse, R24, R12 ;  /* 0x00000018940c723c */ /* 0x040fe8000000180c */
[C---:B------:R-:W-:Y:S01]  /*19220*/  FMUL.FTZ R30, R0.reuse, R170 ;  /* 0x000000aa001e7220 */ /* 0x040fe20000410000 */
[----:B------:R-:W-:Y:S01]  /*19230*/  MOV R170, R48 ;  /* 0x0000003000aa7202 */ /* 0x000fe20000000f00 */
[----:B------:R-:W-:Y:S01]  /*19240*/  FMUL.FTZ R31, R0, R171 ;  /* 0x000000ab001f7220 */ /* 0x000fe20000410000 */
[----:B------:R-:W-:Y:S01]  /*19250*/  MUFU.EX2 R245, R245 ;  /* 0x000000f500f57308 */ /* 0x000fe20000000800 */
[-C--:B------:R-:W-:Y:S04]  /*19260*/  HMMA.16816.F32 R16, R148, R26.reuse, R16 ;  /* 0x0000001a9410723c */ /* 0x080fe80000001810 */
[C---:B------:R-:W-:Y:S01]  /*19270*/  FMUL.FTZ R25, R6.reuse, R165 ;  /* 0x000000a506197220 */ /* 0x040fe20000410000 */
[----:B------:R-:W-:Y:S01]  /*19280*/  MOV R165, R53 ;  /* 0x0000003500a57202 */ /* 0x000fe20000000f00 */
[C---:B------:R-:W-:Y:S02]  /*19290*/  FMUL.FTZ R53, R6.reuse, R193 ;  /* 0x000000c106357220 */ /* 0x040fe40000410000 */
[C---:B------:R-:W-:Y:S01]  /*192a0*/  HMMA.16816.F32 R20, R144.reuse, R26, R20 ;  /* 0x0000001a9014723c */ /* 0x040fe20000001814 */
[----:B------:R-:W-:Y:S03]  /*192b0*/  MUFU.EX2 R171, R138 ;  /* 0x0000008a00ab7308 */ /* 0x000fe60000000800 */
[----:B------:R-:W-:Y:S01]  /*192c0*/  FMUL.FTZ R24, R6, R164 ;  /* 0x000000a406187220 */ /* 0x000fe20000410000 */
[----:B------:R-:W-:Y:S01]  /*192d0*/  MOV R164, R250 ;  /* 0x000000fa00a47202 */ /* 0x000fe20000000f00 */
[----:B------:R-:W-:Y:S01]  /*192e0*/  FMUL.FTZ R34, R0, R174 ;  /* 0x000000ae00227220 */ /* 0x000fe20000410000 */
[----:B------:R-:W-:Y:S01]  /*192f0*/  MOV R174, R44 ;  /* 0x0000002c00ae7202 */ /* 0x000fe20000000f00 */
[C---:B------:R-:W-:Y:S01]  /*19300*/  FMUL.FTZ R26, R7.reuse, R166 ;  /* 0x000000a6071a7220 */ /* 0x040fe20000410000 */
[----:B------:R-:W-:Y:S03]  /*19310*/  MOV R166, R52 ;  /* 0x0000003400a67202 */ /* 0x000fe60000000f00 */
[C---:B------:R-:W-:Y:S02]  /*19320*/  FMUL.FTZ R27, R7.reuse, R167 ;  /* 0x000000a7071b7220 */ /* 0x040fe40000410000 */
[----:B------:R-:W-:Y:S01]  /*19330*/  FMUL.FTZ R52, R6, R192 ;  /* 0x000000c006347220 */ /* 0x000fe20000410000 */
[----:B------:R-:W-:Y:S01]  /*19340*/  MUFU.EX2 R167, R137 ;  /* 0x0000008900a77308 */ /* 0x000fe20000000800 */
[----:B------:R-:W-:Y:S01]  /*19350*/  LDSM.16.MT88.4 R192, [R220+0x3080] ;  /* 0x00308000dcc0783b */ /* 0x000fe20000004200 */
[----:B------:R-:W-:Y:S01]  /*19360*/  FMUL.FTZ R35, R0, R175 ;  /* 0x000000af00237220 */ /* 0x000fe20000410000 */
[----:B------:R-:W-:Y:S01]  /*19370*/  MOV R175, R45 ;  /* 0x0000002d00af7202 */ /* 0x000fe20000000f00 */
[-C--:B--2---:R-:W-:Y:S03]  /*19380*/  HMMA.16816.F32 R24, R144, R40.reuse, R24 ;  /* 0x000000289018723c */ /* 0x084fe60000001818 */
[C---:B------:R-:W-:Y:S02]  /*19390*/  FMUL.FTZ R45, R2.reuse, R185 ;  /* 0x000000b9022d7220 */ /* 0x040fe40000410000 */
[----:B------:R-:W2:Y:S01]  /*193a0*/  LDL.LU R185, [R1+0x98] ;  /* 0x0000980001b97983 */ /* 0x000ea20000300800 */
[----:B------:R-:W-:Y:S01]  /*193b0*/  FMUL.FTZ R44, R2, R184 ;  /* 0x000000b8022c7220 */ /* 0x000fe20000410000 */
[----:B------:R-:W-:Y:S01]  /*193c0*/  MOV R184, R166 ;  /* 0x000000a600b87202 */ /* 0x000fe20000000f00 */
[C---:B------:R-:W-:Y:S04]  /*193d0*/  HMMA.16816.F32 R28, R148.reuse, R40, R28 ;  /* 0x00000028941c723c */ /* 0x040fe8000000181c */
[C---:B------:R-:W-:Y:S01]  /*193e0*/  FMUL.FTZ R46, R0.reuse, R186 ;  /* 0x000000ba002e7220 */ /* 0x040fe20000410000 */
[----:B------:R-:W-:Y:S01]  /*193f0*/  MOV R186, R165 ;  /* 0x000000a500ba7202 */ /* 0x000fe20000000f00 */
[----:B------:R-:W-:Y:S01]  /*19400*/  FMUL.FTZ R47, R0, R187 ;  /* 0x000000bb002f7220 */ /* 0x000fe20000410000 */
[----:B------:R-:W4:Y:S01]  /*19410*/  LDL.LU R165, [R1+0x94] ;  /* 0x0000940001a57983 */ /* 0x000f220000300800 */
[-C--:B------:R-:W-:Y:S04]  /*19420*/  HMMA.16816.F32 R32, R148, R42.reuse, R32 ;  /* 0x0000002a9420723c */ /* 0x080fe80000001820 */
[C---:B------:R-:W-:Y:S01]  /*19430*/  FMUL.FTZ R40, R6.reuse, R180 ;  /* 0x000000b406287220 */ /* 0x040fe20000410000 */
[----:B------:R-:W-:Y:S01]  /*19440*/  MOV R180, R176 ;  /* 0x000000b000b47202 */ /* 0x000fe20000000f00 */
[----:B------:R-:W-:Y:S01]  /*19450*/  FMUL.FTZ R41, R6, R181 ;  /* 0x000000b506297220 */ /* 0x000fe20000410000 */
[----:B------:R-:W-:Y:S01]  /*19460*/  MOV R166, R156 ;  /* 0x0000009c00a67202 */ /* 0x000fe20000000f00 */
[C---:B------:R-:W-:Y:S04]  /*19470*/  HMMA.16816.F32 R36, R144.reuse, R42, R36 ;  /* 0x0000002a9024723c */ /* 0x040fe80000001824 */
[----:B------:R-:W-:Y:S01]  /*19480*/  FMUL.FTZ R48, R2, R188 ;  /* 0x000000bc02307220 */ /* 0x000fe20000410000 */
[----:B------:R-:W-:Y:S01]  /*19490*/  MOV R181, R170 ;  /* 0x000000aa00b57202 */ /* 0x000fe20000000f00 */
[----:B------:R-:W-:Y:S01]  /*194a0*/  FMUL.FTZ R50, R0, R190 ;  /* 0x000000be00327220 */ /* 0x000fe20000410000 */
[----:B------:R-:W-:Y:S01]  /*194b0*/  MOV R170, R164 ;  /* 0x000000a400aa7202 */ /* 0x000fe20000000f00 */
[C---:B------:R-:W-:Y:S01]  /*194c0*/  FMUL.FTZ R43, R7.reuse, R183 ;  /* 0x000000b7072b7220 */ /* 0x040fe20000410000 */
[----:B------:R-:W-:Y:S01]  /*194d0*/  MOV R164, R162 ;  /* 0x000000a200a47202 */ /* 0x000fe20000000f00 */
[----:B------:R-:W5:Y:S02]  /*194e0*/  LDL.LU R183, [R1+0x9c] ;  /* 0x00009c0001b77983 */ /* 0x000f640000300800 */
[C---:B------:R-:W-:Y:S01]  /*194f0*/  FMUL.FTZ R42, R7.reuse, R182 ;  /* 0x000000b6072a7220 */ /* 0x040fe20000410000 */
[----:B------:R-:W-:Y:S01]  /*19500*/  MOV R182, R169 ;  /* 0x000000a900b67202 */ /* 0x000fe20000000f00 */
[----:B------:R-:W-:Y:S01]  /*19510*/  FFMA.FTZ R156, R208, c[0x0][0x2d0], -R143 ;  /* 0x0000b400d09c7a23 */ /* 0x000fe2000001088f */
[----:B------:R-:W-:Y:S01]  /*19520*/  MOV R169, R163 ;  /* 0x000000a300a97202 */ /* 0x000fe20000000f00 */
[C---:B------:R-:W-:Y:S01]  /*19530*/  FMUL.FTZ R51, R0.reuse, R191 ;  /* 0x000000bf00337220 */ /* 0x040fe20000410000 */
[----:B------:R3:W-:Y:S01]  /*19540*/  MUFU.EX2 R208, R246 ;  /* 0x000000f600d07308 */ /* 0x0007e20000000800 */
[C---:B------:R-:W-:Y:S01]  /*19550*/  FMUL.FTZ R62, R0.reuse, R62 ;  /* 0x0000003e003e7220 */ /* 0x040fe20000410000 */
[-C--:B-1----:R-:W-:Y:S03]  /*19560*/  HMMA.16816.F32 R40, R144, R152.reuse, R40 ;  /* 0x000000989028723c */ /* 0x082fe60000001828 */
[C---:B------:R-:W-:Y:S02]  /*19570*/  FMUL.FTZ R63, R0.reuse, R63 ;  /* 0x0000003f003f7220 */ /* 0x040fe40000410000 */
[C---:B------:R-:W-:Y:S02]  /*19580*/  FMUL.FTZ R66, R0.reuse, R66 ;  /* 0x0000004200427220 */ /* 0x040fe40000410000 */
[C---:B------:R-:W-:Y:S01]  /*19590*/  FMUL.FTZ R67, R0.reuse, R67 ;  /* 0x0000004300437220 */ /* 0x040fe20000410000 */
[C---:B------:R-:W-:Y:S04]  /*195a0*/  HMMA.16816.F32 R44, R148.reuse, R152, R44 ;  /* 0x00000098942c723c */ /* 0x040fe8000000182c */
[C---:B------:R-:W-:Y:S02]  /*195b0*/  FMUL.FTZ R78, R0.reuse, R78 ;  /* 0x0000004e004e7220 */ /* 0x040fe40000410000 */
[C---:B------:R-:W-:Y:S02]  /*195c0*/  FMUL.FTZ R79, R0.reuse, R79 ;  /* 0x0000004f004f7220 */ /* 0x040fe40000410000 */
[-C--:B------:R-:W-:Y:S04]  /*195d0*/  HMMA.16816.F32 R48, R148, R154.reuse, R48 ;  /* 0x0000009a9430723c */ /* 0x080fe80000001830 */
[C---:B------:R-:W-:Y:S02]  /*195e0*/  FMUL.FTZ R82, R0.reuse, R82 ;  /* 0x0000005200527220 */ /* 0x040fe40000410000 */
[----:B------:R-:W-:Y:S01]  /*195f0*/  FMUL.FTZ R83, R0, R83 ;  /* 0x0000005300537220 */ /* 0x000fe20000410000 */
[----:B---3--:R-:W-:Y:S01]  /*19600*/  MOV R246, R169 ;  /* 0x000000a900f67202 */ /* 0x008fe20000000f00 */
[C---:B------:R-:W-:Y:S01]  /*19610*/  HMMA.16816.F32 R52, R144.reuse, R154, R52 ;  /* 0x0000009a9034723c */ /* 0x040fe20000001834 */
[----:B------:R-:W1:Y:S03]  /*19620*/  LDSM.16.MT88.4 R152, [R219+0x2080] ;  /* 0x00208000db98783b */ /* 0x000e660000004200 */
[--C-:B------:R-:W-:Y:S02]  /*19630*/  FFMA.FTZ R137, R196, c[0x0][0x2d0], -R139.reuse ;  /* 0x0000b400c4897a23 */ /* 0x100fe4000001088b */
[C---:B------:R-:W-:Y:S02]  /*19640*/  FMUL.FTZ R94, R0.reuse, R94 ;  /* 0x0000005e005e7220 */ /* 0x040fe40000410000 */
[----:B------:R3:W-:Y:S01]  /*19650*/  MUFU.EX2 R168, R137 ;  /* 0x0000008900a87308 */ /* 0x0007e20000000800 */
[C---:B------:R-:W-:Y:S03]  /*19660*/  FMUL.FTZ R95, R0.reuse, R95 ;  /* 0x0000005f005f7220 */ /* 0x040fe60000410000 */
[C---:B------:R-:W-:Y:S02]  /*19670*/  FMUL.FTZ R98, R0.reuse, R98 ;  /* 0x0000006200627220 */ /* 0x040fe40000410000 */
[----:B------:R-:W-:Y:S02]  /*19680*/  FMUL.FTZ R99, R0, R99 ;  /* 0x0000006300637220 */ /* 0x000fe40000410000 */
[----:B------:R-:W-:Y:S02]  /*19690*/  FMUL.FTZ R105, R6, R105 ;  /* 0x0000006906697220 */ /* 0x000fe40000410000 */
[C---:B------:R-:W-:Y:S02]  /*196a0*/  FMUL.FTZ R106, R7.reuse, R106 ;  /* 0x0000006a076a7220 */ /* 0x040fe40000410000 */
[C---:B------:R-:W-:Y:S02]  /*196b0*/  FMUL.FTZ R107, R7.reuse, R107 ;  /* 0x0000006b076b7220 */ /* 0x040fe40000410000 */
[C---:B------:R-:W-:Y:S02]  /*196c0*/  FMUL.FTZ R108, R2.reuse, R108 ;  /* 0x0000006c026c7220 */ /* 0x040fe40000410000 */
[----:B------:R-:W-:Y:S02]  /*196d0*/  FMUL.FTZ R109, R2, R109 ;  /* 0x0000006d026d7220 */ /* 0x000fe40000410000 */
[C---:B------:R-:W-:Y:S02]  /*196e0*/  FMUL.FTZ R110, R0.reuse, R110 ;  /* 0x0000006e006e7220 */ /* 0x040fe40000410000 */
[----:B------:R-:W-:Y:S02]  /*196f0*/  FMUL.FTZ R111, R0, R111 ;  /* 0x0000006f006f7220 */ /* 0x000fe40000410000 */
[----:B------:R-:W-:Y:S02]  /*19700*/  FMUL.FTZ R112, R2, R112 ;  /* 0x0000007002707220 */ /* 0x000fe40000410000 */
[--C-:B---3--:R-:W-:Y:S02]  /*19710*/  FFMA.FTZ R137, R200, c[0x0][0x2d0], -R139.reuse ;  /* 0x0000b400c8897a23 */ /* 0x108fe4000001088b */
[----:B------:R-:W-:Y:S02]  /*19720*/  FMUL.FTZ R113, R2, R113 ;  /* 0x0000007102717220 */ /* 0x000fe40000410000 */
[----:B------:R3:W3:Y:S01]  /*19730*/  MUFU.EX2 R177, R137 ;  /* 0x0000008900b17308 */ /* 0x0006e20000000800 */
[C---:B------:R-:W-:Y:S02]  /*19740*/  FMUL.FTZ R114, R0.reuse, R114 ;  /* 0x0000007200727220 */ /* 0x040fe40000410000 */
[----:B------:R-:W-:Y:S01]  /*19750*/  FMUL.FTZ R115, R0, R115 ;  /* 0x0000007300737220 */ /* 0x000fe20000410000 */
        /* <DEDUP_REMOVED lines=8> */
[----:B------:R-:W-:Y:S02]  /*197e0*/  FMUL.FTZ R125, R2, R125 ;  /* 0x0000007d027d7220 */ /* 0x000fe40000410000 */
[C---:B------:R-:W-:Y:S02]  /*197f0*/  FMUL.FTZ R126, R0.reuse, R126 ;  /* 0x0000007e007e7220 */ /* 0x040fe40000410000 */
[C---:B------:R-:W-:Y:S01]  /*19800*/  HMMA.16816.F32 R68, R144.reuse, R154, R68 ;  /* 0x0000009a9044723c */ /* 0x040fe20000001844 */
[----:B------:R-:W1:Y:S03]  /*19810*/  LDSM.16.MT88.4 R152, [R217+0x3880] ;  /* 0x00388000d998783b */ /* 0x000e660000004200 */
[--C-:B---3--:R-:W-:Y:S02]  /*19820*/  FFMA.FTZ R137, R205, c[0x0][0x2d0], -R139.reuse ;  /* 0x0000b400cd897a23 */ /* 0x108fe4000001088b */
[----:B------:R-:W-:Y:S02]  /*19830*/  FMUL.FTZ R127, R0, R127 ;  /* 0x0000007f007f7220 */ /* 0x000fe40000410000 */
[----:B------:R3:W-:Y:S01]  /*19840*/  MUFU.EX2 R250, R137 ;  /* 0x0000008900fa7308 */ /* 0x0007e20000000800 */
[C---:B------:R-:W-:Y:S03]  /*19850*/  FMUL.FTZ R128, R2.reuse, R128 ;  /* 0x0000008002807220 */ /* 0x040fe60000410000 */
[----:B------:R-:W-:Y:S02]  /*19860*/  FMUL.FTZ R129, R2, R129 ;  /* 0x0000008102817220 */ /* 0x000fe40000410000 */
[C---:B------:R-:W-:Y:S02]  /*19870*/  FMUL.FTZ R130, R0.reuse, R130 ;  /* 0x0000008200827220 */ /* 0x040fe40000410000 */
[----:B------:R-:W-:Y:S02]  /*19880*/  FMUL.FTZ R131, R0, R131 ;  /* 0x0000008300837220 */ /* 0x000fe40000410000 */
[--C-:B------:R-:W-:Y:S01]  /*19890*/  FFMA.FTZ R158, R241, c[0x0][0x2d0], -R139.reuse ;  /* 0x0000b400f19e7a23 */ /* 0x100fe2000001088b */
[----:B------:R-:W-:Y:S01]  /*198a0*/  MOV R241, R157 ;  /* 0x0000009d00f17202 */ /* 0x000fe20000000f00 */
[--C-:B------:R-:W-:Y:S01]  /*198b0*/  FFMA.FTZ R157, R240, c[0x0][0x2d0], -R139.reuse ;  /* 0x0000b400f09d7a23 */ /* 0x100fe2000001088b */
[----:B------:R-:W-:Y:S01]  /*198c0*/  MOV R240, R177 ;  /* 0x000000b100f07202 */ /* 0x000fe20000000f00 */
[--C-:B------:R-:W-:Y:S01]  /*198d0*/  FFMA.FTZ R159, R242, c[0x0][0x2d0], -R139.reuse ;  /* 0x0000b400f29f7a23 */ /* 0x100fe2000001088b */
[----:B------:R-:W-:Y:S01]  /*198e0*/  LDSM.16.MT88.4 R176, [R218+0x3080] ;  /* 0x00308000dab0783b */ /* 0x000fe20000004200 */
[C---:B------:R-:W-:Y:S01]  /*198f0*/  FMUL.FTZ R120, R6.reuse, R120 ;  /* 0x0000007806787220 */ /* 0x040fe20000410000 */
[----:B------:R-:W-:Y:S01]  /*19900*/  MOV R242, R170 ;  /* 0x000000aa00f27202 */ /* 0x000fe20000000f00 */
[----:B------:R-:W-:Y:S01]  /*19910*/  MUFU.EX2 R205, R159 ;  /* 0x0000009f00cd7308 */ /* 0x000fe20000000800 */
[C---:B------:R-:W-:Y:S02]  /*19920*/  FMUL.FTZ R121, R6.reuse, R121 ;  /* 0x0000007906797220 */ /* 0x040fe40000410000 */
[----:B------:R-:W-:Y:S01]  /*19930*/  FMUL.FTZ R122, R7, R122 ;  /* 0x0000007a077a7220 */ /* 0x000fe20000410000 */
[----:B------:R-:W-:Y:S01]  /*19940*/  ISETP.GT.AND P0, PT, R235, R242, PT ;  /* 0x000000f2eb00720c */ /* 0x000fe20003f04270 */
[----:B------:R-:W-:Y:S02]  /*19950*/  FMUL.FTZ R123, R7, R123 ;  /* 0x0000007b077b7220 */ /* 0x000fe40000410000 */
[----:B---3--:R-:W-:Y:S02]  /*19960*/  FFMA.FTZ R137, R203, c[0x0][0x2d0], -R139 ;  /* 0x0000b400cb897a23 */ /* 0x008fe4000001088b */
[C---:B------:R-:W-:Y:S01]  /*19970*/  FMUL.FTZ R132, R6.reuse, R132 ;  /* 0x0000008406847220 */ /* 0x040fe20000410000 */
[----:B------:R3:W-:Y:S01]  /*19980*/  MUFU.EX2 R203, R247 ;  /* 0x000000f700cb7308 */ /* 0x0007e20000000800 */
[----:B------:R-:W-:Y:S02]  /*19990*/  FMUL.FTZ R133, R6, R133 ;  /* 0x0000008506857220 */ /* 0x000fe40000410000 */
[C---:B------:R-:W-:Y:S01]  /*199a0*/  FMUL.FTZ R134, R7.reuse, R134 ;  /* 0x0000008607867220 */ /* 0x040fe20000410000 */
[-C--:B-1----:R-:W-:Y:S03]  /*199b0*/  HMMA.16816.F32 R72, R144, R152.reuse, R72 ;  /* 0x000000989048723c */ /* 0x082fe60000001848 */
[----:B------:R-:W-:Y:S03]  /*199c0*/  FMUL.FTZ R135, R7, R135 ;  /* 0x0000008707877220 */ /* 0x000fe60000410000 */
[----:B------:R1:W-:Y:S01]  /*199d0*/  MUFU.EX2 R251, R137 ;  /* 0x0000008900fb7308 */ /* 0x0003e20000000800 */
[----:B------:R-:W-:Y:S01]  /*199e0*/  FFMA.FTZ R138, R211, c[0x0][0x2d0], -R143 ;  /* 0x0000b400d38a7a23 */ /* 0x000fe2000001088f */
[C---:B------:R-:W-:Y:S04]  /*199f0*/  HMMA.16816.F32 R76, R148.reuse, R152, R76 ;  /* 0x00000098944c723c */ /* 0x040fe8000000184c */
[----:B------:R-:W-:Y:S04]  /*19a00*/  FFMA.FTZ R139, R212, c[0x0][0x2d0], -R139 ;  /* 0x0000b400d48b7a23 */ /* 0x000fe8000001088b */
[----:B------:R-:W-:Y:S01]  /*19a10*/  MUFU.EX2 R211, R157 ;  /* 0x0000009d00d37308 */ /* 0x000fe20000000800 */
[-C--:B------:R-:W-:Y:S03]  /*19a20*/  HMMA.16816.F32 R80, R148, R154.reuse, R80 ;  /* 0x0000009a9450723c */ /* 0x080fe60000001850 */
[----:B---3--:R-:W-:Y:S05]  /*19a30*/  MOV R247, R171 ;  /* 0x000000ab00f77202 */ /* 0x008fea0000000f00 */
[C---:B------:R-:W-:Y:S01]  /*19a40*/  HMMA.16816.F32 R84, R144.reuse, R154, R84 ;  /* 0x0000009a9054723c */ /* 0x040fe20000001854 */
[----:B------:R-:W3:Y:S01]  /*19a50*/  LDSM.16.MT88.4 R152, [R218+0x3880] ;  /* 0x00388000da98783b */ /* 0x000ee20000004200 */
[----:B------:R-:W3:Y:S02]  /*19a60*/  MUFU.EX2 R212, R139 ;  /* 0x0000008b00d47308 */ /* 0x000ee40000000800 */
[--C-:B-1----:R-:W-:Y:S08]  /*19a70*/  FFMA.FTZ R137, R204, c[0x0][0x2d0], -R143.reuse ;  /* 0x0000b400cc897a23 */ /* 0x102ff0000001088f */
[----:B------:R1:W-:Y:S10]  /*19a80*/  MUFU.EX2 R214, R137 ;  /* 0x0000008900d67308 */ /* 0x0003f40000000800 */
[----:B------:R3:W-:Y:S02]  /*19a90*/  MUFU.EX2 R204, R156 ;  /* 0x0000009c00cc7308 */ /* 0x0007e40000000800 */
[----:B---3--:R-:W-:Y:S01]  /*19aa0*/  F2FP.PACK_AB R139, R212, R211 ;  /* 0x000000d3d48b723e */ /* 0x008fe200000000ff */
[--C-:B-1----:R-:W-:Y:S07]  /*19ab0*/  FFMA.FTZ R137, R201, c[0x0][0x2d0], -R143.reuse ;  /* 0x0000b400c9897a23 */ /* 0x102fee000001088f */
[----:B------:R1:W3:Y:S01]  /*19ac0*/  MUFU.EX2 R248, R137 ;  /* 0x0000008900f87308 */ /* 0x0002e20000000800 */
[-C--:B------:R-:W-:Y:S01]  /*19ad0*/  HMMA.16816.F32 R88, R144, R152.reuse, R88 ;  /* 0x000000989058723c */ /* 0x080fe20000001858 */
[----:B------:R-:W5:Y:S07]  /*19ae0*/  LDL.LU R156, [R1+0xa0] ;  /* 0x0000a000019c7983 */ /* 0x000f6e0000300800 */
[C---:B------:R-:W-:Y:S08]  /*19af0*/  HMMA.16816.F32 R92, R148.reuse, R152, R92 ;  /* 0x00000098945c723c */ /* 0x040ff0000000185c */
[-C--:B------:R-:W-:Y:S04]  /*19b00*/  HMMA.16816.F32 R96, R148, R154.reuse, R96 ;  /* 0x0000009a9460723c */ /* 0x080fe80000001860 */
[--C-:B-1----:R-:W-:Y:S04]  /*19b10*/  FFMA.FTZ R137, R199, c[0x0][0x2d0], -R143.reuse ;  /* 0x0000b400c7897a23 */ /* 0x102fe8000001088f */
[C---:B------:R-:W-:Y:S01]  /*19b20*/  HMMA.16816.F32 R100, R144.reuse, R154, R100 ;  /* 0x0000009a9064723c */ /* 0x040fe20000001864 */
[----:B------:R-:W1:Y:S01]  /*19b30*/  LDSM.16.MT88.4 R152, [R220+0x3880] ;  /* 0x00388000dc98783b */ /* 0x000e620000004200 */
[----:B------:R3:W-:Y:S02]  /*19b40*/  MUFU.EX2 R249, R137 ;  /* 0x0000008900f97308 */ /* 0x0007e40000000800 */
[----:B---3--:R-:W-:Y:S08]  /*19b50*/  FFMA.FTZ R137, R202, c[0x0][0x2d0], -R143 ;  /* 0x0000b400ca897a23 */ /* 0x008ff0000001088f */
[----:B------:R3:W-:Y:S01]  /*19b60*/  MUFU.EX2 R213, R137 ;  /* 0x0000008900d57308 */ /* 0x0007e20000000800 */
[-C--:B-1----:R-:W-:Y:S03]  /*19b70*/  HMMA.16816.F32 R104, R144, R152.reuse, R104 ;  /* 0x000000989068723c */ /* 0x082fe60000001868 */
[----:B--2---:R-:W-:Y:S05]  /*19b80*/  FFMA.FTZ R7, R7, R185, R186 ;  /* 0x000000b907077223 */ /* 0x004fea00000100ba */
[C---:B------:R-:W-:Y:S04]  /*19b90*/  HMMA.16816.F32 R108, R148.reuse, R152, R108 ;  /* 0x00000098946c723c */ /* 0x040fe8000000186c */
[--C-:B---3--:R-:W-:Y:S04]  /*19ba0*/  FFMA.FTZ R137, R207, c[0x0][0x2d0], -R4.reuse ;  /* 0x0000b400cf897a23 */ /* 0x108fe80000010804 */
[-C--:B------:R-:W-:Y:S01]  /*19bb0*/  HMMA.16816.F32 R112, R148, R154.reuse, R112 ;  /* 0x0000009a9470723c */ /* 0x080fe20000001870 */
[----:B------:R-:W-:Y:S07]  /*19bc0*/  MUFU.EX2 R207, R158 ;  /* 0x0000009e00cf7308 */ /* 0x000fee0000000800 */
[C---:B------:R-:W-:Y:S01]  /*19bd0*/  HMMA.16816.F32 R116, R144.reuse, R154, R116 ;  /* 0x0000009a9074723c */ /* 0x040fe20000001874 */
[----:B------:R-:W1:Y:S02]  /*19be0*/  LDSM.16.MT88.4 R152, [R219+0x3880] ;  /* 0x00388000db98783b */ /* 0x000e640000004200 */
[----:B------:R2:W-:Y:S02]  /*19bf0*/  MUFU.EX2 R200, R137 ;  /* 0x0000008900c87308 */ /* 0x0005e40000000800 */
[----:B--2---:R-:W-:Y:S08]  /*19c00*/  FFMA.FTZ R137, R206, c[0x0][0x2d0], -R4 ;  /* 0x0000b400ce897a23 */ /* 0x004ff00000010804 */
[----:B------:R4:W-:Y:S10]  /*19c10*/  MUFU.EX2 R206, R138 ;  /* 0x0000008a00ce7308 */ /* 0x0009f40000000800 */
[----:B------:R2:W3:Y:S01]  /*19c20*/  MUFU.EX2 R199, R137 ;  /* 0x0000008900c77308 */ /* 0x0004e20000000800 */
[-C--:B-1----:R-:W-:Y:S08]  /*19c30*/  HMMA.16816.F32 R120, R144, R152.reuse, R120 ;  /* 0x000000989078723c */ /* 0x082ff00000001878 */
[C---:B------:R-:W-:Y:S04]  /*19c40*/  HMMA.16816.F32 R124, R148.reuse, R152, R124 ;  /* 0x00000098947c723c */ /* 0x040fe8000000187c */
[----:B----4-:R-:W-:Y:S01]  /*19c50*/  FFMA.FTZ R138, R6, R165, R166 ;  /* 0x000000a5068a7223 */ /* 0x010fe200000100a6 */
[----:B------:R-:W-:Y:S01]  /*19c60*/  MOV R165, R161 ;  /* 0x000000a100a57202 */ /* 0x000fe20000000f00 */
[--C-:B------:R-:W-:Y:S01]  /*19c70*/  FFMA.FTZ R6, R237, c[0x0][0x2d0], -R4.reuse ;  /* 0x0000b400ed067a23 */ /* 0x100fe20000010804 */
[----:B------:R-:W-:Y:S01]  /*19c80*/  MOV R166, R160 ;  /* 0x000000a000a67202 */ /* 0x000fe20000000f00 */
[-C--:B------:R-:W-:Y:S01]  /*19c90*/  HMMA.16816.F32 R128, R148, R154.reuse, R128 ;  /* 0x0000009a9480723c */ /* 0x080fe20000001880 */
[----:B------:R-:W1:Y:S03]  /*19ca0*/  LDSM.16.MT88.4 R148, [R217+0x2880] ;  /* 0x00288000d994783b */ /* 0x000e660000004200 */
[----:B------:R-:W-:Y:S01]  /*19cb0*/  F2FP.PACK_AB R152, R248, R214 ;  /* 0x000000d6f898723e */ /* 0x000fe200000000ff */
[--C-:B--2---:R-:W-:Y:S01]  /*19cc0*/  FFMA.FTZ R137, R198, c[0x0][0x2d0], -R4.reuse ;  /* 0x0000b400c6897a23 */ /* 0x104fe20000010804 */
[----:B---3--:R-:W-:Y:S02]  /*19cd0*/  F2FP.PACK_AB R153, R199, R200 ;  /* 0x000000c8c799723e */ /* 0x008fe400000000ff */
[----:B------:R-:W-:Y:S01]  /*19ce0*/  HMMA.16816.F32 R132, R144, R154, R132 ;  /* 0x0000009a9084723c */ /* 0x000fe20000001884 */
[----:B------:R-:W-:Y:S01]  /*19cf0*/  LDSM.16.MT88.4 R160, [R217+0x3080] ;  /* 0x00308000d9a0783b */ /* 0x000fe20000004200 */
[----:B------:R2:W-:Y:S02]  /*19d00*/  MUFU.EX2 R201, R137 ;  /* 0x0000008900c97308 */ /* 0x0005e40000000800 */
[----:B------:R-:W-:Y:S03]  /*19d10*/  MOV R237, R166 ;  /* 0x000000a600ed7202 */ /* 0x000fe60000000f00 */
[----:B------:R-:W-:Y:S02]  /*19d20*/  F2FP.PACK_AB R144, R171, R167 ;  /* 0x000000a7ab90723e */ /* 0x000fe400000000ff */
[----:B------:R-:W-:Y:S03]  /*19d30*/  F2FP.PACK_AB R145, R240, R168 ;  /* 0x000000a8f091723e */ /* 0x000fe600000000ff */
[----:B------:R-:W-:Y:S02]  /*19d40*/  F2FP.PACK_AB R146, R252, R241 ;  /* 0x000000f1fc92723e */ /* 0x000fe400000000ff */
[----:B------:R-:W-:Y:S02]  /*19d50*/  F2FP.PACK_AB R147, R251, R250 ;  /* 0x000000fafb93723e */ /* 0x000fe400000000ff */
[----:B------:R-:W-:Y:S01]  /*19d60*/  F2FP.PACK_AB R154, R213, R249 ;  /* 0x000000f9d59a723e */ /* 0x000fe200000000ff */
[----:B--2---:R-:W-:Y:S02]  /*19d70*/  FFMA.FTZ R137, R197, c[0x0][0x2d0], -R4 ;  /* 0x0000b400c5897a23 */ /* 0x004fe40000010804 */
[----:B------:R5:W-:Y:S02]  /*19d80*/  MUFU.EX2 R197, R6 ;  /* 0x0000000600c57308 */ /* 0x000be40000000800 */
[-C--:B-1----:R-:W-:Y:S08]  /*19d90*/  HMMA.16816.F32 R8, R144, R148.reuse, R8 ;  /* 0x000000949008723c */ /* 0x082ff00000001808 */
[----:B------:R-:W1:Y:S01]  /*19da0*/  MUFU.EX2 R202, R137 ;  /* 0x0000008900ca7308 */ /* 0x000e620000000800 */
[----:B-----5:R-:W-:Y:S03]  /*19db0*/  FFMA.FTZ R6, R2, R183, R184 ;  /* 0x000000b702067223 */ /* 0x020fe600000100b8 */
[----:B------:R-:W-:Y:S02]  /*19dc0*/  FADD.FTZ R2, R181, R7 ;  /* 0x00000007b5027221 */ /* 0x000fe40000010000 */
[----:B------:R-:W-:Y:S02]  /*19dd0*/  FADD.FTZ R6, R180, R6 ;  /* 0x00000006b4067221 */ /* 0x000fe40000010000 */
[----:B------:R-:W-:Y:S02]  /*19de0*/  FADD.FTZ R2, R174, R2 ;  /* 0x00000002ae027221 */ /* 0x000fe40000010000 */
[----:B------:R-:W-:Y:S01]  /*19df0*/  FADD.FTZ R6, R173, R6 ;  /* 0x00000006ad067221 */ /* 0x000fe20000010000 */
[----:B-1----:R-:W-:Y:S01]  /*19e00*/  F2FP.PACK_AB R155, R202, R201 ;  /* 0x000000c9ca9b723e */ /* 0x002fe200000000ff */
[--C-:B------:R-:W-:Y:S02]  /*19e10*/  FFMA.FTZ R137, R210, c[0x0][0x2d0], -R143.reuse ;  /* 0x0000b400d2897a23 */ /* 0x100fe4000001088f */
[----:B------:R-:W-:Y:S02]  /*19e20*/  FFMA.FTZ R143, R209, c[0x0][0x2d0], -R143 ;  /* 0x0000b400d18f7a23 */ /* 0x000fe4000001088f */
[----:B------:R1:W-:Y:S02]  /*19e30*/  MUFU.EX2 R209, R137 ;  /* 0x0000008900d17308 */ /* 0x0003e40000000800 */
[C---:B------:R-:W-:Y:S08]  /*19e40*/  HMMA.16816.F32 R12, R152.reuse, R148, R12 ;  /* 0x00000094980c723c */ /* 0x040ff0000000180c */
[-C--:B------:R-:W-:Y:S01]  /*19e50*/  HMMA.16816.F32 R16, R152, R150.reuse, R16 ;  /* 0x000000969810723c */ /* 0x080fe20000001810 */
[----:B------:R-:W2:Y:S07]  /*19e60*/  MUFU.EX2 R210, R143 ;  /* 0x0000008f00d27308 */ /* 0x000eae0000000800 */
[C---:B------:R-:W-:Y:S01]  /*19e70*/  HMMA.16816.F32 R20, R144.reuse, R150, R20 ;  /* 0x000000969014723c */ /* 0x040fe20000001814 */
[----:B------:R-:W3:Y:S03]  /*19e80*/  LDSM.16.MT88.4 R148, [R218+0x2880] ;  /* 0x00288000da94783b */ /* 0x000ee60000004200 */
[--C-:B-1----:R-:W-:Y:S01]  /*19e90*/  FFMA.FTZ R137, R243, c[0x0][0x2d0], -R4.reuse ;  /* 0x0000b400f3897a23 */ /* 0x102fe20000010804 */
[----:B------:R-:W-:Y:S03]  /*19ea0*/  MOV R243, R168 ;  /* 0x000000a800f37202 */ /* 0x000fe60000000f00 */
[----:B------:R1:W-:Y:S04]  /*19eb0*/  MUFU.EX2 R198, R137 ;  /* 0x0000008900c67308 */ /* 0x0003e80000000800 */
[--C-:B-1----:R-:W-:Y:S01]  /*19ec0*/  FFMA.FTZ R137, R238, c[0x0][0x2d0], -R4.reuse ;  /* 0x0000b400ee897a23 */ /* 0x102fe20000010804 */
[----:B------:R-:W-:Y:S01]  /*19ed0*/  MOV R238, R167 ;  /* 0x000000a700ee7202 */ /* 0x000fe20000000f00 */
[----:B------:R-:W-:Y:S01]  /*19ee0*/  FFMA.FTZ R4, R136, c[0x0][0x2d0], -R4 ;  /* 0x0000b40088047a23 */ /* 0x000fe20000010804 */
[----:B------:R-:W-:Y:S03]  /*19ef0*/  F2FP.PACK_AB R136, R208, R203 ;  /* 0x000000cbd088723e */ /* 0x000fe600000000ff */
[----:B------:R1:W4:Y:S01]  /*19f00*/  MUFU.EX2 R196, R137 ;  /* 0x0000008900c47308 */ /* 0x0003220000000800 */
[-C--:B---3--:R-:W-:Y:S09]  /*19f10*/  HMMA.16816.F32 R24, R144, R148.reuse, R24 ;  /* 0x000000949018723c */ /* 0x088ff20000001818 */
[----:B------:R3:W5:Y:S01]  /*19f20*/  MUFU.EX2 R143, R4 ;  /* 0x00000004008f7308 */ /* 0x0007620000000800 */
[C---:B------:R-:W-:Y:S08]  /*19f30*/  HMMA.16816.F32 R28, R152.reuse, R148, R28 ;  /* 0x00000094981c723c */ /* 0x040ff0000000181c */
[-C--:B------:R-:W-:Y:S04]  /*19f40*/  HMMA.16816.F32 R32, R152, R150.reuse, R32 ;  /* 0x000000969820723c */ /* 0x080fe80000001820 */
[----:B-1----:R-:W-:Y:S04]  /*19f50*/  F2FP.PACK_AB R137, R207, R205 ;  /* 0x000000cdcf89723e */ /* 0x002fe800000000ff */
[C---:B------:R-:W-:Y:S01]  /*19f60*/  HMMA.16816.F32 R36, R144.reuse, R150, R36 ;  /* 0x000000969024723c */ /* 0x040fe20000001824 */
[----:B------:R-:W1:Y:S03]  /*19f70*/  LDSM.16.MT88.4 R148, [R220+0x2880] ;  /* 0x00288000dc94783b */ /* 0x000e660000004200 */
[----:B------:R-:W-:Y:S01]  /*19f80*/  FFMA.FTZ R0, R0, R156, R215 ;  /* 0x0000009c00007223 */ /* 0x000fe200000100d7 */
[----:B------:R-:W-:Y:S01]  /*19f90*/  MOV R215, R165 ;  /* 0x000000a500d77202 */ /* 0x000fe20000000f00 */
[----:B---3--:R-:W-:Y:S01]  /*19fa0*/  FADD.FTZ R4, R182, R138 ;  /* 0x0000008ab6047221 */ /* 0x008fe20000010000 */
[----:B------:R-:W-:Y:S05]  /*19fb0*/  F2FP.PACK_AB R138, R244, R245 ;  /* 0x000000f5f48a723e */ /* 0x000fea00000000ff */
[----:B------:R-:W-:Y:S04]  /*19fc0*/  FADD.FTZ R4, R175, R4 ;  /* 0x00000004af047221 */ /* 0x000fe80000010000 */
[----:B------:R-:W-:Y:S01]  /*19fd0*/  FADD.FTZ R7, R172, R4 ;  /* 0x00000004ac077221 */ /* 0x000fe20000010000 */
[----:B------:R-:W-:Y:S03]  /*19fe0*/  MOV R4, R164 ;  /* 0x000000a400047202 */ /* 0x000fe60000000f00 */
        /* <DEDUP_REMOVED lines=8> */
[----:B------:R-:W-:Y:S04]  /*1a070*/  FADD.FTZ R4, R200, R4 ;  /* 0x00000004c8047221 */ /* 0x000fe80000010000 */
[----:B------:R-:W-:Y:S01]  /*1a080*/  FADD.FTZ R4, R199, R4 ;  /* 0x00000004c7047221 */ /* 0x000fe20000010000 */
[-C--:B-1----:R-:W-:Y:S03]  /*1a090*/  HMMA.16816.F32 R40, R144, R148.reuse, R40 ;  /* 0x000000949028723c */ /* 0x082fe60000001828 */
[----:B------:R-:W-:Y:S04]  /*1a0a0*/  FADD.FTZ R4, R201, R4 ;  /* 0x00000004c9047221 */ /* 0x000fe80000010000 */
[----:B------:R-:W-:Y:S01]  /*1a0b0*/  FADD.FTZ R4, R202, R4 ;  /* 0x00000004ca047221 */ /* 0x000fe20000010000 */
        /* <DEDUP_REMOVED lines=27> */
[----:B------:R-:W-:Y:S07]  /*1a270*/  HMMA.16816.F32 R132, R144, R150, R132 ;  /* 0x000000969084723c */ /* 0x000fee0000001884 */
[----:B------:R-:W-:Y:S01]  /*1a280*/  F2FP.PACK_AB R144, R206, R204 ;  /* 0x000000ccce90723e */ /* 0x000fe200000000ff */
[-C--:B------:R-:W-:Y:S01]  /*1a290*/  HMMA.16816.F32 R148, R136, R160.reuse, R8 ;  /* 0x000000a08894723c */ /* 0x080fe20000001808 */
[----:B------:R-:W1:Y:S04]  /*1a2a0*/  LDSM.16.MT88.4 R8, [R219+0x3080] ;  /* 0x00308000db08783b */ /* 0x000e680000004200 */
[----:B--2---:R-:W-:Y:S02]  /*1a2b0*/  F2FP.PACK_AB R146, R210, R209 ;  /* 0x000000d1d292723e */ /* 0x004fe400000000ff */
[----:B----4-:R-:W-:Y:S02]  /*1a2c0*/  F2FP.PACK_AB R145, R196, R198 ;  /* 0x000000c6c491723e */ /* 0x010fe400000000ff */
[----:B-----5:R-:W-:Y:S07]  /*1a2d0*/  F2FP.PACK_AB R147, R143, R197 ;  /* 0x000000c58f93723e */ /* 0x020fee00000000ff */
[C---:B------:R-:W-:Y:S01]  /*1a2e0*/  HMMA.16816.F32 R152, R144.reuse, R160, R12 ;  /* 0x000000a09098723c */ /* 0x040fe2000000180c */
[----:B------:R-:W2:Y:S07]  /*1a2f0*/  LDSM.16.MT88.4 R12, [R217+0x4880] ;  /* 0x00488000d90c783b */ /* 0x000eae0000004200 */
[-C--:B------:R-:W-:Y:S01]  /*1a300*/  HMMA.16816.F32 R156, R144, R162.reuse, R16 ;  /* 0x000000a2909c723c */ /* 0x080fe20000001810 */
[----:B------:R-:W3:Y:S07]  /*1a310*/  LDSM.16.MT88.4 R16, [R218+0x4880] ;  /* 0x00488000da10783b */ /* 0x000eee0000004200 */
[C---:B------:R-:W-:Y:S01]  /*1a320*/  HMMA.16816.F32 R160, R136.reuse, R162, R20 ;  /* 0x000000a288a0723c */ /* 0x040fe20000001814 */
[----:B------:R-:W4:Y:S07]  /*1a330*/  LDSM.16.MT88.4 R20, [R220+0x4880] ;  /* 0x00488000dc14783b */ /* 0x000f2e0000004200 */
[-C--:B------:R-:W-:Y:S01]  /*1a340*/  HMMA.16816.F32 R164, R136, R176.reuse, R24 ;  /* 0x000000b088a4723c */ /* 0x080fe20000001818 */
[----:B------:R-:W5:Y:S07]  /*1a350*/  LDSM.16.MT88.4 R24, [R219+0x4880] ;  /* 0x00488000db18783b */ /* 0x000f6e0000004200 */
        /* <DEDUP_REMOVED lines=28> */
[-C--:B---3--:R-:W-:Y:S04]  /*1a520*/  HMMA.16816.F32 R88, R136, R16.reuse, R88 ;  /* 0x000000108858723c */ /* 0x088fe80000001858 */
[----:B------:R-:W-:Y:S02]  /*1a530*/  FADD.FTZ R7, R207, R2 ;  /* 0x00000002cf077221 */ /* 0x000fe40000010000 */
[----:B------:R-:W-:Y:S02]  /*1a540*/  FADD.FTZ R2, R198, R4 ;  /* 0x00000004c6027221 */ /* 0x000fe40000010000 */
[C---:B------:R-:W-:Y:S04]  /*1a550*/  HMMA.16816.F32 R92, R144.reuse, R16, R92 ;  /* 0x00000010905c723c */ /* 0x040fe8000000185c */
[----:B------:R-:W-:Y:S02]  /*1a560*/  FADD.FTZ R4, R206, R0 ;  /* 0x00000000ce047221 */ /* 0x000fe40000010000 */
[----:B------:R-:W-:Y:S02]  /*1a570*/  FADD.FTZ R0, R245, R6 ;  /* 0x00000006f5007221 */ /* 0x000fe40000010000 */
[-C--:B------:R-:W-:Y:S04]  /*1a580*/  HMMA.16816.F32 R96, R144, R18.reuse, R96 ;  /* 0x000000129060723c */ /* 0x080fe80000001860 */
[----:B------:R-:W-:Y:S02]  /*1a590*/  FADD.FTZ R0, R244, R0 ;  /* 0x00000000f4007221 */ /* 0x000fe40000010000 */
[----:B------:R-:W-:Y:S01]  /*1a5a0*/  FADD.FTZ R6, R211, R7 ;  /* 0x00000007d3067221 */ /* 0x000fe20000010000 */
[----:B------:R-:W-:Y:S01]  /*1a5b0*/  MOV R7, R142 ;  /* 0x0000008e00077202 */ /* 0x000fe20000000f00 */
[C---:B------:R-:W-:Y:S01]  /*1a5c0*/  HMMA.16816.F32 R100, R136.reuse, R18, R100 ;  /* 0x000000128864723c */ /* 0x040fe20000001864 */
[----:B------:R1:W-:Y:S03]  /*1a5d0*/  STL [R1+0x94], R0 ;  /* 0x0000940001007387 */ /* 0x0003e60000100800 */
[----:B------:R-:W-:Y:S02]  /*1a5e0*/  FADD.FTZ R6, R212, R6 ;  /* 0x00000006d4067221 */ /* 0x000fe40000010000 */
[----:B------:R-:W-:Y:S02]  /*1a5f0*/  FADD.FTZ R4, R209, R4 ;  /* 0x00000004d1047221 */ /* 0x000fe40000010000 */
[-C--:B----4-:R-:W-:Y:S01]  /*1a600*/  HMMA.16816.F32 R104, R136, R20.reuse, R104 ;  /* 0x000000148868723c */ /* 0x090fe20000001868 */
[----:B------:R2:W-:Y:S03]  /*1a610*/  STL [R1+0x98], R6 ;  /* 0x0000980601007387 */ /* 0x0005e60000100800 */
[----:B------:R-:W-:Y:S02]  /*1a620*/  FADD.FTZ R4, R210, R4 ;  /* 0x00000004d2047221 */ /* 0x000fe40000010000 */
[----:B------:R-:W-:Y:S02]  /*1a630*/  FADD.FTZ R2, R196, R2 ;  /* 0x00000002c4027221 */ /* 0x000fe40000010000 */
[C---:B------:R-:W-:Y:S01]  /*1a640*/  HMMA.16816.F32 R108, R144.reuse, R20, R108 ;  /* 0x00000014906c723c */ /* 0x040fe2000000186c */
[----:B------:R3:W-:Y:S03]  /*1a650*/  STL [R1+0x9c], R4 ;  /* 0x00009c0401007387 */ /* 0x0007e60000100800 */
[----:B------:R-:W-:Y:S04]  /*1a660*/  FADD.FTZ R2, R197, R2 ;  /* 0x00000002c5027221 */ /* 0x000fe80000010000 */
[-C--:B------:R-:W-:Y:S04]  /*1a670*/  HMMA.16816.F32 R112, R144, R22.reuse, R112 ;  /* 0x000000169070723c */ /* 0x080fe80000001870 */
[----:B------:R-:W-:Y:S01]  /*1a680*/  FADD.FTZ R2, R143, R2 ;  /* 0x000000028f027221 */ /* 0x000fe20000010000 */
[----:B-1----:R-:W-:Y:S03]  /*1a690*/  IADD3 R0, R235, -0x1, RZ ;  /* 0xffffffffeb007810 */ /* 0x002fe60007ffe0ff */
[C---:B------:R-:W-:Y:S01]  /*1a6a0*/  HMMA.16816.F32 R116, R136.reuse, R22, R116 ;  /* 0x000000168874723c */ /* 0x040fe20000001874 */
[----:B------:R3:W-:Y:S03]  /*1a6b0*/  STL [R1+0xa0], R2 ;  /* 0x0000a00201007387 */ /* 0x0007e60000100800 */
[----:B------:R-:W-:Y:S02]  /*1a6c0*/  MOV R235, R0 ;  /* 0x0000000000eb7202 */ /* 0x000fe40000000f00 */
[----:B--2---:R-:W-:Y:S02]  /*1a6d0*/  MOV R6, R140 ;  /* 0x0000008c00067202 */ /* 0x004fe40000000f00 */
[-C--:B-----5:R-:W-:Y:S08]  /*1a6e0*/  HMMA.16816.F32 R120, R136, R24.reuse, R120 ;  /* 0x000000188878723c */ /* 0x0a0ff00000001878 */
[C---:B------:R-:W-:Y:S08]  /*1a6f0*/  HMMA.16816.F32 R124, R144.reuse, R24, R124 ;  /* 0x00000018907c723c */ /* 0x040ff0000000187c */
[-C--:B------:R-:W-:Y:S08]  /*1a700*/  HMMA.16816.F32 R128, R144, R26.reuse, R128 ;  /* 0x0000001a9080723c */ /* 0x080ff00000001880 */
[----:B------:R-:W-:Y:S07]  /*1a710*/  HMMA.16816.F32 R132, R136, R26, R132 ;  /* 0x0000001a8884723c */ /* 0x000fee0000001884 */
[----:B------:R-:W-:Y:S02]  /*1a720*/  MOV R136, R3 ;  /* 0x0000000300887202 */ /* 0x000fe40000000f00 */
[----:B------:R-:W-:Y:S03]  /*1a730*/  MOV R137, R141 ;  /* 0x0000008d00897202 */ /* 0x000fe60000000f00 */
[----:B------:R-:W-:Y:S01]  /*1a740*/  MOV R138, R3 ;  /* 0x00000003008a7202 */ /* 0x000fe20000000f00 */
[----:B---3--:R-:W-:-:S05]  /*1a750*/  @P0 BRA `(.L_x_1253) ;  /* 0xffffb44000000947 */ /* 0x008fca000383ffff */
.L_x_1236:
[----:B------:R-:W-:Y:S02]  /*1a760*/  MOV R10, 0x1f ;  /* 0x0000001f000a7802 */ /* 0x000fe40000000f00 */
[----:B------:R-:W-:Y:S01]  /*1a770*/  MOV R8, 0xffffffff ;  /* 0xffffffff00087802 */ /* 0x000fe20000000f00 */
[----:B------:R-:W-:Y:S05]  /*1a780*/  BRA.DIV ~URZ, `(.L_x_1254) ;  /* 0x00003fa27f007947 */ /* 0x000fea000b800000 */
[----:B------:R-:W2:Y:S04]  /*1a790*/  LDL R0, [R1+0x94] ;  /* 0x0000940001007983 */ /* 0x000ea80000100800 */
[----:B--2---:R2:W3:Y:S02]  /*1a7a0*/  SHFL.BFLY PT, R4, R0, 0x2, 0x1f ;  /* 0x0c401f0000047f89 */ /* 0x0044e400000e0000 */
.L_x_1313:
[----:B--2---:R-:W2:Y:S02]  /*1a7b0*/  LDL.LU R0, [R1+0x94] ;  /* 0x0000940001007983 */ /* 0x004ea40000300800 */
[----:B--23--:R-:W-:Y:S01]  /*1a7c0*/  FADD.FTZ R4, R4, R0 ;  /* 0x0000000004047221 */ /* 0x00cfe20000010000 */
[----:B------:R-:W-:Y:S05]  /*1a7d0*/  BRA.DIV ~URZ, `(.L_x_1255) ;  /* 0x00003fb27f007947 */ /* 0x000fea000b800000 */
[----:B------:R-:W2:Y:S04]  /*1a7e0*/  LDL.LU R2, [R1+0x98] ;  /* 0x0000980001027983 */ /* 0x000ea80000300800 */
[----:B------:R-:W3:Y:S04]  /*1a7f0*/  LDL.LU R0, [R1+0x9c] ;  /* 0x00009c0001007983 */ /* 0x000ee80000300800 */
[----:B------:R-:W4:Y:S04]  /*1a800*/  LDL.LU R8, [R1+0xa0] ;  /* 0x0000a00001087983 */ /* 0x000f280000300800 */
[----:B--2--5:R-:W2:Y:S04]  /*1a810*/  SHFL.BFLY PT, R5, R2, 0x2, 0x1f ;  /* 0x0c401f0002057f89 */ /* 0x024ea800000e0000 */
[----:B---3--:R-:W3:Y:S04]  /*1a820*/  SHFL.BFLY PT, R6, R0, 0x2, 0x1f ;  /* 0x0c401f0000067f89 */ /* 0x008ee800000e0000 */
[----:B----4-:R-:W4:Y:S01]  /*1a830*/  SHFL.BFLY PT, R9, R8, 0x2, 0x1f ;  /* 0x0c401f0008097f89 */ /* 0x010f2200000e0000 */
[----:B--2---:R-:W-:-:S02]  /*1a840*/  FADD.FTZ R5, R5, R2 ;  /* 0x0000000205057221 */ /* 0x004fc40000010000 */
[----:B---3--:R-:W-:-:S03]  /*1a850*/  FADD.FTZ R6, R6, R0 ;  /* 0x0000000006067221 */ /* 0x008fc60000010000 */
[----:B------:R-:W2:Y:S01]  /*1a860*/  SHFL.BFLY PT, R2, R5, 0x1, 0x1f ;  /* 0x0c201f0005027f89 */ /* 0x000ea200000e0000 */
[----:B----4-:R-:W-:-:S03]  /*1a870*/  FADD.FTZ R9, R9, R8 ;  /* 0x0000000809097221 */ /* 0x010fc60000010000 */
[----:B------:R-:W3:Y:S04]  /*1a880*/  SHFL.BFLY PT, R0, R4, 0x1, 0x1f ;  /* 0x0c201f0004007f89 */ /* 0x000ee800000e0000 */
[----:B-1----:R-:W1:Y:S04]  /*1a890*/  SHFL.BFLY PT, R3, R6, 0x1, 0x1f ;  /* 0x0c201f0006037f89 */ /* 0x002e6800000e0000 */
[----:B------:R4:W4:Y:S01]  /*1a8a0*/  SHFL.BFLY PT, R7, R9, 0x1, 0x1f ;  /* 0x0c201f0009077f89 */ /* 0x00092200000e0000 */
[----:B--2---:R-:W-:Y:S02]  /*1a8b0*/  FADD.FTZ R5, R5, R2 ;  /* 0x0000000205057221 */ /* 0x004fe40000010000 */
[----:B---3--:R-:W-:-:S02]  /*1a8c0*/  FADD.FTZ R4, R4, R0 ;  /* 0x0000000004047221 */ /* 0x008fc40000010000 */
[----:B-1----:R-:W-:-:S03]  /*1a8d0*/  FADD.FTZ R6, R6, R3 ;  /* 0x0000000306067221 */ /* 0x002fc60000010000 */
.L_x_1314:
[----:B------:R-:W-:Y:S01]  /*1a8e0*/  FSETP.NE.FTZ.AND P2, PT, R4, RZ, PT ;  /* 0x000000ff0400720b */ /* 0x000fe20003f55000 */
[----:B------:R-:W-:Y:S01]  /*1a8f0*/  CS2R R2, SRZ ;  /* 0x0000000000027805 */ /* 0x000fe2000001ff00 */
[----:B------:R-:W-:Y:S01]  /*1a900*/  FSETP.NE.FTZ.AND P0, PT, R6, RZ, PT ;  /* 0x000000ff0600720b */ /* 0x000fe20003f15000 */
[----:B----4-:R-:W-:Y:S01]  /*1a910*/  FADD.FTZ R9, R7, R9 ;  /* 0x0000000907097221 */ /* 0x010fe20000010000 */
[----:B------:R-:W-:Y:S02]  /*1a920*/  FSETP.NE.FTZ.AND P1, PT, R5, RZ, PT ;  /* 0x000000ff0500720b */ /* 0x000fe40003f35000 */
[----:B------:R-:W-:Y:S02]  /*1a930*/  MOV R0, RZ ;  /* 0x000000ff00007202 */ /* 0x000fe40000000f00 */
[----:B------:R-:W-:-:S05]  /*1a940*/  FSETP.NE.FTZ.AND P3, PT, R9, RZ, PT ;  /* 0x000000ff0900720b */ /* 0x000fca0003f75000 */
[----:B------:R-:W1:Y:S08]  /*1a950*/  @P2 MUFU.RCP R0, R4 ;  /* 0x0000000400002308 */ /* 0x000e700000001000 */
[----:B------:R-:W2:Y:S08]  /*1a960*/  @P0 MUFU.RCP R2, R6 ;  /* 0x0000000600020308 */ /* 0x000eb00000001000 */
[----:B------:R-:W3:Y:S01]  /*1a970*/  @P1 MUFU.RCP R3, R5 ;  /* 0x0000000500031308 */ /* 0x000ee20000001000 */
        /* <DEDUP_REMOVED lines=9> */
[----:B------:R4:W5:Y:S01]  /*1aa10*/  @P2 MUFU.LG2 R8, R4 ;  /* 0x0000000400082308 */ /* 0x0009620000000c00 */
[C---:B------:R-:W-:Y:S02]  /*1aa20*/  FMUL.FTZ R180, R0.reuse, R180 ;  /* 0x000000b400b47220 */ /* 0x040fe40000410000 */
[C---:B------:R-:W-:Y:S02]  /*1aa30*/  FMUL.FTZ R47, R0.reuse, R181 ;  /* 0x000000b5002f7220 */ /* 0x040fe40000410000 */
[C---:B------:R-:W-:Y:S02]  /*1aa40*/  FMUL.FTZ R192, R0.reuse, R192 ;  /* 0x000000c000c07220 */ /* 0x040fe40000410000 */
[C---:B------:R-:W-:Y:S01]  /*1aa50*/  FMUL.FTZ R43, R0.reuse, R193 ;  /* 0x000000c1002b7220 */ /* 0x040fe20000410000 */
[----:B------:R1:W1:Y:S01]  /*1aa60*/  @P1 MUFU.LG2 R7, R5 ;  /* 0x0000000500071308 */ /* 0x0002620000000c00 */
[----:B------:R-:W-:-:S02]  /*1aa70*/  FMUL.FTZ R10, R0, R56 ;  /* 0x00000038000a7220 */ /* 0x000fc40000410000 */
[C---:B------:R-:W-:Y:S02]  /*1aa80*/  FMUL.FTZ R42, R0.reuse, R57 ;  /* 0x00000039002a7220 */ /* 0x040fe40000410000 */
[C---:B------:R-:W-:Y:S02]  /*1aa90*/  FMUL.FTZ R68, R0.reuse, R68 ;  /* 0x0000004400447220 */ /* 0x040fe40000410000 */
[C---:B------:R-:W-:Y:S01]  /*1aaa0*/  FMUL.FTZ R39, R0.reuse, R69 ;  /* 0x0000004500277220 */ /* 0x040fe20000410000 */
[----:B----4-:R-:W-:Y:S01]  /*1aab0*/  @P1 MOV R4, 0x3f317218 ;  /* 0x3f31721800041802 */ /* 0x010fe20000000f00 */
[C---:B------:R-:W-:Y:S01]  /*1aac0*/  FMUL.FTZ R72, R0.reuse, R72 ;  /* 0x0000004800487220 */ /* 0x040fe20000410000 */
[----:B------:R-:W-:Y:S01]  /*1aad0*/  MOV R69, 0xff800000 ;  /* 0xff80000000457802 */ /* 0x000fe20000000f00 */
[C---:B------:R-:W-:Y:S01]  /*1aae0*/  FMUL.FTZ R36, R0.reuse, R73 ;  /* 0x0000004900247220 */ /* 0x040fe20000410000 */
[----:B------:R-:W-:Y:S01]  /*1aaf0*/  MOV R73, 0xff800000 ;  /* 0xff80000000497802 */ /* 0x000fe20000000f00 */
[----:B------:R-:W-:-:S02]  /*1ab00*/  FMUL.FTZ R84, R0, R84 ;  /* 0x0000005400547220 */ /* 0x000fc40000410000 */
[C---:B------:R-:W-:Y:S01]  /*1ab10*/  FMUL.FTZ R33, R0.reuse, R85 ;  /* 0x0000005500217220 */ /* 0x040fe20000410000 */
[----:B-1----:R-:W-:Y:S01]  /*1ab20*/  @P2 MOV R5, 0x3f317218 ;  /* 0x3f31721800052802 */ /* 0x002fe20000000f00 */
        /* <DEDUP_REMOVED lines=12> */
[----:B------:R-:W-:Y:S01]  /*1abf0*/  MOV R0, RZ ;  /* 0x000000ff00007202 */ /* 0x000fe20000000f00 */
[C---:B--2---:R-:W-:Y:S02]  /*1ac00*/  FMUL.FTZ R56, R2.reuse, R152 ;  /* 0x0000009802387220 */ /* 0x044fe40000410000 */
[C---:B------:R-:W-:Y:S02]  /*1ac10*/  FMUL.FTZ R153, R2.reuse, R153 ;  /* 0x0000009902997220 */ /* 0x040fe40000410000 */
[C---:B------:R-:W-:Y:S01]  /*1ac20*/  FMUL.FTZ R156, R2.reuse, R156 ;  /* 0x0000009c029c7220 */ /* 0x040fe20000410000 */
[----:B------:R-:W-:Y:S01]  /*1ac30*/  @P3 MUFU.RCP R0, R9 ;  /* 0x0000000900003308 */ /* 0x000fe20000001000 */
        /* <DEDUP_REMOVED lines=28> */
[----:B------:R-:W-:Y:S02]  /*1ae00*/  FMUL.FTZ R16, R2, R129 ;  /* 0x0000008102107220 */ /* 0x000fe40000410000 */
[C---:B---3--:R-:W-:Y:S01]  /*1ae10*/  FMUL.FTZ R150, R3.reuse, R150 ;  /* 0x0000009603967220 */ /* 0x048fe20000410000 */
[----:B------:R-:W1:Y:S01]  /*1ae20*/  @P3 MUFU.LG2 R2, R9 ;  /* 0x0000000900023308 */ /* 0x000e620000000c00 */
        /* <DEDUP_REMOVED lines=13> */
[----:B------:R-:W-:Y:S01]  /*1af00*/  MOV R59, 0xff800000 ;  /* 0xff800000003b7802 */ /* 0x000fe20000000f00 */
        /* <DEDUP_REMOVED lines=20> */
[----:B------:R-:W-:-:S02]  /*1b050*/  @P0 FMUL.FTZ R6, R6, 0.69314718246459960938 ;  /* 0x3f31721806060820 */ /* 0x000fc40000410000 */
[----:B-----5:R-:W-:Y:S02]  /*1b060*/  @P2 FMUL.FTZ R8, R8, 0.69314718246459960938 ;  /* 0x3f31721808082820 */ /* 0x020fe40000410000 */
[----:B------:R-:W-:Y:S02]  /*1b070*/  @P0 FMUL.FTZ R3, R3, c[0x0][0x2d0] ;  /* 0x0000b40003030a20 */ /* 0x000fe40000410000 */
[----:B------:R-:W-:Y:S02]  /*1b080*/  @P2 FMUL.FTZ R5, R5, c[0x0][0x2d0] ;  /* 0x0000b40005052a20 */ /* 0x000fe40000410000 */
[----:B------:R-:W-:Y:S01]  /*1b090*/  @P0 FFMA.FTZ R73, R3, R141, R6 ;  /* 0x0000008d03490223 */ /* 0x000fe20000010006 */
[----:B------:R-:W-:Y:S01]  /*1b0a0*/  @P3 MOV R3, 0x3f317218 ;  /* 0x3f31721800033802 */ /* 0x000fe20000000f00 */
[----:B------:R-:W-:Y:S01]  /*1b0b0*/  @P1 FMUL.FTZ R7, R7, 0.69314718246459960938 ;  /* 0x3f31721807071820 */ /* 0x000fe20000410000 */
[----:B------:R-:W-:Y:S01]  /*1b0c0*/  PLOP3.LUT P0, PT, PT, PT, PT, 0x8, 0x0 ;  /* 0x000000000000781c */ /* 0x000fe20003f0e170 */
[----:B------:R-:W-:-:S02]  /*1b0d0*/  @P1 FMUL.FTZ R4, R4, c[0x0][0x2d0] ;  /* 0x0000b40004041a20 */ /* 0x000fc40000410000 */
[----:B-1----:R-:W-:Y:S02]  /*1b0e0*/  @P3 FMUL.FTZ R2, R2, 0.69314718246459960938 ;  /* 0x3f31721802023820 */ /* 0x002fe40000410000 */
[----:B------:R-:W-:Y:S02]  /*1b0f0*/  @P3 FMUL.FTZ R3, R3, c[0x0][0x2d0] ;  /* 0x0000b40003033a20 */ /* 0x000fe40000410000 */
[----:B------:R-:W-:Y:S02]  /*1b100*/  @P2 FFMA.FTZ R69, R5, R140, R8 ;  /* 0x0000008c05452223 */ /* 0x000fe40000010008 */
[----:B------:R-:W-:Y:S02]  /*1b110*/  @P1 FFMA.FTZ R71, R4, R142, R7 ;  /* 0x0000008e04471223 */ /* 0x000fe40000010007 */
        /* <DEDUP_REMOVED lines=33> */
.L_x_1162:
[----:B--2---:R-:W-:Y:S05]  /*1b330*/  @P0 BRA `(.L_x_1256) ;  /* 0x00001c6000000947 */ /* 0x004fea0003800000 */
[----:B------:R-:W2:Y:S01]  /*1b340*/  LDL R65, [R1+0xe0] ;  /* 0x0000e00001417983 */ /* 0x000ea20000100800 */
[----:B------:R-:W-:Y:S01]  /*1b350*/  F2FP.PACK_AB R40, R40, R60 ;  /* 0x0000003c2828723e */ /* 0x000fe200000000ff */
[----:B------:R-:W-:Y:S01]  /*1b360*/  WARPSYNC 0xffffffff ;  /* 0xffffffff00007948 */ /* 0x000fe20003800000 */
[----:B------:R-:W-:Y:S01]  /*1b370*/  F2FP.PACK_AB R41, R41, R58 ;  /* 0x0000003a2929723e */ /* 0x000fe200000000ff */
[----:B------:R-:W3:Y:S01]  /*1b380*/  S2R R61, SR_TID.X ;  /* 0x00000000003d7919 */ /* 0x000ee20000002100 */
        /* <DEDUP_REMOVED lines=12> */
[----:B---3--:R-:W-:Y:S02]  /*1b450*/  SHF.R.S32.HI R60, RZ, 0x1f, R61 ;  /* 0x0000001fff3c7819 */ /* 0x008fe4000001143d */
[----:B------:R-:W-:Y:S02]  /*1b460*/  F2FP.PACK_AB R52, R52, R168 ;  /* 0x000000a83434723e */ /* 0x000fe400000000ff */
[CC--:B------:R-:W-:Y:S02]  /*1b470*/  LEA.HI R2, R60.reuse, R61.reuse, RZ, 0x2 ;  /* 0x0000003d3c027211 */ /* 0x0c0fe400078f10ff */
[----:B------:R-:W-:-:S02]  /*1b480*/  LEA.HI R58, R60, R61, RZ, 0x5 ;  /* 0x0000003d3c3a7211 */ /* 0x000fc400078f28ff */
[--C-:B------:R-:W-:Y:S02]  /*1b490*/  SHF.R.S32.HI R4, RZ, 0x2, R2.reuse ;  /* 0x00000002ff047819 */ /* 0x100fe40000011402 */
[----:B------:R-:W-:Y:S02]  /*1b4a0*/  SHF.R.S32.HI R0, RZ, 0x1f, R2 ;  /* 0x0000001fff007819 */ /* 0x000fe40000011402 */
[----:B-1----:R-:W-:Y:S02]  /*1b4b0*/  SHF.R.S32.HI R57, RZ, 0x5, R58 ;  /* 0x00000005ff397819 */ /* 0x002fe4000001143a */
        /* <DEDUP_REMOVED lines=148> */
[----:B------:R-:W-:Y:S01]  /*1be00*/  ISETP.NE.AND.EX P0, PT, RZ, c[0x0][0x50c], PT, P0 ;  /* 0x00014300ff007a0c */ /* 0x000fe20003f05300 */
[----:B------:R-:W-:-:S12]  /*1be10*/  IMAD.MOV.U32 R20, RZ, RZ, c[0x0][0x388] ;  /* 0x0000e200ff147624 */ /* 0x000fd800078e00ff */
[----:B------:R-:W-:-:S05]  /*1be20*/  @P0 IMAD.WIDE R2, R65, R2, c[0x0][0x508] ;  /* 0x0001420041020625 */ /* 0x000fca00078e0202 */
[----:B------:R3:W5:Y:S02]  /*1be30*/  @P0 LDG.E R20, [R2.64] ;  /* 0x0000000602140981 */ /* 0x000764000c1e1900 */
[----:B---3--:R-:W-:Y:S02]  /*1be40*/  CS2R R2, SRZ ;  /* 0x0000000000027805 */ /* 0x008fe4000001ff00 */
[--C-:B--2---:R-:W-:Y:S01]  /*1be50*/  @P1 SHF.R.S32.HI R3, RZ, 0x1f, R0.reuse ;  /* 0x0000001fff031819 */ /* 0x104fe20000011400 */
[----:B------:R-:W-:Y:S01]  /*1be60*/  @P1 IMAD.MOV.U32 R2, RZ, RZ, R0 ;  /* 0x000000ffff021224 */ /* 0x000fe200078e0000 */
[----:B------:R-:W-:Y:S05]  /*1be70*/  @P0 BRA `(.L_x_1257) ;  /* 0x0000004000000947 */ /* 0x000fea0003800000 */
[----:B-1----:R-:W-:Y:S05]  /*1be80*/  @!P1 BRA `(.L_x_1257) ;  /* 0x0000003000009947 */ /* 0x002fea0003800000 */
[----:B------:R1:W2:Y:S04]  /*1be90*/  LDG.E R0, [R4.64] ;  /* 0x0000000604007981 */ /* 0x0002a8000c1e1900 */
[----:B-1----:R-:W2:Y:S02]  /*1bea0*/  LDG.E R4, [R4.64+0x4] ;  /* 0x0000040604047981 */ /* 0x002ea4000c1e1900 */
[----:B--2--5:R-:W-:-:S02]  /*1beb0*/  IADD3 R20, -R0, R4, RZ ;  /* 0x0000000400147210 */ /* 0x024fc40007ffe1ff */
.L_x_1257:
[----:B-1----:R-:W-:Y:S01]  /*1bec0*/  LOP3.LUT R0, R58, 0xffffffe0, RZ, 0xc0, !PT ;  /* 0xffffffe03a007812 */ /* 0x002fe200078ec0ff */
[----:B------:R-:W1:Y:S01]  /*1bed0*/  S2R R11, SR_CTAID.Y ;  /* 0x00000000000b7919 */ /* 0x000e620000002600 */
[----:B------:R-:W-:Y:S01]  /*1bee0*/  LEA.HI R4, R21, R21, RZ, 0x1 ;  /* 0x0000001515047211 */ /* 0x000fe200078f08ff */
[----:B-----5:R-:W-:Y:S01]  /*1bef0*/  IMAD R20, R20, c[0x0][0x4e8], RZ ;  /* 0x00013a0014147a24 */ /* 0x020fe200078e02ff */
[----:B------:R-:W-:Y:S01]  /*1bf00*/  SHF.R.S32.HI R6, RZ, 0x1f, R57 ;  /* 0x0000001fff067819 */ /* 0x000fe20000011439 */
[----:B------:R-:W-:Y:S01]  /*1bf10*/  IMAD.IADD R0, R61, 0x1, -R0 ;  /* 0x000000013d007824 */ /* 0x000fe200078e0a00 */
[----:B------:R-:W-:Y:S01]  /*1bf20*/  LOP3.LUT R5, R4, 0x1ffffffe, RZ, 0xc0, !PT ;  /* 0x1ffffffe04057812 */ /* 0x000fe200078ec0ff */
[----:B------:R-:W2:Y:S01]  /*1bf30*/  S2R R80, SR_CTAID.X ;  /* 0x0000000000507919 */ /* 0x000ea20000002500 */
[----:B------:R-:W-:Y:S01]  /*1bf40*/  LEA.HI R6, R6, R57, RZ, 0x2 ;  /* 0x0000003906067211 */ /* 0x000fe200078f10ff */
[----:B------:R-:W-:Y:S01]  /*1bf50*/  IMAD.SHL.U32 R4, R4, 0x20, RZ ;  /* 0x0000002004047824 */ /* 0x000fe200078e00ff */
[----:B------:R-:W-:Y:S01]  /*1bf60*/  SHF.R.S32.HI R7, RZ, 0x1f, R0 ;  /* 0x0000001fff077819 */ /* 0x000fe20000011400 */
[----:B------:R-:W-:Y:S01]  /*1bf70*/  IMAD.IADD R8, R21, 0x1, -R5 ;  /* 0x0000000115087824 */ /* 0x000fe200078e0a05 */
[----:B------:R-:W-:Y:S01]  /*1bf80*/  LOP3.LUT R5, R6, 0xffffffc, RZ, 0xc0, !PT ;  /* 0x0ffffffc06057812 */ /* 0x000fe200078ec0ff */
[----:B------:R-:W3:Y:S01]  /*1bf90*/  S2R R10, SR_CTAID.Y ;  /* 0x00000000000a7919 */ /* 0x000ee20000002600 */
[----:B------:R-:W-:Y:S01]  /*1bfa0*/  LEA.HI R7, R7, R0, RZ, 0x2 ;  /* 0x0000000007077211 */ /* 0x000fe200078f10ff */
[----:B------:R-:W-:Y:S01]  /*1bfb0*/  BSSY B0, `(.L_x_1258) ;  /* 0x0000087000007945 */ /* 0x000fe20003800000 */
[----:B------:R-:W-:Y:S01]  /*1bfc0*/  LOP3.LUT R4, R4, 0xffffffc0, RZ, 0xc0, !PT ;  /* 0xffffffc004047812 */ /* 0x000fe200078ec0ff */
[----:B------:R-:W-:Y:S01]  /*1bfd0*/  IMAD.IADD R6, R57, 0x1, -R5 ;  /* 0x0000000139067824 */ /* 0x000fe200078e0a05 */
[----:B------:R-:W-:-:S02]  /*1bfe0*/  SHF.R.S32.HI R5, RZ, 0x2, R7 ;  /* 0x00000002ff057819 */ /* 0x000fc40000011407 */
[----:B------:R-:W-:Y:S01]  /*1bff0*/  MOV R9, c[0x0][0x4e8] ;  /* 0x00013a0000097a02 */ /* 0x000fe20000000f00 */
[----:B------:R-:W-:Y:S01]  /*1c000*/  IMAD R7, R8, 0x8, R4 ;  /* 0x0000000808077824 */ /* 0x000fe200078e0204 */
[----:B------:R-:W-:Y:S01]  /*1c010*/  LOP3.LUT P0, RZ, R0, 0x3, RZ, 0xc0, !PT ;  /* 0x0000000300ff7812 */ /* 0x000fe2000780c0ff */
[----:B------:R-:W-:Y:S01]  /*1c020*/  IMAD R19, R6, 0x10, R5 ;  /* 0x0000001006137824 */ /* 0x000fe200078e0205 */
[----:B------:R-:W-:Y:S01]  /*1c030*/  ISETP.NE.AND P2, PT, R9, 0x1, PT ;  /* 0x000000010900780c */ /* 0x000fe20003f45270 */
[----:B------:R-:W-:Y:S01]  /*1c040*/  IMAD R0, R3, c[0x0][0x3a0], RZ ;  /* 0x0000e80003007a24 */ /* 0x000fe200078e02ff */
[----:B------:R-:W-:Y:S01]  /*1c050*/  SEL R18, R65, RZ, !P1 ;  /* 0x000000ff41127207 */ /* 0x000fe20004800000 */
[----:B-1----:R-:W-:Y:S01]  /*1c060*/  IMAD.WIDE.U32 R4, R11, c[0x0][0x490], R2 ;  /* 0x000124000b047a25 */ /* 0x002fe200078e0002 */
[----:B------:R-:W-:Y:S02]  /*1c070*/  IADD3 R6, R19, R7, RZ ;  /* 0x0000000713067210 */ /* 0x000fe40007ffe0ff */
[----:B------:R-:W-:Y:S01]  /*1c080*/  LEA.HI R23, R60, R61, RZ, 0x6 ;  /* 0x0000003d3c177211 */ /* 0x000fe200078f30ff */
[----:B------:R-:W-:-:S02]  /*1c090*/  IMAD R7, R2, c[0x0][0x3a4], R0 ;  /* 0x0000e90002077a24 */ /* 0x000fc400078e0200 */
[----:B------:R-:W-:-:S04]  /*1c0a0*/  IMAD.WIDE.U32 R2, R2, c[0x0][0x3a0], RZ ;  /* 0x0000e80002027a25 */ /* 0x000fc800078e00ff */
[----:B--2---:R-:W-:Y:S01]  /*1c0b0*/  IMAD R0, R80, 0x80, R6 ;  /* 0x0000008050007824 */ /* 0x004fe200078e0206 */
[----:B---3--:R-:W-:Y:S02]  /*1c0c0*/  SHF.R.S32.HI R13, RZ, 0x1f, R10 ;  /* 0x0000001fff0d7819 */ /* 0x008fe4000001140a */
[----:B------:R-:W-:Y:S01]  /*1c0d0*/  IADD3 R3, R3, R7, RZ ;  /* 0x0000000703037210 */ /* 0x000fe20007ffe0ff */
[----:B------:R-:W-:Y:S01]  /*1c0e0*/  @P2 IMAD.HI.U32 R7, R0, c[0x0][0x4ec], RZ ;  /* 0x00013b0000072a27 */ /* 0x000fe200078e00ff */
[----:B------:R-:W-:Y:S02]  /*1c0f0*/  LEA.HI R10, R60, R61, RZ, 0x3 ;  /* 0x0000003d3c0a7211 */ /* 0x000fe400078f18ff */
[----:B------:R-:W-:Y:S01]  /*1c100*/  SHF.R.S32.HI R6, RZ, 0x1f, R65 ;  /* 0x0000001fff067819 */ /* 0x000fe20000011441 */
[----:B------:R-:W-:Y:S01]  /*1c110*/  IMAD R8, R13, c[0x0][0x490], RZ ;  /* 0x000124000d087a24 */ /* 0x000fe200078e02ff */
[----:B------:R-:W-:Y:S01]  /*1c120*/  SHF.R.S32.HI R21, RZ, 0x3, R10 ;  /* 0x00000003ff157819 */ /* 0x000fe2000001140a */
[----:B------:R-:W-:Y:S01]  /*1c130*/  IMAD.MOV.U32 R9, RZ, RZ, R0 ;  /* 0x000000ffff097224 */ /* 0x000fe200078e0000 */
[----:B------:R-:W-:Y:S01]  /*1c140*/  @P2 SHF.R.U32.HI R9, RZ, c[0x0][0x4f0], R7 ;  /* 0x00013c00ff092a19 */ /* 0x000fe20000011607 */
[----:B------:R-:W-:Y:S01]  /*1c150*/  IMAD R8, R11, c[0x0][0x494], R8 ;  /* 0x000125000b087a24 */ /* 0x000fe200078e0208 */
[----:B------:R-:W-:Y:S01]  /*1c160*/  LOP3.LUT R12, R10, 0xfffffff8, RZ, 0xc0, !PT ;  /* 0xfffffff80a0c7812 */ /* 0x000fe200078ec0ff */
[----:B------:R-:W-:Y:S01]  /*1c170*/  IMAD R14, R13, c[0x0][0x3e8], RZ ;  /* 0x0000fa000d0e7a24 */ /* 0x000fe200078e02ff */
[----:B------:R-:W-:Y:S01]  /*1c180*/  SEL R15, R6, RZ, !P1 ;  /* 0x000000ff060f7207 */ /* 0x000fe20004800000 */
[----:B------:R-:W-:-:S02]  /*1c190*/  IMAD.MOV R10, RZ, RZ, -R9 ;  /* 0x000000ffff0a7224 */ /* 0x000fc400078e0a09 */
[----:B------:R-:W-:Y:S01]  /*1c1a0*/  IMAD.WIDE.U32 R6, R11, c[0x0][0x3e8], R2 ;  /* 0x0000fa000b067a25 */ /* 0x000fe200078e0002 */
[----:B------:R-:W-:-:S03]  /*1c1b0*/  SHF.L.U32 R2, R21, 0x6, RZ ;  /* 0x0000000615027819 */ /* 0x000fc600000006ff */
[----:B------:R-:W-:Y:S02]  /*1c1c0*/  IMAD.IADD R5, R5, 0x1, R8 ;  /* 0x0000000105057824 */ /* 0x000fe400078e0208 */
[----:B------:R-:W-:Y:S01]  /*1c1d0*/  IMAD R10, R10, c[0x0][0x4e8], R0 ;  /* 0x00013a000a0a7a24 */ /* 0x000fe200078e0200 */
[----:B------:R-:W-:Y:S01]  /*1c1e0*/  LOP3.LUT R0, R2, 0x1c0, RZ, 0xc0, !PT ;  /* 0x000001c002007812 */ /* 0x000fe200078ec0ff */
[----:B------:R-:W-:Y:S02]  /*1c1f0*/  IMAD.IADD R12, R61, 0x1, -R12 ;  /* 0x000000013d0c7824 */ /* 0x000fe400078e0a0c */
[----:B------:R-:W-:Y:S01]  /*1c200*/  IMAD R8, R15, c[0x0][0x498], RZ ;  /* 0x000126000f087a24 */ /* 0x000fe200078e02ff */
[----:B------:R-:W-:Y:S01]  /*1c210*/  SHF.R.U32.HI R13, RZ, 0x3, R0 ;  /* 0x00000003ff0d7819 */ /* 0x000fe20000011600 */
[----:B------:R-:W-:Y:S02]  /*1c220*/  IMAD R14, R11, c[0x0][0x3ec], R14 ;  /* 0x0000fb000b0e7a24 */ /* 0x000fe400078e020e */
        /* <DEDUP_REMOVED lines=95> */
.L_x_1259:
[----:B--234-:R-:W-:Y:S05]  /*1c820*/  BSYNC B0 ;  /* 0x0000000000007941 */ /* 0x01cfea0003800000 */
.L_x_1258:
        /* <DEDUP_REMOVED lines=16> */
.L_x_1261:
[----:B------:R-:W-:Y:S05]  /*1c930*/  BSYNC B0 ;  /* 0x0000000000007941 */ /* 0x000fea0003800000 */
.L_x_1260:
        /* <DEDUP_REMOVED lines=16> */
.L_x_1263:
[----:B------:R-:W-:Y:S05]  /*1ca40*/  BSYNC B0 ;  /* 0x0000000000007941 */ /* 0x000fea0003800000 */
.L_x_1262:
        /* <DEDUP_REMOVED lines=16> */
.L_x_1265:
[----:B------:R-:W-:Y:S05]  /*1cb50*/  BSYNC B0 ;  /* 0x0000000000007941 */ /* 0x000fea0003800000 */
.L_x_1264:
        /* <DEDUP_REMOVED lines=16> */
.L_x_1267:
[----:B------:R-:W-:Y:S05]  /*1cc60*/  BSYNC B0 ;  /* 0x0000000000007941 */ /* 0x000fea0003800000 */
.L_x_1266:
        /* <DEDUP_REMOVED lines=16> */
.L_x_1269:
[----:B------:R-:W-:Y:S05]  /*1cd70*/  BSYNC B0 ;  /* 0x0000000000007941 */ /* 0x000fea0003800000 */
.L_x_1268:
        /* <DEDUP_REMOVED lines=16> */
.L_x_1271:
[----:B------:R-:W-:Y:S05]  /*1ce80*/  BSYNC B0 ;  /* 0x0000000000007941 */ /* 0x000fea0003800000 */
.L_x_1270:
        /* <DEDUP_REMOVED lines=17> */
.L_x_1256:
        /* <DEDUP_REMOVED lines=15> */
[----:B---3--:R-:W-:Y:S05]  /*1d090*/  @!P0 BRA `(.L_x_1272) ;  /* 0x0000003000008947 */ /* 0x008fea0003800000 */
[----:B------:R2:W3:Y:S04]  /*1d0a0*/  LDG.E R0, [R6.64] ;  /* 0x0000000606007981 */ /* 0x0004e8000c1e1900 */
[----:B--2---:R-:W3:Y:S02]  /*1d0b0*/  LDG.E R6, [R6.64+0x4] ;  /* 0x0000040606067981 */ /* 0x004ee4000c1e1900 */
[----:B---3-5:R-:W-:-:S02]  /*1d0c0*/  IADD3 R12, -R0, R6, RZ ;  /* 0x00000006000c7210 */ /* 0x028fc40007ffe1ff */
.L_x_1272:
[----:B---3--:R-:W2:Y:S01]  /*1d0d0*/  S2R R10, SR_TID.X ;  /* 0x00000000000a7919 */ /* 0x008ea20000002100 */
[----:B------:R-:W-:Y:S01]  /*1d0e0*/  SHF.R.S32.HI R0, RZ, 0x1f, R8 ;  /* 0x0000001fff007819 */ /* 0x000fe20000011408 */
[----:B------:R-:W-:Y:S01]  /*1d0f0*/  BSSY B0, `(.L_x_1273) ;  /* 0x0000029000007945 */ /* 0x000fe20003800000 */
[----:B------:R-:W-:Y:S01]  /*1d100*/  SEL R9, R8, RZ, !P0 ;  /* 0x000000ff08097207 */ /* 0x000fe20004000000 */
[----:B------:R-:W3:Y:S01]  /*1d110*/  S2R R2, SR_CTAID.Y ;  /* 0x0000000000027919 */ /* 0x000ee20000002600 */
[----:B------:R-:W-:-:S03]  /*1d120*/  SEL R11, R0, RZ, !P0 ;  /* 0x000000ff000b7207 */ /* 0x000fc60004000000 */
[----:B------:R-:W4:Y:S01]  /*1d130*/  S2R R14, SR_CTAID.Y ;  /* 0x00000000000e7919 */ /* 0x000f220000002600 */
[----:B--2---:R-:W-:Y:S02]  /*1d140*/  ISETP.GE.AND P1, PT, R10, 0x80, PT ;  /* 0x000000800a00780c */ /* 0x004fe40003f26270 */
[----:B---3--:R-:W-:-:S11]  /*1d150*/  SHF.R.S32.HI R15, RZ, 0x1f, R2 ;  /* 0x0000001fff0f7819 */ /* 0x008fd60000011402 */
[----:B------:R-:W-:Y:S05]  /*1d160*/  @P1 BRA `(.L_x_1274) ;  /* 0x0000021000001947 */ /* 0x000fea0003800000 */
[----:B----4-:R-:W2:Y:S01]  /*1d170*/  S2R R8, SR_CTAID.X ;  /* 0x0000000000087919 */ /* 0x010ea20000002500 */
[----:B-----5:R-:W-:Y:S01]  /*1d180*/  IMAD R0, R12, c[0x0][0x4e8], RZ ;  /* 0x00013a000c007a24 */ /* 0x020fe200078e02ff */
[----:B--2---:R-:W-:-:S04]  /*1d190*/  LEA R8, R8, R10, 0x7 ;  /* 0x0000000a08087211 */ /* 0x004fc800078e38ff */
        /* <DEDUP_REMOVED lines=30> */
.L_x_1274:
[----:B----4-:R-:W-:Y:S05]  /*1d380*/  BSYNC B0 ;  /* 0x0000000000007941 */ /* 0x010fea0003800000 */
.L_x_1273:
[----:B------:R-:W3:Y:S01]  /*1d390*/  S2R R13, SR_CTAID.X ;  /* 0x00000000000d7919 */ /* 0x000ee20000002500 */
[----:B--2---:R-:W-:Y:S01]  /*1d3a0*/  IMAD R0, R5, c[0x0][0x3a0], RZ ;  /* 0x0000e80005007a24 */ /* 0x004fe200078e02ff */
[----:B------:R-:W-:Y:S01]  /*1d3b0*/  SHF.R.S32.HI R5, RZ, 0x1f, R10 ;  /* 0x0000001fff057819 */ /* 0x000fe2000001140a */
[C---:B------:R-:W-:Y:S01]  /*1d3c0*/  IMAD.WIDE.U32 R2, R4.reuse, c[0x0][0x3a0], RZ ;  /* 0x0000e80004027a25 */ /* 0x040fe200078e00ff */
[----:B------:R-:W-:Y:S02]  /*1d3d0*/  MOV R6, c[0x0][0x4e8] ;  /* 0x00013a0000067a02 */ /* 0x000fe40000000f00 */
[----:B------:R-:W-:Y:S01]  /*1d3e0*/  LEA.HI R5, R5, R10, RZ, 0x3 ;  /* 0x0000000a05057211 */ /* 0x000fe200078f18ff */
[----:B------:R-:W-:Y:S01]  /*1d3f0*/  IMAD R0, R4, c[0x0][0x3a4], R0 ;  /* 0x0000e90004007a24 */ /* 0x000fe200078e0200 */
[----:B------:R-:W-:Y:S01]  /*1d400*/  ISETP.NE.AND P0, PT, R6, 0x1, PT ;  /* 0x000000010600780c */ /* 0x000fe20003f05270 */
[----:B------:R-:W-:Y:S01]  /*1d410*/  IMAD R6, R11, c[0x0][0x3f0], RZ ;  /* 0x0000fc000b067a24 */ /* 0x000fe200078e02ff */
[----:B------:R-:W-:-:S02]  /*1d420*/  LOP3.LUT R4, R5, 0xfffffff8, RZ, 0xc0, !PT ;  /* 0xfffffff805047812 */ /* 0x000fc400078ec0ff */
[----:B------:R-:W-:Y:S01]  /*1d430*/  IADD3 R3, R3, R0, RZ ;  /* 0x0000000003037210 */ /* 0x000fe20007ffe0ff */
[----:B------:R-:W-:Y:S01]  /*1d440*/  IMAD R0, R15, c[0x0][0x3e8], RZ ;  /* 0x0000fa000f007a24 */ /* 0x000fe200078e02ff */
[----:B------:R-:W-:Y:S01]  /*1d450*/  IADD3 R8, -R4, R10, RZ ;  /* 0x0000000a04087210 */ /* 0x000fe20007ffe1ff */
[----:B------:R-:W-:Y:S01]  /*1d460*/  IMAD R7, R9, c[0x0][0x3f4], R6 ;  /* 0x0000fd0009077a24 */ /* 0x000fe200078e0206 */
[----:B------:R-:W-:Y:S01]  /*1d470*/  SHF.R.S32.HI R10, RZ, 0x3, R5 ;  /* 0x00000003ff0a7819 */ /* 0x000fe20000011405 */
[C---:B------:R-:W-:Y:S02]  /*1d480*/  IMAD R0, R14.reuse, c[0x0][0x3ec], R0 ;  /* 0x0000fb000e007a24 */ /* 0x040fe400078e0200 */
[----:B------:R-:W-:-:S04]  /*1d490*/  IMAD.WIDE.U32 R2, R14, c[0x0][0x3e8], R2 ;  /* 0x0000fa000e027a25 */ /* 0x000fc800078e0002 */
[----:B------:R-:W-:Y:S01]  /*1d4a0*/  IMAD R4, R8, 0x10, R10 ;  /* 0x0000001008047824 */ /* 0x000fe200078e020a */
[----:B------:R-:W-:-:S04]  /*1d4b0*/  IADD3 R3, R0, R3, RZ ;  /* 0x0000000300037210 */ /* 0x000fc80007ffe0ff */
[----:B---3--:R-:W-:Y:S01]  /*1d4c0*/  LEA R4, R13, R4, 0x7 ;  /* 0x000000040d047211 */ /* 0x008fe200078e38ff */
[----:B------:R-:W-:-:S04]  /*1d4d0*/  IMAD.WIDE.U32 R2, R9, c[0x0][0x3f0], R2 ;  /* 0x0000fc0009027a25 */ /* 0x000fc800078e0002 */
[----:B------:R-:W-:Y:S01]  /*1d4e0*/  @P0 IMAD.HI.U32 R5, R4, c[0x0][0x4ec], RZ ;  /* 0x00013b0004050a27 */ /* 0x000fe200078e00ff */
[----:B------:R-:W-:-:S03]  /*1d4f0*/  IADD3 R3, R3, R7, RZ ;  /* 0x0000000703037210 */ /* 0x000fc60007ffe0ff */
[----:B------:R-:W-:Y:S01]  /*1d500*/  IMAD.MOV.U32 R0, RZ, RZ, R4 ;  /* 0x000000ffff007224 */ /* 0x000fe200078e0004 */
[----:B------:R-:W-:-:S04]  /*1d510*/  @P0 SHF.R.U32.HI R0, RZ, c[0x0][0x4f0], R5 ;  /* 0x00013c00ff000a19 */ /* 0x000fc80000011605 */
[C---:B------:R-:W-:Y:S01]  /*1d520*/  IADD3 R5, -R0.reuse, RZ, RZ ;  /* 0x000000ff00057210 */ /* 0x040fe20007ffe1ff */
[----:B------:R-:W-:Y:S01]  /*1d530*/  IMAD.WIDE.U32 R2, R0, c[0x0][0x3e0], R2 ;  /* 0x0000f80000027a25 */ /* 0x000fe200078e0002 */
[----:B------:R-:W-:-:S03]  /*1d540*/  SHF.R.S32.HI R6, RZ, 0x1f, R0 ;  /* 0x0000001fff067819 */ /* 0x000fc60000011400 */
[----:B------:R-:W-:Y:S02]  /*1d550*/  IMAD R5, R5, c[0x0][0x4e8], R4 ;  /* 0x00013a0005057a24 */ /* 0x000fe400078e0204 */
[----:B------:R-:W-:-:S03]  /*1d560*/  IMAD R6, R6, c[0x0][0x3e0], RZ ;  /* 0x0000f80006067a24 */ /* 0x000fc600078e02ff */
[----:B------:R-:W-:Y:S01]  /*1d570*/  SHF.R.S32.HI R4, RZ, 0x1f, R5 ;  /* 0x0000001fff047819 */ /* 0x000fe20000011405 */
[----:B------:R-:W-:Y:S01]  /*1d580*/  IMAD R0, R0, c[0x0][0x3e4], R6 ;  /* 0x0000f90000007a24 */ /* 0x000fe200078e0206 */
[----:B------:R-:W-:Y:S02]  /*1d590*/  SHF.L.U32 R6, R8, 0x3, RZ ;  /* 0x0000000308067819 */ /* 0x000fe400000006ff */
[----:B------:R-:W-:Y:S01]  /*1d5a0*/  LEA R8, R13, R10, 0x7 ;  /* 0x0000000a0d087211 */ /* 0x000fe200078e38ff */
[----:B------:R-:W-:Y:S01]  /*1d5b0*/  IMAD.IADD R3, R3, 0x1, R0 ;  /* 0x0000000103037824 */ /* 0x000fe200078e0200 */
[----:B------:R-:W-:Y:S01]  /*1d5c0*/  IADD3 R7, R6, 0x40, RZ ;  /* 0x0000004006077810 */ /* 0x000fe20007ffe0ff */
[----:B------:R-:W-:Y:S02]  /*1d5d0*/  IMAD R0, R4, c[0x0][0x3d8], RZ ;  /* 0x0000f60004007a24 */ /* 0x000fe400078e02ff */
[----:B------:R-:W-:-:S04]  /*1d5e0*/  IMAD.WIDE.U32 R2, R5, c[0x0][0x3d8], R2 ;  /* 0x0000f60005027a25 */ /* 0x000fc800078e0002 */
[----:B------:R-:W-:Y:S01]  /*1d5f0*/  IMAD R0, R5, c[0x0][0x3dc], R0 ;  /* 0x0000f70005007a24 */ /* 0x000fe200078e0200 */
[----:B------:R-:W-:-:S04]  /*1d600*/  LEA R11, P0, R2, c[0x0][0x380], 0x1 ;  /* 0x0000e000020b7a11 */ /* 0x000fc800078008ff */
[----:B------:R-:W-:-:S04]  /*1d610*/  IADD3 R0, R3, R0, RZ ;  /* 0x0000000003007210 */ /* 0x000fc80007ffe0ff */
[----:B------:R-:W-:Y:S01]  /*1d620*/  LEA.HI.X R9, R2, c[0x0][0x384], R0, 0x1, P0 ;  /* 0x0000e10002097a11 */ /* 0x000fe200000f0c00 */
[----:B------:R-:W-:Y:S05]  /*1d630*/  BRA.DIV ~URZ, `(.L_x_1275) ;  /* 0x000013b27f007947 */ /* 0x000fea000b800000 */
[----:B------:R2:W3:Y:S02]  /*1d640*/  SHFL.IDX PT, R0, R9, RZ, 0x181f ;  /* 0x00181fff09007589 */ /* 0x0004e400000e0000 */
.L_x_1315:
[----:B------:R-:W-:Y:S05]  /*1d650*/  BRA.DIV ~URZ, `(.L_x_1276) ;  /* 0x000014127f007947 */ /* 0x000fea000b800000 */
[----:B------:R4:W1:Y:S02]  /*1d660*/  SHFL.IDX PT, R2, R11, RZ, 0x181f ;  /* 0x00181fff0b027589 */ /* 0x00086400000e0000 */
.L_x_1316:
[----:B-----5:R-:W-:Y:S01]  /*1d670*/  IMAD R10, R12, c[0x0][0x4e8], RZ ;  /* 0x00013a000c0a7a24 */ /* 0x020fe200078e02ff */
[----:B------:R-:W-:Y:S01]  /*1d680*/  BSSY B0, `(.L_x_1277) ;  /* 0x000000d000007945 */ /* 0x000fe20003800000 */
[----:B---3--:R-:W-:-:S03]  /*1d690*/  MOV R3, R0 ;  /* 0x0000000000037202 */ /* 0x008fc60000000f00 */
[----:B------:R-:W-:-:S13]  /*1d6a0*/  ISETP.GE.AND P0, PT, R8, R10, PT ;  /* 0x0000000a0800720c */ /* 0x000fda0003f06270 */
[----:B------:R-:W-:Y:S05]  /*1d6b0*/  @P0 BRA `(.L_x_1278) ;  /* 0x0000009000000947 */ /* 0x000fea0003800000 */
[----:B------:R-:W-:Y:S02]  /*1d6c0*/  ISETP.GE.AND P0, PT, R7, c[0x0][0x3c8], PT ;  /* 0x0000f20007007a0c */ /* 0x000fe40003f06270 */
[----:B------:R-:W-:-:S11]  /*1d6d0*/  ISETP.GE.AND P1, PT, R6, c[0x0][0x3c8], PT ;  /* 0x0000f20006007a0c */ /* 0x000fd60003f26270 */
[----:B------:R-:W-:Y:S02]  /*1d6e0*/  @!P0 SHF.R.S32.HI R0, RZ, 0x1f, R7 ;  /* 0x0000001fff008819 */ /* 0x000fe40000011407 */
[----:B-1----:R-:W-:Y:S02]  /*1d6f0*/  @!P1 IMAD.WIDE R4, R6, 0x2, R2 ;  /* 0x0000000206049825 */ /* 0x002fe400078e0202 */
[----:B------:R-:W-:-:S03]  /*1d700*/  @!P0 LEA.HI R0, R0, R7, RZ, 0x3 ;  /* 0x0000000700008211 */ /* 0x000fc600078f18ff */
[----:B------:R1:W-:Y:S01]  /*1d710*/  @!P1 ST.E.128 [R4.64], RZ ;  /* 0x000000ff04009985 */ /* 0x0003e2000c101d06 */
[----:B------:R-:W-:-:S05]  /*1d720*/  @!P0 LOP3.LUT R0, R0, 0xfffffff8, RZ, 0xc0, !PT ;  /* 0xfffffff800008812 */ /* 0x000fca00078ec0ff */
[----:B------:R-:W-:-:S05]  /*1d730*/  @!P0 IMAD.WIDE R2, R0, 0x2, R2 ;  /* 0x0000000200028825 */ /* 0x000fca00078e0202 */
[----:B------:R1:W-:Y:S02]  /*1d740*/  @!P0 ST.E.128 [R2.64], RZ ;  /* 0x000000ff02008985 */ /* 0x0003e4000c101d06 */
.L_x_1278:
[----:B------:R-:W-:Y:S05]  /*1d750*/  BSYNC B0 ;  /* 0x0000000000007941 */ /* 0x000fea0003800000 */
.L_x_1277:
[----:B------:R-:W-:Y:S05]  /*1d760*/  BRA.DIV ~URZ, `(.L_x_1279) ;  /* 0x000013827f007947 */ /* 0x000fea000b800000 */
[----:B------:R3:W2:Y:S04]  /*1d770*/  SHFL.IDX PT, R0, R9, 0x1, 0x181f ;  /* 0x00381f0009007f89 */ /* 0x0006a800000e0000 */
[----:B-1----:R3:W1:Y:S02]  /*1d780*/  SHFL.IDX PT, R2, R11, 0x1, 0x181f ;  /* 0x00381f000b027f89 */ /* 0x00266400000e0000 */
.L_x_1317:
[----:B------:R-:W-:Y:S01]  /*1d790*/  IADD3 R3, R8, 0x10, RZ ;  /* 0x0000001008037810 */ /* 0x000fe20007ffe0ff */
[----:B------:R-:W-:Y:S03]  /*1d7a0*/  BSSY B0, `(.L_x_1280) ;  /* 0x000000d000007945 */ /* 0x000fe60003800000 */
[----:B------:R-:W-:Y:S01]  /*1d7b0*/  ISETP.GE.AND P0, PT, R3, R10, PT ;  /* 0x0000000a0300720c */ /* 0x000fe20003f06270 */
[----:B--2---:R-:W-:-:S12]  /*1d7c0*/  IMAD.MOV.U32 R3, RZ, RZ, R0 ;  /* 0x000000ffff037224 */ /* 0x004fd800078e0000 */
        /* <DEDUP_REMOVED lines=10> */
.L_x_1281:
[----:B------:R-:W-:Y:S05]  /*1d870*/  BSYNC B0 ;  /* 0x0000000000007941 */ /* 0x000fea0003800000 */
.L_x_1280:
[----:B------:R-:W-:Y:S05]  /*1d880*/  BRA.DIV ~URZ, `(.L_x_1282) ;  /* 0x000013527f007947 */ /* 0x000fea000b800000 */
[----:B------:R2:W3:Y:S02]  /*1d890*/  SHFL.IDX PT, R0, R9, 0x2, 0x181f ;  /* 0x00581f0009007f89 */ /* 0x0004e400000e0000 */
.L_x_1318:
[----:B------:R-:W-:Y:S05]  /*1d8a0*/  BRA.DIV ~URZ, `(.L_x_1283) ;  /* 0x000013b27f007947 */ /* 0x000fea000b800000 */
[----:B-1----:R1:W2:Y:S02]  /*1d8b0*/  SHFL.IDX PT, R2, R11, 0x2, 0x181f ;  /* 0x00581f000b027f89 */ /* 0x0022a400000e0000 */
.L_x_1319:
[----:B------:R-:W-:Y:S01]  /*1d8c0*/  IADD3 R3, R8, 0x20, RZ ;  /* 0x0000002008037810 */ /* 0x000fe20007ffe0ff */
[----:B------:R-:W-:Y:S03]  /*1d8d0*/  BSSY B0, `(.L_x_1284) ;  /* 0x000000d000007945 */ /* 0x000fe60003800000 */
[----:B------:R-:W-:Y:S01]  /*1d8e0*/  ISETP.GE.AND P0, PT, R3, R10, PT ;  /* 0x0000000a0300720c */ /* 0x000fe20003f06270 */
[----:B---3--:R-:W-:-:S12]  /*1d8f0*/  IMAD.MOV.U32 R3, RZ, RZ, R0 ;  /* 0x000000ffff037224 */ /* 0x008fd800078e0000 */
[----:B------:R-:W-:Y:S05]  /*1d900*/  @P0 BRA `(.L_x_1285) ;  /* 0x0000009000000947 */ /* 0x000fea0003800000 */
[----:B------:R-:W-:Y:S02]  /*1d910*/  ISETP.GE.AND P0, PT, R7, c[0x0][0x3c8], PT ;  /* 0x0000f20007007a0c */ /* 0x000fe40003f06270 */
[----:B------:R-:W-:-:S11]  /*1d920*/  ISETP.GE.AND P1, PT, R6, c[0x0][0x3c8], PT ;  /* 0x0000f20006007a0c */ /* 0x000fd60003f26270 */
[----:B------:R-:W-:Y:S02]  /*1d930*/  @!P0 SHF.R.S32.HI R0, RZ, 0x1f, R7 ;  /* 0x0000001fff008819 */ /* 0x000fe40000011407 */
[----:B--2---:R-:W-:Y:S02]  /*1d940*/  @!P1 IMAD.WIDE R4, R6, 0x2, R2 ;  /* 0x0000000206049825 */ /* 0x004fe400078e0202 */
[----:B------:R-:W-:-:S03]  /*1d950*/  @!P0 LEA.HI R0, R0, R7, RZ, 0x3 ;  /* 0x0000000700008211 */ /* 0x000fc600078f18ff */
[----:B------:R2:W-:Y:S01]  /*1d960*/  @!P1 ST.E.128 [R4.64], RZ ;  /* 0x000000ff04009985 */ /* 0x0005e2000c101d06 */
[----:B------:R-:W-:-:S05]  /*1d970*/  @!P0 LOP3.LUT R0, R0, 0xfffffff8, RZ, 0xc0, !PT ;  /* 0xfffffff800008812 */ /* 0x000fca00078ec0ff */
[----:B------:R-:W-:-:S05]  /*1d980*/  @!P0 IMAD.WIDE R2, R0, 0x2, R2 ;  /* 0x0000000200028825 */ /* 0x000fca00078e0202 */
[----:B------:R2:W-:Y:S02]  /*1d990*/  @!P0 ST.E.128 [R2.64], RZ ;  /* 0x000000ff02008985 */ /* 0x0005e4000c101d06 */
.L_x_1285:
[----:B------:R-:W-:Y:S05]  /*1d9a0*/  BSYNC B0 ;  /* 0x0000000000007941 */ /* 0x000fea0003800000 */
.L_x_1284:
[----:B------:R-:W-:Y:S05]  /*1d9b0*/  BRA.DIV ~URZ, `(.L_x_1286) ;  /* 0x000013227f007947 */ /* 0x000fea000b800000 */
[----:B------:R3:W1:Y:S04]  /*1d9c0*/  SHFL.IDX PT, R0, R9, 0x3, 0x181f ;  /* 0x00781f0009007f89 */ /* 0x00066800000e0000 */
[----:B--2---:R3:W2:Y:S02]  /*1d9d0*/  SHFL.IDX PT, R2, R11, 0x3, 0x181f ;  /* 0x00781f000b027f89 */ /* 0x0046a400000e0000 */
.L_x_1320:
[----:B------:R-:W-:Y:S01]  /*1d9e0*/  IADD3 R3, R8, 0x30, RZ ;  /* 0x0000003008037810 */ /* 0x000fe20007ffe0ff */
[----:B------:R-:W-:Y:S03]  /*1d9f0*/  BSSY B0, `(.L_x_1287) ;  /* 0x000000d000007945 */ /* 0x000fe60003800000 */
[----:B------:R-:W-:Y:S01]  /*1da00*/  ISETP.GE.AND P0, PT, R3, R10, PT ;  /* 0x0000000a0300720c */ /* 0x000fe20003f06270 */
[----:B-1----:R-:W-:-:S12]  /*1da10*/  IMAD.MOV.U32 R3, RZ, RZ, R0 ;  /* 0x000000ffff037224 */ /* 0x002fd800078e0000 */
        /* <DEDUP_REMOVED lines=10> */
.L_x_1288:
[----:B------:R-:W-:Y:S05]  /*1dac0*/  BSYNC B0 ;  /* 0x0000000000007941 */ /* 0x000fea0003800000 */
.L_x_1287:
[----:B------:R-:W-:Y:S05]  /*1dad0*/  BRA.DIV ~URZ, `(.L_x_1289) ;  /* 0x000012f27f007947 */ /* 0x000fea000b800000 */
[----:B------:R1:W3:Y:S02]  /*1dae0*/  SHFL.IDX PT, R0, R9, 0x4, 0x181f ;  /* 0x00981f0009007f89 */ /* 0x0002e400000e0000 */
.L_x_1321:
[----:B------:R-:W-:Y:S05]  /*1daf0*/  BRA.DIV ~URZ, `(.L_x_1290) ;  /* 0x000013527f007947 */ /* 0x000fea000b800000 */
[----:B-12---:R1:W2:Y:S02]  /*1db00*/  SHFL.IDX PT, R2, R11, 0x4, 0x181f ;  /* 0x00981f000b027f89 */ /* 0x0062a400000e0000 */
.L_x_1322:
        /* <DEDUP_REMOVED lines=14> */
.L_x_1292:
[----:B------:R-:W-:Y:S05]  /*1dbf0*/  BSYNC B0 ;  /* 0x0000000000007941 */ /* 0x000fea0003800000 */
.L_x_1291:
[----:B------:R-:W-:Y:S05]  /*1dc00*/  BRA.DIV ~URZ, `(.L_x_1293) ;  /* 0x000012c27f007947 */ /* 0x000fea000b800000 */
[----:B------:R3:W1:Y:S04]  /*1dc10*/  SHFL.IDX PT, R0, R9, 0x5, 0x181f ;  /* 0x00b81f0009007f89 */ /* 0x00066800000e0000 */
[----:B--2---:R3:W2:Y:S02]  /*1dc20*/  SHFL.IDX PT, R2, R11, 0x5, 0x181f ;  /* 0x00b81f000b027f89 */ /* 0x0046a400000e0000 */
.L_x_1323:
        /* <DEDUP_REMOVED lines=14> */
.L_x_1295:
[----:B------:R-:W-:Y:S05]  /*1dd10*/  BSYNC B0 ;  /* 0x0000000000007941 */ /* 0x000fea0003800000 */
.L_x_1294:
[----:B------:R-:W-:Y:S05]  /*1dd20*/  BRA.DIV ~URZ, `(.L_x_1296) ;  /* 0x000012927f007947 */ /* 0x000fea000b800000 */
[----:B------:R1:W3:Y:S02]  /*1dd30*/  SHFL.IDX PT, R0, R9, 0x6, 0x181f ;  /* 0x00d81f0009007f89 */ /* 0x0002e400000e0000 */
.L_x_1324:
[----:B------:R-:W-:Y:S05]  /*1dd40*/  BRA.DIV ~URZ, `(.L_x_1297) ;  /* 0x000012f27f007947 */ /* 0x000fea000b800000 */
[----:B-12---:R1:W2:Y:S02]  /*1dd50*/  SHFL.IDX PT, R2, R11, 0x6, 0x181f ;  /* 0x00d81f000b027f89 */ /* 0x0062a400000e0000 */
.L_x_1325:
        /* <DEDUP_REMOVED lines=14> */
.L_x_1299:
[----:B------:R-:W-:Y:S05]  /*1de40*/  BSYNC B0 ;  /* 0x0000000000007941 */ /* 0x000fea0003800000 */
.L_x_1298:
[----:B------:R-:W-:Y:S05]  /*1de50*/  BRA.DIV ~URZ, `(.L_x_1300) ;  /* 0x000012627f007947 */ /* 0x000fea000b800000 */
[----:B------:R3:W1:Y:S04]  /*1de60*/  SHFL.IDX PT, R0, R9, 0x7, 0x181f ;  /* 0x00f81f0009007f89 */ /* 0x00066800000e0000 */
[----:B--2---:R3:W2:Y:S02]  /*1de70*/  SHFL.IDX PT, R2, R11, 0x7, 0x181f ;  /* 0x00f81f000b027f89 */ /* 0x0046a400000e0000 */
.L_x_1326:
[----:B------:R-:W-:-:S04]  /*1de80*/  IADD3 R3, R8, 0x70, RZ ;  /* 0x0000007008037810 */ /* 0x000fc80007ffe0ff */
[----:B------:R-:W-:Y:S01]  /*1de90*/  ISETP.GE.AND P0, PT, R3, R10, PT ;  /* 0x0000000a0300720c */ /* 0x000fe20003f06270 */
[----:B-1----:R-:W-:-:S12]  /*1dea0*/  IMAD.MOV.U32 R3, RZ, RZ, R0 ;  /* 0x000000ffff037224 */ /* 0x002fd800078e0000 */
[----:B------:R-:W-:Y:S05]  /*1deb0*/  @P0 EXIT ;  /* 0x000000000000094d */ /* 0x000fea0003800000 */
[----:B------:R-:W-:-:S13]  /*1dec0*/  ISETP.GE.AND P0, PT, R6, c[0x0][0x3c8], PT ;  /* 0x0000f20006007a0c */ /* 0x000fda0003f06270 */
[----:B--2---:R-:W-:-:S05]  /*1ded0*/  @!P0 IMAD.WIDE R4, R6, 0x2, R2 ;  /* 0x0000000206048825 */ /* 0x004fca00078e0202 */
        /* <DEDUP_REMOVED lines=9> */
.L_x_1163:
[----:B------:R-:W-:Y:S01]  /*1df70*/  IMAD.MOV.U32 R118, RZ, RZ, R17 ;  /* 0x000000ffff767224 */ /* 0x000fe200078e0011 */
[----:B------:R-:W-:Y:S01]  /*1df80*/  MOV R137, 0x181f ;  /* 0x0000181f00897802 */ /* 0x000fe20000000f00 */
[----:B-1----:R-:W-:Y:S01]  /*1df90*/  IMAD.MOV.U32 R3, RZ, RZ, RZ ;  /* 0x000000ffff037224 */ /* 0x002fe200078e00ff */
[----:B------:R-:W-:Y:S02]  /*1dfa0*/  MOV R136, 0xffffffff ;  /* 0xffffffff00887802 */ /* 0x000fe40000000f00 */
[----:B------:R-:W-:Y:S02]  /*1dfb0*/  MOV R2, 0x1dfd0 ;  /* 0x0001dfd000027802 */ /* 0x000fe40000000f00 */
[----:B------:R-:W-:Y:S05]  /*1dfc0*/  CALL.REL.NOINC `($__internal_3_$__cuda_sm70_shflsync_idx_p) ;  /* 0x0000ce4000007944 */ /* 0x000fea0003c00000 */
[----:B------:R-:W-:Y:S01]  /*1dfd0*/  MOV R7, R21 ;  /* 0x0000001500077202 */ /* 0x000fe20000000f00 */
[----:B------:R-:W-:Y:S05]  /*1dfe0*/  BRA `(.L_x_1301) ;  /* 0xfffe957000007947 */ /* 0x000fea000383ffff */
.L_x_1164:
[----:B------:R-:W-:Y:S01]  /*1dff0*/  IMAD.MOV.U32 R118, RZ, RZ, R16 ;  /* 0x000000ffff767224 */ /* 0x000fe200078e0010 */
[----:B------:R-:W-:Y:S01]  /*1e000*/  MOV R137, 0x181f ;  /* 0x0000181f00897802 */ /* 0x000fe20000000f00 */
[----:B-1----:R-:W-:Y:S01]  /*1e010*/  IMAD.MOV.U32 R3, RZ, RZ, RZ ;  /* 0x000000ffff037224 */ /* 0x002fe200078e00ff */
[----:B------:R-:W-:-:S02]  /*1e020*/  MOV R136, 0xffffffff ;  /* 0xffffffff00887802 */ /* 0x000fc40000000f00 */
[----:B------:R-:W-:Y:S02]  /*1e030*/  MOV R2, 0x1e050 ;  /* 0x0001e05000027802 */ /* 0x000fe40000000f00 */
[----:B--23--:R-:W-:Y:S05]  /*1e040*/  CALL.REL.NOINC `($__internal_3_$__cuda_sm70_shflsync_idx_p) ;  /* 0x0000cdc000007944 */ /* 0x00cfea0003c00000 */
[----:B------:R-:W-:Y:S01]  /*1e050*/  MOV R0, R21 ;  /* 0x0000001500007202 */ /* 0x000fe20000000f00 */
[----:B------:R-:W-:Y:S05]  /*1e060*/  BRA `(.L_x_1302) ;  /* 0xfffe951000007947 */ /* 0x000fea000383ffff */
.L_x_1167:
[----:B------:R-:W-:Y:S01]  /*1e070*/  IMAD.MOV.U32 R118, RZ, RZ, R17 ;  /* 0x000000ffff767224 */ /* 0x000fe200078e0011 */
[----:B------:R-:W-:Y:S01]  /*1e080*/  MOV R137, 0x181f ;  /* 0x0000181f00897802 */ /* 0x000fe20000000f00 */
[----:B-1----:R-:W-:Y:S01]  /*1e090*/  IMAD.MOV.U32 R3, RZ, RZ, 0x1 ;  /* 0x00000001ff037424 */ /* 0x002fe200078e00ff */
[----:B------:R-:W-:Y:S02]  /*1e0a0*/  MOV R136, 0xffffffff ;  /* 0xffffffff00887802 */ /* 0x000fe40000000f00 */
[----:B------:R-:W-:Y:S02]  /*1e0b0*/  MOV R2, 0x1e0d0 ;  /* 0x0001e0d000027802 */ /* 0x000fe40000000f00 */
[----:B--234-:R-:W-:Y:S05]  /*1e0c0*/  CALL.REL.NOINC `($__internal_3_$__cuda_sm70_shflsync_idx_p) ;  /* 0x0000cd4000007944 */ /* 0x01cfea0003c00000 */
[----:B------:R-:W-:Y:S01]  /*1e0d0*/  IMAD.MOV.U32 R7, RZ, RZ, R21 ;  /* 0x000000ffff077224 */ /* 0x000fe200078e0015 */
[----:B------:R-:W-:Y:S01]  /*1e0e0*/  MOV R118, R16 ;  /* 0x0000001000767202 */ /* 0x000fe20000000f00 */
[----:B------:R-:W-:Y:S01]  /*1e0f0*/  IMAD.MOV.U32 R3, RZ, RZ, 0x1 ;  /* 0x00000001ff037424 */ /* 0x000fe200078e00ff */
[----:B------:R-:W-:Y:S01]  /*1e100*/  MOV R137, 0x181f ;  /* 0x0000181f00897802 */ /* 0x000fe20000000f00 */
[----:B------:R-:W-:Y:S01]  /*1e110*/  IMAD.MOV.U32 R136, RZ, RZ, -0x1 ;  /* 0xffffffffff887424 */ /* 0x000fe200078e00ff */
[----:B------:R-:W-:-:S02]  /*1e120*/  MOV R2, 0x1e140 ;  /* 0x0001e14000027802 */ /* 0x000fc40000000f00 */
[----:B------:R-:W-:Y:S05]  /*1e130*/  CALL.REL.NOINC `($__internal_3_$__cuda_sm70_shflsync_idx_p) ;  /* 0x0000ccd000007944 */ /* 0x000fea0003c00000 */
[----:B------:R-:W-:Y:S01]  /*1e140*/  MOV R0, R21 ;  /* 0x0000001500007202 */ /* 0x000fe20000000f00 */
[----:B------:R-:W-:Y:S05]  /*1e150*/  BRA `(.L_x_1303) ;  /* 0xfffe95c000007947 */ /* 0x000fea000383ffff */
.L_x_1170:
[----:B------:R-:W-:Y:S01]  /*1e160*/  IMAD.MOV.U32 R118, RZ, RZ, R17 ;  /* 0x000000ffff767224 */ /* 0x000fe200078e0011 */
[----:B------:R-:W-:Y:S01]  /*1e170*/  MOV R137, 0x181f ;  /* 0x0000181f00897802 */ /* 0x000fe20000000f00 */
[----:B-1----:R-:W-:Y:S01]  /*1e180*/  IMAD.MOV.U32 R3, RZ, RZ, 0x2 ;  /* 0x00000002ff037424 */ /* 0x002fe200078e00ff */
[----:B------:R-:W-:-:S02]  /*1e190*/  MOV R136, 0xffffffff ;  /* 0xffffffff00887802 */ /* 0x000fc40000000f00 */
[----:B------:R-:W-:Y:S02]  /*1e1a0*/  MOV R2, 0x1e1c0 ;  /* 0x0001e1c000027802 */ /* 0x000fe40000000f00 */
[----:B--234-:R-:W-:Y:S05]  /*1e1b0*/  CALL.REL.NOINC `($__internal_3_$__cuda_sm70_shflsync_idx_p) ;  /* 0x0000cc5000007944 */ /* 0x01cfea0003c00000 */
[----:B------:R-:W-:Y:S01]  /*1e1c0*/  MOV R7, R21 ;  /* 0x0000001500077202 */ /* 0x000fe20000000f00 */
[----:B------:R-:W-:Y:S05]  /*1e1d0*/  BRA `(.L_x_1304) ;  /* 0xfffe96c000007947 */ /* 0x000fea000383ffff */
.L_x_1171:
[----:B------:R-:W-:Y:S01]  /*1e1e0*/  IMAD.MOV.U32 R118, RZ, RZ, R16 ;  /* 0x000000ffff767224 */ /* 0x000fe200078e0010 */
[----:B------:R-:W-:Y:S01]  /*1e1f0*/  MOV R137, 0x181f ;  /* 0x0000181f00897802 */ /* 0x000fe20000000f00 */
[----:B-1----:R-:W-:Y:S01]  /*1e200*/  IMAD.MOV.U32 R3, RZ, RZ, 0x2 ;  /* 0x00000002ff037424 */ /* 0x002fe200078e00ff */
[----:B------:R-:W-:Y:S02]  /*1e210*/  MOV R136, 0xffffffff ;  /* 0xffffffff00887802 */ /* 0x000fe40000000f00 */
[----:B------:R-:W-:Y:S02]  /*1e220*/  MOV R2, 0x1e240 ;  /* 0x0001e24000027802 */ /* 0x000fe40000000f00 */
[----:B--234-:R-:W-:Y:S05]  /*1e230*/  CALL.REL.NOINC `($__internal_3_$__cuda_sm70_shflsync_idx_p) ;  /* 0x0000cbd000007944 */ /* 0x01cfea0003c00000 */
[----:B------:R-:W-:Y:S01]  /*1e240*/  MOV R0, R21 ;  /* 0x0000001500007202 */ /* 0x000fe20000000f00 */
[----:B------:R-:W-:Y:S05]  /*1e250*/  BRA `(.L_x_1305) ;  /* 0xfffe966000007947 */ /* 0x000fea000383ffff */
.L_x_1174:
[----:B------:R-:W-:Y:S01]  /*1e260*/  IMAD.MOV.U32 R118, RZ, RZ, R17 ;  /* 0x000000ffff767224 */ /* 0x000fe200078e0011 */
[----:B------:R-:W-:Y:S01]  /*1e270*/  MOV R137, 0x181f ;  /* 0x0000181f00897802 */ /* 0x000fe20000000f00 */
[----:B--2---:R-:W-:Y:S01]  /*1e280*/  IMAD.MOV.U32 R3, RZ, RZ, 0x3 ;  /* 0x00000003ff037424 */ /* 0x004fe200078e00ff */
[----:B------:R-:W-:-:S02]  /*1e290*/  MOV R136, 0xffffffff ;  /* 0xffffffff00887802 */ /* 0x000fc40000000f00 */
[----:B------:R-:W-:Y:S02]  /*1e2a0*/  MOV R2, 0x1e2c0 ;  /* 0x0001e2c000027802 */ /* 0x000fe40000000f00 */
[----:B-1-34-:R-:W-:Y:S05]  /*1e2b0*/  CALL.REL.NOINC `($__internal_3_$__cuda_sm70_shflsync_idx_p) ;  /* 0x0000cb5000007944 */ /* 0x01afea0003c00000 */
[----:B------:R-:W-:Y:S01]  /*1e2c0*/  IMAD.MOV.U32 R7, RZ, RZ, R21 ;  /* 0x000000ffff077224 */ /* 0x000fe200078e0015 */
[----:B------:R-:W-:Y:S01]  /*1e2d0*/  MOV R118, R16 ;  /* 0x0000001000767202 */ /* 0x000fe20000000f00 */
[----:B------:R-:W-:Y:S01]  /*1e2e0*/  IMAD.MOV.U32 R3, RZ, RZ, 0x3 ;  /* 0x00000003ff037424 */ /* 0x000fe200078e00ff */
[----:B------:R-:W-:Y:S01]  /*1e2f0*/  MOV R137, 0x181f ;  /* 0x0000181f00897802 */ /* 0x000fe20000000f00 */
[----:B------:R-:W-:Y:S01]  /*1e300*/  IMAD.MOV.U32 R136, RZ, RZ, -0x1 ;  /* 0xffffffffff887424 */ /* 0x000fe200078e00ff */
[----:B------:R-:W-:Y:S02]  /*1e310*/  MOV R2, 0x1e330 ;  /* 0x0001e33000027802 */ /* 0x000fe40000000f00 */
[----:B------:R-:W-:Y:S05]  /*1e320*/  CALL.REL.NOINC `($__internal_3_$__cuda_sm70_shflsync_idx_p) ;  /* 0x0000cae000007944 */ /* 0x000fea0003c00000 */
[----:B------:R-:W-:Y:S01]  /*1e330*/  MOV R0, R21 ;  /* 0x0000001500007202 */ /* 0x000fe20000000f00 */
[----:B------:R-:W-:Y:S05]  /*1e340*/  BRA `(.L_x_1306) ;  /* 0xfffe970000007947 */ /* 0x000fea000383ffff */
.L_x_1177:
[----:B------:R-:W-:Y:S01]  /*1e350*/  IMAD.MOV.U32 R118, RZ, RZ, R17 ;  /* 0x000000ffff767224 */ /* 0x000fe200078e0011 */
[----:B------:R-:W-:Y:S01]  /*1e360*/  MOV R137, 0x181f ;  /* 0x0000181f00897802 */ /* 0x000fe20000000f00 */
[----:B-1----:R-:W-:Y:S01]  /*1e370*/  IMAD.MOV.U32 R3, RZ, RZ, 0x4 ;  /* 0x00000004ff037424 */ /* 0x002fe200078e00ff */
[----:B------:R-:W-:Y:S02]  /*1e380*/  MOV R136, 0xffffffff ;  /* 0xffffffff00887802 */ /* 0x000fe40000000f00 */
[----:B------:R-:W-:-:S02]  /*1e390*/  MOV R2, 0x1e3b0 ;  /* 0x0001e3b000027802 */ /* 0x000fc40000000f00 */
[----:B--234-:R-:W-:Y:S05]  /*1e3a0*/  CALL.REL.NOINC `($__internal_3_$__cuda_sm70_shflsync_idx_p) ;  /* 0x0000ca6000007944 */ /* 0x01cfea0003c00000 */
[----:B------:R-:W-:Y:S01]  /*1e3b0*/  MOV R7, R21 ;  /* 0x0000001500077202 */ /* 0x000fe20000000f00 */
[----:B------:R-:W-:Y:S05]  /*1e3c0*/  BRA `(.L_x_1307) ;  /* 0xfffe980000007947 */ /* 0x000fea000383ffff */
.L_x_1178:
[----:B------:R-:W-:Y:S01]  /*1e3d0*/  IMAD.MOV.U32 R118, RZ, RZ, R16 ;  /* 0x000000ffff767224 */ /* 0x000fe200078e0010 */
[----:B------:R-:W-:Y:S01]  /*1e3e0*/  MOV R137, 0x181f ;  /* 0x0000181f00897802 */ /* 0x000fe20000000f00 */
[----:B------:R-:W-:Y:S01]  /*1e3f0*/  IMAD.MOV.U32 R3, RZ, RZ, 0x4 ;  /* 0x00000004ff037424 */ /* 0x000fe200078e00ff */
[----:B------:R-:W-:-:S02]  /*1e400*/  MOV R136, 0xffffffff ;  /* 0xffffffff00887802 */ /* 0x000fc40000000f00 */
[----:B------:R-:W-:Y:S02]  /*1e410*/  MOV R2, 0x1e430 ;  /* 0x0001e43000027802 */ /* 0x000fe40000000f00 */
[----:B-1234-:R-:W-:Y:S05]  /*1e420*/  CALL.REL.NOINC `($__internal_3_$__cuda_sm70_shflsync_idx_p) ;  /* 0x0000c9e000007944 */ /* 0x01efea0003c00000 */
[----:B------:R-:W-:Y:S01]  /*1e430*/  MOV R0, R21 ;  /* 0x0000001500007202 */ /* 0x000fe20000000f00 */
[----:B------:R-:W-:Y:S05]  /*1e440*/  BRA `(.L_x_1308) ;  /* 0xfffe97a000007947 */ /* 0x000fea000383ffff */
.L_x_1181:
        /* <DEDUP_REMOVED lines=15> */
.L_x_1184:
        /* <DEDUP_REMOVED lines=8> */
.L_x_1185:
        /* <DEDUP_REMOVED lines=8> */
.L_x_1188:
        /* <DEDUP_REMOVED lines=15> */
.L_x_1254:
[----:B------:R2:W5:Y:S01]  /*1e730*/  LDL R0, [R1+0x94] ;  /* 0x0000940001007983 */ /* 0x0005620000100800 */
[----:B-1----:R-:W-:Y:S02]  /*1e740*/  MOV R3, 0x2 ;  /* 0x0000000200037802 */ /* 0x002fe40000000f00 */
[----:B------:R-:W-:Y:S02]  /*1e750*/  MOV R2, 0x1e770 ;  /* 0x0001e77000027802 */ /* 0x000fe40000000f00 */
[----:B--2--5:R-:W-:Y:S05]  /*1e760*/  CALL.REL.NOINC `($__internal_2_$__cuda_sm70_shflsync_bfly_p) ;  /* 0x0000c66000007944 */ /* 0x024fea0003c00000 */
[----:B------:R-:W-:Y:S01]  /*1e770*/  MOV R4, R7 ;  /* 0x0000000700047202 */ /* 0x000fe20000000f00 */
[----:B------:R-:W-:Y:S05]  /*1e780*/  BRA `(.L_x_1313) ;  /* 0xffffc02000007947 */ /* 0x000fea000383ffff */
.L_x_1255:
[----:B------:R-:W-:Y:S01]  /*1e790*/  IMAD.MOV.U32 R0, RZ, RZ, R4 ;  /* 0x000000ffff007224 */ /* 0x000fe200078e0004 */
[----:B-1----:R-:W-:-:S02]  /*1e7a0*/  MOV R3, 0x1 ;  /* 0x0000000100037802 */ /* 0x002fc40000000f00 */
[----:B------:R-:W-:Y:S02]  /*1e7b0*/  MOV R2, 0x1e7d0 ;  /* 0x0001e7d000027802 */ /* 0x000fe40000000f00 */
[----:B-----5:R-:W-:Y:S05]  /*1e7c0*/  CALL.REL.NOINC `($__internal_2_$__cuda_sm70_shflsync_bfly_p) ;  /* 0x0000c60000007944 */ /* 0x020fea0003c00000 */
[----:B------:R1:W5:Y:S01]  /*1e7d0*/  LDL R0, [R1+0x98] ;  /* 0x0000980001007983 */ /* 0x0003620000100800 */
[----:B------:R-:W-:Y:S01]  /*1e7e0*/  FADD.FTZ R4, R4, R7 ;  /* 0x0000000704047221 */ /* 0x000fe20000010000 */
[----:B------:R-:W-:Y:S02]  /*1e7f0*/  MOV R3, 0x2 ;  /* 0x0000000200037802 */ /* 0x000fe40000000f00 */
[----:B------:R-:W-:Y:S02]  /*1e800*/  MOV R2, 0x1e820 ;  /* 0x0001e82000027802 */ /* 0x000fe40000000f00 */
[----:B-1---5:R-:W-:Y:S05]  /*1e810*/  CALL.REL.NOINC `($__internal_2_$__cuda_sm70_shflsync_bfly_p) ;  /* 0x0000c5b000007944 */ /* 0x022fea0003c00000 */
[----:B------:R-:W2:Y:S01]  /*1e820*/  LDL.LU R0, [R1+0x98] ;  /* 0x0000980001007983 */ /* 0x000ea20000300800 */
[----:B------:R-:W-:Y:S02]  /*1e830*/  MOV R3, 0x1 ;  /* 0x0000000100037802 */ /* 0x000fe40000000f00 */
[----:B------:R-:W-:Y:S01]  /*1e840*/  MOV R2, 0x1e880 ;  /* 0x0001e88000027802 */ /* 0x000fe20000000f00 */
[----:B--2---:R-:W-:-:S05]  /*1e850*/  FADD.FTZ R5, R0, R7 ;  /* 0x0000000700057221 */ /* 0x004fca0000010000 */
[----:B------:R-:W-:Y:S02]  /*1e860*/  MOV R0, R5 ;  /* 0x0000000500007202 */ /* 0x000fe40000000f00 */
[----:B------:R-:W-:Y:S05]  /*1e870*/  CALL.REL.NOINC `($__internal_2_$__cuda_sm70_shflsync_bfly_p) ;  /* 0x0000c55000007944 */ /* 0x000fea0003c00000 */
        /* <DEDUP_REMOVED lines=22> */
[----:B------:R-:W-:Y:S05]  /*1e9e0*/  BRA `(.L_x_1314) ;  /* 0xffffbef000007947 */ /* 0x000fea000383ffff */
.L_x_1275:
[----:B------:R-:W-:Y:S01]  /*1e9f0*/  IMAD.MOV.U32 R118, RZ, RZ, R9 ;  /* 0x000000ffff767224 */ /* 0x000fe200078e0009 */
[----:B------:R-:W-:Y:S01]  /*1ea00*/  MOV R137, 0x181f ;  /* 0x0000181f00897802 */ /* 0x000fe20000000f00 */
[----:B------:R-:W-:Y:S01]  /*1ea10*/  IMAD.MOV.U32 R3, RZ, RZ, RZ ;  /* 0x000000ffff037224 */ /* 0x000fe200078e00ff */
[----:B------:R-:W-:Y:S02]  /*1ea20*/  MOV R136, 0xffffffff ;  /* 0xffffffff00887802 */ /* 0x000fe40000000f00 */
[----:B------:R-:W-:Y:S02]  /*1ea30*/  MOV R2, 0x1ea50 ;  /* 0x0001ea5000027802 */ /* 0x000fe40000000f00 */
[----:B-1---5:R-:W-:Y:S05]  /*1ea40*/  CALL.REL.NOINC `($__internal_3_$__cuda_sm70_shflsync_idx_p) ;  /* 0x0000c3c000007944 */ /* 0x022fea0003c00000 */
[----:B------:R-:W-:Y:S01]  /*1ea50*/  MOV R0, R21 ;  /* 0x0000001500007202 */ /* 0x000fe20000000f00 */
[----:B------:R-:W-:Y:S05]  /*1ea60*/  BRA `(.L_x_1315) ;  /* 0xffffebe000007947 */ /* 0x000fea000383ffff */
.L_x_1276:
[----:B------:R-:W-:Y:S01]  /*1ea70*/  IMAD.MOV.U32 R118, RZ, RZ, R11 ;  /* 0x000000ffff767224 */ /* 0x000fe200078e000b */
[----:B------:R-:W-:Y:S01]  /*1ea80*/  MOV R137, 0x181f ;  /* 0x0000181f00897802 */ /* 0x000fe20000000f00 */
[----:B------:R-:W-:Y:S01]  /*1ea90*/  IMAD.MOV.U32 R3, RZ, RZ, RZ ;  /* 0x000000ffff037224 */ /* 0x000fe200078e00ff */
[----:B------:R-:W-:Y:S02]  /*1eaa0*/  MOV R136, 0xffffffff ;  /* 0xffffffff00887802 */ /* 0x000fe40000000f00 */
[----:B------:R-:W-:-:S02]  /*1eab0*/  MOV R2, 0x1ead0 ;  /* 0x0001ead000027802 */ /* 0x000fc40000000f00 */
[----:B-123-5:R-:W-:Y:S05]  /*1eac0*/  CALL.REL.NOINC `($__internal_3_$__cuda_sm70_shflsync_idx_p) ;  /* 0x0000c34000007944 */ /* 0x02efea0003c00000 */
[----:B------:R-:W-:Y:S01]  /*1ead0*/  MOV R2, R21 ;  /* 0x0000001500027202 */ /* 0x000fe20000000f00 */
[----:B------:R-:W-:Y:S05]  /*1eae0*/  BRA `(.L_x_1316) ;  /* 0xffffeb8000007947 */ /* 0x000fea000383ffff */
.L_x_1279:
[----:B------:R-:W-:Y:S01]  /*1eaf0*/  IMAD.MOV.U32 R118, RZ, RZ, R9 ;  /* 0x000000ffff767224 */ /* 0x000fe200078e0009 */
[----:B------:R-:W-:Y:S01]  /*1eb00*/  MOV R137, 0x181f ;  /* 0x0000181f00897802 */ /* 0x000fe20000000f00 */
[----:B-1----:R-:W-:Y:S01]  /*1eb10*/  IMAD.MOV.U32 R3, RZ, RZ, 0x1 ;  /* 0x00000001ff037424 */ /* 0x002fe200078e00ff */
[----:B------:R-:W-:-:S02]  /*1eb20*/  MOV R136, 0xffffffff ;  /* 0xffffffff00887802 */ /* 0x000fc40000000f00 */
[----:B------:R-:W-:Y:S02]  /*1eb30*/  MOV R2, 0x1eb50 ;  /* 0x0001eb5000027802 */ /* 0x000fe40000000f00 */
[----:B--2-4-:R-:W-:Y:S05]  /*1eb40*/  CALL.REL.NOINC `($__internal_3_$__cuda_sm70_shflsync_idx_p) ;  /* 0x0000c2c000007944 */ /* 0x014fea0003c00000 */
        /* <DEDUP_REMOVED lines=9> */
.L_x_1282:
[----:B------:R-:W-:Y:S01]  /*1ebe0*/  IMAD.MOV.U32 R118, RZ, RZ, R9 ;  /* 0x000000ffff767224 */ /* 0x000fe200078e0009 */
[----:B------:R-:W-:Y:S01]  /*1ebf0*/  MOV R137, 0x181f ;  /* 0x0000181f00897802 */ /* 0x000fe20000000f00 */
[----:B-1----:R-:W-:Y:S01]  /*1ec00*/  IMAD.MOV.U32 R3, RZ, RZ, 0x2 ;  /* 0x00000002ff037424 */ /* 0x002fe200078e00ff */
[----:B------:R-:W-:Y:S02]  /*1ec10*/  MOV R136, 0xffffffff ;  /* 0xffffffff00887802 */ /* 0x000fe40000000f00 */
[----:B------:R-:W-:-:S02]  /*1ec20*/  MOV R2, 0x1ec40 ;  /* 0x0001ec4000027802 */ /* 0x000fc40000000f00 */
[----:B---34-:R-:W-:Y:S05]  /*1ec30*/  CALL.REL.NOINC `($__internal_3_$__cuda_sm70_shflsync_idx_p) ;  /* 0x0000c1d000007944 */ /* 0x018fea0003c00000 */
[----:B------:R-:W-:Y:S01]  /*1ec40*/  MOV R0, R21 ;  /* 0x0000001500007202 */ /* 0x000fe20000000f00 */
[----:B------:R-:W-:Y:S05]  /*1ec50*/  BRA `(.L_x_1318) ;  /* 0xffffec4000007947 */ /* 0x000fea000383ffff */
.L_x_1283:
        /* <DEDUP_REMOVED lines=8> */
.L_x_1286:
[----:B------:R-:W-:Y:S01]  /*1ece0*/  IMAD.MOV.U32 R118, RZ, RZ, R9 ;  /* 0x000000ffff767224 */ /* 0x000fe200078e0009 */
[----:B------:R-:W-:Y:S01]  /*1ecf0*/  MOV R137, 0x181f ;  /* 0x0000181f00897802 */ /* 0x000fe20000000f00 */
[----:B--2---:R-:W-:Y:S01]  /*1ed00*/  IMAD.MOV.U32 R3, RZ, RZ, 0x3 ;  /* 0x00000003ff037424 */ /* 0x004fe200078e00ff */
[----:B------:R-:W-:Y:S02]  /*1ed10*/  MOV R136, 0xffffffff ;  /* 0xffffffff00887802 */ /* 0x000fe40000000f00 */
[----:B------:R-:W-:Y:S02]  /*1ed20*/  MOV R2, 0x1ed40 ;  /* 0x0001ed4000027802 */ /* 0x000fe40000000f00 */
[----:B-1--4-:R-:W-:Y:S05]  /*1ed30*/  CALL.REL.NOINC `($__internal_3_$__cuda_sm70_shflsync_idx_p) ;  /* 0x0000c0d000007944 */ /* 0x012fea0003c00000 */
        /* <DEDUP_REMOVED lines=9> */
.L_x_1289:
[----:B------:R-:W-:Y:S01]  /*1edd0*/  IMAD.MOV.U32 R118, RZ, RZ, R9 ;  /* 0x000000ffff767224 */ /* 0x000fe200078e0009 */
[----:B------:R-:W-:Y:S01]  /*1ede0*/  MOV R137, 0x181f ;  /* 0x0000181f00897802 */ /* 0x000fe20000000f00 */
[----:B-1----:R-:W-:Y:S01]  /*1edf0*/  IMAD.MOV.U32 R3, RZ, RZ, 0x4 ;  /* 0x00000004ff037424 */ /* 0x002fe200078e00ff */
[----:B------:R-:W-:-:S02]  /*1ee00*/  MOV R136, 0xffffffff ;  /* 0xffffffff00887802 */ /* 0x000fc40000000f00 */
[----:B--2---:R-:W-:Y:S02]  /*1ee10*/  MOV R2, 0x1ee30 ;  /* 0x0001ee3000027802 */ /* 0x004fe40000000f00 */
[----:B---34-:R-:W-:Y:S05]  /*1ee20*/  CALL.REL.NOINC `($__internal_3_$__cuda_sm70_shflsync_idx_p) ;  /* 0x0000bfe000007944 */ /* 0x018fea0003c00000 */
[----:B------:R-:W-:Y:S01]  /*1ee30*/  MOV R0, R21 ;  /* 0x0000001500007202 */ /* 0x000fe20000000f00 */
[----:B------:R-:W-:Y:S05]  /*1ee40*/  BRA `(.L_x_1321) ;  /* 0xffffeca000007947 */ /* 0x000fea000383ffff */
.L_x_1290:
[----:B------:R-:W-:Y:S01]  /*1ee50*/  IMAD.MOV.U32 R118, RZ, RZ, R11 ;  /* 0x000000ffff767224 */ /* 0x000fe200078e000b */
[----:B------:R-:W-:Y:S01]  /*1ee60*/  MOV R137, 0x181f ;  /* 0x0000181f00897802 */ /* 0x000fe20000000f00 */
[----:B-1----:R-:W-:Y:S01]  /*1ee70*/  IMAD.MOV.U32 R3, RZ, RZ, 0x4 ;  /* 0x00000004ff037424 */ /* 0x002fe200078e00ff */
[----:B------:R-:W-:Y:S02]  /*1ee80*/  MOV R136, 0xffffffff ;  /* 0xffffffff00887802 */ /* 0x000fe40000000f00 */
[----:B--2---:R-:W-:Y:S02]  /*1ee90*/  MOV R2, 0x1eeb0 ;  /* 0x0001eeb000027802 */ /* 0x004fe40000000f00 */
[----:B---34-:R-:W-:Y:S05]  /*1eea0*/  CALL.REL.NOINC `($__internal_3_$__cuda_sm70_shflsync_idx_p) ;  /* 0x0000bf6000007944 */ /* 0x018fea0003c00000 */
[----:B------:R-:W-:Y:S01]  /*1eeb0*/  MOV R2, R21 ;  /* 0x0000001500027202 */ /* 0x000fe20000000f00 */
[----:B------:R-:W-:Y:S05]  /*1eec0*/  BRA `(.L_x_1322) ;  /* 0xffffec4000007947 */ /* 0x000fea000383ffff */
.L_x_1293:
[----:B------:R-:W-:Y:S01]  /*1eed0*/  IMAD.MOV.U32 R118, RZ, RZ, R9 ;  /* 0x000000ffff767224 */ /* 0x000fe200078e0009 */
[----:B------:R-:W-:Y:S01]  /*1eee0*/  MOV R137, 0x181f ;  /* 0x0000181f00897802 */ /* 0x000fe20000000f00 */
[----:B--2---:R-:W-:Y:S01]  /*1eef0*/  IMAD.MOV.U32 R3, RZ, RZ, 0x5 ;  /* 0x00000005ff037424 */ /* 0x004fe200078e00ff */
[----:B------:R-:W-:-:S02]  /*1ef00*/  MOV R136, 0xffffffff ;  /* 0xffffffff00887802 */ /* 0x000fc40000000f00 */
[----:B------:R-:W-:Y:S02]  /*1ef10*/  MOV R2, 0x1ef30 ;  /* 0x0001ef3000027802 */ /* 0x000fe40000000f00 */
[----:B-1--4-:R-:W-:Y:S05]  /*1ef20*/  CALL.REL.NOINC `($__internal_3_$__cuda_sm70_shflsync_idx_p) ;  /* 0x0000bee000007944 */ /* 0x012fea0003c00000 */
        /* <DEDUP_REMOVED lines=9> */
.L_x_1296:
[----:B------:R-:W-:Y:S01]  /*1efc0*/  IMAD.MOV.U32 R118, RZ, RZ, R9 ;  /* 0x000000ffff767224 */ /* 0x000fe200078e0009 */
[----:B------:R-:W-:Y:S01]  /*1efd0*/  MOV R137, 0x181f ;  /* 0x0000181f00897802 */ /* 0x000fe20000000f00 */
[----:B-1----:R-:W-:Y:S01]  /*1efe0*/  IMAD.MOV.U32 R3, RZ, RZ, 0x6 ;  /* 0x00000006ff037424 */ /* 0x002fe200078e00ff */
[----:B------:R-:W-:Y:S02]  /*1eff0*/  MOV R136, 0xffffffff ;  /* 0xffffffff00887802 */ /* 0x000fe40000000f00 */
[----:B--2---:R-:W-:-:S02]  /*1f000*/  MOV R2, 0x1f020 ;  /* 0x0001f02000027802 */ /* 0x004fc40000000f00 */
[----:B---34-:R-:W-:Y:S05]  /*1f010*/  CALL.REL.NOINC `($__internal_3_$__cuda_sm70_shflsync_idx_p) ;  /* 0x0000bdf000007944 */ /* 0x018fea0003c00000 */
[----:B------:R-:W-:Y:S01]  /*1f020*/  MOV R0, R21 ;  /* 0x0000001500007202 */ /* 0x000fe20000000f00 */
[----:B------:R-:W-:Y:S05]  /*1f030*/  BRA `(.L_x_1324) ;  /* 0xffffed0000007947 */ /* 0x000fea000383ffff */
.L_x_1297:
        /* <DEDUP_REMOVED lines=8> */
.L_x_1300:
        /* <DEDUP_REMOVED lines=15> */
        .type           $_ZN7cutlass13device_kernelIN5flash19enable_sm80_to_sm89INS1_16FlashAttnFwdSm80INS1_25CollectiveMainloopFwdSm80ILi4ELi1ELb0EN4cute5tupleIJNS5_1CILi128EEENS7_ILi48EEES8_EEELi128ENS_6half_tEfNS_4arch4Sm80ELb0ELb1ELb1ELb1ELb0ELb1ELb1ELb0EEENS1_21CollectiveEpilogueFwdINS6_IJS8_S8_S9_EEENS6_IJNS7_ILi1EEESH_SH_EEESB_SD_Li128ELb1ELb1ELb0ELb0EEENS1_19SingleTileSchedulerILb1ELb0ELb1ELi128EEEEEEEEEvNT_6ParamsE$_ZZN5flash25CollectiveMainloopFwdSm80ILi4ELi1ELb0EN4cute5tupleIJNS1_1CILi128EEENS3_ILi48EEES4_EEELi128EN7cutlass6half_tEfNS7_4arch4Sm80ELb0ELb1ELb1ELb1ELb0ELb1ELb1ELb0EE3mmaINS_16FlashAttnFwdSm80ISB_NS_21CollectiveEpilogueFwdINS2_IJS4_S4_S5_EEENS2_IJNS3_ILi1EEESG_SG_EEES8_SA_Li128ELb1ELb1ELb0ELb0EEENS_19SingleTileSchedulerILb1ELb0ELb1ELi128EEEE13SharedStorageENS1_6TensorINS1_11ArrayEngineIfLm128EEENS1_6LayoutINS2_IJNS2_IJNS3_ILi2EEESR_EEESR_NS3_ILi16EEEEEENS2_IJNS2_IJSG_SR_EEENS3_ILi4EEENS3_ILi8EEEEEEEEEENS_7SoftmaxILi4ELi0EEEEEbRKNSB_6ParamsERT0_RT1_iRKNS_16SeqlenInfoQKNewKILb1ELb1EEENS2_IJiiiiEEERT_ENKUlvE_clEv,@function
        .size           $_ZN7cutlass13device_kernelIN5flash19enable_sm80_to_sm89INS1_16FlashAttnFwdSm80INS1_25CollectiveMainloopFwdSm80ILi4ELi1ELb0EN4cute5tupleIJNS5_1CILi128EEENS7_ILi48EEES8_EEELi128ENS_6half_tEfNS_4arch4Sm80ELb0ELb1ELb1ELb1ELb0ELb1ELb1ELb0EEENS1_21CollectiveEpilogueFwdINS6_IJS8_S8_S9_EEENS6_IJNS7_ILi1EEESH_SH_EEESB_SD_Li128ELb1ELb1ELb0ELb0EEENS1_19SingleTileSchedulerILb1ELb0ELb1ELi128EEEEEEEEEvNT_6ParamsE$_ZZN5flash25CollectiveMainloopFwdSm80ILi4ELi1ELb0EN4cute5tupleIJNS1_1CILi128EEENS3_ILi48EEES4_EEELi128EN7cutlass6half_tEfNS7_4arch4Sm80ELb0ELb1ELb1ELb1ELb0ELb1ELb1ELb0EE3mmaINS_16FlashAttnFwdSm80ISB_NS_21CollectiveEpilogueFwdINS2_IJS4_S4_S5_EEENS2_IJNS3_ILi1EEESG_SG_EEES8_SA_Li128ELb1ELb1ELb0ELb0EEENS_19SingleTileSchedulerILb1ELb0ELb1ELi128EEEE13SharedStorageENS1_6TensorINS1_11ArrayEngineIfLm128EEENS1_6LayoutINS2_IJNS2_IJNS3_ILi2EEESR_EEESR_NS3_ILi16EEEEEENS2_IJNS2_IJSG_SR_EEENS3_ILi4EEENS3_ILi8EEEEEEEEEENS_7SoftmaxILi4ELi0EEEEEbRKNSB_6ParamsERT0_RT1_iRKNS_16SeqlenInfoQKNewKILb1ELb1EEENS2_IJiiiiEEERT_ENKUlvE_clEv,($__internal_2_$__cuda_sm70_shflsync_bfly_p - $_ZN7cutlass13device_kernelIN5flash19enable_sm80_to_sm89INS1_16FlashAttnFwdSm80INS1_25CollectiveMainloopFwdSm80ILi4ELi1ELb0EN4cute5tupleIJNS5_1CILi128EEENS7_ILi48EEES8_EEELi128ENS_6half_tEfNS_4arch4Sm80ELb0ELb1ELb1ELb1ELb0ELb1ELb1ELb0EEENS1_21CollectiveEpilogueFwdINS6_IJS8_S8_S9_EEENS6_IJNS7_ILi1EEESH_SH_EEESB_SD_Li128ELb1ELb1ELb0ELb0EEENS1_19SingleTileSchedulerILb1ELb0ELb1ELi128EEEEEEEEEvNT_6ParamsE$_ZZN5flash25CollectiveMainloopFwdSm80ILi4ELi1ELb0EN4cute5tupleIJNS1_1CILi128EEENS3_ILi48EEES4_EEELi128EN7cutlass6half_tEfNS7_4arch4Sm80ELb0ELb1ELb1ELb1ELb0ELb1ELb1ELb0EE3mmaINS_16FlashAttnFwdSm80ISB_NS_21CollectiveEpilogueFwdINS2_IJS4_S4_S5_EEENS2_IJNS3_ILi1EEESG_SG_EEES8_SA_Li128ELb1ELb1ELb0ELb0EEENS_19SingleTileSchedulerILb1ELb0ELb1ELi128EEEE13SharedStorageENS1_6TensorINS1_11ArrayEngineIfLm128EEENS1_6LayoutINS2_IJNS2_IJNS3_ILi2EEESR_EEESR_NS3_ILi16EEEEEENS2_IJNS2_IJSG_SR_EEENS3_ILi4EEENS3_ILi8EEEEEEEEEENS_7SoftmaxILi4ELi0EEEEEbRKNSB_6ParamsERT0_RT1_iRKNS_16SeqlenInfoQKNewKILb1ELb1EEENS2_IJiiiiEEERT_ENKUlvE_clEv)
$_ZN7cutlass13device_kernelIN5flash19enable_sm80_to_sm89INS1_16FlashAttnFwdSm80INS1_25CollectiveMainloopFwdSm80ILi4ELi1ELb0EN4cute5tupleIJNS5_1CILi128EEENS7_ILi48EEES8_EEELi128ENS_6half_tEfNS_4arch4Sm80ELb0ELb1ELb1ELb1ELb0ELb1ELb1ELb0EEENS1_21CollectiveEpilogueFwdINS6_IJS8_S8_S9_EEENS6_IJNS7_ILi1EEESH_SH_EEESB_SD_Li128ELb1ELb1ELb0ELb0EEENS1_19SingleTileSchedulerILb1ELb0ELb1ELi128EEEEEEEEEvNT_6ParamsE$_ZZN5flash25CollectiveMainloopFwdSm80ILi4ELi1ELb0EN4cute5tupleIJNS1_1CILi128EEENS3_ILi48EEES4_EEELi128EN7cutlass6half_tEfNS7_4arch4Sm80ELb0ELb1ELb1ELb1ELb0ELb1ELb1ELb0EE3mmaINS_16FlashAttnFwdSm80ISB_NS_21CollectiveEpilogueFwdINS2_IJS4_S4_S5_EEENS2_IJNS3_ILi1EEESG_SG_EEES8_SA_Li128ELb1ELb1ELb0ELb0EEENS_19SingleTileSchedulerILb1ELb0ELb1ELi128EEEE13SharedStorageENS1_6TensorINS1_11ArrayEngineIfLm128EEENS1_6LayoutINS2_IJNS2_IJNS3_ILi2EEESR_EEESR_NS3_ILi16EEEEEENS2_IJNS2_IJSG_SR_EEENS3_ILi4EEENS3_ILi8EEEEEEEEEENS_7SoftmaxILi4ELi0EEEEEbRKNSB_6ParamsERT0_RT1_iRKNS_16SeqlenInfoQKNewKILb1ELb1EEENS2_IJiiiiEEERT_ENKUlvE_clEv:
[----:B------:R-:W-:-:S05]  /*1f1b0*/  IADD3 R14, R94, -c[0x0][0x20], RZ ;  /* 0x800008005e0e7a10 */ /* 0x000fca0007ffe0ff */
[----:B------:R-:W2:Y:S01]  /*1f1c0*/  LDL.64 R2, [R14] ;  /* 0x000000000e027983 */ /* 0x000ea20000100a00 */
[----:B------:R-:W-:-:S03]  /*1f1d0*/  ULDC.64 UR4, c[0x0][0x118] ;  /* 0x0000460000047ab9 */ /* 0x000fc60000000a00 */
[----:B--2---:R-:W2:Y:S02]  /*1f1e0*/  LD.E R37, [R2.64+0x11c] ;  /* 0x00011c0402257980 */ /* 0x004ea4000c101900 */
[----:B--2---:R-:W-:-:S13]  /*1f1f0*/  ISETP.GT.AND P0, PT, R37, RZ, PT ;  /* 0x000000ff2500720c */ /* 0x004fda0003f04270 */
[----:B------:R-:W-:Y:S05]  /*1f200*/  @P0 BRA `(.L_x_1327) ;  /* 0x0000004000000947 */ /* 0x000fea0003800000 */
[----:B------:R-:W-:Y:S01]  /*1f210*/  MOV R2, R148 ;  /* 0x0000009400027202 */ /* 0x000fe20000000f00 */
[----:B------:R-:W-:-:S04]  /*1f220*/  DEPBAR.LE SB0, 0x1 ;  /* 0x000080400000791a */ /* 0x000fc80000000000 */
[----:B------:R-:W-:-:S04]  /*1f230*/  MOV R3, 0x0 ;  /* 0x0000000000037802 */ /* 0x000fc80000000f00 */
[----:B------:R-:W-:Y:S05]  /*1f240*/  RET.REL.NODEC R2 `(_ZN7cutlass13device_kernelIN5flash19enable_sm80_to_sm89INS1_16FlashAttnFwdSm80INS1_25CollectiveMainloopFwdSm80ILi4ELi1ELb0EN4cute5tupleIJNS5_1CILi128EEENS7_ILi48EEES8_EEELi128ENS_6half_tEfNS_4arch4Sm80ELb0ELb1ELb1ELb1ELb0ELb1ELb1ELb0EEENS1_21CollectiveEpilogueFwdINS6_IJS8_S8_S9_EEENS6_IJNS7_ILi1EEESH_SH_EEESB_SD_Li128ELb1ELb1ELb0ELb0EEENS1_19SingleTileSchedulerILb1ELb0ELb1ELi128EEEEEEEEEvNT_6ParamsE) ;  /* 0xfffe0db002007950 */ /* 0x000fea0003c3ffff */
.L_x_1327:
[----:B------:R1:W2:Y:S04]  /*1f250*/  LDL.64 R8, [R14+0x8] ;  /* 0x000008000e087983 */ /* 0x0002a80000100a00 */
[----:B------:R1:W3:Y:S04]  /*1f260*/  LDL.64 R10, [R14+0x18] ;  /* 0x000018000e0a7983 */ /* 0x0002e80000100a00 */
[----:B------:R1:W4:Y:S04]  /*1f270*/  LDL.64 R12, [R14+0x20] ;  /* 0x000020000e0c7983 */ /* 0x0003280000100a00 */
[----:B------:R-:W4:Y:S04]  /*1f280*/  LD.E.U8 R16, [R2.64+0x138] ;  /* 0x0001380402107980 */ /* 0x000f28000c101100 */
[----:B------:R2:W5:Y:S04]  /*1f290*/  LD.E R24, [R2.64+0x164] ;  /* 0x0001640402187980 */ /* 0x000568000c101900 */
[----:B------:R2:W5:Y:S04]  /*1f2a0*/  LD.E.64 R22, [R2.64+0x110] ;  /* 0x0001100402167980 */ /* 0x000568000c101b00 */
[----:B------:R2:W5:Y:S04]  /*1f2b0*/  LD.E.64 R20, [R2.64+0x128] ;  /* 0x0001280402147980 */ /* 0x000568000c101b00 */
[----:B-1----:R-:W4:Y:S04]  /*1f2c0*/  LDL.64 R14, [R14+0x10] ;  /* 0x000010000e0e7983 */ /* 0x002f280000100a00 */
[----:B--2---:R1:W2:Y:S04]  /*1f2d0*/  LD.E R29, [R8.64] ;  /* 0x00000004081d7980 */ /* 0x0042a8000c101900 */
[----:B---3--:R3:W2:Y:S04]  /*1f2e0*/  LD.E R0, [R10.64+0x20] ;  /* 0x000020040a007980 */ /* 0x0086a8000c101900 */
[----:B----4-:R4:W4:Y:S04]  /*1f2f0*/  LD.E R48, [R12.64] ;  /* 0x000000040c307980 */ /* 0x010928000c101900 */
[----:B-1----:R-:W4:Y:S04]  /*1f300*/  LD.E.64 R8, [R2.64+0x130] ;  /* 0x0001300402087980 */ /* 0x002f28000c101b00 */
[----:B---3--:R-:W3:Y:S01]  /*1f310*/  LD.E.64 R10, [R2.64+0x120] ;  /* 0x00012004020a7980 */ /* 0x008ee2000c101b00 */
[----:B------:R-:W-:-:S03]  /*1f320*/  ISETP.NE.AND P0, PT, R16, RZ, PT ;  /* 0x000000ff1000720c */ /* 0x000fc60003f05270 */
[----:B------:R3:W5:Y:S01]  /*1f330*/  LD.E R28, [R14.64] ;  /* 0x000000040e1c7980 */ /* 0x000762000c101900 */
[----:B--2---:R-:W-:-:S04]  /*1f340*/  SHF.R.S32.HI R7, RZ, 0x1f, R29 ;  /* 0x0000001fff077819 */ /* 0x004fc8000001141d */
[----:B------:R-:W-:-:S04]  /*1f350*/  LEA.HI R7, R7, R29, RZ, 0x3 ;  /* 0x0000001d07077211 */ /* 0x000fc800078f18ff */
[----:B----4-:R-:W-:-:S05]  /*1f360*/  LOP3.LUT R12, R7, 0xfffffff8, RZ, 0xc0, !PT ;  /* 0xfffffff8070c7812 */ /* 0x010fca00078ec0ff */
[----:B------:R-:W-:-:S04]  /*1f370*/  IMAD.IADD R36, R29, 0x1, -R12 ;  /* 0x000000011d247824 */ /* 0x000fc800078e0a0c */
[----:B------:R-:W-:Y:S01]  /*1f380*/  IMAD.SHL.U32 R26, R36, 0x4, RZ ;  /* 0x00000004241a7824 */ /* 0x000fe200078e00ff */
[----:B------:R-:W-:-:S04]  /*1f390*/  SHF.R.S32.HI R13, RZ, 0x1f, R0 ;  /* 0x0000001fff0d7819 */ /* 0x000fc80000011400 */
[----:B------:R-:W-:Y:S01]  /*1f3a0*/  IADD3 R49, R26, 0x20, RZ ;  /* 0x000000201a317810 */ /* 0x000fe20007ffe0ff */
[----:B------:R-:W-:-:S03]  /*1f3b0*/  IMAD R12, R9, R0, RZ ;  /* 0x00000000090c7224 */ /* 0x000fc600078e02ff */
[----:B------:R-:W-:Y:S01]  /*1f3c0*/  ISETP.GE.AND P1, PT, R49, R37, PT ;  /* 0x000000253100720c */ /* 0x000fe20003f26270 */
[----:B---3--:R-:W-:-:S04]  /*1f3d0*/  IMAD R14, R11, R0, RZ ;  /* 0x000000000b0e7224 */ /* 0x008fc800078e02ff */
[-C--:B------:R-:W-:Y:S02]  /*1f3e0*/  IMAD R14, R10, R13.reuse, R14 ;  /* 0x0000000d0a0e7224 */ /* 0x080fe400078e020e */
[----:B------:R-:W-:Y:S01]  /*1f3f0*/  IMAD R13, R8, R13, R12 ;  /* 0x0000000d080d7224 */ /* 0x000fe200078e020c */
[----:B------:R-:W-:Y:S02]  /*1f400*/  SEL R12, RZ, 0xffffffff, P1 ;  /* 0xffffffffff0c7807 */ /* 0x000fe40000800000 */
[----:B------:R-:W-:Y:S02]  /*1f410*/  ISETP.GE.AND P2, PT, R26, R37, PT ;  /* 0x000000251a00720c */ /* 0x000fe40003f46270 */
[----:B------:R-:W-:Y:S01]  /*1f420*/  SHF.R.S32.HI R64, RZ, 0x3, R7 ;  /* 0x00000003ff407819 */ /* 0x000fe20000011407 */
[----:B------:R-:W-:Y:S01]  /*1f430*/  IMAD.SHL.U32 R12, R12, 0x2, RZ ;  /* 0x000000020c0c7824 */ /* 0x000fe200078e00ff */
[----:B------:R-:W-:Y:S01]  /*1f440*/  SEL R7, RZ, 0x1, P2 ;  /* 0x00000001ff077807 */ /* 0x000fe20001000000 */
[----:B------:R-:W-:Y:S01]  /*1f450*/  IMAD.WIDE.U32 R18, R10, R0, RZ ;  /* 0x000000000a127225 */ /* 0x000fe200078e00ff */
[----:B------:R-:W-:-:S03]  /*1f460*/  LEA R27, R48, R64, 0x7 ;  /* 0x00000040301b7211 */ /* 0x000fc600078e38ff */
[----:B------:R-:W-:Y:S01]  /*1f470*/  IMAD.WIDE.U32 R16, R8, R0, RZ ;  /* 0x0000000008107225 */ /* 0x000fe200078e00ff */
[----:B------:R-:W-:Y:S02]  /*1f480*/  LOP3.LUT R25, R12, 0x2, R7, 0xe2, !PT ;  /* 0x000000020c197812 */ /* 0x000fe400078ee207 */
[----:B------:R-:W-:Y:S01]  /*1f490*/  LEA R0, R36, R27, 0x4 ;  /* 0x0000001b24007211 */ /* 0x000fe200078e20ff */
[----:B------:R-:W-:Y:S02]  /*1f4a0*/  IMAD.IADD R15, R19, 0x1, R14 ;  /* 0x00000001130f7824 */ /* 0x000fe400078e020e */
[----:B------:R-:W-:Y:S01]  /*1f4b0*/  IMAD.IADD R13, R17, 0x1, R13 ;  /* 0x00000001110d7824 */ /* 0x000fe200078e020d */
[----:B------:R-:W-:Y:S05]  /*1f4c0*/  @!P0 BRA `(.L_x_1328) ;  /* 0x00004d1000008947 */ /* 0x000fea0003800000 */
[----:B-----5:R-:W-:Y:S01]  /*1f4d0*/  ISETP.NE.AND P0, PT, R24, 0x1, PT ;  /* 0x000000011800780c */ /* 0x020fe20003f05270 */
[----:B------:R-:W-:-:S12]  /*1f4e0*/  BSSY B0, `(.L_x_1329) ;  /* 0x0000006000007945 */ /* 0x000fd80003800000 */
[----:B------:R-:W-:Y:S05]  /*1f4f0*/  @!P0 BRA `(.L_x_1330) ;  /* 0x0000004000008947 */ /* 0x000fea0003800000 */
[----:B------:R1:W2:Y:S04]  /*1f500*/  LD.E R7, [R2.64+0x168] ;  /* 0x0001680402077980 */ /* 0x0002a8000c101900 */
[----:B-1----:R-:W3:Y:S01]  /*1f510*/  LD.E R2, [R2.64+0x16c] ;  /* 0x00016c0402027980 */ /* 0x002ee2000c101900 */
[----:B--2---:R-:W-:-:S05]  /*1f520*/  IMAD.HI.U32 R0, R0, R7, RZ ;  /* 0x0000000700007227 */ /* 0x004fca00078e00ff */
[----:B---3--:R-:W-:Y:S02]  /*1f530*/  SHF.R.U32.HI R0, RZ, R2, R0 ;  /* 0x00000002ff007219 */ /* 0x008fe40000011600 */
.L_x_1330:
[----:B------:R-:W-:Y:S05]  /*1f540*/  BSYNC B0 ;  /* 0x0000000000007941 */ /* 0x000fea0003800000 */
.L_x_1329:
[----:B------:R-:W-:Y:S01]  /*1f550*/  MOV R14, R18 ;  /* 0x00000012000e7202 */ /* 0x000fe20000000f00 */
[----:B------:R-:W-:Y:S01]  /*1f560*/  IMAD R11, R11, R0, RZ ;  /* 0x000000000b0b7224 */ /* 0x000fe200078e02ff */
[----:B------:R-:W-:Y:S01]  /*1f570*/  MOV R12, R16 ;  /* 0x00000010000c7202 */ /* 0x000fe20000000f00 */
[-C--:B------:R-:W-:Y:S01]  /*1f580*/  IMAD R9, R9, R0.reuse, RZ ;  /* 0x0000000009097224 */ /* 0x080fe200078e02ff */
[----:B------:R-:W-:Y:S01]  /*1f590*/  SHF.R.S32.HI R7, RZ, 0x1f, R0 ;  /* 0x0000001fff077819 */ /* 0x000fe20000011400 */
[----:B------:R-:W-:-:S04]  /*1f5a0*/  IMAD.WIDE.U32 R14, R10, R0, R14 ;  /* 0x000000000a0e7225 */ /* 0x000fc800078e000e */
[----:B------:R-:W-:Y:S01]  /*1f5b0*/  IMAD.WIDE.U32 R2, R8, R0, R12 ;  /* 0x0000000008027225 */ /* 0x000fe200078e000c */
[----:B------:R-:W-:-:S03]  /*1f5c0*/  LEA R16, P1, R14, R22, 0x1 ;  /* 0x000000160e107211 */ /* 0x000fc600078208ff */
[-C--:B------:R-:W-:Y:S01]  /*1f5d0*/  IMAD R0, R10, R7.reuse, R11 ;  /* 0x000000070a007224 */ /* 0x080fe200078e020b */
[----:B------:R-:W-:Y:S01]  /*1f5e0*/  LEA R17, P0, R2, R20, 0x1 ;  /* 0x0000001402117211 */ /* 0x000fe200078008ff */
[----:B------:R-:W-:-:S03]  /*1f5f0*/  IMAD R8, R8, R7, R9 ;  /* 0x0000000708087224 */ /* 0x000fc600078e0209 */
[----:B------:R-:W-:Y:S02]  /*1f600*/  IADD3 R0, R15, R0, RZ ;  /* 0x000000000f007210 */ /* 0x000fe40007ffe0ff */
[----:B------:R-:W-:Y:S02]  /*1f610*/  IADD3 R8, R3, R8, RZ ;  /* 0x0000000803087210 */ /* 0x000fe40007ffe0ff */
[----:B------:R-:W-:Y:S02]  /*1f620*/  LEA.HI.X R14, R14, R23, R0, 0x1, P1 ;  /* 0x000000170e0e7211 */ /* 0x000fe400008f0c00 */
[----:B------:R-:W-:Y:S01]  /*1f630*/  LEA.HI.X R20, R2, R21, R8, 0x1, P0 ;  /* 0x0000001502147211 */ /* 0x000fe200000f0c08 */
[----:B------:R-:W-:Y:S05]  /*1f640*/  BRA.DIV ~URZ, `(.L_x_1331) ;  /* 0x000099127f007947 */ /* 0x000fea000b800000 */
[----:B------:R1:W2:Y:S02]  /*1f650*/  SHFL.IDX PT, R0, R14, RZ, 0x181f ;  /* 0x00181fff0e007589 */ /* 0x0002a400000e0000 */
.L_x_1429:
[----:B------:R-:W-:Y:S05]  /*1f660*/  BRA.DIV ~URZ, `(.L_x_1332) ;  /* 0x000099727f007947 */ /* 0x000fea000b800000 */
[----:B------:R3:W4:Y:S01]  /*1f670*/  SHFL.IDX PT, R8, R16, RZ, 0x181f ;  /* 0x00181fff10087589 */ /* 0x00072200000e0000 */
[----:B--2---:R-:W-:-:S03]  /*1f680*/  MOV R9, R0 ;  /* 0x0000000000097202 */ /* 0x004fc60000000f00 */
[----:B------:R3:W2:Y:S04]  /*1f690*/  SHFL.IDX PT, R7, R20, RZ, 0x181f ;  /* 0x00181fff14077589 */ /* 0x0006a800000e0000 */
[----:B------:R3:W1:Y:S02]  /*1f6a0*/  SHFL.IDX PT, R2, R17, RZ, 0x181f ;  /* 0x00181fff11027589 */ /* 0x00066400000e0000 */
.L_x_1430:
[----:B------:R-:W-:Y:S01]  /*1f6b0*/  IMAD R24, R28, R24, RZ ;  /* 0x000000181c187224 */ /* 0x000fe200078e02ff */
[----:B------:R-:W-:Y:S01]  /*1f6c0*/  BSSY B0, `(.L_x_1333) ;  /* 0x000001b000007945 */ /* 0x000fe20003800000 */
[----:B------:R-:W-:Y:S01]  /*1f6d0*/  CS2R R42, SRZ ;  /* 0x00000000002a7805 */ /* 0x000fe2000001ff00 */
[----:B------:R-:W-:Y:S01]  /*1f6e0*/  CS2R R30, SRZ ;  /* 0x00000000001e7805 */ /* 0x000fe2000001ff00 */
[----:B------:R-:W-:Y:S01]  /*1f6f0*/  CS2R R18, SRZ ;  /* 0x0000000000127805 */ /* 0x000fe2000001ff00 */
[----:B------:R-:W-:Y:S01]  /*1f700*/  ISETP.GE.AND P0, PT, R27, R24, PT ;  /* 0x000000181b00720c */ /* 0x000fe20003f06270 */
[----:B------:R-:W-:Y:S01]  /*1f710*/  CS2R R32, SRZ ;  /* 0x0000000000207805 */ /* 0x000fe2000001ff00 */
[----:B------:R-:W-:Y:S01]  /*1f720*/  CS2R R22, SRZ ;  /* 0x0000000000167805 */ /* 0x000fe2000001ff00 */
[----:B--2---:R-:W-:-:S10]  /*1f730*/  MOV R3, R7 ;  /* 0x0000000700037202 */ /* 0x004fd40000000f00 */
[----:B------:R-:W-:Y:S05]  /*1f740*/  @P0 BRA `(.L_x_1334) ;  /* 0x0000012000000947 */ /* 0x000fea0003800000 */
[C---:B------:R-:W-:Y:S01]  /*1f750*/  LOP3.LUT P0, RZ, R25.reuse, 0x2, RZ, 0xc0, !PT ;  /* 0x0000000219ff7812 */ /* 0x040fe2000780c0ff */
[----:B------:R-:W-:Y:S01]  /*1f760*/  CS2R R18, SRZ ;  /* 0x0000000000127805 */ /* 0x000fe2000001ff00 */
[----:B------:R-:W-:Y:S01]  /*1f770*/  LOP3.LUT R0, R25, 0x1, RZ, 0xc0, !PT ;  /* 0x0000000119007812 */ /* 0x000fe200078ec0ff */
[----:B------:R-:W-:Y:S01]  /*1f780*/  CS2R R22, SRZ ;  /* 0x0000000000167805 */ /* 0x000fe2000001ff00 */
[----:B------:R-:W-:Y:S01]  /*1f790*/  CS2R R30, SRZ ;  /* 0x00000000001e7805 */ /* 0x000fe2000001ff00 */
[----:B------:R-:W-:Y:S01]  /*1f7a0*/  CS2R R32, SRZ ;  /* 0x0000000000207805 */ /* 0x000fe2000001ff00 */
[----:B------:R-:W-:-:S07]  /*1f7b0*/  ISETP.NE.U32.AND P1, PT, R0, 0x1, PT ;  /* 0x000000010000780c */ /* 0x000fce0003f25070 */
[----:B------:R-:W-:-:S04]  /*1f7c0*/  @P0 SHF.R.S32.HI R0, RZ, 0x1f, R49 ;  /* 0x0000001fff000819 */ /* 0x000fc80000011431 */
[----:B------:R-:W-:Y:S02]  /*1f7d0*/  @P0 LEA.HI R0, R0, R49, RZ, 0x2 ;  /* 0x0000003100000211 */ /* 0x000fe400078f10ff */
[----:B----4-:R-:W-:Y:S02]  /*1f7e0*/  @!P1 IMAD.WIDE R12, R26, 0x2, R8 ;  /* 0x000000021a0c9825 */ /* 0x010fe400078e0208 */
[----:B------:R-:W-:-:S03]  /*1f7f0*/  @P0 LOP3.LUT R0, R0, 0xfffffffc, RZ, 0xc0, !PT ;  /* 0xfffffffc00000812 */ /* 0x000fc600078ec0ff */
[----:B------:R2:W5:Y:S02]  /*1f800*/  @!P1 LD.E.64 R18, [R12.64] ;  /* 0x000000040c129980 */ /* 0x000564000c101b00 */
[----:B------:R-:W-:-:S04]  /*1f810*/  @P0 IMAD.WIDE R10, R0, 0x2, R8 ;  /* 0x00000002000a0825 */ /* 0x000fc800078e0208 */
[--C-:B-1----:R-:W-:Y:S01]  /*1f820*/  @P0 IMAD.WIDE R8, R0, 0x2, R2.reuse ;  /* 0x0000000200080825 */ /* 0x102fe200078e0202 */
[----:B------:R2:W5:Y:S03]  /*1f830*/  @P0 LD.E.64 R30, [R10.64] ;  /* 0x000000040a1e0980 */ /* 0x000566000c101b00 */
[----:B------:R-:W-:Y:S01]  /*1f840*/  @!P1 IMAD.WIDE R2, R26, 0x2, R2 ;  /* 0x000000021a029825 */ /* 0x000fe200078e0202 */
[----:B------:R2:W5:Y:S04]  /*1f850*/  @P0 LD.E.64 R32, [R8.64] ;  /* 0x0000000408200980 */ /* 0x000568000c101b00 */
[----:B------:R2:W5:Y:S02]  /*1f860*/  @!P1 LD.E.64 R22, [R2.64] ;  /* 0x0000000402169980 */ /* 0x000564000c101b00 */
.L_x_1334:
[----:B------:R-:W-:Y:S05]  /*1f870*/  BSYNC B0 ;  /* 0x0000000000007941 */ /* 0x000fea0003800000 */
.L_x_1333:
[----:B-----5:R-:W-:Y:S02]  /*1f880*/  IMAD.MOV.U32 R7, RZ, RZ, R30 ;  /* 0x000000ffff077224 */ /* 0x020fe400078e001e */
[----:B--2---:R-:W-:-:S02]  /*1f890*/  IMAD.MOV.U32 R3, RZ, RZ, R31 ;  /* 0x000000ffff037224 */ /* 0x004fc400078e001f */
[----:B-1----:R-:W-:Y:S01]  /*1f8a0*/  IMAD.MOV.U32 R2, RZ, RZ, R18 ;  /* 0x000000ffff027224 */ /* 0x002fe200078e0012 */
        /* <DEDUP_REMOVED lines=13> */
[----:B------:R-:W-:Y:S05]  /*1f980*/  BRA.DIV ~URZ, `(.L_x_1335) ;  /* 0x000097c27f007947 */ /* 0x000fea000b800000 */
[----:B------:R1:W2:Y:S04]  /*1f990*/  SHFL.IDX PT, R9, R14, 0x1, 0x181f ;  /* 0x00381f000e097f89 */ /* 0x0002a800000e0000 */
[----:B----4-:R1:W4:Y:S04]  /*1f9a0*/  SHFL.IDX PT, R8, R16, 0x1, 0x181f ;  /* 0x00381f0010087f89 */ /* 0x01032800000e0000 */
[----:B------:R1:W3:Y:S04]  /*1f9b0*/  SHFL.IDX PT, R0, R20, 0x1, 0x181f ;  /* 0x00381f0014007f89 */ /* 0x0002e800000e0000 */
[----:B------:R1:W1:Y:S02]  /*1f9c0*/  SHFL.IDX PT, R2, R17, 0x1, 0x181f ;  /* 0x00381f0011027f89 */ /* 0x00026400000e0000 */
.L_x_1431:
[----:B------:R-:W-:Y:S01]  /*1f9d0*/  IADD3 R3, R27, 0x10, RZ ;  /* 0x000000101b037810 */ /* 0x000fe20007ffe0ff */
[----:B------:R-:W-:Y:S01]  /*1f9e0*/  BSSY B0, `(.L_x_1336) ;  /* 0x0000019000007945 */ /* 0x000fe20003800000 */
[----:B------:R-:W-:Y:S01]  /*1f9f0*/  CS2R R34, SRZ ;  /* 0x0000000000227805 */ /* 0x000fe2000001ff00 */
[----:B------:R-:W-:Y:S01]  /*1fa00*/  CS2R R40, SRZ ;  /* 0x0000000000287805 */ /* 0x000fe2000001ff00 */
[----:B------:R-:W-:Y:S01]  /*1fa10*/  ISETP.GE.AND P0, PT, R3, R24, PT ;  /* 0x000000180300720c */ /* 0x000fe20003f06270 */
[----:B------:R-:W-:Y:S01]  /*1fa20*/  CS2R R38, SRZ ;  /* 0x0000000000267805 */ /* 0x000fe2000001ff00 */
[----:B---3--:R-:W-:-:S11]  /*1fa30*/  IMAD.MOV.U32 R3, RZ, RZ, R0 ;  /* 0x000000ffff037224 */ /* 0x008fd600078e0000 */
        /* <DEDUP_REMOVED lines=10> */
[----:B--2-4-:R-:W-:Y:S02]  /*1fae0*/  @!P1 IMAD.WIDE R12, R26, 0x2, R8 ;  /* 0x000000021a0c9825 */ /* 0x014fe400078e0208 */
        /* <DEDUP_REMOVED lines=8> */
.L_x_1337:
[----:B------:R-:W-:Y:S05]  /*1fb70*/  BSYNC B0 ;  /* 0x0000000000007941 */ /* 0x000fea0003800000 */
.L_x_1336:
        /* <DEDUP_REMOVED lines=17> */
[----:B------:R1:W2:Y:S02]  /*1fc90*/  SHFL.IDX PT, R0, R14, 0x2, 0x181f ;  /* 0x00581f000e007f89 */ /* 0x0002a400000e0000 */
.L_x_1432:
[----:B------:R-:W-:Y:S05]  /*1fca0*/  BRA.DIV ~URZ, `(.L_x_1339) ;  /* 0x000097027f007947 */ /* 0x000fea000b800000 */
[----:B----4-:R3:W4:Y:S01]  /*1fcb0*/  SHFL.IDX PT, R8, R16, 0x2, 0x181f ;  /* 0x00581f0010087f89 */ /* 0x01072200000e0000 */
[----:B--2---:R-:W-:-:S03]  /*1fcc0*/  MOV R9, R0 ;  /* 0x0000000000097202 */ /* 0x004fc60000000f00 */
[----:B------:R3:W2:Y:S04]  /*1fcd0*/  SHFL.IDX PT, R7, R20, 0x2, 0x181f ;  /* 0x00581f0014077f89 */ /* 0x0006a800000e0000 */
[----:B------:R3:W1:Y:S02]  /*1fce0*/  SHFL.IDX PT, R2, R17, 0x2, 0x181f ;  /* 0x00581f0011027f89 */ /* 0x00066400000e0000 */
.L_x_1433:
[----:B------:R-:W-:Y:S01]  /*1fcf0*/  IADD3 R0, R27, 0x20, RZ ;  /* 0x000000201b007810 */ /* 0x000fe20007ffe0ff */
[----:B------:R-:W-:Y:S01]  /*1fd00*/  BSSY B0, `(.L_x_1340) ;  /* 0x000001b000007945 */ /* 0x000fe20003800000 */
[----:B------:R-:W-:Y:S01]  /*1fd10*/  CS2R R60, SRZ ;  /* 0x00000000003c7805 */ /* 0x000fe2000001ff00 */
[----:B------:R-:W-:Y:S01]  /*1fd20*/  CS2R R50, SRZ ;  /* 0x0000000000327805 */ /* 0x000fe2000001ff00 */
[----:B------:R-:W-:Y:S01]  /*1fd30*/  ISETP.GE.AND P0, PT, R0, R24, PT ;  /* 0x000000180000720c */ /* 0x000fe20003f06270 */
[----:B------:R-:W-:Y:S01]  /*1fd40*/  CS2R R44, SRZ ;  /* 0x00000000002c7805 */ /* 0x000fe2000001ff00 */
[----:B------:R-:W-:Y:S01]  /*1fd50*/  CS2R R52, SRZ ;  /* 0x0000000000347805 */ /* 0x000fe2000001ff00 */
[----:B------:R-:W-:Y:S01]  /*1fd60*/  CS2R R46, SRZ ;  /* 0x00000000002e7805 */ /* 0x000fe2000001ff00 */
[----:B--2---:R-:W-:-:S09]  /*1fd70*/  IMAD.MOV.U32 R3, RZ, RZ, R7 ;  /* 0x000000ffff037224 */ /* 0x004fd200078e0007 */
        /* <DEDUP_REMOVED lines=19> */
.L_x_1341:
[----:B------:R-:W-:Y:S05]  /*1feb0*/  BSYNC B0 ;  /* 0x0000000000007941 */ /* 0x000fea0003800000 */
.L_x_1340:
        /* <DEDUP_REMOVED lines=21> */
.L_x_1434:
        /* <DEDUP_REMOVED lines=26> */
.L_x_1344:
[----:B------:R-:W-:Y:S05]  /*201b0*/  BSYNC B0 ;  /* 0x0000000000007941 */ /* 0x000fea0003800000 */
.L_x_1343:
        /* <DEDUP_REMOVED lines=18> */
.L_x_1435:
[----:B------:R-:W-:Y:S05]  /*202e0*/  BRA.DIV ~URZ, `(.L_x_1346) ;  /* 0x000094927f007947 */ /* 0x000fea000b800000 */
[----:B----4-:R3:W4:Y:S01]  /*202f0*/  SHFL.IDX PT, R8, R16, 0x4, 0x181f ;  /* 0x00981f0010087f89 */ /* 0x01072200000e0000 */
[----:B--2---:R-:W-:-:S03]  /*20300*/  MOV R9, R0 ;  /* 0x0000000000097202 */ /* 0x004fc60000000f00 */
[----:B------:R3:W2:Y:S04]  /*20310*/  SHFL.IDX PT, R7, R20, 0x4, 0x181f ;  /* 0x00981f0014077f89 */ /* 0x0006a800000e0000 */
[----:B------:R3:W1:Y:S02]  /*20320*/  SHFL.IDX PT, R2, R17, 0x4, 0x181f ;  /* 0x00981f0011027f89 */ /* 0x00066400000e0000 */
.L_x_1436:
[----:B------:R-:W-:Y:S01]  /*20330*/  IADD3 R0, R27, 0x40, RZ ;  /* 0x000000401b007810 */ /* 0x000fe20007ffe0ff */
[----:B------:R-:W-:Y:S01]  /*20340*/  BSSY B0, `(.L_x_1347) ;  /* 0x000001b000007945 */ /* 0x000fe20003800000 */
[----:B------:R-:W-:Y:S01]  /*20350*/  CS2R R68, SRZ ;  /* 0x0000000000447805 */ /* 0x000fe2000001ff00 */
[----:B------:R-:W-:Y:S01]  /*20360*/  CS2R R62, SRZ ;  /* 0x00000000003e7805 */ /* 0x000fe2000001ff00 */
[----:B------:R-:W-:Y:S01]  /*20370*/  ISETP.GE.AND P0, PT, R0, R24, PT ;  /* 0x000000180000720c */ /* 0x000fe20003f06270 */
[----:B------:R-:W-:Y:S01]  /*20380*/  CS2R R70, SRZ ;  /* 0x0000000000467805 */ /* 0x000fe2000001ff00 */
[----:B------:R-:W-:Y:S01]  /*20390*/  CS2R R66, SRZ ;  /* 0x0000000000427805 */ /* 0x000fe2000001ff00 */
[----:B--2---:R-:W-:-:S10]  /*203a0*/  IMAD.MOV.U32 R3, RZ, RZ, R7 ;  /* 0x000000ffff037224 */ /* 0x004fd400078e0007 */
        /* <DEDUP_REMOVED lines=8> */
[----:B------:R-:W-:-:S04]  /*20430*/  @P0 IADD3 R0, R26, 0x20, RZ ;  /* 0x000000201a000810 */ /* 0x000fc80007ffe0ff */
[----:B------:R-:W-:Y:S02]  /*20440*/  @P0 SHF.R.S32.HI R7, RZ, 0x1f, R0 ;  /* 0x0000001fff070819 */ /* 0x000fe40000011400 */
[----:B----4-:R-:W-:Y:S02]  /*20450*/  @!P1 IMAD.WIDE R12, R26, 0x2, R8 ;  /* 0x000000021a0c9825 */ /* 0x010fe400078e0208 */
[----:B------:R-:W-:-:S03]  /*20460*/  @P0 LEA.HI R0, R7, R0, RZ, 0x2 ;  /* 0x0000000007000211 */ /* 0x000fc600078f10ff */
[----:B------:R2:W5:Y:S01]  /*20470*/  @!P1 LD.E.64 R62, [R12.64] ;  /* 0x000000040c3e9980 */ /* 0x000562000c101b00 */
[----:B------:R-:W-:-:S05]  /*20480*/  @P0 LOP3.LUT R0, R0, 0xfffffffc, RZ, 0xc0, !PT ;  /* 0xfffffffc00000812 */ /* 0x000fca00078ec0ff */
[----:B------:R-:W-:-:S04]  /*20490*/  @P0 IMAD.WIDE R10, R0, 0x2, R8 ;  /* 0x00000002000a0825 */ /* 0x000fc800078e0208 */
[--C-:B-1----:R-:W-:Y:S01]  /*204a0*/  @P0 IMAD.WIDE R8, R0, 0x2, R2.reuse ;  /* 0x0000000200080825 */ /* 0x102fe200078e0202 */
[----:B------:R2:W5:Y:S03]  /*204b0*/  @P0 LD.E.64 R68, [R10.64] ;  /* 0x000000040a440980 */ /* 0x000566000c101b00 */
[----:B------:R-:W-:Y:S01]  /*204c0*/  @!P1 IMAD.WIDE R2, R26, 0x2, R2 ;  /* 0x000000021a029825 */ /* 0x000fe200078e0202 */
[----:B------:R2:W5:Y:S04]  /*204d0*/  @P0 LD.E.64 R70, [R8.64] ;  /* 0x0000000408460980 */ /* 0x000568000c101b00 */
[----:B------:R2:W5:Y:S02]  /*204e0*/  @!P1 LD.E.64 R66, [R2.64] ;  /* 0x0000000402429980 */ /* 0x000564000c101b00 */
.L_x_1348:
[----:B------:R-:W-:Y:S05]  /*204f0*/  BSYNC B0 ;  /* 0x0000000000007941 */ /* 0x000fea0003800000 */
.L_x_1347:
[----:B-----5:R-:W-:Y:S01]  /*20500*/  IMAD.MOV.U32 R7, RZ, RZ, R68 ;  /* 0x000000ffff077224 */ /* 0x020fe200078e0044 */
[----:B------:R-:W-:Y:S01]  /*20510*/  CS2R R78, SRZ ;  /* 0x00000000004e7805 */ /* 0x000fe2000001ff00 */
        /* <DEDUP_REMOVED lines=17> */
.L_x_1437:
[----:B------:R-:W-:Y:S05]  /*20630*/  BRA.DIV ~URZ, `(.L_x_1350) ;  /* 0x000093327f007947 */ /* 0x000fea000b800000 */
[----:B----4-:R4:W1:Y:S01]  /*20640*/  SHFL.IDX PT, R8, R16, 0x5, 0x181f ;  /* 0x00b81f0010087f89 */ /* 0x01086200000e0000 */
[----:B--2---:R-:W-:-:S03]  /*20650*/  MOV R9, R0 ;  /* 0x0000000000097202 */ /* 0x004fc60000000f00 */
[----:B------:R4:W2:Y:S04]  /*20660*/  SHFL.IDX PT, R7, R20, 0x5, 0x181f ;  /* 0x00b81f0014077f89 */ /* 0x0008a800000e0000 */
[----:B------:R4:W3:Y:S02]  /*20670*/  SHFL.IDX PT, R2, R17, 0x5, 0x181f ;  /* 0x00b81f0011027f89 */ /* 0x0008e400000e0000 */
.L_x_1438:
[----:B------:R-:W-:Y:S01]  /*20680*/  IADD3 R0, R27, 0x50, RZ ;  /* 0x000000501b007810 */ /* 0x000fe20007ffe0ff */
[----:B------:R-:W-:Y:S01]  /*20690*/  BSSY B0, `(.L_x_1351) ;  /* 0x000001a000007945 */ /* 0x000fe20003800000 */
[----:B------:R-:W-:Y:S01]  /*206a0*/  CS2R R72, SRZ ;  /* 0x0000000000487805 */ /* 0x000fe2000001ff00 */
[----:B------:R-:W-:Y:S01]  /*206b0*/  CS2R R76, SRZ ;  /* 0x00000000004c7805 */ /* 0x000fe2000001ff00 */
[----:B------:R-:W-:Y:S01]  /*206c0*/  ISETP.GE.AND P0, PT, R0, R24, PT ;  /* 0x000000180000720c */ /* 0x000fe20003f06270 */
[----:B------:R-:W-:Y:S01]  /*206d0*/  CS2R R74, SRZ ;  /* 0x00000000004a7805 */ /* 0x000fe2000001ff00 */
[----:B--2---:R-:W-:-:S11]  /*206e0*/  IMAD.MOV.U32 R3, RZ, RZ, R7 ;  /* 0x000000ffff037224 */ /* 0x004fd600078e0007 */
        /* <DEDUP_REMOVED lines=10> */
[----:B-1----:R-:W-:Y:S02]  /*20790*/  @!P1 IMAD.WIDE R12, R26, 0x2, R8 ;  /* 0x000000021a0c9825 */ /* 0x002fe400078e0208 */
[----:B------:R-:W-:-:S03]  /*207a0*/  @P0 LEA.HI R0, R7, R0, RZ, 0x2 ;  /* 0x0000000007000211 */ /* 0x000fc600078f10ff */
[----:B------:R1:W5:Y:S01]  /*207b0*/  @!P1 LD.E.64 R72, [R12.64] ;  /* 0x000000040c489980 */ /* 0x000362000c101b00 */
[----:B------:R-:W-:-:S05]  /*207c0*/  @P0 LOP3.LUT R0, R0, 0xfffffffc, RZ, 0xc0, !PT ;  /* 0xfffffffc00000812 */ /* 0x000fca00078ec0ff */
[----:B------:R-:W-:-:S04]  /*207d0*/  @P0 IMAD.WIDE R10, R0, 0x2, R8 ;  /* 0x00000002000a0825 */ /* 0x000fc800078e0208 */
[--C-:B---3--:R-:W-:Y:S01]  /*207e0*/  @P0 IMAD.WIDE R8, R0, 0x2, R2.reuse ;  /* 0x0000000200080825 */ /* 0x108fe200078e0202 */
[----:B------:R1:W5:Y:S03]  /*207f0*/  @P0 LD.E.64 R78, [R10.64] ;  /* 0x000000040a4e0980 */ /* 0x000366000c101b00 */
[----:B------:R-:W-:Y:S01]  /*20800*/  @!P1 IMAD.WIDE R2, R26, 0x2, R2 ;  /* 0x000000021a029825 */ /* 0x000fe200078e0202 */
[----:B------:R1:W5:Y:S04]  /*20810*/  @P0 LD.E.64 R76, [R8.64] ;  /* 0x00000004084c0980 */ /* 0x000368000c101b00 */
[----:B------:R1:W5:Y:S02]  /*20820*/  @!P1 LD.E.64 R74, [R2.64] ;  /* 0x00000004024a9980 */ /* 0x000364000c101b00 */
.L_x_1352:
[----:B------:R-:W-:Y:S05]  /*20830*/  BSYNC B0 ;  /* 0x0000000000007941 */ /* 0x000fea0003800000 */
.L_x_1351:
[----:B-----5:R-:W-:Y:S02]  /*20840*/  IMAD.MOV.U32 R7, RZ, RZ, R78 ;  /* 0x000000ffff077224 */ /* 0x020fe400078e004e */
[----:B-1----:R-:W-:-:S02]  /*20850*/  IMAD.MOV.U32 R3, RZ, RZ, R79 ;  /* 0x000000ffff037224 */ /* 0x002fc400078e004f */
[----:B---3--:R-:W-:Y:S01]  /*20860*/  IMAD.MOV.U32 R2, RZ, RZ, R72 ;  /* 0x000000ffff027224 */ /* 0x008fe200078e0048 */
        /* <DEDUP_REMOVED lines=15> */
.L_x_1439:
[----:B------:R-:W-:Y:S01]  /*20960*/  SHF.R.S32.HI R0, RZ, 0x1f, R29 ;  /* 0x0000001fff007819 */ /* 0x000fe2000001141d */
[----:B------:R-:W-:-:S03]  /*20970*/  IMAD.SHL.U32 R2, R48, 0x80, RZ ;  /* 0x0000008030027824 */ /* 0x000fc600078e00ff */
[----:B------:R-:W-:-:S04]  /*20980*/  LEA.HI R0, R0, R29, RZ, 0x3 ;  /* 0x0000001d00007211 */ /* 0x000fc800078f18ff */
[----:B------:R-:W-:Y:S01]  /*20990*/  LEA.HI.SX32 R0, R0, R2, 0x1d ;  /* 0x0000000200007211 */ /* 0x000fe200078feaff */
[----:B------:R-:W-:Y:S05]  /*209a0*/  BRA.DIV ~URZ, `(.L_x_1354) ;  /* 0x000091b27f007947 */ /* 0x000fea000b800000 */
[----:B------:R3:W1:Y:S04]  /*209b0*/  SHFL.IDX PT, R8, R16, 0x6, 0x181f ;  /* 0x00d81f0010087f89 */ /* 0x00066800000e0000 */
[----:B------:R3:W4:Y:S04]  /*209c0*/  SHFL.IDX PT, R7, R20, 0x6, 0x181f ;  /* 0x00d81f0014077f89 */ /* 0x00072800000e0000 */
[----:B------:R3:W2:Y:S02]  /*209d0*/  SHFL.IDX PT, R2, R17, 0x6, 0x181f ;  /* 0x00d81f0011027f89 */ /* 0x0006a400000e0000 */
.L_x_1440:
[----:B------:R-:W-:Y:S01]  /*209e0*/  IADD3 R0, R0, 0x60, RZ ;  /* 0x0000006000007810 */ /* 0x000fe20007ffe0ff */
[----:B------:R-:W-:Y:S01]  /*209f0*/  BSSY B0, `(.L_x_1355) ;  /* 0x000001b000007945 */ /* 0x000fe20003800000 */
[----:B------:R-:W-:Y:S01]  /*20a00*/  CS2R R84, SRZ ;  /* 0x0000000000547805 */ /* 0x000fe2000001ff00 */
[----:B------:R-:W-:Y:S01]  /*20a10*/  CS2R R80, SRZ ;  /* 0x0000000000507805 */ /* 0x000fe2000001ff00 */
[----:B------:R-:W-:Y:S01]  /*20a20*/  ISETP.GE.AND P0, PT, R0, R24, PT ;  /* 0x000000180000720c */ /* 0x000fe20003f06270 */
[----:B------:R-:W-:Y:S01]  /*20a30*/  CS2R R86, SRZ ;  /* 0x0000000000567805 */ /* 0x000fe2000001ff00 */
[----:B------:R-:W-:Y:S01]  /*20a40*/  CS2R R82, SRZ ;  /* 0x0000000000527805 */ /* 0x000fe2000001ff00 */
[----:B----4-:R-:W-:-:S10]  /*20a50*/  IMAD.MOV.U32 R3, RZ, RZ, R7 ;  /* 0x000000ffff037224 */ /* 0x010fd400078e0007 */
        /* <DEDUP_REMOVED lines=10> */
[----:B-12---:R-:W-:Y:S02]  /*20b00*/  @!P1 IMAD.WIDE R12, R26, 0x2, R8 ;  /* 0x000000021a0c9825 */ /* 0x006fe400078e0208 */
[----:B------:R-:W-:-:S03]  /*20b10*/  @P0 LEA.HI R0, R7, R0, RZ, 0x2 ;  /* 0x0000000007000211 */ /* 0x000fc600078f10ff */
[----:B------:R1:W5:Y:S01]  /*20b20*/  @!P1 LD.E.64 R80, [R12.64] ;  /* 0x000000040c509980 */ /* 0x000362000c101b00 */
[----:B------:R-:W-:-:S05]  /*20b30*/  @P0 LOP3.LUT R0, R0, 0xfffffffc, RZ, 0xc0, !PT ;  /* 0xfffffffc00000812 */ /* 0x000fca00078ec0ff */
[----:B------:R-:W-:-:S04]  /*20b40*/  @P0 IMAD.WIDE R10, R0, 0x2, R8 ;  /* 0x00000002000a0825 */ /* 0x000fc800078e0208 */
[--C-:B------:R-:W-:Y:S01]  /*20b50*/  @P0 IMAD.WIDE R8, R0, 0x2, R2.reuse ;  /* 0x0000000200080825 */ /* 0x100fe200078e0202 */
[----:B------:R1:W5:Y:S03]  /*20b60*/  @P0 LD.E.64 R84, [R10.64] ;  /* 0x000000040a540980 */ /* 0x000366000c101b00 */
[----:B------:R-:W-:Y:S01]  /*20b70*/  @!P1 IMAD.WIDE R2, R26, 0x2, R2 ;  /* 0x000000021a029825 */ /* 0x000fe200078e0202 */
[----:B------:R1:W5:Y:S04]  /*20b80*/  @P0 LD.E.64 R86, [R8.64] ;  /* 0x0000000408560980 */ /* 0x000368000c101b00 */
[----:B------:R1:W5:Y:S02]  /*20b90*/  @!P1 LD.E.64 R82, [R2.64] ;  /* 0x0000000402529980 */ /* 0x000364000c101b00 */
.L_x_1356:
[----:B------:R-:W-:Y:S05]  /*20ba0*/  BSYNC B0 ;  /* 0x0000000000007941 */ /* 0x000fea0003800000 */
.L_x_1355:
[----:B-----5:R-:W-:Y:S01]  /*20bb0*/  IMAD.MOV.U32 R7, RZ, RZ, R84 ;  /* 0x000000ffff077224 */ /* 0x020fe200078e0054 */
[----:B------:R-:W-:Y:S01]  /*20bc0*/  CS2R R92, SRZ ;  /* 0x00000000005c7805 */ /* 0x000fe2000001ff00 */
[----:B-1----:R-:W-:-:S02]  /*20bd0*/  IMAD.MOV.U32 R3, RZ, RZ, R85 ;  /* 0x000000ffff037224 */ /* 0x002fc400078e0055 */
[----:B--2---:R-:W-:Y:S01]  /*20be0*/  IMAD.MOV.U32 R2, RZ, RZ, R80 ;  /* 0x000000ffff027224 */ /* 0x004fe200078e0050 */
        /* <DEDUP_REMOVED lines=15> */
.L_x_1441:
[----:B------:R-:W-:Y:S01]  /*20ce0*/  SHF.R.S32.HI R0, RZ, 0x1f, R29 ;  /* 0x0000001fff007819 */ /* 0x000fe2000001141d */
[----:B------:R-:W-:-:S03]  /*20cf0*/  IMAD.SHL.U32 R2, R48, 0x80, RZ ;  /* 0x0000008030027824 */ /* 0x000fc600078e00ff */
[----:B------:R-:W-:-:S04]  /*20d00*/  LEA.HI R0, R0, R29, RZ, 0x3 ;  /* 0x0000001d00007211 */ /* 0x000fc800078f18ff */
[----:B------:R-:W-:Y:S01]  /*20d10*/  LEA.HI.SX32 R0, R0, R2, 0x1d ;  /* 0x0000000200007211 */ /* 0x000fe200078feaff */
[----:B------:R-:W-:Y:S05]  /*20d20*/  BRA.DIV ~URZ, `(.L_x_1358) ;  /* 0x000090127f007947 */ /* 0x000fea000b800000 */
[----:B------:R4:W1:Y:S04]  /*20d30*/  SHFL.IDX PT, R8, R16, 0x7, 0x181f ;  /* 0x00f81f0010087f89 */ /* 0x00086800000e0000 */
[----:B------:R4:W3:Y:S04]  /*20d40*/  SHFL.IDX PT, R7, R20, 0x7, 0x181f ;  /* 0x00f81f0014077f89 */ /* 0x0008e800000e0000 */
[----:B------:R4:W2:Y:S02]  /*20d50*/  SHFL.IDX PT, R2, R17, 0x7, 0x181f ;  /* 0x00f81f0011027f89 */ /* 0x0008a400000e0000 */
.L_x_1442:
        /* <DEDUP_REMOVED lines=27> */
.L_x_1360:
[----:B------:R-:W-:Y:S05]  /*20f10*/  BSYNC B0 ;  /* 0x0000000000007941 */ /* 0x000fea0003800000 */
.L_x_1359:
[----:B-1----:R-:W-:Y:S01]  /*20f20*/  IADD3 R8, R94, -c[0x0][0x20], RZ ;  /* 0x800008005e087a10 */ /* 0x002fe20007ffe0ff */
[----:B------:R-:W-:-:S04]  /*20f30*/  DEPBAR.LE SB0, 0x1 ;  /* 0x000080400000791a */ /* 0x000fc80000000000 */
[----:B--2---:R1:W2:Y:S04]  /*20f40*/  LDL.64 R2, [R8+0x20] ;  /* 0x0000200008027983 */ /* 0x0042a80000100a00 */
[----:B-1----:R-:W3:Y:S01]  /*20f50*/  LDL.64 R8, [R8+0x28] ;  /* 0x0000280008087983 */ /* 0x002ee20000100a00 */
[----:B------:R-:W-:Y:S03]  /*20f60*/  WARPSYNC 0xffffffff ;  /* 0xffffffff00007948 */ /* 0x000fe60003800000 */
[----:B------:R-:W-:Y:S06]  /*20f70*/  BAR.SYNC.DEFER_BLOCKING 0x0 ;  /* 0x0000000000007b1d */ /* 0x000fec0000010000 */
[----:B--2---:R1:W2:Y:S04]  /*20f80*/  LD.E R10, [R2.64] ;  /* 0x00000004020a7980 */ /* 0x0042a8000c101900 */
[----:B---34-:R3:W4:Y:S01]  /*20f90*/  LD.E.64 R12, [R8.64] ;  /* 0x00000004080c7980 */ /* 0x018722000c101b00 */
[----:B------:R-:W-:Y:S01]  /*20fa0*/  BSSY B1, `(.L_x_1361) ;  /* 0x000007e000017945 */ /* 0x000fe20003800000 */
[----:B-1----:R-:W-:Y:S01]  /*20fb0*/  IMAD.SHL.U32 R3, R64, 0x40, RZ ;  /* 0x0000004040037824 */ /* 0x002fe200078e00ff */
[----:B---3--:R-:W-:-:S04]  /*20fc0*/  SHF.R.S32.HI R8, RZ, 0x1f, R29 ;  /* 0x0000001fff087819 */ /* 0x008fc8000001141d */
[CC--:B------:R-:W-:Y:S02]  /*20fd0*/  LEA.HI R0, R8.reuse, R29.reuse, RZ, 0x3 ;  /* 0x0000001d08007211 */ /* 0x0c0fe400078f18ff */
[----:B------:R-:W-:Y:S02]  /*20fe0*/  LEA.HI R8, R8, R29, RZ, 0x6 ;  /* 0x0000001d08087211 */ /* 0x000fe400078f30ff */
[----:B------:R-:W-:-:S03]  /*20ff0*/  LOP3.LUT R0, R0, 0xfffffff8, RZ, 0xc0, !PT ;  /* 0xfffffff800007812 */ /* 0x000fc600078ec0ff */
[----:B------:R-:W-:Y:S02]  /*21000*/  IMAD.SHL.U32 R8, R8, 0x8, RZ ;  /* 0x0000000808087824 */ /* 0x000fe400078e00ff */
[----:B------:R-:W-:Y:S01]  /*21010*/  IMAD.IADD R2, R29, 0x1, -R0 ;  /* 0x000000011d027824 */ /* 0x000fe200078e0a00 */
[----:B------:R-:W-:Y:S01]  /*21020*/  LOP3.LUT R0, R3, 0x1c0, RZ, 0xc0, !PT ;  /* 0x000001c003007812 */ /* 0x000fe200078ec0ff */
[----:B-----5:R-:W-:Y:S02]  /*21030*/  IMAD.MOV.U32 R3, RZ, RZ, R92 ;  /* 0x000000ffff037224 */ /* 0x020fe400078e005c */
[----:B------:R-:W-:-:S03]  /*21040*/  IMAD.SHL.U32 R2, R2, 0x8, RZ ;  /* 0x0000000802027824 */ /* 0x000fc600078e00ff */
[----:B------:R-:W-:Y:S01]  /*21050*/  PRMT R94, R94, 0x5410, R3 ;  /* 0x000054105e5e7816 */ /* 0x000fe20000000003 */
[----:B------:R-:W-:Y:S01]  /*21060*/  IMAD.MOV.U32 R3, RZ, RZ, R93 ;  /* 0x000000ffff037224 */ /* 0x000fe200078e005d */
[----:B------:R-:W-:Y:S02]  /*21070*/  LOP3.LUT R2, R0, 0x38, R2, 0xf8, !PT ;  /* 0x0000003800027812 */ /* 0x000fe400078ef802 */
[----:B------:R-:W-:Y:S02]  /*21080*/  SHF.R.U32.HI R0, RZ, 0x3, R0 ;  /* 0x00000003ff007819 */ /* 0x000fe40000011600 */
[----:B------:R-:W-:Y:S01]  /*21090*/  PRMT R118, R118, 0x5410, R3 ;  /* 0x0000541076767816 */ /* 0x000fe20000000003 */
[----:B------:R-:W-:Y:S01]  /*210a0*/  IMAD.MOV.U32 R3, RZ, RZ, R91 ;  /* 0x000000ffff037224 */ /* 0x000fe200078e005b */
[----:B------:R-:W-:Y:S01]  /*210b0*/  LOP3.LUT R7, R2, R0, RZ, 0x3c, !PT ;  /* 0x0000000002077212 */ /* 0x000fe200078e3cff */
[----:B------:R-:W-:Y:S02]  /*210c0*/  IMAD.MOV.U32 R2, RZ, RZ, R48 ;  /* 0x000000ffff027224 */ /* 0x000fe400078e0030 */
[----:B------:R-:W-:Y:S01]  /*210d0*/  IMAD.MOV.U32 R0, RZ, RZ, R49 ;  /* 0x000000ffff007224 */ /* 0x000fe200078e0031 */
[----:B------:R-:W-:Y:S01]  /*210e0*/  LOP3.LUT R8, R7, 0xfffffe00, R8, 0xf8, !PT ;  /* 0xfffffe0007087812 */ /* 0x000fe200078ef808 */
[----:B------:R-:W-:Y:S01]  /*210f0*/  IMAD.MOV.U32 R7, RZ, RZ, R90 ;  /* 0x000000ffff077224 */ /* 0x000fe200078e005a */
[----:B------:R-:W-:Y:S01]  /*21100*/  PRMT R25, R25, 0x5410, R2 ;  /* 0x0000541019197816 */ /* 0x000fe20000000002 */
[----:B------:R-:W-:Y:S01]  /*21110*/  IMAD.MOV.U32 R2, RZ, RZ, R88 ;  /* 0x000000ffff027224 */ /* 0x000fe200078e0058 */
[----:B------:R-:W-:Y:S01]  /*21120*/  PRMT R29, R29, 0x5410, R0 ;  /* 0x000054101d1d7816 */ /* 0x000fe20000000000 */
[----:B------:R-:W-:Y:S01]  /*21130*/  IMAD.MOV.U32 R0, RZ, RZ, R89 ;  /* 0x000000ffff007224 */ /* 0x000fe200078e0059 */
[----:B------:R-:W-:-:S02]  /*21140*/  PRMT R94, R7, 0x7610, R94 ;  /* 0x00007610075e7816 */ /* 0x000fc4000000005e */
[----:B------:R-:W-:Y:S02]  /*21150*/  PRMT R118, R3, 0x7610, R118 ;  /* 0x0000761003767816 */ /* 0x000fe40000000076 */
[----:B------:R-:W-:Y:S02]  /*21160*/  PRMT R25, R2, 0x7610, R25 ;  /* 0x0000761002197816 */ /* 0x000fe40000000019 */
[----:B------:R-:W-:Y:S01]  /*21170*/  PRMT R29, R0, 0x7610, R29 ;  /* 0x00007610001d7816 */ /* 0x000fe2000000001d */
[----:B--2---:R-:W-:-:S05]  /*21180*/  IMAD R9, R10, -0x80, R24 ;  /* 0xffffff800a097824 */ /* 0x004fca00078e0218 */
[----:B------:R-:W-:-:S04]  /*21190*/  IMNMX R24, R9, 0x80, PT ;  /* 0x0000008009187817 */ /* 0x000fc80003800200 */
[----:B------:R-:W-:Y:S01]  /*211a0*/  ISETP.GE.AND P0, PT, R64, R24, PT ;  /* 0x000000184000720c */ /* 0x000fe20003f06270 */
[----:B----4-:R-:W-:-:S12]  /*211b0*/  IMAD.WIDE.U32 R20, R8, 0x2, R12 ;  /* 0x0000000208147825 */ /* 0x010fd800078e000c */
[----:B------:R-:W-:Y:S05]  /*211c0*/  @P0 BRA `(.L_x_1362) ;  /* 0x000005b000000947 */ /* 0x000fea0003800000 */
[----:B------:R-:W-:Y:S01]  /*211d0*/  ISETP.GE.AND P0, PT, R26, R37, PT ;  /* 0x000000251a00720c */ /* 0x000fe20003f06270 */
[----:B------:R-:W-:-:S12]  /*211e0*/  BSSY B0, `(.L_x_1363) ;  /* 0x000002c000007945 */ /* 0x000fd80003800000 */
[----:B------:R-:W-:Y:S05]  /*211f0*/  @P0 BRA `(.L_x_1364) ;  /* 0x000002a000000947 */ /* 0x000fea0003800000 */
[----:B------:R-:W2:Y:S01]  /*21200*/  LD.E.128 R8, [R20.64] ;  /* 0x0000000414087980 */ /* 0x000ea2000c101d00 */
[----:B------:R-:W-:Y:S01]  /*21210*/  SHF.R.U32.HI R15, RZ, 0x10, R23 ;  /* 0x00000010ff0f7819 */ /* 0x000fe20000011617 */
[--C-:B------:R-:W-:Y:S01]  /*21220*/  HADD2.F32 R7, -RZ, R28.reuse.H1_H1 ;  /* 0x3000001cff077230 */ /* 0x100fe20000004100 */
[----:B------:R-:W-:Y:S01]  /*21230*/  SHF.R.U32.HI R3, RZ, 0x10, R19 ;  /* 0x00000010ff037819 */ /* 0x000fe20000011613 */
[----:B------:R-:W-:Y:S01]  /*21240*/  HADD2.F32 R14, -RZ, R28.H0_H0 ;  /* 0x2000001cff0e7230 */ /* 0x000fe20000004100 */
[----:B------:R-:W-:Y:S01]  /*21250*/  SHF.R.U64 R17, R22, 0x10, R23 ;  /* 0x0000001016117819 */ /* 0x000fe20000001217 */
[----:B------:R-:W-:Y:S01]  /*21260*/  HADD2.F32 R22, -RZ, R15.H0_H0 ;  /* 0x2000000fff167230 */ /* 0x000fe20000004100 */
[----:B------:R-:W-:Y:S01]  /*21270*/  SHF.R.U64 R16, R18, 0x10, R19 ;  /* 0x0000001012107819 */ /* 0x000fe20000001213 */
[----:B------:R-:W-:Y:S02]  /*21280*/  HADD2.F32 R19, -RZ, R3.H0_H0 ;  /* 0x20000003ff137230 */ /* 0x000fe40000004100 */
[----:B------:R-:W-:-:S02]  /*21290*/  HADD2.F32 R17, -RZ, R17.H0_H0 ;  /* 0x20000011ff117230 */ /* 0x000fc40000004100 */
[----:B------:R-:W-:Y:S02]  /*212a0*/  HADD2.F32 R16, -RZ, R16.H0_H0 ;  /* 0x20000010ff107230 */ /* 0x000fe40000004100 */
[--C-:B--2---:R-:W-:Y:S02]  /*212b0*/  HADD2.F32 R0, -RZ, R11.reuse.H1_H1 ;  /* 0x3000000bff007230 */ /* 0x104fe40000004100 */
[----:B------:R-:W-:Y:S02]  /*212c0*/  HADD2.F32 R12, -RZ, R11.H0_H0 ;  /* 0x2000000bff0c7230 */ /* 0x000fe40000004100 */
[--C-:B------:R-:W-:Y:S01]  /*212d0*/  HADD2.F32 R2, -RZ, R8.reuse.H1_H1 ;  /* 0x30000008ff027230 */ /* 0x100fe20000004100 */
[CC--:B------:R-:W-:Y:S01]  /*212e0*/  FMUL.FTZ R15, R0.reuse, R22.reuse ;  /* 0x00000016000f7220 */ /* 0x0c0fe20000410000 */
[----:B------:R-:W-:Y:S01]  /*212f0*/  HADD2.F32 R13, -RZ, R8.H0_H0 ;  /* 0x20000008ff0d7230 */ /* 0x000fe20000004100 */
[-C--:B------:R-:W-:Y:S01]  /*21300*/  FMUL.FTZ R0, R0, R19.reuse ;  /* 0x0000001300007220 */ /* 0x080fe20000410000 */
[--C-:B------:R-:W-:Y:S01]  /*21310*/  HADD2.F32 R8, -RZ, R10.reuse.H0_H0 ;  /* 0x2000000aff087230 */ /* 0x100fe20000004100 */
[C---:B------:R-:W-:Y:S01]  /*21320*/  FFMA.FTZ R19, R12.reuse, R19, -R15 ;  /* 0x000000130c137223 */ /* 0x040fe2000001080f */
[--C-:B------:R-:W-:Y:S01]  /*21330*/  HADD2.F32 R11, -RZ, R9.reuse.H0_H0 ;  /* 0x20000009ff0b7230 */ /* 0x100fe20000004100 */
[----:B------:R-:W-:Y:S01]  /*21340*/  FFMA.FTZ R15, R12, R22, R0 ;  /* 0x000000160c0f7223 */ /* 0x000fe20000010000 */
[----:B------:R-:W-:Y:S01]  /*21350*/  HADD2.F32 R3, -RZ, R9.H1_H1 ;  /* 0x30000009ff037230 */ /* 0x000fe20000004100 */
[CC--:B------:R-:W-:Y:S01]  /*21360*/  FMUL.FTZ R18, R2.reuse, R14.reuse ;  /* 0x0000000e02127220 */ /* 0x0c0fe20000410000 */
[----:B------:R-:W-:Y:S01]  /*21370*/  HADD2.F32 R10, -RZ, R10.H1_H1 ;  /* 0x3000000aff0a7230 */ /* 0x000fe20000004100 */
[-C--:B------:R-:W-:Y:S01]  /*21380*/  FMUL.FTZ R9, R2, R7.reuse ;  /* 0x0000000702097220 */ /* 0x080fe20000410000 */
[--C-:B------:R-:W-:Y:S01]  /*21390*/  HADD2.F32 R0, -RZ, R36.reuse.H0_H0 ;  /* 0x20000024ff007230 */ /* 0x100fe20000004100 */
[C---:B------:R-:W-:Y:S01]  /*213a0*/  FFMA.FTZ R18, R13.reuse, R7, -R18 ;  /* 0x000000070d127223 */ /* 0x040fe20000010812 */
[----:B------:R-:W-:Y:S01]  /*213b0*/  HADD2.F32 R2, -RZ, R36.H1_H1 ;  /* 0x30000024ff027230 */ /* 0x000fe20000004100 */
[----:B------:R-:W-:-:S02]  /*213c0*/  FFMA.FTZ R13, R13, R14, R9 ;  /* 0x0000000e0d0d7223 */ /* 0x000fc40000010009 */
[C---:B------:R-:W-:Y:S02]  /*213d0*/  FMUL.FTZ R7, R10.reuse, R0 ;  /* 0x000000000a077220 */ /* 0x040fe40000410000 */
[----:B------:R-:W-:Y:S02]  /*213e0*/  FMUL.FTZ R10, R10, R2 ;  /* 0x000000020a0a7220 */ /* 0x000fe40000410000 */
[C---:B------:R-:W-:Y:S02]  /*213f0*/  FMUL.FTZ R12, R3.reuse, R17 ;  /* 0x00000011030c7220 */ /* 0x040fe40000410000 */
[----:B------:R-:W-:Y:S02]  /*21400*/  FMUL.FTZ R9, R3, R16 ;  /* 0x0000001003097220 */ /* 0x000fe40000410000 */
[C---:B------:R-:W-:Y:S02]  /*21410*/  FFMA.FTZ R10, R8.reuse, R0, R10 ;  /* 0x00000000080a7223 */ /* 0x040fe4000001000a */
[----:B------:R-:W-:Y:S01]  /*21420*/  FFMA.FTZ R2, R8, R2, -R7 ;  /* 0x0000000208027223 */ /* 0x000fe20000010807 */
[----:B------:R-:W-:Y:S01]  /*21430*/  F2FP.PACK_AB R8, R13, R18 ;  /* 0x000000120d08723e */ /* 0x000fe200000000ff */
[----:B------:R-:W-:-:S02]  /*21440*/  FFMA.FTZ R0, R11, R16, -R12 ;  /* 0x000000100b007223 */ /* 0x000fc4000001080c */
[----:B------:R-:W-:Y:S01]  /*21450*/  FFMA.FTZ R9, R11, R17, R9 ;  /* 0x000000110b097223 */ /* 0x000fe20000010009 */
[----:B------:R-:W-:Y:S02]  /*21460*/  F2FP.PACK_AB R11, R15, R19 ;  /* 0x000000130f0b723e */ /* 0x000fe400000000ff */
[----:B------:R-:W-:Y:S02]  /*21470*/  F2FP.PACK_AB R10, R10, R2 ;  /* 0x000000020a0a723e */ /* 0x000fe400000000ff */
[----:B------:R-:W-:-:S05]  /*21480*/  F2FP.PACK_AB R9, R9, R0 ;  /* 0x000000000909723e */ /* 0x000fca00000000ff */
[----:B------:R1:W-:Y:S02]  /*21490*/  ST.E.128 [R20.64], R8 ;  /* 0x0000000814007985 */ /* 0x0003e4000c101d04 */
.L_x_1364:
[----:B------:R-:W-:Y:S05]  /*214a0*/  BSYNC B0 ;  /* 0x0000000000007941 */ /* 0x000fea0003800000 */
.L_x_1363:
[----:B------:R-:W-:-:S04]  /*214b0*/  IADD3 R0, R26, 0x20, RZ ;  /* 0x000000201a007810 */ /* 0x000fc80007ffe0ff */
[----:B------:R-:W-:-:S13]  /*214c0*/  ISETP.GE.AND P0, PT, R0, R37, PT ;  /* 0x000000250000720c */ /* 0x000fda0003f06270 */
[----:B------:R-:W-:Y:S05]  /*214d0*/  @P0 BRA `(.L_x_1362) ;  /* 0x000002a000000947 */ /* 0x000fea0003800000 */
[----:B-1----:R-:W2:Y:S01]  /*214e0*/  LD.E.128 R8, [R20.64+0x4000] ;  /* 0x0040000414087980 */ /* 0x002ea2000c101d00 */
[----:B------:R-:W-:Y:S01]  /*214f0*/  SHF.R.U32.HI R15, RZ, 0x10, R33 ;  /* 0x00000010ff0f7819 */ /* 0x000fe20000011621 */
[--C-:B------:R-:W-:Y:S01]  /*21500*/  HADD2.F32 R7, -RZ, R65.reuse.H1_H1 ;  /* 0x30000041ff077230 */ /* 0x100fe20000004100 */
[--C-:B------:R-:W-:Y:S01]  /*21510*/  SHF.R.U32.HI R3, RZ, 0x10, R31.reuse ;  /* 0x00000010ff037819 */ /* 0x100fe2000001161f */
        /* <DEDUP_REMOVED lines=21> */
[----:B------:R-:W-:Y:S01]  /*21670*/  HADD2.F32 R0, -RZ, R95.H1_H1 ;  /* 0x3000005fff007230 */ /* 0x000fe20000004100 */
        /* <DEDUP_REMOVED lines=15> */
[----:B------:R1:W-:Y:S02]  /*21770*/  ST.E.128 [R20.64+0x4000], R8 ;  /* 0x0040000814007985 */ /* 0x0003e4000c101d04 */
.L_x_1362:
[----:B------:R-:W-:Y:S05]  /*21780*/  BSYNC B1 ;  /* 0x0000000000017941 */ /* 0x000fea0003800000 */
.L_x_1361:
[----:B------:R-:W-:Y:S01]  /*21790*/  IADD3 R0, R64, 0x10, RZ ;  /* 0x0000001040007810 */ /* 0x000fe20007ffe0ff */
[----:B------:R-:W-:Y:S03]  /*217a0*/  BSSY B1, `(.L_x_1365) ;  /* 0x000005e000017945 */ /* 0x000fe60003800000 */
[----:B------:R-:W-:-:S13]  /*217b0*/  ISETP.GE.AND P0, PT, R0, R24, PT ;  /* 0x000000180000720c */ /* 0x000fda0003f06270 */
[----:B------:R-:W-:Y:S05]  /*217c0*/  @P0 BRA `(.L_x_1366) ;  /* 0x000005b000000947 */ /* 0x000fea0003800000 */
[----:B------:R-:W-:Y:S01]  /*217d0*/  ISETP.GE.AND P0, PT, R26, R37, PT ;  /* 0x000000251a00720c */ /* 0x000fe20003f06270 */
[----:B------:R-:W-:-:S12]  /*217e0*/  BSSY B0, `(.L_x_1367) ;  /* 0x000002c000007945 */ /* 0x000fd80003800000 */
[----:B------:R-:W-:Y:S05]  /*217f0*/  @P0 BRA `(.L_x_1368) ;  /* 0x000002a000000947 */ /* 0x000fea0003800000 */
[----:B-1----:R-:W2:Y:S01]  /*21800*/  LD.E.128 R8, [R20.64+0x800] ;  /* 0x0008000414087980 */ /* 0x002ea2000c101d00 */
[----:B------:R-:W-:Y:S01]  /*21810*/  SHF.R.U32.HI R15, RZ, 0x10, R39 ;  /* 0x00000010ff0f7819 */ /* 0x000fe20000011627 */
[----:B------:R-:W-:Y:S01]  /*21820*/  HADD2.F32 R7, -RZ, R96.H0_H0 ;  /* 0x20000060ff077230 */ /* 0x000fe20000004100 */
        /* <DEDUP_REMOVED lines=39> */
.L_x_1368:
[----:B------:R-:W-:Y:S05]  /*21aa0*/  BSYNC B0 ;  /* 0x0000000000007941 */ /* 0x000fea0003800000 */
.L_x_1367:
        /* <DEDUP_REMOVED lines=45> */
.L_x_1366:
[----:B------:R-:W-:Y:S05]  /*21d80*/  BSYNC B1 ;  /* 0x0000000000017941 */ /* 0x000fea0003800000 */
.L_x_1365:
        /* <DEDUP_REMOVED lines=49> */
.L_x_1372:
[----:B------:R-:W-:Y:S05]  /*220a0*/  BSYNC B0 ;  /* 0x0000000000007941 */ /* 0x000fea0003800000 */
.L_x_1371:
        /* <DEDUP_REMOVED lines=45> */
.L_x_1370:
[----:B------:R-:W-:Y:S05]  /*22380*/  BSYNC B1 ;  /* 0x0000000000017941 */ /* 0x000fea0003800000 */
.L_x_1369:
        /* <DEDUP_REMOVED lines=49> */
.L_x_1376:
[----:B------:R-:W-:Y:S05]  /*226a0*/  BSYNC B0 ;  /* 0x0000000000007941 */ /* 0x000fea0003800000 */
.L_x_1375:
        /* <DEDUP_REMOVED lines=45> */
.L_x_1374:
[----:B------:R-:W-:Y:S05]  /*22980*/  BSYNC B1 ;  /* 0x0000000000017941 */ /* 0x000fea0003800000 */
.L_x_1373:
        /* <DEDUP_REMOVED lines=49> */
.L_x_1380:
[----:B------:R-:W-:Y:S05]  /*22ca0*/  BSYNC B0 ;  /* 0x0000000000007941 */ /* 0x000fea0003800000 */
.L_x_1379:
        /* <DEDUP_REMOVED lines=45> */
.L_x_1378:
[----:B------:R-:W-:Y:S05]  /*22f80*/  BSYNC B1 ;  /* 0x0000000000017941 */ /* 0x000fea0003800000 */
.L_x_1377:
        /* <DEDUP_REMOVED lines=49> */
.L_x_1384:
[----:B------:R-:W-:Y:S05]  /*232a0*/  BSYNC B0 ;  /* 0x0000000000007941 */ /* 0x000fea0003800000 */
.L_x_1383:
        /* <DEDUP_REMOVED lines=45> */
.L_x_1382:
[----:B------:R-:W-:Y:S05]  /*23580*/  BSYNC B1 ;  /* 0x0000000000017941 */ /* 0x000fea0003800000 */
.L_x_1381:
        /* <DEDUP_REMOVED lines=49> */
.L_x_1388:
[----:B------:R-:W-:Y:S05]  /*238a0*/  BSYNC B0 ;  /* 0x0000000000007941 */ /* 0x000fea0003800000 */
.L_x_1387:
        /* <DEDUP_REMOVED lines=45> */
.L_x_1386:
[----:B------:R-:W-:Y:S05]  /*23b80*/  BSYNC B1 ;  /* 0x0000000000017941 */ /* 0x000fea0003800000 */
.L_x_1385:
[----:B------:R-:W-:Y:S01]  /*23b90*/  IADD3 R0, R64, 0x70, RZ ;  /* 0x0000007040007810 */ /* 0x000fe20007ffe0ff */
[----:B------:R-:W-:Y:S02]  /*23ba0*/  IMAD.MOV.U32 R2, RZ, RZ, R148 ;  /* 0x000000ffff027224 */ /* 0x000fe400078e0094 */
[----:B------:R-:W-:Y:S01]  /*23bb0*/  IMAD.MOV.U32 R3, RZ, RZ, 0x0 ;  /* 0x00000000ff037424 */ /* 0x000fe200078e00ff */
[----:B------:R-:W-:-:S13]  /*23bc0*/  ISETP.GE.AND P0, PT, R0, R24, PT ;  /* 0x000000180000720c */ /* 0x000fda0003f06270 */
[----:B------:R-:W-:Y:S05]  /*23bd0*/  @P0 RET.REL.NODEC R2 `(_ZN7cutlass13device_kernelIN5flash19enable_sm80_to_sm89INS1_16FlashAttnFwdSm80INS1_25CollectiveMainloopFwdSm80ILi4ELi1ELb0EN4cute5tupleIJNS5_1CILi128EEENS7_ILi48EEES8_EEELi128ENS_6half_tEfNS_4arch4Sm80ELb0ELb1ELb1ELb1ELb0ELb1ELb1ELb0EEENS1_21CollectiveEpilogueFwdINS6_IJS8_S8_S9_EEENS6_IJNS7_ILi1EEESH_SH_EEESB_SD_Li128ELb1ELb1ELb0ELb0EEENS1_19SingleTileSchedulerILb1ELb0ELb1ELi128EEEEEEEEEvNT_6ParamsE) ;  /* 0xfffdc42002000950 */ /* 0x000fea0003c3ffff */
        /* <DEDUP_REMOVED lines=45> */
.L_x_1390:
[----:B------:R-:W-:Y:S05]  /*23eb0*/  BSYNC B0 ;  /* 0x0000000000007941 */ /* 0x000fea0003800000 */
.L_x_1389:
[----:B------:R-:W-:Y:S01]  /*23ec0*/  IADD3 R0, R26, 0x20, RZ ;  /* 0x000000201a007810 */ /* 0x000fe20007ffe0ff */
[----:B------:R-:W-:Y:S02]  /*23ed0*/  IMAD.MOV.U32 R2, RZ, RZ, R148 ;  /* 0x000000ffff027224 */ /* 0x000fe400078e0094 */
[----:B------:R-:W-:Y:S01]  /*23ee0*/  IMAD.MOV.U32 R3, RZ, RZ, 0x0 ;  /* 0x00000000ff037424 */ /* 0x000fe200078e00ff */
[----:B------:R-:W-:-:S13]  /*23ef0*/  ISETP.GE.AND P0, PT, R0, R37, PT ;  /* 0x000000250000720c */ /* 0x000fda0003f06270 */
[----:B------:R-:W-:Y:S05]  /*23f00*/  @P0 RET.REL.NODEC R2 `(_ZN7cutlass13device_kernelIN5flash19enable_sm80_to_sm89INS1_16FlashAttnFwdSm80INS1_25CollectiveMainloopFwdSm80ILi4ELi1ELb0EN4cute5tupleIJNS5_1CILi128EEENS7_ILi48EEES8_EEELi128ENS_6half_tEfNS_4arch4Sm80ELb0ELb1ELb1ELb1ELb0ELb1ELb1ELb0EEENS1_21CollectiveEpilogueFwdINS6_IJS8_S8_S9_EEENS6_IJNS7_ILi1EEESH_SH_EEESB_SD_Li128ELb1ELb1ELb0ELb0EEENS1_19SingleTileSchedulerILb1ELb0ELb1ELi128EEEEEEEEEvNT_6ParamsE) ;  /* 0xfffdc0f002000950 */ /* 0x000fea0003c3ffff */
        /* <DEDUP_REMOVED lines=32> */
[----:B------:R-:W-:Y:S01]  /*24110*/  FMUL.FTZ R9, R3, R16 ;  /* 0x0000001003097220 */ /* 0x000fe20000410000 */
[----:B------:R-:W-:Y:S01]  /*24120*/  MOV R3, 0x0 ;  /* 0x0000000000037802 */ /* 0x000fe20000000f00 */
[C---:B------:R-:W-:Y:S02]  /*24130*/  FFMA.FTZ R10, R8.reuse, R0, R10 ;  /* 0x00000000080a7223 */ /* 0x040fe4000001000a */
[----:B------:R-:W-:Y:S01]  /*24140*/  FFMA.FTZ R2, R8, R2, -R7 ;  /* 0x0000000208027223 */ /* 0x000fe20000010807 */
[----:B------:R-:W-:Y:S01]  /*24150*/  F2FP.PACK_AB R8, R13, R18 ;  /* 0x000000120d08723e */ /* 0x000fe200000000ff */
[----:B------:R-:W-:-:S02]  /*24160*/  FFMA.FTZ R0, R11, R16, -R12 ;  /* 0x000000100b007223 */ /* 0x000fc4000001080c */
[----:B------:R-:W-:Y:S01]  /*24170*/  FFMA.FTZ R9, R11, R17, R9 ;  /* 0x000000110b097223 */ /* 0x000fe20000010009 */
[----:B------:R-:W-:Y:S02]  /*24180*/  F2FP.PACK_AB R11, R15, R19 ;  /* 0x000000130f0b723e */ /* 0x000fe400000000ff */
[----:B------:R-:W-:Y:S02]  /*24190*/  F2FP.PACK_AB R10, R10, R2 ;  /* 0x000000020a0a723e */ /* 0x000fe400000000ff */
[----:B------:R-:W-:Y:S02]  /*241a0*/  F2FP.PACK_AB R9, R9, R0 ;  /* 0x000000000909723e */ /* 0x000fe400000000ff */
[----:B------:R-:W-:-:S03]  /*241b0*/  MOV R2, R148 ;  /* 0x0000009400027202 */ /* 0x000fc60000000f00 */
[----:B------:R1:W-:Y:S01]  /*241c0*/  ST.E.128 [R20.64+0x7800], R8 ;  /* 0x0078000814007985 */ /* 0x0003e2000c101d04 */
[----:B------:R-:W-:Y:S05]  /*241d0*/  RET.REL.NODEC R2 `(_ZN7cutlass13device_kernelIN5flash19enable_sm80_to_sm89INS1_16FlashAttnFwdSm80INS1_25CollectiveMainloopFwdSm80ILi4ELi1ELb0EN4cute5tupleIJNS5_1CILi128EEENS7_ILi48EEES8_EEELi128ENS_6half_tEfNS_4arch4Sm80ELb0ELb1ELb1ELb1ELb0ELb1ELb1ELb0EEENS1_21CollectiveEpilogueFwdINS6_IJS8_S8_S9_EEENS6_IJNS7_ILi1EEESH_SH_EEESB_SD_Li128ELb1ELb1ELb0ELb0EEENS1_19SingleTileSchedulerILb1ELb0ELb1ELi128EEEEEEEEEvNT_6ParamsE) ;  /* 0xfffdbe2002007950 */ /* 0x000fea0003c3ffff */
.L_x_1328:
[----:B-----5:R-:W-:Y:S01]  /*241e0*/  ISETP.NE.AND P0, PT, R24, 0x1, PT ;  /* 0x000000011800780c */ /* 0x020fe20003f05270 */
[----:B------:R-:W-:Y:S01]  /*241f0*/  BSSY B0, `(.L_x_1391) ;  /* 0x0000007000007945 */ /* 0x000fe20003800000 */
[----:B------:R-:W-:-:S11]  /*24200*/  SHF.L.U32 R65, R36, 0x3, RZ ;  /* 0x0000000324417819 */ /* 0x000fd600000006ff */
[----:B------:R-:W-:Y:S05]  /*24210*/  @!P0 BRA `(.L_x_1392) ;  /* 0x0000004000008947 */ /* 0x000fea0003800000 */
[----:B------:R1:W2:Y:S04]  /*24220*/  LD.E R7, [R2.64+0x168] ;  /* 0x0001680402077980 */ /* 0x0002a8000c101900 */
[----:B-1----:R-:W3:Y:S01]  /*24230*/  LD.E R2, [R2.64+0x16c] ;  /* 0x00016c0402027980 */ /* 0x002ee2000c101900 */
[----:B--2---:R-:W-:-:S05]  /*24240*/  IMAD.HI.U32 R0, R0, R7, RZ ;  /* 0x0000000700007227 */ /* 0x004fca00078e00ff */
[----:B---3--:R-:W-:Y:S02]  /*24250*/  SHF.R.U32.HI R0, RZ, R2, R0 ;  /* 0x00000002ff007219 */ /* 0x008fe40000011600 */
.L_x_1392:
[----:B------:R-:W-:Y:S05]  /*24260*/  BSYNC B0 ;  /* 0x0000000000007941 */ /* 0x000fea0003800000 */
.L_x_1391:
[----:B------:R-:W-:Y:S01]  /*24270*/  MOV R14, R18 ;  /* 0x00000012000e7202 */ /* 0x000fe20000000f00 */
[----:B------:R-:W-:Y:S01]  /*24280*/  IMAD.MOV.U32 R3, RZ, RZ, R13 ;  /* 0x000000ffff037224 */ /* 0x000fe200078e000d */
[----:B------:R-:W-:Y:S01]  /*24290*/  MOV R2, R16 ;  /* 0x0000001000027202 */ /* 0x000fe20000000f00 */
[-C--:B------:R-:W-:Y:S01]  /*242a0*/  IMAD R11, R11, R0.reuse, RZ ;  /* 0x000000000b0b7224 */ /* 0x080fe200078e02ff */
[----:B------:R-:W-:Y:S01]  /*242b0*/  SHF.R.S32.HI R7, RZ, 0x1f, R0 ;  /* 0x0000001fff077819 */ /* 0x000fe20000011400 */
[-C--:B------:R-:W-:Y:S02]  /*242c0*/  IMAD R9, R9, R0.reuse, RZ ;  /* 0x0000000009097224 */ /* 0x080fe400078e02ff */
[----:B------:R-:W-:-:S04]  /*242d0*/  IMAD.WIDE.U32 R12, R10, R0, R14 ;  /* 0x000000000a0c7225 */ /* 0x000fc800078e000e */
[----:B------:R-:W-:Y:S01]  /*242e0*/  IMAD.WIDE.U32 R2, R8, R0, R2 ;  /* 0x0000000008027225 */ /* 0x000fe200078e0002 */
[----:B------:R-:W-:-:S03]  /*242f0*/  LEA R14, P1, R12, R22, 0x1 ;  /* 0x000000160c0e7211 */ /* 0x000fc600078208ff */
[-C--:B------:R-:W-:Y:S01]  /*24300*/  IMAD R10, R10, R7.reuse, R11 ;  /* 0x000000070a0a7224 */ /* 0x080fe200078e020b */
[----:B------:R-:W-:Y:S01]  /*24310*/  LEA R15, P0, R2, R20, 0x1 ;  /* 0x00000014020f7211 */ /* 0x000fe200078008ff */
[----:B------:R-:W-:-:S03]  /*24320*/  IMAD R0, R8, R7, R9 ;  /* 0x0000000708007224 */ /* 0x000fc600078e0209 */
[----:B------:R-:W-:Y:S01]  /*24330*/  IADD3 R7, R13, R10, RZ ;  /* 0x0000000a0d077210 */ /* 0x000fe20007ffe0ff */
[----:B------:R-:W-:-:S03]  /*24340*/  IMAD.IADD R0, R3, 0x1, R0 ;  /* 0x0000000103007824 */ /* 0x000fc600078e0200 */
[----:B------:R-:W-:Y:S02]  /*24350*/  LEA.HI.X R11, R12, R23, R7, 0x1, P1 ;  /* 0x000000170c0b7211 */ /* 0x000fe400008f0c07 */
[----:B------:R-:W-:Y:S01]  /*24360*/  LEA.HI.X R10, R2, R21, R0, 0x1, P0 ;  /* 0x00000015020a7211 */ /* 0x000fe200000f0c00 */
[----:B------:R-:W-:Y:S05]  /*24370*/  BRA.DIV ~URZ, `(.L_x_1393) ;  /* 0x00005b227f007947 */ /* 0x000fea000b800000 */
[----:B------:R1:W2:Y:S02]  /*24380*/  SHFL.IDX PT, R0, R11, RZ, 0x181f ;  /* 0x00181fff0b007589 */ /* 0x0002a400000e0000 */
.L_x_1443:
[----:B------:R-:W-:Y:S05]  /*24390*/  BRA.DIV ~URZ, `(.L_x_1394) ;  /* 0x00005b827f007947 */ /* 0x000fea000b800000 */
[----:B------:R3:W4:Y:S01]  /*243a0*/  SHFL.IDX PT, R8, R14, RZ, 0x181f ;  /* 0x00181fff0e087589 */ /* 0x00072200000e0000 */
[----:B--2---:R-:W-:-:S03]  /*243b0*/  MOV R9, R0 ;  /* 0x0000000000097202 */ /* 0x004fc60000000f00 */
[----:B------:R3:W2:Y:S04]  /*243c0*/  SHFL.IDX PT, R7, R10, RZ, 0x181f ;  /* 0x00181fff0a077589 */ /* 0x0006a800000e0000 */
[----:B------:R3:W1:Y:S02]  /*243d0*/  SHFL.IDX PT, R3, R15, RZ, 0x181f ;  /* 0x00181fff0f037589 */ /* 0x00066400000e0000 */
.L_x_1444:
[----:B------:R-:W-:Y:S01]  /*243e0*/  IMAD R12, R28, R24, RZ ;  /* 0x000000181c0c7224 */ /* 0x000fe200078e02ff */
[----:B------:R-:W-:Y:S01]  /*243f0*/  ISETP.GE.AND P0, PT, R65, R37, PT ;  /* 0x000000254100720c */ /* 0x000fe20003f06270 */
[----:B------:R-:W-:Y:S01]  /*24400*/  CS2R R34, SRZ ;  /* 0x0000000000227805 */ /* 0x000fe2000001ff00 */
[----:B------:R-:W-:Y:S01]  /*24410*/  SHF.R.S32.HI R13, RZ, 0x1f, R65 ;  /* 0x0000001fff0d7819 */ /* 0x000fe20000011441 */
[----:B------:R-:W-:Y:S01]  /*24420*/  CS2R R32, SRZ ;  /* 0x0000000000207805 */ /* 0x000fe2000001ff00 */
[----:B------:R-:W-:-:S13]  /*24430*/  ISETP.GE.OR P0, PT, R27, R12, P0 ;  /* 0x0000000c1b00720c */ /* 0x000fda0000706670 */
[C---:B------:R-:W-:Y:S01]  /*24440*/  @!P0 IMAD.SHL.U32 R2, R65.reuse, 0x2, RZ ;  /* 0x0000000241028824 */ /* 0x040fe200078e00ff */
[----:B------:R-:W-:-:S04]  /*24450*/  @!P0 SHF.L.U64.HI R0, R65, 0x1, R13 ;  /* 0x0000000141008819 */ /* 0x000fc8000001020d */
[----:B----4-:R-:W-:-:S05]  /*24460*/  @!P0 IADD3 R8, P1, R8, R2, RZ ;  /* 0x0000000208088210 */ /* 0x010fca0007f3e0ff */
[--C-:B------:R-:W-:Y:S01]  /*24470*/  @!P0 IMAD.X R9, R9, 0x1, R0.reuse, P1 ;  /* 0x0000000109098824 */ /* 0x100fe200008e0600 */
[----:B-1----:R-:W-:Y:S01]  /*24480*/  @!P0 IADD3 R2, P1, R3, R2, RZ ;  /* 0x0000000203028210 */ /* 0x002fe20007f3e0ff */
[----:B------:R-:W-:Y:S01]  /*24490*/  CS2R R18, SRZ ;  /* 0x0000000000127805 */ /* 0x000fe2000001ff00 */
[----:B------:R-:W-:Y:S02]  /*244a0*/  CS2R R16, SRZ ;  /* 0x0000000000107805 */ /* 0x000fe4000001ff00 */
[----:B------:R-:W4:Y:S01]  /*244b0*/  @!P0 LD.E.128 R32, [R8.64] ;  /* 0x0000000408208980 */ /* 0x000f22000c101d00 */
[----:B--2---:R-:W-:-:S05]  /*244c0*/  @!P0 IMAD.X R3, R7, 0x1, R0, P1 ;  /* 0x0000000107038824 */ /* 0x004fca00008e0600 */
[----:B------:R1:W2:Y:S01]  /*244d0*/  @!P0 LD.E.128 R16, [R2.64] ;  /* 0x0000000402108980 */ /* 0x0002a2000c101d00 */
[----:B------:R-:W-:Y:S01]  /*244e0*/  CS2R R46, SRZ ;  /* 0x00000000002e7805 */ /* 0x000fe2000001ff00 */
[----:B----4-:R-:W-:Y:S02]  /*244f0*/  IMAD.MOV.U32 R7, RZ, RZ, R34 ;  /* 0x000000ffff077224 */ /* 0x010fe400078e0022 */
[----:B-1----:R-:W-:Y:S02]  /*24500*/  IMAD.MOV.U32 R3, RZ, RZ, R35 ;  /* 0x000000ffff037224 */ /* 0x002fe400078e0023 */
[----:B------:R-:W-:Y:S01]  /*24510*/  IMAD.MOV.U32 R2, RZ, RZ, R32 ;  /* 0x000000ffff027224 */ /* 0x000fe200078e0020 */
[----:B------:R-:W-:Y:S01]  /*24520*/  PRMT R93, R7, 0x7610, R93 ;  /* 0x00007610075d7816 */ /* 0x000fe2000000005d */
[----:B------:R-:W-:Y:S01]  /*24530*/  IMAD.MOV.U32 R0, RZ, RZ, R33 ;  /* 0x000000ffff007224 */ /* 0x000fe200078e0021 */
[----:B------:R-:W-:Y:S01]  /*24540*/  PRMT R67, R3, 0x7610, R67 ;  /* 0x0000761003437816 */ /* 0x000fe20000000043 */
[----:B--2---:R-:W-:Y:S01]  /*24550*/  IMAD.MOV.U32 R7, RZ, RZ, R18 ;  /* 0x000000ffff077224 */ /* 0x004fe200078e0012 */
        /* <DEDUP_REMOVED lines=11> */
[----:B------:R1:W4:Y:S04]  /*24610*/  SHFL.IDX PT, R8, R14, 0x1, 0x181f ;  /* 0x00381f000e087f89 */ /* 0x00032800000e0000 */
[----:B------:R1:W3:Y:S04]  /*24620*/  SHFL.IDX PT, R7, R10, 0x1, 0x181f ;  /* 0x00381f000a077f89 */ /* 0x0002e800000e0000 */
[----:B------:R1:W1:Y:S02]  /*24630*/  SHFL.IDX PT, R2, R15, 0x1, 0x181f ;  /* 0x00381f000f027f89 */ /* 0x00026400000e0000 */
.L_x_1445:
[----:B------:R-:W-:Y:S01]  /*24640*/  IADD3 R0, R27, 0x10, RZ ;  /* 0x000000101b007810 */ /* 0x000fe20007ffe0ff */
[----:B------:R-:W-:Y:S01]  /*24650*/  BSSY B0, `(.L_x_1396) ;  /* 0x0000013000007945 */ /* 0x000fe20003800000 */
[----:B------:R-:W-:Y:S01]  /*24660*/  CS2R R44, SRZ ;  /* 0x00000000002c7805 */ /* 0x000fe2000001ff00 */
[----:B------:R-:W-:Y:S01]  /*24670*/  CS2R R42, SRZ ;  /* 0x00000000002a7805 */ /* 0x000fe2000001ff00 */
[----:B------:R-:W-:Y:S01]  /*24680*/  ISETP.GE.AND P0, PT, R0, R12, PT ;  /* 0x0000000c0000720c */ /* 0x000fe20003f06270 */
[----:B------:R-:W-:-:S12]  /*24690*/  CS2R R40, SRZ ;  /* 0x0000000000287805 */ /* 0x000fd8000001ff00 */
[----:B------:R-:W-:Y:S05]  /*246a0*/  @P0 BRA `(.L_x_1397) ;  /* 0x000000d000000947 */ /* 0x000fea0003800000 */
[----:B------:R-:W-:Y:S01]  /*246b0*/  ISETP.GE.AND P0, PT, R65, R37, PT ;  /* 0x000000254100720c */ /* 0x000fe20003f06270 */
[----:B------:R-:W-:Y:S01]  /*246c0*/  CS2R R44, SRZ ;  /* 0x00000000002c7805 */ /* 0x000fe2000001ff00 */
[----:B------:R-:W-:Y:S01]  /*246d0*/  CS2R R42, SRZ ;  /* 0x00000000002a7805 */ /* 0x000fe2000001ff00 */
[----:B------:R-:W-:-:S10]  /*246e0*/  CS2R R40, SRZ ;  /* 0x0000000000287805 */ /* 0x000fd4000001ff00 */
[----:B------:R-:W-:Y:S05]  /*246f0*/  @P0 BRA `(.L_x_1397) ;  /* 0x0000008000000947 */ /* 0x000fea0003800000 */
[C---:B------:R-:W-:Y:S01]  /*24700*/  IMAD.SHL.U32 R3, R65.reuse, 0x2, RZ ;  /* 0x0000000241037824 */ /* 0x040fe200078e00ff */
[----:B------:R-:W-:-:S04]  /*24710*/  SHF.L.U64.HI R0, R65, 0x1, R13 ;  /* 0x0000000141007819 */ /* 0x000fc8000001020d */
[-C--:B----4-:R-:W-:Y:S02]  /*24720*/  IADD3 R8, P1, R8, R3.reuse, RZ ;  /* 0x0000000308087210 */ /* 0x090fe40007f3e0ff */
[----:B-1----:R-:W-:-:S03]  /*24730*/  IADD3 R2, P0, R2, R3, RZ ;  /* 0x0000000302027210 */ /* 0x002fc60007f1e0ff */
[--C-:B--2---:R-:W-:Y:S02]  /*24740*/  IMAD.X R9, R9, 0x1, R0.reuse, P1 ;  /* 0x0000000109097824 */ /* 0x104fe400008e0600 */
[----:B---3--:R-:W-:-:S03]  /*24750*/  IMAD.X R3, R7, 0x1, R0, P0 ;  /* 0x0000000107037824 */ /* 0x008fc600000e0600 */
[----:B------:R1:W5:Y:S04]  /*24760*/  LD.E.128 R44, [R8.64] ;  /* 0x00000004082c7980 */ /* 0x000368000c101d00 */
[----:B------:R1:W5:Y:S02]  /*24770*/  LD.E.128 R40, [R2.64] ;  /* 0x0000000402287980 */ /* 0x000364000c101d00 */
.L_x_1397:
[----:B------:R-:W-:Y:S05]  /*24780*/  BSYNC B0 ;  /* 0x0000000000007941 */ /* 0x000fea0003800000 */
.L_x_1396:
[----:B---3-5:R-:W-:Y:S02]  /*24790*/  IMAD.MOV.U32 R7, RZ, RZ, R46 ;  /* 0x000000ffff077224 */ /* 0x028fe400078e002e */
[----:B-1----:R-:W-:Y:S02]  /*247a0*/  IMAD.MOV.U32 R3, RZ, RZ, R47 ;  /* 0x000000ffff037224 */ /* 0x002fe400078e002f */
        /* <DEDUP_REMOVED lines=15> */
[----:B------:R1:W3:Y:S02]  /*248a0*/  SHFL.IDX PT, R0, R11, 0x2, 0x181f ;  /* 0x00581f000b007f89 */ /* 0x0002e400000e0000 */
.L_x_1446:
[----:B------:R-:W-:Y:S05]  /*248b0*/  BRA.DIV ~URZ, `(.L_x_1399) ;  /* 0x00005a327f007947 */ /* 0x000fea000b800000 */
[----:B----4-:R4:W1:Y:S01]  /*248c0*/  SHFL.IDX PT, R8, R14, 0x2, 0x181f ;  /* 0x00581f000e087f89 */ /* 0x01086200000e0000 */
[----:B--23--:R-:W-:-:S03]  /*248d0*/  MOV R9, R0 ;  /* 0x0000000000097202 */ /* 0x00cfc60000000f00 */
[----:B------:R4:W2:Y:S04]  /*248e0*/  SHFL.IDX PT, R7, R10, 0x2, 0x181f ;  /* 0x00581f000a077f89 */ /* 0x0008a800000e0000 */
[----:B------:R4:W3:Y:S02]  /*248f0*/  SHFL.IDX PT, R3, R15, 0x2, 0x181f ;  /* 0x00581f000f037f89 */ /* 0x0008e400000e0000 */
.L_x_1447:
[----:B------:R-:W-:Y:S01]  /*24900*/  ISETP.GE.AND P0, PT, R65, R37, PT ;  /* 0x000000254100720c */ /* 0x000fe20003f06270 */
[----:B------:R-:W-:Y:S01]  /*24910*/  CS2R R58, SRZ ;  /* 0x00000000003a7805 */ /* 0x000fe2000001ff00 */
[----:B------:R-:W-:Y:S01]  /*24920*/  IADD3 R0, R27, 0x20, RZ ;  /* 0x000000201b007810 */ /* 0x000fe20007ffe0ff */
[----:B------:R-:W-:-:S03]  /*24930*/  CS2R R56, SRZ ;  /* 0x0000000000387805 */ /* 0x000fc6000001ff00 */
[----:B------:R-:W-:-:S13]  /*24940*/  ISETP.GE.OR P0, PT, R0, R12, P0 ;  /* 0x0000000c0000720c */ /* 0x000fda0000706670 */
[C---:B------:R-:W-:Y:S01]  /*24950*/  @!P0 IMAD.SHL.U32 R2, R65.reuse, 0x2, RZ ;  /* 0x0000000241028824 */ /* 0x040fe200078e00ff */
[----:B------:R-:W-:-:S04]  /*24960*/  @!P0 SHF.L.U64.HI R0, R65, 0x1, R13 ;  /* 0x0000000141008819 */ /* 0x000fc8000001020d */
[----:B-1----:R-:W-:-:S05]  /*24970*/  @!P0 IADD3 R8, P1, R8, R2, RZ ;  /* 0x0000000208088210 */ /* 0x002fca0007f3e0ff */
[--C-:B------:R-:W-:Y:S01]  /*24980*/  @!P0 IMAD.X R9, R9, 0x1, R0.reuse, P1 ;  /* 0x0000000109098824 */ /* 0x100fe200008e0600 */
[----:B---3--:R-:W-:Y:S01]  /*24990*/  @!P0 IADD3 R2, P1, R3, R2, RZ ;  /* 0x0000000203028210 */ /* 0x008fe20007f3e0ff */
[----:B------:R-:W-:Y:S01]  /*249a0*/  CS2R R54, SRZ ;  /* 0x0000000000367805 */ /* 0x000fe2000001ff00 */
[----:B------:R-:W-:Y:S02]  /*249b0*/  CS2R R52, SRZ ;  /* 0x0000000000347805 */ /* 0x000fe4000001ff00 */
[----:B------:R-:W3:Y:S01]  /*249c0*/  @!P0 LD.E.128 R56, [R8.64] ;  /* 0x0000000408388980 */ /* 0x000ee2000c101d00 */
[----:B--2---:R-:W-:-:S05]  /*249d0*/  @!P0 IMAD.X R3, R7, 0x1, R0, P1 ;  /* 0x0000000107038824 */ /* 0x004fca00008e0600 */
[----:B------:R1:W2:Y:S01]  /*249e0*/  @!P0 LD.E.128 R52, [R2.64] ;  /* 0x0000000402348980 */ /* 0x0002a2000c101d00 */
[----:B------:R-:W-:Y:S01]  /*249f0*/  CS2R R70, SRZ ;  /* 0x0000000000467805 */ /* 0x000fe2000001ff00 */
[----:B---3--:R-:W-:Y:S02]  /*24a00*/  IMAD.MOV.U32 R7, RZ, RZ, R58 ;  /* 0x000000ffff077224 */ /* 0x008fe400078e003a */
        /* <DEDUP_REMOVED lines=17> */
[----:B------:R1:W3:Y:S04]  /*24b20*/  SHFL.IDX PT, R8, R14, 0x3, 0x181f ;  /* 0x00781f000e087f89 */ /* 0x0002e800000e0000 */
[----:B------:R1:W4:Y:S04]  /*24b30*/  SHFL.IDX PT, R7, R10, 0x3, 0x181f ;  /* 0x00781f000a077f89 */ /* 0x00032800000e0000 */
[----:B------:R1:W1:Y:S02]  /*24b40*/  SHFL.IDX PT, R2, R15, 0x3, 0x181f ;  /* 0x00781f000f027f89 */ /* 0x00026400000e0000 */
.L_x_1448:
        /* <DEDUP_REMOVED lines=14> */
[-C--:B---3--:R-:W-:Y:S02]  /*24c30*/  IADD3 R8, P1, R8, R3.reuse, RZ ;  /* 0x0000000308087210 */ /* 0x088fe40007f3e0ff */
[----:B-1----:R-:W-:-:S03]  /*24c40*/  IADD3 R2, P0, R2, R3, RZ ;  /* 0x0000000302027210 */ /* 0x002fc60007f1e0ff */
[--C-:B--2---:R-:W-:Y:S02]  /*24c50*/  IMAD.X R9, R9, 0x1, R0.reuse, P1 ;  /* 0x0000000109097824 */ /* 0x104fe400008e0600 */
[----:B----4-:R-:W-:-:S03]  /*24c60*/  IMAD.X R3, R7, 0x1, R0, P0 ;  /* 0x0000000107037824 */ /* 0x010fc600000e0600 */
[----:B------:R1:W5:Y:S04]  /*24c70*/  LD.E.128 R68, [R8.64] ;  /* 0x0000000408447980 */ /* 0x000368000c101d00 */
[----:B------:R1:W5:Y:S02]  /*24c80*/  LD.E.128 R60, [R2.64] ;  /* 0x00000004023c7980 */ /* 0x000364000c101d00 */
.L_x_1402:
[----:B------:R-:W-:Y:S05]  /*24c90*/  BSYNC B0 ;  /* 0x0000000000007941 */ /* 0x000fea0003800000 */
.L_x_1401:
[----:B----45:R-:W-:Y:S02]  /*24ca0*/  IMAD.MOV.U32 R7, RZ, RZ, R70 ;  /* 0x000000ffff077224 */ /* 0x030fe400078e0046 */
        /* <DEDUP_REMOVED lines=16> */
[----:B------:R1:W4:Y:S02]  /*24db0*/  SHFL.IDX PT, R0, R11, 0x4, 0x181f ;  /* 0x00981f000b007f89 */ /* 0x00032400000e0000 */
.L_x_1449:
[----:B------:R-:W-:Y:S05]  /*24dc0*/  BRA.DIV ~URZ, `(.L_x_1404) ;  /* 0x000058f27f007947 */ /* 0x000fea000b800000 */
[----:B---3--:R3:W1:Y:S01]  /*24dd0*/  SHFL.IDX PT, R8, R14, 0x4, 0x181f ;  /* 0x00981f000e087f89 */ /* 0x00866200000e0000 */
[----:B--2-4-:R-:W-:-:S03]  /*24de0*/  MOV R9, R0 ;  /* 0x0000000000097202 */ /* 0x014fc60000000f00 */
[----:B------:R3:W2:Y:S04]  /*24df0*/  SHFL.IDX PT, R7, R10, 0x4, 0x181f ;  /* 0x00981f000a077f89 */ /* 0x0006a800000e0000 */
[----:B------:R3:W4:Y:S02]  /*24e00*/  SHFL.IDX PT, R3, R15, 0x4, 0x181f ;  /* 0x00981f000f037f89 */ /* 0x00072400000e0000 */
.L_x_1450:
        /* <DEDUP_REMOVED lines=9> */
[----:B----4-:R-:W-:Y:S01]  /*24ea0*/  @!P0 IADD3 R2, P1, R3, R2, RZ ;  /* 0x0000000203028210 */ /* 0x010fe20007f3e0ff */
        /* <DEDUP_REMOVED lines=27> */
.L_x_1451:
        /* <DEDUP_REMOVED lines=20> */
.L_x_1407:
[----:B------:R-:W-:Y:S05]  /*251a0*/  BSYNC B0 ;  /* 0x0000000000007941 */ /* 0x000fea0003800000 */
.L_x_1406:
        /* <DEDUP_REMOVED lines=18> */
.L_x_1452:
[----:B------:R-:W-:Y:S05]  /*252d0*/  BRA.DIV ~URZ, `(.L_x_1409) ;  /* 0x000057b27f007947 */ /* 0x000fea000b800000 */
[----:B----4-:R4:W1:Y:S01]  /*252e0*/  SHFL.IDX PT, R8, R14, 0x6, 0x181f ;  /* 0x00d81f000e087f89 */ /* 0x01086200000e0000 */
[----:B--23--:R-:W-:-:S03]  /*252f0*/  MOV R9, R0 ;  /* 0x0000000000097202 */ /* 0x00cfc60000000f00 */
[----:B------:R4:W2:Y:S04]  /*25300*/  SHFL.IDX PT, R7, R10, 0x6, 0x181f ;  /* 0x00d81f000a077f89 */ /* 0x0008a800000e0000 */
[----:B------:R4:W3:Y:S02]  /*25310*/  SHFL.IDX PT, R2, R15, 0x6, 0x181f ;  /* 0x00d81f000f027f89 */ /* 0x0008e400000e0000 */
.L_x_1453:
[----:B------:R-:W-:Y:S01]  /*25320*/  IADD3 R0, R27, 0x60, RZ ;  /* 0x000000601b007810 */ /* 0x000fe20007ffe0ff */
[----:B------:R-:W-:Y:S01]  /*25330*/  BSSY B0, `(.L_x_1410) ;  /* 0x0000013000007945 */ /* 0x000fe20003800000 */
[----:B------:R-:W-:Y:S01]  /*25340*/  CS2R R90, SRZ ;  /* 0x00000000005a7805 */ /* 0x000fe2000001ff00 */
[----:B------:R-:W-:Y:S01]  /*25350*/  CS2R R88, SRZ ;  /* 0x0000000000587805 */ /* 0x000fe2000001ff00 */
[----:B------:R-:W-:Y:S01]  /*25360*/  ISETP.GE.AND P0, PT, R0, R12, PT ;  /* 0x0000000c0000720c */ /* 0x000fe20003f06270 */
[----:B------:R-:W-:Y:S01]  /*25370*/  CS2R R98, SRZ ;  /* 0x0000000000627805 */ /* 0x000fe2000001ff00 */
[----:B------:R-:W-:-:S11]  /*25380*/  CS2R R96, SRZ ;  /* 0x0000000000607805 */ /* 0x000fd6000001ff00 */
[----:B------:R-:W-:Y:S05]  /*25390*/  @P0 BRA `(.L_x_1411) ;  /* 0x000000c000000947 */ /* 0x000fea0003800000 */
[----:B------:R-:W-:Y:S01]  /*253a0*/  ISETP.GE.AND P0, PT, R65, R37, PT ;  /* 0x000000254100720c */ /* 0x000fe20003f06270 */
[----:B------:R-:W-:-:S12]  /*253b0*/  CS2R R90, SRZ ;  /* 0x00000000005a7805 */ /* 0x000fd8000001ff00 */
[----:B------:R-:W-:Y:S05]  /*253c0*/  @P0 BRA `(.L_x_1411) ;  /* 0x0000009000000947 */ /* 0x000fea0003800000 */
[----:B------:R-:W-:Y:S01]  /*253d0*/  IMAD.SHL.U32 R3, R65, 0x2, RZ ;  /* 0x0000000241037824 */ /* 0x000fe200078e00ff */
[----:B------:R-:W-:-:S04]  /*253e0*/  SHF.R.S32.HI R0, RZ, 0x1f, R65 ;  /* 0x0000001fff007819 */ /* 0x000fc80000011441 */
[----:B------:R-:W-:Y:S02]  /*253f0*/  SHF.L.U64.HI R0, R65, 0x1, R0 ;  /* 0x0000000141007819 */ /* 0x000fe40000010200 */
[-C--:B-1----:R-:W-:Y:S02]  /*25400*/  IADD3 R8, P1, R8, R3.reuse, RZ ;  /* 0x0000000308087210 */ /* 0x082fe40007f3e0ff */
[----:B---3--:R-:W-:-:S03]  /*25410*/  IADD3 R2, P0, R2, R3, RZ ;  /* 0x0000000302027210 */ /* 0x008fc60007f1e0ff */
[--C-:B------:R-:W-:Y:S02]  /*25420*/  IMAD.X R9, R9, 0x1, R0.reuse, P1 ;  /* 0x0000000109097824 */ /* 0x100fe400008e0600 */
[----:B--2---:R-:W-:-:S03]  /*25430*/  IMAD.X R3, R7, 0x1, R0, P0 ;  /* 0x0000000107037824 */ /* 0x004fc600000e0600 */
[----:B------:R1:W5:Y:S04]  /*25440*/  LD.E.128 R88, [R8.64] ;  /* 0x0000000408587980 */ /* 0x000368000c101d00 */
[----:B------:R1:W5:Y:S02]  /*25450*/  LD.E.128 R96, [R2.64] ;  /* 0x0000000402607980 */ /* 0x000364000c101d00 */
.L_x_1411:
[----:B------:R-:W-:Y:S05]  /*25460*/  BSYNC B0 ;  /* 0x0000000000007941 */ /* 0x000fea0003800000 */
.L_x_1410:
[----:B--2--5:R-:W-:Y:S01]  /*25470*/  IMAD.MOV.U32 R7, RZ, RZ, R90 ;  /* 0x000000ffff077224 */ /* 0x024fe200078e005a */
[----:B------:R-:W-:Y:S01]  /*25480*/  CS2R R102, SRZ ;  /* 0x0000000000667805 */ /* 0x000fe2000001ff00 */
[----:B-1----:R-:W-:Y:S02]  /*25490*/  IMAD.MOV.U32 R3, RZ, RZ, R91 ;  /* 0x000000ffff037224 */ /* 0x002fe400078e005b */
        /* <DEDUP_REMOVED lines=19> */
.L_x_1454:
[----:B------:R-:W-:Y:S01]  /*255d0*/  IADD3 R2, R27, 0x70, RZ ;  /* 0x000000701b027810 */ /* 0x000fe20007ffe0ff */
[----:B------:R-:W-:Y:S01]  /*255e0*/  BSSY B0, `(.L_x_1413) ;  /* 0x0000012000007945 */ /* 0x000fe20003800000 */
[----:B------:R-:W-:Y:S01]  /*255f0*/  CS2R R100, SRZ ;  /* 0x0000000000647805 */ /* 0x000fe2000001ff00 */
[----:B------:R-:W-:Y:S01]  /*25600*/  CS2R R106, SRZ ;  /* 0x00000000006a7805 */ /* 0x000fe2000001ff00 */
[----:B------:R-:W-:Y:S01]  /*25610*/  ISETP.GE.AND P0, PT, R2, R12, PT ;  /* 0x0000000c0200720c */ /* 0x000fe20003f06270 */
[----:B------:R-:W-:-:S12]  /*25620*/  CS2R R104, SRZ ;  /* 0x0000000000687805 */ /* 0x000fd8000001ff00 */
[----:B------:R-:W-:Y:S05]  /*25630*/  @P0 BRA `(.L_x_1414) ;  /* 0x000000c000000947 */ /* 0x000fea0003800000 */
[C---:B------:R-:W-:Y:S01]  /*25640*/  ISETP.GE.AND P0, PT, R65.reuse, R37, PT ;  /* 0x000000254100720c */ /* 0x040fe20003f06270 */
[----:B------:R-:W-:Y:S01]  /*25650*/  IMAD.SHL.U32 R2, R65, 0x2, RZ ;  /* 0x0000000241027824 */ /* 0x000fe200078e00ff */
[----:B------:R-:W-:Y:S01]  /*25660*/  SHF.R.S32.HI R3, RZ, 0x1f, R65 ;  /* 0x0000001fff037819 */ /* 0x000fe20000011441 */
[----:B------:R-:W-:-:S03]  /*25670*/  CS2R R102, SRZ ;  /* 0x0000000000667805 */ /* 0x000fc6000001ff00 */
[-C--:B-1--4-:R-:W-:Y:S02]  /*25680*/  IADD3 R10, P1, R0, R2.reuse, RZ ;  /* 0x00000002000a7210 */ /* 0x092fe40007f3e0ff */
[----:B---3--:R-:W-:Y:S02]  /*25690*/  IADD3 R2, P2, R8, R2, RZ ;  /* 0x0000000208027210 */ /* 0x008fe40007f5e0ff */
[----:B------:R-:W-:-:S05]  /*256a0*/  SHF.L.U64.HI R0, R65, 0x1, R3 ;  /* 0x0000000141007819 */ /* 0x000fca0000010203 */
[--C-:B--2---:R-:W-:Y:S02]  /*256b0*/  IMAD.X R3, R9, 0x1, R0.reuse, P2 ;  /* 0x0000000109037824 */ /* 0x104fe400010e0600 */
[----:B------:R-:W-:Y:S01]  /*256c0*/  IMAD.X R11, R7, 0x1, R0, P1 ;  /* 0x00000001070b7824 */ /* 0x000fe200008e0600 */
[----:B------:R-:W-:Y:S05]  /*256d0*/  @P0 BRA `(.L_x_1414) ;  /* 0x0000002000000947 */ /* 0x000fea0003800000 */
[----:B------:R1:W5:Y:S04]  /*256e0*/  LD.E.128 R100, [R2.64] ;  /* 0x0000000402647980 */ /* 0x000368000c101d00 */
[----:B------:R1:W5:Y:S02]  /*256f0*/  LD.E.128 R104, [R10.64] ;  /* 0x000000040a687980 */ /* 0x000364000c101d00 */
.L_x_1414:
[----:B------:R-:W-:Y:S05]  /*25700*/  BSYNC B0 ;  /* 0x0000000000007941 */ /* 0x000fea0003800000 */
.L_x_1413:
[----:B-1----:R-:W-:Y:S01]  /*25710*/  IADD3 R0, R94, -c[0x0][0x20], RZ ;  /* 0x800008005e007a10 */ /* 0x002fe20007ffe0ff */
[----:B------:R-:W-:-:S04]  /*25720*/  DEPBAR.LE SB0, 0x1 ;  /* 0x000080400000791a */ /* 0x000fc80000000000 */
[----:B----4-:R-:W4:Y:S04]  /*25730*/  LDL.64 R2, [R0+0x20] ;  /* 0x0000200000027983 */ /* 0x010f280000100a00 */
[----:B--23--:R-:W2:Y:S01]  /*25740*/  LDL.64 R8, [R0+0x28] ;  /* 0x0000280000087983 */ /* 0x00cea20000100a00 */
[----:B------:R-:W-:Y:S03]  /*25750*/  WARPSYNC 0xffffffff ;  /* 0xffffffff00007948 */ /* 0x000fe60003800000 */
[----:B------:R-:W-:Y:S06]  /*25760*/  BAR.SYNC.DEFER_BLOCKING 0x0 ;  /* 0x0000000000007b1d */ /* 0x000fec0000010000 */
[----:B----4-:R1:W3:Y:S04]  /*25770*/  LD.E R7, [R2.64] ;  /* 0x0000000402077980 */ /* 0x0102e8000c101900 */
[----:B--2---:R2:W5:Y:S01]  /*25780*/  LD.E.64 R48, [R8.64] ;  /* 0x0000000408307980 */ /* 0x004562000c101b00 */
[----:B------:R-:W-:Y:S01]  /*25790*/  ISETP.GE.AND P1, PT, R65, R37, PT ;  /* 0x000000254100720c */ /* 0x000fe20003f26270 */
[----:B-----5:R-:W-:Y:S01]  /*257a0*/  IMAD.MOV.U32 R0, RZ, RZ, R102 ;  /* 0x000000ffff007224 */ /* 0x020fe200078e0066 */
[----:B------:R-:W-:Y:S04]  /*257b0*/  BSSY B0, `(.L_x_1415) ;  /* 0x000007c000007945 */ /* 0x000fe80003800000 */
[----:B------:R-:W-:Y:S01]  /*257c0*/  PRMT R137, R0, 0x7610, R137 ;  /* 0x0000761000897816 */ /* 0x000fe20000000089 */
[----:B------:R-:W-:-:S05]  /*257d0*/  IMAD.MOV.U32 R0, RZ, RZ, R101 ;  /* 0x000000ffff007224 */ /* 0x000fca00078e0065 */
[----:B------:R-:W-:Y:S01]  /*257e0*/  PRMT R94, R94, 0x5410, R0 ;  /* 0x000054105e5e7816 */ /* 0x000fe20000000000 */
[----:B------:R-:W-:-:S05]  /*257f0*/  IMAD.MOV.U32 R0, RZ, RZ, R105 ;  /* 0x000000ffff007224 */ /* 0x000fca00078e0069 */
[----:B------:R-:W-:Y:S01]  /*25800*/  PRMT R94, R0, 0x7610, R94 ;  /* 0x00007610005e7816 */ /* 0x000fe2000000005e */
[----:B-1----:R-:W-:Y:S02]  /*25810*/  IMAD.MOV.U32 R3, RZ, RZ, R103 ;  /* 0x000000ffff037224 */ /* 0x002fe400078e0067 */
[----:B------:R-:W-:-:S03]  /*25820*/  IMAD.MOV.U32 R2, RZ, RZ, R100 ;  /* 0x000000ffff027224 */ /* 0x000fc600078e0064 */
[----:B------:R-:W-:Y:S01]  /*25830*/  PRMT R118, R118, 0x5410, R3 ;  /* 0x0000541076767816 */ /* 0x000fe20000000003 */
[----:B------:R-:W-:Y:S01]  /*25840*/  IMAD.MOV.U32 R3, RZ, RZ, R107 ;  /* 0x000000ffff037224 */ /* 0x000fe200078e006b */
[----:B------:R-:W-:Y:S01]  /*25850*/  PRMT R136, R2, 0x7610, R136 ;  /* 0x0000761002887816 */ /* 0x000fe20000000088 */
[----:B------:R-:W-:-:S03]  /*25860*/  IMAD.MOV.U32 R2, RZ, RZ, R104 ;  /* 0x000000ffff027224 */ /* 0x000fc600078e0068 */
[----:B------:R-:W-:Y:S02]  /*25870*/  PRMT R118, R3, 0x7610, R118 ;  /* 0x0000761003767816 */ /* 0x000fe40000000076 */
[----:B------:R-:W-:Y:S01]  /*25880*/  PRMT R135, R135, 0x5410, R2 ;  /* 0x0000541087877816 */ /* 0x000fe20000000002 */
[----:B---3--:R-:W-:-:S05]  /*25890*/  IMAD R7, R7, -0x80, R12 ;  /* 0xffffff8007077824 */ /* 0x008fca00078e020c */
[----:B------:R-:W-:Y:S01]  /*258a0*/  IMNMX R66, R7, 0x80, PT ;  /* 0x0000008007427817 */ /* 0x000fe20003800200 */
[----:B------:R-:W-:-:S03]  /*258b0*/  IMAD.MOV.U32 R7, RZ, RZ, R106 ;  /* 0x000000ffff077224 */ /* 0x000fc600078e006a */
[----:B------:R-:W-:Y:S02]  /*258c0*/  ISETP.GE.OR P0, PT, R64, R66, P1 ;  /* 0x000000424000720c */ /* 0x000fe40000f06670 */
[----:B------:R-:W-:-:S11]  /*258d0*/  PRMT R136, R136, 0x5410, R7 ;  /* 0x0000541088887816 */ /* 0x000fd60000000007 */
[----:B------:R-:W-:Y:S05]  /*258e0*/  @P0 BRA `(.L_x_1416) ;  /* 0x0000068000000947 */ /* 0x000fea0003800000 */
[----:B--2---:R-:W-:Y:S02]  /*258f0*/  SHF.R.S32.HI R2, RZ, 0x1f, R29 ;  /* 0x0000001fff027819 */ /* 0x004fe4000001141d */
[----:B------:R-:W-:Y:S02]  /*25900*/  LEA.HI R7, R37, R36, RZ, 0x1d ;  /* 0x0000002425077211 */ /* 0x000fe400078fe8ff */
[----:B------:R-:W-:Y:S02]  /*25910*/  SHF.L.U32 R0, R64, 0x6, RZ ;  /* 0x0000000640007819 */ /* 0x000fe400000006ff */
[----:B------:R-:W-:Y:S02]  /*25920*/  LEA.HI R2, R2, R29, RZ, 0x6 ;  /* 0x0000001d02027211 */ /* 0x000fe400078f30ff */
[----:B------:R-:W-:Y:S02]  /*25930*/  SHF.R.S32.HI R8, RZ, 0x1f, R7 ;  /* 0x0000001fff087819 */ /* 0x000fe40000011407 */
[----:B------:R-:W-:-:S02]  /*25940*/  LOP3.LUT R0, R0, 0x1c0, RZ, 0xc0, !PT ;  /* 0x000001c000007812 */ /* 0x000fc400078ec0ff */
[----:B------:R-:W-:Y:S02]  /*25950*/  SHF.L.U32 R3, R2, 0x3, RZ ;  /* 0x0000000302037819 */ /* 0x000fe400000006ff */
[----:B------:R-:W-:Y:S02]  /*25960*/  LEA.HI R8, R8, R7, RZ, 0x3 ;  /* 0x0000000708087211 */ /* 0x000fe400078f18ff */
[----:B------:R-:W-:Y:S02]  /*25970*/  SHF.L.U32 R7, R7, 0x3, RZ ;  /* 0x0000000307077819 */ /* 0x000fe400000006ff */
[----:B------:R-:W-:Y:S02]  /*25980*/  LOP3.LUT R9, R0, 0x38, R65, 0xf8, !PT ;  /* 0x0000003800097812 */ /* 0x000fe400078ef841 */
[----:B------:R-:W-:Y:S02]  /*25990*/  SHF.R.U32.HI R2, RZ, 0x3, R0 ;  /* 0x00000003ff027819 */ /* 0x000fe40000011600 */
[----:B------:R-:W-:-:S02]  /*259a0*/  LOP3.LUT R3, R3, 0xfffffe00, RZ, 0xc0, !PT ;  /* 0xfffffe0003037812 */ /* 0x000fc400078ec0ff */
[----:B------:R-:W-:Y:S02]  /*259b0*/  LOP3.LUT R0, R0, 0x38, R7, 0xf8, !PT ;  /* 0x0000003800007812 */ /* 0x000fe400078ef807 */
[----:B------:R-:W-:Y:S02]  /*259c0*/  SHF.L.U32 R7, R8, 0xa, RZ ;  /* 0x0000000a08077819 */ /* 0x000fe400000006ff */
[----:B------:R-:W-:Y:S02]  /*259d0*/  LOP3.LUT R8, R3, R9, R2, 0xf6, !PT ;  /* 0x0000000903087212 */ /* 0x000fe400078ef602 */
[----:B------:R-:W-:Y:S02]  /*259e0*/  LOP3.LUT R2, R0, R2, RZ, 0x3c, !PT ;  /* 0x0000000200027212 */ /* 0x000fe400078e3cff */
[----:B------:R-:W-:Y:S01]  /*259f0*/  LOP3.LUT R0, R7, 0xffffe000, RZ, 0xc0, !PT ;  /* 0xffffe00007007812 */ /* 0x000fe200078ec0ff */
[----:B------:R-:W-:-:S03]  /*25a00*/  IMAD.WIDE.U32 R30, R8, 0x2, R48 ;  /* 0x00000002081e7825 */ /* 0x000fc600078e0030 */
[----:B------:R-:W-:Y:S02]  /*25a10*/  IADD3 R0, R2, R0, R3 ;  /* 0x0000000002007210 */ /* 0x000fe40007ffe003 */
[----:B------:R-:W2:Y:S03]  /*25a20*/  LD.E.128 R8, [R30.64] ;  /* 0x000000041e087980 */ /* 0x000ea6000c101d00 */
[----:B------:R-:W-:-:S05]  /*25a30*/  IMAD.WIDE.U32 R28, R0, 0x2, R48 ;  /* 0x00000002001c7825 */ /* 0x000fca00078e0030 */
[----:B------:R-:W3:Y:S01]  /*25a40*/  LD.E.128 R12, [R28.64] ;  /* 0x000000041c0c7980 */ /* 0x000ee2000c101d00 */
[--C-:B------:R-:W-:Y:S01]  /*25a50*/  HADD2.F32 R3, -RZ, R39.reuse.H0_H0 ;  /* 0x20000027ff037230 */ /* 0x100fe20000004100 */
[----:B------:R-:W-:Y:S01]  /*25a60*/  SHF.R.U64 R38, R32, 0x10, R33 ;  /* 0x0000001020267819 */ /* 0x000fe20000001221 */
[----:B------:R-:W-:Y:S01]  /*25a70*/  HADD2.F32 R0, -RZ, R39.H1_H1 ;  /* 0x30000027ff007230 */ /* 0x000fe20000004100 */
[----:B------:R-:W-:Y:S02]  /*25a80*/  SHF.R.U64 R32, R18, 0x10, R19 ;  /* 0x0000001012207819 */ /* 0x000fe40000001213 */
[----:B------:R-:W-:Y:S02]  /*25a90*/  SHF.R.U32.HI R23, RZ, 0x10, R17 ;  /* 0x00000010ff177819 */ /* 0x000fe40000011611 */
[----:B------:R-:W-:Y:S02]  /*25aa0*/  SHF.R.U32.HI R22, RZ, 0x10, R33 ;  /* 0x00000010ff167819 */ /* 0x000fe40000011621 */
[----:B------:R-:W-:Y:S01]  /*25ab0*/  SHF.R.U64 R33, R16, 0x10, R17 ;  /* 0x0000001010217819 */ /* 0x000fe20000001211 */
[----:B------:R-:W-:Y:S01]  /*25ac0*/  HADD2.F32 R23, -RZ, R23.H0_H0 ;  /* 0x20000017ff177230 */ /* 0x000fe20000004100 */
[----:B------:R-:W-:-:S02]  /*25ad0*/  SHF.R.U32.HI R24, RZ, 0x10, R19 ;  /* 0x00000010ff187819 */ /* 0x000fc40000011613 */
[--C-:B------:R-:W-:Y:S02]  /*25ae0*/  SHF.R.U32.HI R27, RZ, 0x10, R35.reuse ;  /* 0x00000010ff1b7819 */ /* 0x100fe40000011623 */
[----:B------:R-:W-:Y:S01]  /*25af0*/  SHF.R.U64 R34, R34, 0x10, R35 ;  /* 0x0000001022227819 */ /* 0x000fe20000001223 */
[--C-:B--2---:R-:W-:Y:S02]  /*25b00*/  HADD2.F32 R20, -RZ, R8.reuse.H0_H0 ;  /* 0x20000008ff147230 */ /* 0x104fe40000004100 */
[----:B------:R-:W-:Y:S02]  /*25b10*/  HADD2.F32 R25, -RZ, R8.H1_H1 ;  /* 0x30000008ff197230 */ /* 0x000fe40000004100 */
[--C-:B------:R-:W-:Y:S02]  /*25b20*/  HADD2.F32 R18, -RZ, R9.reuse.H0_H0 ;  /* 0x20000009ff127230 */ /* 0x100fe40000004100 */
[----:B------:R-:W-:Y:S02]  /*25b30*/  HADD2.F32 R17, -RZ, R9.H1_H1 ;  /* 0x30000009ff117230 */ /* 0x000fe40000004100 */
[----:B---3--:R-:W-:-:S02]  /*25b40*/  HADD2.F32 R2, -RZ, R13.H0_H0 ;  /* 0x2000000dff027230 */ /* 0x008fc40000004100 */
[----:B------:R-:W-:Y:S02]  /*25b50*/  HADD2.F32 R8, -RZ, R13.H1_H1 ;  /* 0x3000000dff087230 */ /* 0x000fe40000004100 */
[--C-:B------:R-:W-:Y:S01]  /*25b60*/  HADD2.F32 R7, -RZ, R15.reuse.H0_H0 ;  /* 0x2000000fff077230 */ /* 0x100fe20000004100 */
[CC--:B------:R-:W-:Y:S01]  /*25b70*/  FMUL.FTZ R13, R2.reuse, R3.reuse ;  /* 0x00000003020d7220 */ /* 0x0c0fe20000410000 */
[----:B------:R-:W-:Y:S01]  /*25b80*/  HADD2.F32 R9, -RZ, R15.H1_H1 ;  /* 0x3000000fff097230 */ /* 0x000fe20000004100 */
[-C--:B------:R-:W-:Y:S01]  /*25b90*/  FMUL.FTZ R2, R2, R0.reuse ;  /* 0x0000000002027220 */ /* 0x080fe20000410000 */
[----:B------:R-:W-:Y:S01]  /*25ba0*/  HADD2.F32 R15, -RZ, R22.H0_H0 ;  /* 0x20000016ff0f7230 */ /* 0x000fe20000004100 */
[C---:B------:R-:W-:Y:S01]  /*25bb0*/  FFMA.FTZ R51, R18.reuse, R0, -R13 ;  /* 0x0000000012337223 */ /* 0x040fe2000001080d */
[----:B------:R-:W-:Y:S01]  /*25bc0*/  HADD2.F32 R0, -RZ, R50.H0_H0 ;  /* 0x20000032ff007230 */ /* 0x000fe20000004100 */
[----:B------:R-:W-:Y:S01]  /*25bd0*/  FFMA.FTZ R50, R18, R3, R2 ;  /* 0x0000000312327223 */ /* 0x000fe20000010002 */
[----:B------:R-:W-:Y:S01]  /*25be0*/  HADD2.F32 R2, -RZ, R67.H0_H0 ;  /* 0x20000043ff027230 */ /* 0x000fe20000004100 */
[C---:B------:R-:W-:Y:S01]  /*25bf0*/  FMUL.FTZ R13, R8.reuse, R23 ;  /* 0x00000017080d7220 */ /* 0x040fe20000410000 */
[--C-:B------:R-:W-:Y:S01]  /*25c00*/  HADD2.F32 R16, -RZ, R11.reuse.H0_H0 ;  /* 0x2000000bff107230 */ /* 0x100fe20000004100 */
[-C--:B------:R-:W-:Y:S01]  /*25c10*/  FMUL.FTZ R8, R8, R15.reuse ;  /* 0x0000000f08087220 */ /* 0x080fe20000410000 */
[----:B------:R-:W-:Y:S01]  /*25c20*/  HADD2.F32 R18, -RZ, R24.H0_H0 ;  /* 0x20000018ff127230 */ /* 0x000fe20000004100 */
[----:B------:R-:W-:Y:S01]  /*25c30*/  FMUL.FTZ R3, R7, R2 ;  /* 0x0000000207037220 */ /* 0x000fe20000410000 */
[----:B------:R-:W-:Y:S01]  /*25c40*/  HADD2.F32 R19, -RZ, R11.H1_H1 ;  /* 0x3000000bff137230 */ /* 0x000fe20000004100 */
[----:B------:R-:W-:Y:S01]  /*25c50*/  FFMA.FTZ R35, R17, R15, -R13 ;  /* 0x0000000f11237223 */ /* 0x000fe2000001080d */
[----:B------:R-:W-:Y:S01]  /*25c60*/  HADD2.F32 R11, -RZ, R12.H0_H0 ;  /* 0x2000000cff0b7230 */ /* 0x000fe20000004100 */
[-C--:B------:R-:W-:Y:S01]  /*25c70*/  FMUL.FTZ R13, R7, R0.reuse ;  /* 0x00000000070d7220 */ /* 0x080fe20000410000 */
[--C-:B------:R-:W-:Y:S01]  /*25c80*/  HADD2.F32 R21, -RZ, R10.reuse.H0_H0 ;  /* 0x2000000aff157230 */ /* 0x100fe20000004100 */
[----:B------:R-:W-:Y:S01]  /*25c90*/  FFMA.FTZ R23, R17, R23, R8 ;  /* 0x0000001711177223 */ /* 0x000fe20000010008 */
[----:B------:R-:W-:Y:S01]  /*25ca0*/  HADD2.F32 R8, -RZ, R27.H0_H0 ;  /* 0x2000001bff087230 */ /* 0x000fe20000004100 */
[C---:B------:R-:W-:Y:S01]  /*25cb0*/  FFMA.FTZ R24, R16.reuse, R0, R3 ;  /* 0x0000000010187223 */ /* 0x040fe20000010003 */
[----:B------:R-:W-:Y:S01]  /*25cc0*/  HADD2.F32 R26, -RZ, R10.H1_H1 ;  /* 0x3000000aff1a7230 */ /* 0x000fe20000004100 */
[----:B------:R-:W-:Y:S01]  /*25cd0*/  FMUL.FTZ R0, R9, R18 ;  /* 0x0000001209007220 */ /* 0x000fe20000410000 */
[----:B------:R-:W-:Y:S01]  /*25ce0*/  HADD2.F32 R7, -RZ, R92.H0_H0 ;  /* 0x2000005cff077230 */ /* 0x000fe20000004100 */
[----:B------:R-:W-:Y:S01]  /*25cf0*/  FFMA.FTZ R39, R16, R2, -R13 ;  /* 0x0000000210277223 */ /* 0x000fe2000001080d */
[----:B------:R-:W-:Y:S01]  /*25d00*/  HADD2.F32 R2, -RZ, R67.H1_H1 ;  /* 0x30000043ff027230 */ /* 0x000fe20000004100 */
[-C--:B------:R-:W-:Y:S01]  /*25d10*/  FFMA.FTZ R15, R19, R8.reuse, -R0 ;  /* 0x00000008130f7223 */ /* 0x080fe20000010800 */
[----:B------:R-:W-:Y:S01]  /*25d20*/  HADD2.F32 R10, -RZ, R14.H0_H0 ;  /* 0x2000000eff0a7230 */ /* 0x000fe20000004100 */
[----:B------:R-:W-:Y:S01]  /*25d30*/  FMUL.FTZ R9, R9, R8 ;  /* 0x0000000809097220 */ /* 0x000fe20000410000 */
[----:B------:R-:W-:Y:S01]  /*25d40*/  HADD2.F32 R0, -RZ, R92.H1_H1 ;  /* 0x3000005cff007230 */ /* 0x000fe20000004100 */
[C---:B------:R-:W-:Y:S01]  /*25d50*/  FMUL.FTZ R13, R11.reuse, R2 ;  /* 0x000000020b0d7220 */ /* 0x040fe20000410000 */
[----:B------:R-:W-:Y:S01]  /*25d60*/  HADD2.F32 R3, -RZ, R93.H0_H0 ;  /* 0x2000005dff037230 */ /* 0x000fe20000004100 */
[----:B------:R-:W-:Y:S01]  /*25d70*/  FMUL.FTZ R11, R11, R7 ;  /* 0x000000070b0b7220 */ /* 0x000fe20000410000 */
[----:B------:R-:W-:Y:S01]  /*25d80*/  HADD2.F32 R12, -RZ, R12.H1_H1 ;  /* 0x3000000cff0c7230 */ /* 0x000fe20000004100 */
[----:B------:R-:W-:Y:S01]  /*25d90*/  FMUL.FTZ R8, R10, R0 ;  /* 0x000000000a087220 */ /* 0x000fe20000410000 */
[----:B------:R-:W-:Y:S01]  /*25da0*/  HADD2.F32 R14, -RZ, R14.H1_H1 ;  /* 0x3000000eff0e7230 */ /* 0x000fe20000004100 */
[----:B------:R-:W-:Y:S01]  /*25db0*/  FFMA.FTZ R19, R19, R18, R9 ;  /* 0x0000001213137223 */ /* 0x000fe20000010009 */
[----:B------:R-:W-:Y:S01]  /*25dc0*/  HADD2.F32 R9, -RZ, R33.H0_H0 ;  /* 0x20000021ff097230 */ /* 0x000fe20000004100 */
[----:B------:R-:W-:Y:S01]  /*25dd0*/  FFMA.FTZ R18, R20, R2, R11 ;  /* 0x0000000214127223 */ /* 0x000fe2000001000b */
[----:B------:R-:W-:Y:S01]  /*25de0*/  HADD2.F32 R11, -RZ, R32.H0_H0 ;  /* 0x20000020ff0b7230 */ /* 0x000fe20000004100 */
[-C--:B------:R-:W-:Y:S01]  /*25df0*/  FMUL.FTZ R2, R10, R3.reuse ;  /* 0x000000030a027220 */ /* 0x080fe20000410000 */
[----:B------:R-:W-:Y:S01]  /*25e00*/  HADD2.F32 R10, -RZ, R34.H0_H0 ;  /* 0x20000022ff0a7230 */ /* 0x000fe20000004100 */
[----:B------:R-:W-:Y:S01]  /*25e10*/  FFMA.FTZ R17, R21, R3, -R8 ;  /* 0x0000000315117223 */ /* 0x000fe20000010808 */
[----:B------:R-:W-:Y:S01]  /*25e20*/  HADD2.F32 R8, -RZ, R38.H0_H0 ;  /* 0x20000026ff087230 */ /* 0x000fe20000004100 */
[----:B------:R-:W-:Y:S01]  /*25e30*/  FFMA.FTZ R22, R20, R7, -R13 ;  /* 0x0000000714167223 */ /* 0x000fe2000001080d */
[----:B------:R-:W-:Y:S01]  /*25e40*/  F2FP.PACK_AB R13, R35, R51 ;  /* 0x00000033230d723e */ /* 0x000fe200000000ff */
[----:B------:R-:W-:Y:S01]  /*25e50*/  FFMA.FTZ R16, R21, R0, R2 ;  /* 0x0000000015107223 */ /* 0x000fe20000010002 */
[----:B------:R-:W-:Y:S01]  /*25e60*/  F2FP.PACK_AB R15, R15, R39 ;  /* 0x000000270f0f723e */ /* 0x000fe200000000ff */
[----:B------:R-:W-:-:S02]  /*25e70*/  FMUL.FTZ R7, R12, R9 ;  /* 0x000000090c077220 */ /* 0x000fc40000410000 */
[----:B------:R-:W-:Y:S02]  /*25e80*/  FMUL.FTZ R2, R14, R11 ;  /* 0x0000000b0e027220 */ /* 0x000fe40000410000 */
[----:B------:R-:W-:Y:S02]  /*25e90*/  FMUL.FTZ R3, R12, R8 ;  /* 0x000000080c037220 */ /* 0x000fe40000410000 */
[----:B------:R-:W-:Y:S02]  /*25ea0*/  FMUL.FTZ R0, R14, R10 ;  /* 0x0000000a0e007220 */ /* 0x000fe40000410000 */
[C---:B------:R-:W-:Y:S02]  /*25eb0*/  FFMA.FTZ R7, R25.reuse, R8, -R7 ;  /* 0x0000000819077223 */ /* 0x040fe40000010807 */
[C---:B------:R-:W-:Y:S02]  /*25ec0*/  FFMA.FTZ R2, R26.reuse, R10, -R2 ;  /* 0x0000000a1a027223 */ /* 0x040fe40000010802 */
[----:B------:R-:W-:Y:S01]  /*25ed0*/  FFMA.FTZ R3, R25, R9, R3 ;  /* 0x0000000919037223 */ /* 0x000fe20000010003 */
[----:B------:R-:W-:Y:S01]  /*25ee0*/  F2FP.PACK_AB R12, R7, R22 ;  /* 0x00000016070c723e */ /* 0x000fe200000000ff */
[----:B------:R-:W-:Y:S01]  /*25ef0*/  FFMA.FTZ R0, R26, R11, R0 ;  /* 0x0000000b1a007223 */ /* 0x000fe20000010000 */
[----:B------:R-:W-:-:S02]  /*25f00*/  F2FP.PACK_AB R14, R2, R17 ;  /* 0x00000011020e723e */ /* 0x000fc400000000ff */
[----:B------:R-:W-:Y:S02]  /*25f10*/  F2FP.PACK_AB R9, R23, R50 ;  /* 0x000000321709723e */ /* 0x000fe400000000ff */
[----:B------:R-:W-:Y:S01]  /*25f20*/  F2FP.PACK_AB R11, R19, R24 ;  /* 0x00000018130b723e */ /* 0x000fe200000000ff */
[----:B------:R1:W-:Y:S01]  /*25f30*/  ST.E.128 [R30.64], R12 ;  /* 0x0000000c1e007985 */ /* 0x0003e2000c101d04 */
[----:B------:R-:W-:Y:S02]  /*25f40*/  F2FP.PACK_AB R8, R3, R18 ;  /* 0x000000120308723e */ /* 0x000fe400000000ff */
[----:B------:R-:W-:-:S05]  /*25f50*/  F2FP.PACK_AB R10, R0, R16 ;  /* 0x00000010000a723e */ /* 0x000fca00000000ff */
[----:B------:R1:W-:Y:S02]  /*25f60*/  ST.E.128 [R28.64], R8 ;  /* 0x000000081c007985 */ /* 0x0003e4000c101d04 */
.L_x_1416:
[----:B--2---:R-:W-:Y:S05]  /*25f70*/  BSYNC B0 ;  /* 0x0000000000007941 */ /* 0x004fea0003800000 */
.L_x_1415:
[----:B------:R-:W-:Y:S01]  /*25f80*/  IADD3 R0, R64, 0x10, RZ ;  /* 0x0000001040007810 */ /* 0x000fe20007ffe0ff */
[----:B------:R-:W-:Y:S03]  /*25f90*/  BSSY B0, `(.L_x_1417) ;  /* 0x000006b000007945 */ /* 0x000fe60003800000 */
[----:B------:R-:W-:-:S13]  /*25fa0*/  ISETP.GE.OR P0, PT, R0, R66, P1 ;  /* 0x000000420000720c */ /* 0x000fda0000f06670 */
[----:B------:R-:W-:Y:S05]  /*25fb0*/  @P0 BRA `(.L_x_1418) ;  /* 0x0000068000000947 */ /* 0x000fea0003800000 */
[----:B------:R-:W-:Y:S02]  /*25fc0*/  SHF.R.S32.HI R2, RZ, 0x1f, R0 ;  /* 0x0000001fff027819 */ /* 0x000fe40000011400 */
[----:B------:R-:W-:Y:S02]  /*25fd0*/  LEA.HI R7, R37, R36, RZ, 0x1d ;  /* 0x0000002425077211 */ /* 0x000fe400078fe8ff */
[----:B------:R-:W-:Y:S02]  /*25fe0*/  SHF.L.U32 R3, R0, 0x6, RZ ;  /* 0x0000000600037819 */ /* 0x000fe400000006ff */
[----:B------:R-:W-:Y:S02]  /*25ff0*/  LEA.HI R2, R2, R0, RZ, 0x3 ;  /* 0x0000000002027211 */ /* 0x000fe400078f18ff */
[----:B-1----:R-:W-:Y:S02]  /*26000*/  SHF.R.S32.HI R8, RZ, 0x1f, R7 ;  /* 0x0000001fff087819 */ /* 0x002fe40000011407 */
        /* <DEDUP_REMOVED lines=17> */
[----:B------:R-:W-:Y:S01]  /*26120*/  HADD2.F32 R3, -RZ, R93.H1_H1 ;  /* 0x3000005dff037230 */ /* 0x000fe20000004100 */
[----:B------:R-:W-:Y:S01]  /*26130*/  SHF.R.U32.HI R23, RZ, 0x10, R41 ;  /* 0x00000010ff177819 */ /* 0x000fe20000011629 */
[----:B------:R-:W-:Y:S01]  /*26140*/  HADD2.F32 R0, -RZ, R95.H0_H0 ;  /* 0x2000005fff007230 */ /* 0x000fe20000004100 */
[----:B------:R-:W-:Y:S02]  /*26150*/  SHF.R.U32.HI R22, RZ, 0x10, R45 ;  /* 0x00000010ff167819 */ /* 0x000fe4000001162d */
[----:B------:R-:W-:Y:S01]  /*26160*/  SHF.R.U64 R32, R40, 0x10, R41 ;  /* 0x0000001028207819 */ /* 0x000fe20000001229 */
[----:B------:R-:W-:Y:S01]  /*26170*/  HADD2.F32 R23, -RZ, R23.H0_H0 ;  /* 0x20000017ff177230 */ /* 0x000fe20000004100 */
[----:B------:R-:W-:Y:S02]  /*26180*/  SHF.R.U32.HI R24, RZ, 0x10, R43 ;  /* 0x00000010ff187819 */ /* 0x000fe4000001162b */
[----:B------:R-:W-:-:S02]  /*26190*/  SHF.R.U32.HI R27, RZ, 0x10, R47 ;  /* 0x00000010ff1b7819 */ /* 0x000fc4000001162f */
[----:B------:R-:W-:Y:S02]  /*261a0*/  SHF.R.U64 R33, R42, 0x10, R43 ;  /* 0x000000102a217819 */ /* 0x000fe4000000122b */
[----:B------:R-:W-:Y:S02]  /*261b0*/  SHF.R.U64 R39, R44, 0x10, R45 ;  /* 0x000000102c277819 */ /* 0x000fe4000000122d */
[----:B------:R-:W-:Y:S01]  /*261c0*/  SHF.R.U64 R34, R46, 0x10, R47 ;  /* 0x000000102e227819 */ /* 0x000fe2000000122f */
[--C-:B--2---:R-:W-:Y:S02]  /*261d0*/  HADD2.F32 R20, -RZ, R8.reuse.H0_H0 ;  /* 0x20000008ff147230 */ /* 0x104fe40000004100 */
[----:B------:R-:W-:Y:S02]  /*261e0*/  HADD2.F32 R25, -RZ, R8.H1_H1 ;  /* 0x30000008ff197230 */ /* 0x000fe40000004100 */
[--C-:B------:R-:W-:Y:S02]  /*261f0*/  HADD2.F32 R18, -RZ, R9.reuse.H0_H0 ;  /* 0x20000009ff127230 */ /* 0x100fe40000004100 */
[----:B------:R-:W-:-:S02]  /*26200*/  HADD2.F32 R17, -RZ, R9.H1_H1 ;  /* 0x30000009ff117230 */ /* 0x000fc40000004100 */
[--C-:B---3--:R-:W-:Y:S02]  /*26210*/  HADD2.F32 R2, -RZ, R13.reuse.H0_H0 ;  /* 0x2000000dff027230 */ /* 0x108fe40000004100 */
[----:B------:R-:W-:Y:S02]  /*26220*/  HADD2.F32 R8, -RZ, R13.H1_H1 ;  /* 0x3000000dff087230 */ /* 0x000fe40000004100 */
[--C-:B------:R-:W-:Y:S01]  /*26230*/  HADD2.F32 R7, -RZ, R15.reuse.H0_H0 ;  /* 0x2000000fff077230 */ /* 0x100fe20000004100 */
[CC--:B------:R-:W-:Y:S01]  /*26240*/  FMUL.FTZ R13, R2.reuse, R3.reuse ;  /* 0x00000003020d7220 */ /* 0x0c0fe20000410000 */
[----:B------:R-:W-:Y:S01]  /*26250*/  HADD2.F32 R9, -RZ, R15.H1_H1 ;  /* 0x3000000fff097230 */ /* 0x000fe20000004100 */
[-C--:B------:R-:W-:Y:S01]  /*26260*/  FMUL.FTZ R2, R2, R0.reuse ;  /* 0x0000000002027220 */ /* 0x080fe20000410000 */
[----:B------:R-:W-:Y:S01]  /*26270*/  HADD2.F32 R15, -RZ, R22.H0_H0 ;  /* 0x20000016ff0f7230 */ /* 0x000fe20000004100 */
[C---:B------:R-:W-:Y:S01]  /*26280*/  FFMA.FTZ R41, R18.reuse, R0, -R13 ;  /* 0x0000000012297223 */ /* 0x040fe2000001080d */
[----:B------:R-:W-:Y:S01]  /*26290*/  HADD2.F32 R0, -RZ, R95.H1_H1 ;  /* 0x3000005fff007230 */ /* 0x000fe20000004100 */
        /* <DEDUP_REMOVED lines=17> */
[--C-:B------:R-:W-:Y:S01]  /*263b0*/  HADD2.F32 R7, -RZ, R109.reuse.H0_H0 ;  /* 0x2000006dff077230 */ /* 0x100fe20000004100 */
        /* <DEDUP_REMOVED lines=40> */
.L_x_1418:
[----:B------:R-:W-:Y:S05]  /*26640*/  BSYNC B0 ;  /* 0x0000000000007941 */ /* 0x000fea0003800000 */
.L_x_1417:
        /* <DEDUP_REMOVED lines=30> */
[----:B------:R-:W-:Y:S01]  /*26830*/  SHF.R.U32.HI R24, RZ, 0x10, R55 ;  /* 0x00000010ff187819 */ /* 0x000fe20000011637 */
[----:B------:R-:W-:Y:S01]  /*26840*/  HADD2.F32 R23, -RZ, R23.H0_H0 ;  /* 0x20000017ff177230 */ /* 0x000fe20000004100 */
[----:B------:R-:W-:Y:S02]  /*26850*/  SHF.R.U32.HI R27, RZ, 0x10, R59 ;  /* 0x00000010ff1b7819 */ /* 0x000fe4000001163b */
[----:B------:R-:W-:-:S02]  /*26860*/  SHF.R.U64 R32, R52, 0x10, R53 ;  /* 0x0000001034207819 */ /* 0x000fc40000001235 */
        /* <DEDUP_REMOVED lines=52> */
[C---:B------:R-:W-:Y:S01]  /*26bb0*/  FFMA.FTZ R17, R21.reuse, R3, -R8 ;  /* 0x0000000315117223 */ /* 0x040fe20000010808 */
        /* <DEDUP_REMOVED lines=21> */
.L_x_1420:
[----:B------:R-:W-:Y:S05]  /*26d10*/  BSYNC B0 ;  /* 0x0000000000007941 */ /* 0x000fea0003800000 */
.L_x_1419:
        /* <DEDUP_REMOVED lines=108> */
.L_x_1422:
[----:B------:R-:W-:Y:S05]  /*273e0*/  BSYNC B0 ;  /* 0x0000000000007941 */ /* 0x000fea0003800000 */
.L_x_1421:
        /* <DEDUP_REMOVED lines=108> */
.L_x_1424:
[----:B------:R-:W-:Y:S05]  /*27ab0*/  BSYNC B0 ;  /* 0x0000000000007941 */ /* 0x000fea0003800000 */
.L_x_1423:
        /* <DEDUP_REMOVED lines=108> */
.L_x_1426:
[----:B------:R-:W-:Y:S05]  /*28180*/  BSYNC B0 ;  /* 0x0000000000007941 */ /* 0x000fea0003800000 */
.L_x_1425:
        /* <DEDUP_REMOVED lines=108> */
.L_x_1428:
[----:B------:R-:W-:Y:S05]  /*28850*/  BSYNC B0 ;  /* 0x0000000000007941 */ /* 0x000fea0003800000 */
.L_x_1427:
[----:B------:R-:W-:Y:S01]  /*28860*/  IADD3 R0, R64, 0x70, RZ ;  /* 0x0000007040007810 */ /* 0x000fe20007ffe0ff */
[----:B------:R-:W-:Y:S02]  /*28870*/  IMAD.MOV.U32 R2, RZ, RZ, R148 ;  /* 0x000000ffff027224 */ /* 0x000fe400078e0094 */
[----:B------:R-:W-:Y:S01]  /*28880*/  IMAD.MOV.U32 R3, RZ, RZ, 0x0 ;  /* 0x00000000ff037424 */ /* 0x000fe200078e00ff */
[----:B------:R-:W-:-:S13]  /*28890*/  ISETP.GE.OR P0, PT, R0, R66, P1 ;  /* 0x000000420000720c */ /* 0x000fda0000f06670 */
[----:B------:R-:W-:Y:S05]  /*288a0*/  @P0 RET.REL.NODEC R2 `(_ZN7cutlass13device_kernelIN5flash19enable_sm80_to_sm89INS1_16FlashAttnFwdSm80INS1_25CollectiveMainloopFwdSm80ILi4ELi1ELb0EN4cute5tupleIJNS5_1CILi128EEENS7_ILi48EEES8_EEELi128ENS_6half_tEfNS_4arch4Sm80ELb0ELb1ELb1ELb1ELb0ELb1ELb1ELb0EEENS1_21CollectiveEpilogueFwdINS6_IJS8_S8_S9_EEENS6_IJNS7_ILi1EEESH_SH_EEESB_SD_Li128ELb1ELb1ELb0ELb0EEENS1_19SingleTileSchedulerILb1ELb0ELb1ELi128EEEEEEEEEvNT_6ParamsE) ;  /* 0xfffd775002000950 */ /* 0x000fea0003c3ffff */
        /* <DEDUP_REMOVED lines=23> */
[----:B------:R-:W-:Y:S01]  /*28a20*/  SHF.R.U32.HI R24, RZ, 0x10, R107 ;  /* 0x00000010ff187819 */ /* 0x000fe2000001166b */
[----:B------:R-:W-:Y:S01]  /*28a30*/  HADD2.F32 R0, -RZ, R94.H1_H1 ;  /* 0x3000005eff007230 */ /* 0x000fe20000004100 */
[----:B------:R-:W-:Y:S02]  /*28a40*/  SHF.R.U32.HI R23, RZ, 0x10, R105 ;  /* 0x00000010ff177819 */ /* 0x000fe40000011669 */
[----:B------:R-:W-:Y:S01]  /*28a50*/  SHF.R.U32.HI R27, RZ, 0x10, R103 ;  /* 0x00000010ff1b7819 */ /* 0x000fe20000011667 */
[----:B------:R-:W-:Y:S01]  /*28a60*/  HADD2.F32 R24, -RZ, R24.H0_H0 ;  /* 0x20000018ff187230 */ /* 0x000fe20000004100 */
[----:B------:R-:W-:Y:S01]  /*28a70*/  SHF.R.U32.HI R22, RZ, 0x10, R101 ;  /* 0x00000010ff167819 */ /* 0x000fe20000011665 */
[----:B------:R-:W-:Y:S01]  /*28a80*/  HADD2.F32 R23, -RZ, R23.H0_H0 ;  /* 0x20000017ff177230 */ /* 0x000fe20000004100 */
[----:B------:R-:W-:-:S02]  /*28a90*/  SHF.R.U64 R32, R104, 0x10, R105 ;  /* 0x0000001068207819 */ /* 0x000fc40000001269 */
[----:B------:R-:W-:Y:S01]  /*28aa0*/  SHF.R.U64 R34, R106, 0x10, R107 ;  /* 0x000000106a227819 */ /* 0x000fe2000000126b */
[----:B------:R-:W-:Y:S01]  /*28ab0*/  HADD2.F32 R22, -RZ, R22.H0_H0 ;  /* 0x20000016ff167230 */ /* 0x000fe20000004100 */
[----:B------:R-:W-:Y:S02]  /*28ac0*/  SHF.R.U64 R33, R100, 0x10, R101 ;  /* 0x0000001064217819 */ /* 0x000fe40000001265 */
[----:B------:R-:W-:Y:S01]  /*28ad0*/  SHF.R.U64 R35, R102, 0x10, R103 ;  /* 0x0000001066237819 */ /* 0x000fe20000001267 */
[--C-:B--2---:R-:W-:Y:S02]  /*28ae0*/  HADD2.F32 R20, -RZ, R8.reuse.H0_H0 ;  /* 0x20000008ff147230 */ /* 0x104fe40000004100 */
[----:B------:R-:W-:Y:S02]  /*28af0*/  HADD2.F32 R25, -RZ, R8.H1_H1 ;  /* 0x30000008ff197230 */ /* 0x000fe40000004100 */
[----:B------:R-:W-:Y:S02]  /*28b00*/  HADD2.F32 R18, -RZ, R9.H0_H0 ;  /* 0x20000009ff127230 */ /* 0x000fe40000004100 */
[----:B------:R-:W-:-:S02]  /*28b10*/  HADD2.F32 R16, -RZ, R11.H0_H0 ;  /* 0x2000000bff107230 */ /* 0x000fc40000004100 */
[--C-:B---3--:R-:W-:Y:S02]  /*28b20*/  HADD2.F32 R2, -RZ, R13.reuse.H0_H0 ;  /* 0x2000000dff027230 */ /* 0x108fe40000004100 */
[----:B------:R-:W-:Y:S02]  /*28b30*/  HADD2.F32 R8, -RZ, R13.H1_H1 ;  /* 0x3000000dff087230 */ /* 0x000fe40000004100 */
[----:B------:R-:W-:Y:S01]  /*28b40*/  HADD2.F32 R7, -RZ, R15.H0_H0 ;  /* 0x2000000fff077230 */ /* 0x000fe20000004100 */
[CC--:B------:R-:W-:Y:S01]  /*28b50*/  FMUL.FTZ R13, R2.reuse, R3.reuse ;  /* 0x00000003020d7220 */ /* 0x0c0fe20000410000 */
[----:B------:R-:W-:Y:S01]  /*28b60*/  HADD2.F32 R17, -RZ, R9.H1_H1 ;  /* 0x30000009ff117230 */ /* 0x000fe20000004100 */
[-C--:B------:R-:W-:Y:S01]  /*28b70*/  FMUL.FTZ R2, R2, R0.reuse ;  /* 0x0000000002027220 */ /* 0x080fe20000410000 */
[----:B------:R-:W-:Y:S01]  /*28b80*/  HADD2.F32 R9, -RZ, R15.H1_H1 ;  /* 0x3000000fff097230 */ /* 0x000fe20000004100 */
[C---:B------:R-:W-:Y:S01]  /*28b90*/  FFMA.FTZ R38, R18.reuse, R0, -R13 ;  /* 0x0000000012267223 */ /* 0x040fe2000001080d */
[--C-:B------:R-:W-:Y:S01]  /*28ba0*/  HADD2.F32 R0, -RZ, R118.reuse.H0_H0 ;  /* 0x20000076ff007230 */ /* 0x100fe20000004100 */
[----:B------:R-:W-:Y:S01]  /*28bb0*/  FFMA.FTZ R37, R18, R3, R2 ;  /* 0x0000000312257223 */ /* 0x000fe20000010002 */
[----:B------:R-:W-:Y:S01]  /*28bc0*/  HADD2.F32 R2, -RZ, R118.H1_H1 ;  /* 0x30000076ff027230 */ /* 0x000fe20000004100 */
[----:B------:R-:W-:Y:S01]  /*28bd0*/  FMUL.FTZ R13, R8, R23 ;  /* 0x00000017080d7220 */ /* 0x000fe20000410000 */
[----:B------:R-:W-:Y:S01]  /*28be0*/  HADD2.F32 R19, -RZ, R11.H1_H1 ;  /* 0x3000000bff137230 */ /* 0x000fe20000004100 */
[C---:B------:R-:W-:Y:S01]  /*28bf0*/  FMUL.FTZ R3, R7.reuse, R0 ;  /* 0x0000000007037220 */ /* 0x040fe20000410000 */
[----:B------:R-:W-:Y:S01]  /*28c00*/  HADD2.F32 R11, -RZ, R12.H0_H0 ;  /* 0x2000000cff0b7230 */ /* 0x000fe20000004100 */
[-C--:B------:R-:W-:Y:S01]  /*28c10*/  FMUL.FTZ R7, R7, R2.reuse ;  /* 0x0000000207077220 */ /* 0x080fe20000410000 */
[--C-:B------:R-:W-:Y:S01]  /*28c20*/  HADD2.F32 R21, -RZ, R10.reuse.H0_H0 ;  /* 0x2000000aff157230 */ /* 0x100fe20000004100 */
[C---:B------:R-:W-:Y:S01]  /*28c30*/  FFMA.FTZ R36, R16.reuse, R2, -R3 ;  /* 0x0000000210247223 */ /* 0x040fe20000010803 */
[----:B------:R-:W-:Y:S01]  /*28c40*/  HADD2.F32 R3, -RZ, R27.H0_H0 ;  /* 0x2000001bff037230 */ /* 0x000fe20000004100 */
[----:B------:R-:W-:Y:S01]  /*28c50*/  FFMA.FTZ R18, R16, R0, R7 ;  /* 0x0000000010127223 */ /* 0x000fe20000010007 */
[----:B------:R-:W-:Y:S01]  /*28c60*/  HADD2.F32 R2, -RZ, R135.H1_H1 ;  /* 0x30000087ff027230 */ /* 0x000fe20000004100 */
[----:B------:R-:W-:Y:S01]  /*28c70*/  FMUL.FTZ R0, R9, R24 ;  /* 0x0000001809007220 */ /* 0x000fe20000410000 */
[----:B------:R-:W-:Y:S01]  /*28c80*/  HADD2.F32 R26, -RZ, R10.H1_H1 ;  /* 0x3000000aff1a7230 */ /* 0x000fe20000004100 */
[-C--:B------:R-:W-:Y:S01]  /*28c90*/  FMUL.FTZ R8, R8, R22.reuse ;  /* 0x0000001608087220 */ /* 0x080fe20000410000 */
[----:B------:R-:W-:Y:S01]  /*28ca0*/  HADD2.F32 R7, -RZ, R136.H0_H0 ;  /* 0x20000088ff077230 */ /* 0x000fe20000004100 */
[-C--:B------:R-:W-:Y:S01]  /*28cb0*/  FFMA.FTZ R15, R19, R3.reuse, -R0 ;  /* 0x00000003130f7223 */ /* 0x080fe20000010800 */
[----:B------:R-:W-:Y:S01]  /*28cc0*/  HADD2.F32 R10, -RZ, R14.H0_H0 ;  /* 0x2000000eff0a7230 */ /* 0x000fe20000004100 */
[----:B------:R-:W-:Y:S01]  /*28cd0*/  FFMA.FTZ R22, R17, R22, -R13 ;  /* 0x0000001611167223 */ /* 0x000fe2000001080d */
[----:B------:R-:W-:Y:S01]  /*28ce0*/  HADD2.F32 R0, -RZ, R136.H1_H1 ;  /* 0x30000088ff007230 */ /* 0x000fe20000004100 */
[----:B------:R-:W-:Y:S01]  /*28cf0*/  FMUL.FTZ R9, R9, R3 ;  /* 0x0000000309097220 */ /* 0x000fe20000410000 */
[----:B------:R-:W-:Y:S01]  /*28d00*/  HADD2.F32 R3, -RZ, R137.H0_H0 ;  /* 0x20000089ff037230 */ /* 0x000fe20000004100 */
[----:B------:R-:W-:Y:S01]  /*28d10*/  FMUL.FTZ R13, R11, R2 ;  /* 0x000000020b0d7220 */ /* 0x000fe20000410000 */
[----:B------:R-:W-:Y:S01]  /*28d20*/  HADD2.F32 R12, -RZ, R12.H1_H1 ;  /* 0x3000000cff0c7230 */ /* 0x000fe20000004100 */
[----:B------:R-:W-:Y:S01]  /*28d30*/  FFMA.FTZ R23, R17, R23, R8 ;  /* 0x0000001711177223 */ /* 0x000fe20000010008 */
[----:B------:R-:W-:Y:S01]  /*28d40*/  HADD2.F32 R14, -RZ, R14.H1_H1 ;  /* 0x3000000eff0e7230 */ /* 0x000fe20000004100 */
[----:B------:R-:W-:Y:S01]  /*28d50*/  FMUL.FTZ R11, R11, R7 ;  /* 0x000000070b0b7220 */ /* 0x000fe20000410000 */
[----:B------:R-:W-:Y:S01]  /*28d60*/  F2FP.PACK_AB R15, R15, R36 ;  /* 0x000000240f0f723e */ /* 0x000fe200000000ff */
[----:B------:R-:W-:-:S02]  /*28d70*/  FMUL.FTZ R8, R10, R0 ;  /* 0x000000000a087220 */ /* 0x000fc40000410000 */
[----:B------:R-:W-:Y:S01]  /*28d80*/  FFMA.FTZ R17, R20, R7, -R13 ;  /* 0x0000000714117223 */ /* 0x000fe2000001080d */
[----:B------:R-:W-:Y:S01]  /*28d90*/  F2FP.PACK_AB R13, R22, R38 ;  /* 0x00000026160d723e */ /* 0x000fe200000000ff */
        /* <DEDUP_REMOVED lines=8> */
[----:B------:R-:W-:-:S02]  /*28e20*/  FFMA.FTZ R21, R21, R0, R2 ;  /* 0x0000000015157223 */ /* 0x000fc40000010002 */
[----:B------:R-:W-:Y:S02]  /*28e30*/  FMUL.FTZ R7, R12, R9 ;  /* 0x000000090c077220 */ /* 0x000fe40000410000 */
[----:B------:R-:W-:Y:S02]  /*28e40*/  FMUL.FTZ R2, R14, R11 ;  /* 0x0000000b0e027220 */ /* 0x000fe40000410000 */
[----:B------:R-:W-:Y:S02]  /*28e50*/  FMUL.FTZ R3, R12, R8 ;  /* 0x000000080c037220 */ /* 0x000fe40000410000 */
[----:B------:R-:W-:Y:S02]  /*28e60*/  FMUL.FTZ R0, R14, R10 ;  /* 0x0000000a0e007220 */ /* 0x000fe40000410000 */
[----:B------:R-:W-:Y:S02]  /*28e70*/  FFMA.FTZ R7, R25, R8, -R7 ;  /* 0x0000000819077223 */ /* 0x000fe40000010807 */
[----:B------:R-:W-:-:S02]  /*28e80*/  FFMA.FTZ R2, R26, R10, -R2 ;  /* 0x0000000a1a027223 */ /* 0x000fc40000010802 */
[----:B------:R-:W-:Y:S01]  /*28e90*/  FFMA.FTZ R3, R25, R9, R3 ;  /* 0x0000000919037223 */ /* 0x000fe20000010003 */
[----:B------:R-:W-:Y:S01]  /*28ea0*/  F2FP.PACK_AB R12, R7, R17 ;  /* 0x00000011070c723e */ /* 0x000fe200000000ff */
[----:B------:R-:W-:Y:S01]  /*28eb0*/  FFMA.FTZ R0, R26, R11, R0 ;  /* 0x0000000b1a007223 */ /* 0x000fe20000010000 */
[----:B------:R-:W-:Y:S02]  /*28ec0*/  F2FP.PACK_AB R14, R2, R16 ;  /* 0x00000010020e723e */ /* 0x000fe400000000ff */
[----:B------:R-:W-:Y:S02]  /*28ed0*/  F2FP.PACK_AB R9, R23, R37 ;  /* 0x000000251709723e */ /* 0x000fe400000000ff */
[----:B------:R-:W-:Y:S01]  /*28ee0*/  F2FP.PACK_AB R11, R19, R18 ;  /* 0x00000012130b723e */ /* 0x000fe200000000ff */
[----:B------:R1:W-:Y:S01]  /*28ef0*/  ST.E.128 [R30.64], R12 ;  /* 0x0000000c1e007985 */ /* 0x0003e2000c101d04 */
[----:B------:R-:W-:Y:S02]  /*28f00*/  F2FP.PACK_AB R8, R3, R20 ;  /* 0x000000140308723e */ /* 0x000fe400000000ff */
[----:B------:R-:W-:-:S02]  /*28f10*/  F2FP.PACK_AB R10, R0, R21 ;  /* 0x00000015000a723e */ /* 0x000fc400000000ff */
[----:B------:R-:W-:Y:S02]  /*28f20*/  MOV R2, R148 ;  /* 0x0000009400027202 */ /* 0x000fe40000000f00 */
[----:B------:R-:W-:Y:S01]  /*28f30*/  MOV R3, 0x0 ;  /* 0x0000000000037802 */ /* 0x000fe20000000f00 */
[----:B------:R1:W-:Y:S03]  /*28f40*/  ST.E.128 [R28.64], R8 ;  /* 0x000000081c007985 */ /* 0x0003e6000c101d04 */
[----:B------:R-:W-:Y:S05]  /*28f50*/  RET.REL.NODEC R2 `(_ZN7cutlass13device_kernelIN5flash19enable_sm80_to_sm89INS1_16FlashAttnFwdSm80INS1_25CollectiveMainloopFwdSm80ILi4ELi1ELb0EN4cute5tupleIJNS5_1CILi128EEENS7_ILi48EEES8_EEELi128ENS_6half_tEfNS_4arch4Sm80ELb0ELb1ELb1ELb1ELb0ELb1ELb1ELb0EEENS1_21CollectiveEpilogueFwdINS6_IJS8_S8_S9_EEENS6_IJNS7_ILi1EEESH_SH_EEESB_SD_Li128ELb1ELb1ELb0ELb0EEENS1_19SingleTileSchedulerILb1ELb0ELb1ELi128EEEEEEEEEvNT_6ParamsE) ;  /* 0xfffd70a002007950 */ /* 0x000fea0003c3ffff */
.L_x_1331:
[----:B------:R-:W-:Y:S01]  /*28f60*/  IMAD.MOV.U32 R118, RZ, RZ, R14 ;  /* 0x000000ffff767224 */ /* 0x000fe200078e000e */
[----:B------:R-:W-:Y:S01]  /*28f70*/  MOV R137, 0x181f ;  /* 0x0000181f00897802 */ /* 0x000fe20000000f00 */
[----:B------:R-:W-:Y:S01]  /*28f80*/  IMAD.MOV.U32 R3, RZ, RZ, RZ ;  /* 0x000000ffff037224 */ /* 0x000fe200078e00ff */
[----:B------:R-:W-:Y:S02]  /*28f90*/  MOV R136, 0xffffffff ;  /* 0xffffffff00887802 */ /* 0x000fe40000000f00 */
[----:B------:R-:W-:-:S02]  /*28fa0*/  MOV R2, 0x28fc0 ;  /* 0x00028fc000027802 */ /* 0x000fc40000000f00 */
[----:B------:R-:W-:Y:S05]  /*28fb0*/  CALL.REL.NOINC `($__internal_3_$__cuda_sm70_shflsync_idx_p) ;  /* 0x00001e5000007944 */ /* 0x000fea0003c00000 */
[----:B------:R-:W-:Y:S01]  /*28fc0*/  MOV R0, R21 ;  /* 0x0000001500007202 */ /* 0x000fe20000000f00 */
[----:B------:R-:W-:Y:S05]  /*28fd0*/  BRA `(.L_x_1429) ;  /* 0xffff668000007947 */ /* 0x000fea000383ffff */
.L_x_1332:
[----:B------:R-:W-:Y:S01]  /*28fe0*/  IMAD.MOV.U32 R118, RZ, RZ, R16 ;  /* 0x000000ffff767224 */ /* 0x000fe200078e0010 */
[----:B------:R-:W-:Y:S01]  /*28ff0*/  MOV R137, 0x181f ;  /* 0x0000181f00897802 */ /* 0x000fe20000000f00 */
[----:B------:R-:W-:Y:S01]  /*29000*/  IMAD.MOV.U32 R3, RZ, RZ, RZ ;  /* 0x000000ffff037224 */ /* 0x000fe200078e00ff */
[----:B------:R-:W-:-:S02]  /*29010*/  MOV R136, 0xffffffff ;  /* 0xffffffff00887802 */ /* 0x000fc40000000f00 */
[----:B------:R-:W-:Y:S02]  /*29020*/  MOV R2, 0x29040 ;  /* 0x0002904000027802 */ /* 0x000fe40000000f00 */
[----:B-12---:R-:W-:Y:S05]  /*29030*/  CALL.REL.NOINC `($__internal_3_$__cuda_sm70_shflsync_idx_p) ;  /* 0x00001dd000007944 */ /* 0x006fea0003c00000 */
[----:B------:R-:W-:Y:S01]  /*29040*/  IMAD.MOV.U32 R118, RZ, RZ, R20 ;  /* 0x000000ffff767224 */ /* 0x000fe200078e0014 */
[----:B------:R-:W-:Y:S01]  /*29050*/  MOV R137, 0x181f ;  /* 0x0000181f00897802 */ /* 0x000fe20000000f00 */
[----:B------:R-:W-:Y:S01]  /*29060*/  IMAD.MOV.U32 R3, RZ, RZ, RZ ;  /* 0x000000ffff037224 */ /* 0x000fe200078e00ff */
[----:B------:R-:W-:Y:S01]  /*29070*/  MOV R8, R21 ;  /* 0x0000001500087202 */ /* 0x000fe20000000f00 */
[----:B------:R-:W-:Y:S01]  /*29080*/  IMAD.MOV.U32 R136, RZ, RZ, -0x1 ;  /* 0xffffffffff887424 */ /* 0x000fe200078e00ff */
[----:B------:R-:W-:Y:S02]  /*29090*/  MOV R9, R0 ;  /* 0x0000000000097202 */ /* 0x000fe40000000f00 */
[----:B------:R-:W-:Y:S02]  /*290a0*/  MOV R2, 0x290c0 ;  /* 0x000290c000027802 */ /* 0x000fe40000000f00 */
[----:B------:R-:W-:Y:S05]  /*290b0*/  CALL.REL.NOINC `($__internal_3_$__cuda_sm70_shflsync_idx_p) ;  /* 0x00001d5000007944 */ /* 0x000fea0003c00000 */
[----:B------:R-:W-:Y:S01]  /*290c0*/  IMAD.MOV.U32 R7, RZ, RZ, R21 ;  /* 0x000000ffff077224 */ /* 0x000fe200078e0015 */
[----:B------:R-:W-:Y:S01]  /*290d0*/  MOV R118, R17 ;  /* 0x0000001100767202 */ /* 0x000fe20000000f00 */
[----:B------:R-:W-:Y:S01]  /*290e0*/  IMAD.MOV.U32 R3, RZ, RZ, RZ ;  /* 0x000000ffff037224 */ /* 0x000fe200078e00ff */
[----:B------:R-:W-:Y:S01]  /*290f0*/  MOV R137, 0x181f ;  /* 0x0000181f00897802 */ /* 0x000fe20000000f00 */
[----:B------:R-:W-:Y:S01]  /*29100*/  IMAD.MOV.U32 R136, RZ, RZ, -0x1 ;  /* 0xffffffffff887424 */ /* 0x000fe200078e00ff */
[----:B------:R-:W-:-:S02]  /*29110*/  MOV R2, 0x29130 ;  /* 0x0002913000027802 */ /* 0x000fc40000000f00 */
[----:B------:R-:W-:Y:S05]  /*29120*/  CALL.REL.NOINC `($__internal_3_$__cuda_sm70_shflsync_idx_p) ;  /* 0x00001ce000007944 */ /* 0x000fea0003c00000 */
[----:B------:R-:W-:Y:S01]  /*29130*/  MOV R2, R21 ;  /* 0x0000001500027202 */ /* 0x000fe20000000f00 */
[----:B------:R-:W-:Y:S05]  /*29140*/  BRA `(.L_x_1430) ;  /* 0xffff656000007947 */ /* 0x000fea000383ffff */
.L_x_1335:
[----:B------:R-:W-:Y:S01]  /*29150*/  IMAD.MOV.U32 R118, RZ, RZ, R14 ;  /* 0x000000ffff767224 */ /* 0x000fe200078e000e */
[----:B------:R-:W-:Y:S01]  /*29160*/  MOV R137, 0x181f ;  /* 0x0000181f00897802 */ /* 0x000fe20000000f00 */
[----:B------:R-:W-:Y:S01]  /*29170*/  IMAD.MOV.U32 R3, RZ, RZ, 0x1 ;  /* 0x00000001ff037424 */ /* 0x000fe200078e00ff */
[----:B------:R-:W-:-:S02]  /*29180*/  MOV R136, 0xffffffff ;  /* 0xffffffff00887802 */ /* 0x000fc40000000f00 */
[----:B------:R-:W-:Y:S02]  /*29190*/  MOV R2, 0x291b0 ;  /* 0x000291b000027802 */ /* 0x000fe40000000f00 */
[----:B---34-:R-:W-:Y:S05]  /*291a0*/  CALL.REL.NOINC `($__internal_3_$__cuda_sm70_shflsync_idx_p) ;  /* 0x00001c6000007944 */ /* 0x018fea0003c00000 */
[----:B------:R-:W-:Y:S01]  /*291b0*/  IMAD.MOV.U32 R0, RZ, RZ, R21 ;  /* 0x000000ffff007224 */ /* 0x000fe200078e0015 */
[----:B------:R-:W-:Y:S01]  /*291c0*/  MOV R118, R16 ;  /* 0x0000001000767202 */ /* 0x000fe20000000f00 */
[----:B------:R-:W-:Y:S01]  /*291d0*/  IMAD.MOV.U32 R3, RZ, RZ, 0x1 ;  /* 0x00000001ff037424 */ /* 0x000fe200078e00ff */
[----:B------:R-:W-:Y:S01]  /*291e0*/  MOV R137, 0x181f ;  /* 0x0000181f00897802 */ /* 0x000fe20000000f00 */
[----:B------:R-:W-:Y:S01]  /*291f0*/  IMAD.MOV.U32 R136, RZ, RZ, -0x1 ;  /* 0xffffffffff887424 */ /* 0x000fe200078e00ff */
[----:B------:R-:W-:Y:S02]  /*29200*/  MOV R2, 0x29220 ;  /* 0x0002922000027802 */ /* 0x000fe40000000f00 */
[----:B------:R-:W-:Y:S05]  /*29210*/  CALL.REL.NOINC `($__internal_3_$__cuda_sm70_shflsync_idx_p) ;  /* 0x00001bf000007944 */ /* 0x000fea0003c00000 */
[----:B------:R-:W-:Y:S01]  /*29220*/  IMAD.MOV.U32 R118, RZ, RZ, R20 ;  /* 0x000000ffff767224 */ /* 0x000fe200078e0014 */
[----:B------:R-:W-:Y:S01]  /*29230*/  MOV R137, 0x181f ;  /* 0x0000181f00897802 */ /* 0x000fe20000000f00 */
[----:B------:R-:W-:Y:S01]  /*29240*/  IMAD.MOV.U32 R3, RZ, RZ, 0x1 ;  /* 0x00000001ff037424 */ /* 0x000fe200078e00ff */
[----:B------:R-:W-:Y:S01]  /*29250*/  MOV R8, R21 ;  /* 0x0000001500087202 */ /* 0x000fe20000000f00 */
[----:B------:R-:W-:Y:S01]  /*29260*/  IMAD.MOV.U32 R136, RZ, RZ, -0x1 ;  /* 0xffffffffff887424 */ /* 0x000fe200078e00ff */
[----:B------:R-:W-:-:S02]  /*29270*/  MOV R9, R0 ;  /* 0x0000000000097202 */ /* 0x000fc40000000f00 */
[----:B------:R-:W-:Y:S02]  /*29280*/  MOV R2, 0x292a0 ;  /* 0x000292a000027802 */ /* 0x000fe40000000f00 */
[----:B------:R-:W-:Y:S05]  /*29290*/  CALL.REL.NOINC `($__internal_3_$__cuda_sm70_shflsync_idx_p) ;  /* 0x00001b7000007944 */ /* 0x000fea0003c00000 */
        /* <DEDUP_REMOVED lines=9> */
.L_x_1338:
[----:B------:R-:W-:Y:S01]  /*29330*/  IMAD.MOV.U32 R118, RZ, RZ, R14 ;  /* 0x000000ffff767224 */ /* 0x000fe200078e000e */
[----:B------:R-:W-:Y:S01]  /*29340*/  MOV R137, 0x181f ;  /* 0x0000181f00897802 */ /* 0x000fe20000000f00 */
[----:B------:R-:W-:Y:S01]  /*29350*/  IMAD.MOV.U32 R3, RZ, RZ, 0x2 ;  /* 0x00000002ff037424 */ /* 0x000fe200078e00ff */
[----:B------:R-:W-:Y:S02]  /*29360*/  MOV R136, 0xffffffff ;  /* 0xffffffff00887802 */ /* 0x000fe40000000f00 */
[----:B------:R-:W-:-:S02]  /*29370*/  MOV R2, 0x29390 ;  /* 0x0002939000027802 */ /* 0x000fc40000000f00 */
[----:B----4-:R-:W-:Y:S05]  /*29380*/  CALL.REL.NOINC `($__internal_3_$__cuda_sm70_shflsync_idx_p) ;  /* 0x00001a8000007944 */ /* 0x010fea0003c00000 */
[----:B------:R-:W-:Y:S01]  /*29390*/  MOV R0, R21 ;  /* 0x0000001500007202 */ /* 0x000fe20000000f00 */
[----:B------:R-:W-:Y:S05]  /*293a0*/  BRA `(.L_x_1432) ;  /* 0xffff68f000007947 */ /* 0x000fea000383ffff */
.L_x_1339:
[----:B------:R-:W-:Y:S01]  /*293b0*/  IMAD.MOV.U32 R118, RZ, RZ, R16 ;  /* 0x000000ffff767224 */ /* 0x000fe200078e0010 */
[----:B------:R-:W-:Y:S01]  /*293c0*/  MOV R137, 0x181f ;  /* 0x0000181f00897802 */ /* 0x000fe20000000f00 */
[----:B------:R-:W-:Y:S01]  /*293d0*/  IMAD.MOV.U32 R3, RZ, RZ, 0x2 ;  /* 0x00000002ff037424 */ /* 0x000fe200078e00ff */
[----:B------:R-:W-:-:S02]  /*293e0*/  MOV R136, 0xffffffff ;  /* 0xffffffff00887802 */ /* 0x000fc40000000f00 */
[----:B------:R-:W-:Y:S02]  /*293f0*/  MOV R2, 0x29410 ;  /* 0x0002941000027802 */ /* 0x000fe40000000f00 */
[----:B-12-4-:R-:W-:Y:S05]  /*29400*/  CALL.REL.NOINC `($__internal_3_$__cuda_sm70_shflsync_idx_p) ;  /* 0x00001a0000007944 */ /* 0x016fea0003c00000 */
[----:B------:R-:W-:Y:S01]  /*29410*/  IMAD.MOV.U32 R118, RZ, RZ, R20 ;  /* 0x000000ffff767224 */ /* 0x000fe200078e0014 */
[----:B------:R-:W-:Y:S01]  /*29420*/  MOV R137, 0x181f ;  /* 0x0000181f00897802 */ /* 0x000fe20000000f00 */
[----:B------:R-:W-:Y:S01]  /*29430*/  IMAD.MOV.U32 R3, RZ, RZ, 0x2 ;  /* 0x00000002ff037424 */ /* 0x000fe200078e00ff */
[----:B------:R-:W-:Y:S01]  /*29440*/  MOV R8, R21 ;  /* 0x0000001500087202 */ /* 0x000fe20000000f00 */
[----:B------:R-:W-:Y:S01]  /*29450*/  IMAD.MOV.U32 R136, RZ, RZ, -0x1 ;  /* 0xffffffffff887424 */ /* 0x000fe200078e00ff */
[----:B------:R-:W-:Y:S02]  /*29460*/  MOV R9, R0 ;  /* 0x0000000000097202 */ /* 0x000fe40000000f00 */
[----:B------:R-:W-:Y:S02]  /*29470*/  MOV R2, 0x29490 ;  /* 0x0002949000027802 */ /* 0x000fe40000000f00 */
[----:B------:R-:W-:Y:S05]  /*29480*/  CALL.REL.NOINC `($__internal_3_$__cuda_sm70_shflsync_idx_p) ;  /* 0x0000198000007944 */ /* 0x000fea0003c00000 */
        /* <DEDUP_REMOVED lines=9> */
.L_x_1342:
        /* <DEDUP_REMOVED lines=30> */
.L_x_1345:
        /* <DEDUP_REMOVED lines=8> */
.L_x_1346:
        /* <DEDUP_REMOVED lines=23> */
.L_x_1349:
[----:B------:R-:W-:Y:S01]  /*298f0*/  IMAD.MOV.U32 R118, RZ, RZ, R14 ;  /* 0x000000ffff767224 */ /* 0x000fe200078e000e */
[----:B------:R-:W-:Y:S01]  /*29900*/  MOV R137, 0x181f ;  /* 0x0000181f00897802 */ /* 0x000fe20000000f00 */
[----:B------:R-:W-:Y:S01]  /*29910*/  IMAD.MOV.U32 R3, RZ, RZ, 0x5 ;  /* 0x00000005ff037424 */ /* 0x000fe200078e00ff */
[----:B------:R-:W-:-:S02]  /*29920*/  MOV R136, 0xffffffff ;  /* 0xffffffff00887802 */ /* 0x000fc40000000f00 */
[----:B------:R-:W-:Y:S02]  /*29930*/  MOV R2, 0x29950 ;  /* 0x0002995000027802 */ /* 0x000fe40000000f00 */
[----:B---34-:R-:W-:Y:S05]  /*29940*/  CALL.REL.NOINC `($__internal_3_$__cuda_sm70_shflsync_idx_p) ;  /* 0x000014c000007944 */ /* 0x018fea0003c00000 */
[----:B------:R-:W-:Y:S01]  /*29950*/  MOV R0, R21 ;  /* 0x0000001500007202 */ /* 0x000fe20000000f00 */
[----:B------:R-:W-:Y:S05]  /*29960*/  BRA `(.L_x_1437) ;  /* 0xffff6cc000007947 */ /* 0x000fea000383ffff */
.L_x_1350:
[----:B------:R-:W-:Y:S01]  /*29970*/  IMAD.MOV.U32 R118, RZ, RZ, R16 ;  /* 0x000000ffff767224 */ /* 0x000fe200078e0010 */
[----:B------:R-:W-:Y:S01]  /*29980*/  MOV R137, 0x181f ;  /* 0x0000181f00897802 */ /* 0x000fe20000000f00 */
[----:B------:R-:W-:Y:S01]  /*29990*/  IMAD.MOV.U32 R3, RZ, RZ, 0x5 ;  /* 0x00000005ff037424 */ /* 0x000fe200078e00ff */
[----:B------:R-:W-:Y:S02]  /*299a0*/  MOV R136, 0xffffffff ;  /* 0xffffffff00887802 */ /* 0x000fe40000000f00 */
[----:B------:R-:W-:Y:S02]  /*299b0*/  MOV R2, 0x299d0 ;  /* 0x000299d000027802 */ /* 0x000fe40000000f00 */
[----:B-1234-:R-:W-:Y:S05]  /*299c0*/  CALL.REL.NOINC `($__internal_3_$__cuda_sm70_shflsync_idx_p) ;  /* 0x0000144000007944 */ /* 0x01efea0003c00000 */
        /* <DEDUP_REMOVED lines=17> */
.L_x_1353:
        /* <DEDUP_REMOVED lines=8> */
.L_x_1354:
        /* <DEDUP_REMOVED lines=9> */
[----:B------:R-:W-:Y:S01]  /*29bf0*/  MOV R136, 0xffffffff ;  /* 0xffffffff00887802 */ /* 0x000fe20000000f00 */
[----:B------:R-:W-:Y:S01]  /*29c00*/  IMAD.MOV.U32 R8, RZ, RZ, R21 ;  /* 0x000000ffff087224 */ /* 0x000fe200078e0015 */
        /* <DEDUP_REMOVED lines=11> */
.L_x_1357:
[----:B------:R-:W-:Y:S01]  /*29cc0*/  IMAD.MOV.U32 R118, RZ, RZ, R14 ;  /* 0x000000ffff767224 */ /* 0x000fe200078e000e */
[----:B------:R-:W-:Y:S01]  /*29cd0*/  MOV R137, 0x181f ;  /* 0x0000181f00897802 */ /* 0x000fe20000000f00 */
[----:B------:R-:W-:Y:S01]  /*29ce0*/  IMAD.MOV.U32 R3, RZ, RZ, 0x7 ;  /* 0x00000007ff037424 */ /* 0x000fe200078e00ff */
[----:B------:R-:W-:-:S02]  /*29cf0*/  MOV R136, 0xffffffff ;  /* 0xffffffff00887802 */ /* 0x000fc40000000f00 */
[----:B------:R-:W-:Y:S02]  /*29d00*/  MOV R2, 0x29d20 ;  /* 0x00029d2000027802 */ /* 0x000fe40000000f00 */
[----:B---3--:R-:W-:Y:S05]  /*29d10*/  CALL.REL.NOINC `($__internal_3_$__cuda_sm70_shflsync_idx_p) ;  /* 0x000010f000007944 */ /* 0x008fea0003c00000 */
[----:B------:R-:W-:Y:S01]  /*29d20*/  MOV R9, R21 ;  /* 0x0000001500097202 */ /* 0x000fe20000000f00 */
[----:B------:R-:W-:Y:S05]  /*29d30*/  BRA `(.L_x_1441) ;  /* 0xffff6fa000007947 */ /* 0x000fea000383ffff */
.L_x_1358:
[----:B------:R-:W-:Y:S01]  /*29d40*/  IMAD.MOV.U32 R118, RZ, RZ, R16 ;  /* 0x000000ffff767224 */ /* 0x000fe200078e0010 */
[----:B------:R-:W-:Y:S01]  /*29d50*/  MOV R137, 0x181f ;  /* 0x0000181f00897802 */ /* 0x000fe20000000f00 */
[----:B------:R-:W-:Y:S01]  /*29d60*/  IMAD.MOV.U32 R3, RZ, RZ, 0x7 ;  /* 0x00000007ff037424 */ /* 0x000fe200078e00ff */
[----:B------:R-:W-:Y:S02]  /*29d70*/  MOV R136, 0xffffffff ;  /* 0xffffffff00887802 */ /* 0x000fe40000000f00 */
[----:B------:R-:W-:Y:S02]  /*29d80*/  MOV R2, 0x29da0 ;  /* 0x00029da000027802 */ /* 0x000fe40000000f00 */
[----:B-123--:R-:W-:Y:S05]  /*29d90*/  CALL.REL.NOINC `($__internal_3_$__cuda_sm70_shflsync_idx_p) ;  /* 0x0000107000007944 */ /* 0x00efea0003c00000 */
[----:B------:R-:W-:Y:S01]  /*29da0*/  IMAD.MOV.U32 R118, RZ, RZ, R20 ;  /* 0x000000ffff767224 */ /* 0x000fe200078e0014 */
[----:B------:R-:W-:Y:S01]  /*29db0*/  MOV R3, 0x7 ;  /* 0x0000000700037802 */ /* 0x000fe20000000f00 */
[----:B------:R-:W-:Y:S01]  /*29dc0*/  IMAD.MOV.U32 R137, RZ, RZ, 0x181f ;  /* 0x0000181fff897424 */ /* 0x000fe200078e00ff */
[----:B------:R-:W-:Y:S01]  /*29dd0*/  MOV R136, 0xffffffff ;  /* 0xffffffff00887802 */ /* 0x000fe20000000f00 */
[----:B------:R-:W-:Y:S01]  /*29de0*/  IMAD.MOV.U32 R8, RZ, RZ, R21 ;  /* 0x000000ffff087224 */ /* 0x000fe200078e0015 */
[----:B------:R-:W-:-:S02]  /*29df0*/  MOV R2, 0x29e10 ;  /* 0x00029e1000027802 */ /* 0x000fc40000000f00 */
        /* <DEDUP_REMOVED lines=10> */
.L_x_1393:
[----:B------:R-:W-:Y:S01]  /*29ea0*/  IMAD.MOV.U32 R118, RZ, RZ, R11 ;  /* 0x000000ffff767224 */ /* 0x000fe200078e000b */
[----:B------:R-:W-:Y:S01]  /*29eb0*/  MOV R137, 0x181f ;  /* 0x0000181f00897802 */ /* 0x000fe20000000f00 */
[----:B------:R-:W-:Y:S01]  /*29ec0*/  IMAD.MOV.U32 R3, RZ, RZ, RZ ;  /* 0x000000ffff037224 */ /* 0x000fe200078e00ff */
[----:B------:R-:W-:-:S02]  /*29ed0*/  MOV R136, 0xffffffff ;  /* 0xffffffff00887802 */ /* 0x000fc40000000f00 */
[----:B------:R-:W-:Y:S02]  /*29ee0*/  MOV R2, 0x29f00 ;  /* 0x00029f0000027802 */ /* 0x000fe40000000f00 */
[----:B------:R-:W-:Y:S05]  /*29ef0*/  CALL.REL.NOINC `($__internal_3_$__cuda_sm70_shflsync_idx_p) ;  /* 0x00000f1000007944 */ /* 0x000fea0003c00000 */
[----:B------:R-:W-:Y:S01]  /*29f00*/  MOV R0, R21 ;  /* 0x0000001500007202 */ /* 0x000fe20000000f00 */
[----:B------:R-:W-:Y:S05]  /*29f10*/  BRA `(.L_x_1443) ;  /* 0xffffa47000007947 */ /* 0x000fea000383ffff */
.L_x_1394:
[----:B------:R-:W-:Y:S01]  /*29f20*/  IMAD.MOV.U32 R118, RZ, RZ, R14 ;  /* 0x000000ffff767224 */ /* 0x000fe200078e000e */
[----:B------:R-:W-:Y:S01]  /*29f30*/  MOV R137, 0x181f ;  /* 0x0000181f00897802 */ /* 0x000fe20000000f00 */
[----:B------:R-:W-:Y:S01]  /*29f40*/  IMAD.MOV.U32 R3, RZ, RZ, RZ ;  /* 0x000000ffff037224 */ /* 0x000fe200078e00ff */
[----:B------:R-:W-:Y:S02]  /*29f50*/  MOV R136, 0xffffffff ;  /* 0xffffffff00887802 */ /* 0x000fe40000000f00 */
[----:B------:R-:W-:Y:S02]  /*29f60*/  MOV R2, 0x29f80 ;  /* 0x00029f8000027802 */ /* 0x000fe40000000f00 */
[----:B-12---:R-:W-:Y:S05]  /*29f70*/  CALL.REL.NOINC `($__internal_3_$__cuda_sm70_shflsync_idx_p) ;  /* 0x00000e9000007944 */ /* 0x006fea0003c00000 */
[----:B------:R-:W-:Y:S01]  /*29f80*/  IMAD.MOV.U32 R118, RZ, RZ, R10 ;  /* 0x000000ffff767224 */ /* 0x000fe200078e000a */
[----:B------:R-:W-:Y:S01]  /*29f90*/  MOV R137, 0x181f ;  /* 0x0000181f00897802 */ /* 0x000fe20000000f00 */
[----:B------:R-:W-:Y:S01]  /*29fa0*/  IMAD.MOV.U32 R3, RZ, RZ, RZ ;  /* 0x000000ffff037224 */ /* 0x000fe200078e00ff */
[----:B------:R-:W-:Y:S01]  /*29fb0*/  MOV R8, R21 ;  /* 0x0000001500087202 */ /* 0x000fe20000000f00 */
[----:B------:R-:W-:Y:S01]  /*29fc0*/  IMAD.MOV.U32 R136, RZ, RZ, -0x1 ;  /* 0xffffffffff887424 */ /* 0x000fe200078e00ff */
[----:B------:R-:W-:-:S02]  /*29fd0*/  MOV R9, R0 ;  /* 0x0000000000097202 */ /* 0x000fc40000000f00 */
[----:B------:R-:W-:Y:S02]  /*29fe0*/  MOV R2, 0x2a000 ;  /* 0x0002a00000027802 */ /* 0x000fe40000000f00 */
[----:B------:R-:W-:Y:S05]  /*29ff0*/  CALL.REL.NOINC `($__internal_3_$__cuda_sm70_shflsync_idx_p) ;  /* 0x00000e1000007944 */ /* 0x000fea0003c00000 */
[----:B------:R-:W-:Y:S01]  /*2a000*/  IMAD.MOV.U32 R7, RZ, RZ, R21 ;  /* 0x000000ffff077224 */ /* 0x000fe200078e0015 */
[----:B------:R-:W-:Y:S01]  /*2a010*/  MOV R118, R15 ;  /* 0x0000000f00767202 */ /* 0x000fe20000000f00 */
[----:B------:R-:W-:Y:S01]  /*2a020*/  IMAD.MOV.U32 R3, RZ, RZ, RZ ;  /* 0x000000ffff037224 */ /* 0x000fe200078e00ff */
[----:B------:R-:W-:Y:S01]  /*2a030*/  MOV R137, 0x181f ;  /* 0x0000181f00897802 */ /* 0x000fe20000000f00 */
[----:B------:R-:W-:Y:S01]  /*2a040*/  IMAD.MOV.U32 R136, RZ, RZ, -0x1 ;  /* 0xffffffffff887424 */ /* 0x000fe200078e00ff */
[----:B------:R-:W-:Y:S02]  /*2a050*/  MOV R2, 0x2a070 ;  /* 0x0002a07000027802 */ /* 0x000fe40000000f00 */
[----:B------:R-:W-:Y:S05]  /*2a060*/  CALL.REL.NOINC `($__internal_3_$__cuda_sm70_shflsync_idx_p) ;  /* 0x00000da000007944 */ /* 0x000fea0003c00000 */
[----:B------:R-:W-:Y:S01]  /*2a070*/  MOV R3, R21 ;  /* 0x0000001500037202 */ /* 0x000fe20000000f00 */
[----:B------:R-:W-:Y:S05]  /*2a080*/  BRA `(.L_x_1444) ;  /* 0xffffa35000007947 */ /* 0x000fea000383ffff */
.L_x_1395:
[----:B------:R-:W-:Y:S01]  /*2a090*/  IMAD.MOV.U32 R118, RZ, RZ, R11 ;  /* 0x000000ffff767224 */ /* 0x000fe200078e000b */
[----:B------:R-:W-:Y:S01]  /*2a0a0*/  MOV R137, 0x181f ;  /* 0x0000181f00897802 */ /* 0x000fe20000000f00 */
[----:B------:R-:W-:Y:S01]  /*2a0b0*/  IMAD.MOV.U32 R3, RZ, RZ, 0x1 ;  /* 0x00000001ff037424 */ /* 0x000fe200078e00ff */
[----:B------:R-:W-:Y:S02]  /*2a0c0*/  MOV R136, 0xffffffff ;  /* 0xffffffff00887802 */ /* 0x000fe40000000f00 */
[----:B------:R-:W-:-:S02]  /*2a0d0*/  MOV R2, 0x2a0f0 ;  /* 0x0002a0f000027802 */ /* 0x000fc40000000f00 */
[----:B---3--:R-:W-:Y:S05]  /*2a0e0*/  CALL.REL.NOINC `($__internal_3_$__cuda_sm70_shflsync_idx_p) ;  /* 0x00000d2000007944 */ /* 0x008fea0003c00000 */
[----:B------:R-:W-:Y:S01]  /*2a0f0*/  IMAD.MOV.U32 R0, RZ, RZ, R21 ;  /* 0x000000ffff007224 */ /* 0x000fe200078e0015 */
[----:B------:R-:W-:Y:S01]  /*2a100*/  MOV R118, R14 ;  /* 0x0000000e00767202 */ /* 0x000fe20000000f00 */
[----:B------:R-:W-:Y:S01]  /*2a110*/  IMAD.MOV.U32 R3, RZ, RZ, 0x1 ;  /* 0x00000001ff037424 */ /* 0x000fe200078e00ff */
[----:B------:R-:W-:Y:S01]  /*2a120*/  MOV R137, 0x181f ;  /* 0x0000181f00897802 */ /* 0x000fe20000000f00 */
[----:B------:R-:W-:Y:S01]  /*2a130*/  IMAD.MOV.U32 R136, RZ, RZ, -0x1 ;  /* 0xffffffffff887424 */ /* 0x000fe200078e00ff */
[----:B------:R-:W-:-:S02]  /*2a140*/  MOV R2, 0x2a160 ;  /* 0x0002a16000027802 */ /* 0x000fc40000000f00 */
        /* <DEDUP_REMOVED lines=18> */
.L_x_1398:
[----:B------:R-:W-:Y:S01]  /*2a270*/  IMAD.MOV.U32 R118, RZ, RZ, R11 ;  /* 0x000000ffff767224 */ /* 0x000fe200078e000b */
[----:B------:R-:W-:Y:S01]  /*2a280*/  MOV R137, 0x181f ;  /* 0x0000181f00897802 */ /* 0x000fe20000000f00 */
[----:B------:R-:W-:Y:S01]  /*2a290*/  IMAD.MOV.U32 R3, RZ, RZ, 0x2 ;  /* 0x00000002ff037424 */ /* 0x000fe200078e00ff */
[----:B------:R-:W-:Y:S02]  /*2a2a0*/  MOV R136, 0xffffffff ;  /* 0xffffffff00887802 */ /* 0x000fe40000000f00 */
[----:B------:R-:W-:-:S02]  /*2a2b0*/  MOV R2, 0x2a2d0 ;  /* 0x0002a2d000027802 */ /* 0x000fc40000000f00 */
[----:B--2-4-:R-:W-:Y:S05]  /*2a2c0*/  CALL.REL.NOINC `($__internal_3_$__cuda_sm70_shflsync_idx_p) ;  /* 0x00000b4000007944 */ /* 0x014fea0003c00000 */
[----:B------:R-:W-:Y:S01]  /*2a2d0*/  MOV R0, R21 ;  /* 0x0000001500007202 */ /* 0x000fe20000000f00 */
[----:B------:R-:W-:Y:S05]  /*2a2e0*/  BRA `(.L_x_1446) ;  /* 0xffffa5c000007947 */ /* 0x000fea000383ffff */
.L_x_1399:
[----:B------:R-:W-:Y:S01]  /*2a2f0*/  IMAD.MOV.U32 R118, RZ, RZ, R14 ;  /* 0x000000ffff767224 */ /* 0x000fe200078e000e */
[----:B------:R-:W-:Y:S01]  /*2a300*/  MOV R137, 0x181f ;  /* 0x0000181f00897802 */ /* 0x000fe20000000f00 */
[----:B------:R-:W-:Y:S01]  /*2a310*/  IMAD.MOV.U32 R3, RZ, RZ, 0x2 ;  /* 0x00000002ff037424 */ /* 0x000fe200078e00ff */
[----:B------:R-:W-:-:S02]  /*2a320*/  MOV R136, 0xffffffff ;  /* 0xffffffff00887802 */ /* 0x000fc40000000f00 */
[----:B------:R-:W-:Y:S02]  /*2a330*/  MOV R2, 0x2a350 ;  /* 0x0002a35000027802 */ /* 0x000fe40000000f00 */
[----:B-1234-:R-:W-:Y:S05]  /*2a340*/  CALL.REL.NOINC `($__internal_3_$__cuda_sm70_shflsync_idx_p) ;  /* 0x00000ac000007944 */ /* 0x01efea0003c00000 */
        /* <DEDUP_REMOVED lines=17> */
.L_x_1400:
[----:B------:R-:W-:Y:S01]  /*2a460*/  IMAD.MOV.U32 R118, RZ, RZ, R11 ;  /* 0x000000ffff767224 */ /* 0x000fe200078e000b */
[----:B------:R-:W-:Y:S01]  /*2a470*/  MOV R137, 0x181f ;  /* 0x0000181f00897802 */ /* 0x000fe20000000f00 */
[----:B------:R-:W-:Y:S01]  /*2a480*/  IMAD.MOV.U32 R3, RZ, RZ, 0x3 ;  /* 0x00000003ff037424 */ /* 0x000fe200078e00ff */
[----:B------:R-:W-:-:S02]  /*2a490*/  MOV R136, 0xffffffff ;  /* 0xffffffff00887802 */ /* 0x000fc40000000f00 */
[----:B------:R-:W-:Y:S02]  /*2a4a0*/  MOV R2, 0x2a4c0 ;  /* 0x0002a4c000027802 */ /* 0x000fe40000000f00 */
[----:B----4-:R-:W-:Y:S05]  /*2a4b0*/  CALL.REL.NOINC `($__internal_3_$__cuda_sm70_shflsync_idx_p) ;  /* 0x0000095000007944 */ /* 0x010fea0003c00000 */
        /* <DEDUP_REMOVED lines=24> */
.L_x_1403:
[----:B------:R-:W-:Y:S01]  /*2a640*/  IMAD.MOV.U32 R118, RZ, RZ, R11 ;  /* 0x000000ffff767224 */ /* 0x000fe200078e000b */
[----:B------:R-:W-:Y:S01]  /*2a650*/  MOV R137, 0x181f ;  /* 0x0000181f00897802 */ /* 0x000fe20000000f00 */
[----:B------:R-:W-:Y:S01]  /*2a660*/  IMAD.MOV.U32 R3, RZ, RZ, 0x4 ;  /* 0x00000004ff037424 */ /* 0x000fe200078e00ff */
[----:B------:R-:W-:Y:S02]  /*2a670*/  MOV R136, 0xffffffff ;  /* 0xffffffff00887802 */ /* 0x000fe40000000f00 */
[----:B------:R-:W-:-:S02]  /*2a680*/  MOV R2, 0x2a6a0 ;  /* 0x0002a6a000027802 */ /* 0x000fc40000000f00 */
[----:B--23--:R-:W-:Y:S05]  /*2a690*/  CALL.REL.NOINC `($__internal_3_$__cuda_sm70_shflsync_idx_p) ;  /* 0x0000077000007944 */ /* 0x00cfea0003c00000 */
[----:B------:R-:W-:Y:S01]  /*2a6a0*/  MOV R0, R21 ;  /* 0x0000001500007202 */ /* 0x000fe20000000f00 */
[----:B------:R-:W-:Y:S05]  /*2a6b0*/  BRA `(.L_x_1449) ;  /* 0xffffa70000007947 */ /* 0x000fea000383ffff */
.L_x_1404:
        /* <DEDUP_REMOVED lines=23> */
.L_x_1405:
[----:B------:R-:W-:Y:S01]  /*2a830*/  IMAD.MOV.U32 R118, RZ, RZ, R11 ;  /* 0x000000ffff767224 */ /* 0x000fe200078e000b */
[----:B------:R-:W-:Y:S01]  /*2a840*/  MOV R137, 0x181f ;  /* 0x0000181f00897802 */ /* 0x000fe20000000f00 */
[----:B------:R-:W-:Y:S01]  /*2a850*/  IMAD.MOV.U32 R3, RZ, RZ, 0x5 ;  /* 0x00000005ff037424 */ /* 0x000fe200078e00ff */
[----:B------:R-:W-:-:S02]  /*2a860*/  MOV R136, 0xffffffff ;  /* 0xffffffff00887802 */ /* 0x000fc40000000f00 */
[----:B------:R-:W-:Y:S02]  /*2a870*/  MOV R2, 0x2a890 ;  /* 0x0002a89000027802 */ /* 0x000fe40000000f00 */
[----:B---3--:R-:W-:Y:S05]  /*2a880*/  CALL.REL.NOINC `($__internal_3_$__cuda_sm70_shflsync_idx_p) ;  /* 0x0000058000007944 */ /* 0x008fea0003c00000 */
        /* <DEDUP_REMOVED lines=24> */
.L_x_1408:
        /* <DEDUP_REMOVED lines=8> */
.L_x_1409:
        /* <DEDUP_REMOVED lines=23> */
.L_x_1412:
        /* <DEDUP_REMOVED lines=29> */
        .weak           $__internal_2_$__cuda_sm70_shflsync_bfly_p
        .type           $__internal_2_$__cuda_sm70_shflsync_bfly_p,@function
        .size           $__internal_2_$__cuda_sm70_shflsync_bfly_p,($__internal_3_$__cuda_sm70_shflsync_idx_p - $__internal_2_$__cuda_sm70_shflsync_bfly_p)
$__internal_2_$__cuda_sm70_shflsync_bfly_p:
[----:B------:R-:W-:Y:S04]  /*2add0*/  WARPSYNC R8 ;  /* 0x0000000800007348 */ /* 0x000fe80003800000 */
[----:B------:R1:W2:Y:S02]  /*2ade0*/  SHFL.BFLY PT, R7, R0, R3, R10 ;  /* 0x0c00000300077389 */ /* 0x0002a400000e000a */
[----:B-1----:R-:W-:-:S04]  /*2adf0*/  MOV R3, 0x0 ;  /* 0x0000000000037802 */ /* 0x002fc80000000f00 */
[----:B--2---:R-:W-:Y:S05]  /*2ae00*/  RET.REL.NODEC R2 `(_ZN7cutlass13device_kernelIN5flash19enable_sm80_to_sm89INS1_16FlashAttnFwdSm80INS1_25CollectiveMainloopFwdSm80ILi4ELi1ELb0EN4cute5tupleIJNS5_1CILi128EEENS7_ILi48EEES8_EEELi128ENS_6half_tEfNS_4arch4Sm80ELb0ELb1ELb1ELb1ELb0ELb1ELb1ELb0EEENS1_21CollectiveEpilogueFwdINS6_IJS8_S8_S9_EEENS6_IJNS7_ILi1EEESH_SH_EEESB_SD_Li128ELb1ELb1ELb0ELb0EEENS1_19SingleTileSchedulerILb1ELb0ELb1ELi128EEEEEEEEEvNT_6ParamsE) ;  /* 0xfffd51f002007950 */ /* 0x004fea0003c3ffff */
        .weak           $__internal_3_$__cuda_sm70_shflsync_idx_p
        .type           $__internal_3_$__cuda_sm70_shflsync_idx_p,@function
        .size           $__internal_3_$__cuda_sm70_shflsync_idx_p,(.L_x_3552 - $__internal_3_$__cuda_sm70_shflsync_idx_p)
$__internal_3_$__cuda_sm70_shflsync_idx_p:
[----:B------:R-:W-:Y:S04]  /*2ae10*/  WARPSYNC R136 ;  /* 0x0000008800007348 */ /* 0x000fe80003800000 */
[----:B------:R1:W2:Y:S02]  /*2ae20*/  SHFL.IDX PT, R21, R118, R3, R137 ;  /* 0x0000000376157389 */ /* 0x0002a400000e0089 */
[----:B-1----:R-:W-:-:S04]  /*2ae30*/  MOV R3, 0x0 ;  /* 0x0000000000037802 */ /* 0x002fc80000000f00 */
[----:B--2---:R-:W-:Y:S05]  /*2ae40*/  RET.REL.NODEC R2 `(_ZN7cutlass13device_kernelIN5flash19enable_sm80_to_sm89INS1_16FlashAttnFwdSm80INS1_25CollectiveMainloopFwdSm80ILi4ELi1ELb0EN4cute5tupleIJNS5_1CILi128EEENS7_ILi48EEES8_EEELi128ENS_6half_tEfNS_4arch4Sm80ELb0ELb1ELb1ELb1ELb0ELb1ELb1ELb0EEENS1_21CollectiveEpilogueFwdINS6_IJS8_S8_S9_EEENS6_IJNS7_ILi1EEESH_SH_EEESB_SD_Li128ELb1ELb1ELb0ELb0EEENS1_19SingleTileSchedulerILb1ELb0ELb1ELi128EEEEEEEEEvNT_6ParamsE) ;  /* 0xfffd51b002007950 */ /* 0x004fea0003c3ffff */
.L_x_1455:
        /* <DEDUP_REMOVED lines=11> */
.L_x_3552:


//--------------------- .text._ZN7cutlass13device_kernelIN5flash19enable_sm80_to_sm89INS1_16FlashAttnFwdSm80INS1_25CollectiveMainloopFwdSm80ILi4ELi1ELb0EN4cute5tupleIJNS5_1CILi128EEENS7_ILi64EEES8_EEELi128ENS_6half_tEfNS_4arch4Sm80ELb1ELb0ELb1ELb0ELb0ELb0ELb1ELb0EEENS1_21CollectiveEpilogueFwdINS6_IJS8_S8_S9_EEENS6_IJNS7_ILi1EEESH_SH_EEESB_SD_Li128ELb0ELb1ELb0ELb0EEENS1_30DynamicPersistentTileSchedulerILi128ELi128ELb0ELb1ELb0EEEEEEEEEvNT_6ParamsE --------------------------
	.section	.text._ZN7cutlass13device_kernelIN5flash19enable_sm80_to_sm89INS1_16FlashAttnFwdSm80INS1_25CollectiveMainloopFwdSm80ILi4ELi1ELb0EN4cute5tupleIJNS5_1CILi128EEENS7_ILi64EEES8_EEELi128ENS_6half_tEfNS_4arch4Sm80ELb1ELb0ELb1ELb0ELb0ELb0ELb1ELb0EEENS1_21CollectiveEpilogueFwdINS6_IJS8_S8_S9_EEENS6_IJNS7_ILi1EEESH_SH_EEESB_SD_Li128ELb0ELb1ELb0ELb0EEENS1_30DynamicPersistentTileSchedulerILi128ELi128ELb0ELb1ELb0EEEEEEEEEvNT_6ParamsE,"ax",@progbits
	.sectioninfo	@"SHI_REGISTERS=255"
	.align	128
.text._ZN7cutlass13device_kernelIN5flash19enable_sm80_to_sm89INS1_16FlashAttnFwdSm80INS1_25CollectiveMainloopFwdSm80ILi4ELi1ELb0EN4cute5tupleIJNS5_1CILi128EEENS7_ILi64EEES8_EEELi128ENS_6half_tEfNS_4arch4Sm80ELb1ELb0ELb1ELb0ELb0ELb0ELb1ELb0EEENS1_21CollectiveEpilogueFwdINS6_IJS8_S8_S9_EEENS6_IJNS7_ILi1EEESH_SH_EEESB_SD_Li128ELb0ELb1ELb0ELb0EEENS1_30DynamicPersistentTileSchedulerILi128ELi128ELb0ELb1ELb0EEEEEEEEEvNT_6ParamsE:
        .type           _ZN7cutlass13device_kernelIN5flash19enable_sm80_to_sm89INS1_16FlashAttnFwdSm80INS1_25CollectiveMainloopFwdSm80ILi4ELi1ELb0EN4cute5tupleIJNS5_1CILi128EEENS7_ILi64EEES8_EEELi128ENS_6half_tEfNS_4arch4Sm80ELb1ELb0ELb1ELb0ELb0ELb0ELb1ELb0EEENS1_21CollectiveEpilogueFwdINS6_IJS8_S8_S9_EEENS6_IJNS7_ILi1EEESH_SH_EEESB_SD_Li128ELb0ELb1ELb0ELb0EEENS1_30DynamicPersistentTileSchedulerILi128ELi128ELb0ELb1ELb0EEEEEEEEEvNT_6ParamsE,@function
        .size           _ZN7cutlass13device_kernelIN5flash19enable_sm80_to_sm89INS1_16FlashAttnFwdSm80INS1_25CollectiveMainloopFwdSm80ILi4ELi1ELb0EN4cute5tupleIJNS5_1CILi128EEENS7_ILi64EEES8_EEELi128ENS_6half_tEfNS_4arch4Sm80ELb1ELb0ELb1ELb0ELb0ELb0ELb1ELb0EEENS1_21CollectiveEpilogueFwdINS6_IJS8_S8_S9_EEENS6_IJNS7_ILi1EEESH_SH_EEESB_SD_Li128ELb0ELb1ELb0ELb0EEENS1_30DynamicPersistentTileSchedulerILi128ELi128ELb0ELb1ELb0EEEEEEEEEvNT_6ParamsE,(.L_x_3556 - _ZN7cutlass13device_kernelIN5flash19enable_sm80_to_sm89INS1_16FlashAttnFwdSm80INS1_25CollectiveMainloopFwdSm80ILi4ELi1ELb0EN4cute5tupleIJNS5_1CILi128EEENS7_ILi64EEES8_EEELi128ENS_6half_tEfNS_4arch4Sm80ELb1ELb0ELb1ELb0ELb0ELb0ELb1ELb0EEENS1_21CollectiveEpilogueFwdINS6_IJS8_S8_S9_EEENS6_IJNS7_ILi1EEESH_SH_EEESB_SD_Li128ELb0ELb1ELb0ELb0EEENS1_30DynamicPersistentTileSchedulerILi128ELi128ELb0ELb1ELb0EEEEEEEEEvNT_6ParamsE)
        .other          _ZN7cutlass13device_kernelIN5flash19enable_sm80_to_sm89INS1_16FlashAttnFwdSm80INS1_25CollectiveMainloopFwdSm80ILi4ELi1ELb0EN4cute5tupleIJNS5_1CILi128EEENS7_ILi64EEES8_EEELi128ENS_6half_tEfNS_4arch4Sm80ELb1ELb0ELb1ELb0ELb0ELb0ELb1ELb0EEENS1_21CollectiveEpilogueFwdINS6_IJS8_S8_S9_EEENS6_IJNS7_ILi1EEESH_SH_EEESB_SD_Li128ELb0ELb1ELb0ELb0EEENS1_30DynamicPersistentTileSchedulerILi128ELi128ELb0ELb1ELb0EEEEEEEEEvNT_6ParamsE,@"STO_CUDA_ENTRY STV_DEFAULT"
_ZN7cutlass13device_kernelIN5flash19enable_sm80_to_sm89INS1_16FlashAttnFwdSm80INS1_25CollectiveMainloopFwdSm80ILi4ELi1ELb0EN4cute5tupleIJNS5_1CILi128EEENS7_ILi64EEES8_EEELi128ENS_6half_tEfNS_4arch4Sm80ELb1ELb0ELb1ELb0ELb0ELb0ELb1ELb0EEENS1_21CollectiveEpilogueFwdINS6_IJS8_S8_S9_EEENS6_IJNS7_ILi1EEESH_SH_EEESB_SD_Li128ELb0ELb1ELb0ELb0EEENS1_30DynamicPersistentTileSchedulerILi128ELi128ELb0ELb1ELb0EEEEEEEEEvNT_6ParamsE:
        /* <DEDUP_REMOVED lines=12> */
[----:B------:R-:W-:Y:S01]  /*00c0*/  IMAD.MOV.U32 R232, RZ, RZ, 0x40 ;  /* 0x00000040ffe87424 */ /* 0x000fe200078e00ff */
[----:B------:R-:W-:Y:S02]  /*00d0*/  ULDC.64 UR6, c[0x0][0x118] ;  /* 0x0000460000067ab9 */ /* 0x000fe40000000a00 */
[CC--:B------:R-:W-:Y:S02]  /*00e0*/  LEA.HI R2, R14.reuse, R16.reuse, RZ, 0x4 ;  /* 0x000000100e027211 */ /* 0x0c0fe400078f20ff */
[CC--:B------:R-:W-:Y:S02]  /*00f0*/  LEA.HI R10, R14.reuse, R16.reuse, RZ, 0x3 ;  /* 0x000000100e0a7211 */ /* 0x0c0fe400078f18ff */
[----:B------:R-:W-:Y:S02]  /*0100*/  SHF.R.S32.HI R3, RZ, 0x4, R2 ;  /* 0x00000004ff037819 */ /* 0x000fe40000011402 */
[----:B------:R-:W-:-:S02]  /*0110*/  LEA.HI R12, R14, R16, RZ, 0x2 ;  /* 0x000000100e0c7211 */ /* 0x000fc400078f10ff */
[----:B------:R-:W-:Y:S02]  /*0120*/  LEA.HI R0, R2, R3, RZ, 0x1 ;  /* 0x0000000302007211 */ /* 0x000fe400078f08ff */
[----:B------:R-:W-:Y:S02]  /*0130*/  LOP3.LUT R5, R10, 0xfffffff8, RZ, 0xc0, !PT ;  /* 0xfffffff80a057812 */ /* 0x000fe400078ec0ff */
[----:B------:R-:W-:Y:S02]  /*0140*/  LOP3.LUT R0, R0, 0xfffffffe, RZ, 0xc0, !PT ;  /* 0xfffffffe00007812 */ /* 0x000fe400078ec0ff */
[----:B------:R-:W-:Y:S01]  /*0150*/  SHF.R.S32.HI R20, RZ, 0x3, R10 ;  /* 0x00000003ff147819 */ /* 0x000fe2000001140a */
[----:B------:R-:W-:Y:S01]  /*0160*/  IMAD.IADD R8, R16, 0x1, -R5 ;  /* 0x0000000110087824 */ /* 0x000fe200078e0a05 */
[----:B------:R-:W-:Y:S01]  /*0170*/  SHF.R.S32.HI R7, RZ, 0x2, R12 ;  /* 0x00000002ff077819 */ /* 0x000fe2000001140c */
[----:B------:R-:W-:Y:S01]  /*0180*/  IMAD.IADD R13, R3, 0x1, -R0 ;  /* 0x00000001030d7824 */ /* 0x000fe200078e0a00 */
[----:B------:R-:W-:Y:S01]  /*0190*/  LOP3.LUT R0, R2, 0xfffffff0, RZ, 0xc0, !PT ;  /* 0xfffffff002007812 */ /* 0x000fe200078ec0ff */
[----:B------:R-:W-:Y:S01]  /*01a0*/  IMAD.SHL.U32 R4, R20, 0x40, RZ ;  /* 0x0000004014047824 */ /* 0x000fe200078e00ff */
[----:B------:R-:W-:Y:S01]  /*01b0*/  SHF.R.S32.HI R3, RZ, 0x1f, R12 ;  /* 0x0000001fff037819 */ /* 0x000fe2000001140c */
[----:B------:R-:W-:-:S02]  /*01c0*/  IMAD.SHL.U32 R18, R8, 0x8, RZ ;  /* 0x0000000808127824 */ /* 0x000fc400078e00ff */
[----:B------:R-:W-:Y:S01]  /*01d0*/  IMAD.IADD R2, R16, 0x1, -R0 ;  /* 0x0000000110027824 */ /* 0x000fe200078e0a00 */
[----:B------:R-:W-:Y:S01]  /*01e0*/  LEA.HI R3, R3, R7, RZ, 0x3 ;  /* 0x0000000703037211 */ /* 0x000fe200078f18ff */
[----:B------:R-:W-:Y:S01]  /*01f0*/  IMAD.SHL.U32 R9, R8, 0x40, RZ ;  /* 0x0000004008097824 */ /* 0x000fe200078e00ff */
[----:B------:R-:W-:Y:S02]  /*0200*/  LOP3.LUT R0, R4, 0x1c0, RZ, 0xc0, !PT ;  /* 0x000001c004007812 */ /* 0x000fe400078ec0ff */
[----:B------:R-:W-:Y:S02]  /*0210*/  SHF.R.S32.HI R6, RZ, 0x1f, R2 ;  /* 0x0000001fff067819 */ /* 0x000fe40000011402 */
[----:B------:R-:W-:Y:S02]  /*0220*/  LOP3.LUT R3, R3, 0xfffffff8, RZ, 0xc0, !PT ;  /* 0xfffffff803037812 */ /* 0x000fe400078ec0ff */
[----:B------:R-:W-:Y:S02]  /*0230*/  LEA.HI R11, R6, R2, RZ, 0x3 ;  /* 0x00000002060b7211 */ /* 0x000fe400078f18ff */
[----:B------:R-:W-:Y:S01]  /*0240*/  LOP3.LUT R5, R0, 0x38, R18, 0xf8, !PT ;  /* 0x0000003800057812 */ /* 0x000fe200078ef812 */
[----:B------:R-:W-:Y:S01]  /*0250*/  IMAD.IADD R7, R7, 0x1, -R3 ;  /* 0x0000000107077824 */ /* 0x000fe200078e0a03 */
[----:B------:R-:W-:-:S02]  /*0260*/  SHF.R.U32.HI R4, RZ, 0x3, R0 ;  /* 0x00000003ff047819 */ /* 0x000fc40000011600 */
[----:B------:R-:W-:Y:S02]  /*0270*/  LOP3.LUT R0, R9, 0x1c0, RZ, 0xc0, !PT ;  /* 0x000001c009007812 */ /* 0x000fe400078ec0ff */
[----:B------:R-:W-:Y:S02]  /*0280*/  LOP3.LUT R3, R11, 0xfffffff8, RZ, 0xc0, !PT ;  /* 0xfffffff80b037812 */ /* 0x000fe400078ec0ff */
[----:B------:R-:W-:Y:S02]  /*0290*/  LEA.HI R6, R14, R16, RZ, 0x6 ;  /* 0x000000100e067211 */ /* 0x000fe400078f30ff */
[----:B------:R-:W-:Y:S01]  /*02a0*/  LOP3.LUT R5, R5, R4, RZ, 0x3c, !PT ;  /* 0x0000000405057212 */ /* 0x000fe200078e3cff */
[----:B------:R-:W-:Y:S01]  /*02b0*/  IMAD.IADD R9, R2, 0x1, -R3 ;  /* 0x0000000102097824 */ /* 0x000fe200078e0a03 */
[----:B------:R-:W-:Y:S01]  /*02c0*/  LOP3.LUT R4, R0, 0x8, R10, 0xf8, !PT ;  /* 0x0000000800047812 */ /* 0x000fe200078ef80a */
[----:B------:R-:W-:Y:S01]  /*02d0*/  IMAD.SHL.U32 R3, R6, 0x8, RZ ;  /* 0x0000000806037824 */ /* 0x000fe200078e00ff */
[----:B------:R-:W-:-:S02]  /*02e0*/  SHF.R.U32.HI R0, RZ, 0x3, R0 ;  /* 0x00000003ff007819 */ /* 0x000fc40000011600 */
[----:B------:R-:W-:Y:S02]  /*02f0*/  LEA.HI R10, R14, R16, RZ, 0x5 ;  /* 0x000000100e0a7211 */ /* 0x000fe400078f28ff */
[----:B------:R-:W-:Y:S02]  /*0300*/  LOP3.LUT R2, R12, 0xfffffffc, RZ, 0xc0, !PT ;  /* 0xfffffffc0c027812 */ /* 0x000fe400078ec0ff */
[----:B------:R-:W-:Y:S02]  /*0310*/  LOP3.LUT R14, R4, R0, RZ, 0x3c, !PT ;  /* 0x00000000040e7212 */ /* 0x000fe400078e3cff */
[----:B------:R-:W-:Y:S01]  /*0320*/  LOP3.LUT R0, R10, 0xffffffe0, RZ, 0xc0, !PT ;  /* 0xffffffe00a007812 */ /* 0x000fe200078ec0ff */
[C---:B------:R-:W-:Y:S01]  /*0330*/  IMAD.IADD R6, R16.reuse, 0x1, -R2 ;  /* 0x0000000110067824 */ /* 0x040fe200078e0a02 */
[----:B------:R-:W-:Y:S02]  /*0340*/  LOP3.LUT R248, R5, 0x7ffffe00, R3, 0xf8, !PT ;  /* 0x7ffffe0005f87812 */ /* 0x000fe400078ef803 */
[----:B------:R-:W-:Y:S01]  /*0350*/  LOP3.LUT R3, R7, 0x1, RZ, 0xc0, !PT ;  /* 0x0000000107037812 */ /* 0x000fe200078ec0ff */
[----:B------:R-:W-:Y:S01]  /*0360*/  IMAD.IADD R17, R16, 0x1, -R0 ;  /* 0x0000000110117824 */ /* 0x000fe200078e0a00 */
[--C-:B------:R-:W-:Y:S01]  /*0370*/  SHF.R.S32.HI R235, RZ, 0x5, R10.reuse ;  /* 0x00000005ffeb7819 */ /* 0x100fe2000001140a */
[----:B------:R-:W-:Y:S01]  /*0380*/  IMAD.SHL.U32 R248, R248, 0x2, RZ ;  /* 0x00000002f8f87824 */ /* 0x000fe200078e00ff */
[----:B------:R-:W-:-:S02]  /*0390*/  SHF.R.S32.HI R2, RZ, 0x1f, R10 ;  /* 0x0000001fff027819 */ /* 0x000fc4000001140a */
[----:B------:R-:W-:Y:S02]  /*03a0*/  LEA.HI R0, R6, R6, RZ, 0x1 ;  /* 0x0000000606007211 */ /* 0x000fe400078f08ff */
[----:B------:R-:W-:Y:S02]  /*03b0*/  ISETP.NE.U32.AND P0, PT, R3, 0x1, PT ;  /* 0x000000010300780c */ /* 0x000fe40003f05070 */
[----:B------:R-:W-:Y:S02]  /*03c0*/  LEA.HI R3, R2, R235, RZ, 0x2 ;  /* 0x000000eb02037211 */ /* 0x000fe400078f10ff */
[C---:B------:R-:W-:Y:S01]  /*03d0*/  LOP3.LUT R2, R0.reuse, 0x1ffffffe, RZ, 0xc0, !PT ;  /* 0x1ffffffe00027812 */ /* 0x040fe200078ec0ff */
[----:B------:R-:W-:Y:S01]  /*03e0*/  IMAD.SHL.U32 R0, R0, 0x20, RZ ;  /* 0x0000002000007824 */ /* 0x000fe200078e00ff */
[----:B------:R-:W-:Y:S02]  /*03f0*/  LOP3.LUT R3, R3, 0xffffffc, RZ, 0xc0, !PT ;  /* 0x0ffffffc03037812 */ /* 0x000fe400078ec0ff */
[----:B------:R-:W-:Y:S01]  /*0400*/  SHF.R.S32.HI R10, RZ, 0x1f, R17 ;  /* 0x0000001fff0a7819 */ /* 0x000fe20000011411 */
[----:B------:R-:W-:Y:S01]  /*0410*/  IMAD.IADD R2, R6, 0x1, -R2 ;  /* 0x0000000106027824 */ /* 0x000fe200078e0a02 */
[----:B------:R-:W-:Y:S01]  /*0420*/  LOP3.LUT R0, R0, 0xffffffc0, RZ, 0xc0, !PT ;  /* 0xffffffc000007812 */ /* 0x000fe200078ec0ff */
[----:B------:R-:W-:Y:S01]  /*0430*/  IMAD.IADD R5, R235, 0x1, -R3 ;  /* 0x00000001eb057824 */ /* 0x000fe200078e0a03 */
[----:B------:R-:W-:Y:S01]  /*0440*/  LEA.HI R10, R10, R17, RZ, 0x2 ;  /* 0x000000110a0a7211 */ /* 0x000fe200078f10ff */
[----:B------:R-:W-:Y:S01]  /*0450*/  IMAD.SHL.U32 R3, R9, 0x40, RZ ;  /* 0x0000004009037824 */ /* 0x000fe200078e00ff */
[----:B------:R-:W-:Y:S01]  /*0460*/  R2P PR, R7, 0x6 ;  /* 0x0000000607007804 */ /* 0x000fe20000000000 */
[----:B------:R-:W-:Y:S01]  /*0470*/  IMAD R12, R2, 0x8, R0 ;  /* 0x00000008020c7824 */ /* 0x000fe200078e0200 */
[----:B------:R-:W-:Y:S01]  /*0480*/  SHF.R.S32.HI R4, RZ, 0x2, R10 ;  /* 0x00000002ff047819 */ /* 0x000fe2000001140a */
[----:B------:R-:W-:Y:S01]  /*0490*/  IMAD.SHL.U32 R2, R13, 0x8, RZ ;  /* 0x000000080d027824 */ /* 0x000fe200078e00ff */
[----:B------:R-:W-:Y:S01]  /*04a0*/  LOP3.LUT R0, R3, 0x1c0, RZ, 0xc0, !PT ;  /* 0x000001c003007812 */ /* 0x000fe200078ec0ff */
[----:B------:R-:W-:Y:S01]  /*04b0*/  IMAD.SHL.U32 R3, R7, 0x40, RZ ;  /* 0x0000004007037824 */ /* 0x000fe200078e00ff */
[----:B------:R-:W-:Y:S01]  /*04c0*/  SHF.R.S32.HI R19, RZ, 0x1f, R18 ;  /* 0x0000001fff137819 */ /* 0x000fe20000011412 */
[----:B------:R-:W-:Y:S01]  /*04d0*/  IMAD R16, R5, 0x10, R4 ;  /* 0x0000001005107824 */ /* 0x000fe200078e0204 */
[----:B------:R-:W-:Y:S01]  /*04e0*/  LOP3.LUT R2, R0, 0x8, R2, 0xf8, !PT ;  /* 0x0000000800027812 */ /* 0x000fe200078ef802 */
[----:B------:R-:W-:Y:S01]  /*04f0*/  IMAD.SHL.U32 R235, R235, 0x400, RZ ;  /* 0x00000400ebeb7824 */ /* 0x000fe200078e00ff */
[----:B------:R-:W-:Y:S01]  /*0500*/  LOP3.LUT R3, R3, 0x1c0, RZ, 0xc0, !PT ;  /* 0x000001c003037812 */ /* 0x000fe200078ec0ff */
[----:B------:R-:W-:Y:S01]  /*0510*/  IMAD.SHL.U32 R5, R11, 0x40, RZ ;  /* 0x000000400b057824 */ /* 0x000fe200078e00ff */
[----:B------:R-:W-:Y:S01]  /*0520*/  SHF.R.U32.HI R0, RZ, 0x3, R0 ;  /* 0x00000003ff007819 */ /* 0x000fe20000011600 */
[----:B------:R-:W-:Y:S01]  /*0530*/  IMAD R4, R6, 0x2, R235 ;  /* 0x0000000206047824 */ /* 0x000fe200078e02eb */
[----:B------:R-:W-:Y:S01]  /*0540*/  LEA.HI R3, R3, R3, RZ, 0x1d ;  /* 0x0000000303037211 */ /* 0x000fe200078fe8ff */
[----:B------:R-:W-:Y:S01]  /*0550*/  STL [R1+0x8c], R16 ;  /* 0x00008c1001007387 */ /* 0x000fe20000100800 */
[----:B------:R-:W-:Y:S01]  /*0560*/  LOP3.LUT R229, R2, R0, RZ, 0x3c, !PT ;  /* 0x0000000002e57212 */ /* 0x000fe200078e3cff */
[----:B------:R-:W-:Y:S01]  /*0570*/  IMAD.MOV.U32 R6, RZ, RZ, 0x20 ;  /* 0x00000020ff067424 */ /* 0x000fe200078e00ff */
[----:B------:R-:W-:Y:S01]  /*0580*/  LOP3.LUT R2, R5, 0xfffffe00, RZ, 0xc0, !PT ;  /* 0xfffffe0005027812 */ /* 0x000fe200078ec0ff */
[----:B------:R-:W-:Y:S01]  /*0590*/  IMAD.IADD R5, R4, 0x1, R3 ;  /* 0x0000000104057824 */ /* 0x000fe200078e0203 */
[----:B------:R-:W-:Y:S01]  /*05a0*/  IADD3 R3, R18, 0x40, RZ ;  /* 0x0000004012037810 */ /* 0x000fe20007ffe0ff */
[----:B------:R-:W-:Y:S01]  /*05b0*/  IMAD R4, R8, 0x10, R20 ;  /* 0x0000001008047824 */ /* 0x000fe200078e0214 */
[CC--:B------:R-:W-:Y:S01]  /*05c0*/  IADD3 R235, R229.reuse, R2.reuse, R235 ;  /* 0x00000002e5eb7210 */ /* 0x0c0fe20007ffe0eb */
[----:B------:R-:W-:Y:S01]  /*05d0*/  STL [R1+0x60], R15 ;  /* 0x0000600f01007387 */ /* 0x000fe20000100800 */
[----:B------:R-:W-:Y:S01]  /*05e0*/  LOP3.LUT R229, R229, R2, RZ, 0xfc, !PT ;  /* 0x00000002e5e57212 */ /* 0x000fe200078efcff */
[----:B------:R-:W-:Y:S01]  /*05f0*/  IMAD R0, R13, 0x200, R14 ;  /* 0x000002000d007824 */ /* 0x000fe200078e020e */
[----:B------:R-:W-:Y:S01]  /*0600*/  LOP3.LUT R2, R10, 0x7ffffffc, RZ, 0xc0, !PT ;  /* 0x7ffffffc0a027812 */ /* 0x000fe200078ec0ff */
[----:B------:R1:W-:Y:S01]  /*0610*/  STL [R1+0x84], R4 ;  /* 0x0000840401007387 */ /* 0x0003e20000100800 */
[----:B------:R-:W-:-:S02]  /*0620*/  SHF.R.S32.HI R7, RZ, 0x1f, R3 ;  /* 0x0000001fff077819 */ /* 0x000fc40000011403 */
[----:B------:R-:W-:Y:S01]  /*0630*/  LEA R5, R5, 0x80, 0x1 ;  /* 0x0000008005057811 */ /* 0x000fe200078e08ff */
[----:B------:R2:W-:Y:S01]  /*0640*/  STL [R1+0x44], R3 ;  /* 0x0000440301007387 */ /* 0x0005e20000100800 */
[C---:B------:R-:W-:Y:S02]  /*0650*/  LOP3.LUT P4, RZ, R8.reuse, 0x2, RZ, 0xc0, !PT ;  /* 0x0000000208ff7812 */ /* 0x040fe4000788c0ff */
[----:B------:R-:W-:Y:S01]  /*0660*/  LOP3.LUT P3, RZ, R8, 0x4, RZ, 0xc0, !PT ;  /* 0x0000000408ff7812 */ /* 0x000fe2000786c0ff */
[----:B------:R-:W-:Y:S01]  /*0670*/  STL.64 [R1+0x10], R18 ;  /* 0x0000101201007387 */ /* 0x000fe20000100a00 */
[C---:B------:R-:W-:Y:S02]  /*0680*/  LOP3.LUT P6, RZ, R9.reuse, 0x2, RZ, 0xc0, !PT ;  /* 0x0000000209ff7812 */ /* 0x040fe400078cc0ff */
[----:B------:R-:W-:Y:S01]  /*0690*/  LOP3.LUT P5, RZ, R9, 0x4, RZ, 0xc0, !PT ;  /* 0x0000000409ff7812 */ /* 0x000fe200078ac0ff */
[----:B------:R3:W-:Y:S01]  /*06a0*/  STL [R1+0x4c], R7 ;  /* 0x00004c0701007387 */ /* 0x0007e20000100800 */
[----:B------:R-:W-:-:S02]  /*06b0*/  LEA R228, R0, 0x4100, 0x1 ;  /* 0x0000410000e47811 */ /* 0x000fc400078e08ff */
[----:B------:R-:W-:Y:S02]  /*06c0*/  SEL R231, R232, 0xffffffc0, !P3 ;  /* 0xffffffc0e8e77807 */ /* 0x000fe40005800000 */
[----:B------:R-:W-:Y:S02]  /*06d0*/  SEL R0, R6, 0xffffffe0, !P6 ;  /* 0xffffffe006007807 */ /* 0x000fe40007000000 */
[----:B------:R-:W-:Y:S01]  /*06e0*/  LEA R235, R235, 0x8100, 0x1 ;  /* 0x00008100ebeb7811 */ /* 0x000fe200078e08ff */
[C---:B------:R-:W-:Y:S01]  /*06f0*/  IMAD.IADD R234, R228.reuse, 0x1, R231 ;  /* 0x00000001e4ea7824 */ /* 0x040fe200078e02e7 */
[----:B------:R-:W-:Y:S02]  /*0700*/  LEA R229, R229, 0x100, 0x1 ;  /* 0x00000100e5e57811 */ /* 0x000fe400078e08ff */
[----:B------:R-:W-:Y:S01]  /*0710*/  IADD3 R239, R228, 0x20, RZ ;  /* 0x00000020e4ef7810 */ /* 0x000fe20007ffe0ff */
[----:B------:R-:W-:Y:S01]  /*0720*/  IMAD.IADD R237, R235, 0x1, R0 ;  /* 0x00000001ebed7824 */ /* 0x000fe200078e0200 */
[----:B-1----:R-:W-:Y:S01]  /*0730*/  SEL R4, R6, 0xffffffe0, !P1 ;  /* 0xffffffe006047807 */ /* 0x002fe20004800000 */
[----:B------:R-:W-:Y:S01]  /*0740*/  IMAD.IADD R230, R0, 0x1, R229 ;  /* 0x0000000100e67824 */ /* 0x000fe200078e02e5 */
[----:B------:R-:W-:Y:S01]  /*0750*/  @P4 IADD3 R239, R228, -0x20, RZ ;  /* 0xffffffe0e4ef4810 */ /* 0x000fe20007ffe0ff */
[----:B--2---:R-:W-:Y:S01]  /*0760*/  IMAD.IADD R3, R17, 0x1, -R2 ;  /* 0x0000000111037824 */ /* 0x004fe200078e0a02 */
[C---:B------:R-:W-:Y:S01]  /*0770*/  SEL R2, R232.reuse, 0xffffffc0, !P2 ;  /* 0xffffffc0e8027807 */ /* 0x040fe20005000000 */
[----:B------:R-:W-:Y:S01]  /*0780*/  IMAD.IADD R8, R5, 0x1, R4 ;  /* 0x0000000105087824 */ /* 0x000fe200078e0204 */
[----:B------:R-:W-:Y:S01]  /*0790*/  SEL R232, R232, 0xffffffc0, !P5 ;  /* 0xffffffc0e8e87807 */ /* 0x000fe20006800000 */
[----:B------:R-:W-:Y:S01]  /*07a0*/  IMAD.SHL.U32 R3, R3, 0x2, RZ ;  /* 0x0000000203037824 */ /* 0x000fe200078e00ff */
[----:B------:R-:W-:Y:S01]  /*07b0*/  IADD3 R247, R239, 0x800, RZ ;  /* 0x00000800eff77810 */ /* 0x000fe20007ffe0ff */
[----:B------:R-:W-:Y:S01]  /*07c0*/  IMAD.IADD R231, R231, 0x1, R239 ;  /* 0x00000001e7e77824 */ /* 0x000fe200078e02ef */
[C---:B------:R-:W-:Y:S01]  /*07d0*/  IADD3 R246, R239.reuse, 0x1000, RZ ;  /* 0x00001000eff67810 */ /* 0x040fe20007ffe0ff */
[----:B---3--:R-:W-:Y:S01]  /*07e0*/  IMAD.IADD R7, R16, 0x1, R12 ;  /* 0x0000000110077824 */ /* 0x008fe200078e020c */
[----:B------:R-:W-:Y:S01]  /*07f0*/  IADD3 R245, R239, 0x1800, RZ ;  /* 0x00001800eff57810 */ /* 0x000fe20007ffe0ff */
[--C-:B------:R-:W-:Y:S01]  /*0800*/  IMAD.IADD R236, R235, 0x1, R232.reuse ;  /* 0x00000001ebec7824 */ /* 0x100fe200078e02e8 */
[----:B------:R-:W-:Y:S01]  /*0810*/  IADD3 R244, R239, 0x2000, RZ ;  /* 0x00002000eff47810 */ /* 0x000fe20007ffe0ff */
[----:B------:R-:W-:Y:S01]  /*0820*/  IMAD.IADD R233, R232, 0x1, R229 ;  /* 0x00000001e8e97824 */ /* 0x000fe200078e02e5 */
[----:B------:R1:W-:Y:S01]  /*0830*/  STL [R1+0x5c], R7 ;  /* 0x00005c0701007387 */ /* 0x0003e20000100800 */
[----:B------:R-:W-:Y:S01]  /*0840*/  IMAD.IADD R238, R237, 0x1, R232 ;  /* 0x00000001edee7824 */ /* 0x000fe200078e02e8 */
[C---:B------:R-:W-:Y:S01]  /*0850*/  IADD3 R243, R239.reuse, 0x2800, RZ ;  /* 0x00002800eff37810 */ /* 0x040fe20007ffe0ff */
[----:B------:R-:W-:Y:S01]  /*0860*/  IMAD.IADD R240, R0, 0x1, R236 ;  /* 0x0000000100f07824 */ /* 0x000fe200078e02ec */
[----:B------:R2:W-:Y:S01]  /*0870*/  STL [R1+0x58], R3 ;  /* 0x0000580301007387 */ /* 0x0005e20000100800 */
[C---:B------:R-:W-:Y:S01]  /*0880*/  IADD3 R242, R239.reuse, 0x3000, RZ ;  /* 0x00003000eff27810 */ /* 0x040fe20007ffe0ff */
[----:B------:R-:W-:Y:S01]  /*0890*/  IMAD.IADD R232, R232, 0x1, R230 ;  /* 0x00000001e8e87824 */ /* 0x000fe200078e02e6 */
[----:B------:R-:W-:Y:S01]  /*08a0*/  IADD3 R241, R239, 0x3800, RZ ;  /* 0x00003800eff17810 */ /* 0x000fe20007ffe0ff */
[----:B------:R-:W-:Y:S01]  /*08b0*/  STL [R1+0x64], R5 ;  /* 0x0000640501007387 */ /* 0x000fe20000100800 */
[----:B-1----:R-:W-:-:S02]  /*08c0*/  IADD3 R7, R5, -0x10, RZ ;  /* 0xfffffff005077810 */ /* 0x002fc40007ffe0ff */
[C---:B------:R-:W-:Y:S01]  /*08d0*/  @P0 IADD3 R7, R5.reuse, 0x10, RZ ;  /* 0x0000001005070810 */ /* 0x040fe20007ffe0ff */
[----:B--2---:R-:W-:-:S05]  /*08e0*/  IMAD.IADD R3, R5, 0x1, R2 ;  /* 0x0000000105037824 */ /* 0x004fca00078e0202 */
[----:B------:R1:W-:Y:S04]  /*08f0*/  STL [R1+0x80], R3 ;  /* 0x0000800301007387 */ /* 0x0003e80000100800 */
[----:B------:R-:W-:Y:S01]  /*0900*/  STL [R1+0x70], R8 ;  /* 0x0000700801007387 */ /* 0x000fe20000100800 */
[----:B-1----:R-:W-:-:S05]  /*0910*/  IMAD.IADD R3, R8, 0x1, R2 ;  /* 0x0000000108037824 */ /* 0x002fca00078e0202 */
[----:B------:R1:W-:Y:S04]  /*0920*/  STL [R1+0x7c], R3 ;  /* 0x00007c0301007387 */ /* 0x0003e80000100800 */
[----:B------:R2:W-:Y:S01]  /*0930*/  STL [R1+0x68], R7 ;  /* 0x0000680701007387 */ /* 0x0005e20000100800 */
[--C-:B-1----:R-:W-:Y:S02]  /*0940*/  IMAD.IADD R3, R4, 0x1, R7.reuse ;  /* 0x0000000104037824 */ /* 0x102fe400078e0207 */
[----:B------:R-:W-:Y:S02]  /*0950*/  IMAD.IADD R4, R2, 0x1, R7 ;  /* 0x0000000102047824 */ /* 0x000fe400078e0207 */
[----:B------:R-:W-:Y:S01]  /*0960*/  IMAD.IADD R2, R3, 0x1, R2 ;  /* 0x0000000103027824 */ /* 0x000fe200078e0202 */
[----:B------:R2:W-:Y:S04]  /*0970*/  STL [R1+0x6c], R3 ;  /* 0x00006c0301007387 */ /* 0x0005e80000100800 */
[----:B------:R2:W-:Y:S04]  /*0980*/  STL [R1+0x78], R4 ;  /* 0x0000780401007387 */ /* 0x0005e80000100800 */
[----:B------:R2:W-:Y:S02]  /*0990*/  STL [R1+0x74], R2 ;  /* 0x0000740201007387 */ /* 0x0005e40000100800 */
.L_x_1545:
        /* <DEDUP_REMOVED lines=19> */
.L_x_1457:
[----:B------:R-:W-:-:S04]  /*0ad0*/  MOV R0, c[0x0][0x554] ;  /* 0x0001550000007a02 */ /* 0x000fc80000000f00 */
[----:B------:R-:W-:Y:S02]  /*0ae0*/  ISETP.NE.AND P0, PT, R0, 0x1, PT ;  /* 0x000000010000780c */ /* 0x000fe40003f05270 */
[----:B------:R-:W-:-:S11]  /*0af0*/  MOV R0, R2 ;  /* 0x0000000200007202 */ /* 0x000fd60000000f00 */
[----:B------:R-:W-:-:S05]  /*0b00*/  @P0 IMAD.HI.U32 R4, R2, c[0x0][0x558], RZ ;  /* 0x0001560002040a27 */ /* 0x000fca00078e00ff */
[----:B------:R-:W-:-:S05]  /*0b10*/  @P0 SHF.R.U32.HI R0, RZ, c[0x0][0x55c], R4 ;  /* 0x00015700ff000a19 */ /* 0x000fca0000011604 */
[----:B------:R-:W-:Y:S02]  /*0b20*/  IMAD R4, R0, c[0x0][0x554], RZ ;  /* 0x0001550000047a24 */ /* 0x000fe400078e02ff */
.L_x_1458:
[----:B------:R-:W-:Y:S05]  /*0b30*/  BSYNC B0 ;  /* 0x0000000000007941 */ /* 0x000fea0003800000 */
.L_x_1456:
[----:B------:R-:W-:Y:S01]  /*0b40*/  IMAD.MOV.U32 R5, RZ, RZ, c[0x0][0x2c4] ;  /* 0x0000b100ff057624 */ /* 0x000fe200078e00ff */
[----:B------:R-:W-:Y:S01]  /*0b50*/  LOP3.LUT R0, RZ, R0, RZ, 0x33, !PT ;  /* 0x00000000ff007212 */ /* 0x000fe200078e33ff */
[----:B------:R-:W-:Y:S01]  /*0b60*/  IMAD.MOV.U32 R6, RZ, RZ, c[0x0][0x548] ;  /* 0x00015200ff067624 */ /* 0x000fe200078e00ff */
[----:B------:R-:W-:Y:S01]  /*0b70*/  ULDC UR5, c[0x0][0x1d0] ;  /* 0x0000740000057ab9 */ /* 0x000fe20000000800 */
[----:B------:R-:W-:Y:S01]  /*0b80*/  IMAD.IADD R2, R2, 0x1, -R4 ;  /* 0x0000000102027824 */ /* 0x000fe200078e0a04 */
[----:B------:R-:W-:Y:S01]  /*0b90*/  ISETP.NE.AND P4, PT, R5, 0x1, PT ;  /* 0x000000010500780c */ /* 0x000fe20003f85270 */
[----:B------:R-:W-:Y:S01]  /*0ba0*/  IMAD.MOV.U32 R5, RZ, RZ, 0x40 ;  /* 0x00000040ff057424 */ /* 0x000fe200078e00ff */
[----:B------:R-:W-:Y:S01]  /*0bb0*/  IADD3 R0, R0, c[0x0][0x53c], RZ ;  /* 0x00014f0000007a10 */ /* 0x000fe20007ffe0ff */
[----:B------:R-:W-:Y:S01]  /*0bc0*/  IMAD R2, R3, c[0x0][0x554], R2 ;  /* 0x0001550003027a24 */ /* 0x000fe200078e0202 */
[----:B------:R-:W-:Y:S01]  /*0bd0*/  ISETP.NE.AND P0, PT, R6, 0x1, PT ;  /* 0x000000010600780c */ /* 0x000fe20003f05270 */
[----:B------:R-:W-:Y:S01]  /*0be0*/  UIADD3 UR5, UR5, 0x3f, URZ ;  /* 0x0000003f05057890 */ /* 0x000fe2000fffe03f */
[----:B------:R-:W-:Y:S01]  /*0bf0*/  SHF.L.U32 R62, R0, 0x7, RZ ;  /* 0x00000007003e7819 */ /* 0x000fe200000006ff */
[----:B------:R-:W-:Y:S01]  /*0c00*/  CS2R R126, SRZ ;  /* 0x00000000007e7805 */ /* 0x000fe2000001ff00 */
[----:B------:R-:W-:Y:S01]  /*0c10*/  MOV R63, R2 ;  /* 0x00000002003f7202 */ /* 0x000fe20000000f00 */
[----:B------:R-:W-:Y:S01]  /*0c20*/  USHF.R.S32.HI UR4, URZ, 0x1f, UR5 ;  /* 0x0000001f3f047899 */ /* 0x000fe20008011405 */
[----:B------:R-:W-:Y:S01]  /*0c30*/  IADD3 R0, R62, 0x7f, RZ ;  /* 0x0000007f3e007810 */ /* 0x000fe20007ffe0ff */
[----:B------:R1:W-:Y:S01]  /*0c40*/  STL [R1+0x48], R62 ;  /* 0x0000483e01007387 */ /* 0x0003e20000100800 */
[----:B------:R-:W-:Y:S01]  /*0c50*/  CS2R R124, SRZ ;  /* 0x00000000007c7805 */ /* 0x000fe2000001ff00 */
[----:B------:R-:W-:Y:S01]  /*0c60*/  ULEA.HI UR4, UR4, UR5, URZ, 0x6 ;  /* 0x0000000504047291 */ /* 0x000fe2000f8f303f */
[----:B------:R-:W-:Y:S01]  /*0c70*/  CS2R R130, SRZ ;  /* 0x0000000000827805 */ /* 0x000fe2000001ff00 */
[----:B------:R-:W-:Y:S01]  /*0c80*/  @P4 IMAD.HI.U32 R3, R0, c[0x0][0x2c8], RZ ;  /* 0x0000b20000034a27 */ /* 0x000fe200078e00ff */
[----:B------:R-:W-:Y:S01]  /*0c90*/  CS2R R128, SRZ ;  /* 0x0000000000807805 */ /* 0x000fe2000001ff00 */
[----:B------:R-:W-:Y:S01]  /*0ca0*/  USHF.R.S32.HI UR4, URZ, 0x6, UR4 ;  /* 0x000000063f047899 */ /* 0x000fe20008011404 */
[----:B------:R-:W-:Y:S01]  /*0cb0*/  MOV R122, RZ ;  /* 0x000000ff007a7202 */ /* 0x000fe20000000f00 */
[----:B------:R-:W-:Y:S01]  /*0cc0*/  @P0 IMAD.HI.U32 R4, R2, c[0x0][0x54c], RZ ;  /* 0x0001530002040a27 */ /* 0x000fe200078e00ff */
[----:B------:R-:W-:Y:S01]  /*0cd0*/  @P4 SHF.R.U32.HI R0, RZ, c[0x0][0x2cc], R3 ;  /* 0x0000b300ff004a19 */ /* 0x000fe20000011603 */
[----:B------:R-:W-:Y:S01]  /*0ce0*/  CS2R R120, SRZ ;  /* 0x0000000000787805 */ /* 0x000fe2000001ff00 */
[----:B------:R-:W-:Y:S01]  /*0cf0*/  IADD3 R3, R5, -c[0x0][0x168], RZ ;  /* 0x80005a0005037a10 */ /* 0x000fe20007ffe0ff */
[----:B------:R-:W-:Y:S01]  /*0d00*/  IMAD.MOV.U32 R5, RZ, RZ, RZ ;  /* 0x000000ffff057224 */ /* 0x000fe200078e00ff */
[----:B------:R-:W-:Y:S01]  /*0d10*/  @P0 SHF.R.U32.HI R63, RZ, c[0x0][0x550], R4 ;  /* 0x00015400ff3f0a19 */ /* 0x000fe20000011604 */
[----:B------:R-:W-:Y:S01]  /*0d20*/  CS2R R118, SRZ ;  /* 0x0000000000767805 */ /* 0x000fe2000001ff00 */
[----:B------:R-:W-:Y:S01]  /*0d30*/  IADD3 R0, R0, c[0x0][0x1d0], R3 ;  /* 0x0000740000007a10 */ /* 0x000fe20007ffe003 */
[----:B------:R-:W-:Y:S01]  /*0d40*/  CS2R R116, SRZ ;  /* 0x0000000000747805 */ /* 0x000fe2000001ff00 */
[----:B------:R-:W-:Y:S01]  /*0d50*/  IMAD.MOV.U32 R9, RZ, RZ, RZ ;  /* 0x000000ffff097224 */ /* 0x000fe200078e00ff */
[----:B------:R1:W-:Y:S01]  /*0d60*/  STL [R1+0x54], R63 ;  /* 0x0000543f01007387 */ /* 0x0003e20000100800 */
[----:B------:R-:W-:Y:S01]  /*0d70*/  IMAD.MOV R3, RZ, RZ, -R63 ;  /* 0x000000ffff037224 */ /* 0x000fe200078e0a3f */
[----:B------:R-:W-:Y:S01]  /*0d80*/  SHF.R.S32.HI R4, RZ, 0x1f, R0 ;  /* 0x0000001fff047819 */ /* 0x000fe20000011400 */
        /* <DEDUP_REMOVED lines=10> */
[----:B------:R-:W-:Y:S01]  /*0e30*/  IMAD.MOV.U32 R112, RZ, RZ, RZ ;  /* 0x000000ffff707224 */ /* 0x000fe200078e00ff */
[----:B------:R-:W-:Y:S01]  /*0e40*/  IMNMX R7, R2, UR4, PT ;  /* 0x0000000402077c17 */ /* 0x000fe2000b800200 */
[----:B------:R-:W-:Y:S01]  /*0e50*/  CS2R R14, SRZ ;  /* 0x00000000000e7805 */ /* 0x000fe2000001ff00 */
[----:B------:R-:W-:Y:S01]  /*0e60*/  MOV R106, RZ ;  /* 0x000000ff006a7202 */ /* 0x000fe20000000f00 */
[----:B------:R-:W-:Y:S01]  /*0e70*/  IMAD.MOV.U32 R104, RZ, RZ, RZ ;  /* 0x000000ffff687224 */ /* 0x000fe200078e00ff */
[----:B------:R-:W-:Y:S01]  /*0e80*/  ISETP.GE.AND P0, PT, R7, 0x1, PT ;  /* 0x000000010700780c */ /* 0x000fe20003f06270 */
[----:B------:R1:W-:Y:S01]  /*0e90*/  STL [R1+0x4], R7 ;  /* 0x0000040701007387 */ /* 0x0003e20000100800 */
[----:B------:R-:W-:Y:S01]  /*0ea0*/  IMAD.MOV.U32 R102, RZ, RZ, RZ ;  /* 0x000000ffff667224 */ /* 0x000fe200078e00ff */
[----:B------:R-:W-:Y:S01]  /*0eb0*/  CS2R R16, SRZ ;  /* 0x0000000000107805 */ /* 0x000fe2000001ff00 */
        /* <DEDUP_REMOVED lines=70> */
[----:B------:R-:W-:Y:S01]  /*1320*/  CS2R R58, SRZ ;  /* 0x00000000003a7805 */ /* 0x000fe2000001ff00 */
[----:B------:R-:W-:Y:S05]  /*1330*/  @!P0 BRA `(.L_x_1459) ;  /* 0x000106f000008947 */ /* 0x000fea0003800000 */
[----:B-1----:R-:W2:Y:S01]  /*1340*/  LDL R8, [R1+0x84] ;  /* 0x0000840001087983 */ /* 0x002ea20000100800 */
[----:B------:R-:W-:-:S03]  /*1350*/  ISETP.NE.U32.AND P0, PT, RZ, c[0x0][0x340], PT ;  /* 0x0000d000ff007a0c */ /* 0x000fc60003f05070 */
[----:B------:R-:W3:Y:S01]  /*1360*/  LDL.64 R64, [R1+0x10] ;  /* 0x0000100001407983 */ /* 0x000ee20000100a00 */
[----:B------:R-:W-:-:S03]  /*1370*/  ISETP.NE.AND.EX P0, PT, RZ, c[0x0][0x344], PT, P0 ;  /* 0x0000d100ff007a0c */ /* 0x000fc60003f05300 */
[----:B------:R-:W4:Y:S10]  /*1380*/  LDL R15, [R1+0x44] ;  /* 0x00004400010f7983 */ /* 0x000f340000100800 */
[----:B------:R-:W-:-:S05]  /*1390*/  @P0 MOV R2, 0x4 ;  /* 0x0000000400020802 */ /* 0x000fca0000000f00 */
[----:B------:R-:W-:-:S05]  /*13a0*/  @P0 IMAD.WIDE R2, R63, R2, c[0x0][0x340] ;  /* 0x0000d0003f020625 */ /* 0x000fca00078e0202 */
[----:B------:R1:W5:Y:S01]  /*13b0*/  @P0 LDG.E R14, [R2.64] ;  /* 0x00000006020e0981 */ /* 0x000362000c1e1900 */
[----:B------:R-:W-:-:S03]  /*13c0*/  SHF.R.S32.HI R12, RZ, 0x1f, R66 ;  /* 0x0000001fff0c7819 */ /* 0x000fc60000011442 */
[----:B------:R-:W1:Y:S02]  /*13d0*/  S2R R7, SR_TID.X ;  /* 0x0000000000077919 */ /* 0x000e640000002100 */
[----:B------:R-:W-:Y:S01]  /*13e0*/  IMAD R4, R12, c[0x0][0x1b8], RZ ;  /* 0x00006e000c047a24 */ /* 0x000fe200078e02ff */
[----:B------:R-:W-:-:S03]  /*13f0*/  SHF.R.S32.HI R13, RZ, 0x1f, R63 ;  /* 0x0000001fff0d7819 */ /* 0x000fc6000001143f */
[----:B------:R-:W-:Y:S01]  /*1400*/  IMAD R4, R66, c[0x0][0x1bc], R4 ;  /* 0x00006f0042047a24 */ /* 0x000fe200078e0204 */
[----:B-1----:R-:W-:-:S04]  /*1410*/  SHF.R.S32.HI R61, RZ, 0x1f, R7 ;  /* 0x0000001fff3d7819 */ /* 0x002fc80000011407 */
[----:B------:R-:W-:-:S04]  /*1420*/  LEA.HI R61, R61, R7, RZ, 0x3 ;  /* 0x000000073d3d7211 */ /* 0x000fc800078f18ff */
[----:B------:R-:W-:-:S04]  /*1430*/  SHF.R.S32.HI R61, RZ, 0x3, R61 ;  /* 0x00000003ff3d7819 */ /* 0x000fc8000001143d */
[----:B------:R-:W-:-:S05]  /*1440*/  SHF.R.S32.HI R11, RZ, 0x1f, R61 ;  /* 0x0000001fff0b7819 */ /* 0x000fca000001143d */
[----:B------:R-:W-:Y:S02]  /*1450*/  IMAD R5, R11, c[0x0][0x1e0], RZ ;  /* 0x000078000b057a24 */ /* 0x000fe400078e02ff */
[----:B------:R-:W-:Y:S02]  /*1460*/  IMAD R10, R13, c[0x0][0x1c0], RZ ;  /* 0x000070000d0a7a24 */ /* 0x000fe400078e02ff */
[----:B------:R-:W-:Y:S02]  /*1470*/  IMAD R9, R61, c[0x0][0x1e4], R5 ;  /* 0x000079003d097a24 */ /* 0x000fe400078e0205 */
[----:B------:R-:W-:-:S04]  /*1480*/  IMAD R11, R11, c[0x0][0x208], RZ ;  /* 0x000082000b0b7a24 */ /* 0x000fc800078e02ff */
[----:B------:R-:W-:Y:S01]  /*1490*/  IMAD R11, R61, c[0x0][0x20c], R11 ;  /* 0x000083003d0b7a24 */ /* 0x000fe200078e020b */
[----:B--2---:R-:W-:-:S05]  /*14a0*/  IADD3 R8, R8, R62, RZ ;  /* 0x0000003e08087210 */ /* 0x004fca0007ffe0ff */
[----:B------:R-:W-:Y:S01]  /*14b0*/  @P4 IMAD.HI.U32 R2, R8, c[0x0][0x2c8], RZ ;  /* 0x0000b20008024a27 */ /* 0x000fe200078e00ff */
[----:B------:R-:W-:-:S04]  /*14c0*/  MOV R0, R8 ;  /* 0x0000000800007202 */ /* 0x000fc80000000f00 */
[----:B------:R-:W-:Y:S01]  /*14d0*/  @P4 SHF.R.U32.HI R0, RZ, c[0x0][0x2cc], R2 ;  /* 0x0000b300ff004a19 */ /* 0x000fe20000011602 */
[----:B------:R-:W-:-:S04]  /*14e0*/  IMAD.WIDE.U32 R2, R66, c[0x0][0x1b8], RZ ;  /* 0x00006e0042027a25 */ /* 0x000fc800078e00ff */
[----:B---3--:R-:W-:Y:S01]  /*14f0*/  IMAD.WIDE.U32 R6, R61, c[0x0][0x1e0], R64 ;  /* 0x000078003d067a25 */ /* 0x008fe200078e0040 */
[----:B------:R-:W-:-:S04]  /*1500*/  IADD3 R3, R3, R4, RZ ;  /* 0x0000000403037210 */ /* 0x000fc80007ffe0ff */
[----:B------:R-:W-:Y:S01]  /*1510*/  IADD3 R7, R7, R9, RZ ;  /* 0x0000000907077210 */ /* 0x000fe20007ffe0ff */
[C---:B------:R-:W-:Y:S02]  /*1520*/  IMAD R9, R63.reuse, c[0x0][0x1c4], R10 ;  /* 0x000071003f097a24 */ /* 0x040fe400078e020a */
[----:B------:R-:W-:-:S04]  /*1530*/  IMAD.WIDE.U32 R2, R63, c[0x0][0x1c0], R2 ;  /* 0x000070003f027a25 */ /* 0x000fc800078e0002 */
[----:B------:R-:W-:Y:S01]  /*1540*/  IMAD.WIDE.U32 R4, R61, c[0x0][0x208], R64 ;  /* 0x000082003d047a25 */ /* 0x000fe200078e0040 */
[----:B------:R-:W-:Y:S02]  /*1550*/  IADD3 R3, R3, R9, RZ ;  /* 0x0000000903037210 */ /* 0x000fe40007ffe0ff */
[----:B------:R-:W-:Y:S02]  /*1560*/  SHF.R.S32.HI R9, RZ, 0x1f, R0 ;  /* 0x0000001fff097819 */ /* 0x000fe40000011400 */
[----:B------:R-:W-:Y:S01]  /*1570*/  IADD3 R5, R5, R11, RZ ;  /* 0x0000000b05057210 */ /* 0x000fe20007ffe0ff */
[----:B------:R-:W-:Y:S01]  /*1580*/  IMAD R11, R12, c[0x0][0x1e8], RZ ;  /* 0x00007a000c0b7a24 */ /* 0x000fe200078e02ff */
[----:B------:R-:W-:Y:S01]  /*1590*/  IADD3 R10, -R0, RZ, RZ ;  /* 0x000000ff000a7210 */ /* 0x000fe20007ffe1ff */
[----:B------:R-:W-:Y:S02]  /*15a0*/  IMAD R12, R12, c[0x0][0x210], RZ ;  /* 0x000084000c0c7a24 */ /* 0x000fe400078e02ff */
[----:B------:R-:W-:-:S02]  /*15b0*/  IMAD R9, R9, c[0x0][0x1b0], RZ ;  /* 0x00006c0009097a24 */ /* 0x000fc400078e02ff */
[C---:B------:R-:W-:Y:S02]  /*15c0*/  IMAD R11, R66.reuse, c[0x0][0x1ec], R11 ;  /* 0x00007b00420b7a24 */ /* 0x040fe400078e020b */
[----:B------:R-:W-:-:S04]  /*15d0*/  IMAD.WIDE.U32 R6, R66, c[0x0][0x1e8], R6 ;  /* 0x00007a0042067a25 */ /* 0x000fc800078e0006 */
[----:B------:R-:W-:Y:S02]  /*15e0*/  IMAD R10, R10, c[0x0][0x2c4], R8 ;  /* 0x0000b1000a0a7a24 */ /* 0x000fe400078e0208 */
[C---:B------:R-:W-:Y:S02]  /*15f0*/  IMAD R12, R66.reuse, c[0x0][0x214], R12 ;  /* 0x00008500420c7a24 */ /* 0x040fe400078e020c */
[----:B------:R-:W-:-:S04]  /*1600*/  IMAD.WIDE.U32 R4, R66, c[0x0][0x210], R4 ;  /* 0x0000840042047a25 */ /* 0x000fc800078e0004 */
[C---:B------:R-:W-:Y:S02]  /*1610*/  IMAD R8, R0.reuse, c[0x0][0x1b4], R9 ;  /* 0x00006d0000087a24 */ /* 0x040fe400078e0209 */
[----:B------:R-:W-:Y:S01]  /*1620*/  IMAD.WIDE.U32 R2, R0, c[0x0][0x1b0], R2 ;  /* 0x00006c0000027a25 */ /* 0x000fe200078e0002 */
[----:B------:R-:W-:Y:S02]  /*1630*/  IADD3 R9, R7, R11, RZ ;  /* 0x0000000b07097210 */ /* 0x000fe40007ffe0ff */
[----:B------:R-:W-:Y:S01]  /*1640*/  SHF.R.S32.HI R11, RZ, 0x1f, R10 ;  /* 0x0000001fff0b7819 */ /* 0x000fe2000001140a */
[----:B------:R-:W-:Y:S01]  /*1650*/  IMAD.IADD R7, R5, 0x1, R12 ;  /* 0x0000000105077824 */ /* 0x000fe200078e020c */
[----:B------:R-:W-:Y:S02]  /*1660*/  IADD3 R5, R3, R8, RZ ;  /* 0x0000000803057210 */ /* 0x000fe40007ffe0ff */
[----:B------:R-:W-:Y:S02]  /*1670*/  MOV R8, R6 ;  /* 0x0000000600087202 */ /* 0x000fe40000000f00 */
[----:B------:R-:W-:Y:S01]  /*1680*/  MOV R6, R4 ;  /* 0x0000000400067202 */ /* 0x000fe20000000f00 */
[----:B------:R-:W-:Y:S01]  /*1690*/  IMAD R11, R11, c[0x0][0x1a8], RZ ;  /* 0x00006a000b0b7a24 */ /* 0x000fe200078e02ff */
[----:B------:R-:W-:-:S02]  /*16a0*/  MOV R4, R2 ;  /* 0x0000000200047202 */ /* 0x000fc40000000f00 */
[----:B-----5:R-:W-:Y:S02]  /*16b0*/  @P0 SHF.R.S32.HI R3, RZ, 0x1f, R14 ;  /* 0x0000001fff030819 */ /* 0x020fe4000001140e */
[----:B------:R-:W-:Y:S01]  /*16c0*/  @P0 MOV R2, R14 ;  /* 0x0000000e00020202 */ /* 0x000fe20000000f00 */
[----:B------:R-:W-:Y:S01]  /*16d0*/  @!P0 IMAD.MOV.U32 R2, RZ, RZ, R63 ;  /* 0x000000ffff028224 */ /* 0x000fe200078e003f */
[----:B------:R-:W-:Y:S01]  /*16e0*/  @!P0 MOV R3, R13 ;  /* 0x0000000d00038202 */ /* 0x000fe20000000f00 */
[C---:B------:R-:W-:Y:S02]  /*16f0*/  IMAD R11, R10.reuse, c[0x0][0x1ac], R11 ;  /* 0x00006b000a0b7a24 */ /* 0x040fe400078e020b */
[----:B------:R-:W-:-:S04]  /*1700*/  IMAD.WIDE.U32 R4, R10, c[0x0][0x1a8], R4 ;  /* 0x00006a000a047a25 */ /* 0x000fc800078e0004 */
[----:B------:R-:W-:Y:S01]  /*1710*/  IMAD.WIDE.U32 R12, R2, c[0x0][0x218], R6 ;  /* 0x00008600020c7a25 */ /* 0x000fe200078e0006 */
[----:B------:R-:W-:-:S03]  /*1720*/  IADD3 R7, R5, R11, RZ ;  /* 0x0000000b05077210 */ /* 0x000fc60007ffe0ff */
[C---:B------:R-:W-:Y:S02]  /*1730*/  IMAD R0, R3.reuse, c[0x0][0x218], RZ ;  /* 0x0000860003007a24 */ /* 0x040fe400078e02ff */
[----:B------:R-:W-:Y:S01]  /*1740*/  IMAD R6, R3, c[0x0][0x1f0], RZ ;  /* 0x00007c0003067a24 */ /* 0x000fe200078e02ff */
[----:B------:R-:W-:Y:S01]  /*1750*/  LEA R3, P0, R4, c[0x0][0x160], 0x1 ;  /* 0x0000580004037a11 */ /* 0x000fe200078008ff */
[C---:B------:R-:W-:Y:S02]  /*1760*/  IMAD R5, R2.reuse, c[0x0][0x21c], R0 ;  /* 0x0000870002057a24 */ /* 0x040fe400078e0200 */
[----:B------:R-:W-:-:S04]  /*1770*/  IMAD.WIDE.U32 R8, R2, c[0x0][0x1f0], R8 ;  /* 0x00007c0002087a25 */ /* 0x000fc800078e0008 */
[----:B------:R-:W-:Y:S01]  /*1780*/  IMAD R6, R2, c[0x0][0x1f4], R6 ;  /* 0x00007d0002067a24 */ /* 0x000fe200078e0206 */
[----:B------:R-:W-:Y:S02]  /*1790*/  LEA.HI.X R2, R4, c[0x0][0x164], R7, 0x1, P0 ;  /* 0x0000590004027a11 */ /* 0x000fe400000f0c07 */
[----:B------:R-:W-:Y:S02]  /*17a0*/  IADD3 R4, R13, R5, RZ ;  /* 0x000000050d047210 */ /* 0x000fe40007ffe0ff */
[----:B------:R-:W-:Y:S01]  /*17b0*/  IADD3 R6, R9, R6, RZ ;  /* 0x0000000609067210 */ /* 0x000fe20007ffe0ff */
[----:B------:R1:W-:Y:S04]  /*17c0*/  STL.64 [R1+0x30], R8 ;  /* 0x0000300801007387 */ /* 0x0003e80000100a00 */
[----:B------:R1:W-:Y:S04]  /*17d0*/  STL.64 [R1+0x38], R12 ;  /* 0x0000380c01007387 */ /* 0x0003e80000100a00 */
[----:B------:R1:W-:Y:S04]  /*17e0*/  STL [R1+0x40], R4 ;  /* 0x0000400401007387 */ /* 0x0003e80000100800 */
[----:B------:R1:W-:Y:S01]  /*17f0*/  STL [R1+0x28], R6 ;  /* 0x0000280601007387 */ /* 0x0003e20000100800 */
[----:B------:R-:W-:-:S02]  /*1800*/  ISETP.GE.AND P5, PT, R64, c[0x0][0x198], PT ;  /* 0x0000660040007a0c */ /* 0x000fc40003fa6270 */
[----:B----4-:R-:W-:Y:S02]  /*1810*/  ISETP.GE.AND P3, PT, R15, c[0x0][0x198], PT ;  /* 0x000066000f007a0c */ /* 0x010fe40003f66270 */
[----:B------:R-:W-:Y:S01]  /*1820*/  IADD3 R0, R61, R62, RZ ;  /* 0x0000003e3d007210 */ /* 0x000fe20007ffe0ff */
[----:B------:R-:W-:Y:S08]  /*1830*/  BRA.DIV ~URZ, `(.L_x_1460) ;  /* 0x00012af27f007947 */ /* 0x000ff0000b800000 */
[----:B------:R2:W3:Y:S02]  /*1840*/  SHFL.IDX PT, R5, R2, RZ, 0x181f ;  /* 0x00181fff02057589 */ /* 0x0004e400000e0000 */
.L_x_1546:
[----:B------:R-:W-:Y:S05]  /*1850*/  BRA.DIV ~URZ, `(.L_x_1461) ;  /* 0x00012b427f007947 */ /* 0x000fea000b800000 */
[----:B-1----:R1:W4:Y:S02]  /*1860*/  SHFL.IDX PT, R4, R3, RZ, 0x181f ;  /* 0x00181fff03047589 */ /* 0x00232400000e0000 */
.L_x_1547:
[----:B------:R-:W-:Y:S01]  /*1870*/  MOV R11, c[0x0][0x2c4] ;  /* 0x0000b100000b7a02 */ /* 0x000fe20000000f00 */
[----:B------:R-:W-:Y:S04]  /*1880*/  BSSY B0, `(.L_x_1462) ;  /* 0x0000010000007945 */ /* 0x000fe80003800000 */
[----:B------:R-:W-:-:S05]  /*1890*/  IMAD R11, R11, c[0x0][0x168], RZ ;  /* 0x00005a000b0b7a24 */ /* 0x000fca00078e02ff */
[----:B------:R-:W-:-:S13]  /*18a0*/  ISETP.GE.AND P0, PT, R0, R11, PT ;  /* 0x0000000b0000720c */ /* 0x000fda0003f06270 */
[----:B------:R-:W-:Y:S05]  /*18b0*/  @P0 BRA `(.L_x_1463) ;  /* 0x000000c000000947 */ /* 0x000fea0003800000 */
[----:B------:R-:W5:Y:S04]  /*18c0*/  LDL.64 R12, [R1+0x10] ;  /* 0x00001000010c7983 */ /* 0x000f680000100a00 */
[----:B--2---:R-:W2:Y:S04]  /*18d0*/  LDL R8, [R1+0x44] ;  /* 0x0000440001087983 */ /* 0x004ea80000100800 */
[----:B----4-:R-:W4:Y:S01]  /*18e0*/  LDL R9, [R1+0x4c] ;  /* 0x00004c0001097983 */ /* 0x010f220000100800 */
[-C--:B-----5:R-:W-:Y:S02]  /*18f0*/  LEA R6, P1, R12, R4.reuse, 0x1 ;  /* 0x000000040c067211 */ /* 0x0a0fe400078208ff */
[----:B--2---:R-:W-:-:S02]  /*1900*/  LEA R4, P0, R8, R4, 0x1 ;  /* 0x0000000408047211 */ /* 0x004fc400078008ff */
[-C--:B---3--:R-:W-:Y:S02]  /*1910*/  LEA.HI.X R7, R12, R5.reuse, R13, 0x1, P1 ;  /* 0x000000050c077211 */ /* 0x088fe400008f0c0d */
[----:B----4-:R-:W-:-:S03]  /*1920*/  LEA.HI.X R5, R8, R5, R9, 0x1, P0 ;  /* 0x0000000508057211 */ /* 0x010fc600000f0c09 */
[----:B------:R-:W-:Y:S01]  /*1930*/  @!PT LDS RZ, [RZ] ;  /* 0x00000000fffff984 */ /* 0x000fe20000000800 */
[----:B------:R-:W-:Y:S01]  /*1940*/  @!PT LDS RZ, [RZ] ;  /* 0x00000000fffff984 */ /* 0x000fe20000000800 */
[----:B------:R-:W-:Y:S01]  /*1950*/  @!PT LDS RZ, [RZ] ;  /* 0x00000000fffff984 */ /* 0x000fe20000000800 */
[----:B------:R2:W-:Y:S04]  /*1960*/  LDGSTS.E.BYPASS.LTC128B.128 [R248+0x8100], [R6.64], !P5 ;  /* 0x0810000006f87fae */ /* 0x0005e8000e901d46 */
[----:B------:R2:W-:Y:S02]  /*1970*/  LDGSTS.E.BYPASS.LTC128B.128 [R248+0xc100], [R4.64], !P3 ;  /* 0x0c10000004f87fae */ /* 0x0005e4000d901d46 */
.L_x_1463:
[----:B------:R-:W-:Y:S05]  /*1980*/  BSYNC B0 ;  /* 0x0000000000007941 */ /* 0x000fea0003800000 */
.L_x_1462:
[----:B------:R-:W-:Y:S05]  /*1990*/  BRA.DIV ~URZ, `(.L_x_1464) ;  /* 0x00012a627f007947 */ /* 0x000fea000b800000 */
[----:B--23--:R2:W3:Y:S04]  /*19a0*/  SHFL.IDX PT, R5, R2, 0x1, 0x181f ;  /* 0x00381f0002057f89 */ /* 0x00c4e800000e0000 */
[----:B----4-:R2:W4:Y:S02]  /*19b0*/  SHFL.IDX PT, R4, R3, 0x1, 0x181f ;  /* 0x00381f0003047f89 */ /* 0x01052400000e0000 */
.L_x_1548:
[----:B------:R-:W-:Y:S01]  /*19c0*/  IADD3 R6, R0, 0x10, RZ ;  /* 0x0000001000067810 */ /* 0x000fe20007ffe0ff */
[----:B------:R-:W-:Y:S03]  /*19d0*/  BSSY B0, `(.L_x_1465) ;  /* 0x000000f000007945 */ /* 0x000fe60003800000 */
        /* <DEDUP_REMOVED lines=14> */
.L_x_1466:
[----:B------:R-:W-:Y:S05]  /*1ac0*/  BSYNC B0 ;  /* 0x0000000000007941 */ /* 0x000fea0003800000 */
.L_x_1465:
[----:B------:R-:W-:Y:S05]  /*1ad0*/  BRA.DIV ~URZ, `(.L_x_1467) ;  /* 0x000129e27f007947 */ /* 0x000fea000b800000 */
[----:B--23--:R2:W3:Y:S02]  /*1ae0*/  SHFL.IDX PT, R5, R2, 0x2, 0x181f ;  /* 0x00581f0002057f89 */ /* 0x00c4e400000e0000 */
.L_x_1549:
[----:B------:R-:W-:Y:S05]  /*1af0*/  BRA.DIV ~URZ, `(.L_x_1468) ;  /* 0x00012a327f007947 */ /* 0x000fea000b800000 */
[----:B----4-:R4:W1:Y:S02]  /*1b00*/  SHFL.IDX PT, R4, R3, 0x2, 0x181f ;  /* 0x00581f0003047f89 */ /* 0x01086400000e0000 */
.L_x_1550:
[----:B------:R-:W-:Y:S01]  /*1b10*/  IADD3 R6, R0, 0x20, RZ ;  /* 0x0000002000067810 */ /* 0x000fe20007ffe0ff */
[----:B------:R-:W-:Y:S03]  /*1b20*/  BSSY B0, `(.L_x_1469) ;  /* 0x000000f000007945 */ /* 0x000fe60003800000 */
[----:B------:R-:W-:-:S13]  /*1b30*/  ISETP.GE.AND P0, PT, R6, R11, PT ;  /* 0x0000000b0600720c */ /* 0x000fda0003f06270 */
[----:B------:R-:W-:Y:S05]  /*1b40*/  @P0 BRA `(.L_x_1470) ;  /* 0x000000c000000947 */ /* 0x000fea0003800000 */
[----:B------:R-:W5:Y:S04]  /*1b50*/  LDL.64 R12, [R1+0x10] ;  /* 0x00001000010c7983 */ /* 0x000f680000100a00 */
[----:B--2---:R-:W2:Y:S04]  /*1b60*/  LDL R8, [R1+0x44] ;  /* 0x0000440001087983 */ /* 0x004ea80000100800 */
[----:B----4-:R-:W4:Y:S01]  /*1b70*/  LDL R9, [R1+0x4c] ;  /* 0x00004c0001097983 */ /* 0x010f220000100800 */
[-C--:B-1---5:R-:W-:Y:S02]  /*1b80*/  LEA R6, P1, R12, R4.reuse, 0x1 ;  /* 0x000000040c067211 */ /* 0x0a2fe400078208ff */
        /* <DEDUP_REMOVED lines=8> */
.L_x_1470:
[----:B------:R-:W-:Y:S05]  /*1c10*/  BSYNC B0 ;  /* 0x0000000000007941 */ /* 0x000fea0003800000 */
.L_x_1469:
[----:B------:R-:W-:Y:S05]  /*1c20*/  BRA.DIV ~URZ, `(.L_x_1471) ;  /* 0x000129627f007947 */ /* 0x000fea000b800000 */
[----:B-1-3--:R1:W3:Y:S04]  /*1c30*/  SHFL.IDX PT, R5, R2, 0x3, 0x181f ;  /* 0x00781f0002057f89 */ /* 0x00a2e800000e0000 */
[----:B------:R1:W2:Y:S02]  /*1c40*/  SHFL.IDX PT, R4, R3, 0x3, 0x181f ;  /* 0x00781f0003047f89 */ /* 0x0002a400000e0000 */
.L_x_1551:
[----:B------:R-:W-:Y:S01]  /*1c50*/  IADD3 R6, R0, 0x30, RZ ;  /* 0x0000003000067810 */ /* 0x000fe20007ffe0ff */
[----:B------:R-:W-:Y:S03]  /*1c60*/  BSSY B0, `(.L_x_1472) ;  /* 0x000000f000007945 */ /* 0x000fe60003800000 */
[----:B------:R-:W-:-:S13]  /*1c70*/  ISETP.GE.AND P0, PT, R6, R11, PT ;  /* 0x0000000b0600720c */ /* 0x000fda0003f06270 */
[----:B------:R-:W-:Y:S05]  /*1c80*/  @P0 BRA `(.L_x_1473) ;  /* 0x000000c000000947 */ /* 0x000fea0003800000 */
[----:B------:R-:W5:Y:S04]  /*1c90*/  LDL.64 R12, [R1+0x10] ;  /* 0x00001000010c7983 */ /* 0x000f680000100a00 */
[----:B----4-:R-:W4:Y:S04]  /*1ca0*/  LDL R8, [R1+0x44] ;  /* 0x0000440001087983 */ /* 0x010f280000100800 */
[----:B---3--:R-:W3:Y:S01]  /*1cb0*/  LDL R9, [R1+0x4c] ;  /* 0x00004c0001097983 */ /* 0x008ee20000100800 */
[-C--:B--2--5:R-:W-:Y:S02]  /*1cc0*/  LEA R6, P1, R12, R4.reuse, 0x1 ;  /* 0x000000040c067211 */ /* 0x0a4fe400078208ff */
[----:B----4-:R-:W-:-:S02]  /*1cd0*/  LEA R4, P0, R8, R4, 0x1 ;  /* 0x0000000408047211 */ /* 0x010fc400078008ff */
[-C--:B------:R-:W-:Y:S02]  /*1ce0*/  LEA.HI.X R7, R12, R5.reuse, R13, 0x1, P1 ;  /* 0x000000050c077211 */ /* 0x080fe400008f0c0d */
[----:B---3--:R-:W-:-:S03]  /*1cf0*/  LEA.HI.X R5, R8, R5, R9, 0x1, P0 ;  /* 0x0000000508057211 */ /* 0x008fc600000f0c09 */
[----:B------:R-:W-:Y:S01]  /*1d00*/  @!PT LDS RZ, [RZ] ;  /* 0x00000000fffff984 */ /* 0x000fe20000000800 */
[----:B------:R-:W-:Y:S01]  /*1d10*/  @!PT LDS RZ, [RZ] ;  /* 0x00000000fffff984 */ /* 0x000fe20000000800 */
[----:B------:R-:W-:Y:S01]  /*1d20*/  @!PT LDS RZ, [RZ] ;  /* 0x00000000fffff984 */ /* 0x000fe20000000800 */
[----:B------:R2:W-:Y:S04]  /*1d30*/  LDGSTS.E.BYPASS.LTC128B.128 [R248+0x9900], [R6.64], !P5 ;  /* 0x0990000006f87fae */ /* 0x0005e8000e901d46 */
[----:B------:R2:W-:Y:S02]  /*1d40*/  LDGSTS.E.BYPASS.LTC128B.128 [R248+0xd900], [R4.64], !P3 ;  /* 0x0d90000004f87fae */ /* 0x0005e4000d901d46 */
.L_x_1473:
[----:B------:R-:W-:Y:S05]  /*1d50*/  BSYNC B0 ;  /* 0x0000000000007941 */ /* 0x000fea0003800000 */
.L_x_1472:
[----:B------:R-:W-:Y:S05]  /*1d60*/  BRA.DIV ~URZ, `(.L_x_1474) ;  /* 0x000128e27f007947 */ /* 0x000fea000b800000 */
[----:B--23--:R2:W3:Y:S02]  /*1d70*/  SHFL.IDX PT, R5, R2, 0x4, 0x181f ;  /* 0x00981f0002057f89 */ /* 0x00c4e400000e0000 */
.L_x_1552:
[----:B------:R-:W-:Y:S05]  /*1d80*/  BRA.DIV ~URZ, `(.L_x_1475) ;  /* 0x000129327f007947 */ /* 0x000fea000b800000 */
[----:B------:R1:W2:Y:S02]  /*1d90*/  SHFL.IDX PT, R4, R3, 0x4, 0x181f ;  /* 0x00981f0003047f89 */ /* 0x0002a400000e0000 */
.L_x_1553:
        /* <DEDUP_REMOVED lines=16> */
.L_x_1477:
[----:B------:R-:W-:Y:S05]  /*1ea0*/  BSYNC B0 ;  /* 0x0000000000007941 */ /* 0x000fea0003800000 */
.L_x_1476:
[----:B------:R-:W-:Y:S05]  /*1eb0*/  BRA.DIV ~URZ, `(.L_x_1478) ;  /* 0x000128627f007947 */ /* 0x000fea000b800000 */
[----:B--23--:R2:W3:Y:S04]  /*1ec0*/  SHFL.IDX PT, R5, R2, 0x5, 0x181f ;  /* 0x00b81f0002057f89 */ /* 0x00c4e800000e0000 */
[----:B------:R2:W1:Y:S02]  /*1ed0*/  SHFL.IDX PT, R4, R3, 0x5, 0x181f ;  /* 0x00b81f0003047f89 */ /* 0x00046400000e0000 */
.L_x_1554:
        /* <DEDUP_REMOVED lines=16> */
.L_x_1480:
[----:B------:R-:W-:Y:S05]  /*1fe0*/  BSYNC B0 ;  /* 0x0000000000007941 */ /* 0x000fea0003800000 */
.L_x_1479:
[----:B------:R-:W-:Y:S05]  /*1ff0*/  BRA.DIV ~URZ, `(.L_x_1481) ;  /* 0x000127e27f007947 */ /* 0x000fea000b800000 */
[----:B-1-3--:R1:W3:Y:S02]  /*2000*/  SHFL.IDX PT, R5, R2, 0x6, 0x181f ;  /* 0x00d81f0002057f89 */ /* 0x00a2e400000e0000 */
.L_x_1555:
[----:B------:R-:W-:Y:S05]  /*2010*/  BRA.DIV ~URZ, `(.L_x_1482) ;  /* 0x000128327f007947 */ /* 0x000fea000b800000 */
[----:B------:R1:W2:Y:S02]  /*2020*/  SHFL.IDX PT, R4, R3, 0x6, 0x181f ;  /* 0x00d81f0003047f89 */ /* 0x0002a400000e0000 */
.L_x_1556:
        /* <DEDUP_REMOVED lines=16> */
.L_x_1484:
[----:B------:R-:W-:Y:S05]  /*2130*/  BSYNC B0 ;  /* 0x0000000000007941 */ /* 0x000fea0003800000 */
.L_x_1483:
[----:B------:R-:W-:Y:S05]  /*2140*/  BRA.DIV ~URZ, `(.L_x_1485) ;  /* 0x000127627f007947 */ /* 0x000fea000b800000 */
[----:B--2---:R2:W1:Y:S04]  /*2150*/  SHFL.IDX PT, R6, R2, 0x7, 0x181f ;  /* 0x00f81f0002067f89 */ /* 0x00446800000e0000 */
[----:B-1--4-:R-:W1:Y:S02]  /*2160*/  SHFL.IDX PT, R3, R3, 0x7, 0x181f ;  /* 0x00f81f0003037f89 */ /* 0x012e6400000e0000 */
.L_x_1557:
[----:B------:R-:W4:Y:S04]  /*2170*/  LDL.64 R152, [R1+0x10] ;  /* 0x0000100001987983 */ /* 0x000f280000100a00 */
[----:B------:R-:W5:Y:S04]  /*2180*/  LDL R7, [R1+0x44] ;  /* 0x0000440001077983 */ /* 0x000f680000100800 */
[----:B--2---:R-:W2:Y:S04]  /*2190*/  LDL R8, [R1+0x4c] ;  /* 0x00004c0001087983 */ /* 0x004ea80000100800 */
[----:B---3--:R-:W3:Y:S01]  /*21a0*/  LDL R196, [R1+0x4] ;  /* 0x0000040001c47983 */ /* 0x008ee20000100800 */
[----:B------:R-:W-:-:S04]  /*21b0*/  IADD3 R0, R0, 0x70, RZ ;  /* 0x0000007000007810 */ /* 0x000fc80007ffe0ff */
[----:B------:R-:W-:-:S13]  /*21c0*/  ISETP.GE.AND P2, PT, R0, R11, PT ;  /* 0x0000000b0000720c */ /* 0x000fda0003f46270 */
[CC--:B-1--4-:R-:W-:Y:S02]  /*21d0*/  @!P2 LEA R4, P1, R152.reuse, R3.reuse, 0x1 ;  /* 0x000000039804a211 */ /* 0x0d2fe400078208ff */
[C---:B-----5:R-:W-:Y:S02]  /*21e0*/  @!P2 LEA R2, P0, R7.reuse, R3, 0x1 ;  /* 0x000000030702a211 */ /* 0x060fe400078008ff */
[-C--:B------:R-:W-:Y:S02]  /*21f0*/  @!P2 LEA.HI.X R5, R152, R6.reuse, R153, 0x1, P1 ;  /* 0x000000069805a211 */ /* 0x080fe400008f0c99 */
[----:B--2---:R-:W-:-:S03]  /*2200*/  @!P2 LEA.HI.X R3, R7, R6, R8, 0x1, P0 ;  /* 0x000000060703a211 */ /* 0x004fc600000f0c08 */
[----:B------:R-:W-:Y:S01]  /*2210*/  @!PT LDS RZ, [RZ] ;  /* 0x00000000fffff984 */ /* 0x000fe20000000800 */
[----:B------:R-:W-:Y:S01]  /*2220*/  @!PT LDS RZ, [RZ] ;  /* 0x00000000fffff984 */ /* 0x000fe20000000800 */
[----:B------:R-:W-:Y:S01]  /*2230*/  @!PT LDS RZ, [RZ] ;  /* 0x00000000fffff984 */ /* 0x000fe20000000800 */
[----:B------:R1:W-:Y:S04]  /*2240*/  @!P2 LDGSTS.E.BYPASS.LTC128B.128 [R248+0xb900], [R4.64], !P5 ;  /* 0x0b90000004f8afae */ /* 0x0003e8000e901d46 */
[----:B------:R1:W-:Y:S01]  /*2250*/  @!P2 LDGSTS.E.BYPASS.LTC128B.128 [R248+0xf900], [R2.64], !P3 ;  /* 0x0f90000002f8afae */ /* 0x0003e2000d901d46 */
[----:B---3--:R-:W-:-:S03]  /*2260*/  IADD3 R92, R196, -0x1, RZ ;  /* 0xffffffffc45c7810 */ /* 0x008fc60007ffe0ff */
[----:B------:R-:W0:Y:S01]  /*2270*/  LDGDEPBAR ;  /* 0x00000000000079af */ /* 0x000e220000000000 */
[----:B------:R-:W-:Y:S03]  /*2280*/  WARPSYNC 0xffffffff ;  /* 0xffffffff00007948 */ /* 0x000fe60003800000 */
[----:B------:R-:W2:Y:S04]  /*2290*/  LDL.64 R156, [R1+0x30] ;  /* 0x00003000019c7983 */ /* 0x000ea80000100a00 */
[----:B------:R-:W3:Y:S04]  /*22a0*/  LDL R154, [R1+0x28] ;  /* 0x00002800019a7983 */ /* 0x000ee80000100800 */
[----:B------:R-:W4:Y:S04]  /*22b0*/  LDL.64 R32, [R1+0x38] ;  /* 0x0000380001207983 */ /* 0x000f280000100a00 */
[----:B------:R-:W5:Y:S04]  /*22c0*/  LDL R19, [R1+0x40] ;  /* 0x0000400001137983 */ /* 0x000f680000100800 */
[----:B------:R-:W1:Y:S01]  /*22d0*/  S2R R8, SR_TID.X ;  /* 0x0000000000087919 */ /* 0x000e620000002100 */
[----:B------:R-:W-:-:S02]  /*22e0*/  SHF.R.S32.HI R16, RZ, 0x1f, R92 ;  /* 0x0000001fff107819 */ /* 0x000fc4000001145c */
[----:B-1----:R-:W-:-:S04]  /*22f0*/  SHF.R.S32.HI R18, RZ, 0x1f, R8 ;  /* 0x0000001fff127819 */ /* 0x002fc80000011408 */
[----:B------:R-:W-:-:S04]  /*2300*/  LEA.HI R18, R18, R8, RZ, 0x3 ;  /* 0x0000000812127211 */ /* 0x000fc800078f18ff */
[----:B------:R-:W-:-:S04]  /*2310*/  SHF.R.S32.HI R18, RZ, 0x3, R18 ;  /* 0x00000003ff127819 */ /* 0x000fc80000011412 */
[----:B------:R-:W-:-:S05]  /*2320*/  IADD3 R0, -R18, c[0x0][0x1d0], RZ ;  /* 0x0000740012007a10 */ /* 0x000fca0007ffe1ff */
[----:B------:R-:W-:Y:S02]  /*2330*/  IMAD R0, R92, -0x40, R0 ;  /* 0xffffffc05c007824 */ /* 0x000fe400078e0200 */
[----:B------:R-:W-:-:S03]  /*2340*/  IMAD R2, R16, c[0x0][0x1e0], RZ ;  /* 0x0000780010027a24 */ /* 0x000fc600078e02ff */
[----:B------:R-:W-:Y:S01]  /*2350*/  ISETP.GE.AND P1, PT, R0, 0x1, PT ;  /* 0x000000010000780c */ /* 0x000fe20003f26270 */
[----:B------:R-:W-:Y:S01]  /*2360*/  IMAD.WIDE.U32 R4, R92, c[0x0][0x1e0], RZ ;  /* 0x000078005c047a25 */ /* 0x000fe200078e00ff */
[----:B------:R-:W-:-:S03]  /*2370*/  ISETP.GE.AND P2, PT, R0, 0x11, PT ;  /* 0x000000110000780c */ /* 0x000fc60003f46270 */
[----:B------:R-:W-:-:S05]  /*2380*/  IMAD R3, R92, c[0x0][0x1e4], R2 ;  /* 0x000079005c037a24 */ /* 0x000fca00078e0202 */
[----:B------:R-:W-:-:S03]  /*2390*/  IADD3 R3, R5, R3, RZ ;  /* 0x0000000305037210 */ /* 0x000fc60007ffe0ff */
[----:B------:R-:W-:Y:S02]  /*23a0*/  @P1 ISETP.GE.AND P0, PT, R152, c[0x0][0x1d4], PT ;  /* 0x0000750098001a0c */ /* 0x000fe40003f06270 */
[----:B------:R-:W-:Y:S02]  /*23b0*/  MOV R148, c[0x0][0x1e0] ;  /* 0x0000780000947a02 */ /* 0x000fe40000000f00 */
[----:B------:R-:W-:Y:S01]  /*23c0*/  ISETP.GE.AND P6, PT, R7, c[0x0][0x1d4], PT ;  /* 0x0000750007007a0c */ /* 0x000fe20003fc6270 */
[----:B------:R-:W-:Y:S01]  /*23d0*/  BAR.SYNC.DEFER_BLOCKING 0x0 ;  /* 0x0000000000007b1d */ /* 0x000fe20000010000 */
[----:B------:R-:W-:Y:S02]  /*23e0*/  ISETP.GE.AND P5, PT, R0, 0x21, PT ;  /* 0x000000210000780c */ /* 0x000fe40003fa6270 */
[----:B------:R-:W-:Y:S01]  /*23f0*/  MOV R149, c[0x0][0x1e4] ;  /* 0x0000790000957a02 */ /* 0x000fe20000000f00 */
[----:B------:R-:W-:Y:S01]  /*2400*/  IMAD.WIDE.U32 R10, R148, 0x20, RZ ;  /* 0x00000020940a7825 */ /* 0x000fe200078e00ff */
[----:B------:R-:W-:-:S05]  /*2410*/  MOV R150, 0xffffffc0 ;  /* 0xffffffc000967802 */ /* 0x000fca0000000f00 */
[----:B------:R-:W-:Y:S01]  /*2420*/  IMAD R144, R92, R150, c[0x0][0x1d0] ;  /* 0x000074005c907624 */ /* 0x000fe200078e0296 */
[----:B------:R-:W-:-:S04]  /*2430*/  MOV R40, c[0x0][0x208] ;  /* 0x0000820000287a02 */ /* 0x000fc80000000f00 */
[----:B------:R-:W-:Y:S02]  /*2440*/  SHF.L.U32 R41, R40, 0x5, RZ ;  /* 0x0000000528297819 */ /* 0x000fe400000006ff */
[----:B--2---:R-:W-:-:S04]  /*2450*/  LEA R2, P3, R4, R156, 0x6 ;  /* 0x0000009c04027211 */ /* 0x004fc800078630ff */
[----:B---3--:R-:W-:Y:S02]  /*2460*/  LEA.HI.X R3, R4, R154, R3, 0x6, P3 ;  /* 0x0000009a04037211 */ /* 0x008fe400018f3403 */
[----:B------:R-:W-:-:S04]  /*2470*/  @P1 LEA R4, P3, R2, c[0x0][0x1c8], 0x1 ;  /* 0x0000720002041a11 */ /* 0x000fc800078608ff */
[----:B------:R-:W-:Y:S02]  /*2480*/  @P1 LEA.HI.X R5, R2, c[0x0][0x1cc], R3, 0x1, P3 ;  /* 0x0000730002051a11 */ /* 0x000fe400018f0c03 */
[----:B------:R-:W-:-:S03]  /*2490*/  @P2 LEA R6, P3, R148, R2, 0x4 ;  /* 0x0000000294062211 */ /* 0x000fc600078620ff */
[----:B------:R-:W-:Y:S01]  /*24a0*/  @!PT LDS RZ, [RZ] ;  /* 0x00000000fffff984 */ /* 0x000fe20000000800 */
[----:B------:R-:W-:Y:S01]  /*24b0*/  @!PT LDS RZ, [RZ] ;  /* 0x00000000fffff984 */ /* 0x000fe20000000800 */
[----:B------:R-:W-:Y:S01]  /*24c0*/  @!PT LDS RZ, [RZ] ;  /* 0x00000000fffff984 */ /* 0x000fe20000000800 */
[----:B------:R1:W-:Y:S01]  /*24d0*/  @P1 LDGSTS.E.BYPASS.LTC128B.128 [R248+0x4100], [R4.64], !P0 ;  /* 0x0410000004f81fae */ /* 0x0003e2000c101d46 */
[----:B------:R-:W-:Y:S02]  /*24e0*/  @P2 LEA R8, P0, R6, c[0x0][0x1c8], 0x1 ;  /* 0x0000720006082a11 */ /* 0x000fe400078008ff */
[----:B------:R-:W-:Y:S01]  /*24f0*/  @P2 LEA.HI.X R7, R148, R3, R149, 0x4, P3 ;  /* 0x0000000394072211 */ /* 0x000fe200018f2495 */
[----:B------:R1:W-:Y:S01]  /*2500*/  @P1 LDGSTS.E.BYPASS.LTC128B.128 [R248+0x6100], [R4.64+0x80], !P6 ;  /* 0x0610008004f81fae */ /* 0x0003e2000f101d46 */
[----:B------:R-:W-:Y:S02]  /*2510*/  ISETP.GE.AND P3, PT, R0, 0x31, PT ;  /* 0x000000310000780c */ /* 0x000fe40003f66270 */
[----:B------:R-:W-:Y:S02]  /*2520*/  @P2 LEA.HI.X R9, R6, c[0x0][0x1cc], R7, 0x1, P0 ;  /* 0x0000730006092a11 */ /* 0x000fe400000f0c07 */
[----:B------:R-:W-:Y:S02]  /*2530*/  @P2 ISETP.GE.AND P0, PT, R152, c[0x0][0x1d4], PT ;  /* 0x0000750098002a0c */ /* 0x000fe40003f06270 */
[----:B------:R-:W-:-:S11]  /*2540*/  @P5 IADD3 R0, P1, R2, R10, RZ ;  /* 0x0000000a02005210 */ /* 0x000fd60007f3e0ff */
[----:B------:R2:W-:Y:S01]  /*2550*/  @P2 LDGSTS.E.BYPASS.LTC128B.128 [R248+0x4900], [R8.64], !P0 ;  /* 0x0490000008f82fae */ /* 0x0005e2000c101d46 */
[----:B-1----:R-:W-:-:S03]  /*2560*/  SHF.L.U32 R4, R149, 0x5, RZ ;  /* 0x0000000595047819 */ /* 0x002fc600000006ff */
[----:B------:R2:W-:Y:S01]  /*2570*/  @P2 LDGSTS.E.BYPASS.LTC128B.128 [R248+0x6900], [R8.64+0x80], !P6 ;  /* 0x0690008008f82fae */ /* 0x0005e2000f101d46 */
[----:B------:R-:W-:Y:S02]  /*2580*/  @P5 IADD3.X R4, R3, R11, R4, P1, !PT ;  /* 0x0000000b03045210 */ /* 0x000fe40000ffe404 */
[----:B------:R-:W-:Y:S01]  /*2590*/  @P5 LEA R6, P1, R0, c[0x0][0x1c8], 0x1 ;  /* 0x0000720000065a11 */ /* 0x000fe200078208ff */
[----:B------:R-:W-:-:S03]  /*25a0*/  @P3 IMAD.WIDE.U32 R2, R148, 0x30, R2 ;  /* 0x0000003094023825 */ /* 0x000fc600078e0002 */
[----:B------:R-:W-:Y:S01]  /*25b0*/  @P5 LEA.HI.X R7, R0, c[0x0][0x1cc], R4, 0x1, P1 ;  /* 0x0000730000075a11 */ /* 0x000fe200008f0c04 */
[----:B------:R-:W-:Y:S01]  /*25c0*/  @P3 IMAD R0, R149, 0x30, RZ ;  /* 0x0000003095003824 */ /* 0x000fe200078e02ff */
[C---:B------:R-:W-:Y:S02]  /*25d0*/  @P5 ISETP.GE.AND P1, PT, R152.reuse, c[0x0][0x1d4], PT ;  /* 0x0000750098005a0c */ /* 0x040fe40003f26270 */
[----:B------:R-:W-:Y:S02]  /*25e0*/  @P3 ISETP.GE.AND P0, PT, R152, c[0x0][0x1d4], PT ;  /* 0x0000750098003a0c */ /* 0x000fe40003f06270 */
        /* <DEDUP_REMOVED lines=9> */
[----:B------:R-:W-:-:S04]  /*2680*/  DEPBAR.LE SB0, 0x0 ;  /* 0x000080000000791a */ /* 0x000fc80000000000 */
[----:B------:R-:W-:Y:S06]  /*2690*/  BAR.SYNC.DEFER_BLOCKING 0x0 ;  /* 0x0000000000007b1d */ /* 0x000fec0000010000 */
[----:B-1----:R-:W-:Y:S04]  /*26a0*/  LDSM.16.M88.4 R4, [R235+0x2000] ;  /* 0x00200000eb04783b */ /* 0x002fe80000000200 */
[----:B--2---:R-:W1:Y:S04]  /*26b0*/  LDSM.16.M88.4 R8, [R228] ;  /* 0x00000000e408783b */ /* 0x004e680000000200 */
[----:B------:R-:W2:Y:S04]  /*26c0*/  LDSM.16.M88.4 R20, [R228+0x800] ;  /* 0x00080000e414783b */ /* 0x000ea80000000200 */
[----:B------:R-:W3:Y:S04]  /*26d0*/  LDSM.16.M88.4 R24, [R228+0x1000] ;  /* 0x00100000e418783b */ /* 0x000ee80000000200 */
[----:B------:R-:W3:Y:S04]  /*26e0*/  LDSM.16.M88.4 R28, [R228+0x1800] ;  /* 0x00180000e41c783b */ /* 0x000ee80000000200 */
[----:B------:R-:W3:Y:S01]  /*26f0*/  LDSM.16.M88.4 R12, [R235] ;  /* 0x00000000eb0c783b */ /* 0x000ee20000000200 */
[----:B------:R-:W-:-:S02]  /*2700*/  IMAD R0, R16, c[0x0][0x208], RZ ;  /* 0x0000820010007a24 */ /* 0x000fc400078e02ff */
[----:B------:R-:W-:Y:S01]  /*2710*/  IMAD.WIDE.U32 R16, R92, c[0x0][0x208], RZ ;  /* 0x000082005c107a25 */ /* 0x000fe200078e00ff */
[----:B------:R-:W-:Y:S01]  /*2720*/  ISETP.GE.AND P5, PT, R152, c[0x0][0x1d4], PT ;  /* 0x0000750098007a0c */ /* 0x000fe20003fa6270 */
[----:B------:R-:W-:Y:S02]  /*2730*/  LDSM.16.M88.4 R48, [R239] ;  /* 0x00000000ef30783b */ /* 0x000fe40000000200 */
[----:B------:R-:W-:Y:S01]  /*2740*/  IMAD R0, R92, c[0x0][0x20c], R0 ;  /* 0x000083005c007a24 */ /* 0x000fe200078e0200 */
[C---:B----4-:R-:W-:Y:S01]  /*2750*/  LEA R3, P0, R16.reuse, R32, 0x6 ;  /* 0x0000002010037211 */ /* 0x050fe200078030ff */
[----:B------:R-:W-:Y:S03]  /*2760*/  LDSM.16.M88.4 R44, [R247] ;  /* 0x00000000f72c783b */ /* 0x000fe60000000200 */
[----:B------:R-:W-:Y:S01]  /*2770*/  IADD3 R0, R17, R0, RZ ;  /* 0x0000000011007210 */ /* 0x000fe20007ffe0ff */
[----:B------:R-:W-:Y:S04]  /*2780*/  LDSM.16.M88.4 R36, [R246] ;  /* 0x00000000f624783b */ /* 0x000fe80000000200 */
[----:B------:R-:W-:Y:S01]  /*2790*/  LDSM.16.M88.4 R32, [R245] ;  /* 0x00000000f520783b */ /* 0x000fe20000000200 */
[C---:B-1----:R-:W-:Y:S08]  /*27a0*/  HMMA.16816.F32 R52, R4.reuse, R8, RZ ;  /* 0x000000080434723c */ /* 0x042ff000000018ff */
[C---:B--2---:R-:W-:Y:S08]  /*27b0*/  HMMA.16816.F32 R76, R4.reuse, R20, RZ ;  /* 0x00000014044c723c */ /* 0x044ff000000018ff */
[C---:B---3--:R-:W-:Y:S08]  /*27c0*/  HMMA.16816.F32 R72, R4.reuse, R24, RZ ;  /* 0x000000180448723c */ /* 0x048ff000000018ff */
[C---:B------:R-:W-:Y:S08]  /*27d0*/  HMMA.16816.F32 R68, R4.reuse, R28, RZ ;  /* 0x0000001c0444723c */ /* 0x040ff000000018ff */
[C---:B------:R-:W-:Y:S08]  /*27e0*/  HMMA.16816.F32 R80, R4.reuse, R10, RZ ;  /* 0x0000000a0450723c */ /* 0x040ff000000018ff */
[C---:B------:R-:W-:Y:S08]  /*27f0*/  HMMA.16816.F32 R116, R4.reuse, R22, RZ ;  /* 0x000000160474723c */ /* 0x040ff000000018ff */
[C---:B------:R-:W-:Y:S08]  /*2800*/  HMMA.16816.F32 R112, R4.reuse, R26, RZ ;  /* 0x0000001a0470723c */ /* 0x040ff000000018ff */
[----:B------:R-:W-:Y:S07]  /*2810*/  HMMA.16816.F32 R108, R4, R30, RZ ;  /* 0x0000001e046c723c */ /* 0x000fee00000018ff */
[----:B-----5:R-:W-:-:S02]  /*2820*/  LEA.HI.X R4, R16, R19, R0, 0x6, P0 ;  /* 0x0000001310047211 */ /* 0x020fc400000f3400 */
[----:B------:R-:W-:Y:S02]  /*2830*/  IADD3 R0, -R18, R144, RZ ;  /* 0x0000009012007210 */ /* 0x000fe40007ffe1ff */
[----:B------:R-:W-:Y:S02]  /*2840*/  LEA R2, P0, R3, c[0x0][0x1f8], 0x1 ;  /* 0x00007e0003027a11 */ /* 0x000fe400078008ff */
[C---:B------:R-:W-:Y:S02]  /*2850*/  ISETP.LT.OR P3, PT, R0.reuse, 0x1, P5 ;  /* 0x000000010000780c */ /* 0x040fe40002f61670 */
[C---:B------:R-:W-:Y:S02]  /*2860*/  ISETP.LT.OR P2, PT, R0.reuse, 0x1, P6 ;  /* 0x000000010000780c */ /* 0x040fe40003741670 */
[----:B------:R-:W-:Y:S02]  /*2870*/  MOV R5, 0x5 ;  /* 0x0000000500057802 */ /* 0x000fe40000000f00 */
[----:B------:R-:W-:-:S02]  /*2880*/  ISETP.LT.OR P1, PT, R0, 0x11, P5 ;  /* 0x000000110000780c */ /* 0x000fc40002f21670 */
[----:B------:R-:W-:Y:S02]  /*2890*/  LEA.HI.X R3, R3, c[0x0][0x1fc], R4, 0x1, P0 ;  /* 0x00007f0003037a11 */ /* 0x000fe400000f0c04 */
[----:B------:R-:W-:Y:S02]  /*28a0*/  SHF.L.U64.HI R40, R40, R5, c[0x0][0x20c] ;  /* 0x0000830028287619 */ /* 0x000fe40000010205 */
[----:B------:R-:W-:Y:S01]  /*28b0*/  IADD3 R18, P0, R41, R2, RZ ;  /* 0x0000000229127210 */ /* 0x000fe20007f1e0ff */
[----:B------:R-:W-:Y:S01]  /*28c0*/  HMMA.16816.F32 R60, R12, R8, RZ ;  /* 0x000000080c3c723c */ /* 0x000fe200000018ff */
[----:B------:R-:W-:Y:S02]  /*28d0*/  LDSM.16.M88.4 R4, [R237+0x2000] ;  /* 0x00200000ed04783b */ /* 0x000fe40000000200 */
[----:B------:R-:W-:Y:S02]  /*28e0*/  IADD3.X R19, R40, R3, RZ, P0, !PT ;  /* 0x0000000328137210 */ /* 0x000fe400007fe4ff */
[----:B------:R-:W-:-:S03]  /*28f0*/  IADD3 R16, P0, R18, R41, RZ ;  /* 0x0000002912107210 */ /* 0x000fc60007f1e0ff */
[----:B------:R-:W-:Y:S01]  /*2900*/  HMMA.16816.F32 R104, R12, R10, RZ ;  /* 0x0000000a0c68723c */ /* 0x000fe200000018ff */
[----:B------:R-:W1:Y:S01]  /*2910*/  LDSM.16.M88.4 R8, [R237] ;  /* 0x00000000ed08783b */ /* 0x000e620000000200 */
[----:B------:R-:W-:-:S03]  /*2920*/  IADD3.X R17, R19, R40, RZ, P0, !PT ;  /* 0x0000002813117210 */ /* 0x000fc600007fe4ff */
[----:B------:R-:W-:Y:S01]  /*2930*/  @!PT LDS RZ, [RZ] ;  /* 0x00000000fffff984 */ /* 0x000fe20000000800 */
[----:B------:R-:W-:Y:S01]  /*2940*/  @!PT LDS RZ, [RZ] ;  /* 0x00000000fffff984 */ /* 0x000fe20000000800 */
[----:B------:R-:W-:Y:S01]  /*2950*/  @!PT LDS RZ, [RZ] ;  /* 0x00000000fffff984 */ /* 0x000fe20000000800 */
[----:B------:R2:W-:Y:S04]  /*2960*/  LDGSTS.E.BYPASS.LTC128B.128 [R248+0x100], [R2.64], !P3 ;  /* 0x0010000002f87fae */ /* 0x0005e8000d901d46 */
[----:B------:R2:W-:Y:S04]  /*2970*/  LDGSTS.E.BYPASS.LTC128B.128 [R248+0x2100], [R2.64+0x80], !P2 ;  /* 0x0210008002f87fae */ /* 0x0005e8000d101d46 */
[----:B------:R3:W-:Y:S01]  /*2980*/  LDGSTS.E.BYPASS.LTC128B.128 [R248+0x900], [R18.64], !P1 ;  /* 0x0090000012f87fae */ /* 0x0007e2000c901d46 */
[----:B------:R-:W-:Y:S01]  /*2990*/  ISETP.LT.OR P3, PT, R0, 0x11, P6 ;  /* 0x000000110000780c */ /* 0x000fe20003761670 */
[----:B------:R-:W-:Y:S01]  /*29a0*/  HMMA.16816.F32 R88, R12, R24, RZ ;  /* 0x000000180c58723c */ /* 0x000fe200000018ff */
[----:B---3--:R-:W-:-:S02]  /*29b0*/  IADD3 R18, P2, P1, R41, 0x80, R2 ;  /* 0x0000008029127810 */ /* 0x008fc4000795e002 */
[----:B--2---:R-:W-:Y:S02]  /*29c0*/  IADD3 R2, P0, R16, R41, RZ ;  /* 0x0000002910027210 */ /* 0x004fe40007f1e0ff */
[----:B------:R-:W-:Y:S02]  /*29d0*/  IADD3.X R19, R40, RZ, R3, P2, P1 ;  /* 0x000000ff28137210 */ /* 0x000fe400017e2403 */
[----:B------:R-:W-:Y:S02]  /*29e0*/  ISETP.LT.OR P1, PT, R0, 0x21, P5 ;  /* 0x000000210000780c */ /* 0x000fe40002f21670 */
[----:B------:R-:W-:-:S03]  /*29f0*/  IADD3.X R3, R17, R40, RZ, P0, !PT ;  /* 0x0000002811037210 */ /* 0x000fc600007fe4ff */
[----:B------:R2:W-:Y:S01]  /*2a00*/  LDGSTS.E.BYPASS.LTC128B.128 [R248+0x2900], [R18.64], !P3 ;  /* 0x0290000012f87fae */ /* 0x0005e2000d901d46 */
[C---:B------:R-:W-:Y:S02]  /*2a10*/  ISETP.LT.OR P0, PT, R0.reuse, 0x21, P6 ;  /* 0x000000210000780c */ /* 0x040fe40003701670 */
[C---:B------:R-:W-:Y:S02]  /*2a20*/  ISETP.LT.OR P5, PT, R0.reuse, 0x31, P5 ;  /* 0x000000310000780c */ /* 0x040fe40002fa1670 */
[----:B------:R-:W-:Y:S01]  /*2a30*/  ISETP.LT.OR P2, PT, R0, 0x31, P6 ;  /* 0x000000310000780c */ /* 0x000fe20003741670 */
[C---:B------:R-:W-:Y:S02]  /*2a40*/  HMMA.16816.F32 R100, R12.reuse, R20, RZ ;  /* 0x000000140c64723c */ /* 0x040fe400000018ff */
[----:B------:R2:W-:Y:S06]  /*2a50*/  LDGSTS.E.BYPASS.LTC128B.128 [R248+0x1100], [R16.64], !P1 ;  /* 0x0110000010f87fae */ /* 0x0005ec000c901d46 */
[----:B------:R2:W-:Y:S01]  /*2a60*/  LDGSTS.E.BYPASS.LTC128B.128 [R248+0x3100], [R16.64+0x80], !P0 ;  /* 0x0310008010f87fae */ /* 0x0005e2000c101d46 */
[C---:B------:R-:W-:Y:S03]  /*2a70*/  HMMA.16816.F32 R96, R12.reuse, R22, RZ ;  /* 0x000000160c60723c */ /* 0x040fe600000018ff */
[----:B------:R3:W-:Y:S04]  /*2a80*/  LDGSTS.E.BYPASS.LTC128B.128 [R248+0x1900], [R2.64], !P5 ;  /* 0x0190000002f87fae */ /* 0x0007e8000e901d46 */
[----:B------:R3:W-:Y:S01]  /*2a90*/  LDGSTS.E.BYPASS.LTC128B.128 [R248+0x3900], [R2.64+0x80], !P2 ;  /* 0x0390008002f87fae */ /* 0x0007e2000d101d46 */
[C---:B------:R-:W-:Y:S03]  /*2aa0*/  HMMA.16816.F32 R84, R12.reuse, R26, RZ ;  /* 0x0000001a0c54723c */ /* 0x040fe600000018ff */
[----:B------:R-:W-:Y:S04]  /*2ab0*/  LDSM.16.M88.4 R40, [R234] ;  /* 0x00000000ea28783b */ /* 0x000fe80000000200 */
[----:B------:R-:W-:Y:S01]  /*2ac0*/  LDSM.16.M88.4 R24, [R234+0x1000] ;  /* 0x00100000ea18783b */ /* 0x000fe20000000200 */
[C---:B------:R-:W-:Y:S03]  /*2ad0*/  HMMA.16816.F32 R64, R12.reuse, R28, RZ ;  /* 0x0000001c0c40723c */ /* 0x040fe600000018ff */
[----:B------:R-:W-:Y:S04]  /*2ae0*/  LDSM.16.M88.4 R20, [R234+0x1800] ;  /* 0x00180000ea14783b */ /* 0x000fe80000000200 */
[----:B------:R-:W0:Y:S01]  /*2af0*/  LDGDEPBAR ;  /* 0x00000000000079af */ /* 0x000e220000000000 */
[----:B------:R-:W-:Y:S03]  /*2b00*/  HMMA.16816.F32 R56, R12, R30, RZ ;  /* 0x0000001e0c38723c */ /* 0x000fe600000018ff */
[----:B------:R-:W4:Y:S04]  /*2b10*/  LDSM.16.M88.4 R12, [R236] ;  /* 0x00000000ec0c783b */ /* 0x000f280000000200 */
[----:B--2---:R-:W-:Y:S01]  /*2b20*/  LDSM.16.M88.4 R16, [R236+0x2000] ;  /* 0x00200000ec10783b */ /* 0x004fe20000000200 */
[----:B-1----:R-:W-:Y:S03]  /*2b30*/  HMMA.16816.F32 R60, R8, R48, R60 ;  /* 0x00000030083c723c */ /* 0x002fe6000000183c */
[----:B------:R-:W1:Y:S05]  /*2b40*/  LDSM.16.M88.4 R28, [R234+0x800] ;  /* 0x00080000ea1c783b */ /* 0x000e6a0000000200 */
[C---:B------:R-:W-:Y:S08]  /*2b50*/  HMMA.16816.F32 R128, R4.reuse, R46, R116 ;  /* 0x0000002e0480723c */ /* 0x040ff00000001874 */
[C---:B------:R-:W-:Y:S08]  /*2b60*/  HMMA.16816.F32 R136, R4.reuse, R38, R112 ;  /* 0x000000260488723c */ /* 0x040ff00000001870 */
[----:B------:R-:W-:Y:S08]  /*2b70*/  HMMA.16816.F32 R124, R4, R34, R108 ;  /* 0x00000022047c723c */ /* 0x000ff0000000186c */
[-C--:B------:R-:W-:Y:S08]  /*2b80*/  HMMA.16816.F32 R140, R8, R36.reuse, R88 ;  /* 0x00000024088c723c */ /* 0x080ff00000001858 */
[----:B------:R-:W-:Y:S08]  /*2b90*/  HMMA.16816.F32 R72, R4, R36, R72 ;  /* 0x000000240448723c */ /* 0x000ff00000001848 */
[C---:B------:R-:W-:Y:S08]  /*2ba0*/  HMMA.16816.F32 R132, R8.reuse, R44, R100 ;  /* 0x0000002c0884723c */ /* 0x040ff00000001864 */
[C---:B------:R-:W-:Y:S08]  /*2bb0*/  HMMA.16816.F32 R120, R8.reuse, R32, R64 ;  /* 0x000000200878723c */ /* 0x040ff00000001840 */
[C---:B------:R-:W-:Y:S08]  /*2bc0*/  HMMA.16816.F32 R112, R8.reuse, R50, R104 ;  /* 0x000000320870723c */ /* 0x040ff00000001868 */
[C---:B------:R-:W-:Y:S01]  /*2bd0*/  HMMA.16816.F32 R116, R8.reuse, R46, R96 ;  /* 0x0000002e0874723c */ /* 0x040fe20000001860 */
[----:B------:R-:W-:Y:S07]  /*2be0*/  LDSM.16.M88.4 R96, [R231+0x1800] ;  /* 0x00180000e760783b */ /* 0x000fee0000000200 */
[C---:B------:R-:W-:Y:S01]  /*2bf0*/  HMMA.16816.F32 R108, R8.reuse, R38, R84 ;  /* 0x00000026086c723c */ /* 0x040fe20000001854 */
[----:B------:R-:W-:Y:S07]  /*2c00*/  LDSM.16.M88.4 R36, [R238] ;  /* 0x00000000ee24783b */ /* 0x000fee0000000200 */
[----:B------:R-:W-:Y:S01]  /*2c10*/  HMMA.16816.F32 R88, R8, R34, R56 ;  /* 0x000000220858723c */ /* 0x000fe20000001838 */
[----:B------:R-:W2:Y:S07]  /*2c20*/  LDSM.16.M88.4 R8, [R231] ;  /* 0x00000000e708783b */ /* 0x000eae0000000200 */
[C---:B------:R-:W-:Y:S08]  /*2c30*/  HMMA.16816.F32 R76, R4.reuse, R44, R76 ;  /* 0x0000002c044c723c */ /* 0x040ff0000000184c */
[C---:B------:R-:W-:Y:S08]  /*2c40*/  HMMA.16816.F32 R52, R4.reuse, R48, R52 ;  /* 0x000000300434723c */ /* 0x040ff00000001834 */
[C---:B------:R-:W-:Y:S01]  /*2c50*/  HMMA.16816.F32 R68, R4.reuse, R32, R68 ;  /* 0x000000200444723c */ /* 0x040fe20000001844 */
[----:B------:R-:W-:Y:S07]  /*2c60*/  LDSM.16.M88.4 R32, [R235+0x4000] ;  /* 0x00400000eb20783b */ /* 0x000fee0000000200 */
[----:B------:R-:W-:Y:S01]  /*2c70*/  HMMA.16816.F32 R80, R4, R50, R80 ;  /* 0x000000320450723c */ /* 0x000fe20000001850 */
[----:B------:R-:W5:Y:S04]  /*2c80*/  LDSM.16.M88.4 R4, [R238+0x2000] ;  /* 0x00200000ee04783b */ /* 0x000f680000000200 */
[----:B------:R-:W-:Y:S03]  /*2c90*/  LDSM.16.M88.4 R48, [R231+0x800] ;  /* 0x00080000e730783b */ /* 0x000fe60000000200 */
[----:B----4-:R-:W-:Y:S01]  /*2ca0*/  HMMA.16816.F32 R44, R12, R40, R60 ;  /* 0x000000280c2c723c */ /* 0x010fe2000000183c */
[----:B------:R-:W-:Y:S07]  /*2cb0*/  LDSM.16.M88.4 R60, [R228+0x2000] ;  /* 0x00200000e43c783b */ /* 0x000fee0000000200 */
[C---:B-1----:R-:W-:Y:S01]  /*2cc0*/  HMMA.16816.F32 R104, R16.reuse, R28, R76 ;  /* 0x0000001c1068723c */ /* 0x042fe2000000184c */
[----:B------:R-:W1:Y:S07]  /*2cd0*/  LDSM.16.M88.4 R76, [R231+0x1000] ;  /* 0x00100000e74c783b */ /* 0x000e6e0000000200 */
[C---:B------:R-:W-:Y:S08]  /*2ce0*/  HMMA.16816.F32 R52, R16.reuse, R40, R52 ;  /* 0x000000281034723c */ /* 0x040ff00000001834 */
[C---:B------:R-:W-:Y:S08]  /*2cf0*/  HMMA.16816.F32 R100, R16.reuse, R24, R72 ;  /* 0x000000181064723c */ /* 0x040ff00000001848 */
[C---:B------:R-:W-:Y:S08]  /*2d00*/  HMMA.16816.F32 R84, R16.reuse, R20, R68 ;  /* 0x000000141054723c */ /* 0x040ff00000001844 */
[C---:B------:R-:W-:Y:S08]  /*2d10*/  HMMA.16816.F32 R72, R16.reuse, R42, R80 ;  /* 0x0000002a1048723c */ /* 0x040ff00000001850 */
[C---:B------:R-:W-:Y:S08]  /*2d20*/  HMMA.16816.F32 R68, R16.reuse, R30, R128 ;  /* 0x0000001e1044723c */ /* 0x040ff00000001880 */
[C---:B------:R-:W-:Y:S08]  /*2d30*/  HMMA.16816.F32 R64, R16.reuse, R26, R136 ;  /* 0x0000001a1040723c */ /* 0x040ff00000001888 */
[----:B------:R-:W-:Y:S08]  /*2d40*/  HMMA.16816.F32 R56, R16, R22, R124 ;  /* 0x000000161038723c */ /* 0x000ff0000000187c */
[C---:B------:R-:W-:Y:S01]  /*2d50*/  HMMA.16816.F32 R16, R12.reuse, R42, R112 ;  /* 0x0000002a0c10723c */ /* 0x040fe20000001870 */
[----:B------:R-:W-:Y:S07]  /*2d60*/  LDSM.16.M88.4 R40, [R244] ;  /* 0x00000000f428783b */ /* 0x000fee0000000200 */
[C---:B------:R-:W-:Y:S08]  /*2d70*/  HMMA.16816.F32 R80, R12.reuse, R28, R132 ;  /* 0x0000001c0c50723c */ /* 0x040ff00000001884 */
[C---:B------:R-:W-:Y:S01]  /*2d80*/  HMMA.16816.F32 R116, R12.reuse, R30, R116 ;  /* 0x0000001e0c74723c */ /* 0x040fe20000001874 */
[----:B------:R-:W4:Y:S07]  /*2d90*/  LDSM.16.M88.4 R28, [R235+0x6000] ;  /* 0x00600000eb1c783b */ /* 0x000f2e0000000200 */
[C---:B------:R-:W-:Y:S08]  /*2da0*/  HMMA.16816.F32 R140, R12.reuse, R24, R140 ;  /* 0x000000180c8c723c */ /* 0x040ff0000000188c */
[C---:B------:R-:W-:Y:S01]  /*2db0*/  HMMA.16816.F32 R108, R12.reuse, R26, R108 ;  /* 0x0000001a0c6c723c */ /* 0x040fe2000000186c */
[----:B------:R-:W3:Y:S07]  /*2dc0*/  LDSM.16.M88.4 R24, [R237+0x4000] ;  /* 0x00400000ed18783b */ /* 0x000eee0000000200 */
[C---:B------:R-:W-:Y:S08]  /*2dd0*/  HMMA.16816.F32 R120, R12.reuse, R20, R120 ;  /* 0x000000140c78723c */ /* 0x040ff00000001878 */
[----:B------:R-:W-:Y:S01]  /*2de0*/  HMMA.16816.F32 R88, R12, R22, R88 ;  /* 0x000000160c58723c */ /* 0x000fe20000001858 */
[----:B------:R-:W3:Y:S07]  /*2df0*/  LDSM.16.M88.4 R20, [R237+0x6000] ;  /* 0x00600000ed14783b */ /* 0x000eee0000000200 */
[-C--:B--2---:R-:W-:Y:S01]  /*2e00*/  HMMA.16816.F32 R12, R36, R8.reuse, R44 ;  /* 0x00000008240c723c */ /* 0x084fe2000000182c */
[----:B------:R-:W-:Y:S07]  /*2e10*/  LDSM.16.M88.4 R44, [R234+0x2000] ;  /* 0x00200000ea2c783b */ /* 0x000fee0000000200 */
[C---:B-----5:R-:W-:Y:S08]  /*2e20*/  HMMA.16816.F32 R52, R4.reuse, R8, R52 ;  /* 0x000000080434723c */ /* 0x060ff00000001834 */
[----:B-1----:R-:W-:Y:S08]  /*2e30*/  HMMA.16816.F32 R124, R4, R78, R64 ;  /* 0x0000004e047c723c */ /* 0x002ff00000001840 */
[----:B------:R-:W-:Y:S08]  /*2e40*/  HMMA.16816.F32 R12, R32, R60, R12 ;  /* 0x0000003c200c723c */ /* 0x000ff0000000180c */
[----:B------:R-:W-:Y:S01]  /*2e50*/  HMMA.16816.F32 R64, R36, R10, R16 ;  /* 0x0000000a2440723c */ /* 0x000fe20000001810 */
[----:B------:R-:W1:Y:S07]  /*2e60*/  LDSM.16.M88.4 R16, [R236+0x4000] ;  /* 0x00400000ec10783b */ /* 0x000e6e0000000200 */
[----:B----4-:R-:W-:Y:S08]  /*2e70*/  HMMA.16816.F32 R52, R28, R60, R52 ;  /* 0x0000003c1c34723c */ /* 0x010ff00000001834 */
[C---:B------:R-:W-:Y:S01]  /*2e80*/  HMMA.16816.F32 R72, R4.reuse, R10, R72 ;  /* 0x0000000a0448723c */ /* 0x040fe20000001848 */
[----:B------:R-:W-:Y:S07]  /*2e90*/  LDSM.16.M88.4 R8, [R238+0x4000] ;  /* 0x00400000ee08783b */ /* 0x000fee0000000200 */
[----:B------:R-:W-:Y:S08]  /*2ea0*/  HMMA.16816.F32 R136, R4, R98, R56 ;  /* 0x000000620488723c */ /* 0x000ff00000001838 */
[----:B---3--:R-:W-:Y:S01]  /*2eb0*/  HMMA.16816.F32 R56, R24, R40, R12 ;  /* 0x000000281838723c */ /* 0x008fe2000000180c */
[----:B------:R-:W2:Y:S07]  /*2ec0*/  LDSM.16.M88.4 R12, [R236+0x6000] ;  /* 0x00600000ec0c783b */ /* 0x000eae0000000200 */
[C---:B------:R-:W-:Y:S08]  /*2ed0*/  HMMA.16816.F32 R128, R4.reuse, R96, R84 ;  /* 0x000000600480723c */ /* 0x040ff00000001854 */
[C---:B------:R-:W-:Y:S08]  /*2ee0*/  HMMA.16816.F32 R104, R4.reuse, R48, R104 ;  /* 0x000000300468723c */ /* 0x040ff00000001868 */
[----:B------:R-:W-:Y:S08]  /*2ef0*/  HMMA.16816.F32 R112, R4, R50, R68 ;  /* 0x000000320470723c */ /* 0x000ff00000001844 */
[C---:B------:R-:W-:Y:S08]  /*2f00*/  HMMA.16816.F32 R84, R36.reuse, R48, R80 ;  /* 0x000000302454723c */ /* 0x040ff00000001850 */
[----:B------:R-:W-:Y:S01]  /*2f10*/  HMMA.16816.F32 R116, R36, R50, R116 ;  /* 0x000000322474723c */ /* 0x000fe20000001874 */
[----:B------:R-:W3:Y:S07]  /*2f20*/  LDSM.16.M88.4 R48, [R231+0x2000] ;  /* 0x00200000e730783b */ /* 0x000eee0000000200 */
[----:B------:R-:W-:Y:S08]  /*2f30*/  HMMA.16816.F32 R52, R20, R40, R52 ;  /* 0x000000281434723c */ /* 0x000ff00000001834 */
[-C--:B------:R-:W-:Y:S08]  /*2f40*/  HMMA.16816.F32 R64, R32, R62.reuse, R64 ;  /* 0x0000003e2040723c */ /* 0x080ff00000001840 */
[----:B------:R-:W-:Y:S01]  /*2f50*/  HMMA.16816.F32 R72, R28, R62, R72 ;  /* 0x0000003e1c48723c */ /* 0x000fe20000001848 */
[----:B------:R-:W-:Y:S07]  /*2f60*/  LDSM.16.M88.4 R60, [R243] ;  /* 0x00000000f33c783b */ /* 0x000fee0000000200 */
[----:B-1----:R-:W-:Y:S01]  /*2f70*/  HMMA.16816.F32 R68, R16, R44, R56 ;  /* 0x0000002c1044723c */ /* 0x002fe20000001838 */
[----:B------:R-:W1:Y:S07]  /*2f80*/  LDSM.16.M88.4 R56, [R228+0x2800] ;  /* 0x00280000e438783b */ /* 0x000e6e0000000200 */
[----:B------:R-:W-:Y:S01]  /*2f90*/  HMMA.16816.F32 R100, R4, R76, R100 ;  /* 0x0000004c0464723c */ /* 0x000fe20000001864 */
[----:B------:R-:W4:Y:S07]  /*2fa0*/  LDSM.16.M88.4 R4, [R240+0x6000] ;  /* 0x00600000f004783b */ /* 0x000f2e0000000200 */
[----:B--2---:R-:W-:Y:S08]  /*2fb0*/  HMMA.16816.F32 R52, R12, R44, R52 ;  /* 0x0000002c0c34723c */ /* 0x004ff00000001834 */
[-C--:B------:R-:W-:Y:S08]  /*2fc0*/  HMMA.16816.F32 R64, R24, R42.reuse, R64 ;  /* 0x0000002a1840723c */ /* 0x080ff00000001840 */
[----:B------:R-:W-:Y:S01]  /*2fd0*/  HMMA.16816.F32 R72, R20, R42, R72 ;  /* 0x0000002a1448723c */ /* 0x000fe20000001848 */
[----:B------:R-:W2:Y:S07]  /*2fe0*/  LDSM.16.M88.4 R40, [R234+0x2800] ;  /* 0x00280000ea28783b */ /* 0x000eae0000000200 */
[C---:B------:R-:W-:Y:S08]  /*2ff0*/  HMMA.16816.F32 R140, R36.reuse, R76, R140 ;  /* 0x0000004c248c723c */ /* 0x040ff0000000188c */
[----:B------:R-:W-:Y:S08]  /*3000*/  HMMA.16816.F32 R108, R36, R78, R108 ;  /* 0x0000004e246c723c */ /* 0x000ff0000000186c */
[----:B---3--:R-:W-:Y:S08]  /*3010*/  HMMA.16816.F32 R76, R8, R48, R68 ;  /* 0x00000030084c723c */ /* 0x008ff00000001844 */
[----:B-1----:R-:W-:Y:S08]  /*3020*/  HMMA.16816.F32 R68, R32, R56, R84 ;  /* 0x000000382044723c */ /* 0x002ff00000001854 */
[----:B----4-:R-:W-:Y:S08]  /*3030*/  HMMA.16816.F32 R80, R4, R48, R52 ;  /* 0x000000300450723c */ /* 0x010ff00000001834 */
[----:B------:R-:W-:Y:S08]  /*3040*/  HMMA.16816.F32 R120, R36, R96, R120 ;  /* 0x000000602478723c */ /* 0x000ff00000001878 */
[----:B------:R-:W-:Y:S08]  /*3050*/  HMMA.16816.F32 R52, R16, R46, R64 ;  /* 0x0000002e1034723c */ /* 0x000ff00000001840 */
[----:B------:R-:W-:Y:S08]  /*3060*/  HMMA.16816.F32 R96, R36, R98, R88 ;  /* 0x000000622460723c */ /* 0x000ff00000001858 */
[----:B------:R-:W-:Y:S08]  /*3070*/  HMMA.16816.F32 R64, R12, R46, R72 ;  /* 0x0000002e0c40723c */ /* 0x000ff00000001848 */
[----:B------:R-:W-:Y:S01]  /*3080*/  HMMA.16816.F32 R36, R28, R56, R104 ;  /* 0x000000381c24723c */ /* 0x000fe20000001868 */
[----:B------:R-:W-:-:S04]  /*3090*/  FMUL.FTZ R0, R76, c[0x0][0x320] ;  /* 0x0000c8004c007a20 */ /* 0x000fc80000410000 */
[----:B------:R1:W3:Y:S03]  /*30a0*/  MUFU.TANH R135, R0 ;  /* 0x0000000000877308 */ /* 0x0002e60000002400 */
[----:B------:R-:W-:Y:S01]  /*30b0*/  HMMA.16816.F32 R68, R24, R60, R68 ;  /* 0x0000003c1844723c */ /* 0x000fe20000001844 */
[----:B-1----:R-:W-:-:S04]  /*30c0*/  FMUL.FTZ R0, R77, c[0x0][0x320] ;  /* 0x0000c8004d007a20 */ /* 0x002fc80000410000 */
[----:B------:R1:W4:Y:S03]  /*30d0*/  MUFU.TANH R133, R0 ;  /* 0x0000000000857308 */ /* 0x0003260000002400 */
[----:B------:R-:W-:Y:S08]  /*30e0*/  HMMA.16816.F32 R84, R4, R50, R64 ;  /* 0x000000320454723c */ /* 0x000ff00000001840 */
[----:B------:R-:W-:Y:S01]  /*30f0*/  HMMA.16816.F32 R44, R20, R60, R36 ;  /* 0x0000003c142c723c */ /* 0x000fe20000001824 */
[----:B------:R-:W5:Y:S01]  /*3100*/  LDSM.16.M88.4 R36, [R231+0x2800] ;  /* 0x00280000e724783b */ /* 0x000f620000000200 */
[----:B-1----:R-:W-:-:S06]  /*3110*/  FMUL.FTZ R0, R78, c[0x0][0x320] ;  /* 0x0000c8004e007a20 */ /* 0x002fcc0000410000 */
[-C--:B------:R-:W-:Y:S01]  /*3120*/  HMMA.16816.F32 R64, R32, R58.reuse, R116 ;  /* 0x0000003a2040723c */ /* 0x080fe20000001874 */
[----:B------:R1:W1:Y:S07]  /*3130*/  MUFU.TANH R134, R0 ;  /* 0x0000000000867308 */ /* 0x00026e0000002400 */
[----:B------:R-:W-:Y:S01]  /*3140*/  HMMA.16816.F32 R72, R28, R58, R112 ;  /* 0x0000003a1c48723c */ /* 0x000fe20000001870 */
[----:B-1----:R-:W-:-:S07]  /*3150*/  FMUL.FTZ R0, R79, c[0x0][0x320] ;  /* 0x0000c8004f007a20 */ /* 0x002fce0000410000 */
[----:B------:R-:W-:Y:S01]  /*3160*/  HMMA.16816.F32 R76, R8, R50, R52 ;  /* 0x00000032084c723c */ /* 0x000fe20000001834 */
[----:B------:R-:W1:Y:S01]  /*3170*/  LDSM.16.M88.4 R52, [R228+0x3000] ;  /* 0x00300000e434783b */ /* 0x000e620000000200 */
[----:B------:R2:W1:Y:S02]  /*3180*/  MUFU.TANH R132, R0 ;  /* 0x0000000000847308 */ /* 0x0004640000002400 */
[----:B--2---:R-:W-:-:S06]  /*3190*/  FMUL.FTZ R0, R80, c[0x0][0x320] ;  /* 0x0000c80050007a20 */ /* 0x004fcc0000410000 */
[----:B------:R2:W1:Y:S01]  /*31a0*/  MUFU.TANH R146, R0 ;  /* 0x0000000000927308 */ /* 0x0004620000002400 */
[----:B------:R-:W-:Y:S01]  /*31b0*/  HMMA.16816.F32 R68, R16, R40, R68 ;  /* 0x000000281044723c */ /* 0x000fe20000001844 */
[----:B--2---:R-:W-:-:S06]  /*31c0*/  FMUL.FTZ R0, R81, c[0x0][0x320] ;  /* 0x0000c80051007a20 */ /* 0x004fcc0000410000 */
[----:B------:R2:W1:Y:S01]  /*31d0*/  MUFU.TANH R145, R0 ;  /* 0x0000000000917308 */ /* 0x0004620000002400 */
[----:B------:R-:W-:Y:S01]  /*31e0*/  HMMA.16816.F32 R56, R24, R62, R64 ;  /* 0x0000003e1838723c */ /* 0x000fe20000001840 */
[----:B--2---:R-:W-:-:S06]  /*31f0*/  FMUL.FTZ R0, R82, c[0x0][0x320] ;  /* 0x0000c80052007a20 */ /* 0x004fcc0000410000 */
[----:B------:R2:W1:Y:S01]  /*3200*/  MUFU.TANH R151, R0 ;  /* 0x0000000000977308 */ /* 0x0004620000002400 */
[----:B------:R-:W-:Y:S01]  /*3210*/  HMMA.16816.F32 R48, R12, R40, R44 ;  /* 0x000000280c30723c */ /* 0x000fe2000000182c */
[----:B------:R-:W1:Y:S01]  /*3220*/  LDSM.16.M88.4 R44, [R242] ;  /* 0x00000000f22c783b */ /* 0x000e620000000200 */
[----:B--2---:R-:W-:-:S05]  /*3230*/  FMUL.FTZ R0, R83, c[0x0][0x320] ;  /* 0x0000c80053007a20 */ /* 0x004fca0000410000 */
[----:B------:R2:W1:Y:S01]  /*3240*/  MUFU.TANH R147, R0 ;  /* 0x0000000000937308 */ /* 0x0004620000002400 */
[----:B------:R-:W-:Y:S01]  /*3250*/  HMMA.16816.F32 R64, R20, R62, R72 ;  /* 0x0000003e1440723c */ /* 0x000fe20000001848 */
[----:B--2---:R-:W-:-:S06]  /*3260*/  FMUL.FTZ R0, R76, c[0x0][0x320] ;  /* 0x0000c8004c007a20 */ /* 0x004fcc0000410000 */
[----:B------:R2:W1:Y:S02]  /*3270*/  MUFU.TANH R116, R0 ;  /* 0x0000000000747308 */ /* 0x0004640000002400 */
[----:B--2---:R-:W-:-:S06]  /*3280*/  FMUL.FTZ R0, R77, c[0x0][0x320] ;  /* 0x0000c8004d007a20 */ /* 0x004fcc0000410000 */
[----:B------:R2:W1:Y:S01]  /*3290*/  MUFU.TANH R107, R0 ;  /* 0x00000000006b7308 */ /* 0x0004620000002400 */
[----:B------:R-:W-:Y:S01]  /*32a0*/  HMMA.16816.F32 R60, R16, R42, R56 ;  /* 0x0000002a103c723c */ /* 0x000fe20000001838 */
[----:B------:R-:W1:Y:S01]  /*32b0*/  LDSM.16.M88.4 R56, [R234+0x3000] ;  /* 0x00300000ea38783b */ /* 0x000e620000000200 */
[----:B--2---:R-:W-:-:S05]  /*32c0*/  FMUL.FTZ R0, R78, c[0x0][0x320] ;  /* 0x0000c8004e007a20 */ /* 0x004fca0000410000 */
[----:B------:R2:W1:Y:S01]  /*32d0*/  MUFU.TANH R113, R0 ;  /* 0x0000000000717308 */ /* 0x0004620000002400 */
[----:B-----5:R-:W-:Y:S01]  /*32e0*/  HMMA.16816.F32 R80, R4, R36, R48 ;  /* 0x000000240450723c */ /* 0x020fe20000001830 */
[----:B--2---:R-:W-:-:S07]  /*32f0*/  FMUL.FTZ R0, R79, c[0x0][0x320] ;  /* 0x0000c8004f007a20 */ /* 0x004fce0000410000 */
[----:B------:R-:W-:Y:S01]  /*3300*/  HMMA.16816.F32 R76, R8, R36, R68 ;  /* 0x00000024084c723c */ /* 0x000fe20000001844 */
[----:B------:R2:W2:Y:S07]  /*3310*/  MUFU.TANH R112, R0 ;  /* 0x0000000000707308 */ /* 0x0004ae0000002400 */
[----:B-1----:R-:W-:Y:S01]  /*3320*/  HMMA.16816.F32 R68, R32, R52, R140 ;  /* 0x000000342044723c */ /* 0x002fe2000000188c */
[----:B--2---:R-:W-:-:S04]  /*3330*/  FMUL.FTZ R0, R84, c[0x0][0x320] ;  /* 0x0000c80054007a20 */ /* 0x004fc80000410000 */
[----:B------:R1:W2:Y:S03]  /*3340*/  MUFU.TANH R117, R0 ;  /* 0x0000000000757308 */ /* 0x0002a60000002400 */
[----:B------:R-:W-:Y:S08]  /*3350*/  HMMA.16816.F32 R48, R28, R52, R100 ;  /* 0x000000341c30723c */ /* 0x000ff00000001864 */
[----:B------:R-:W-:Y:S01]  /*3360*/  HMMA.16816.F32 R64, R12, R42, R64 ;  /* 0x0000002a0c40723c */ /* 0x000fe20000001840 */
[----:B-1----:R-:W-:-:S04]  /*3370*/  FMUL.FTZ R0, R85, c[0x0][0x320] ;  /* 0x0000c80055007a20 */ /* 0x002fc80000410000 */
[----:B------:R1:W1:Y:S03]  /*3380*/  MUFU.TANH R115, R0 ;  /* 0x0000000000737308 */ /* 0x0002660000002400 */
        /* <DEDUP_REMOVED lines=10> */
[----:B------:R-:W5:Y:S01]  /*3430*/  LDSM.16.M88.4 R48, [R231+0x3000] ;  /* 0x00300000e730783b */ /* 0x000f620000000200 */
[----:B-1----:R-:W-:-:S04]  /*3440*/  FMUL.FTZ R0, R77, c[0x0][0x320] ;  /* 0x0000c8004d007a20 */ /* 0x002fc80000410000 */
[----:B------:R1:W1:Y:S02]  /*3450*/  MUFU.TANH R94, R0 ;  /* 0x00000000005e7308 */ /* 0x0002640000002400 */
[----:B------:R-:W-:Y:S01]  /*3460*/  HMMA.16816.F32 R84, R4, R38, R64 ;  /* 0x000000260454723c */ /* 0x000fe20000001840 */
[----:B------:R-:W2:Y:S01]  /*3470*/  LDSM.16.M88.4 R36, [R228+0x3800] ;  /* 0x00380000e424783b */ /* 0x000ea20000000200 */
[----:B-1----:R-:W-:-:S04]  /*3480*/  FMUL.FTZ R0, R78, c[0x0][0x320] ;  /* 0x0000c8004e007a20 */ /* 0x002fc80000410000 */
[----:B------:R1:W1:Y:S02]  /*3490*/  MUFU.TANH R101, R0 ;  /* 0x0000000000657308 */ /* 0x0002640000002400 */
[----:B------:R-:W-:Y:S01]  /*34a0*/  HMMA.16816.F32 R64, R16, R56, R68 ;  /* 0x000000381040723c */ /* 0x000fe20000001844 */
[----:B-1----:R-:W-:-:S05]  /*34b0*/  FMUL.FTZ R0, R79, c[0x0][0x320] ;  /* 0x0000c8004f007a20 */ /* 0x002fca0000410000 */
[----:B------:R1:W1:Y:S02]  /*34c0*/  MUFU.TANH R100, R0 ;  /* 0x0000000000647308 */ /* 0x0002640000002400 */
[----:B------:R-:W-:Y:S01]  /*34d0*/  HMMA.16816.F32 R68, R28, R54, R124 ;  /* 0x000000361c44723c */ /* 0x000fe2000000187c */
[----:B------:R-:W2:Y:S01]  /*34e0*/  LDSM.16.M88.4 R52, [R241] ;  /* 0x00000000f134783b */ /* 0x000ea20000000200 */
[----:B-1----:R-:W-:-:S04]  /*34f0*/  FMUL.FTZ R0, R80, c[0x0][0x320] ;  /* 0x0000c80050007a20 */ /* 0x002fc80000410000 */
[----:B------:R1:W1:Y:S02]  /*3500*/  MUFU.TANH R106, R0 ;  /* 0x00000000006a7308 */ /* 0x0002640000002400 */
[----:B------:R-:W-:Y:S01]  /*3510*/  HMMA.16816.F32 R60, R24, R46, R60 ;  /* 0x0000002e183c723c */ /* 0x000fe2000000183c */
[----:B-1----:R-:W-:-:S05]  /*3520*/  FMUL.FTZ R0, R81, c[0x0][0x320] ;  /* 0x0000c80051007a20 */ /* 0x002fca0000410000 */
[----:B------:R1:W1:Y:S02]  /*3530*/  MUFU.TANH R105, R0 ;  /* 0x0000000000697308 */ /* 0x0002640000002400 */
[----:B------:R-:W-:Y:S01]  /*3540*/  HMMA.16816.F32 R40, R12, R56, R40 ;  /* 0x000000380c28723c */ /* 0x000fe20000001828 */
[----:B-1----:R-:W-:-:S05]  /*3550*/  FMUL.FTZ R0, R82, c[0x0][0x320] ;  /* 0x0000c80052007a20 */ /* 0x002fca0000410000 */
[----:B------:R1:W1:Y:S02]  /*3560*/  MUFU.TANH R114, R0 ;  /* 0x0000000000727308 */ /* 0x0002640000002400 */
[----:B-1----:R-:W-:-:S06]  /*3570*/  FMUL.FTZ R0, R83, c[0x0][0x320] ;  /* 0x0000c80053007a20 */ /* 0x002fcc0000410000 */
[----:B------:R1:W1:Y:S01]  /*3580*/  MUFU.TANH R108, R0 ;  /* 0x00000000006c7308 */ /* 0x0002620000002400 */
[----:B-----5:R-:W-:Y:S01]  /*3590*/  HMMA.16816.F32 R76, R8, R48, R64 ;  /* 0x00000030084c723c */ /* 0x020fe20000001840 */
[----:B-1----:R-:W-:-:S06]  /*35a0*/  FMUL.FTZ R0, R72, c[0x0][0x320] ;  /* 0x0000c80048007a20 */ /* 0x002fcc0000410000 */
[----:B------:R1:W1:Y:S01]  /*35b0*/  MUFU.TANH R89, R0 ;  /* 0x0000000000597308 */ /* 0x0002620000002400 */
[----:B------:R-:W-:Y:S01]  /*35c0*/  HMMA.16816.F32 R68, R20, R46, R68 ;  /* 0x0000002e1444723c */ /* 0x000fe20000001844 */
[----:B-1----:R-:W-:-:S06]  /*35d0*/  FMUL.FTZ R0, R73, c[0x0][0x320] ;  /* 0x0000c80049007a20 */ /* 0x002fcc0000410000 */
[----:B------:R1:W1:Y:S01]  /*35e0*/  MUFU.TANH R88, R0 ;  /* 0x0000000000587308 */ /* 0x0002620000002400 */
[----:B--2---:R-:W-:Y:S08]  /*35f0*/  HMMA.16816.F32 R64, R32, R36, R120 ;  /* 0x000000242040723c */ /* 0x004ff00000001878 */
[----:B------:R-:W-:Y:S01]  /*3600*/  HMMA.16816.F32 R44, R16, R58, R60 ;  /* 0x0000003a102c723c */ /* 0x000fe2000000183c */
[----:B-1----:R-:W-:-:S07]  /*3610*/  FMUL.FTZ R0, R74, c[0x0][0x320] ;  /* 0x0000c8004a007a20 */ /* 0x002fce0000410000 */
[----:B------:R-:W-:Y:S01]  /*3620*/  HMMA.16816.F32 R60, R32, R38, R96 ;  /* 0x00000026203c723c */ /* 0x000fe20000001860 */
[----:B------:R-:W-:Y:S01]  /*3630*/  LDSM.16.M88.4 R32, [R231+0x3800] ;  /* 0x00380000e720783b */ /* 0x000fe20000000200 */
[----:B------:R1:W2:Y:S06]  /*3640*/  MUFU.TANH R91, R0 ;  /* 0x00000000005b7308 */ /* 0x0002ac0000002400 */
[----:B------:R-:W-:Y:S01]  /*3650*/  HMMA.16816.F32 R80, R4, R48, R40 ;  /* 0x000000300450723c */ /* 0x000fe20000001828 */
[----:B------:R-:W5:Y:S01]  /*3660*/  LDSM.16.M88.4 R40, [R234+0x3800] ;  /* 0x00380000ea28783b */ /* 0x000f620000000200 */
[----:B------:R-:W-:Y:S01]  /*3670*/  ISETP.GE.AND P0, PT, R196, 0x2, PT ;  /* 0x00000002c400780c */ /* 0x000fe20003f06270 */
[----:B------:R-:W-:-:S04]  /*3680*/  DEPBAR.LE SB0, 0x0 ;  /* 0x000080000000791a */ /* 0x000fc80000000000 */
[----:B-1----:R-:W-:Y:S02]  /*3690*/  FMUL.FTZ R0, R75, c[0x0][0x320] ;  /* 0x0000c8004b007a20 */ /* 0x002fe40000410000 */
[C---:B------:R-:W-:Y:S08]  /*36a0*/  HMMA.16816.F32 R72, R28.reuse, R36, R128 ;  /* 0x000000241c48723c */ /* 0x040ff00000001880 */
[----:B------:R-:W-:Y:S01]  /*36b0*/  HMMA.16816.F32 R28, R28, R38, R136 ;  /* 0x000000261c1c723c */ /* 0x000fe20000001888 */
[----:B------:R1:W1:Y:S02]  /*36c0*/  MUFU.TANH R90, R0 ;  /* 0x00000000005a7308 */ /* 0x0002640000002400 */
[----:B-1----:R-:W-:-:S06]  /*36d0*/  FMUL.FTZ R0, R84, c[0x0][0x320] ;  /* 0x0000c80054007a20 */ /* 0x002fcc0000410000 */
[----:B------:R1:W1:Y:S01]  /*36e0*/  MUFU.TANH R95, R0 ;  /* 0x00000000005f7308 */ /* 0x0002620000002400 */
[----:B------:R-:W-:Y:S08]  /*36f0*/  HMMA.16816.F32 R68, R12, R58, R68 ;  /* 0x0000003a0c44723c */ /* 0x000ff00000001844 */
[----:B------:R-:W-:Y:S01]  /*3700*/  HMMA.16816.F32 R56, R24, R52, R64 ;  /* 0x000000341838723c */ /* 0x000fe20000001840 */
[----:B-1----:R-:W-:-:S04]  /*3710*/  FMUL.FTZ R0, R85, c[0x0][0x320] ;  /* 0x0000c80055007a20 */ /* 0x002fc80000410000 */
[----:B------:R1:W1:Y:S03]  /*3720*/  MUFU.TANH R93, R0 ;  /* 0x00000000005d7308 */ /* 0x0002660000002400 */
[----:B------:R-:W-:Y:S08]  /*3730*/  HMMA.16816.F32 R64, R20, R52, R72 ;  /* 0x000000341440723c */ /* 0x000ff00000001848 */
[----:B------:R-:W-:Y:S01]  /*3740*/  HMMA.16816.F32 R24, R24, R54, R60 ;  /* 0x000000361818723c */ /* 0x000fe2000000183c */
[----:B-1----:R-:W-:-:S07]  /*3750*/  FMUL.FTZ R0, R86, c[0x0][0x320] ;  /* 0x0000c80056007a20 */ /* 0x002fce0000410000 */
[----:B------:R-:W-:Y:S01]  /*3760*/  HMMA.16816.F32 R52, R20, R54, R28 ;  /* 0x000000361434723c */ /* 0x000fe2000000181c */
[----:B------:R1:W1:Y:S02]  /*3770*/  MUFU.TANH R103, R0 ;  /* 0x0000000000677308 */ /* 0x0002640000002400 */
[----:B-1----:R-:W-:-:S06]  /*3780*/  FMUL.FTZ R0, R87, c[0x0][0x320] ;  /* 0x0000c80057007a20 */ /* 0x002fcc0000410000 */
        /* <DEDUP_REMOVED lines=8> */
[----:B------:R1:W1:Y:S02]  /*3810*/  MUFU.TANH R86, R0 ;  /* 0x0000000000567308 */ /* 0x0002640000002400 */
[----:B-1----:R-:W-:Y:S02]  /*3820*/  FMUL.FTZ R0, R79, c[0x0][0x320] ;  /* 0x0000c8004f007a20 */ /* 0x002fe40000410000 */
[----:B------:R-:W-:Y:S08]  /*3830*/  HMMA.16816.F32 R76, R8, R50, R44 ;  /* 0x00000032084c723c */ /* 0x000ff0000000182c */
[C---:B------:R-:W-:Y:S08]  /*3840*/  HMMA.16816.F32 R44, R16.reuse, R40, R56 ;  /* 0x00000028102c723c */ /* 0x040ff00000001838 */
[----:B------:R-:W-:Y:S01]  /*3850*/  HMMA.16816.F32 R16, R16, R42, R24 ;  /* 0x0000002a1010723c */ /* 0x000fe20000001818 */
[----:B------:R1:W1:Y:S07]  /*3860*/  MUFU.TANH R85, R0 ;  /* 0x0000000000557308 */ /* 0x00026e0000002400 */
[----:B------:R-:W-:Y:S08]  /*3870*/  HMMA.16816.F32 R68, R4, R50, R68 ;  /* 0x000000320444723c */ /* 0x000ff00000001844 */
[----:B------:R-:W-:Y:S01]  /*3880*/  HMMA.16816.F32 R44, R8, R32, R44 ;  /* 0x00000020082c723c */ /* 0x000fe2000000182c */
[----:B-1----:R-:W-:-:S07]  /*3890*/  FMUL.FTZ R0, R80, c[0x0][0x320] ;  /* 0x0000c80050007a20 */ /* 0x002fce0000410000 */
[----:B------:R-:W-:Y:S08]  /*38a0*/  HMMA.16816.F32 R20, R4, R32, R36 ;  /* 0x000000200414723c */ /* 0x000ff00000001824 */
[-C--:B------:R-:W-:Y:S08]  /*38b0*/  HMMA.16816.F32 R8, R8, R34.reuse, R16 ;  /* 0x000000220808723c */ /* 0x080ff00000001810 */
[----:B------:R-:W-:Y:S01]  /*38c0*/  HMMA.16816.F32 R4, R4, R34, R12 ;  /* 0x000000220404723c */ /* 0x000fe2000000180c */
[----:B------:R1:W1:Y:S01]  /*38d0*/  MUFU.TANH R87, R0 ;  /* 0x0000000000577308 */ /* 0x0002620000002400 */
[----:B------:R-:W-:-:S02]  /*38e0*/  FMUL.FTZ R77, R77, c[0x0][0x320] ;  /* 0x0000c8004d4d7a20 */ /* 0x000fc40000410000 */
[----:B------:R-:W-:Y:S02]  /*38f0*/  FMUL.FTZ R78, R78, c[0x0][0x320] ;  /* 0x0000c8004e4e7a20 */ /* 0x000fe40000410000 */
[----:B-1----:R-:W-:-:S04]  /*3900*/  FMUL.FTZ R0, R81, c[0x0][0x320] ;  /* 0x0000c80051007a20 */ /* 0x002fc80000410000 */
[----:B------:R1:W1:Y:S01]  /*3910*/  MUFU.TANH R80, R0 ;  /* 0x0000000000507308 */ /* 0x0002620000002400 */
[----:B------:R-:W-:Y:S02]  /*3920*/  FMUL.FTZ R79, R79, c[0x0][0x320] ;  /* 0x0000c8004f4f7a20 */ /* 0x000fe40000410000 */
[----:B------:R-:W-:Y:S02]  /*3930*/  FMUL.FTZ R68, R68, c[0x0][0x320] ;  /* 0x0000c80044447a20 */ /* 0x000fe40000410000 */
[----:B------:R-:W-:Y:S02]  /*3940*/  FMUL.FTZ R69, R69, c[0x0][0x320] ;  /* 0x0000c80045457a20 */ /* 0x000fe40000410000 */
[----:B------:R-:W-:Y:S02]  /*3950*/  FMUL.FTZ R70, R70, c[0x0][0x320] ;  /* 0x0000c80046467a20 */ /* 0x000fe40000410000 */
[----:B-1----:R-:W-:-:S04]  /*3960*/  FMUL.FTZ R0, R82, c[0x0][0x320] ;  /* 0x0000c80052007a20 */ /* 0x002fc80000410000 */
[----:B------:R1:W1:Y:S01]  /*3970*/  MUFU.TANH R72, R0 ;  /* 0x0000000000487308 */ /* 0x0002620000002400 */
[----:B------:R-:W-:Y:S02]  /*3980*/  FMUL.FTZ R71, R71, c[0x0][0x320] ;  /* 0x0000c80047477a20 */ /* 0x000fe40000410000 */
[----:B------:R-:W-:Y:S02]  /*3990*/  FMUL.FTZ R44, R44, c[0x0][0x320] ;  /* 0x0000c8002c2c7a20 */ /* 0x000fe40000410000 */
[----:B------:R-:W-:Y:S02]  /*39a0*/  FMUL.FTZ R45, R45, c[0x0][0x320] ;  /* 0x0000c8002d2d7a20 */ /* 0x000fe40000410000 */
[----:B------:R-:W-:Y:S02]  /*39b0*/  FMUL.FTZ R46, R46, c[0x0][0x320] ;  /* 0x0000c8002e2e7a20 */ /* 0x000fe40000410000 */
[----:B------:R-:W-:Y:S02]  /*39c0*/  FMUL.FTZ R47, R47, c[0x0][0x320] ;  /* 0x0000c8002f2f7a20 */ /* 0x000fe40000410000 */
[----:B------:R-:W-:-:S02]  /*39d0*/  FMUL.FTZ R20, R20, c[0x0][0x320] ;  /* 0x0000c80014147a20 */ /* 0x000fc40000410000 */
[----:B-1----:R-:W-:Y:S02]  /*39e0*/  FMUL.FTZ R0, R83, c[0x0][0x320] ;  /* 0x0000c80053007a20 */ /* 0x002fe40000410000 */
[----:B------:R-:W-:Y:S02]  /*39f0*/  FMUL.FTZ R21, R21, c[0x0][0x320] ;  /* 0x0000c80015157a20 */ /* 0x000fe40000410000 */
[----:B------:R1:W1:Y:S01]  /*3a00*/  MUFU.TANH R50, R0 ;  /* 0x0000000000327308 */ /* 0x0002620000002400 */
        /* <DEDUP_REMOVED lines=8> */
[----:B-1----:R-:W-:Y:S02]  /*3a90*/  FMUL.FTZ R0, R76, c[0x0][0x320] ;  /* 0x0000c8004c007a20 */ /* 0x002fe40000410000 */
[----:B------:R-:W-:-:S02]  /*3aa0*/  FMUL.FTZ R6, R6, c[0x0][0x320] ;  /* 0x0000c80006067a20 */ /* 0x000fc40000410000 */
[----:B------:R-:W-:Y:S01]  /*3ab0*/  FMUL.FTZ R7, R7, c[0x0][0x320] ;  /* 0x0000c80007077a20 */ /* 0x000fe20000410000 */
[----:B------:R1:W1:Y:S08]  /*3ac0*/  MUFU.TANH R36, R20 ;  /* 0x0000001400247308 */ /* 0x0002700000002400 */
[----:B------:R1:W1:Y:S08]  /*3ad0*/  MUFU.TANH R48, R0 ;  /* 0x0000000000307308 */ /* 0x0002700000002400 */
        /* <DEDUP_REMOVED lines=57> */
.L_x_1487:
[----:B--234-:R-:W-:Y:S05]  /*3e70*/  BSYNC B0 ;  /* 0x0000000000007941 */ /* 0x01cfea0003800000 */
.L_x_1486:
[----:B-1----:R-:W2:Y:S04]  /*3e80*/  LDL R0, [R1+0x5c] ;  /* 0x00005c0001007983 */ /* 0x002ea80000100800 */
[----:B------:R-:W2:Y:S04]  /*3e90*/  LDL R197, [R1+0x48] ;  /* 0x0000480001c57983 */ /* 0x000ea80000100800 */
[----:B------:R-:W3:Y:S01]  /*3ea0*/  LDL R5, [R1+0x58] ;  /* 0x0000580001057983 */ /* 0x000ee20000100800 */
[----:B------:R-:W-:-:S03]  /*3eb0*/  IMAD R4, R92, R150, 0x1 ;  /* 0x000000015c047424 */ /* 0x000fc600078e0296 */
[----:B------:R-:W-:Y:S04]  /*3ec0*/  LDSM.16.MT88.4 R40, [R229] ;  /* 0x00000000e528783b */ /* 0x000fe80000004200 */
[----:B------:R-:W-:Y:S04]  /*3ed0*/  LDSM.16.MT88.4 R60, [R229+0x2000] ;  /* 0x00200000e53c783b */ /* 0x000fe80000004200 */
[----:B------:R-:W-:Y:S04]  /*3ee0*/  LDSM.16.MT88.4 R56, [R232] ;  /* 0x00000000e838783b */ /* 0x000fe80000004200 */
[----:B------:R-:W0:Y:S01]  /*3ef0*/  LDGDEPBAR ;  /* 0x00000000000079af */ /* 0x000e220000000000 */
[----:B--2---:R-:W-:-:S04]  /*3f00*/  IMAD.IADD R3, R0, 0x1, R197 ;  /* 0x0000000100037824 */ /* 0x004fc800078e02c5 */
[----:B------:R-:W-:-:S05]  /*3f10*/  @P4 IMAD.HI.U32 R0, R3, c[0x0][0x2c8], RZ ;  /* 0x0000b20003004a27 */ /* 0x000fca00078e00ff */
[----:B------:R-:W-:-:S05]  /*3f20*/  @P4 SHF.R.U32.HI R3, RZ, c[0x0][0x2cc], R0 ;  /* 0x0000b300ff034a19 */ /* 0x000fca0000011600 */
[----:B------:R-:W1:Y:S01]  /*3f30*/  SHFL.IDX PT, R2, R3, RZ, 0x1c1f ;  /* 0x001c1fff03027589 */ /* 0x000e6200000e0000 */
[----:B---3--:R-:W-:-:S03]  /*3f40*/  IADD3 R4, -R5, c[0x0][0x1d0], R4 ;  /* 0x0000740005047a10 */ /* 0x008fc60007ffe104 */
[----:B------:R-:W2:Y:S01]  /*3f50*/  SHFL.IDX PT, R0, R3, 0x1, 0x1c1f ;  /* 0x003c1f0003007f89 */ /* 0x000ea200000e0000 */
[----:B------:R-:W-:Y:S01]  /*3f60*/  IADD3 R4, R4, -c[0x0][0x168], RZ ;  /* 0x80005a0004047a10 */ /* 0x000fe20007ffe0ff */
[----:B------:R-:W-:-:S04]  /*3f70*/  IMAD.IADD R5, R144, 0x1, -R5 ;  /* 0x0000000190057824 */ /* 0x000fc800078e0a05 */
[----:B-1----:R-:W-:-:S05]  /*3f80*/  IMAD.IADD R2, R4, 0x1, R2 ;  /* 0x0000000104027824 */ /* 0x002fca00078e0202 */
[----:B------:R-:W-:-:S04]  /*3f90*/  IMNMX R2, R5, R2, PT ;  /* 0x0000000205027217 */ /* 0x000fc80003800200 */
[C---:B------:R-:W-:Y:S02]  /*3fa0*/  ISETP.GT.AND P0, PT, R2.reuse, 0x1, PT ;  /* 0x000000010200780c */ /* 0x040fe40003f04270 */
[C---:B------:R-:W-:Y:S02]  /*3fb0*/  ISETP.GT.AND P2, PT, R2.reuse, 0x8, PT ;  /* 0x000000080200780c */ /* 0x040fe40003f44270 */
[C---:B------:R-:W-:Y:S02]  /*3fc0*/  ISETP.GT.AND P3, PT, R2.reuse, RZ, PT ;  /* 0x000000ff0200720c */ /* 0x040fe40003f64270 */
[----:B------:R-:W-:Y:S02]  /*3fd0*/  ISETP.GT.AND P1, PT, R2, 0x9, PT ;  /* 0x000000090200780c */ /* 0x000fe40003f24270 */
[----:B------:R-:W-:Y:S02]  /*3fe0*/  FSEL R8, R133, -INF , P0 ;  /* 0xff80000085087808 */ /* 0x000fe40000000000 */
[----:B------:R-:W-:Y:S01]  /*3ff0*/  FSEL R9, R116, -INF , P2 ;  /* 0xff80000074097808 */ /* 0x000fe20001000000 */
[----:B--2---:R-:W-:Y:S01]  /*4000*/  IMAD.IADD R0, R4, 0x1, R0 ;  /* 0x0000000104007824 */ /* 0x004fe200078e0200 */
[----:B------:R-:W-:-:S02]  /*4010*/  ISETP.GT.AND P0, PT, R2, 0x18, PT ;  /* 0x000000180200780c */ /* 0x000fc40003f04270 */
[C---:B------:R-:W-:Y:S02]  /*4020*/  ISETP.GT.AND P2, PT, R2.reuse, 0x19, PT ;  /* 0x000000190200780c */ /* 0x040fe40003f44270 */
[----:B------:R-:W-:Y:S02]  /*4030*/  FSEL R7, R135, -INF , P3 ;  /* 0xff80000087077808 */ /* 0x000fe40001800000 */
[----:B------:R-:W-:Y:S02]  /*4040*/  FSEL R15, R107, -INF , P1 ;  /* 0xff8000006b0f7808 */ /* 0x000fe40000800000 */
[----:B------:R-:W-:Y:S02]  /*4050*/  ISETP.GT.AND P1, PT, R2, 0x20, PT ;  /* 0x000000200200780c */ /* 0x000fe40003f24270 */
[----:B------:R-:W-:Y:S02]  /*4060*/  FSEL R21, R89, -INF , P0 ;  /* 0xff80000059157808 */ /* 0x000fe40000000000 */
[----:B------:R-:W-:-:S02]  /*4070*/  FSEL R22, R88, -INF , P2 ;  /* 0xff80000058167808 */ /* 0x000fc40001000000 */
[C---:B------:R-:W-:Y:S02]  /*4080*/  ISETP.GT.AND P0, PT, R2.reuse, 0x29, PT ;  /* 0x000000290200780c */ /* 0x040fe40003f04270 */
[----:B------:R-:W-:Y:S02]  /*4090*/  ISETP.GT.AND P2, PT, R2, 0x30, PT ;  /* 0x000000300200780c */ /* 0x000fe40003f44270 */
[----:B------:R-:W-:Y:S02]  /*40a0*/  IMNMX R0, R5, R0, PT ;  /* 0x0000000005007217 */ /* 0x000fe40003800200 */
[----:B------:R-:W-:Y:S02]  /*40b0*/  FMNMX.FTZ R137, R7, R8, !PT ;  /* 0x0000000807897209 */ /* 0x000fe40007810000 */
[----:B------:R-:W-:Y:S02]  /*40c0*/  FSEL R168, R84, -INF , P1 ;  /* 0xff80000054a87808 */ /* 0x000fe40000800000 */
[----:B------:R-:W-:-:S02]  /*40d0*/  ISETP.GT.AND P1, PT, R2, 0x31, PT ;  /* 0x000000310200780c */ /* 0x000fc40003f24270 */
[----:B------:R-:W-:Y:S02]  /*40e0*/  FSEL R167, R77, -INF , P0 ;  /* 0xff8000004da77808 */ /* 0x000fe40000000000 */
[----:B------:R-:W-:Y:S02]  /*40f0*/  FSEL R166, R44, -INF , P2 ;  /* 0xff8000002ca67808 */ /* 0x000fe40001000000 */
[C---:B------:R-:W-:Y:S02]  /*4100*/  ISETP.GT.AND P0, PT, R0.reuse, RZ, PT ;  /* 0x000000ff0000720c */ /* 0x040fe40003f04270 */
[----:B------:R-:W-:Y:S02]  /*4110*/  ISETP.GT.AND P2, PT, R0, 0x1, PT ;  /* 0x000000010000780c */ /* 0x000fe40003f44270 */
[----:B------:R-:W-:Y:S02]  /*4120*/  ISETP.GT.AND P5, PT, R2, 0x10, PT ;  /* 0x000000100200780c */ /* 0x000fe40003fa4270 */
[----:B------:R-:W-:-:S02]  /*4130*/  FMNMX.FTZ R137, R9, R137, !PT ;  /* 0x0000008909897209 */ /* 0x000fc40007810000 */
[----:B------:R-:W-:Y:S02]  /*4140*/  FSEL R164, R45, -INF , P1 ;  /* 0xff8000002da47808 */ /* 0x000fe40000800000 */
[----:B------:R-:W-:Y:S02]  /*4150*/  ISETP.GT.AND P1, PT, R0, 0x8, PT ;  /* 0x000000080000780c */ /* 0x000fe40003f24270 */
[----:B------:R-:W-:Y:S02]  /*4160*/  FSEL R24, R134, -INF , P0 ;  /* 0xff80000086187808 */ /* 0x000fe40000000000 */
[----:B------:R-:W-:Y:S02]  /*4170*/  FSEL R25, R132, -INF , P2 ;  /* 0xff80000084197808 */ /* 0x000fe40001000000 */
[----:B------:R-:W-:Y:S02]  /*4180*/  ISETP.GT.AND P3, PT, R2, 0x11, PT ;  /* 0x000000110200780c */ /* 0x000fe40003f64270 */
[----:B------:R-:W-:-:S02]  /*4190*/  FSEL R18, R104, -INF , P5 ;  /* 0xff80000068127808 */ /* 0x000fc40002800000 */
[----:B------:R-:W-:Y:S02]  /*41a0*/  FMNMX.FTZ R137, R15, R137, !PT ;  /* 0x000000890f897209 */ /* 0x000fe40007810000 */
[----:B------:R-:W-:Y:S02]  /*41b0*/  ISETP.GT.AND P0, PT, R0, 0x9, PT ;  /* 0x000000090000780c */ /* 0x000fe40003f04270 */
[----:B------:R-:W-:Y:S02]  /*41c0*/  FSEL R31, R113, -INF , P1 ;  /* 0xff800000711f7808 */ /* 0x000fe40000800000 */
[----:B------:R-:W-:Y:S02]  /*41d0*/  FMNMX.FTZ R136, R24, R25, !PT ;  /* 0x0000001918887209 */ /* 0x000fe40007810000 */
[----:B------:R-:W-:Y:S02]  /*41e0*/  FSEL R19, R94, -INF , P3 ;  /* 0xff8000005e137808 */ /* 0x000fe40001800000 */
        /* <DEDUP_REMOVED lines=12> */
[----:B------:R-:W-:-:S02]  /*42b0*/  ISETP.GT.AND P5, PT, R2, 0x21, PT ;  /* 0x000000210200780c */ /* 0x000fc40003fa4270 */
[----:B------:R-:W-:Y:S02]  /*42c0*/  FMNMX.FTZ R137, R22, R137, !PT ;  /* 0x0000008916897209 */ /* 0x000fe40007810000 */
[----:B------:R-:W-:Y:S02]  /*42d0*/  ISETP.GT.AND P2, PT, R0, 0x19, PT ;  /* 0x000000190000780c */ /* 0x000fe40003f44270 */
[----:B------:R-:W-:Y:S02]  /*42e0*/  FSEL R32, R91, -INF , P0 ;  /* 0xff8000005b207808 */ /* 0x000fe40000000000 */
[----:B------:R-:W-:Y:S02]  /*42f0*/  FMNMX.FTZ R136, R26, R136, !PT ;  /* 0x000000881a887209 */ /* 0x000fe40007810000 */
        /* <DEDUP_REMOVED lines=23> */
[----:B------:R-:W-:Y:S01]  /*4470*/  FMNMX.FTZ R136, R160, R136, !PT ;  /* 0x00000088a0887209 */ /* 0x000fe20007810000 */
[----:B------:R-:W-:Y:S01]  /*4480*/  LDSM.16.MT88.4 R76, [R233+0x2800] ;  /* 0x00280000e94c783b */ /* 0x000fe20000004200 */
        /* <DEDUP_REMOVED lines=8> */
[C---:B------:R-:W-:Y:S02]  /*4510*/  ISETP.GT.AND P1, PT, R0.reuse, 0x38, PT ;  /* 0x000000380000780c */ /* 0x040fe40003f24270 */
[----:B------:R-:W-:Y:S02]  /*4520*/  ISETP.GT.AND P0, PT, R0, 0x39, PT ;  /* 0x000000390000780c */ /* 0x000fe40003f04270 */
[----:B------:R-:W-:Y:S01]  /*4530*/  FSEL R154, R47, -INF , P2 ;  /* 0xff8000002f9a7808 */ /* 0x000fe20001000000 */
[----:B------:R-:W1:Y:S01]  /*4540*/  SHFL.IDX PT, R0, R3, 0x2, 0x1c1f ;  /* 0x005c1f0003007f89 */ /* 0x000e6200000e0000 */
[----:B------:R-:W-:Y:S02]  /*4550*/  FMNMX.FTZ R136, R157, R136, !PT ;  /* 0x000000889d887209 */ /* 0x000fe40007810000 */
[----:B------:R-:W-:Y:S01]  /*4560*/  FMNMX.FTZ R137, R148, R137, !PT ;  /* 0x0000008994897209 */ /* 0x000fe20007810000 */
[----:B------:R-:W2:Y:S01]  /*4570*/  SHFL.IDX PT, R2, R3, 0x3, 0x1c1f ;  /* 0x007c1f0003027f89 */ /* 0x000ea200000e0000 */
[----:B------:R-:W-:-:S02]  /*4580*/  FSEL R152, R13, -INF , P1 ;  /* 0xff8000000d987808 */ /* 0x000fc40000800000 */
[----:B------:R-:W-:Y:S01]  /*4590*/  FMNMX.FTZ R136, R154, R136, !PT ;  /* 0x000000889a887209 */ /* 0x000fe20007810000 */
[----:B------:R-:W3:Y:S01]  /*45a0*/  SHFL.BFLY PT, R3, R137, 0x2, 0x1f ;  /* 0x0c401f0089037f89 */ /* 0x000ee200000e0000 */
[----:B------:R-:W-:Y:S02]  /*45b0*/  FSEL R149, R12, -INF , P0 ;  /* 0xff8000000c957808 */ /* 0x000fe40000000000 */
[----:B------:R-:W-:Y:S01]  /*45c0*/  FMNMX.FTZ R136, R152, R136, !PT ;  /* 0x0000008898887209 */ /* 0x000fe20007810000 */
[----:B------:R-:W-:Y:S03]  /*45d0*/  LDSM.16.MT88.4 R44, [R233] ;  /* 0x00000000e92c783b */ /* 0x000fe60000004200 */
[----:B------:R-:W-:-:S05]  /*45e0*/  FMNMX.FTZ R136, R149, R136, !PT ;  /* 0x0000008895887209 */ /* 0x000fca0007810000 */
[----:B------:R-:W4:Y:S01]  /*45f0*/  SHFL.BFLY PT, R6, R136, 0x2, 0x1f ;  /* 0x0c401f0088067f89 */ /* 0x000f2200000e0000 */
[----:B-1----:R-:W-:-:S05]  /*4600*/  IMAD.IADD R0, R4, 0x1, R0 ;  /* 0x0000000104007824 */ /* 0x002fca00078e0200 */
[----:B------:R-:W-:Y:S01]  /*4610*/  IMNMX R0, R5, R0, PT ;  /* 0x0000000005007217 */ /* 0x000fe20003800200 */
[----:B--2---:R-:W-:Y:S01]  /*4620*/  IMAD.IADD R2, R4, 0x1, R2 ;  /* 0x0000000104027824 */ /* 0x004fe200078e0202 */
[----:B---3--:R-:W-:Y:S02]  /*4630*/  FMNMX.FTZ R137, R137, R3, !PT ;  /* 0x0000000389897209 */ /* 0x008fe40007810000 */
[----:B------:R-:W-:Y:S02]  /*4640*/  ISETP.GT.AND P1, PT, R0, RZ, PT ;  /* 0x000000ff0000720c */ /* 0x000fe40003f24270 */
[----:B------:R-:W-:Y:S01]  /*4650*/  IMNMX R2, R5, R2, PT ;  /* 0x0000000205027217 */ /* 0x000fe20003800200 */
[----:B------:R-:W1:Y:S01]  /*4660*/  SHFL.BFLY PT, R3, R137, 0x1, 0x1f ;  /* 0x0c201f0089037f89 */ /* 0x000e6200000e0000 */
[----:B------:R-:W-:Y:S02]  /*4670*/  FSEL R5, R146, -INF , P1 ;  /* 0xff80000092057808 */ /* 0x000fe40000800000 */
[----:B------:R-:W-:-:S02]  /*4680*/  ISETP.GT.AND P3, PT, R0, 0x1, PT ;  /* 0x000000010000780c */ /* 0x000fc40003f64270 */
[C---:B------:R-:W-:Y:S02]  /*4690*/  ISETP.GT.AND P0, PT, R0.reuse, 0x8, PT ;  /* 0x000000080000780c */ /* 0x040fe40003f04270 */
[C---:B------:R-:W-:Y:S02]  /*46a0*/  ISETP.GT.AND P5, PT, R0.reuse, 0x9, PT ;  /* 0x000000090000780c */ /* 0x040fe40003fa4270 */
[C---:B------:R-:W-:Y:S02]  /*46b0*/  ISETP.GT.AND P2, PT, R0.reuse, 0x10, PT ;  /* 0x000000100000780c */ /* 0x040fe40003f44270 */
[----:B------:R-:W-:Y:S02]  /*46c0*/  ISETP.GT.AND P1, PT, R0, 0x11, PT ;  /* 0x000000110000780c */ /* 0x000fe40003f24270 */
[----:B----4-:R-:W-:Y:S02]  /*46d0*/  FMNMX.FTZ R136, R136, R6, !PT ;  /* 0x0000000688887209 */ /* 0x010fe40007810000 */
[----:B------:R-:W-:-:S02]  /*46e0*/  FSEL R6, R145, -INF , P3 ;  /* 0xff80000091067808 */ /* 0x000fc40001800000 */
[----:B------:R-:W-:Y:S02]  /*46f0*/  FSEL R10, R117, -INF , P0 ;  /* 0xff800000750a7808 */ /* 0x000fe40000000000 */
[----:B------:R-:W-:Y:S02]  /*4700*/  FSEL R12, R115, -INF , P5 ;  /* 0xff800000730c7808 */ /* 0x000fe40002800000 */
[----:B------:R-:W-:Y:S02]  /*4710*/  FSEL R16, R106, -INF , P2 ;  /* 0xff8000006a107808 */ /* 0x000fe40001000000 */
[----:B------:R-:W-:Y:S02]  /*4720*/  FSEL R17, R105, -INF , P1 ;  /* 0xff80000069117808 */ /* 0x000fe40000800000 */
[C---:B------:R-:W-:Y:S02]  /*4730*/  ISETP.GT.AND P3, PT, R0.reuse, 0x18, PT ;  /* 0x000000180000780c */ /* 0x040fe40003f64270 */
[----:B------:R-:W-:-:S02]  /*4740*/  ISETP.GT.AND P0, PT, R0, 0x19, PT ;  /* 0x000000190000780c */ /* 0x000fc40003f04270 */
[C---:B------:R-:W-:Y:S02]  /*4750*/  ISETP.GT.AND P5, PT, R0.reuse, 0x20, PT ;  /* 0x000000200000780c */ /* 0x040fe40003fa4270 */
[C---:B------:R-:W-:Y:S02]  /*4760*/  ISETP.GT.AND P2, PT, R0.reuse, 0x21, PT ;  /* 0x000000210000780c */ /* 0x040fe40003f44270 */
[----:B------:R-:W-:Y:S02]  /*4770*/  ISETP.GT.AND P1, PT, R0, 0x28, PT ;  /* 0x000000280000780c */ /* 0x000fe40003f24270 */
[----:B------:R-:W-:Y:S02]  /*4780*/  FSEL R23, R95, -INF , P3 ;  /* 0xff8000005f177808 */ /* 0x000fe40001800000 */
[----:B------:R-:W-:Y:S02]  /*4790*/  FSEL R29, R93, -INF , P0 ;  /* 0xff8000005d1d7808 */ /* 0x000fe40000000000 */
[----:B------:R-:W-:-:S02]  /*47a0*/  FSEL R145, R87, -INF , P5 ;  /* 0xff80000057917808 */ /* 0x000fc40002800000 */
[----:B------:R-:W-:Y:S02]  /*47b0*/  FSEL R144, R80, -INF , P2 ;  /* 0xff80000050907808 */ /* 0x000fe40001000000 */
[----:B-1----:R-:W-:Y:S01]  /*47c0*/  FMNMX.FTZ R137, R137, R3, !PT ;  /* 0x0000000389897209 */ /* 0x002fe20007810000 */
[----:B------:R-:W1:Y:S01]  /*47d0*/  SHFL.BFLY PT, R4, R136, 0x1, 0x1f ;  /* 0x0c201f0088047f89 */ /* 0x000e6200000e0000 */
[----:B------:R-:W-:Y:S02]  /*47e0*/  FSEL R143, R68, -INF , P1 ;  /* 0xff800000448f7808 */ /* 0x000fe40000800000 */
[C---:B------:R-:W-:Y:S01]  /*47f0*/  ISETP.GT.AND P3, PT, R0.reuse, 0x29, PT ;  /* 0x000000290000780c */ /* 0x040fe20003f64270 */
[----:B------:R-:W-:Y:S01]  /*4800*/  LDSM.16.MT88.4 R80, [R233+0x2000] ;  /* 0x00200000e950783b */ /* 0x000fe20000004200 */
[C---:B------:R-:W-:Y:S02]  /*4810*/  ISETP.GT.AND P0, PT, R0.reuse, 0x30, PT ;  /* 0x000000300000780c */ /* 0x040fe40003f04270 */
[C---:B------:R-:W-:Y:S01]  /*4820*/  ISETP.GT.AND P5, PT, R0.reuse, 0x31, PT ;  /* 0x000000310000780c */ /* 0x040fe20003fa4270 */
[----:B------:R-:W-:Y:S01]  /*4830*/  LDSM.16.MT88.4 R84, [R230+0x2000] ;  /* 0x00200000e654783b */ /* 0x000fe20000004200 */
[----:B------:R-:W-:-:S02]  /*4840*/  ISETP.GT.AND P2, PT, R0, 0x38, PT ;  /* 0x000000380000780c */ /* 0x000fc40003f44270 */
[----:B------:R-:W-:Y:S02]  /*4850*/  ISETP.GT.AND P1, PT, R0, 0x39, PT ;  /* 0x000000390000780c */ /* 0x000fe40003f24270 */
[----:B------:R-:W-:-:S04]  /*4860*/  FMNMX.FTZ R0, R5, R6, !PT ;  /* 0x0000000605007209 */ /* 0x000fc80007810000 */
[----:B------:R-:W-:Y:S02]  /*4870*/  FMNMX.FTZ R0, R10, R0, !PT ;  /* 0x000000000a007209 */ /* 0x000fe40007810000 */
[----:B------:R-:W-:Y:S02]  /*4880*/  FSEL R142, R69, -INF , P3 ;  /* 0xff800000458e7808 */ /* 0x000fe40001800000 */
[----:B------:R-:W-:Y:S02]  /*4890*/  FMNMX.FTZ R0, R12, R0, !PT ;  /* 0x000000000c007209 */ /* 0x000fe40007810000 */
[----:B------:R-:W-:Y:S02]  /*48a0*/  ISETP.GT.AND P3, PT, R2, RZ, PT ;  /* 0x000000ff0200720c */ /* 0x000fe40003f64270 */
[----:B------:R-:W-:Y:S02]  /*48b0*/  FMNMX.FTZ R0, R16, R0, !PT ;  /* 0x0000000010007209 */ /* 0x000fe40007810000 */
[----:B------:R-:W-:Y:S01]  /*48c0*/  FSEL R138, R20, -INF , P1 ;  /* 0xff800000148a7808 */ /* 0x000fe20000800000 */
[----:B------:R-:W-:Y:S01]  /*48d0*/  FMUL.FTZ R20, R137, c[0x0][0x2d0] ;  /* 0x0000b40089147a20 */ /* 0x000fe20000410000 */
[----:B------:R-:W-:-:S02]  /*48e0*/  FSEL R14, R151, -INF , P3 ;  /* 0xff800000970e7808 */ /* 0x000fc40001800000 */
[----:B------:R-:W-:Y:S02]  /*48f0*/  FMNMX.FTZ R0, R17, R0, !PT ;  /* 0x0000000011007209 */ /* 0x000fe40007810000 */
[----:B------:R-:W-:Y:S02]  /*4900*/  FSETP.NEU.FTZ.AND P3, PT, R137, -INF , PT ;  /* 0xff8000008900780b */ /* 0x000fe40003f7d000 */
[----:B------:R-:W-:Y:S02]  /*4910*/  FMNMX.FTZ R0, R23, R0, !PT ;  /* 0x0000000017007209 */ /* 0x000fe40007810000 */
[----:B------:R-:W-:Y:S02]  /*4920*/  FSEL R20, R20, RZ, P3 ;  /* 0x000000ff14147208 */ /* 0x000fe40001800000 */
[----:B------:R-:W-:Y:S02]  /*4930*/  FSEL R141, R36, -INF , P0 ;  /* 0xff800000248d7808 */ /* 0x000fe40000000000 */
[----:B------:R-:W-:-:S02]  /*4940*/  ISETP.GT.AND P0, PT, R2, 0x1, PT ;  /* 0x000000010200780c */ /* 0x000fc40003f04270 */
[----:B------:R-:W-:Y:S01]  /*4950*/  FMNMX.FTZ R135, R29, R0, !PT ;  /* 0x000000001d877209 */ /* 0x000fe20007810000 */
[----:B------:R-:W-:Y:S01]  /*4960*/  FFMA.FTZ R0, R7, c[0x0][0x2d0], -R20 ;  /* 0x0000b40007007a23 */ /* 0x000fe20000010814 */
[----:B------:R-:W-:Y:S02]  /*4970*/  FSEL R140, R30, -INF , P5 ;  /* 0xff8000001e8c7808 */ /* 0x000fe40002800000 */
[----:B------:R-:W-:Y:S02]  /*4980*/  ISETP.GT.AND P5, PT, R2, 0x8, PT ;  /* 0x000000080200780c */ /* 0x000fe40003fa4270 */
[----:B------:R-:W-:Y:S01]  /*4990*/  FSEL R13, R147, -INF , P0 ;  /* 0xff800000930d7808 */ /* 0x000fe20000000000 */
[----:B------:R2:W-:Y:S01]  /*49a0*/  MUFU.EX2 R175, R0 ;  /* 0x0000000000af7308 */ /* 0x0005e20000000800 */
[----:B------:R-:W-:Y:S02]  /*49b0*/  FMNMX.FTZ R135, R145, R135, !PT ;  /* 0x0000008791877209 */ /* 0x000fe40007810000 */
[----:B------:R-:W-:-:S02]  /*49c0*/  FSEL R139, R28, -INF , P2 ;  /* 0xff8000001c8b7808 */ /* 0x000fc40001000000 */
[----:B------:R-:W-:Y:S02]  /*49d0*/  ISETP.GT.AND P2, PT, R2, 0x9, PT ;  /* 0x000000090200780c */ /* 0x000fe40003f44270 */
[----:B------:R-:W-:Y:S02]  /*49e0*/  FSEL R11, R119, -INF , P5 ;  /* 0xff800000770b7808 */ /* 0x000fe40002800000 */
[----:B------:R-:W-:Y:S02]  /*49f0*/  FMNMX.FTZ R135, R144, R135, !PT ;  /* 0x0000008790877209 */ /* 0x000fe40007810000 */
[----:B------:R-:W-:Y:S02]  /*4a00*/  ISETP.GT.AND P1, PT, R2, 0x10, PT ;  /* 0x000000100200780c */ /* 0x000fe40003f24270 */
[----:B--2---:R-:W-:Y:S02]  /*4a10*/  FMNMX.FTZ R0, R14, R13, !PT ;  /* 0x0000000d0e007209 */ /* 0x004fe40007810000 */
[----:B------:R-:W-:-:S02]  /*4a20*/  FSEL R7, R118, -INF , P2 ;  /* 0xff80000076077808 */ /* 0x000fc40001000000 */
[----:B------:R-:W-:Y:S01]  /*4a30*/  FMNMX.FTZ R0, R11, R0, !PT ;  /* 0x000000000b007209 */ /* 0x000fe20007810000 */
[----:B------:R-:W-:Y:S01]  /*4a40*/  FFMA.FTZ R3, R8, c[0x0][0x2d0], -R20 ;  /* 0x0000b40008037a23 */ /* 0x000fe20000010814 */
[----:B------:R-:W-:Y:S01]  /*4a50*/  FMNMX.FTZ R135, R143, R135, !PT ;  /* 0x000000878f877209 */ /* 0x000fe20007810000 */
[----:B------:R-:W-:Y:S01]  /*4a60*/  LDSM.16.MT88.4 R116, [R232+0x2000] ;  /* 0x00200000e874783b */ /* 0x000fe20000004200 */
[----:B------:R-:W-:Y:S02]  /*4a70*/  ISETP.GT.AND P0, PT, R2, 0x11, PT ;  /* 0x000000110200780c */ /* 0x000fe40003f04270 */
[----:B------:R-:W-:Y:S02]  /*4a80*/  FSEL R28, R114, -INF , P1 ;  /* 0xff800000721c7808 */ /* 0x000fe40000800000 */
[----:B------:R-:W-:Y:S02]  /*4a90*/  FMNMX.FTZ R0, R7, R0, !PT ;  /* 0x0000000007007209 */ /* 0x000fe40007810000 */
[----:B------:R-:W-:Y:S01]  /*4aa0*/  FMNMX.FTZ R135, R142, R135, !PT ;  /* 0x000000878e877209 */ /* 0x000fe20007810000 */
[----:B------:R2:W-:Y:S01]  /*4ab0*/  MUFU.EX2 R174, R3 ;  /* 0x0000000300ae7308 */ /* 0x0005e20000000800 */
[----:B------:R-:W-:-:S02]  /*4ac0*/  ISETP.GT.AND P5, PT, R2, 0x18, PT ;  /* 0x000000180200780c */ /* 0x000fc40003fa4270 */
[----:B------:R-:W-:Y:S02]  /*4ad0*/  FSEL R30, R108, -INF , P0 ;  /* 0xff8000006c1e7808 */ /* 0x000fe40000000000 */
[----:B------:R-:W-:Y:S02]  /*4ae0*/  FMNMX.FTZ R0, R28, R0, !PT ;  /* 0x000000001c007209 */ /* 0x000fe40007810000 */
[----:B------:R-:W-:Y:S02]  /*4af0*/  FMNMX.FTZ R135, R141, R135, !PT ;  /* 0x000000878d877209 */ /* 0x000fe40007810000 */
[----:B------:R-:W-:Y:S02]  /*4b00*/  ISETP.GT.AND P3, PT, R2, 0x19, PT ;  /* 0x000000190200780c */ /* 0x000fe40003f64270 */
[----:B------:R-:W-:Y:S01]  /*4b10*/  FMNMX.FTZ R0, R30, R0, !PT ;  /* 0x000000001e007209 */ /* 0x000fe20007810000 */
[----:B--2---:R-:W-:Y:S01]  /*4b20*/  FFMA.FTZ R3, R9, c[0x0][0x2d0], -R20 ;  /* 0x0000b40009037a23 */ /* 0x004fe20000010814 */
[----:B------:R-:W-:-:S02]  /*4b30*/  FSEL R9, R103, -INF , P5 ;  /* 0xff80000067097808 */ /* 0x000fc40002800000 */
[----:B------:R-:W-:Y:S01]  /*4b40*/  FMNMX.FTZ R135, R140, R135, !PT ;  /* 0x000000878c877209 */ /* 0x000fe20007810000 */
[----:B------:R2:W-:Y:S01]  /*4b50*/  MUFU.EX2 R177, R3 ;  /* 0x0000000300b17308 */ /* 0x0005e20000000800 */
[----:B------:R-:W-:Y:S02]  /*4b60*/  ISETP.GT.AND P2, PT, R2, 0x20, PT ;  /* 0x000000200200780c */ /* 0x000fe40003f44270 */
[----:B------:R-:W-:Y:S02]  /*4b70*/  FSEL R8, R102, -INF , P3 ;  /* 0xff80000066087808 */ /* 0x000fe40001800000 */
[----:B------:R-:W-:Y:S02]  /*4b80*/  FMNMX.FTZ R0, R9, R0, !PT ;  /* 0x0000000009007209 */ /* 0x000fe40007810000 */
[----:B------:R-:W-:Y:S02]  /*4b90*/  FMNMX.FTZ R135, R139, R135, !PT ;  /* 0x000000878b877209 */ /* 0x000fe40007810000 */
[----:B------:R-:W-:-:S02]  /*4ba0*/  ISETP.GT.AND P1, PT, R2, 0x21, PT ;  /* 0x000000210200780c */ /* 0x000fc40003f24270 */
[----:B------:R-:W-:Y:S01]  /*4bb0*/  FSEL R133, R72, -INF , P2 ;  /* 0xff80000048857808 */ /* 0x000fe20001000000 */
[----:B--2---:R-:W-:Y:S01]  /*4bc0*/  FFMA.FTZ R3, R15, c[0x0][0x2d0], -R20 ;  /* 0x0000b4000f037a23 */ /* 0x004fe20000010814 */
[----:B------:R-:W-:-:S03]  /*4bd0*/  FMNMX.FTZ R135, R138, R135, !PT ;  /* 0x000000878a877209 */ /* 0x000fc60007810000 */
[----:B------:R2:W-:Y:S01]  /*4be0*/  MUFU.EX2 R176, R3 ;  /* 0x0000000300b07308 */ /* 0x0005e20000000800 */
[----:B------:R-:W-:Y:S02]  /*4bf0*/  ISETP.GT.AND P0, PT, R2, 0x28, PT ;  /* 0x000000280200780c */ /* 0x000fe40003f04270 */
[----:B------:R-:W-:Y:S02]  /*4c00*/  FSEL R132, R50, -INF , P1 ;  /* 0xff80000032847808 */ /* 0x000fe40000800000 */
[----:B-1----:R-:W-:Y:S02]  /*4c10*/  FMNMX.FTZ R136, R136, R4, !PT ;  /* 0x0000000488887209 */ /* 0x002fe40007810000 */
[----:B------:R-:W1:Y:S01]  /*4c20*/  SHFL.BFLY PT, R4, R135, 0x2, 0x1f ;  /* 0x0c401f0087047f89 */ /* 0x000e6200000e0000 */
[----:B------:R-:W-:Y:S02]  /*4c30*/  ISETP.GT.AND P2, PT, R2, 0x29, PT ;  /* 0x000000290200780c */ /* 0x000fe40003f44270 */
[----:B--2---:R-:W-:Y:S01]  /*4c40*/  FMNMX.FTZ R3, R8, R0, !PT ;  /* 0x0000000008037209 */ /* 0x004fe20007810000 */
[----:B------:R-:W-:-:S03]  /*4c50*/  FFMA.FTZ R0, R18, c[0x0][0x2d0], -R20 ;  /* 0x0000b40012007a23 */ /* 0x000fc60000010814 */
[----:B------:R-:W-:Y:S01]  /*4c60*/  FMNMX.FTZ R3, R133, R3, !PT ;  /* 0x0000000385037209 */ /* 0x000fe20007810000 */
[----:B------:R2:W-:Y:S01]  /*4c70*/  MUFU.EX2 R250, R0 ;  /* 0x0000000000fa7308 */ /* 0x0005e20000000800 */
[----:B------:R-:W-:Y:S02]  /*4c80*/  FSEL R131, R70, -INF , P0 ;  /* 0xff80000046837808 */ /* 0x000fe40000000000 */
[----:B------:R-:W-:Y:S02]  /*4c90*/  FMNMX.FTZ R3, R132, R3, !PT ;  /* 0x0000000384037209 */ /* 0x000fe40007810000 */
[C---:B------:R-:W-:Y:S02]  /*4ca0*/  ISETP.GT.AND P1, PT, R2.reuse, 0x30, PT ;  /* 0x000000300200780c */ /* 0x040fe40003f24270 */
[----:B------:R-:W-:Y:S01]  /*4cb0*/  FSEL R130, R71, -INF , P2 ;  /* 0xff80000047827808 */ /* 0x000fe20001000000 */
[----:B--2---:R-:W-:Y:S01]  /*4cc0*/  FFMA.FTZ R0, R19, c[0x0][0x2d0], -R20 ;  /* 0x0000b40013007a23 */ /* 0x004fe20000010814 */
[----:B------:R-:W-:Y:S01]  /*4cd0*/  ISETP.GT.AND P0, PT, R2, 0x31, PT ;  /* 0x000000310200780c */ /* 0x000fe20003f04270 */
[----:B------:R-:W-:Y:S02]  /*4ce0*/  LDSM.16.MT88.4 R68, [R233+0x800] ;  /* 0x00080000e944783b */ /* 0x000fe40000004200 */
[----:B------:R2:W-:Y:S01]  /*4cf0*/  MUFU.EX2 R249, R0 ;  /* 0x0000000000f97308 */ /* 0x0005e20000000800 */
[----:B------:R-:W-:-:S02]  /*4d00*/  FSEL R129, R129, -INF , P1 ;  /* 0xff80000081817808 */ /* 0x000fc40000800000 */
[----:B------:R-:W-:Y:S02]  /*4d10*/  ISETP.GT.AND P2, PT, R2, 0x38, PT ;  /* 0x000000380200780c */ /* 0x000fe40003f44270 */
[----:B------:R-:W-:Y:S02]  /*4d20*/  FSEL R128, R128, -INF , P0 ;  /* 0xff80000080807808 */ /* 0x000fe40000000000 */
[----:B--2---:R-:W-:-:S04]  /*4d30*/  FMNMX.FTZ R0, R131, R3, !PT ;  /* 0x0000000383007209 */ /* 0x004fc80007810000 */
[----:B------:R-:W-:Y:S01]  /*4d40*/  FMNMX.FTZ R0, R130, R0, !PT ;  /* 0x0000000082007209 */ /* 0x000fe20007810000 */
[--C-:B------:R-:W-:Y:S01]  /*4d50*/  FFMA.FTZ R3, R21, c[0x0][0x2d0], -R20.reuse ;  /* 0x0000b40015037a23 */ /* 0x100fe20000010814 */
[----:B------:R-:W-:Y:S02]  /*4d60*/  ISETP.GT.AND P1, PT, R2, 0x39, PT ;  /* 0x000000390200780c */ /* 0x000fe40003f24270 */
[----:B------:R-:W-:Y:S01]  /*4d70*/  FMNMX.FTZ R0, R129, R0, !PT ;  /* 0x0000000081007209 */ /* 0x000fe20007810000 */
[----:B------:R-:W-:Y:S01]  /*4d80*/  FFMA.FTZ R2, R22, c[0x0][0x2d0], -R20 ;  /* 0x0000b40016027a23 */ /* 0x000fe20000010814 */
[----:B------:R2:W-:Y:S01]  /*4d90*/  MUFU.EX2 R251, R3 ;  /* 0x0000000300fb7308 */ /* 0x0005e20000000800 */
[----:B------:R-:W-:Y:S02]  /*4da0*/  FSEL R22, R35, -INF , P2 ;  /* 0xff80000023167808 */ /* 0x000fe40001000000 */
[----:B------:R-:W-:Y:S02]  /*4db0*/  FMNMX.FTZ R0, R128, R0, !PT ;  /* 0x0000000080007209 */ /* 0x000fe40007810000 */
[----:B------:R-:W-:-:S02]  /*4dc0*/  FSETP.NEU.FTZ.AND P0, PT, R136, -INF , PT ;  /* 0xff8000008800780b */ /* 0x000fc40003f1d000 */
[----:B------:R-:W-:Y:S02]  /*4dd0*/  FSEL R21, R37, -INF , P1 ;  /* 0xff80000025157808 */ /* 0x000fe40000800000 */
[----:B------:R-:W-:Y:S02]  /*4de0*/  FMNMX.FTZ R134, R22, R0, !PT ;  /* 0x0000000016867209 */ /* 0x000fe40007810000 */
[----:B-1----:R-:W-:Y:S01]  /*4df0*/  FMNMX.FTZ R135, R135, R4, !PT ;  /* 0x0000000487877209 */ /* 0x002fe20007810000 */
[----:B------:R1:W-:Y:S01]  /*4e00*/  MUFU.EX2 R252, R2 ;  /* 0x0000000200fc7308 */ /* 0x0003e20000000800 */
[----:B--2---:R-:W-:Y:S01]  /*4e10*/  FMUL.FTZ R3, R136, c[0x0][0x2d0] ;  /* 0x0000b40088037a20 */ /* 0x004fe20000410000 */
[----:B------:R-:W-:Y:S01]  /*4e20*/  FMNMX.FTZ R134, R21, R134, !PT ;  /* 0x0000008615867209 */ /* 0x000fe20007810000 */
[----:B------:R-:W-:Y:S03]  /*4e30*/  LDSM.16.MT88.4 R36, [R229+0x800] ;  /* 0x00080000e524783b */ /* 0x000fe60000004200 */
[----:B------:R-:W-:Y:S01]  /*4e40*/  FSEL R3, R3, RZ, P0 ;  /* 0x000000ff03037208 */ /* 0x000fe20000000000 */
[----:B------:R-:W-:Y:S04]  /*4e50*/  SHFL.BFLY PT, R4, R134, 0x2, 0x1f ;  /* 0x0c401f0086047f89 */ /* 0x000fe800000e0000 */
[--C-:B------:R-:W-:Y:S01]  /*4e60*/  FFMA.FTZ R0, R24, c[0x0][0x2d0], -R3.reuse ;  /* 0x0000b40018007a23 */ /* 0x100fe20000010803 */
[----:B-1----:R-:W1:Y:S03]  /*4e70*/  SHFL.BFLY PT, R2, R135, 0x1, 0x1f ;  /* 0x0c201f0087027f89 */ /* 0x002e6600000e0000 */
[----:B------:R2:W-:Y:S02]  /*4e80*/  MUFU.EX2 R171, R0 ;  /* 0x0000000000ab7308 */ /* 0x0005e40000000800 */
[----:B--2---:R-:W-:-:S06]  /*4e90*/  FFMA.FTZ R0, R25, c[0x0][0x2d0], -R3 ;  /* 0x0000b40019007a23 */ /* 0x004fcc0000010803 */
[----:B------:R2:W-:Y:S02]  /*4ea0*/  MUFU.EX2 R165, R0 ;  /* 0x0000000000a57308 */ /* 0x0005e40000000800 */
[----:B--2---:R-:W-:-:S06]  /*4eb0*/  FFMA.FTZ R0, R31, c[0x0][0x2d0], -R3 ;  /* 0x0000b4001f007a23 */ /* 0x004fcc0000010803 */
[----:B------:R2:W-:Y:S01]  /*4ec0*/  MUFU.EX2 R172, R0 ;  /* 0x0000000000ac7308 */ /* 0x0005e20000000800 */
[----:B-1----:R-:W-:Y:S02]  /*4ed0*/  FMNMX.FTZ R135, R135, R2, !PT ;  /* 0x0000000287877209 */ /* 0x002fe40007810000 */
[----:B------:R-:W-:Y:S01]  /*4ee0*/  FMNMX.FTZ R134, R134, R4, !PT ;  /* 0x0000000486867209 */ /* 0x000fe20007810000 */
[----:B--2---:R-:W-:-:S04]  /*4ef0*/  FFMA.FTZ R0, R33, c[0x0][0x2d0], -R3 ;  /* 0x0000b40021007a23 */ /* 0x004fc80000010803 */
[----:B------:R1:W-:Y:S01]  /*4f00*/  MUFU.EX2 R173, R0 ;  /* 0x0000000000ad7308 */ /* 0x0003e20000000800 */
[C---:B------:R-:W-:Y:S01]  /*4f10*/  FMUL.FTZ R2, R135.reuse, c[0x0][0x2d0] ;  /* 0x0000b40087027a20 */ /* 0x040fe20000410000 */
[----:B------:R-:W-:Y:S01]  /*4f20*/  FSETP.NEU.FTZ.AND P0, PT, R135, -INF , PT ;  /* 0xff8000008700780b */ /* 0x000fe20003f1d000 */
[----:B------:R-:W2:Y:S01]  /*4f30*/  SHFL.BFLY PT, R4, R134, 0x1, 0x1f ;  /* 0x0c201f0086047f89 */ /* 0x000ea200000e0000 */
[----:B-1----:R-:W-:-:S04]  /*4f40*/  FFMA.FTZ R0, R27, c[0x0][0x2d0], -R3 ;  /* 0x0000b4001b007a23 */ /* 0x002fc80000010803 */
[----:B------:R1:W-:Y:S01]  /*4f50*/  MUFU.EX2 R224, R0 ;  /* 0x0000000000e07308 */ /* 0x0003e20000000800 */
[----:B------:R-:W-:Y:S01]  /*4f60*/  FSEL R2, R2, RZ, P0 ;  /* 0x000000ff02027208 */ /* 0x000fe20000000000 */
[--C-:B-1----:R-:W-:Y:S01]  /*4f70*/  FFMA.FTZ R0, R26, c[0x0][0x2d0], -R3.reuse ;  /* 0x0000b4001a007a23 */ /* 0x102fe20000010803 */
[----:B--2---:R-:W-:Y:S01]  /*4f80*/  FMNMX.FTZ R134, R134, R4, !PT ;  /* 0x0000000486867209 */ /* 0x004fe20007810000 */
[----:B------:R-:W1:Y:S04]  /*4f90*/  LDSM.16.MT88.4 R24, [R230] ;  /* 0x00000000e618783b */ /* 0x000e680000004200 */
[----:B------:R2:W-:Y:S02]  /*4fa0*/  MUFU.EX2 R225, R0 ;  /* 0x0000000000e17308 */ /* 0x0005e40000000800 */
[----:B--2---:R-:W-:-:S06]  /*4fb0*/  FFMA.FTZ R0, R32, c[0x0][0x2d0], -R3 ;  /* 0x0000b40020007a23 */ /* 0x004fcc0000010803 */
[----:B------:R2:W-:Y:S02]  /*4fc0*/  MUFU.EX2 R226, R0 ;  /* 0x0000000000e27308 */ /* 0x0005e40000000800 */
[----:B--2---:R-:W-:Y:S01]  /*4fd0*/  FFMA.FTZ R0, R34, c[0x0][0x2d0], -R3 ;  /* 0x0000b40022007a23 */ /* 0x004fe20000010803 */
[----:B------:R-:W-:Y:S01]  /*4fe0*/  FSETP.NEU.FTZ.AND P0, PT, R134, -INF , PT ;  /* 0xff8000008600780b */ /* 0x000fe20003f1d000 */
[--C-:B------:R-:W-:Y:S01]  /*4ff0*/  FFMA.FTZ R4, R16, c[0x0][0x2d0], -R2.reuse ;  /* 0x0000b40010047a23 */ /* 0x100fe20000010802 */
[----:B------:R-:W2:Y:S03]  /*5000*/  LDSM.16.MT88.4 R32, [R230+0x800] ;  /* 0x00080000e620783b */ /* 0x000ea60000004200 */
[----:B------:R3:W-:Y:S02]  /*5010*/  MUFU.EX2 R227, R0 ;  /* 0x0000000000e37308 */ /* 0x0007e40000000800 */
[----:B---3--:R-:W-:-:S06]  /*5020*/  FFMA.FTZ R0, R5, c[0x0][0x2d0], -R2 ;  /* 0x0000b40005007a23 */ /* 0x008fcc0000010802 */
[----:B------:R3:W-:Y:S02]  /*5030*/  MUFU.EX2 R156, R0 ;  /* 0x00000000009c7308 */ /* 0x0007e40000000800 */
[----:B---3--:R-:W-:-:S06]  /*5040*/  FFMA.FTZ R0, R6, c[0x0][0x2d0], -R2 ;  /* 0x0000b40006007a23 */ /* 0x008fcc0000010802 */
[----:B------:R3:W4:Y:S02]  /*5050*/  MUFU.EX2 R155, R0 ;  /* 0x00000000009b7308 */ /* 0x0007240000000800 */
[----:B---3--:R-:W-:-:S06]  /*5060*/  FFMA.FTZ R0, R10, c[0x0][0x2d0], -R2 ;  /* 0x0000b4000a007a23 */ /* 0x008fcc0000010802 */
[----:B------:R3:W-:Y:S02]  /*5070*/  MUFU.EX2 R158, R0 ;  /* 0x00000000009e7308 */ /* 0x0007e40000000800 */
[----:B---3--:R-:W-:-:S06]  /*5080*/  FFMA.FTZ R0, R12, c[0x0][0x2d0], -R2 ;  /* 0x0000b4000c007a23 */ /* 0x008fcc0000010802 */
[----:B------:R3:W5:Y:S08]  /*5090*/  MUFU.EX2 R161, R0 ;  /* 0x0000000000a17308 */ /* 0x0007700000000800 */
[----:B------:R1:W-:Y:S01]  /*50a0*/  MUFU.EX2 R187, R4 ;  /* 0x0000000400bb7308 */ /* 0x0003e20000000800 */
[----:B---3--:R-:W-:-:S05]  /*50b0*/  FMUL.FTZ R0, R134, c[0x0][0x2d0] ;  /* 0x0000b40086007a20 */ /* 0x008fca0000410000 */
[----:B------:R-:W-:Y:S01]  /*50c0*/  FSEL R0, R0, RZ, P0 ;  /* 0x000000ff00007208 */ /* 0x000fe20000000000 */
[----:B-1----:R-:W-:-:S04]  /*50d0*/  FFMA.FTZ R4, R17, c[0x0][0x2d0], -R2 ;  /* 0x0000b40011047a23 */ /* 0x002fc80000010802 */
[----:B------:R1:W-:Y:S02]  /*50e0*/  MUFU.EX2 R190, R4 ;  /* 0x0000000400be7308 */ /* 0x0003e40000000800 */
[----:B-1----:R-:W-:-:S06]  /*50f0*/  FFMA.FTZ R4, R14, c[0x0][0x2d0], -R0 ;  /* 0x0000b4000e047a23 */ /* 0x002fcc0000010800 */
[----:B------:R1:W-:Y:S02]  /*5100*/  MUFU.EX2 R147, R4 ;  /* 0x0000000400937308 */ /* 0x0003e40000000800 */
[----:B-1----:R-:W-:-:S06]  /*5110*/  FFMA.FTZ R4, R13, c[0x0][0x2d0], -R0 ;  /* 0x0000b4000d047a23 */ /* 0x002fcc0000010800 */
[----:B------:R1:W3:Y:S02]  /*5120*/  MUFU.EX2 R146, R4 ;  /* 0x0000000400927308 */ /* 0x0002e40000000800 */
[----:B-1----:R-:W-:-:S06]  /*5130*/  FFMA.FTZ R4, R11, c[0x0][0x2d0], -R0 ;  /* 0x0000b4000b047a23 */ /* 0x002fcc0000010800 */
[----:B------:R1:W-:Y:S02]  /*5140*/  MUFU.EX2 R151, R4 ;  /* 0x0000000400977308 */ /* 0x0003e40000000800 */
[----:B-1----:R-:W-:-:S06]  /*5150*/  FFMA.FTZ R4, R7, c[0x0][0x2d0], -R0 ;  /* 0x0000b40007047a23 */ /* 0x002fcc0000010800 */
[----:B------:R1:W1:Y:S02]  /*5160*/  MUFU.EX2 R153, R4 ;  /* 0x0000000400997308 */ /* 0x0002640000000800 */
[----:B-1----:R-:W-:-:S06]  /*5170*/  FFMA.FTZ R4, R23, c[0x0][0x2d0], -R2 ;  /* 0x0000b40017047a23 */ /* 0x002fcc0000010802 */
[----:B------:R1:W-:Y:S02]  /*5180*/  MUFU.EX2 R188, R4 ;  /* 0x0000000400bc7308 */ /* 0x0003e40000000800 */
[----:B-1----:R-:W-:-:S06]  /*5190*/  FFMA.FTZ R4, R29, c[0x0][0x2d0], -R2 ;  /* 0x0000b4001d047a23 */ /* 0x002fcc0000010802 */
[----:B------:R1:W-:Y:S01]  /*51a0*/  MUFU.EX2 R191, R4 ;  /* 0x0000000400bf7308 */ /* 0x0003e20000000800 */
[----:B----4-:R-:W-:Y:S02]  /*51b0*/  F2FP.PACK_AB R12, R155, R156 ;  /* 0x0000009c9b0c723e */ /* 0x010fe400000000ff */
[----:B-----5:R-:W-:Y:S02]  /*51c0*/  F2FP.PACK_AB R14, R161, R158 ;  /* 0x0000009ea10e723e */ /* 0x020fe400000000ff */
[----:B---3--:R-:W-:Y:S01]  /*51d0*/  F2FP.PACK_AB R13, R146, R147 ;  /* 0x00000093920d723e */ /* 0x008fe200000000ff */
[----:B-1----:R-:W-:-:S04]  /*51e0*/  FFMA.FTZ R4, R28, c[0x0][0x2d0], -R0 ;  /* 0x0000b4001c047a23 */ /* 0x002fc80000010800 */
[----:B------:R1:W-:Y:S01]  /*51f0*/  MUFU.EX2 R184, R4 ;  /* 0x0000000400b87308 */ /* 0x0003e20000000800 */
[----:B------:R-:W-:Y:S01]  /*5200*/  F2FP.PACK_AB R15, R153, R151 ;  /* 0x00000097990f723e */ /* 0x000fe200000000ff */
[----:B-1----:R-:W-:-:S06]  /*5210*/  FFMA.FTZ R4, R30, c[0x0][0x2d0], -R0 ;  /* 0x0000b4001e047a23 */ /* 0x002fcc0000010800 */
[----:B------:R1:W3:Y:S01]  /*5220*/  MUFU.EX2 R185, R4 ;  /* 0x0000000400b97308 */ /* 0x0002e20000000800 */
[----:B------:R-:W-:Y:S01]  /*5230*/  HMMA.16816.F32 R48, R12, R24, RZ ;  /* 0x000000180c30723c */ /* 0x000fe200000018ff */
[----:B-1----:R-:W-:-:S06]  /*5240*/  FFMA.FTZ R4, R9, c[0x0][0x2d0], -R0 ;  /* 0x0000b40009047a23 */ /* 0x002fcc0000010800 */
[----:B------:R1:W-:Y:S02]  /*5250*/  MUFU.EX2 R186, R4 ;  /* 0x0000000400ba7308 */ /* 0x0003e40000000800 */
[----:B-1----:R-:W-:-:S06]  /*5260*/  FFMA.FTZ R4, R8, c[0x0][0x2d0], -R0 ;  /* 0x0000b40008047a23 */ /* 0x002fcc0000010800 */
[----:B------:R1:W4:Y:S01]  /*5270*/  MUFU.EX2 R189, R4 ;  /* 0x0000000400bd7308 */ /* 0x0003220000000800 */
[----:B---3--:R-:W-:Y:S02]  /*5280*/  F2FP.PACK_AB R5, R185, R184 ;  /* 0x000000b8b905723e */ /* 0x008fe400000000ff */
[----:B------:R-:W-:Y:S01]  /*5290*/  F2FP.PACK_AB R6, R191, R188 ;  /* 0x000000bcbf06723e */ /* 0x000fe200000000ff */
[----:B------:R-:W-:Y:S01]  /*52a0*/  HMMA.16816.F32 R64, R12, R40, RZ ;  /* 0x000000280c40723c */ /* 0x000fe200000018ff */
[----:B-1----:R-:W-:Y:S02]  /*52b0*/  F2FP.PACK_AB R4, R190, R187 ;  /* 0x000000bbbe04723e */ /* 0x002fe400000000ff */
[----:B----4-:R-:W-:-:S07]  /*52c0*/  F2FP.PACK_AB R7, R189, R186 ;  /* 0x000000babd07723e */ /* 0x010fce00000000ff */
[----:B--2---:R-:W-:Y:S01]  /*52d0*/  HMMA.16816.F32 R200, R4, R32, R48 ;  /* 0x0000002004c8723c */ /* 0x004fe20000001830 */
[----:B------:R-:W1:Y:S01]  /*52e0*/  LDSM.16.MT88.4 R48, [R229+0x2800] ;  /* 0x00280000e530783b */ /* 0x000e620000004200 */
[----:B------:R-:W-:Y:S02]  /*52f0*/  F2FP.PACK_AB R16, R174, R175 ;  /* 0x000000afae10723e */ /* 0x000fe400000000ff */
[----:B------:R-:W-:Y:S02]  /*5300*/  F2FP.PACK_AB R18, R176, R177 ;  /* 0x000000b1b012723e */ /* 0x000fe400000000ff */
[----:B------:R-:W-:Y:S02]  /*5310*/  F2FP.PACK_AB R17, R165, R171 ;  /* 0x000000aba511723e */ /* 0x000fe400000000ff */
[----:B------:R-:W-:Y:S01]  /*5320*/  F2FP.PACK_AB R19, R173, R172 ;  /* 0x000000acad13723e */ /* 0x000fe200000000ff */
[----:B------:R-:W-:Y:S08]  /*5330*/  HMMA.16816.F32 R108, R12, R60, RZ ;  /* 0x0000003c0c6c723c */ /* 0x000ff000000018ff */
[----:B------:R-:W-:Y:S08]  /*5340*/  HMMA.16816.F32 R72, R16, R40, RZ ;  /* 0x000000281048723c */ /* 0x000ff000000018ff */
[----:B------:R-:W-:Y:S08]  /*5350*/  HMMA.16816.F32 R88, R12, R44, RZ ;  /* 0x0000002c0c58723c */ /* 0x000ff000000018ff */
[----:B------:R-:W-:Y:S01]  /*5360*/  HMMA.16816.F32 R192, R4, R36, R64 ;  /* 0x0000002404c0723c */ /* 0x000fe20000001840 */
[----:B------:R-:W2:Y:S07]  /*5370*/  LDSM.16.MT88.4 R64, [R232+0x2800] ;  /* 0x00280000e840783b */ /* 0x000eae0000004200 */
[----:B------:R-:W-:Y:S01]  /*5380*/  HMMA.16816.F32 R52, R16, R24, RZ ;  /* 0x000000181034723c */ /* 0x000fe200000018ff */
[----:B------:R-:W-:-:S07]  /*5390*/  F2FP.PACK_AB R8, R249, R250 ;  /* 0x000000faf908723e */ /* 0x000fce00000000ff */
[----:B------:R-:W-:Y:S01]  /*53a0*/  HMMA.16816.F32 R28, R16, R44, RZ ;  /* 0x0000002c101c723c */ /* 0x000fe200000018ff */
[----:B------:R-:W-:Y:S02]  /*53b0*/  F2FP.PACK_AB R9, R225, R224 ;  /* 0x000000e0e109723e */ /* 0x000fe400000000ff */
[----:B------:R-:W-:Y:S02]  /*53c0*/  F2FP.PACK_AB R10, R252, R251 ;  /* 0x000000fbfc0a723e */ /* 0x000fe400000000ff */
[----:B------:R-:W-:-:S03]  /*53d0*/  F2FP.PACK_AB R11, R227, R226 ;  /* 0x000000e2e30b723e */ /* 0x000fc600000000ff */
[----:B-1----:R-:W-:Y:S08]  /*53e0*/  HMMA.16816.F32 R108, R4, R48, R108 ;  /* 0x00000030046c723c */ /* 0x002ff0000000186c */
[----:B------:R-:W-:Y:S08]  /*53f0*/  HMMA.16816.F32 R180, R8, R36, R72 ;  /* 0x0000002408b4723c */ /* 0x000ff00000001848 */
[----:B------:R-:W-:Y:S08]  /*5400*/  HMMA.16816.F32 R208, R4, R68, R88 ;  /* 0x0000004404d0723c */ /* 0x000ff00000001858 */
[C---:B------:R-:W-:Y:S08]  /*5410*/  HMMA.16816.F32 R96, R16.reuse, R80, RZ ;  /* 0x000000501060723c */ /* 0x040ff000000018ff */
[C---:B------:R-:W-:Y:S08]  /*5420*/  HMMA.16816.F32 R112, R16.reuse, R60, RZ ;  /* 0x0000003c1070723c */ /* 0x040ff000000018ff */
[-C--:B------:R-:W-:Y:S08]  /*5430*/  HMMA.16816.F32 R88, R16, R116.reuse, RZ ;  /* 0x000000741058723c */ /* 0x080ff000000018ff */
[----:B------:R-:W-:Y:S08]  /*5440*/  HMMA.16816.F32 R72, R12, R116, RZ ;  /* 0x000000740c48723c */ /* 0x000ff000000018ff */
[C---:B------:R-:W-:Y:S01]  /*5450*/  HMMA.16816.F32 R204, R8.reuse, R32, R52 ;  /* 0x0000002008cc723c */ /* 0x040fe20000001834 */
[----:B------:R-:W1:Y:S07]  /*5460*/  LDSM.16.MT88.4 R52, [R230+0x2800] ;  /* 0x00280000e634783b */ /* 0x000e6e0000004200 */
[----:B------:R-:W-:Y:S01]  /*5470*/  HMMA.16816.F32 R212, R8, R68, R28 ;  /* 0x0000004408d4723c */ /* 0x000fe2000000181c */
[----:B------:R-:W3:Y:S01]  /*5480*/  LDSM.16.MT88.4 R28, [R232+0x800] ;  /* 0x00080000e81c783b */ /* 0x000ee20000004200 */
[----:B------:R-:W-:-:S02]  /*5490*/  IMAD.MOV.U32 R23, RZ, RZ, R109 ;  /* 0x000000ffff177224 */ /* 0x000fc400078e006d */
[----:B------:R-:W-:Y:S02]  /*54a0*/  FFMA.FTZ R61, R131, c[0x0][0x2d0], -R0 ;  /* 0x0000b400833d7a23 */ /* 0x000fe40000010800 */
[--C-:B------:R-:W-:Y:S02]  /*54b0*/  FFMA.FTZ R60, R168, c[0x0][0x2d0], -R20.reuse ;  /* 0x0000b400a83c7a23 */ /* 0x100fe40000010814 */
[----:B------:R-:W-:Y:S01]  /*54c0*/  HMMA.16816.F32 R92, R12, R80, RZ ;  /* 0x000000500c5c723c */ /* 0x000fe200000018ff */
[--C-:B------:R-:W-:Y:S02]  /*54d0*/  FFMA.FTZ R45, R167, c[0x0][0x2d0], -R20.reuse ;  /* 0x0000b400a72d7a23 */ /* 0x100fe40000010814 */
[----:B------:R-:W-:Y:S02]  /*54e0*/  FFMA.FTZ R148, R148, c[0x0][0x2d0], -R20 ;  /* 0x0000b40094947a23 */ /* 0x000fe40000010814 */
[--C-:B------:R-:W-:Y:S02]  /*54f0*/  FFMA.FTZ R131, R21, c[0x0][0x2d0], -R0.reuse ;  /* 0x0000b40015837a23 */ /* 0x100fe40000010800 */
[--C-:B------:R-:W-:Y:S01]  /*5500*/  FFMA.FTZ R81, R130, c[0x0][0x2d0], -R0.reuse ;  /* 0x0000b40082517a23 */ /* 0x100fe20000010800 */
[----:B------:R-:W-:Y:S01]  /*5510*/  HMMA.16816.F32 R96, R8, R76, R96 ;  /* 0x0000004c0860723c */ /* 0x000fe20000001860 */
[----:B------:R-:W-:-:S07]  /*5520*/  FFMA.FTZ R130, R22, c[0x0][0x2d0], -R0 ;  /* 0x0000b40016827a23 */ /* 0x000fce0000010800 */
[-C--:B------:R-:W-:Y:S08]  /*5530*/  HMMA.16816.F32 R124, R16, R56.reuse, RZ ;  /* 0x00000038107c723c */ /* 0x080ff000000018ff */
[----:B------:R-:W-:Y:S07]  /*5540*/  HMMA.16816.F32 R120, R12, R56, RZ ;  /* 0x000000380c78723c */ /* 0x000fee00000018ff */
[--C-:B------:R-:W-:Y:S01]  /*5550*/  FFMA.FTZ R57, R170, c[0x0][0x2d0], -R20.reuse ;  /* 0x0000b400aa397a23 */ /* 0x100fe20000010814 */
[----:B------:R-:W-:Y:S01]  /*5560*/  HMMA.16816.F32 R216, R8, R48, R112 ;  /* 0x0000003008d8723c */ /* 0x000fe20000001870 */
[----:B------:R-:W-:-:S06]  /*5570*/  FFMA.FTZ R56, R169, c[0x0][0x2d0], -R20 ;  /* 0x0000b400a9387a23 */ /* 0x000fcc0000010814 */
[--C-:B------:R-:W-:Y:S01]  /*5580*/  FFMA.FTZ R112, R166, c[0x0][0x2d0], -R20.reuse ;  /* 0x0000b400a6707a23 */ /* 0x100fe20000010814 */
[----:B--2---:R-:W-:Y:S01]  /*5590*/  HMMA.16816.F32 R88, R8, R64, R88 ;  /* 0x000000400858723c */ /* 0x004fe20000001858 */
[--C-:B------:R-:W-:Y:S02]  /*55a0*/  FFMA.FTZ R113, R164, c[0x0][0x2d0], -R20.reuse ;  /* 0x0000b400a4717a23 */ /* 0x100fe40000010814 */
[----:B------:R-:W-:-:S05]  /*55b0*/  FFMA.FTZ R114, R150, c[0x0][0x2d0], -R20 ;  /* 0x0000b40096727a23 */ /* 0x000fca0000010814 */
[----:B------:R-:W-:Y:S07]  /*55c0*/  HMMA.16816.F32 R72, R4, R64, R72 ;  /* 0x000000400448723c */ /* 0x000fee0000001848 */
[----:B------:R-:W-:Y:S01]  /*55d0*/  IMAD.MOV.U32 R64, RZ, RZ, R23 ;  /* 0x000000ffff407224 */ /* 0x000fe200078e0017 */
[C---:B------:R-:W-:Y:S08]  /*55e0*/  HMMA.16816.F32 R100, R12.reuse, R84, RZ ;  /* 0x000000540c64723c */ /* 0x040ff000000018ff */
[----:B------:R-:W-:Y:S01]  /*55f0*/  HMMA.16816.F32 R20, R12, R58, RZ ;  /* 0x0000003a0c14723c */ /* 0x000fe200000018ff */
[----:B------:R-:W-:-:S02]  /*5600*/  IMAD.MOV.U32 R178, RZ, RZ, R99 ;  /* 0x000000ffffb27224 */ /* 0x000fc400078e0063 */
[----:B------:R-:W-:Y:S02]  /*5610*/  FFMA.FTZ R99, R138, c[0x0][0x2d0], -R2 ;  /* 0x0000b4008a637a23 */ /* 0x000fe40000010802 */
[----:B------:R-:W-:Y:S02]  /*5620*/  FFMA.FTZ R80, R133, c[0x0][0x2d0], -R0 ;  /* 0x0000b40085507a23 */ /* 0x000fe40000010800 */
[----:B------:R-:W-:Y:S02]  /*5630*/  IMAD.MOV.U32 R133, RZ, RZ, R197 ;  /* 0x000000ffff857224 */ /* 0x000fe400078e00c5 */
[----:B------:R-:W-:Y:S01]  /*5640*/  IMAD.MOV.U32 R138, RZ, RZ, R196 ;  /* 0x000000ffff8a7224 */ /* 0x000fe200078e00c4 */
[----:B------:R-:W-:Y:S08]  /*5650*/  HMMA.16816.F32 R104, R16, R84, RZ ;  /* 0x000000541068723c */ /* 0x000ff000000018ff */
[C---:B-1----:R-:W-:Y:S08]  /*5660*/  HMMA.16816.F32 R100, R4.reuse, R52, R100 ;  /* 0x000000340464723c */ /* 0x042ff00000001864 */
[----:B---3--:R-:W-:Y:S08]  /*5670*/  HMMA.16816.F32 R196, R4, R30, R20 ;  /* 0x0000001e04c4723c */ /* 0x008ff00000001814 */
[----:B------:R-:W-:Y:S08]  /*5680*/  HMMA.16816.F32 R20, R12, R62, RZ ;  /* 0x0000003e0c14723c */ /* 0x000ff000000018ff */
[----:B------:R-:W-:Y:S01]  /*5690*/  HMMA.16816.F32 R124, R8, R28, R124 ;  /* 0x0000001c087c723c */ /* 0x000fe2000000187c */
[----:B------:R-:W-:-:S02]  /*56a0*/  IMAD.MOV.U32 R33, RZ, RZ, R100 ;  /* 0x000000ffff217224 */ /* 0x000fc400078e0064 */
[----:B------:R-:W-:-:S05]  /*56b0*/  IMAD.MOV.U32 R32, RZ, RZ, R101 ;  /* 0x000000ffff207224 */ /* 0x000fca00078e0065 */
[----:B------:R-:W-:Y:S07]  /*56c0*/  HMMA.16816.F32 R120, R4, R28, R120 ;  /* 0x0000001c0478723c */ /* 0x000fee0000001878 */
[----:B------:R-:W-:Y:S01]  /*56d0*/  IMAD.MOV.U32 R29, RZ, RZ, R102 ;  /* 0x000000ffff1d7224 */ /* 0x000fe200078e0066 */
[----:B------:R-:W-:Y:S01]  /*56e0*/  HMMA.16816.F32 R104, R8, R52, R104 ;  /* 0x000000340868723c */ /* 0x000fe20000001868 */
[----:B------:R-:W-:-:S07]  /*56f0*/  IMAD.MOV.U32 R28, RZ, RZ, R103 ;  /* 0x000000ffff1c7224 */ /* 0x000fce00078e0067 */
[C---:B------:R-:W-:Y:S08]  /*5700*/  HMMA.16816.F32 R100, R4.reuse, R50, R20 ;  /* 0x000000320464723c */ /* 0x040ff00000001814 */
[----:B------:R-:W-:Y:S08]  /*5710*/  HMMA.16816.F32 R92, R4, R76, R92 ;  /* 0x0000004c045c723c */ /* 0x000ff0000000185c */
[----:B------:R-:W-:Y:S01]  /*5720*/  HMMA.16816.F32 R20, R12, R86, RZ ;  /* 0x000000560c14723c */ /* 0x000fe200000018ff */
[----:B------:R-:W-:-:S02]  /*5730*/  IMAD.MOV.U32 R69, RZ, RZ, R105 ;  /* 0x000000ffff457224 */ /* 0x000fc400078e0069 */
[----:B------:R-:W-:Y:S02]  /*5740*/  IMAD.MOV.U32 R68, RZ, RZ, R106 ;  /* 0x000000ffff447224 */ /* 0x000fe400078e006a */
[----:B------:R-:W-:Y:S02]  /*5750*/  IMAD.MOV.U32 R49, RZ, RZ, R107 ;  /* 0x000000ffff317224 */ /* 0x000fe400078e006b */
[----:B------:R-:W-:Y:S02]  /*5760*/  IMAD.MOV.U32 R48, RZ, RZ, R104 ;  /* 0x000000ffff307224 */ /* 0x000fe400078e0068 */
[----:B------:R-:W-:Y:S02]  /*5770*/  IMAD.MOV.U32 R41, RZ, RZ, R90 ;  /* 0x000000ffff297224 */ /* 0x000fe400078e005a */
[----:B------:R-:W-:Y:S02]  /*5780*/  IMAD.MOV.U32 R40, RZ, RZ, R91 ;  /* 0x000000ffff287224 */ /* 0x000fe400078e005b */
[----:B------:R-:W-:-:S02]  /*5790*/  IMAD.MOV.U32 R116, RZ, RZ, R88 ;  /* 0x000000ffff747224 */ /* 0x000fc400078e0058 */
[----:B------:R-:W-:Y:S02]  /*57a0*/  IMAD.MOV.U32 R117, RZ, RZ, R89 ;  /* 0x000000ffff757224 */ /* 0x000fe400078e0059 */
[----:B------:R-:W-:Y:S01]  /*57b0*/  IMAD.MOV.U32 R37, RZ, RZ, R94 ;  /* 0x000000ffff257224 */ /* 0x000fe200078e005e */
[----:B------:R-:W-:Y:S01]  /*57c0*/  HMMA.16816.F32 R88, R12, R26, RZ ;  /* 0x0000001a0c58723c */ /* 0x000fe200000018ff */
[----:B------:R-:W-:Y:S02]  /*57d0*/  IMAD.MOV.U32 R115, RZ, RZ, R95 ;  /* 0x000000ffff737224 */ /* 0x000fe400078e005f */
[----:B------:R-:W-:Y:S02]  /*57e0*/  IMAD.MOV.U32 R77, RZ, RZ, R93 ;  /* 0x000000ffff4d7224 */ /* 0x000fe400078e005d */
[----:B------:R-:W-:Y:S02]  /*57f0*/  IMAD.MOV.U32 R76, RZ, RZ, R92 ;  /* 0x000000ffff4c7224 */ /* 0x000fe400078e005c */
[----:B------:R-:W-:Y:S01]  /*5800*/  IMAD.MOV.U32 R53, RZ, RZ, R75 ;  /* 0x000000ffff357224 */ /* 0x000fe200078e004b */
[----:B------:R-:W-:Y:S01]  /*5810*/  HMMA.16816.F32 R104, R4, R54, R20 ;  /* 0x000000360468723c */ /* 0x000fe20000001814 */
[----:B------:R-:W-:-:S02]  /*5820*/  IMAD.MOV.U32 R52, RZ, RZ, R74 ;  /* 0x000000ffff347224 */ /* 0x000fc400078e004a */
[----:B------:R-:W-:Y:S02]  /*5830*/  IMAD.MOV.U32 R25, RZ, RZ, R73 ;  /* 0x000000ffff197224 */ /* 0x000fe400078e0049 */
[----:B------:R-:W-:-:S03]  /*5840*/  IMAD.MOV.U32 R24, RZ, RZ, R72 ;  /* 0x000000ffff187224 */ /* 0x000fc600078e0048 */
[C---:B------:R-:W-:Y:S08]  /*5850*/  HMMA.16816.F32 R92, R12.reuse, R42, RZ ;  /* 0x0000002a0c5c723c */ /* 0x040ff000000018ff */
[C---:B------:R-:W-:Y:S08]  /*5860*/  HMMA.16816.F32 R72, R12.reuse, R46, RZ ;  /* 0x0000002e0c48723c */ /* 0x040ff000000018ff */
[C---:B------:R-:W-:Y:S08]  /*5870*/  HMMA.16816.F32 R20, R12.reuse, R82, RZ ;  /* 0x000000520c14723c */ /* 0x040ff000000018ff */
[----:B------:R-:W-:Y:S01]  /*5880*/  HMMA.16816.F32 R12, R12, R118, RZ ;  /* 0x000000760c0c723c */ /* 0x000fe200000018ff */
[----:B------:R-:W-:-:S02]  /*5890*/  IMAD.MOV.U32 R220, RZ, RZ, R97 ;  /* 0x000000ffffdc7224 */ /* 0x000fc400078e0061 */
[----:B------:R-:W-:Y:S02]  /*58a0*/  IMAD.MOV.U32 R179, RZ, RZ, R98 ;  /* 0x000000ffffb37224 */ /* 0x000fe400078e0062 */
[--C-:B------:R-:W-:Y:S02]  /*58b0*/  FFMA.FTZ R170, R154, c[0x0][0x2d0], -R3.reuse ;  /* 0x0000b4009aaa7a23 */ /* 0x100fe40000010803 */
[----:B------:R-:W-:Y:S02]  /*58c0*/  FFMA.FTZ R169, R152, c[0x0][0x2d0], -R3 ;  /* 0x0000b40098a97a23 */ /* 0x000fe40000010803 */
[--C-:B------:R-:W-:Y:S02]  /*58d0*/  FFMA.FTZ R98, R145, c[0x0][0x2d0], -R2.reuse ;  /* 0x0000b40091627a23 */ /* 0x100fe40000010802 */
[--C-:B------:R-:W-:Y:S02]  /*58e0*/  FFMA.FTZ R97, R144, c[0x0][0x2d0], -R2.reuse ;  /* 0x0000b40090617a23 */ /* 0x100fe40000010802 */
[----:B------:R-:W-:-:S02]  /*58f0*/  FFMA.FTZ R85, R143, c[0x0][0x2d0], -R2 ;  /* 0x0000b4008f557a23 */ /* 0x000fc40000010802 */
[--C-:B------:R-:W-:Y:S02]  /*5900*/  FFMA.FTZ R84, R142, c[0x0][0x2d0], -R2.reuse ;  /* 0x0000b4008e547a23 */ /* 0x100fe40000010802 */
[--C-:B------:R-:W-:Y:S02]  /*5910*/  FFMA.FTZ R154, R141, c[0x0][0x2d0], -R2.reuse ;  /* 0x0000b4008d9a7a23 */ /* 0x100fe40000010802 */
[--C-:B------:R-:W-:Y:S02]  /*5920*/  FFMA.FTZ R152, R140, c[0x0][0x2d0], -R2.reuse ;  /* 0x0000b4008c987a23 */ /* 0x100fe40000010802 */
[----:B------:R-:W-:Y:S02]  /*5930*/  FFMA.FTZ R139, R139, c[0x0][0x2d0], -R2 ;  /* 0x0000b4008b8b7a23 */ /* 0x000fe40000010802 */
[----:B------:R-:W-:Y:S01]  /*5940*/  FFMA.FTZ R2, R132, c[0x0][0x2d0], -R0 ;  /* 0x0000b40084027a23 */ /* 0x000fe20000010800 */
[----:B------:R-:W-:Y:S01]  /*5950*/  HMMA.16816.F32 R92, R4, R38, R92 ;  /* 0x00000026045c723c */ /* 0x000fe2000000185c */
[----:B------:R-:W-:-:S02]  /*5960*/  IMAD.MOV.U32 R36, RZ, RZ, R108 ;  /* 0x000000ffff247224 */ /* 0x000fc400078e006c */
[----:B------:R-:W-:Y:S02]  /*5970*/  IMAD.MOV.U32 R223, RZ, RZ, R110 ;  /* 0x000000ffffdf7224 */ /* 0x000fe400078e006e */
[----:B------:R-:W-:Y:S02]  /*5980*/  IMAD.MOV.U32 R222, RZ, RZ, R111 ;  /* 0x000000ffffde7224 */ /* 0x000fe400078e006f */
[----:B------:R-:W-:Y:S01]  /*5990*/  IMAD.MOV.U32 R166, RZ, RZ, R115 ;  /* 0x000000ffffa67224 */ /* 0x000fe200078e0073 */
[----:B------:R-:W-:Y:S01]  /*59a0*/  HMMA.16816.F32 R88, R4, R34, R88 ;  /* 0x000000220458723c */ /* 0x000fe20000001858 */
[----:B------:R-:W-:Y:S02]  /*59b0*/  IMAD.MOV.U32 R132, RZ, RZ, R114 ;  /* 0x000000ffff847224 */ /* 0x000fe400078e0072 */
[----:B------:R-:W-:Y:S02]  /*59c0*/  IMAD.MOV.U32 R140, RZ, RZ, R113 ;  /* 0x000000ffff8c7224 */ /* 0x000fe400078e0071 */
[----:B------:R-:W-:-:S03]  /*59d0*/  IMAD.MOV.U32 R141, RZ, RZ, R112 ;  /* 0x000000ffff8d7224 */ /* 0x000fc600078e0070 */
[C---:B------:R-:W-:Y:S08]  /*59e0*/  HMMA.16816.F32 R72, R4.reuse, R70, R72 ;  /* 0x000000460448723c */ /* 0x040ff00000001848 */
[C---:B------:R-:W-:Y:S08]  /*59f0*/  HMMA.16816.F32 R108, R4.reuse, R78, R20 ;  /* 0x0000004e046c723c */ /* 0x040ff00000001814 */
[----:B------:R-:W-:Y:S08]  /*5a00*/  HMMA.16816.F32 R112, R4, R66, R12 ;  /* 0x000000420470723c */ /* 0x000ff0000000180c */
[----:B------:R-:W-:Y:S01]  /*5a10*/  HMMA.16816.F32 R4, R16, R46, RZ ;  /* 0x0000002e1004723c */ /* 0x000fe200000018ff */
[----:B------:R-:W-:-:S02]  /*5a20*/  IMAD.MOV.U32 R65, RZ, RZ, R37 ;  /* 0x000000ffff417224 */ /* 0x000fc400078e0025 */
[--C-:B------:R-:W-:Y:S02]  /*5a30*/  FFMA.FTZ R44, R163, c[0x0][0x2d0], -R3.reuse ;  /* 0x0000b400a32c7a23 */ /* 0x100fe40000010803 */
[----:B------:R-:W-:Y:S02]  /*5a40*/  FFMA.FTZ R37, R162, c[0x0][0x2d0], -R3 ;  /* 0x0000b400a2257a23 */ /* 0x000fe40000010803 */
[----:B------:R-:W-:Y:S02]  /*5a50*/  IMAD.MOV.U32 R162, RZ, RZ, R69 ;  /* 0x000000ffffa27224 */ /* 0x000fe400078e0045 */
[----:B------:R-:W-:Y:S11]  /*5a60*/  IMAD.MOV.U32 R163, RZ, RZ, R68 ;  /* 0x000000ffffa37224 */ /* 0x000ff600078e0044 */
[----:B------:R-:W-:Y:S04]  /*5a70*/  @!UPT UIADD3 URZ, URZ, URZ, URZ ;  /* 0x0000003f3f3ff290 */ /* 0x000fe8000fffe03f */
[----:B------:R-:W-:Y:S08]  /*5a80*/  HMMA.16816.F32 R68, R8, R70, R4 ;  /* 0x000000460844723c */ /* 0x000ff00000001804 */
[----:B------:R-:W-:Y:S01]  /*5a90*/  HMMA.16816.F32 R4, R16, R58, RZ ;  /* 0x0000003a1004723c */ /* 0x000fe200000018ff */
[----:B------:R-:W-:Y:S02]  /*5aa0*/  IMAD.MOV.U32 R221, RZ, RZ, R96 ;  /* 0x000000ffffdd7224 */ /* 0x000fe400078e0060 */
[----:B------:R-:W-:-:S02]  /*5ab0*/  IMAD.MOV.U32 R167, RZ, RZ, R36 ;  /* 0x000000ffffa77224 */ /* 0x000fc400078e0024 */
[--C-:B------:R-:W-:Y:S02]  /*5ac0*/  FFMA.FTZ R36, R160, c[0x0][0x2d0], -R3.reuse ;  /* 0x0000b400a0247a23 */ /* 0x100fe40000010803 */
[--C-:B------:R-:W-:Y:S02]  /*5ad0*/  FFMA.FTZ R96, R159, c[0x0][0x2d0], -R3.reuse ;  /* 0x0000b4009f607a23 */ /* 0x100fe40000010803 */
[--C-:B------:R-:W-:Y:S02]  /*5ae0*/  FFMA.FTZ R157, R157, c[0x0][0x2d0], -R3.reuse ;  /* 0x0000b4009d9d7a23 */ /* 0x100fe40000010803 */
[----:B------:R-:W-:Y:S02]  /*5af0*/  FFMA.FTZ R168, R149, c[0x0][0x2d0], -R3 ;  /* 0x0000b40095a87a23 */ /* 0x000fe40000010803 */
[----:B------:R-:W-:Y:S02]  /*5b00*/  IMAD.MOV.U32 R149, RZ, RZ, R29 ;  /* 0x000000ffff957224 */ /* 0x000fe400078e001d */
[----:B------:R-:W-:-:S09]  /*5b10*/  IMAD.MOV.U32 R3, RZ, RZ, R28 ;  /* 0x000000ffff037224 */ /* 0x000fd200078e001c */
[----:B------:R-:W-:Y:S08]  /*5b20*/  HMMA.16816.F32 R28, R8, R30, R4 ;  /* 0x0000001e081c723c */ /* 0x000ff00000001804 */
[----:B------:R-:W-:Y:S01]  /*5b30*/  HMMA.16816.F32 R4, R16, R62, RZ ;  /* 0x0000003e1004723c */ /* 0x000fe200000018ff */
[----:B------:R-:W-:Y:S02]  /*5b40*/  IMAD.MOV.U32 R164, RZ, RZ, R49 ;  /* 0x000000ffffa47224 */ /* 0x000fe400078e0031 */
[----:B------:R-:W-:-:S02]  /*5b50*/  IMAD.MOV.U32 R160, RZ, RZ, R48 ;  /* 0x000000ffffa07224 */ /* 0x000fc400078e0030 */
[----:B------:R-:W-:Y:S11]  /*5b60*/  IMAD.MOV.U32 R142, RZ, RZ, R41 ;  /* 0x000000ffff8e7224 */ /* 0x000ff600078e0029 */
[----:B------:R-:W-:Y:S08]  /*5b70*/  @!UPT UIADD3 URZ, URZ, URZ, URZ ;  /* 0x0000003f3f3ff290 */ /* 0x000ff0000fffe03f */
[----:B------:R-:W-:Y:S08]  /*5b80*/  HMMA.16816.F32 R48, R8, R50, R4 ;  /* 0x000000320830723c */ /* 0x000ff00000001804 */
[----:B------:R-:W-:Y:S01]  /*5b90*/  HMMA.16816.F32 R4, R16, R86, RZ ;  /* 0x000000561004723c */ /* 0x000fe200000018ff */
[----:B------:R-:W-:Y:S02]  /*5ba0*/  IMAD.MOV.U32 R143, RZ, RZ, R40 ;  /* 0x000000ffff8f7224 */ /* 0x000fe400078e0028 */
[----:B------:R-:W-:-:S02]  /*5bb0*/  IMAD.MOV.U32 R22, RZ, RZ, R157 ;  /* 0x000000ffff167224 */ /* 0x000fc400078e009d */
[----:B------:R-:W-:-:S03]  /*5bc0*/  IMAD.MOV.U32 R14, RZ, RZ, R141 ;  /* 0x000000ffff0e7224 */ /* 0x000fc600078e008d */
[----:B------:R-:W-:Y:S01]  /*5bd0*/  HMMA.16816.F32 R40, R16, R42, RZ ;  /* 0x0000002a1028723c */ /* 0x000fe200000018ff */
[----:B------:R-:W-:Y:S02]  /*5be0*/  IMAD.MOV.U32 R15, RZ, RZ, R142 ;  /* 0x000000ffff0f7224 */ /* 0x000fe400078e008e */
[----:B------:R-:W-:Y:S02]  /*5bf0*/  IMAD.MOV.U32 R23, RZ, RZ, R148 ;  /* 0x000000ffff177224 */ /* 0x000fe400078e0094 */
[----:B------:R-:W-:Y:S02]  /*5c00*/  IMAD.MOV.U32 R157, RZ, RZ, R53 ;  /* 0x000000ffff9d7224 */ /* 0x000fe400078e0035 */
[----:B------:R-:W-:Y:S02]  /*5c10*/  IMAD.MOV.U32 R159, RZ, RZ, R52 ;  /* 0x000000ffff9f7224 */ /* 0x000fe400078e0034 */
[----:B------:R-:W-:Y:S02]  /*5c20*/  IMAD.MOV.U32 R148, RZ, RZ, R25 ;  /* 0x000000ffff947224 */ /* 0x000fe400078e0019 */
[----:B------:R-:W-:-:S02]  /*5c30*/  IMAD.MOV.U32 R150, RZ, RZ, R24 ;  /* 0x000000ffff967224 */ /* 0x000fc400078e0018 */
[----:B------:R-:W-:Y:S01]  /*5c40*/  HMMA.16816.F32 R24, R16, R26, RZ ;  /* 0x0000001a1018723c */ /* 0x000fe200000018ff */
[----:B------:R-:W-:Y:S02]  /*5c50*/  IMAD.MOV.U32 R142, RZ, RZ, R3 ;  /* 0x000000ffff8e7224 */ /* 0x000fe400078e0003 */
[----:B------:R-:W-:Y:S02]  /*5c60*/  FADD.FTZ R3, R171, R165 ;  /* 0x000000a5ab037221 */ /* 0x000fe40000010000 */
[----:B------:R-:W-:-:S03]  /*5c70*/  IMAD.MOV.U32 R171, RZ, RZ, R14 ;  /* 0x000000ffffab7224 */ /* 0x000fc600078e000e */
[----:B------:R-:W-:Y:S08]  /*5c80*/  HMMA.16816.F32 R52, R8, R54, R4 ;  /* 0x000000360834723c */ /* 0x000ff00000001804 */
[C---:B------:R-:W-:Y:S08]  /*5c90*/  HMMA.16816.F32 R4, R16.reuse, R82, RZ ;  /* 0x000000521004723c */ /* 0x040ff000000018ff */
[----:B------:R-:W-:Y:S07]  /*5ca0*/  HMMA.16816.F32 R16, R16, R118, RZ ;  /* 0x000000761010723c */ /* 0x000fee00000018ff */
[----:B------:R-:W-:-:S02]  /*5cb0*/  IMAD.MOV.U32 R118, RZ, RZ, R15 ;  /* 0x000000ffff767224 */ /* 0x000fc400078e000f */
[----:B------:R-:W1:Y:S01]  /*5cc0*/  LDSM.16.MT88.4 R12, [R229+0x1000] ;  /* 0x00100000e50c783b */ /* 0x000e620000004200 */
[----:B------:R-:W-:Y:S01]  /*5cd0*/  IMAD.MOV.U32 R83, RZ, RZ, R132 ;  /* 0x000000ffff537224 */ /* 0x000fe200078e0084 */
[----:B------:R-:W-:Y:S01]  /*5ce0*/  MUFU.EX2 R59, R60 ;  /* 0x0000003c003b7308 */ /* 0x000fe20000000800 */
[----:B------:R-:W-:Y:S01]  /*5cf0*/  HMMA.16816.F32 R40, R8, R38, R40 ;  /* 0x000000260828723c */ /* 0x000fe20000001828 */
[----:B------:R-:W-:-:S06]  /*5d00*/  IMAD.MOV.U32 R145, RZ, RZ, R32 ;  /* 0x000000ffff917224 */ /* 0x000fcc00078e0020 */
[----:B------:R-:W-:Y:S01]  /*5d10*/  MUFU.EX2 R63, R56 ;  /* 0x00000038003f7308 */ /* 0x000fe20000000800 */
[----:B------:R-:W-:Y:S02]  /*5d20*/  IMAD.MOV.U32 R82, RZ, RZ, R140 ;  /* 0x000000ffff527224 */ /* 0x000fe400078e008c */
[----:B------:R-:W-:-:S05]  /*5d30*/  FFMA.FTZ R129, R129, c[0x0][0x2d0], -R0 ;  /* 0x0000b40081817a23 */ /* 0x000fca0000010800 */
[----:B------:R-:W-:Y:S01]  /*5d40*/  MUFU.EX2 R62, R57 ;  /* 0x00000039003e7308 */ /* 0x000fe20000000800 */
[----:B------:R-:W-:Y:S02]  /*5d50*/  FFMA.FTZ R128, R128, c[0x0][0x2d0], -R0 ;  /* 0x0000b40080807a23 */ /* 0x000fe40000010800 */
[----:B------:R-:W-:-:S05]  /*5d60*/  IMAD.MOV.U32 R144, RZ, RZ, R33 ;  /* 0x000000ffff907224 */ /* 0x000fca00078e0021 */
[----:B------:R-:W-:Y:S01]  /*5d70*/  MUFU.EX2 R132, R45 ;  /* 0x0000002d00847308 */ /* 0x000fe20000000800 */
[----:B------:R-:W-:Y:S02]  /*5d80*/  IMAD.MOV.U32 R140, RZ, RZ, R145 ;  /* 0x000000ffff8c7224 */ /* 0x000fe400078e0091 */
[----:B------:R-:W-:-:S05]  /*5d90*/  IMAD.MOV.U32 R141, RZ, RZ, R149 ;  /* 0x000000ffff8d7224 */ /* 0x000fca00078e0095 */
[----:B------:R-:W-:Y:S01]  /*5da0*/  MUFU.EX2 R56, R44 ;  /* 0x0000002c00387308 */ /* 0x000fe20000000800 */
[----:B------:R-:W-:-:S07]  /*5db0*/  IMAD.MOV.U32 R145, RZ, RZ, R77 ;  /* 0x000000ffff917224 */ /* 0x000fce00078e004d */
[----:B------:R-:W-:Y:S01]  /*5dc0*/  MUFU.EX2 R58, R37 ;  /* 0x00000025003a7308 */ /* 0x000fe20000000800 */
[----:B------:R-:W-:-:S07]  /*5dd0*/  IMAD.MOV.U32 R149, RZ, RZ, R76 ;  /* 0x000000ffff957224 */ /* 0x000fce00078e004c */
[----:B------:R-:W-:Y:S01]  /*5de0*/  MUFU.EX2 R60, R36 ;  /* 0x00000024003c7308 */ /* 0x000fe20000000800 */
[----:B------:R-:W-:Y:S01]  /*5df0*/  FADD.FTZ R0, R175, R174 ;  /* 0x000000aeaf007221 */ /* 0x000fe20000010000 */
[----:B------:R-:W-:Y:S06]  /*5e00*/  HMMA.16816.F32 R76, R8, R78, R4 ;  /* 0x0000004e084c723c */ /* 0x000fec0000001804 */
[----:B------:R-:W-:Y:S01]  /*5e10*/  MUFU.EX2 R57, R96 ;  /* 0x0000006000397308 */ /* 0x000fe20000000800 */
[----:B------:R-:W-:-:S07]  /*5e20*/  IMAD.MOV.U32 R20, RZ, RZ, R143 ;  /* 0x000000ffff147224 */ /* 0x000fce00078e008f */
[----:B------:R-:W-:Y:S01]  /*5e30*/  MUFU.EX2 R39, R98 ;  /* 0x0000006200277308 */ /* 0x000fe20000000800 */
[----:B------:R-:W-:-:S07]  /*5e40*/  FADD.FTZ R5, R156, R155 ;  /* 0x0000009b9c057221 */ /* 0x000fce0000010000 */
[----:B------:R-:W-:Y:S08]  /*5e50*/  MUFU.EX2 R45, R97 ;  /* 0x00000061002d7308 */ /* 0x000ff00000000800 */
[----:B------:R-:W-:Y:S08]  /*5e60*/  MUFU.EX2 R46, R85 ;  /* 0x00000055002e7308 */ /* 0x000ff00000000800 */
[----:B------:R-:W2:Y:S08]  /*5e70*/  MUFU.EX2 R47, R84 ;  /* 0x00000054002f7308 */ /* 0x000eb00000000800 */
[----:B------:R-:W-:Y:S08]  /*5e80*/  MUFU.EX2 R36, R80 ;  /* 0x0000005000247308 */ /* 0x000ff00000000800 */
[----:B------:R3:W4:Y:S08]  /*5e90*/  MUFU.EX2 R38, R2 ;  /* 0x0000000200267308 */ /* 0x0007300000000800 */
[----:B------:R-:W-:Y:S08]  /*5ea0*/  MUFU.EX2 R44, R61 ;  /* 0x0000003d002c7308 */ /* 0x000ff00000000800 */
[----:B------:R-:W5:Y:S01]  /*5eb0*/  MUFU.EX2 R37, R81 ;  /* 0x0000005100257308 */ /* 0x000f620000000800 */
[----:B------:R-:W-:-:S02]  /*5ec0*/  IMAD.MOV.U32 R21, RZ, RZ, R144 ;  /* 0x000000ffff157224 */ /* 0x000fc400078e0090 */
[----:B------:R-:W-:Y:S02]  /*5ed0*/  IMAD.MOV.U32 R143, RZ, RZ, R166 ;  /* 0x000000ffff8f7224 */ /* 0x000fe400078e00a6 */
[----:B------:R-:W-:Y:S02]  /*5ee0*/  IMAD.MOV.U32 R166, RZ, RZ, R167 ;  /* 0x000000ffffa67224 */ /* 0x000fe400078e00a7 */
[----:B---3--:R-:W-:Y:S02]  /*5ef0*/  FADD.FTZ R2, R177, R0 ;  /* 0x00000000b1027221 */ /* 0x008fe40000010000 */
[----:B------:R-:W-:Y:S02]  /*5f00*/  IMAD.MOV.U32 R167, RZ, RZ, R64 ;  /* 0x000000ffffa77224 */ /* 0x000fe400078e0040 */
[----:B------:R-:W-:Y:S02]  /*5f10*/  IMAD.MOV.U32 R144, RZ, RZ, R65 ;  /* 0x000000ffff907224 */ /* 0x000fe400078e0041 */
[----:B------:R-:W-:Y:S01]  /*5f20*/  FADD.FTZ R0, R172, R3 ;  /* 0x00000003ac007221 */ /* 0x000fe20000010000 */
[----:B------:R-:W-:Y:S01]  /*5f30*/  HMMA.16816.F32 R64, R8, R66, R16 ;  /* 0x000000420840723c */ /* 0x000fe20000001810 */
[----:B------:R-:W-:-:S02]  /*5f40*/  FADD.FTZ R4, R147, R146 ;  /* 0x0000009293047221 */ /* 0x000fc40000010000 */
[----:B------:R-:W-:-:S04]  /*5f50*/  FADD.FTZ R5, R158, R5 ;  /* 0x000000059e057221 */ /* 0x000fc80000010000 */
[----:B------:R-:W-:Y:S02]  /*5f60*/  IMAD.MOV.U32 R16, RZ, RZ, R21 ;  /* 0x000000ffff107224 */ /* 0x000fe400078e0015 */
[----:B------:R-:W-:Y:S01]  /*5f70*/  FADD.FTZ R21, R176, R2 ;  /* 0x00000002b0157221 */ /* 0x000fe20000010000 */
[----:B------:R-:W-:Y:S01]  /*5f80*/  HMMA.16816.F32 R32, R8, R34, R24 ;  /* 0x000000220820723c */ /* 0x000fe20000001818 */
[----:B------:R-:W-:Y:S01]  /*5f90*/  FADD.FTZ R2, R173, R0 ;  /* 0x00000000ad027221 */ /* 0x000fe20000010000 */
[----:B--2---:R-:W-:Y:S01]  /*5fa0*/  F2FP.PACK_AB R6, R47, R46 ;  /* 0x0000002e2f06723e */ /* 0x004fe200000000ff */
[----:B------:R-:W-:Y:S01]  /*5fb0*/  FADD.FTZ R3, R151, R4 ;  /* 0x0000000497037221 */ /* 0x000fe20000010000 */
[----:B------:R-:W-:Y:S01]  /*5fc0*/  F2FP.PACK_AB R4, R45, R39 ;  /* 0x000000272d04723e */ /* 0x000fe200000000ff */
[----:B------:R-:W-:Y:S01]  /*5fd0*/  FADD.FTZ R0, R161, R5 ;  /* 0x00000005a1007221 */ /* 0x000fe20000010000 */
[----:B----4-:R-:W-:Y:S02]  /*5fe0*/  F2FP.PACK_AB R5, R38, R36 ;  /* 0x000000242605723e */ /* 0x010fe400000000ff */
[----:B------:R-:W-:-:S02]  /*5ff0*/  F2FP.PACK_AB R8, R62, R59 ;  /* 0x0000003b3e08723e */ /* 0x000fc400000000ff */
[----:B------:R-:W-:Y:S02]  /*6000*/  F2FP.PACK_AB R9, R58, R56 ;  /* 0x000000383a09723e */ /* 0x000fe400000000ff */
[----:B------:R-:W-:Y:S02]  /*6010*/  F2FP.PACK_AB R10, R132, R63 ;  /* 0x0000003f840a723e */ /* 0x000fe400000000ff */
[----:B------:R-:W-:Y:S02]  /*6020*/  F2FP.PACK_AB R11, R57, R60 ;  /* 0x0000003c390b723e */ /* 0x000fe400000000ff */
[----:B-----5:R-:W-:Y:S01]  /*6030*/  F2FP.PACK_AB R7, R37, R44 ;  /* 0x0000002c2507723e */ /* 0x020fe200000000ff */
[----:B------:R-:W-:Y:S02]  /*6040*/  IMAD.MOV.U32 R119, RZ, RZ, R20 ;  /* 0x000000ffff777224 */ /* 0x000fe400078e0014 */
[----:B------:R-:W-:Y:S02]  /*6050*/  FADD.FTZ R20, R153, R3 ;  /* 0x0000000399147221 */ /* 0x000fe40000010000 */
[----:B------:R-:W-:Y:S01]  /*6060*/  IMAD.MOV.U32 R17, RZ, RZ, R140 ;  /* 0x000000ffff117224 */ /* 0x000fe200078e008c */
[----:B-1----:R-:W-:Y:S01]  /*6070*/  HMMA.16816.F32 R24, R8, R14, R40 ;  /* 0x0000000e0818723c */ /* 0x002fe20000001828 */
[----:B------:R-:W-:-:S02]  /*6080*/  IMAD.MOV.U32 R18, RZ, RZ, R141 ;  /* 0x000000ffff127224 */ /* 0x000fc400078e008d */
[----:B------:R-:W-:Y:S02]  /*6090*/  IMAD.MOV.U32 R19, RZ, RZ, R142 ;  /* 0x000000ffff137224 */ /* 0x000fe400078e008e */
[----:B------:R-:W-:Y:S02]  /*60a0*/  IMAD.MOV.U32 R155, RZ, RZ, R143 ;  /* 0x000000ffff9b7224 */ /* 0x000fe400078e008f */
[----:B------:R-:W-:Y:S01]  /*60b0*/  IMAD.MOV.U32 R96, RZ, RZ, R144 ;  /* 0x000000ffff607224 */ /* 0x000fe200078e0090 */
[----:B------:R-:W-:Y:S01]  /*60c0*/  HMMA.16816.F32 R140, R4, R12, R192 ;  /* 0x0000000c048c723c */ /* 0x000fe200000018c0 */
[----:B------:R-:W-:Y:S02]  /*60d0*/  IMAD.MOV.U32 R98, RZ, RZ, R145 ;  /* 0x000000ffff627224 */ /* 0x000fe400078e0091 */
[----:B------:R-:W-:Y:S02]  /*60e0*/  IMAD.MOV.U32 R97, RZ, RZ, R149 ;  /* 0x000000ffff617224 */ /* 0x000fe400078e0095 */
[----:B------:R-:W-:-:S02]  /*60f0*/  IMAD.MOV.U32 R81, RZ, RZ, R148 ;  /* 0x000000ffff517224 */ /* 0x000fc400078e0094 */
[----:B------:R-:W-:Y:S01]  /*6100*/  IMAD.MOV.U32 R3, RZ, RZ, R150 ;  /* 0x000000ffff037224 */ /* 0x000fe200078e0096 */
[----:B------:R-:W-:Y:S08]  /*6110*/  HMMA.16816.F32 R144, R8, R12, R180 ;  /* 0x0000000c0890723c */ /* 0x000ff000000018b4 */
[----:B------:R-:W-:Y:S01]  /*6120*/  HMMA.16816.F32 R148, R4, R14, R92 ;  /* 0x0000000e0494723c */ /* 0x000fe2000000185c */
[----:B------:R-:W1:Y:S01]  /*6130*/  LDSM.16.MT88.4 R12, [R230+0x1000] ;  /* 0x00100000e60c783b */ /* 0x000e620000004200 */
[----:B------:R-:W-:-:S02]  /*6140*/  IMAD.MOV.U32 R80, RZ, RZ, R157 ;  /* 0x000000ffff507224 */ /* 0x000fc400078e009d */
[----:B------:R-:W-:Y:S02]  /*6150*/  IMAD.MOV.U32 R61, RZ, RZ, R159 ;  /* 0x000000ffff3d7224 */ /* 0x000fe400078e009f */
[----:B------:R-:W-:Y:S02]  /*6160*/  IMAD.MOV.U32 R84, RZ, RZ, R166 ;  /* 0x000000ffff547224 */ /* 0x000fe400078e00a6 */
[----:B------:R-:W-:Y:S02]  /*6170*/  IMAD.MOV.U32 R92, RZ, RZ, R160 ;  /* 0x000000ffff5c7224 */ /* 0x000fe400078e00a0 */
[----:B------:R-:W-:Y:S02]  /*6180*/  IMAD.MOV.U32 R93, RZ, RZ, R162 ;  /* 0x000000ffff5d7224 */ /* 0x000fe400078e00a2 */
[----:B------:R-:W-:Y:S02]  /*6190*/  IMAD.MOV.U32 R94, RZ, RZ, R163 ;  /* 0x000000ffff5e7224 */ /* 0x000fe400078e00a3 */
[----:B------:R-:W-:-:S02]  /*61a0*/  IMAD.MOV.U32 R95, RZ, RZ, R164 ;  /* 0x000000ffff5f7224 */ /* 0x000fc400078e00a4 */
[----:B------:R-:W-:Y:S01]  /*61b0*/  IMAD.MOV.U32 R85, RZ, RZ, R167 ;  /* 0x000000ffff557224 */ /* 0x000fe200078e00a7 */
[-C--:B-1----:R-:W-:Y:S08]  /*61c0*/  HMMA.16816.F32 R156, R8, R12.reuse, R204 ;  /* 0x0000000c089c723c */ /* 0x082ff000000018cc */
[C---:B------:R-:W-:Y:S08]  /*61d0*/  HMMA.16816.F32 R160, R4.reuse, R12, R200 ;  /* 0x0000000c04a0723c */ /* 0x040ff000000018c8 */
[-C--:B------:R-:W-:Y:S08]  /*61e0*/  HMMA.16816.F32 R164, R4, R14.reuse, R88 ;  /* 0x0000000e04a4723c */ /* 0x080ff00000001858 */
[----:B------:R-:W-:Y:S01]  /*61f0*/  HMMA.16816.F32 R32, R8, R14, R32 ;  /* 0x0000000e0820723c */ /* 0x000fe20000001820 */
[----:B------:R-:W1:Y:S01]  /*6200*/  LDSM.16.MT88.4 R12, [R233+0x1000] ;  /* 0x00100000e90c783b */ /* 0x000e620000004200 */
[----:B------:R-:W-:-:S02]  /*6210*/  IMAD.MOV.U32 R202, RZ, RZ, R179 ;  /* 0x000000ffffca7224 */ /* 0x000fc400078e00b3 */
[----:B------:R-:W-:-:S04]  /*6220*/  IMAD.MOV.U32 R203, RZ, RZ, R178 ;  /* 0x000000ffffcb7224 */ /* 0x000fc800078e00b2 */
[-C--:B-1----:R-:W-:Y:S08]  /*6230*/  HMMA.16816.F32 R172, R8, R12.reuse, R212 ;  /* 0x0000000c08ac723c */ /* 0x082ff000000018d4 */
[C---:B------:R-:W-:Y:S08]  /*6240*/  HMMA.16816.F32 R176, R4.reuse, R12, R208 ;  /* 0x0000000c04b0723c */ /* 0x040ff000000018d0 */
[-C--:B------:R-:W-:Y:S08]  /*6250*/  HMMA.16816.F32 R180, R4, R14.reuse, R72 ;  /* 0x0000000e04b4723c */ /* 0x080ff00000001848 */
[----:B------:R-:W-:Y:S01]  /*6260*/  HMMA.16816.F32 R68, R8, R14, R68 ;  /* 0x0000000e0844723c */ /* 0x000fe20000001844 */
[----:B------:R-:W1:Y:S01]  /*6270*/  LDSM.16.MT88.4 R12, [R232+0x1000] ;  /* 0x00100000e80c783b */ /* 0x000e620000004200 */
[----:B------:R-:W-:-:S02]  /*6280*/  IMAD.MOV.U32 R86, RZ, RZ, R223 ;  /* 0x000000ffff567224 */ /* 0x000fc400078e00df */
[----:B------:R-:W-:Y:S02]  /*6290*/  IMAD.MOV.U32 R87, RZ, RZ, R222 ;  /* 0x000000ffff577224 */ /* 0x000fe400078e00de */
[----:B------:R-:W-:Y:S02]  /*62a0*/  IMAD.MOV.U32 R200, RZ, RZ, R221 ;  /* 0x000000ffffc87224 */ /* 0x000fe400078e00dd */
[----:B------:R-:W-:Y:S02]  /*62b0*/  IMAD.MOV.U32 R201, RZ, RZ, R220 ;  /* 0x000000ffffc97224 */ /* 0x000fe400078e00dc */
[-C--:B-1----:R-:W-:Y:S08]  /*62c0*/  HMMA.16816.F32 R220, R8, R12.reuse, R124 ;  /* 0x0000000c08dc723c */ /* 0x082ff0000000187c */
[C---:B------:R-:W-:Y:S08]  /*62d0*/  HMMA.16816.F32 R192, R4.reuse, R12, R120 ;  /* 0x0000000c04c0723c */ /* 0x040ff00000001878 */
[-C--:B------:R-:W-:Y:S08]  /*62e0*/  HMMA.16816.F32 R196, R4, R14.reuse, R196 ;  /* 0x0000000e04c4723c */ /* 0x080ff000000018c4 */
[----:B------:R-:W-:Y:S01]  /*62f0*/  HMMA.16816.F32 R212, R8, R14, R28 ;  /* 0x0000000e08d4723c */ /* 0x000fe2000000181c */
[----:B------:R-:W1:Y:S07]  /*6300*/  LDSM.16.MT88.4 R12, [R229+0x3000] ;  /* 0x00300000e50c783b */ /* 0x000e6e0000004200 */
[-C--:B-1----:R-:W-:Y:S08]  /*6310*/  HMMA.16816.F32 R72, R4, R12.reuse, R84 ;  /* 0x0000000c0448723c */ /* 0x082ff00000001854 */
[----:B------:R-:W-:Y:S08]  /*6320*/  HMMA.16816.F32 R216, R8, R12, R216 ;  /* 0x0000000c08d8723c */ /* 0x000ff000000018d8 */
[-C--:B------:R-:W-:Y:S08]  /*6330*/  HMMA.16816.F32 R40, R4, R14.reuse, R100 ;  /* 0x0000000e0428723c */ /* 0x080ff00000001864 */
[----:B------:R-:W-:Y:S01]  /*6340*/  HMMA.16816.F32 R84, R8, R14, R48 ;  /* 0x0000000e0854723c */ /* 0x000fe20000001830 */
[----:B------:R-:W1:Y:S01]  /*6350*/  LDSM.16.MT88.4 R12, [R230+0x3000] ;  /* 0x00300000e60c783b */ /* 0x000e620000004200 */
[----:B------:R-:W-:-:S02]  /*6360*/  IMAD.MOV.U32 R120, RZ, RZ, R97 ;  /* 0x000000ffff787224 */ /* 0x000fc400078e0061 */
[----:B------:R-:W-:Y:S02]  /*6370*/  IMAD.MOV.U32 R121, RZ, RZ, R98 ;  /* 0x000000ffff797224 */ /* 0x000fe400078e0062 */
[----:B------:R-:W-:Y:S02]  /*6380*/  IMAD.MOV.U32 R122, RZ, RZ, R96 ;  /* 0x000000ffff7a7224 */ /* 0x000fe400078e0060 */
[-C--:B-1----:R-:W-:Y:S08]  /*6390*/  HMMA.16816.F32 R208, R8, R12.reuse, R92 ;  /* 0x0000000c08d0723c */ /* 0x082ff0000000185c */
[C---:B------:R-:W-:Y:S01]  /*63a0*/  HMMA.16816.F32 R88, R4.reuse, R12, R16 ;  /* 0x0000000c0458723c */ /* 0x040fe20000001810 */
[----:B------:R-:W1:Y:S07]  /*63b0*/  LDSM.16.MT88.4 R16, [R233+0x3000] ;  /* 0x00300000e910783b */ /* 0x000e6e0000004200 */
[-C--:B------:R-:W-:Y:S08]  /*63c0*/  HMMA.16816.F32 R92, R4, R14.reuse, R104 ;  /* 0x0000000e045c723c */ /* 0x080ff00000001868 */
[----:B------:R-:W-:Y:S01]  /*63d0*/  HMMA.16816.F32 R204, R8, R14, R52 ;  /* 0x0000000e08cc723c */ /* 0x000fe20000001834 */
[----:B------:R-:W2:Y:S01]  /*63e0*/  LDSM.16.MT88.4 R12, [R232+0x3000] ;  /* 0x00300000e80c783b */ /* 0x000ea20000004200 */
[----:B------:R-:W-:-:S02]  /*63f0*/  IMAD.MOV.U32 R123, RZ, RZ, R155 ;  /* 0x000000ffff7b7224 */ /* 0x000fc400078e009b */
[----:B------:R-:W-:Y:S02]  /*6400*/  IMAD.MOV.U32 R124, RZ, RZ, R3 ;  /* 0x000000ffff7c7224 */ /* 0x000fe400078e0003 */
[----:B------:R-:W-:Y:S02]  /*6410*/  IMAD.MOV.U32 R125, RZ, RZ, R81 ;  /* 0x000000ffff7d7224 */ /* 0x000fe400078e0051 */
[----:B------:R-:W-:Y:S02]  /*6420*/  IMAD.MOV.U32 R126, RZ, RZ, R61 ;  /* 0x000000ffff7e7224 */ /* 0x000fe400078e003d */
[----:B------:R-:W-:Y:S02]  /*6430*/  IMAD.MOV.U32 R127, RZ, RZ, R80 ;  /* 0x000000ffff7f7224 */ /* 0x000fe400078e0050 */
[----:B------:R-:W-:Y:S02]  /*6440*/  FADD.FTZ R0, R187, R0 ;  /* 0x00000000bb007221 */ /* 0x000fe40000010000 */
[----:B------:R-:W-:-:S02]  /*6450*/  FADD.FTZ R3, R250, R21 ;  /* 0x00000015fa037221 */ /* 0x000fc40000010000 */
[----:B------:R-:W-:Y:S01]  /*6460*/  FADD.FTZ R2, R224, R2 ;  /* 0x00000002e0027221 */ /* 0x000fe20000010000 */
[C---:B-1----:R-:W-:Y:S08]  /*6470*/  HMMA.16816.F32 R104, R4.reuse, R16, R120 ;  /* 0x000000100468723c */ /* 0x042ff00000001878 */
[C---:B------:R-:W-:Y:S08]  /*6480*/  HMMA.16816.F32 R108, R4.reuse, R18, R108 ;  /* 0x00000012046c723c */ /* 0x040ff0000000186c */
[C---:B--2---:R-:W-:Y:S08]  /*6490*/  HMMA.16816.F32 R120, R4.reuse, R12, R124 ;  /* 0x0000000c0478723c */ /* 0x044ff0000000187c */
[----:B------:R-:W-:Y:S01]  /*64a0*/  HMMA.16816.F32 R48, R4, R14, R112 ;  /* 0x0000000e0430723c */ /* 0x000fe20000001870 */
[----:B------:R-:W-:Y:S01]  /*64b0*/  MUFU.EX2 R23, R23 ;  /* 0x0000001700177308 */ /* 0x000fe20000000800 */
[----:B------:R-:W-:Y:S05]  /*64c0*/  LDSM.16.MT88.4 R112, [R233+0x3800] ;  /* 0x00380000e970783b */ /* 0x000fea0000004200 */
[----:B------:R-:W-:Y:S01]  /*64d0*/  FADD.FTZ R4, R190, R0 ;  /* 0x00000000be047221 */ /* 0x000fe20000010000 */
[----:B------:R-:W-:Y:S01]  /*64e0*/  HMMA.16816.F32 R100, R8, R16, R200 ;  /* 0x000000100864723c */ /* 0x000fe200000018c8 */
[----:B------:R-:W-:Y:S01]  /*64f0*/  MUFU.EX2 R17, R152 ;  /* 0x0000009800117308 */ /* 0x000fe20000000800 */
[----:B------:R-:W-:Y:S01]  /*6500*/  FADD.FTZ R7, R184, R20 ;  /* 0x00000014b8077221 */ /* 0x000fe20000010000 */
[----:B------:R-:W-:Y:S01]  /*6510*/  LDSM.16.MT88.4 R200, [R232+0x1800] ;  /* 0x00180000e8c8783b */ /* 0x000fe20000004200 */
[----:B------:R-:W-:-:S04]  /*6520*/  FADD.FTZ R6, R249, R3 ;  /* 0x00000003f9067221 */ /* 0x000fc80000010000 */
[----:B------:R-:W-:Y:S01]  /*6530*/  HMMA.16816.F32 R64, R8, R14, R64 ;  /* 0x0000000e0840723c */ /* 0x000fe20000001840 */
[----:B------:R1:W2:Y:S01]  /*6540*/  MUFU.EX2 R14, R154 ;  /* 0x0000009a000e7308 */ /* 0x0002a20000000800 */
[----:B------:R-:W-:Y:S02]  /*6550*/  FADD.FTZ R5, R225, R2 ;  /* 0x00000002e1057221 */ /* 0x000fe40000010000 */
[----:B------:R-:W-:Y:S02]  /*6560*/  FADD.FTZ R4, R188, R4 ;  /* 0x00000004bc047221 */ /* 0x000fe40000010000 */
[----:B------:R-:W-:Y:S02]  /*6570*/  FADD.FTZ R3, R185, R7 ;  /* 0x00000007b9037221 */ /* 0x000fe40000010000 */
[----:B------:R-:W-:Y:S02]  /*6580*/  FADD.FTZ R2, R251, R6 ;  /* 0x00000006fb027221 */ /* 0x000fe40000010000 */
[----:B------:R-:W-:Y:S01]  /*6590*/  FADD.FTZ R0, R226, R5 ;  /* 0x00000005e2007221 */ /* 0x000fe20000010000 */
[----:B-1----:R-:W1:Y:S01]  /*65a0*/  LDSM.16.MT88.4 R152, [R229+0x1800] ;  /* 0x00180000e598783b */ /* 0x002e620000004200 */
[----:B------:R-:W-:-:S03]  /*65b0*/  FADD.FTZ R21, R191, R4 ;  /* 0x00000004bf157221 */ /* 0x000fc60000010000 */
[----:B------:R-:W3:Y:S01]  /*65c0*/  LDSM.16.MT88.4 R4, [R232+0x3800] ;  /* 0x00380000e804783b */ /* 0x000ee20000004200 */
[C---:B------:R-:W-:Y:S01]  /*65d0*/  HMMA.16816.F32 R116, R8.reuse, R12, R116 ;  /* 0x0000000c0874723c */ /* 0x040fe20000001874 */
[----:B------:R-:W-:Y:S07]  /*65e0*/  MUFU.EX2 R12, R22 ;  /* 0x00000016000c7308 */ /* 0x000fee0000000800 */
[----:B------:R-:W-:Y:S01]  /*65f0*/  HMMA.16816.F32 R52, R8, R18, R76 ;  /* 0x000000120834723c */ /* 0x000fe2000000184c */
[----:B------:R-:W-:Y:S08]  /*6600*/  MUFU.EX2 R11, R171 ;  /* 0x000000ab000b7308 */ /* 0x000ff00000000800 */
[----:B------:R-:W4:Y:S08]  /*6610*/  MUFU.EX2 R15, R82 ;  /* 0x00000052000f7308 */ /* 0x000f300000000800 */
[----:B------:R-:W-:Y:S08]  /*6620*/  MUFU.EX2 R18, R83 ;  /* 0x0000005300127308 */ /* 0x000ff00000000800 */
[----:B------:R-:W5:Y:S08]  /*6630*/  MUFU.EX2 R16, R170 ;  /* 0x000000aa00107308 */ /* 0x000f700000000800 */
[----:B------:R-:W-:Y:S08]  /*6640*/  MUFU.EX2 R19, R169 ;  /* 0x000000a900137308 */ /* 0x000ff00000000800 */
[----:B------:R-:W-:Y:S08]  /*6650*/  MUFU.EX2 R28, R168 ;  /* 0x000000a8001c7308 */ /* 0x000ff00000000800 */
[----:B------:R-:W-:Y:S01]  /*6660*/  MUFU.EX2 R29, R99 ;  /* 0x00000063001d7308 */ /* 0x000fe20000000800 */
[----:B------:R-:W-:Y:S01]  /*6670*/  FADD.FTZ R31, R252, R2 ;  /* 0x00000002fc1f7221 */ /* 0x000fe20000010000 */
[----:B--2---:R-:W-:-:S06]  /*6680*/  F2FP.PACK_AB R124, R17, R14 ;  /* 0x0000000e117c723e */ /* 0x004fcc00000000ff */
[----:B------:R-:W-:Y:S08]  /*6690*/  MUFU.EX2 R22, R139 ;  /* 0x0000008b00167308 */ /* 0x000ff00000000800 */
[----:B------:R-:W-:Y:S08]  /*66a0*/  MUFU.EX2 R8, R129 ;  /* 0x0000008100087308 */ /* 0x000ff00000000800 */
[----:B------:R4:W2:Y:S08]  /*66b0*/  MUFU.EX2 R10, R128 ;  /* 0x00000080000a7308 */ /* 0x0008b00000000800 */
[----:B------:R1:W-:Y:S08]  /*66c0*/  MUFU.EX2 R9, R130 ;  /* 0x0000008200097308 */ /* 0x0003f00000000800 */
[----:B------:R3:W3:Y:S01]  /*66d0*/  MUFU.EX2 R13, R131 ;  /* 0x00000083000d7308 */ /* 0x0006e20000000800 */
[----:B------:R-:W-:Y:S01]  /*66e0*/  @P4 IMAD.HI.U32 R2, R133, c[0x0][0x2c8], RZ ;  /* 0x0000b20085024a27 */ /* 0x000fe200078e00ff */
[----:B----4-:R-:W-:Y:S01]  /*66f0*/  F2FP.PACK_AB R128, R15, R11 ;  /* 0x0000000b0f80723e */ /* 0x010fe200000000ff */
[----:B------:R-:W-:Y:S02]  /*6700*/  LDSM.16.MT88.4 R80, [R229+0x3800] ;  /* 0x00380000e550783b */ /* 0x000fe40000004200 */
[----:B------:R-:W-:-:S02]  /*6710*/  FADD.FTZ R30, R227, R0 ;  /* 0x00000000e31e7221 */ /* 0x000fc40000010000 */
[----:B------:R-:W-:Y:S01]  /*6720*/  IMAD.MOV.U32 R0, RZ, RZ, R133 ;  /* 0x000000ffff007224 */ /* 0x000fe200078e0085 */
[----:B------:R-:W-:Y:S01]  /*6730*/  @P4 SHF.R.U32.HI R0, RZ, c[0x0][0x2cc], R2 ;  /* 0x0000b300ff004a19 */ /* 0x000fe20000011602 */
[----:B------:R-:W-:Y:S01]  /*6740*/  IMAD.MOV.U32 R2, RZ, RZ, c[0x0][0x168] ;  /* 0x00005a00ff027624 */ /* 0x000fe200078e00ff */
[----:B-----5:R-:W-:Y:S01]  /*6750*/  F2FP.PACK_AB R129, R16, R12 ;  /* 0x0000000c1081723e */ /* 0x020fe200000000ff */
[----:B------:R-:W-:Y:S01]  /*6760*/  FADD.FTZ R3, R186, R3 ;  /* 0x00000003ba037221 */ /* 0x000fe20000010000 */
[----:B-1----:R-:W-:Y:S01]  /*6770*/  F2FP.PACK_AB R130, R23, R18 ;  /* 0x000000121782723e */ /* 0x002fe200000000ff */
[----:B------:R-:W1:Y:S01]  /*6780*/  LDSM.16.MT88.4 R184, [R233+0x1800] ;  /* 0x00180000e9b8783b */ /* 0x000e620000004200 */
[----:B--2---:R-:W-:Y:S02]  /*6790*/  F2FP.PACK_AB R125, R10, R8 ;  /* 0x000000080a7d723e */ /* 0x004fe400000000ff */
[----:B---3--:R-:W-:Y:S01]  /*67a0*/  F2FP.PACK_AB R131, R28, R19 ;  /* 0x000000131c83723e */ /* 0x008fe200000000ff */
[----:B------:R-:W2:Y:S01]  /*67b0*/  LDSM.16.MT88.4 R168, [R230+0x1800] ;  /* 0x00180000e6a8783b */ /* 0x000ea20000004200 */
[----:B------:R-:W-:-:S02]  /*67c0*/  F2FP.PACK_AB R126, R29, R22 ;  /* 0x000000161d7e723e */ /* 0x000fc400000000ff */
[----:B------:R-:W-:Y:S01]  /*67d0*/  F2FP.PACK_AB R127, R13, R9 ;  /* 0x000000090d7f723e */ /* 0x000fe200000000ff */
[----:B------:R-:W3:Y:S01]  /*67e0*/  LDSM.16.MT88.4 R96, [R230+0x3800] ;  /* 0x00380000e660783b */ /* 0x000ee20000004200 */
[----:B------:R-:W-:Y:S01]  /*67f0*/  IADD3 R0, R0, c[0x0][0x1d0], -R2 ;  /* 0x0000740000007a10 */ /* 0x000fe20007ffe802 */
[----:B------:R-:W-:Y:S01]  /*6800*/  HMMA.16816.F32 R144, R128, R152, R144 ;  /* 0x000000988090723c */ /* 0x000fe20000001890 */
[----:B------:R-:W-:-:S07]  /*6810*/  FADD.FTZ R20, R189, R3 ;  /* 0x00000003bd147221 */ /* 0x000fce0000010000 */
[C---:B------:R-:W-:Y:S08]  /*6820*/  HMMA.16816.F32 R140, R124.reuse, R152, R140 ;  /* 0x000000987c8c723c */ /* 0x040ff0000000188c */
[----:B------:R-:W-:Y:S01]  /*6830*/  HMMA.16816.F32 R148, R124, R154, R148 ;  /* 0x0000009a7c94723c */ /* 0x000fe20000001894 */
[----:B------:R-:W-:-:S07]  /*6840*/  FADD.FTZ R3, R56, R30 ;  /* 0x0000001e38037221 */ /* 0x000fce0000010000 */
[----:B------:R-:W-:Y:S07]  /*6850*/  HMMA.16816.F32 R152, R128, R154, R24 ;  /* 0x0000009a8098723c */ /* 0x000fee0000001818 */
[----:B------:R-:W-:Y:S01]  /*6860*/  SHF.R.S32.HI R24, RZ, 0x1f, R0 ;  /* 0x0000001fff187819 */ /* 0x000fe20000011400 */
[----:B------:R-:W-:Y:S03]  /*6870*/  HMMA.16816.F32 R120, R124, R4, R120 ;  /* 0x000000047c78723c */ /* 0x000fe60000001878 */
[----:B------:R-:W-:Y:S01]  /*6880*/  LEA.HI R24, R24, R0, RZ, 0x6 ;  /* 0x0000000018187211 */ /* 0x000fe200078f30ff */
[----:B------:R-:W-:-:S04]  /*6890*/  FADD.FTZ R0, R59, R31 ;  /* 0x0000001f3b007221 */ /* 0x000fc80000010000 */
[----:B------:R-:W-:Y:S01]  /*68a0*/  HMMA.16816.F32 R116, R128, R4, R116 ;  /* 0x000000048074723c */ /* 0x000fe20000001874 */
[----:B------:R-:W-:Y:S02]  /*68b0*/  FADD.FTZ R0, R62, R0 ;  /* 0x000000003e007221 */ /* 0x000fe40000010000 */
[----:B------:R-:W-:-:S04]  /*68c0*/  FADD.FTZ R3, R58, R3 ;  /* 0x000000033a037221 */ /* 0x000fc80000010000 */
        /* <DEDUP_REMOVED lines=16> */
[----:B------:R-:W-:Y:S01]  /*69d0*/  SHF.R.S32.HI R5, RZ, 0x6, R24 ;  /* 0x00000006ff057819 */ /* 0x000fe20000011418 */
[----:B------:R-:W-:Y:S02]  /*69e0*/  FADD.FTZ R3, R15, R3 ;  /* 0x000000030f037221 */ /* 0x000fe40000010000 */
[----:B------:R-:W-:Y:S01]  /*69f0*/  FADD.FTZ R2, R16, R2 ;  /* 0x0000000210027221 */ /* 0x000fe20000010000 */
[----:B------:R-:W-:Y:S01]  /*6a00*/  IMNMX R5, RZ, R5, !PT ;  /* 0x00000005ff057217 */ /* 0x000fe20007800200 */
[----:B------:R-:W-:Y:S01]  /*6a10*/  FADD.FTZ R0, R17, R0 ;  /* 0x0000000011007221 */ /* 0x000fe20000010000 */
[----:B------:R-:W-:Y:S01]  /*6a20*/  IADD3 R249, R138, -0x2, RZ ;  /* 0xfffffffe8af97810 */ /* 0x000fe20007ffe0ff */
[----:B------:R-:W-:-:S02]  /*6a30*/  FADD.FTZ R4, R10, R4 ;  /* 0x000000040a047221 */ /* 0x000fc40000010000 */
[----:B------:R-:W-:Y:S02]  /*6a40*/  FADD.FTZ R3, R18, R3 ;  /* 0x0000000312037221 */ /* 0x000fe40000010000 */
[----:B------:R-:W-:Y:S01]  /*6a50*/  FADD.FTZ R2, R19, R2 ;  /* 0x0000000213027221 */ /* 0x000fe20000010000 */
[----:B------:R4:W-:Y:S01]  /*6a60*/  STL [R1+0x8], R5 ;  /* 0x0000080501007387 */ /* 0x0009e20000100800 */
[----:B------:R-:W-:Y:S01]  /*6a70*/  FADD.FTZ R0, R22, R0 ;  /* 0x0000000016007221 */ /* 0x000fe20000010000 */
[----:B------:R-:W-:Y:S01]  /*6a80*/  ISETP.GE.AND P0, PT, R249, R5, PT ;  /* 0x00000005f900720c */ /* 0x000fe20003f06270 */
[----:B------:R-:W-:Y:S01]  /*6a90*/  FADD.FTZ R4, R9, R4 ;  /* 0x0000000409047221 */ /* 0x000fe20000010000 */
[----:B-1----:R-:W-:Y:S01]  /*6aa0*/  HMMA.16816.F32 R172, R128, R184, R172 ;  /* 0x000000b880ac723c */ /* 0x002fe200000018ac */
[----:B----4-:R-:W-:Y:S02]  /*6ab0*/  FADD.FTZ R5, R23, R3 ;  /* 0x0000000317057221 */ /* 0x010fe40000010000 */
[----:B------:R-:W-:-:S02]  /*6ac0*/  FADD.FTZ R3, R28, R2 ;  /* 0x000000021c037221 */ /* 0x000fc40000010000 */
[----:B------:R-:W-:Y:S02]  /*6ad0*/  FADD.FTZ R2, R29, R0 ;  /* 0x000000001d027221 */ /* 0x000fe40000010000 */
[----:B------:R-:W-:Y:S01]  /*6ae0*/  FADD.FTZ R0, R13, R4 ;  /* 0x000000040d007221 */ /* 0x000fe20000010000 */
[----:B------:R1:W-:Y:S04]  /*6af0*/  STL [R1+0x18], R5 ;  /* 0x0000180501007387 */ /* 0x0003e80000100800 */
[----:B------:R1:W-:Y:S04]  /*6b00*/  STL [R1+0x1c], R3 ;  /* 0x00001c0301007387 */ /* 0x0003e80000100800 */
[----:B------:R1:W-:Y:S04]  /*6b10*/  STL [R1+0x24], R0 ;  /* 0x0000240001007387 */ /* 0x0003e80000100800 */
[----:B------:R1:W-:Y:S01]  /*6b20*/  STL [R1+0x20], R2 ;  /* 0x0000200201007387 */ /* 0x0003e20000100800 */
[C---:B------:R-:W-:Y:S08]  /*6b30*/  HMMA.16816.F32 R176, R124.reuse, R184, R176 ;  /* 0x000000b87cb0723c */ /* 0x040ff000000018b0 */
[-C--:B------:R-:W-:Y:S08]  /*6b40*/  HMMA.16816.F32 R180, R124, R186.reuse, R180 ;  /* 0x000000ba7cb4723c */ /* 0x080ff000000018b4 */
[----:B------:R-:W-:Y:S08]  /*6b50*/  HMMA.16816.F32 R184, R128, R186, R68 ;  /* 0x000000ba80b8723c */ /* 0x000ff00000001844 */
[C---:B------:R-:W-:Y:S08]  /*6b60*/  HMMA.16816.F32 R72, R124.reuse, R80, R72 ;  /* 0x000000507c48723c */ /* 0x040ff00000001848 */
[----:B------:R-:W-:Y:S08]  /*6b70*/  HMMA.16816.F32 R76, R124, R82, R40 ;  /* 0x000000527c4c723c */ /* 0x000ff00000001828 */
[C---:B------:R-:W-:Y:S08]  /*6b80*/  HMMA.16816.F32 R68, R128.reuse, R80, R216 ;  /* 0x000000508044723c */ /* 0x040ff000000018d8 */
[C---:B------:R-:W-:Y:S08]  /*6b90*/  HMMA.16816.F32 R80, R128.reuse, R82, R84 ;  /* 0x000000528050723c */ /* 0x040ff00000001854 */
[-C--:B--2---:R-:W-:Y:S08]  /*6ba0*/  HMMA.16816.F32 R156, R128, R168.reuse, R156 ;  /* 0x000000a8809c723c */ /* 0x084ff0000000189c */
[C---:B------:R-:W-:Y:S08]  /*6bb0*/  HMMA.16816.F32 R160, R124.reuse, R168, R160 ;  /* 0x000000a87ca0723c */ /* 0x040ff000000018a0 */
[C---:B------:R-:W-:Y:S08]  /*6bc0*/  HMMA.16816.F32 R164, R124.reuse, R170, R164 ;  /* 0x000000aa7ca4723c */ /* 0x040ff000000018a4 */
[C---:B------:R-:W-:Y:S08]  /*6bd0*/  HMMA.16816.F32 R192, R124.reuse, R200, R192 ;  /* 0x000000c87cc0723c */ /* 0x040ff000000018c0 */
[C---:B------:R-:W-:Y:S08]  /*6be0*/  HMMA.16816.F32 R196, R124.reuse, R202, R196 ;  /* 0x000000ca7cc4723c */ /* 0x040ff000000018c4 */
[C---:B---3--:R-:W-:Y:S08]  /*6bf0*/  HMMA.16816.F32 R88, R124.reuse, R96, R88 ;  /* 0x000000607c58723c */ /* 0x048ff00000001858 */
        /* <DEDUP_REMOVED lines=11> */
[----:B------:R-:W-:Y:S01]  /*6cb0*/  HMMA.16816.F32 R128, R128, R6, R64 ;  /* 0x000000068080723c */ /* 0x000fe20000001840 */
[----:B------:R-:W-:Y:S01]  /*6cc0*/  @!UPT UIADD3 URZ, URZ, URZ, URZ ;  /* 0x0000003f3f3ff290 */ /* 0x000fe2000fffe03f */
[----:B------:R-:W-:Y:S11]  /*6cd0*/  @!P0 BRA `(.L_x_1488) ;  /* 0x0000532000008947 */ /* 0x000ff60003800000 */
[----:B-1----:R1:W-:Y:S01]  /*6ce0*/  STL [R1], R249 ;  /* 0x000000f901007387 */ /* 0x0023e20000100800 */
[----:B------:R-:W-:Y:S01]  /*6cf0*/  IMAD.MOV.U32 R133, RZ, RZ, R136 ;  /* 0x000000ffff857224 */ /* 0x000fe200078e0088 */
[----:B------:R-:W-:Y:S01]  /*6d00*/  MOV R139, R134 ;  /* 0x00000086008b7202 */ /* 0x000fe20000000f00 */
[----:B------:R-:W-:Y:S01]  /*6d10*/  IMAD.MOV.U32 R132, RZ, RZ, R137 ;  /* 0x000000ffff847224 */ /* 0x000fe200078e0089 */
[----:B------:R-:W-:-:S07]  /*6d20*/  MOV R138, R135 ;  /* 0x00000087008a7202 */ /* 0x000fce0000000f00 */
.L_x_1489:
[----:B------:R-:W-:Y:S04]  /*6d30*/  DEPBAR.LE SB0, 0x0 ;  /* 0x000080000000791a */ /* 0x000fe80000000000 */
[----:B------:R-:W-:Y:S01]  /*6d40*/  WARPSYNC 0xffffffff ;  /* 0xffffffff00007948 */ /* 0x000fe20003800000 */
[----:B------:R-:W-:Y:S08]  /*6d50*/  BAR.SYNC.DEFER_BLOCKING 0x0 ;  /* 0x0000000000007b1d */ /* 0x000ff00000010000 */
[----:B-----5:R-:W-:Y:S08]  /*6d60*/  LDSM.16.M88.4 R64, [R235] ;  /* 0x00000000eb40783b */ /* 0x020ff00000000200 */
[----:B------:R-:W2:Y:S08]  /*6d70*/  LDSM.16.M88.4 R16, [R228] ;  /* 0x00000000e410783b */ /* 0x000eb00000000200 */
[----:B------:R-:W3:Y:S08]  /*6d80*/  LDSM.16.M88.4 R60, [R235+0x2000] ;  /* 0x00200000eb3c783b */ /* 0x000ef00000000200 */
[----:B------:R-:W3:Y:S08]  /*6d90*/  LDSM.16.M88.4 R32, [R228+0x800] ;  /* 0x00080000e420783b */ /* 0x000ef00000000200 */
[----:B------:R-:W3:Y:S06]  /*6da0*/  LDL.64 R218, [R1+0x38] ;  /* 0x0000380001da7983 */ /* 0x000eec0000100a00 */
[----:B------:R-:W1:Y:S08]  /*6db0*/  LDSM.16.M88.4 R48, [R228+0x1000] ;  /* 0x00100000e430783b */ /* 0x000e700000000200 */
[----:B------:R-:W3:Y:S01]  /*6dc0*/  LDL R216, [R1+0x40] ;  /* 0x0000400001d87983 */ /* 0x000ee20000100800 */
[-C--:B--2---:R-:W-:Y:S03]  /*6dd0*/  HMMA.16816.F32 R4, R64, R16.reuse, RZ ;  /* 0x000000104004723c */ /* 0x084fe600000018ff */
[----:B------:R-:W2:Y:S05]  /*6de0*/  LDSM.16.M88.4 R204, [R228+0x1800] ;  /* 0x00180000e4cc783b */ /* 0x000eaa0000000200 */
[C---:B---3--:R-:W-:Y:S03]  /*6df0*/  HMMA.16816.F32 R8, R60.reuse, R16, RZ ;  /* 0x000000103c08723c */ /* 0x048fe600000018ff */
[----:B------:R-:W-:Y:S05]  /*6e00*/  LDSM.16.M88.4 R208, [R237] ;  /* 0x00000000edd0783b */ /* 0x000fea0000000200 */
[-C--:B------:R-:W-:Y:S03]  /*6e10*/  HMMA.16816.F32 R12, R60, R18.reuse, RZ ;  /* 0x000000123c0c723c */ /* 0x080fe600000018ff */
[----:B------:R-:W-:Y:S05]  /*6e20*/  LDSM.16.M88.4 R212, [R237+0x2000] ;  /* 0x00200000edd4783b */ /* 0x000fea0000000200 */
[C---:B------:R-:W-:Y:S03]  /*6e30*/  HMMA.16816.F32 R16, R64.reuse, R18, RZ ;  /* 0x000000124010723c */ /* 0x040fe600000018ff */
[----:B------:R-:W-:Y:S04]  /*6e40*/  STL [R1+0xb0], R128 ;  /* 0x0000b08001007387 */ /* 0x000fe80000100800 */
[----:B------:R-:W-:Y:S01]  /*6e50*/  STL [R1+0xac], R129 ;  /* 0x0000ac8101007387 */ /* 0x000fe20000100800 */
[-C--:B------:R-:W-:Y:S03]  /*6e60*/  HMMA.16816.F32 R20, R64, R32.reuse, RZ ;  /* 0x000000204014723c */ /* 0x080fe600000018ff */
[----:B------:R-:W-:Y:S04]  /*6e70*/  STL [R1+0xa8], R130 ;  /* 0x0000a88201007387 */ /* 0x000fe80000100800 */
[----:B------:R3:W-:Y:S01]  /*6e80*/  STL [R1+0xa4], R131 ;  /* 0x0000a48301007387 */ /* 0x0007e20000100800 */
[C---:B------:R-:W-:Y:S08]  /*6e90*/  HMMA.16816.F32 R24, R60.reuse, R32, RZ ;  /* 0x000000203c18723c */ /* 0x040ff000000018ff */
[-C--:B------:R-:W-:Y:S08]  /*6ea0*/  HMMA.16816.F32 R28, R60, R34.reuse, RZ ;  /* 0x000000223c1c723c */ /* 0x080ff000000018ff */
[C---:B------:R-:W-:Y:S01]  /*6eb0*/  HMMA.16816.F32 R32, R64.reuse, R34, RZ ;  /* 0x000000224020723c */ /* 0x040fe200000018ff */
[----:B---3--:R-:W3:Y:S07]  /*6ec0*/  LDL.LU R131, [R1] ;  /* 0x0000000001837983 */ /* 0x008eee0000300800 */
[-C--:B-1----:R-:W-:Y:S01]  /*6ed0*/  HMMA.16816.F32 R36, R64, R48.reuse, RZ ;  /* 0x000000304024723c */ /* 0x082fe200000018ff */
[----:B------:R-:W-:Y:S04]  /*6ee0*/  STL [R1+0x90], R239 ;  /* 0x000090ef01007387 */ /* 0x000fe80000100800 */
[----:B------:R-:W-:Y:S03]  /*6ef0*/  STL [R1+0x94], R247 ;  /* 0x000094f701007387 */ /* 0x000fe60000100800 */
[C---:B------:R-:W-:Y:S01]  /*6f00*/  HMMA.16816.F32 R40, R60.reuse, R48, RZ ;  /* 0x000000303c28723c */ /* 0x040fe200000018ff */
[----:B------:R-:W-:Y:S07]  /*6f10*/  STL [R1+0x98], R246 ;  /* 0x000098f601007387 */ /* 0x000fee0000100800 */
[-C--:B------:R-:W-:Y:S08]  /*6f20*/  HMMA.16816.F32 R44, R60, R50.reuse, RZ ;  /* 0x000000323c2c723c */ /* 0x080ff000000018ff */
[C---:B------:R-:W-:Y:S08]  /*6f30*/  HMMA.16816.F32 R48, R64.reuse, R50, RZ ;  /* 0x000000324030723c */ /* 0x040ff000000018ff */
[-C--:B--2---:R-:W-:Y:S08]  /*6f40*/  HMMA.16816.F32 R52, R64, R204.reuse, RZ ;  /* 0x000000cc4034723c */ /* 0x084ff000000018ff */
        /* <DEDUP_REMOVED lines=13> */
[----:B------:R1:W2:Y:S08]  /*7020*/  LDSM.16.M88.4 R204, [R246] ;  /* 0x00000000f6cc783b */ /* 0x0002b00000000200 */
[----:B-1----:R-:W4:Y:S06]  /*7030*/  LDL.64 R246, [R1+0x10] ;  /* 0x0000100001f67983 */ /* 0x002f2c0000100a00 */
[----:B------:R-:W-:Y:S04]  /*7040*/  STL [R1+0x9c], R245 ;  /* 0x00009cf501007387 */ /* 0x000fe80000100800 */
[----:B------:R-:W4:Y:S01]  /*7050*/  LDL R239, [R1+0x58] ;  /* 0x0000580001ef7983 */ /* 0x000f220000100800 */
[-C--:B--2---:R-:W-:Y:S08]  /*7060*/  HMMA.16816.F32 R36, R208, R204.reuse, R36 ;  /* 0x000000ccd024723c */ /* 0x084ff00000001824 */
[C---:B------:R-:W-:Y:S08]  /*7070*/  HMMA.16816.F32 R40, R212.reuse, R204, R40 ;  /* 0x000000ccd428723c */ /* 0x040ff00000001828 */
[-C--:B------:R-:W-:Y:S08]  /*7080*/  HMMA.16816.F32 R44, R212, R206.reuse, R44 ;  /* 0x000000ced42c723c */ /* 0x080ff0000000182c */
[C---:B------:R-:W-:Y:S01]  /*7090*/  HMMA.16816.F32 R48, R208.reuse, R206, R48 ;  /* 0x000000ced030723c */ /* 0x040fe20000001830 */
[----:B------:R1:W2:Y:S08]  /*70a0*/  LDSM.16.M88.4 R204, [R245] ;  /* 0x00000000f5cc783b */ /* 0x0002b00000000200 */
[----:B-1----:R-:W4:Y:S01]  /*70b0*/  LDL R245, [R1+0x5c] ;  /* 0x00005c0001f57983 */ /* 0x002f220000100800 */
[-C--:B--2---:R-:W-:Y:S03]  /*70c0*/  HMMA.16816.F32 R52, R208, R204.reuse, R52 ;  /* 0x000000ccd034723c */ /* 0x084fe60000001834 */
[C---:B---3--:R-:W-:Y:S05]  /*70d0*/  ISETP.GE.AND P5, PT, R131.reuse, RZ, PT ;  /* 0x000000ff8300720c */ /* 0x048fea0003fa6270 */
[C---:B------:R-:W-:Y:S08]  /*70e0*/  HMMA.16816.F32 R56, R212.reuse, R204, R56 ;  /* 0x000000ccd438723c */ /* 0x040ff00000001838 */
[-C--:B------:R-:W-:Y:S04]  /*70f0*/  HMMA.16816.F32 R60, R212, R206.reuse, R60 ;  /* 0x000000ced43c723c */ /* 0x080fe8000000183c */
[----:B------:R-:W-:Y:S01]  /*7100*/  @P5 SHF.R.S32.HI R0, RZ, 0x1f, R131 ;  /* 0x0000001fff005819 */ /* 0x000fe20000011483 */
[C---:B------:R-:W-:Y:S01]  /*7110*/  @P5 IMAD.WIDE.U32 R2, R131.reuse, c[0x0][0x208], RZ ;  /* 0x0000820083025a25 */ /* 0x040fe200078e00ff */
[----:B------:R-:W-:Y:S02]  /*7120*/  @P5 MOV R134, 0x5 ;  /* 0x0000000500865802 */ /* 0x000fe40000000f00 */
[----:B------:R-:W-:Y:S04]  /*7130*/  HMMA.16816.F32 R64, R208, R206, R64 ;  /* 0x000000ced040723c */ /* 0x000fe80000001840 */
[----:B------:R-:W-:Y:S03]  /*7140*/  @P5 IMAD R0, R0, c[0x0][0x208], RZ ;  /* 0x0000820000005a24 */ /* 0x000fe600078e02ff */
[----:B------:R-:W-:Y:S02]  /*7150*/  @P5 IMAD.MOV.U32 R206, RZ, RZ, c[0x0][0x208] ;  /* 0x00008200ffce5624 */ /* 0x000fe400078e00ff */
[----:B------:R-:W-:Y:S03]  /*7160*/  @P5 IMAD R0, R131, c[0x0][0x20c], R0 ;  /* 0x0000830083005a24 */ /* 0x000fe600078e0200 */
[C---:B------:R-:W-:Y:S02]  /*7170*/  @P5 SHF.L.U32 R207, R206.reuse, 0x5, RZ ;  /* 0x00000005cecf5819 */ /* 0x040fe400000006ff */
[----:B------:R-:W-:Y:S02]  /*7180*/  @P5 IADD3 R0, R3, R0, RZ ;  /* 0x0000000003005210 */ /* 0x000fe40007ffe0ff */
[----:B------:R-:W-:Y:S02]  /*7190*/  @P5 SHF.L.U64.HI R206, R206, R134, c[0x0][0x20c] ;  /* 0x00008300cece5619 */ /* 0x000fe40000010286 */
[C---:B------:R-:W-:Y:S02]  /*71a0*/  @P5 SHF.L.U64.HI R3, R2.reuse, 0x6, R0 ;  /* 0x0000000602035819 */ /* 0x040fe40000010200 */
[----:B------:R-:W-:Y:S04]  /*71b0*/  @P5 SHF.L.U32 R2, R2, 0x6, RZ ;  /* 0x0000000602025819 */ /* 0x000fe800000006ff */
[C---:B------:R-:W-:Y:S02]  /*71c0*/  @P5 IADD3 R0, P3, R2.reuse, R218, RZ ;  /* 0x000000da02005210 */ /* 0x040fe40007f7e0ff */
[----:B------:R-:W-:Y:S03]  /*71d0*/  @P5 IADD3 R2, P2, P1, R2, 0x40, R218 ;  /* 0x0000004002025810 */ /* 0x000fe6000795e0da */
[C-C-:B------:R-:W-:Y:S01]  /*71e0*/  @P5 IMAD.X R135, R3.reuse, 0x1, R216.reuse, P3 ;  /* 0x0000000103875824 */ /* 0x140fe200018e06d8 */
[C---:B------:R-:W-:Y:S02]  /*71f0*/  @P5 LEA R136, P3, R0.reuse, c[0x0][0x1f8], 0x1 ;  /* 0x00007e0000885a11 */ /* 0x040fe400078608ff */
[----:B------:R-:W-:Y:S02]  /*7200*/  @P5 IADD3.X R3, R3, RZ, R216, P2, P1 ;  /* 0x000000ff03035210 */ /* 0x000fe400017e24d8 */
[----:B------:R-:W-:Y:S02]  /*7210*/  @P5 LEA.HI.X R137, R0, c[0x0][0x1fc], R135, 0x1, P3 ;  /* 0x00007f0000895a11 */ /* 0x000fe400018f0c87 */
[----:B------:R-:W-:Y:S01]  /*7220*/  @P5 LEA R204, P2, R2, c[0x0][0x1f8], 0x1 ;  /* 0x00007e0002cc5a11 */ /* 0x000fe200078408ff */
[----:B------:R-:W2:Y:S01]  /*7230*/  LDL R0, [R1+0x48] ;  /* 0x0000480001007983 */ /* 0x000ea20000100800 */
[-C--:B------:R-:W-:Y:S02]  /*7240*/  @P5 IADD3 R134, P1, R136, R207.reuse, RZ ;  /* 0x000000cf88865210 */ /* 0x080fe40007f3e0ff */
[----:B------:R-:W-:Y:S01]  /*7250*/  @P5 LEA.HI.X R205, R2, c[0x0][0x1fc], R3, 0x1, P2 ;  /* 0x00007f0002cd5a11 */ /* 0x000fe200010f0c03 */
[----:B------:R-:W-:Y:S01]  /*7260*/  STL [R1+0xa0], R235 ;  /* 0x0000a0eb01007387 */ /* 0x000fe20000100800 */
[-C--:B------:R-:W-:Y:S02]  /*7270*/  @P5 IADD3.X R135, R137, R206.reuse, RZ, P1, !PT ;  /* 0x000000ce89875210 */ /* 0x080fe40000ffe4ff */
[-C--:B------:R-:W-:Y:S04]  /*7280*/  @P5 IADD3 R2, P2, R134, R207.reuse, RZ ;  /* 0x000000cf86025210 */ /* 0x080fe80007f5e0ff */
[----:B------:R-:W-:Y:S02]  /*7290*/  @P5 IADD3.X R3, R135, R206, RZ, P2, !PT ;  /* 0x000000ce87035210 */ /* 0x000fe400017fe4ff */
[----:B----4-:R-:W-:Y:S11]  /*72a0*/  @P5 ISETP.GE.AND P0, PT, R246, c[0x0][0x1d4], PT ;  /* 0x00007500f6005a0c */ /* 0x010ff60003f06270 */
[----:B------:R-:W-:Y:S02]  /*72b0*/  @!UPT UIADD3 URZ, URZ, URZ, URZ ;  /* 0x0000003f3f3ff290 */ /* 0x000fe4000fffe03f */
[----:B------:R-:W-:Y:S01]  /*72c0*/  @!PT LDS RZ, [RZ] ;  /* 0x00000000fffff984 */ /* 0x000fe20000000800 */
[----:B------:R-:W-:Y:S01]  /*72d0*/  @!PT LDS RZ, [RZ] ;  /* 0x00000000fffff984 */ /* 0x000fe20000000800 */
[----:B------:R-:W-:Y:S01]  /*72e0*/  @!PT LDS RZ, [RZ] ;  /* 0x00000000fffff984 */ /* 0x000fe20000000800 */
[----:B------:R1:W-:Y:S08]  /*72f0*/  @P5 LDGSTS.E.BYPASS.LTC128B.128 [R248+0x100], [R136.64], !P0 ;  /* 0x0010000088f85fae */ /* 0x0003f0000c101d46 */
[----:B------:R3:W-:Y:S08]  /*7300*/  @P5 LDGSTS.E.BYPASS.LTC128B.128 [R248+0x2100], [R204.64], !P6 ;  /* 0x02100000ccf85fae */ /* 0x0007f0000f101d46 */
[----:B------:R4:W-:Y:S08]  /*7310*/  @P5 LDGSTS.E.BYPASS.LTC128B.128 [R248+0x900], [R134.64], !P0 ;  /* 0x0090000086f85fae */ /* 0x0009f0000c101d46 */
[----:B------:R4:W-:Y:S01]  /*7320*/  @P5 LDGSTS.E.BYPASS.LTC128B.128 [R248+0x2900], [R134.64+0x80], !P6 ;  /* 0x0290008086f85fae */ /* 0x0009e2000f101d46 */
[----:B-1----:R-:W-:Y:S07]  /*7330*/  @P5 IADD3 R136, P1, R2, R207, RZ ;  /* 0x000000cf02885210 */ /* 0x002fee0007f3e0ff */
[----:B------:R1:W-:Y:S01]  /*7340*/  @P5 LDGSTS.E.BYPASS.LTC128B.128 [R248+0x1100], [R2.64], !P0 ;  /* 0x0110000002f85fae */ /* 0x0003e2000c101d46 */
[----:B------:R-:W-:Y:S07]  /*7350*/  @P5 IMAD.X R137, R3, 0x1, R206, P1 ;  /* 0x0000000103895824 */ /* 0x000fee00008e06ce */
[----:B------:R1:W-:Y:S08]  /*7360*/  @P5 LDGSTS.E.BYPASS.LTC128B.128 [R248+0x3100], [R2.64+0x80], !P6 ;  /* 0x0310008002f85fae */ /* 0x0003f0000f101d46 */
[----:B------:R1:W-:Y:S08]  /*7370*/  @P5 LDGSTS.E.BYPASS.LTC128B.128 [R248+0x1900], [R136.64], !P0 ;  /* 0x0190000088f85fae */ /* 0x0003f0000c101d46 */
[----:B------:R1:W-:Y:S08]  /*7380*/  @P5 LDGSTS.E.BYPASS.LTC128B.128 [R248+0x3900], [R136.64+0x80], !P6 ;  /* 0x0390008088f85fae */ /* 0x0003f0000f101d46 */
[----:B---3--:R-:W-:Y:S08]  /*7390*/  LDSM.16.M88.4 R204, [R236] ;  /* 0x00000000eccc783b */ /* 0x008ff00000000200 */
[----:B------:R-:W3:Y:S08]  /*73a0*/  LDSM.16.M88.4 R208, [R234] ;  /* 0x00000000ead0783b */ /* 0x000ef00000000200 */
[----:B------:R-:W1:Y:S08]  /*73b0*/  LDSM.16.M88.4 R212, [R236+0x2000] ;  /* 0x00200000ecd4783b */ /* 0x000e700000000200 */
[----:B------:R-:W0:Y:S01]  /*73c0*/  LDGDEPBAR ;  /* 0x00000000000079af */ /* 0x000e220000000000 */
[-C--:B---3--:R-:W-:Y:S08]  /*73d0*/  HMMA.16816.F32 R4, R204, R208.reuse, R4 ;  /* 0x000000d0cc04723c */ /* 0x088ff00000001804 */
[C---:B-1----:R-:W-:Y:S08]  /*73e0*/  HMMA.16816.F32 R8, R212.reuse, R208, R8 ;  /* 0x000000d0d408723c */ /* 0x042ff00000001808 */
[-C--:B------:R-:W-:Y:S04]  /*73f0*/  HMMA.16816.F32 R12, R212, R210.reuse, R12 ;  /* 0x000000d2d40c723c */ /* 0x080fe8000000180c */
[----:B--2---:R-:W-:Y:S04]  /*7400*/  IADD3 R0, R245, R0, RZ ;  /* 0x00000000f5007210 */ /* 0x004fe80007ffe0ff */
[C---:B------:R-:W-:Y:S01]  /*7410*/  HMMA.16816.F32 R16, R204.reuse, R210, R16 ;  /* 0x000000d2cc10723c */ /* 0x040fe20000001810 */
[----:B------:R-:W1:Y:S03]  /*7420*/  LDSM.16.M88.4 R208, [R234+0x800] ;  /* 0x00080000ead0783b */ /* 0x000e660000000200 */
[----:B------:R-:W-:Y:S05]  /*7430*/  @P4 IMAD.HI.U32 R2, R0, c[0x0][0x2c8], RZ ;  /* 0x0000b20000024a27 */ /* 0x000fea00078e00ff */
[----:B------:R-:W-:Y:S05]  /*7440*/  @P4 SHF.R.U32.HI R0, RZ, c[0x0][0x2cc], R2 ;  /* 0x0000b300ff004a19 */ /* 0x000fea0000011602 */
[----:B------:R-:W-:Y:S08]  /*7450*/  SHFL.IDX PT, R2, R0, 0x2, 0x1c1f ;  /* 0x005c1f0000027f89 */ /* 0x000ff000000e0000 */
[----:B------:R-:W-:Y:S01]  /*7460*/  SHFL.IDX PT, R3, R0, 0x1, 0x1c1f ;  /* 0x003c1f0000037f89 */ /* 0x000fe200000e0000 */
        /* <DEDUP_REMOVED lines=15> */
[----:B------:R-:W-:Y:S08]  /*7560*/  LDSM.16.M88.4 R204, [R238] ;  /* 0x00000000eecc783b */ /* 0x000ff00000000200 */
[----:B------:R-:W1:Y:S02]  /*7570*/  LDSM.16.M88.4 R208, [R231] ;  /* 0x00000000e7d0783b */ /* 0x000e640000000200 */
        /* <DEDUP_REMOVED lines=20> */
[----:B------:R1:W-:Y:S08]  /*76c0*/  LDSM.16.M88.4 R204, [R235+0x4000] ;  /* 0x00400000ebcc783b */ /* 0x0003f00000000200 */
[----:B------:R-:W2:Y:S03]  /*76d0*/  LDSM.16.M88.4 R208, [R228+0x2000] ;  /* 0x00200000e4d0783b */ /* 0x000ea60000000200 */
[----:B-1----:R-:W-:Y:S01]  /*76e0*/  IADD3 R235, R131, -0x1, RZ ;  /* 0xffffffff83eb7810 */ /* 0x002fe20007ffe0ff */
[-C--:B--2---:R-:W-:Y:S08]  /*76f0*/  HMMA.16816.F32 R4, R204, R208.reuse, R4 ;  /* 0x000000d0cc04723c */ /* 0x084ff00000001804 */
        /* <DEDUP_REMOVED lines=19> */
[----:B------:R-:W-:Y:S08]  /*7830*/  LDSM.16.M88.4 R204, [R237+0x4000] ;  /* 0x00400000edcc783b */ /* 0x000ff00000000200 */
[----:B------:R-:W1:Y:S02]  /*7840*/  LDSM.16.M88.4 R208, [R244] ;  /* 0x00000000f4d0783b */ /* 0x000e640000000200 */
        /* <DEDUP_REMOVED lines=20> */
[----:B------:R-:W-:Y:S08]  /*7990*/  LDSM.16.M88.4 R204, [R236+0x4000] ;  /* 0x00400000eccc783b */ /* 0x000ff00000000200 */
[----:B------:R-:W1:Y:S02]  /*79a0*/  LDSM.16.M88.4 R208, [R234+0x2000] ;  /* 0x00200000ead0783b */ /* 0x000e640000000200 */
        /* <DEDUP_REMOVED lines=45> */
[----:B------:R-:W-:Y:S09]  /*7c80*/  FMUL.FTZ R13, R13, c[0x0][0x320] ;  /* 0x0000c8000d0d7a20 */ /* 0x000ff20000410000 */
[----:B------:R-:W-:Y:S10]  /*7c90*/  MUFU.TANH R250, R9 ;  /* 0x0000000900fa7308 */ /* 0x000ff40000002400 */
[----:B------:R2:W-:Y:S10]  /*7ca0*/  MUFU.TANH R252, R7 ;  /* 0x0000000700fc7308 */ /* 0x0005f40000002400 */
[----:B------:R-:W-:Y:S10]  /*7cb0*/  MUFU.TANH R211, R11 ;  /* 0x0000000b00d37308 */ /* 0x000ff40000002400 */
[----:B------:R-:W-:Y:S01]  /*7cc0*/  MUFU.TANH R222, R18 ;  /* 0x0000001200de7308 */ /* 0x000fe20000002400 */
[----:B--2---:R-:W2:Y:S09]  /*7cd0*/  LDSM.16.M88.4 R4, [R231+0x2800] ;  /* 0x00280000e704783b */ /* 0x004eb20000000200 */
[----:B------:R-:W3:Y:S10]  /*7ce0*/  MUFU.TANH R251, R8 ;  /* 0x0000000800fb7308 */ /* 0x000ef40000002400 */
[----:B------:R-:W1:Y:S10]  /*7cf0*/  MUFU.TANH R225, R15 ;  /* 0x0000000f00e17308 */ /* 0x000e740000002400 */
[----:B------:R-:W-:Y:S10]  /*7d00*/  MUFU.TANH R226, R14 ;  /* 0x0000000e00e27308 */ /* 0x000ff40000002400 */
[----:B------:R-:W-:Y:S01]  /*7d10*/  MUFU.TANH R249, R12 ;  /* 0x0000000c00f97308 */ /* 0x000fe20000002400 */
[-C--:B--2---:R-:W-:Y:S09]  /*7d20*/  HMMA.16816.F32 R20, R204, R4.reuse, R20 ;  /* 0x00000004cc14723c */ /* 0x084ff20000001814 */
[----:B------:R-:W-:Y:S01]  /*7d30*/  MUFU.TANH R223, R17 ;  /* 0x0000001100df7308 */ /* 0x000fe20000002400 */
[C---:B------:R-:W-:Y:S09]  /*7d40*/  HMMA.16816.F32 R24, R212.reuse, R4, R24 ;  /* 0x00000004d418723c */ /* 0x040ff20000001818 */
[----:B------:R-:W-:Y:S01]  /*7d50*/  MUFU.TANH R227, R13 ;  /* 0x0000000d00e37308 */ /* 0x000fe20000002400 */
[-C--:B------:R-:W-:Y:S04]  /*7d60*/  HMMA.16816.F32 R28, R212, R6.reuse, R28 ;  /* 0x00000006d41c723c */ /* 0x080fe8000000181c */
[----:B------:R-:W-:Y:S04]  /*7d70*/  FMUL.FTZ R23, R23, c[0x0][0x320] ;  /* 0x0000c80017177a20 */ /* 0x000fe80000410000 */
[C---:B------:R-:W-:Y:S01]  /*7d80*/  HMMA.16816.F32 R32, R204.reuse, R6, R32 ;  /* 0x00000006cc20723c */ /* 0x040fe20000001820 */
[----:B------:R-:W-:Y:S01]  /*7d90*/  MUFU.TANH R221, R19 ;  /* 0x0000001300dd7308 */ /* 0x000fe20000002400 */
[----:B------:R-:W2:Y:S02]  /*7da0*/  LDSM.16.M88.4 R4, [R231+0x3000] ;  /* 0x00300000e704783b */ /* 0x000ea40000000200 */
[----:B------:R-:W-:Y:S02]  /*7db0*/  FMUL.FTZ R22, R22, c[0x0][0x320] ;  /* 0x0000c80016167a20 */ /* 0x000fe40000410000 */
[----:B------:R-:W-:Y:S02]  /*7dc0*/  FMUL.FTZ R21, R21, c[0x0][0x320] ;  /* 0x0000c80015157a20 */ /* 0x000fe40000410000 */
[----:B------:R-:W-:Y:S03]  /*7dd0*/  FMUL.FTZ R20, R20, c[0x0][0x320] ;  /* 0x0000c80014147a20 */ /* 0x000fe60000410000 */
[----:B----4-:R-:W-:Y:S01]  /*7de0*/  MUFU.TANH R135, R23 ;  /* 0x0000001700877308 */ /* 0x010fe20000002400 */
        /* <DEDUP_REMOVED lines=14> */
[----:B------:R1:W-:Y:S01]  /*7ed0*/  MUFU.TANH R30, R29 ;  /* 0x0000001d001e7308 */ /* 0x0003e20000002400 */
[-C--:B--2---:R-:W-:Y:S08]  /*7ee0*/  HMMA.16816.F32 R36, R204, R4.reuse, R36 ;  /* 0x00000004cc24723c */ /* 0x084ff00000001824 */
[C---:B------:R-:W-:Y:S01]  /*7ef0*/  HMMA.16816.F32 R40, R212.reuse, R4, R40 ;  /* 0x00000004d428723c */ /* 0x040fe20000001828 */
[----:B------:R-:W2:Y:S03]  /*7f00*/  MUFU.TANH R220, R20 ;  /* 0x0000001400dc7308 */ /* 0x000ea60000002400 */
[----:B----4-:R-:W-:Y:S04]  /*7f10*/  IMAD.MOV.U32 R28, RZ, RZ, R246 ;  /* 0x000000ffff1c7224 */ /* 0x010fe800078e00f6 */
[-C--:B------:R-:W-:Y:S03]  /*7f20*/  HMMA.16816.F32 R44, R212, R6.reuse, R44 ;  /* 0x00000006d42c723c */ /* 0x080fe6000000182c */
[----:B------:R-:W2:Y:S01]  /*7f30*/  MUFU.TANH R217, R26 ;  /* 0x0000001a00d97308 */ /* 0x000ea20000002400 */
[----:B-1----:R-:W-:Y:S04]  /*7f40*/  MOV R29, R247 ;  /* 0x000000f7001d7202 */ /* 0x002fe80000000f00 */
[C---:B------:R-:W-:Y:S01]  /*7f50*/  HMMA.16816.F32 R48, R204.reuse, R6, R48 ;  /* 0x00000006cc30723c */ /* 0x040fe20000001830 */
[----:B------:R-:W1:Y:S01]  /*7f60*/  LDSM.16.M88.4 R4, [R231+0x3800] ;  /* 0x00380000e704783b */ /* 0x000e620000000200 */
[----:B------:R-:W-:Y:S04]  /*7f70*/  DEPBAR.LE SB0, 0x0 ;  /* 0x000080000000791a */ /* 0x000fe80000000000 */
[----:B------:R-:W-:Y:S01]  /*7f80*/  MUFU.TANH R26, R33 ;  /* 0x00000021001a7308 */ /* 0x000fe20000002400 */
[----:B------:R-:W-:Y:S02]  /*7f90*/  FMUL.FTZ R38, R38, c[0x0][0x320] ;  /* 0x0000c80026267a20 */ /* 0x000fe40000410000 */
[----:B------:R-:W4:Y:S03]  /*7fa0*/  LDL.64 R246, [R1+0x30] ;  /* 0x0000300001f67983 */ /* 0x000f260000100a00 */
[----:B------:R-:W-:Y:S02]  /*7fb0*/  FMUL.FTZ R41, R41, c[0x0][0x320] ;  /* 0x0000c80029297a20 */ /* 0x000fe40000410000 */
[----:B------:R-:W-:Y:S02]  /*7fc0*/  FMUL.FTZ R39, R39, c[0x0][0x320] ;  /* 0x0000c80027277a20 */ /* 0x000fe40000410000 */
[----:B------:R3:W-:Y:S01]  /*7fd0*/  MUFU.TANH R15, R38 ;  /* 0x00000026000f7308 */ /* 0x0007e20000002400 */
        /* <DEDUP_REMOVED lines=14> */
[-C--:B-1----:R-:W-:Y:S06]  /*80c0*/  HMMA.16816.F32 R52, R204, R4.reuse, R52 ;  /* 0x00000004cc34723c */ /* 0x082fec0000001834 */
[----:B------:R-:W-:Y:S01]  /*80d0*/  MUFU.TANH R9, R45 ;  /* 0x0000002d00097308 */ /* 0x000fe20000002400 */
[----:B------:R-:W-:Y:S01]  /*80e0*/  FMUL.FTZ R43, R43, c[0x0][0x320] ;  /* 0x0000c8002b2b7a20 */ /* 0x000fe20000410000 */
[C---:B------:R-:W-:Y:S01]  /*80f0*/  HMMA.16816.F32 R56, R212.reuse, R4, R56 ;  /* 0x00000004d438723c */ /* 0x040fe20000001838 */
[----:B------:R-:W1:Y:S07]  /*8100*/  SHFL.IDX PT, R4, R0, RZ, 0x1c1f ;  /* 0x001c1fff00047589 */ /* 0x000e6e00000e0000 */
[----:B------:R-:W-:Y:S01]  /*8110*/  MUFU.TANH R209, R24 ;  /* 0x0000001800d17308 */ /* 0x000fe20000002400 */
[-C--:B------:R-:W-:Y:S01]  /*8120*/  HMMA.16816.F32 R60, R212, R6.reuse, R60 ;  /* 0x00000006d43c723c */ /* 0x080fe2000000183c */
[----:B------:R1:W2:Y:S07]  /*8130*/  SHFL.IDX PT, R5, R0, 0x3, 0x1c1f ;  /* 0x007c1f0000057f89 */ /* 0x0002ae00000e0000 */
[----:B------:R-:W-:Y:S01]  /*8140*/  HMMA.16816.F32 R64, R204, R6, R64 ;  /* 0x00000006cc40723c */ /* 0x000fe20000001840 */
[----:B------:R-:W-:Y:S03]  /*8150*/  MUFU.TANH R8, R46 ;  /* 0x0000002e00087308 */ /* 0x000fe60000002400 */
[----:B------:R-:W-:Y:S02]  /*8160*/  FMUL.FTZ R52, R52, c[0x0][0x320] ;  /* 0x0000c80034347a20 */ /* 0x000fe40000410000 */
[----:B------:R-:W-:Y:S02]  /*8170*/  FMUL.FTZ R53, R53, c[0x0][0x320] ;  /* 0x0000c80035357a20 */ /* 0x000fe40000410000 */
[----:B------:R-:W-:Y:S03]  /*8180*/  FMUL.FTZ R6, R55, c[0x0][0x320] ;  /* 0x0000c80037067a20 */ /* 0x000fe60000410000 */
[----:B------:R2:W-:Y:S01]  /*8190*/  MUFU.TANH R7, R47 ;  /* 0x0000002f00077308 */ /* 0x0005e20000002400 */
[----:B------:R-:W-:Y:S02]  /*81a0*/  FMUL.FTZ R54, R54, c[0x0][0x320] ;  /* 0x0000c80036367a20 */ /* 0x000fe40000410000 */
[----:B------:R-:W-:Y:S01]  /*81b0*/  FMUL.FTZ R56, R56, c[0x0][0x320] ;  /* 0x0000c80038387a20 */ /* 0x000fe20000410000 */
[----:B-1----:R-:W-:Y:S01]  /*81c0*/  MOV R0, 0xffffffc0 ;  /* 0xffffffc000007802 */ /* 0x002fe20000000f00 */
[----:B------:R-:W-:Y:S02]  /*81d0*/  FMUL.FTZ R60, R60, c[0x0][0x320] ;  /* 0x0000c8003c3c7a20 */ /* 0x000fe40000410000 */
[----:B------:R-:W-:Y:S03]  /*81e0*/  FMUL.FTZ R58, R58, c[0x0][0x320] ;  /* 0x0000c8003a3a7a20 */ /* 0x000fe60000410000 */
[----:B------:R-:W-:Y:S01]  /*81f0*/  MUFU.TANH R11, R41 ;  /* 0x00000029000b7308 */ /* 0x000fe20000002400 */
[----:B------:R-:W-:Y:S02]  /*8200*/  IMAD R0, R131, R0, 0x1 ;  /* 0x0000000183007424 */ /* 0x000fe400078e0200 */
[----:B------:R-:W-:Y:S02]  /*8210*/  FMUL.FTZ R57, R57, c[0x0][0x320] ;  /* 0x0000c80039397a20 */ /* 0x000fe40000410000 */
[----:B------:R-:W-:Y:S01]  /*8220*/  FMUL.FTZ R59, R59, c[0x0][0x320] ;  /* 0x0000c8003b3b7a20 */ /* 0x000fe20000410000 */
[----:B------:R-:W-:Y:S01]  /*8230*/  IADD3 R0, R0, c[0x0][0x1d0], -R239 ;  /* 0x0000740000007a10 */ /* 0x000fe20007ffe8ef */
[----:B------:R-:W-:Y:S03]  /*8240*/  FMUL.FTZ R62, R62, c[0x0][0x320] ;  /* 0x0000c8003e3e7a20 */ /* 0x000fe60000410000 */
[----:B------:R-:W-:Y:S01]  /*8250*/  IADD3 R0, R0, -c[0x0][0x168], RZ ;  /* 0x80005a0000007a10 */ /* 0x000fe20007ffe0ff */
[----:B------:R1:W-:Y:S03]  /*8260*/  MUFU.TANH R208, R25 ;  /* 0x0000001900d07308 */ /* 0x0003e60000002400 */
[C---:B------:R-:W-:Y:S01]  /*8270*/  IADD3 R4, R0.reuse, R4, RZ ;  /* 0x0000000400047210 */ /* 0x040fe20007ffe0ff */
[C---:B------:R-:W-:Y:S01]  /*8280*/  IMAD.IADD R3, R0.reuse, 0x1, R3 ;  /* 0x0000000100037824 */ /* 0x040fe200078e0203 */
[----:B------:R-:W-:Y:S02]  /*8290*/  IADD3 R2, R0, R2, RZ ;  /* 0x0000000200027210 */ /* 0x000fe40007ffe0ff */
[----:B------:R-:W-:Y:S02]  /*82a0*/  ISETP.GT.AND P0, PT, R4, 0x1, PT ;  /* 0x000000010400780c */ /* 0x000fe40003f04270 */
[----:B------:R-:W-:Y:S01]  /*82b0*/  ISETP.GT.AND P1, PT, R2, RZ, PT ;  /* 0x000000ff0200720c */ /* 0x000fe20003f24270 */
[----:B------:R-:W1:Y:S01]  /*82c0*/  MUFU.TANH R35, R35 ;  /* 0x0000002300237308 */ /* 0x000e620000002400 */
[----:B------:R-:W-:Y:S02]  /*82d0*/  FSEL R18, R128, -INF , P0 ;  /* 0xff80000080127808 */ /* 0x000fe40000000000 */
[----:B------:R-:W4:Y:S01]  /*82e0*/  LDL R128, [R1+0x28] ;  /* 0x0000280001807983 */ /* 0x000f220000100800 */
[----:B------:R-:W-:Y:S02]  /*82f0*/  ISETP.GT.AND P2, PT, R3, RZ, PT ;  /* 0x000000ff0300720c */ /* 0x000fe40003f44270 */
[----:B---3--:R-:W-:Y:S02]  /*8300*/  FSEL R38, R251, -INF , P1 ;  /* 0xff800000fb267808 */ /* 0x008fe40000800000 */
[----:B------:R-:W-:Y:S02]  /*8310*/  MOV R251, R29 ;  /* 0x0000001d00fb7202 */ /* 0x000fe40000000f00 */
[----:B------:R-:W-:Y:S01]  /*8320*/  FSEL R23, R129, -INF , P2 ;  /* 0xff80000081177808 */ /* 0x000fe20001000000 */
[----:B------:R3:W-:Y:S01]  /*8330*/  MUFU.TANH R29, R52 ;  /* 0x00000034001d7308 */ /* 0x0007e20000002400 */
[----:B------:R-:W-:Y:S02]  /*8340*/  ISETP.GT.AND P2, PT, R2, 0x1, PT ;  /* 0x000000010200780c */ /* 0x000fe40003f44270 */
[----:B--2---:R-:W-:Y:S01]  /*8350*/  IADD3 R0, R0, R5, RZ ;  /* 0x0000000500007210 */ /* 0x004fe20007ffe0ff */
[----:B------:R-:W-:Y:S01]  /*8360*/  FMUL.FTZ R5, R51, c[0x0][0x320] ;  /* 0x0000c80033057a20 */ /* 0x000fe20000410000 */
[----:B------:R-:W-:Y:S01]  /*8370*/  FSEL R39, R250, -INF , P2 ;  /* 0xff800000fa277808 */ /* 0x000fe20001000000 */
[----:B------:R-:W-:Y:S01]  /*8380*/  IMAD.MOV.U32 R250, RZ, RZ, R28 ;  /* 0x000000fffffa7224 */ /* 0x000fe200078e001c */
[C---:B------:R-:W-:Y:S02]  /*8390*/  ISETP.GT.AND P2, PT, R0.reuse, 0x9, PT ;  /* 0x000000090000780c */ /* 0x040fe40003f44270 */
[----:B------:R-:W-:Y:S01]  /*83a0*/  ISETP.GT.AND P1, PT, R0, 0x8, PT ;  /* 0x000000080000780c */ /* 0x000fe20003f24270 */
[----:B------:R2:W1:Y:S01]  /*83b0*/  MUFU.TANH R136, R22 ;  /* 0x0000001600887308 */ /* 0x0004620000002400 */
[----:B------:R-:W-:Y:S02]  /*83c0*/  FSEL R215, R225, -INF , P2 ;  /* 0xff800000e1d77808 */ /* 0x000fe40001000000 */
[----:B------:R-:W-:Y:S02]  /*83d0*/  ISETP.GT.AND P2, PT, R4, 0x10, PT ;  /* 0x000000100400780c */ /* 0x000fe40003f44270 */
[----:B------:R-:W-:Y:S02]  /*83e0*/  ISETP.GT.AND P5, PT, R3, 0x1, PT ;  /* 0x000000010300780c */ /* 0x000fe40003fa4270 */
[----:B------:R-:W-:Y:S02]  /*83f0*/  FSEL R47, R220, -INF , P2 ;  /* 0xff800000dc2f7808 */ /* 0x000fe40001000000 */
[----:B------:R-:W-:Y:S01]  /*8400*/  ISETP.GT.AND P2, PT, R0, 0x10, PT ;  /* 0x000000100000780c */ /* 0x000fe20003f44270 */
[----:B------:R2:W2:Y:S01]  /*8410*/  MUFU.TANH R216, R27 ;  /* 0x0000001b00d87308 */ /* 0x0004a20000002400 */
[----:B------:R-:W-:Y:S02]  /*8420*/  FSEL R212, R226, -INF , P1 ;  /* 0xff800000e2d47808 */ /* 0x000fe40000800000 */
[----:B------:R-:W-:Y:S02]  /*8430*/  FSEL R217, R217, -INF , P2 ;  /* 0xff800000d9d97808 */ /* 0x000fe40001000000 */
[----:B------:R-:W-:Y:S02]  /*8440*/  ISETP.GT.AND P2, PT, R2, 0x19, PT ;  /* 0x000000190200780c */ /* 0x000fe40003f44270 */
[C---:B------:R-:W-:Y:S02]  /*8450*/  ISETP.GT.AND P1, PT, R3.reuse, 0x8, PT ;  /* 0x000000080300780c */ /* 0x040fe40003f24270 */
[----:B------:R-:W-:Y:S01]  /*8460*/  ISETP.GT.AND P3, PT, R4, RZ, PT ;  /* 0x000000ff0400720c */ /* 0x000fe20003f64270 */
[----:B------:R-:W2:Y:S01]  /*8470*/  MUFU.TANH R224, R16 ;  /* 0x0000001000e07308 */ /* 0x000ea20000002400 */
[----:B------:R-:W-:Y:S02]  /*8480*/  FSEL R24, R252, -INF , P5 ;  /* 0xff800000fc187808 */ /* 0x000fe40002800000 */
[----:B------:R-:W-:Y:S02]  /*8490*/  ISETP.GT.AND P5, PT, R2, 0x8, PT ;  /* 0x000000080200780c */ /* 0x000fe40003fa4270 */
[----:B-1----:R-:W-:Y:S02]  /*84a0*/  FSEL R25, R222, -INF , P1 ;  /* 0xff800000de197808 */ /* 0x002fe40000800000 */
[C---:B------:R-:W-:Y:S02]  /*84b0*/  ISETP.GT.AND P1, PT, R3.reuse, 0x11, PT ;  /* 0x000000110300780c */ /* 0x040fe40003f24270 */
[----:B------:R-:W-:Y:S01]  /*84c0*/  FSEL R206, R30, -INF , P2 ;  /* 0xff8000001ece7808 */ /* 0x000fe20001000000 */
[----:B------:R1:W-:Y:S01]  /*84d0*/  MUFU.TANH R137, R21 ;  /* 0x0000001500897308 */ /* 0x0003e20000002400 */
[----:B------:R-:W-:Y:S02]  /*84e0*/  ISETP.GT.AND P2, PT, R3, 0x19, PT ;  /* 0x000000190300780c */ /* 0x000fe40003f44270 */
[----:B------:R-:W-:Y:S02]  /*84f0*/  FSEL R17, R130, -INF , P3 ;  /* 0xff80000082117808 */ /* 0x000fe40001800000 */
[----:B------:R-:W-:Y:S02]  /*8500*/  FSEL R51, R249, -INF , P5 ;  /* 0xff800000f9337808 */ /* 0x000fe40002800000 */
[----:B------:R-:W-:Y:S02]  /*8510*/  ISETP.GT.AND P5, PT, R4, 0x9, PT ;  /* 0x000000090400780c */ /* 0x000fe40003fa4270 */
[----:B------:R-:W-:Y:S01]  /*8520*/  ISETP.GT.AND P3, PT, R0, RZ, PT ;  /* 0x000000ff0000720c */ /* 0x000fe20003f64270 */
[----:B------:R-:W1:Y:S01]  /*8530*/  MUFU.TANH R32, R32 ;  /* 0x0000002000207308 */ /* 0x000e620000002400 */
[----:B------:R-:W-:Y:S02]  /*8540*/  FSEL R204, R135, -INF , P1 ;  /* 0xff80000087cc7808 */ /* 0x000fe40000800000 */
[----:B------:R-:W-:Y:S02]  /*8550*/  ISETP.GT.AND P1, PT, R2, 0x18, PT ;  /* 0x000000180200780c */ /* 0x000fe40003f24270 */
[----:B---3--:R-:W-:Y:S02]  /*8560*/  FSEL R52, R35, -INF , P2 ;  /* 0xff80000023347808 */ /* 0x008fe40001000000 */
[----:B--2---:R-:W-:Y:S02]  /*8570*/  FSEL R22, R223, -INF , P5 ;  /* 0xff800000df167808 */ /* 0x004fe40002800000 */
[----:B------:R-:W-:Y:S01]  /*8580*/  FSEL R210, R210, -INF , P3 ;  /* 0xff800000d2d27808 */ /* 0x000fe20001800000 */
[----:B------:R-:W2:Y:S01]  /*8590*/  MUFU.TANH R16, R37 ;  /* 0x0000002500107308 */ /* 0x000ea20000002400 */
[----:B------:R-:W-:Y:S02]  /*85a0*/  ISETP.GT.AND P3, PT, R2, 0x9, PT ;  /* 0x000000090200780c */ /* 0x000fe40003f64270 */
[----:B------:R-:W-:Y:S02]  /*85b0*/  ISETP.GT.AND P5, PT, R3, 0x10, PT ;  /* 0x000000100300780c */ /* 0x000fe40003fa4270 */
[----:B------:R-:W-:Y:S02]  /*85c0*/  FSEL R207, R134, -INF , P1 ;  /* 0xff80000086cf7808 */ /* 0x000fe40000800000 */
[----:B------:R-:W-:Y:S02]  /*85d0*/  ISETP.GT.AND P1, PT, R4, 0x19, PT ;  /* 0x000000190400780c */ /* 0x000fe40003f24270 */
[----:B------:R-:W-:Y:S01]  /*85e0*/  FSEL R55, R227, -INF , P3 ;  /* 0xff800000e3377808 */ /* 0x000fe20001800000 */
[----:B------:R2:W-:Y:S01]  /*85f0*/  MUFU.TANH R13, R40 ;  /* 0x00000028000d7308 */ /* 0x0005e20000002400 */
[----:B------:R-:W-:Y:S02]  /*8600*/  FSEL R205, R136, -INF , P5 ;  /* 0xff80000088cd7808 */ /* 0x000fe40002800000 */
[C---:B------:R-:W-:Y:S02]  /*8610*/  ISETP.GT.AND P0, PT, R0.reuse, 0x1, PT ;  /* 0x000000010000780c */ /* 0x040fe40003f04270 */
[----:B------:R-:W-:Y:S02]  /*8620*/  ISETP.GT.AND P3, PT, R3, 0x9, PT ;  /* 0x000000090300780c */ /* 0x000fe40003f64270 */
[----:B------:R-:W-:Y:S02]  /*8630*/  ISETP.GT.AND P5, PT, R0, 0x11, PT ;  /* 0x000000110000780c */ /* 0x000fe40003fa4270 */
[----:B------:R-:W-:Y:S01]  /*8640*/  FSEL R44, R26, -INF , P1 ;  /* 0xff8000001a2c7808 */ /* 0x000fe20000800000 */
[----:B------:R-:W3:Y:S01]  /*8650*/  MUFU.TANH R20, R34 ;  /* 0x0000002200147308 */ /* 0x000ee20000002400 */
[----:B------:R-:W-:Y:S01]  /*8660*/  FMUL.FTZ R26, R64, c[0x0][0x320] ;  /* 0x0000c800401a7a20 */ /* 0x000fe20000410000 */
[----:B------:R-:W-:Y:S02]  /*8670*/  FSEL R27, R221, -INF , P3 ;  /* 0xff800000dd1b7808 */ /* 0x000fe40001800000 */
[----:B------:R-:W-:Y:S02]  /*8680*/  ISETP.GT.AND P3, PT, R2, 0x10, PT ;  /* 0x000000100200780c */ /* 0x000fe40003f64270 */
[----:B------:R-:W-:Y:S02]  /*8690*/  FSEL R216, R216, -INF , P5 ;  /* 0xff800000d8d87808 */ /* 0x000fe40002800000 */
[----:B------:R-:W-:Y:S02]  /*86a0*/  FSEL R211, R211, -INF , P0 ;  /* 0xff800000d3d37808 */ /* 0x000fe40000000000 */
[----:B------:R-:W-:Y:S01]  /*86b0*/  MUFU.TANH R19, R36 ;  /* 0x0000002400137308 */ /* 0x000fe20000002400 */
[C---:B------:R-:W-:Y:S02]  /*86c0*/  ISETP.GT.AND P0, PT, R4.reuse, 0x8, PT ;  /* 0x000000080400780c */ /* 0x040fe40003f04270 */
[----:B------:R-:W-:Y:S02]  /*86d0*/  ISETP.GT.AND P5, PT, R4, 0x18, PT ;  /* 0x000000180400780c */ /* 0x000fe40003fa4270 */
[----:B-1----:R-:W-:Y:S02]  /*86e0*/  FSEL R21, R224, -INF , P0 ;  /* 0xff800000e0157808 */ /* 0x002fe40000000000 */
[----:B------:R-:W-:Y:S02]  /*86f0*/  FSEL R45, R32, -INF , P5 ;  /* 0xff800000202d7808 */ /* 0x000fe40002800000 */
[----:B------:R-:W-:Y:S01]  /*8700*/  ISETP.GT.AND P0, PT, R4, 0x11, PT ;  /* 0x000000110400780c */ /* 0x000fe20003f04270 */
[----:B------:R1:W-:Y:S01]  /*8710*/  MUFU.TANH R36, R50 ;  /* 0x0000003200247308 */ /* 0x0003e20000002400 */
[----:B------:R-:W-:Y:S02]  /*8720*/  FSEL R209, R209, -INF , P3 ;  /* 0xff800000d1d17808 */ /* 0x000fe40001800000 */
[----:B------:R-:W-:Y:S02]  /*8730*/  ISETP.GT.AND P3, PT, R0, 0x18, PT ;  /* 0x000000180000780c */ /* 0x000fe40003f64270 */
[----:B------:R-:W-:Y:S02]  /*8740*/  ISETP.GT.AND P5, PT, R4, 0x21, PT ;  /* 0x000000210400780c */ /* 0x000fe40003fa4270 */
[----:B------:R-:W-:Y:S02]  /*8750*/  FSEL R46, R137, -INF , P0 ;  /* 0xff800000892e7808 */ /* 0x000fe40000000000 */
[----:B------:R-:W-:Y:S01]  /*8760*/  ISETP.GT.AND P0, PT, R2, 0x11, PT ;  /* 0x000000110200780c */ /* 0x000fe20003f04270 */
[----:B------:R3:W-:Y:S01]  /*8770*/  MUFU.TANH R28, R53 ;  /* 0x00000035001c7308 */ /* 0x0007e20000002400 */
[----:B------:R-:W-:Y:S02]  /*8780*/  FSEL R219, R219, -INF , P3 ;  /* 0xff800000dbdb7808 */ /* 0x000fe40001800000 */
[C---:B------:R-:W-:Y:S02]  /*8790*/  ISETP.GT.AND P3, PT, R3.reuse, 0x18, PT ;  /* 0x000000180300780c */ /* 0x040fe40003f64270 */
[----:B--2---:R-:W-:Y:S02]  /*87a0*/  FSEL R40, R16, -INF , P5 ;  /* 0xff80000010287808 */ /* 0x004fe40002800000 */
[----:B------:R-:W-:Y:S02]  /*87b0*/  ISETP.GT.AND P5, PT, R2, 0x21, PT ;  /* 0x000000210200780c */ /* 0x000fe40003fa4270 */
[----:B------:R-:W-:Y:S01]  /*87c0*/  FSEL R208, R208, -INF , P0 ;  /* 0xff800000d0d07808 */ /* 0x000fe20000000000 */
[----:B------:R-:W2:Y:S01]  /*87d0*/  MUFU.TANH R218, R31 ;  /* 0x0000001f00da7308 */ /* 0x000ea20000002400 */
[C---:B------:R-:W-:Y:S02]  /*87e0*/  ISETP.GT.AND P0, PT, R0.reuse, 0x19, PT ;  /* 0x000000190000780c */ /* 0x040fe40003f04270 */
[----:B------:R-:W-:Y:S02]  /*87f0*/  ISETP.GT.AND P1, PT, R3, 0x20, PT ;  /* 0x000000200300780c */ /* 0x000fe40003f24270 */
[----:B-1----:R-:W-:Y:S02]  /*8800*/  FSEL R50, R11, -INF , P5 ;  /* 0xff8000000b327808 */ /* 0x002fe40002800000 */
[----:B------:R-:W-:Y:S02]  /*8810*/  ISETP.GT.AND P5, PT, R0, 0x29, PT ;  /* 0x000000290000780c */ /* 0x000fe40003fa4270 */
[----:B------:R-:W-:Y:S01]  /*8820*/  ISETP.GT.AND P2, PT, R2, 0x20, PT ;  /* 0x000000200200780c */ /* 0x000fe20003f44270 */
[----:B------:R1:W1:Y:S01]  /*8830*/  MUFU.TANH R12, R42 ;  /* 0x0000002a000c7308 */ /* 0x0002620000002400 */
[----:B------:R-:W-:Y:S02]  /*8840*/  FMNMX.FTZ R137, R17, R132, !PT ;  /* 0x0000008411897209 */ /* 0x000fe40007810000 */
[----:B---3--:R-:W-:Y:S01]  /*8850*/  FSEL R53, R20, -INF , P3 ;  /* 0xff80000014357808 */ /* 0x008fe20001800000 */
[----:B------:R-:W-:Y:S01]  /*8860*/  FMUL.FTZ R20, R65, c[0x0][0x320] ;  /* 0x0000c80041147a20 */ /* 0x000fe20000410000 */
[----:B------:R-:W-:Y:S02]  /*8870*/  ISETP.GT.AND P3, PT, R3, 0x21, PT ;  /* 0x000000210300780c */ /* 0x000fe40003f64270 */
[----:B------:R-:W-:Y:S03]  /*8880*/  FMNMX.FTZ R137, R18, R137, !PT ;  /* 0x0000008912897209 */ /* 0x000fe60007810000 */
[----:B------:R3:W3:Y:S01]  /*8890*/  MUFU.TANH R213, R43 ;  /* 0x0000002b00d57308 */ /* 0x0006e20000002400 */
[----:B------:R-:W-:Y:S02]  /*88a0*/  FMNMX.FTZ R137, R21, R137, !PT ;  /* 0x0000008915897209 */ /* 0x000fe40007810000 */
[----:B--2---:R-:W-:Y:S02]  /*88b0*/  FSEL R218, R218, -INF , P0 ;  /* 0xff800000dada7808 */ /* 0x004fe40000000000 */
[----:B------:R-:W-:Y:S02]  /*88c0*/  ISETP.GT.AND P0, PT, R4, 0x20, PT ;  /* 0x000000200400780c */ /* 0x000fe40003f04270 */
[----:B------:R-:W-:Y:S03]  /*88d0*/  FMNMX.FTZ R137, R22, R137, !PT ;  /* 0x0000008916897209 */ /* 0x000fe60007810000 */
[----:B------:R2:W-:Y:S01]  /*88e0*/  MUFU.TANH R35, R57 ;  /* 0x0000003900237308 */ /* 0x0005e20000002400 */
[----:B------:R-:W-:Y:S01]  /*88f0*/  FSEL R41, R19, -INF , P0 ;  /* 0xff80000013297808 */ /* 0x000fe20000000000 */
[----:B------:R-:W-:Y:S01]  /*8900*/  FMUL.FTZ R19, R66, c[0x0][0x320] ;  /* 0x0000c80042137a20 */ /* 0x000fe20000410000 */
[----:B------:R-:W-:Y:S02]  /*8910*/  ISETP.GT.AND P0, PT, R0, 0x20, PT ;  /* 0x000000200000780c */ /* 0x000fe40003f04270 */
[----:B-1----:R-:W-:Y:S02]  /*8920*/  FSEL R42, R14, -INF , P3 ;  /* 0xff8000000e2a7808 */ /* 0x002fe40001800000 */
[----:B------:R-:W-:Y:S02]  /*8930*/  ISETP.GT.AND P3, PT, R2, 0x28, PT ;  /* 0x000000280200780c */ /* 0x000fe40003f64270 */
[----:B------:R-:W-:Y:S01]  /*8940*/  FSEL R214, R12, -INF , P0 ;  /* 0xff8000000cd67808 */ /* 0x000fe20000000000 */
[----:B------:R1:W1:Y:S01]  /*8950*/  MUFU.TANH R33, R49 ;  /* 0x0000003100217308 */ /* 0x0002620000002400 */
[----:B------:R-:W-:Y:S01]  /*8960*/  ISETP.GT.AND P0, PT, R2, 0x29, PT ;  /* 0x000000290200780c */ /* 0x000fe20003f04270 */
[----:B------:R-:W-:Y:S01]  /*8970*/  FMUL.FTZ R12, R67, c[0x0][0x320] ;  /* 0x0000c800430c7a20 */ /* 0x000fe20000410000 */
[----:B------:R-:W-:Y:S02]  /*8980*/  FMNMX.FTZ R137, R47, R137, !PT ;  /* 0x000000892f897209 */ /* 0x000fe40007810000 */
[----:B---3--:R-:W-:Y:S02]  /*8990*/  FSEL R43, R15, -INF , P1 ;  /* 0xff8000000f2b7808 */ /* 0x008fe40000800000 */
[----:B------:R-:W-:Y:S02]  /*89a0*/  ISETP.GT.AND P1, PT, R0, 0x21, PT ;  /* 0x000000210000780c */ /* 0x000fe40003f24270 */
[----:B------:R-:W-:Y:S01]  /*89b0*/  FMNMX.FTZ R137, R46, R137, !PT ;  /* 0x000000892e897209 */ /* 0x000fe20007810000 */
[----:B------:R-:W3:Y:S01]  /*89c0*/  MUFU.TANH R6, R6 ;  /* 0x0000000600067308 */ /* 0x000ee20000002400 */
[----:B------:R-:W-:Y:S02]  /*89d0*/  FSEL R213, R213, -INF , P1 ;  /* 0xff800000d5d57808 */ /* 0x000fe40000800000 */
[C---:B------:R-:W-:Y:S02]  /*89e0*/  ISETP.GT.AND P1, PT, R4.reuse, 0x28, PT ;  /* 0x000000280400780c */ /* 0x040fe40003f24270 */
[----:B--2---:R-:W-:Y:S02]  /*89f0*/  FSEL R57, R7, -INF , P5 ;  /* 0xff80000007397808 */ /* 0x004fe40002800000 */
[----:B------:R-:W-:Y:S02]  /*8a00*/  ISETP.GT.AND P5, PT, R4, 0x30, PT ;  /* 0x000000300400780c */ /* 0x000fe40003fa4270 */
[----:B------:R-:W-:Y:S01]  /*8a10*/  FMNMX.FTZ R137, R45, R137, !PT ;  /* 0x000000892d897209 */ /* 0x000fe20007810000 */
[----:B------:R-:W2:Y:S01]  /*8a20*/  MUFU.TANH R34, R48 ;  /* 0x0000003000227308 */ /* 0x000ea20000002400 */
[----:B------:R-:W-:Y:S02]  /*8a30*/  FSEL R29, R29, -INF , P5 ;  /* 0xff8000001d1d7808 */ /* 0x000fe40002800000 */
[----:B------:R-:W-:Y:S02]  /*8a40*/  ISETP.GT.AND P5, PT, R3, 0x31, PT ;  /* 0x000000310300780c */ /* 0x000fe40003fa4270 */
[----:B-1----:R-:W-:Y:S02]  /*8a50*/  FSEL R49, R10, -INF , P3 ;  /* 0xff8000000a317808 */ /* 0x002fe40001800000 */
[----:B------:R-:W-:Y:S02]  /*8a60*/  ISETP.GT.AND P3, PT, R4, 0x29, PT ;  /* 0x000000290400780c */ /* 0x000fe40003f64270 */
[----:B------:R-:W-:Y:S01]  /*8a70*/  FMNMX.FTZ R137, R44, R137, !PT ;  /* 0x000000892c897209 */ /* 0x000fe20007810000 */
[----:B------:R-:W1:Y:S01]  /*8a80*/  MUFU.TANH R26, R26 ;  /* 0x0000001a001a7308 */ /* 0x000e620000002400 */
[----:B------:R-:W-:Y:S02]  /*8a90*/  FSEL R33, R33, -INF , P3 ;  /* 0xff80000021217808 */ /* 0x000fe40001800000 */
[----:B------:R-:W-:Y:S02]  /*8aa0*/  ISETP.GT.AND P3, PT, R4, 0x38, PT ;  /* 0x000000380400780c */ /* 0x000fe40003f64270 */
[----:B---3--:R-:W-:Y:S01]  /*8ab0*/  FSEL R30, R6, -INF , P5 ;  /* 0xff800000061e7808 */ /* 0x008fe20002800000 */
[----:B------:R-:W-:Y:S01]  /*8ac0*/  FMUL.FTZ R6, R63, c[0x0][0x320] ;  /* 0x0000c8003f067a20 */ /* 0x000fe20000410000 */
[C---:B------:R-:W-:Y:S02]  /*8ad0*/  ISETP.GT.AND P5, PT, R2.reuse, 0x31, PT ;  /* 0x000000310200780c */ /* 0x040fe40003fa4270 */
[----:B------:R-:W-:Y:S01]  /*8ae0*/  FMNMX.FTZ R137, R41, R137, !PT ;  /* 0x0000008929897209 */ /* 0x000fe20007810000 */
[----:B------:R-:W3:Y:S01]  /*8af0*/  MUFU.TANH R5, R5 ;  /* 0x0000000500057308 */ /* 0x000ee20000002400 */
[----:B------:R-:W-:Y:S02]  /*8b00*/  FSEL R35, R35, -INF , P5 ;  /* 0xff80000023237808 */ /* 0x000fe40002800000 */
[----:B------:R-:W-:Y:S02]  /*8b10*/  ISETP.GT.AND P5, PT, R2, 0x38, PT ;  /* 0x000000380200780c */ /* 0x000fe40003fa4270 */
[----:B--2---:R-:W-:Y:S02]  /*8b20*/  FSEL R34, R34, -INF , P1 ;  /* 0xff80000022227808 */ /* 0x004fe40000800000 */
[----:B------:R-:W-:Y:S02]  /*8b30*/  ISETP.GT.AND P1, PT, R4, 0x31, PT ;  /* 0x000000310400780c */ /* 0x000fe40003f24270 */
[----:B------:R-:W-:Y:S01]  /*8b40*/  FSEL R48, R9, -INF , P0 ;  /* 0xff80000009307808 */ /* 0x000fe20000000000 */
[----:B------:R2:W2:Y:S01]  /*8b50*/  MUFU.TANH R31, R54 ;  /* 0x00000036001f7308 */ /* 0x0004a20000002400 */
[----:B------:R-:W-:Y:S02]  /*8b60*/  FSEL R28, R28, -INF , P1 ;  /* 0xff8000001c1c7808 */ /* 0x000fe40000800000 */
[----:B------:R-:W-:Y:S02]  /*8b70*/  ISETP.GT.AND P1, PT, R2, 0x30, PT ;  /* 0x000000300200780c */ /* 0x000fe40003f24270 */
[----:B-1----:R-:W-:Y:S02]  /*8b80*/  FSEL R26, R26, -INF , P3 ;  /* 0xff8000001a1a7808 */ /* 0x002fe40001800000 */
[----:B------:R-:W-:Y:S02]  /*8b90*/  ISETP.GT.AND P3, PT, R2, 0x39, PT ;  /* 0x000000390200780c */ /* 0x000fe40003f64270 */
[----:B------:R-:W-:Y:S01]  /*8ba0*/  FMNMX.FTZ R2, R23, R133, !PT ;  /* 0x0000008517027209 */ /* 0x000fe20007810000 */
[----:B------:R-:W1:Y:S01]  /*8bb0*/  MUFU.TANH R37, R56 ;  /* 0x0000003800257308 */ /* 0x000e620000002400 */
[----:B------:R-:W-:Y:S02]  /*8bc0*/  ISETP.GT.AND P0, PT, R3, 0x29, PT ;  /* 0x000000290300780c */ /* 0x000fe40003f04270 */
[----:B------:R-:W-:Y:S02]  /*8bd0*/  FMNMX.FTZ R2, R24, R2, !PT ;  /* 0x0000000218027209 */ /* 0x000fe40007810000 */
[----:B---3--:R-:W-:Y:S02]  /*8be0*/  FSEL R32, R5, -INF , P0 ;  /* 0xff80000005207808 */ /* 0x008fe40000000000 */
[----:B------:R-:W-:Y:S02]  /*8bf0*/  ISETP.GT.AND P0, PT, R3, 0x30, PT ;  /* 0x000000300300780c */ /* 0x000fe40003f04270 */
[----:B------:R-:W-:Y:S01]  /*8c00*/  FMNMX.FTZ R2, R25, R2, !PT ;  /* 0x0000000219027209 */ /* 0x000fe20007810000 */
[----:B------:R3:W3:Y:S01]  /*8c10*/  MUFU.TANH R56, R58 ;  /* 0x0000003a00387308 */ /* 0x0006e20000002400 */
[----:B------:R-:W-:Y:S02]  /*8c20*/  FMNMX.FTZ R137, R40, R137, !PT ;  /* 0x0000008928897209 */ /* 0x000fe40007810000 */
[----:B------:R-:W-:Y:S02]  /*8c30*/  FMNMX.FTZ R2, R27, R2, !PT ;  /* 0x000000021b027209 */ /* 0x000fe40007810000 */
[----:B--2---:R-:W-:Y:S01]  /*8c40*/  FSEL R54, R13, -INF , P2 ;  /* 0xff8000000d367808 */ /* 0x004fe20001000000 */
[----:B------:R-:W-:Y:S01]  /*8c50*/  FMUL.FTZ R13, R61, c[0x0][0x320] ;  /* 0x0000c8003d0d7a20 */ /* 0x000fe20000410000 */
[C---:B------:R-:W-:Y:S02]  /*8c60*/  ISETP.GT.AND P2, PT, R0.reuse, 0x28, PT ;  /* 0x000000280000780c */ /* 0x040fe40003f44270 */
[----:B------:R-:W-:Y:S01]  /*8c70*/  FSEL R31, R31, -INF , P0 ;  /* 0xff8000001f1f7808 */ /* 0x000fe20000000000 */
[----:B------:R-:W2:Y:S01]  /*8c80*/  MUFU.TANH R20, R20 ;  /* 0x0000001400147308 */ /* 0x000ea20000002400 */
[----:B------:R-:W-:Y:S02]  /*8c90*/  ISETP.GT.AND P0, PT, R0, 0x30, PT ;  /* 0x000000300000780c */ /* 0x000fe40003f04270 */
[----:B------:R-:W-:Y:S02]  /*8ca0*/  FMNMX.FTZ R2, R205, R2, !PT ;  /* 0x00000002cd027209 */ /* 0x000fe40007810000 */
[----:B-1----:R-:W-:Y:S02]  /*8cb0*/  FSEL R37, R37, -INF , P1 ;  /* 0xff80000025257808 */ /* 0x002fe40000800000 */
[----:B------:R-:W-:Y:S02]  /*8cc0*/  ISETP.GT.AND P1, PT, R3, 0x38, PT ;  /* 0x000000380300780c */ /* 0x000fe40003f24270 */
[----:B------:R-:W-:Y:S01]  /*8cd0*/  FMNMX.FTZ R2, R204, R2, !PT ;  /* 0x00000002cc027209 */ /* 0x000fe20007810000 */
[----:B------:R-:W1:Y:S01]  /*8ce0*/  MUFU.TANH R12, R12 ;  /* 0x0000000c000c7308 */ /* 0x000e620000002400 */
[----:B------:R-:W-:Y:S02]  /*8cf0*/  FMNMX.FTZ R137, R34, R137, !PT ;  /* 0x0000008922897209 */ /* 0x000fe40007810000 */
[----:B------:R-:W-:Y:S02]  /*8d00*/  FMNMX.FTZ R2, R53, R2, !PT ;  /* 0x0000000235027209 */ /* 0x000fe40007810000 */
[----:B---3--:R-:W-:Y:S02]  /*8d10*/  FSEL R58, R8, -INF , P2 ;  /* 0xff800000083a7808 */ /* 0x008fe40001000000 */
[C---:B------:R-:W-:Y:S02]  /*8d20*/  ISETP.GT.AND P2, PT, R3.reuse, 0x28, PT ;  /* 0x000000280300780c */ /* 0x040fe40003f44270 */
[----:B------:R-:W-:Y:S01]  /*8d30*/  FSEL R56, R56, -INF , P0 ;  /* 0xff80000038387808 */ /* 0x000fe20000000000 */
[----:B------:R-:W3:Y:S01]  /*8d40*/  MUFU.TANH R19, R19 ;  /* 0x0000001300137308 */ /* 0x000ee20000002400 */
[----:B------:R-:W-:Y:S02]  /*8d50*/  FSEL R36, R36, -INF , P2 ;  /* 0xff80000024247808 */ /* 0x000fe40001000000 */
[----:B------:R-:W-:Y:S02]  /*8d60*/  ISETP.GT.AND P2, PT, R4, 0x39, PT ;  /* 0x000000390400780c */ /* 0x000fe40003f44270 */
[----:B------:R-:W-:Y:S02]  /*8d70*/  ISETP.GT.AND P0, PT, R3, 0x39, PT ;  /* 0x000000390300780c */ /* 0x000fe40003f04270 */
        /* <DEDUP_REMOVED lines=37> */
[----:B--2---:R-:W-:Y:S02]  /*8fd0*/  FSEL R20, R20, -INF , P2 ;  /* 0xff80000014147808 */ /* 0x004fe40001000000 */
[----:B-1----:R-:W-:Y:S02]  /*8fe0*/  FSEL R12, R12, -INF , P0 ;  /* 0xff8000000c0c7808 */ /* 0x002fe40000000000 */
[C---:B------:R-:W-:Y:S02]  /*8ff0*/  ISETP.GT.AND P0, PT, R0.reuse, 0x39, PT ;  /* 0x000000390000780c */ /* 0x040fe40003f04270 */
[----:B---3--:R-:W-:Y:S02]  /*9000*/  FSEL R19, R19, -INF , P1 ;  /* 0xff80000013137808 */ /* 0x008fe40000800000 */
[C---:B------:R-:W-:Y:S02]  /*9010*/  ISETP.GT.AND P2, PT, R0.reuse, 0x31, PT ;  /* 0x000000310000780c */ /* 0x040fe40003f44270 */
[----:B------:R-:W-:Y:S02]  /*9020*/  FMNMX.FTZ R2, R57, R2, !PT ;  /* 0x0000000239027209 */ /* 0x000fe40007810000 */
[----:B------:R-:W-:Y:S02]  /*9030*/  ISETP.GT.AND P1, PT, R0, 0x38, PT ;  /* 0x000000380000780c */ /* 0x000fe40003f24270 */
[----:B------:R-:W-:Y:S02]  /*9040*/  FMNMX.FTZ R0, R48, R3, !PT ;  /* 0x0000000330007209 */ /* 0x000fe40007810000 */
[----:B------:R-:W-:Y:S02]  /*9050*/  FMNMX.FTZ R137, R26, R137, !PT ;  /* 0x000000891a897209 */ /* 0x000fe40007810000 */
[----:B------:R-:W-:Y:S02]  /*9060*/  FMNMX.FTZ R0, R37, R0, !PT ;  /* 0x0000000025007209 */ /* 0x000fe40007810000 */
[----:B------:R-:W-:Y:S02]  /*9070*/  FSEL R15, R15, -INF , P2 ;  /* 0xff8000000f0f7808 */ /* 0x000fe40001000000 */
[----:B------:R-:W-:Y:S02]  /*9080*/  FMNMX.FTZ R2, R56, R2, !PT ;  /* 0x0000000238027209 */ /* 0x000fe40007810000 */
[----:B------:R-:W-:Y:S02]  /*9090*/  FMNMX.FTZ R137, R20, R137, !PT ;  /* 0x0000008914897209 */ /* 0x000fe40007810000 */
[----:B------:R-:W-:Y:S02]  /*90a0*/  FMNMX.FTZ R4, R19, R5, !PT ;  /* 0x0000000513047209 */ /* 0x000fe40007810000 */
[----:B------:R-:W-:Y:S01]  /*90b0*/  FSEL R14, R14, -INF , P5 ;  /* 0xff8000000e0e7808 */ /* 0x000fe20002800000 */
[----:B------:R-:W1:Y:S01]  /*90c0*/  SHFL.BFLY PT, R5, R137, 0x2, 0x1f ;  /* 0x0c401f0089057f89 */ /* 0x000e6200000e0000 */
[----:B------:R-:W-:Y:S02]  /*90d0*/  FSEL R16, R16, -INF , P1 ;  /* 0xff80000010107808 */ /* 0x000fe40000800000 */
[----:B------:R-:W-:Y:S02]  /*90e0*/  FMNMX.FTZ R2, R15, R2, !PT ;  /* 0x000000020f027209 */ /* 0x000fe40007810000 */
[----:B------:R-:W-:Y:S02]  /*90f0*/  FMNMX.FTZ R0, R35, R0, !PT ;  /* 0x0000000023007209 */ /* 0x000fe40007810000 */
[----:B------:R-:W-:Y:S02]  /*9100*/  FMNMX.FTZ R4, R12, R4, !PT ;  /* 0x000000040c047209 */ /* 0x000fe40007810000 */
[----:B------:R-:W-:Y:S02]  /*9110*/  FSEL R6, R6, -INF , P0 ;  /* 0xff80000006067808 */ /* 0x000fe40000000000 */
[----:B------:R-:W-:Y:S01]  /*9120*/  FMNMX.FTZ R3, R14, R0, !PT ;  /* 0x000000000e037209 */ /* 0x000fe20007810000 */
[----:B------:R-:W2:Y:S01]  /*9130*/  SHFL.BFLY PT, R7, R4, 0x2, 0x1f ;  /* 0x0c401f0004077f89 */ /* 0x000ea200000e0000 */
[----:B------:R-:W-:Y:S02]  /*9140*/  FMNMX.FTZ R0, R16, R2, !PT ;  /* 0x0000000210007209 */ /* 0x000fe40007810000 */
[----:B------:R-:W-:Y:S02]  /*9150*/  FSEL R13, R13, -INF , P3 ;  /* 0xff8000000d0d7808 */ /* 0x000fe40001800000 */
[----:B------:R-:W-:Y:S02]  /*9160*/  FMNMX.FTZ R0, R6, R0, !PT ;  /* 0x0000000006007209 */ /* 0x000fe40007810000 */
[----:B------:R-:W-:Y:S02]  /*9170*/  FMNMX.FTZ R3, R13, R3, !PT ;  /* 0x000000030d037209 */ /* 0x000fe40007810000 */
[----:B------:R-:W-:Y:S01]  /*9180*/  ISETP.GE.AND P5, PT, R131, 0x1, PT ;  /* 0x000000018300780c */ /* 0x000fe20003fa6270 */
[----:B------:R-:W3:Y:S01]  /*9190*/  SHFL.BFLY PT, R2, R0, 0x2, 0x1f ;  /* 0x0c401f0000027f89 */ /* 0x000ee200000e0000 */
[----:B-1----:R-:W-:Y:S07]  /*91a0*/  FMNMX.FTZ R137, R137, R5, !PT ;  /* 0x0000000589897209 */ /* 0x002fee0007810000 */
[----:B------:R-:W1:Y:S04]  /*91b0*/  SHFL.BFLY PT, R135, R3, 0x2, 0x1f ;  /* 0x0c401f0003877f89 */ /* 0x000e6800000e0000 */
[----:B------:R-:W-:Y:S01]  /*91c0*/  @P5 IMAD.WIDE.U32 R8, R235, c[0x0][0x1e0], RZ ;  /* 0x00007800eb085a25 */ /* 0x000fe200078e00ff */
[----:B------:R-:W-:Y:S02]  /*91d0*/  @P5 ISETP.GE.AND P3, PT, R250, c[0x0][0x1d4], PT ;  /* 0x00007500fa005a0c */ /* 0x000fe40003f66270 */
[----:B--2---:R-:W-:Y:S01]  /*91e0*/  FMNMX.FTZ R4, R4, R7, !PT ;  /* 0x0000000704047209 */ /* 0x004fe20007810000 */
[----:B------:R-:W2:Y:S01]  /*91f0*/  SHFL.BFLY PT, R5, R137, 0x1, 0x1f ;  /* 0x0c201f0089057f89 */ /* 0x000ea200000e0000 */
[----:B---3--:R-:W-:Y:S07]  /*9200*/  FMNMX.FTZ R0, R0, R2, !PT ;  /* 0x0000000200007209 */ /* 0x008fee0007810000 */
[----:B------:R-:W3:Y:S01]  /*9210*/  SHFL.BFLY PT, R136, R4, 0x1, 0x1f ;  /* 0x0c201f0004887f89 */ /* 0x000ee200000e0000 */
[----:B------:R-:W-:Y:S05]  /*9220*/  @P5 SHF.R.S32.HI R2, RZ, 0x1f, R235 ;  /* 0x0000001fff025819 */ /* 0x000fea00000114eb */
[----:B------:R-:W-:Y:S01]  /*9230*/  @P5 IMAD R2, R2, c[0x0][0x1e0], RZ ;  /* 0x0000780002025a24 */ /* 0x000fe200078e02ff */
[----:B-1----:R-:W-:Y:S02]  /*9240*/  FMNMX.FTZ R135, R3, R135, !PT ;  /* 0x0000008703877209 */ /* 0x002fe40007810000 */
[----:B------:R-:W1:Y:S01]  /*9250*/  SHFL.BFLY PT, R3, R0, 0x1, 0x1f ;  /* 0x0c201f0000037f89 */ /* 0x000e6200000e0000 */
[----:B------:R-:W-:Y:S05]  /*9260*/  @P5 IMAD R2, R235, c[0x0][0x1e4], R2 ;  /* 0x00007900eb025a24 */ /* 0x000fea00078e0202 */
[----:B------:R-:W-:Y:S02]  /*9270*/  @P5 IADD3 R2, R9, R2, RZ ;  /* 0x0000000209025210 */ /* 0x000fe40007ffe0ff */
[----:B--2---:R-:W-:Y:S01]  /*9280*/  FMNMX.FTZ R137, R137, R5, !PT ;  /* 0x0000000589897209 */ /* 0x004fe20007810000 */
[----:B------:R-:W2:Y:S03]  /*9290*/  SHFL.BFLY PT, R7, R135, 0x1, 0x1f ;  /* 0x0c201f0087077f89 */ /* 0x000ea600000e0000 */
[C---:B------:R-:W-:Y:S02]  /*92a0*/  FSETP.NEU.FTZ.AND P2, PT, R137.reuse, -INF , PT ;  /* 0xff8000008900780b */ /* 0x040fe40003f5d000 */
[----:B---3--:R-:W-:Y:S02]  /*92b0*/  FMNMX.FTZ R136, R4, R136, !PT ;  /* 0x0000008804887209 */ /* 0x008fe40007810000 */
[C---:B------:R-:W-:Y:S01]  /*92c0*/  @P5 SHF.L.U64.HI R4, R8.reuse, 0x6, R2 ;  /* 0x0000000608045819 */ /* 0x040fe20000010202 */
[----:B------:R-:W-:Y:S01]  /*92d0*/  @P5 IMAD.SHL.U32 R8, R8, 0x40, RZ ;  /* 0x0000004008085824 */ /* 0x000fe200078e00ff */
[----:B------:R-:W-:Y:S02]  /*92e0*/  FSEL R2, R137, RZ, P2 ;  /* 0x000000ff89027208 */ /* 0x000fe40001000000 */
[----:B-1----:R-:W-:Y:S03]  /*92f0*/  FMNMX.FTZ R134, R0, R3, !PT ;  /* 0x0000000300867209 */ /* 0x002fe60007810000 */
[----:B------:R-:W-:Y:S01]  /*9300*/  FADD.FTZ R5, -R2, R132 ;  /* 0x0000008402057221 */ /* 0x000fe20000010100 */
[----:B----4-:R-:W-:Y:S04]  /*9310*/  @P5 IADD3 R0, P1, R8, R246, RZ ;  /* 0x000000f608005210 */ /* 0x010fe80007f3e0ff */
[----:B------:R-:W-:Y:S02]  /*9320*/  @P5 LEA R10, P0, R0, c[0x0][0x1c8], 0x1 ;  /* 0x00007200000a5a11 */ /* 0x000fe400078008ff */
[----:B------:R-:W-:Y:S02]  /*9330*/  @P5 IADD3.X R2, R4, R128, RZ, P1, !PT ;  /* 0x0000008004025210 */ /* 0x000fe40000ffe4ff */
[----:B--2---:R-:W-:Y:S02]  /*9340*/  FMNMX.FTZ R135, R135, R7, !PT ;  /* 0x0000000787877209 */ /* 0x004fe40007810000 */
[----:B------:R-:W-:Y:S02]  /*9350*/  @P5 LEA.HI.X R11, R0, c[0x0][0x1cc], R2, 0x1, P0 ;  /* 0x00007300000b5a11 */ /* 0x000fe400000f0c02 */
[----:B------:R-:W-:Y:S03]  /*9360*/  @P5 IADD3 R0, P1, P0, R8, 0x40, R246 ;  /* 0x0000004008005810 */ /* 0x000fe6000783e0f6 */
[----:B------:R1:W-:Y:S01]  /*9370*/  @P5 LDGSTS.E.BYPASS.LTC128B.128 [R248+0x4100], [R10.64], !P3 ;  /* 0x041000000af85fae */ /* 0x0003e2000d901d46 */
[----:B------:R-:W-:Y:S02]  /*9380*/  @P5 IADD3.X R4, R4, RZ, R128, P1, P0 ;  /* 0x000000ff04045210 */ /* 0x000fe40000fe0480 */
[----:B------:R-:W-:Y:S02]  /*9390*/  @P5 LEA R8, P0, R0, c[0x0][0x1c8], 0x1 ;  /* 0x0000720000085a11 */ /* 0x000fe400078008ff */
[----:B------:R-:W-:Y:S02]  /*93a0*/  FSETP.NEU.FTZ.AND P1, PT, R136, -INF , PT ;  /* 0xff8000008800780b */ /* 0x000fe40003f3d000 */
[----:B------:R-:W-:Y:S02]  /*93b0*/  @P5 LEA.HI.X R9, R0, c[0x0][0x1cc], R4, 0x1, P0 ;  /* 0x0000730000095a11 */ /* 0x000fe400000f0c04 */
[C---:B------:R-:W-:Y:S02]  /*93c0*/  FSETP.NEU.FTZ.AND P0, PT, R135.reuse, -INF , PT ;  /* 0xff8000008700780b */ /* 0x040fe40003f1d000 */
[----:B------:R-:W-:Y:S01]  /*93d0*/  FSEL R2, R136, RZ, P1 ;  /* 0x000000ff88027208 */ /* 0x000fe20000800000 */
[----:B------:R2:W-:Y:S01]  /*93e0*/  @P5 LDGSTS.E.BYPASS.LTC128B.128 [R248+0x6100], [R8.64], !P6 ;  /* 0x0610000008f85fae */ /* 0x0005e2000f101d46 */
[----:B------:R-:W-:Y:S03]  /*93f0*/  FSEL R0, R135, RZ, P0 ;  /* 0x000000ff87007208 */ /* 0x000fe60000000000 */
[----:B------:R-:W-:Y:S01]  /*9400*/  FADD.FTZ R4, -R2, R133 ;  /* 0x0000008502047221 */ /* 0x000fe20000010100 */
[----:B------:R-:W-:Y:S01]  /*9410*/  @P5 MOV R2, c[0x0][0x1e0] ;  /* 0x0000780000025a02 */ /* 0x000fe20000000f00 */
[----:B------:R-:W-:Y:S02]  /*9420*/  FADD.FTZ R3, -R0, R138 ;  /* 0x0000008a00037221 */ /* 0x000fe40000010100 */
[----:B------:R-:W-:Y:S05]  /*9430*/  @P5 IMAD.MOV.U32 R0, RZ, RZ, 0x5 ;  /* 0x00000005ff005424 */ /* 0x000fea00078e00ff */
[C---:B------:R-:W-:Y:S02]  /*9440*/  @P5 SHF.L.U64.HI R0, R2.reuse, R0, c[0x0][0x1e4] ;  /* 0x0000790002005619 */ /* 0x040fe40000010200 */
[----:B------:R-:W-:Y:S01]  /*9450*/  @P5 SHF.L.U32 R2, R2, 0x5, RZ ;  /* 0x0000000502025819 */ /* 0x000fe200000006ff */
[----:B--2---:R-:W-:Y:S05]  /*9460*/  FMUL.FTZ R8, R137, c[0x0][0x2d0] ;  /* 0x0000b40089087a20 */ /* 0x004fea0000410000 */
[----:B------:R-:W-:Y:S02]  /*9470*/  FSEL R8, R8, RZ, P2 ;  /* 0x000000ff08087208 */ /* 0x000fe40001000000 */
[-C--:B-1----:R-:W-:Y:S03]  /*9480*/  @P5 IADD3 R10, P2, R10, R2.reuse, RZ ;  /* 0x000000020a0a5210 */ /* 0x082fe60007f5e0ff */
[--C-:B------:R-:W-:Y:S01]  /*9490*/  FFMA.FTZ R7, R17, c[0x0][0x2d0], -R8.reuse ;  /* 0x0000b40011077a23 */ /* 0x100fe20000010808 */
[----:B------:R-:W-:Y:S01]  /*94a0*/  @P5 IADD3.X R11, R0, R11, RZ, P2, !PT ;  /* 0x0000000b000b5210 */ /* 0x000fe200017fe4ff */
[--C-:B------:R-:W-:Y:S02]  /*94b0*/  FFMA.FTZ R9, R22, c[0x0][0x2d0], -R8.reuse ;  /* 0x0000b40016097a23 */ /* 0x100fe40000010808 */
[----:B------:R1:W-:Y:S01]  /*94c0*/  MUFU.EX2 R221, R7 ;  /* 0x0000000700dd7308 */ /* 0x0003e20000000800 */
[--C-:B------:R-:W-:Y:S01]  /*94d0*/  FFMA.FTZ R128, R46, c[0x0][0x2d0], -R8.reuse ;  /* 0x0000b4002e807a23 */ /* 0x100fe20000010808 */
[----:B------:R2:W-:Y:S01]  /*94e0*/  @P5 LDGSTS.E.BYPASS.LTC128B.128 [R248+0x4900], [R10.64], !P3 ;  /* 0x049000000af85fae */ /* 0x0005e2000d901d46 */
[--C-:B------:R-:W-:Y:S02]  /*94f0*/  FFMA.FTZ R129, R45, c[0x0][0x2d0], -R8.reuse ;  /* 0x0000b4002d817a23 */ /* 0x100fe40000010808 */
[--C-:B------:R-:W-:Y:S02]  /*9500*/  FFMA.FTZ R130, R44, c[0x0][0x2d0], -R8.reuse ;  /* 0x0000b4002c827a23 */ /* 0x100fe40000010808 */
[--C-:B------:R-:W-:Y:S02]  /*9510*/  FFMA.FTZ R63, R20, c[0x0][0x2d0], -R8.reuse ;  /* 0x0000b400143f7a23 */ /* 0x100fe40000010808 */
[--C-:B------:R-:W-:Y:S01]  /*9520*/  FFMA.FTZ R61, R34, c[0x0][0x2d0], -R8.reuse ;  /* 0x0000b400223d7a23 */ /* 0x100fe20000010808 */
[----:B------:R-:W3:Y:S01]  /*9530*/  MUFU.EX2 R59, R9 ;  /* 0x00000009003b7308 */ /* 0x000ee20000000800 */
[----:B------:R2:W-:Y:S01]  /*9540*/  @P5 LDGSTS.E.BYPASS.LTC128B.128 [R248+0x6900], [R10.64+0x80], !P6 ;  /* 0x069000800af85fae */ /* 0x0005e2000f101d46 */
[--C-:B------:R-:W-:Y:S02]  /*9550*/  FFMA.FTZ R60, R33, c[0x0][0x2d0], -R8.reuse ;  /* 0x0000b400213c7a23 */ /* 0x100fe40000010808 */
[--C-:B------:R-:W-:Y:S02]  /*9560*/  FFMA.FTZ R62, R26, c[0x0][0x2d0], -R8.reuse ;  /* 0x0000b4001a3e7a23 */ /* 0x100fe40000010808 */
[--C-:B------:R-:W-:Y:S02]  /*9570*/  FFMA.FTZ R47, R47, c[0x0][0x2d0], -R8.reuse ;  /* 0x0000b4002f2f7a23 */ /* 0x100fe40000010808 */
[----:B------:R-:W-:Y:S02]  /*9580*/  IMAD.MOV.U32 R45, RZ, RZ, R235 ;  /* 0x000000ffff2d7224 */ /* 0x000fe400078e00eb */
[--C-:B-1----:R-:W-:Y:S02]  /*9590*/  FFMA.FTZ R7, R18, c[0x0][0x2d0], -R8.reuse ;  /* 0x0000b40012077a23 */ /* 0x102fe40000010808 */
[--C-:B------:R-:W-:Y:S02]  /*95a0*/  FFMA.FTZ R18, R40, c[0x0][0x2d0], -R8.reuse ;  /* 0x0000b40028127a23 */ /* 0x100fe40000010808 */
[----:B------:R1:W-:Y:S01]  /*95b0*/  MUFU.EX2 R226, R7 ;  /* 0x0000000700e27308 */ /* 0x0003e20000000800 */
[----:B------:R-:W-:Y:S01]  /*95c0*/  FFMA.FTZ R40, R29, c[0x0][0x2d0], -R8 ;  /* 0x0000b4001d287a23 */ /* 0x000fe20000010808 */
[-C--:B--2---:R-:W-:Y:S05]  /*95d0*/  @P5 IADD3 R10, P2, R10, R2.reuse, RZ ;  /* 0x000000020a0a5210 */ /* 0x084fea0007f5e0ff */
[----:B------:R-:W-:Y:S05]  /*95e0*/  @P5 IMAD.X R11, R11, 0x1, R0, P2 ;  /* 0x000000010b0b5824 */ /* 0x000fea00010e0600 */
[----:B------:R2:W-:Y:S01]  /*95f0*/  @P5 LDGSTS.E.BYPASS.LTC128B.128 [R248+0x5100], [R10.64], !P3 ;  /* 0x051000000af85fae */ /* 0x0005e2000d901d46 */
[--C-:B-1----:R-:W-:Y:S04]  /*9600*/  FFMA.FTZ R7, R21, c[0x0][0x2d0], -R8.reuse ;  /* 0x0000b40015077a23 */ /* 0x102fe80000010808 */
[----:B------:R1:W-:Y:S03]  /*9610*/  MUFU.EX2 R249, R7 ;  /* 0x0000000700f97308 */ /* 0x0003e60000000800 */
[----:B------:R2:W-:Y:S01]  /*9620*/  @P5 LDGSTS.E.BYPASS.LTC128B.128 [R248+0x7100], [R10.64+0x80], !P6 ;  /* 0x071000800af85fae */ /* 0x0005e2000f101d46 */
[----:B-1----:R-:W-:Y:S05]  /*9630*/  FMUL.FTZ R7, R136, c[0x0][0x2d0] ;  /* 0x0000b40088077a20 */ /* 0x002fea0000410000 */
[----:B------:R-:W-:Y:S02]  /*9640*/  FSEL R7, R7, RZ, P1 ;  /* 0x000000ff07077208 */ /* 0x000fe40000800000 */
[----:B--2---:R-:W-:Y:S03]  /*9650*/  @P5 IADD3 R10, P1, R10, R2, RZ ;  /* 0x000000020a0a5210 */ /* 0x004fe60007f3e0ff */
[--C-:B------:R-:W-:Y:S01]  /*9660*/  FFMA.FTZ R9, R23, c[0x0][0x2d0], -R7.reuse ;  /* 0x0000b40017097a23 */ /* 0x100fe20000010807 */
[----:B------:R-:W-:Y:S01]  /*9670*/  @P5 IADD3.X R11, R11, R0, RZ, P1, !PT ;  /* 0x000000000b0b5210 */ /* 0x000fe20000ffe4ff */
[--C-:B------:R-:W-:Y:S01]  /*9680*/  FFMA.FTZ R2, R27, c[0x0][0x2d0], -R7.reuse ;  /* 0x0000b4001b027a23 */ /* 0x100fe20000010807 */
[----:B------:R-:W-:Y:S01]  /*9690*/  FSETP.NEU.FTZ.AND P1, PT, R134, -INF , PT ;  /* 0xff8000008600780b */ /* 0x000fe20003f3d000 */
[----:B------:R1:W-:Y:S01]  /*96a0*/  MUFU.EX2 R220, R9 ;  /* 0x0000000900dc7308 */ /* 0x0003e20000000800 */
[--C-:B------:R-:W-:Y:S01]  /*96b0*/  FFMA.FTZ R27, R28, c[0x0][0x2d0], -R8.reuse ;  /* 0x0000b4001c1b7a23 */ /* 0x100fe20000010808 */
[----:B------:R2:W-:Y:S01]  /*96c0*/  @P5 LDGSTS.E.BYPASS.LTC128B.128 [R248+0x5900], [R10.64], !P3 ;  /* 0x059000000af85fae */ /* 0x0005e2000d901d46 */
[----:B------:R-:W-:Y:S01]  /*96d0*/  FSEL R0, R134, RZ, P1 ;  /* 0x000000ff86007208 */ /* 0x000fe20000800000 */
[--C-:B------:R-:W-:Y:S02]  /*96e0*/  FFMA.FTZ R53, R53, c[0x0][0x2d0], -R7.reuse ;  /* 0x0000b40035357a23 */ /* 0x100fe40000010807 */
[--C-:B------:R-:W-:Y:S02]  /*96f0*/  FFMA.FTZ R43, R43, c[0x0][0x2d0], -R7.reuse ;  /* 0x0000b4002b2b7a23 */ /* 0x100fe40000010807 */
[--C-:B------:R-:W-:Y:S02]  /*9700*/  FFMA.FTZ R64, R31, c[0x0][0x2d0], -R7.reuse ;  /* 0x0000b4001f407a23 */ /* 0x100fe40000010807 */
[----:B------:R4:W-:Y:S01]  /*9710*/  MUFU.EX2 R227, R2 ;  /* 0x0000000200e37308 */ /* 0x0009e20000000800 */
[----:B------:R2:W-:Y:S01]  /*9720*/  @P5 LDGSTS.E.BYPASS.LTC128B.128 [R248+0x7900], [R10.64+0x80], !P6 ;  /* 0x079000800af85fae */ /* 0x0005e2000f101d46 */
[--C-:B------:R-:W-:Y:S02]  /*9730*/  FFMA.FTZ R65, R30, c[0x0][0x2d0], -R7.reuse ;  /* 0x0000b4001e417a23 */ /* 0x100fe40000010807 */
[--C-:B------:R-:W-:Y:S02]  /*9740*/  FFMA.FTZ R67, R12, c[0x0][0x2d0], -R7.reuse ;  /* 0x0000b4000c437a23 */ /* 0x100fe40000010807 */
[--C-:B------:R-:W-:Y:S01]  /*9750*/  FFMA.FTZ R17, R42, c[0x0][0x2d0], -R7.reuse ;  /* 0x0000b4002a117a23 */ /* 0x100fe20000010807 */
[----:B------:R-:W-:Y:S01]  /*9760*/  MOV R42, R27 ;  /* 0x0000001b002a7202 */ /* 0x000fe20000000f00 */
[--C-:B------:R-:W-:Y:S01]  /*9770*/  FFMA.FTZ R34, R32, c[0x0][0x2d0], -R7.reuse ;  /* 0x0000b40020227a23 */ /* 0x100fe20000010807 */
[----:B------:R-:W2:Y:S01]  /*9780*/  LDSM.16.MT88.4 R20, [R229] ;  /* 0x00000000e514783b */ /* 0x000ea20000004200 */
[--C-:B------:R-:W-:Y:S02]  /*9790*/  FFMA.FTZ R66, R19, c[0x0][0x2d0], -R7.reuse ;  /* 0x0000b40013427a23 */ /* 0x100fe40000010807 */
[--C-:B-1----:R-:W-:Y:S02]  /*97a0*/  FFMA.FTZ R9, R24, c[0x0][0x2d0], -R7.reuse ;  /* 0x0000b40018097a23 */ /* 0x102fe40000010807 */
[----:B------:R-:W-:Y:S03]  /*97b0*/  FFMA.FTZ R24, R52, c[0x0][0x2d0], -R7 ;  /* 0x0000b40034187a23 */ /* 0x000fe60000010807 */
[----:B------:R-:W0:Y:S01]  /*97c0*/  LDGDEPBAR ;  /* 0x00000000000079af */ /* 0x000e220000000000 */
[----:B------:R1:W1:Y:S01]  /*97d0*/  MUFU.EX2 R224, R9 ;  /* 0x0000000900e07308 */ /* 0x0002620000000800 */
[----:B----4-:R-:W-:Y:S02]  /*97e0*/  FADD.FTZ R2, -R0, R139 ;  /* 0x0000008b00027221 */ /* 0x010fe40000010100 */
[--C-:B-1----:R-:W-:Y:S02]  /*97f0*/  FFMA.FTZ R9, R25, c[0x0][0x2d0], -R7.reuse ;  /* 0x0000b40019097a23 */ /* 0x102fe40000010807 */
[----:B------:R-:W-:Y:S05]  /*9800*/  FFMA.FTZ R25, R36, c[0x0][0x2d0], -R7 ;  /* 0x0000b40024197a23 */ /* 0x000fea0000010807 */
[----:B------:R1:W4:Y:S02]  /*9810*/  MUFU.EX2 R225, R9 ;  /* 0x0000000900e17308 */ /* 0x0003240000000800 */
[----:B-1----:R-:W-:Y:S05]  /*9820*/  FMUL.FTZ R9, R135, c[0x0][0x2d0] ;  /* 0x0000b40087097a20 */ /* 0x002fea0000410000 */
[----:B------:R-:W-:Y:S05]  /*9830*/  FSEL R9, R9, RZ, P0 ;  /* 0x000000ff09097208 */ /* 0x000fea0000000000 */
[--C-:B------:R-:W-:Y:S02]  /*9840*/  FFMA.FTZ R0, R39, c[0x0][0x2d0], -R9.reuse ;  /* 0x0000b40027007a23 */ /* 0x100fe40000010809 */
[----:B------:R-:W-:Y:S01]  /*9850*/  FFMA.FTZ R39, R41, c[0x0][0x2d0], -R8 ;  /* 0x0000b40029277a23 */ /* 0x000fe20000010808 */
[----:B---3--:R-:W-:Y:S01]  /*9860*/  MOV R41, R59 ;  /* 0x0000003b00297202 */ /* 0x008fe20000000f00 */
[----:B------:R1:W-:Y:S01]  /*9870*/  MUFU.EX2 R223, R0 ;  /* 0x0000000000df7308 */ /* 0x0003e20000000800 */
[----:B------:R-:W-:Y:S02]  /*9880*/  FMUL.FTZ R8, R134, c[0x0][0x2d0] ;  /* 0x0000b40086087a20 */ /* 0x000fe40000410000 */
[----:B--2---:R-:W-:Y:S01]  /*9890*/  FFMA.FTZ R10, R38, c[0x0][0x2d0], -R9 ;  /* 0x0000b400260a7a23 */ /* 0x004fe20000010809 */
[----:B------:R-:W-:Y:S01]  /*98a0*/  MOV R38, R131 ;  /* 0x0000008300267202 */ /* 0x000fe20000000f00 */
[--C-:B------:R-:W-:Y:S01]  /*98b0*/  FFMA.FTZ R131, R205, c[0x0][0x2d0], -R7.reuse ;  /* 0x0000b400cd837a23 */ /* 0x100fe20000010807 */
[----:B------:R-:W-:Y:S01]  /*98c0*/  F2FP.PACK_AB R205, R224, R220 ;  /* 0x000000dce0cd723e */ /* 0x000fe200000000ff */
[----:B------:R-:W-:Y:S01]  /*98d0*/  FFMA.FTZ R59, R204, c[0x0][0x2d0], -R7 ;  /* 0x0000b400cc3b7a23 */ /* 0x000fe20000010807 */
[----:B------:R-:W-:Y:S01]  /*98e0*/  FSEL R7, R8, RZ, P1 ;  /* 0x000000ff08077208 */ /* 0x000fe20000800000 */
[--C-:B------:R-:W-:Y:S01]  /*98f0*/  FFMA.FTZ R54, R54, c[0x0][0x2d0], -R9.reuse ;  /* 0x0000b40036367a23 */ /* 0x100fe20000010809 */
[----:B------:R-:W-:Y:S01]  /*9900*/  MUFU.EX2 R138, R10 ;  /* 0x0000000a008a7308 */ /* 0x000fe20000000800 */
[--C-:B------:R-:W-:Y:S01]  /*9910*/  FFMA.FTZ R46, R37, c[0x0][0x2d0], -R9.reuse ;  /* 0x0000b400252e7a23 */ /* 0x100fe20000010809 */
[----:B------:R-:W-:Y:S01]  /*9920*/  F2FP.PACK_AB R204, R226, R221 ;  /* 0x000000dde2cc723e */ /* 0x000fe200000000ff */
[--C-:B------:R-:W-:Y:S02]  /*9930*/  FFMA.FTZ R52, R14, c[0x0][0x2d0], -R9.reuse ;  /* 0x0000b4000e347a23 */ /* 0x100fe40000010809 */
[--C-:B------:R-:W-:Y:S02]  /*9940*/  FFMA.FTZ R235, R13, c[0x0][0x2d0], -R9.reuse ;  /* 0x0000b4000deb7a23 */ /* 0x100fe40000010809 */
[--C-:B------:R-:W-:Y:S02]  /*9950*/  FFMA.FTZ R252, R208, c[0x0][0x2d0], -R9.reuse ;  /* 0x0000b400d0fc7a23 */ /* 0x100fe40000010809 */
[--C-:B------:R-:W-:Y:S01]  /*9960*/  FFMA.FTZ R44, R35, c[0x0][0x2d0], -R9.reuse ;  /* 0x0000b400232c7a23 */ /* 0x100fe20000010809 */
[----:B------:R-:W-:Y:S01]  /*9970*/  MOV R35, R17 ;  /* 0x0000001100237202 */ /* 0x000fe20000000f00 */
[--C-:B------:R-:W-:Y:S02]  /*9980*/  FFMA.FTZ R33, R209, c[0x0][0x2d0], -R9.reuse ;  /* 0x0000b400d1217a23 */ /* 0x100fe40000010809 */
[--C-:B------:R-:W-:Y:S01]  /*9990*/  FFMA.FTZ R251, R207, c[0x0][0x2d0], -R9.reuse ;  /* 0x0000b400cffb7a23 */ /* 0x100fe20000010809 */
[----:B----4-:R-:W-:Y:S01]  /*99a0*/  F2FP.PACK_AB R207, R227, R225 ;  /* 0x000000e1e3cf723e */ /* 0x010fe200000000ff */
[--C-:B-1----:R-:W-:Y:S02]  /*99b0*/  FFMA.FTZ R0, R51, c[0x0][0x2d0], -R9.reuse ;  /* 0x0000b40033007a23 */ /* 0x102fe40000010809 */
[--C-:B------:R-:W-:Y:S01]  /*99c0*/  FFMA.FTZ R250, R206, c[0x0][0x2d0], -R9.reuse ;  /* 0x0000b400cefa7a23 */ /* 0x100fe20000010809 */
[----:B------:R-:W-:Y:S01]  /*99d0*/  F2FP.PACK_AB R206, R41, R249 ;  /* 0x000000f929ce723e */ /* 0x000fe200000000ff */
[----:B------:R1:W-:Y:S01]  /*99e0*/  MUFU.EX2 R222, R0 ;  /* 0x0000000000de7308 */ /* 0x0003e20000000800 */
[--C-:B------:R-:W-:Y:S02]  /*99f0*/  FFMA.FTZ R50, R50, c[0x0][0x2d0], -R9.reuse ;  /* 0x0000b40032327a23 */ /* 0x100fe40000010809 */
[--C-:B------:R-:W-:Y:S02]  /*9a00*/  FFMA.FTZ R49, R49, c[0x0][0x2d0], -R9.reuse ;  /* 0x0000b40031317a23 */ /* 0x100fe40000010809 */
[----:B------:R-:W-:Y:S02]  /*9a10*/  FFMA.FTZ R48, R48, c[0x0][0x2d0], -R9 ;  /* 0x0000b40030307a23 */ /* 0x000fe40000010809 */
[--C-:B------:R-:W-:Y:S02]  /*9a20*/  FFMA.FTZ R8, R211, c[0x0][0x2d0], -R7.reuse ;  /* 0x0000b400d3087a23 */ /* 0x100fe40000010807 */
[--C-:B------:R-:W-:Y:S02]  /*9a30*/  FFMA.FTZ R217, R217, c[0x0][0x2d0], -R7.reuse ;  /* 0x0000b400d9d97a23 */ /* 0x100fe40000010807 */
[----:B------:R-:W-:Y:S01]  /*9a40*/  MUFU.EX2 R208, R8 ;  /* 0x0000000800d07308 */ /* 0x000fe20000000800 */
[--C-:B------:R-:W-:Y:S02]  /*9a50*/  FFMA.FTZ R216, R216, c[0x0][0x2d0], -R7.reuse ;  /* 0x0000b400d8d87a23 */ /* 0x100fe40000010807 */
[--C-:B------:R-:W-:Y:S02]  /*9a60*/  FFMA.FTZ R219, R219, c[0x0][0x2d0], -R7.reuse ;  /* 0x0000b400dbdb7a23 */ /* 0x100fe40000010807 */
[--C-:B------:R-:W-:Y:S02]  /*9a70*/  FFMA.FTZ R218, R218, c[0x0][0x2d0], -R7.reuse ;  /* 0x0000b400dada7a23 */ /* 0x100fe40000010807 */
[--C-:B------:R-:W-:Y:S02]  /*9a80*/  FFMA.FTZ R214, R214, c[0x0][0x2d0], -R7.reuse ;  /* 0x0000b400d6d67a23 */ /* 0x100fe40000010807 */
[--C-:B------:R-:W-:Y:S02]  /*9a90*/  FFMA.FTZ R213, R213, c[0x0][0x2d0], -R7.reuse ;  /* 0x0000b400d5d57a23 */ /* 0x100fe40000010807 */
[----:B------:R-:W-:Y:S02]  /*9aa0*/  FFMA.FTZ R245, R15, c[0x0][0x2d0], -R7 ;  /* 0x0000b4000ff57a23 */ /* 0x000fe40000010807 */
[----:B-1----:R-:W-:Y:S01]  /*9ab0*/  FFMA.FTZ R0, R55, c[0x0][0x2d0], -R9 ;  /* 0x0000b40037007a23 */ /* 0x002fe20000010809 */
[----:B------:R-:W-:Y:S01]  /*9ac0*/  MOV R55, R25 ;  /* 0x0000001900377202 */ /* 0x000fe20000000f00 */
[--C-:B------:R-:W-:Y:S02]  /*9ad0*/  FFMA.FTZ R9, R210, c[0x0][0x2d0], -R7.reuse ;  /* 0x0000b400d2097a23 */ /* 0x100fe40000010807 */
[----:B------:R1:W-:Y:S01]  /*9ae0*/  MUFU.EX2 R246, R0 ;  /* 0x0000000000f67308 */ /* 0x0003e20000000800 */
[--C-:B------:R-:W-:Y:S02]  /*9af0*/  FFMA.FTZ R247, R16, c[0x0][0x2d0], -R7.reuse ;  /* 0x0000b40010f77a23 */ /* 0x100fe40000010807 */
[--C-:B------:R-:W-:Y:S02]  /*9b00*/  FFMA.FTZ R239, R6, c[0x0][0x2d0], -R7.reuse ;  /* 0x0000b40006ef7a23 */ /* 0x100fe40000010807 */
[--C-:B------:R-:W-:Y:S02]  /*9b10*/  FFMA.FTZ R211, R57, c[0x0][0x2d0], -R7.reuse ;  /* 0x0000b40039d37a23 */ /* 0x100fe40000010807 */
[----:B------:R-:W-:Y:S02]  /*9b20*/  IMAD.MOV.U32 R51, RZ, RZ, R38 ;  /* 0x000000ffff337224 */ /* 0x000fe400078e0026 */
[----:B------:R-:W-:Y:S01]  /*9b30*/  IMAD.MOV.U32 R57, RZ, RZ, R24 ;  /* 0x000000ffff397224 */ /* 0x000fe200078e0018 */
[----:B------:R-:W-:Y:S01]  /*9b40*/  MUFU.EX2 R139, R9 ;  /* 0x00000009008b7308 */ /* 0x000fe20000000800 */
[----:B-1----:R-:W-:Y:S02]  /*9b50*/  FMUL.FTZ R0, R5, c[0x0][0x2d0] ;  /* 0x0000b40005007a20 */ /* 0x002fe40000410000 */
[--C-:B------:R-:W-:Y:S07]  /*9b60*/  FFMA.FTZ R5, R212, c[0x0][0x2d0], -R7.reuse ;  /* 0x0000b400d4057a23 */ /* 0x100fee0000010807 */
[----:B------:R1:W2:Y:S01]  /*9b70*/  MUFU.EX2 R133, R0 ;  /* 0x0000000000857308 */ /* 0x0002a20000000800 */
[--C-:B------:R-:W-:Y:S01]  /*9b80*/  FFMA.FTZ R212, R58, c[0x0][0x2d0], -R7.reuse ;  /* 0x0000b4003ad47a23 */ /* 0x100fe20000010807 */
[----:B------:R-:W-:Y:S08]  /*9b90*/  MOV R58, R18 ;  /* 0x00000012003a7202 */ /* 0x000ff00000000f00 */
[----:B------:R3:W-:Y:S01]  /*9ba0*/  MUFU.EX2 R209, R5 ;  /* 0x0000000500d17308 */ /* 0x0007e20000000800 */
[----:B-1----:R-:W-:Y:S02]  /*9bb0*/  FMUL.FTZ R0, R4, c[0x0][0x2d0] ;  /* 0x0000b40004007a20 */ /* 0x002fe40000410000 */
[--C-:B------:R-:W-:Y:S07]  /*9bc0*/  FFMA.FTZ R4, R215, c[0x0][0x2d0], -R7.reuse ;  /* 0x0000b400d7047a23 */ /* 0x100fee0000010807 */
[----:B------:R1:W4:Y:S01]  /*9bd0*/  MUFU.EX2 R132, R0 ;  /* 0x0000000000847308 */ /* 0x0003220000000800 */
[----:B------:R-:W-:Y:S02]  /*9be0*/  FFMA.FTZ R215, R56, c[0x0][0x2d0], -R7 ;  /* 0x0000b40038d77a23 */ /* 0x000fe40000010807 */
[C---:B--2---:R-:W-:Y:S01]  /*9bf0*/  FMUL.FTZ R16, R133.reuse, R152 ;  /* 0x0000009885107220 */ /* 0x044fe20000410000 */
[----:B------:R-:W-:Y:S01]  /*9c00*/  MOV R152, R62 ;  /* 0x0000003e00987202 */ /* 0x000fe20000000f00 */
[C---:B------:R-:W-:Y:S01]  /*9c10*/  FMUL.FTZ R17, R133.reuse, R153 ;  /* 0x0000009985117220 */ /* 0x040fe20000410000 */
[----:B------:R-:W-:Y:S01]  /*9c20*/  MOV R153, R63 ;  /* 0x0000003f00997202 */ /* 0x000fe20000000f00 */
[C---:B---3--:R-:W-:Y:S02]  /*9c30*/  FMUL.FTZ R5, R133.reuse, R145 ;  /* 0x0000009185057220 */ /* 0x048fe40000410000 */
[C---:B------:R-:W-:Y:S01]  /*9c40*/  FMUL.FTZ R32, R133.reuse, R168 ;  /* 0x000000a885207220 */ /* 0x040fe20000410000 */
[----:B------:R2:W-:Y:S01]  /*9c50*/  MUFU.EX2 R210, R4 ;  /* 0x0000000400d27308 */ /* 0x0005e20000000800 */
[----:B------:R-:W-:Y:S01]  /*9c60*/  MOV R168, R47 ;  /* 0x0000002f00a87202 */ /* 0x000fe20000000f00 */
[C---:B------:R-:W-:Y:S02]  /*9c70*/  FMUL.FTZ R68, R133.reuse, R68 ;  /* 0x0000004485447220 */ /* 0x040fe40000410000 */
[C---:B------:R-:W-:Y:S02]  /*9c80*/  FMUL.FTZ R69, R133.reuse, R69 ;  /* 0x0000004585457220 */ /* 0x040fe40000410000 */
[C---:B------:R-:W-:Y:S02]  /*9c90*/  FMUL.FTZ R80, R133.reuse, R80 ;  /* 0x0000005085507220 */ /* 0x040fe40000410000 */
[C---:B------:R-:W-:Y:S02]  /*9ca0*/  FMUL.FTZ R81, R133.reuse, R81 ;  /* 0x0000005185517220 */ /* 0x040fe40000410000 */
[C---:B------:R-:W-:Y:S01]  /*9cb0*/  FMUL.FTZ R84, R133.reuse, R84 ;  /* 0x0000005485547220 */ /* 0x040fe20000410000 */
[----:B------:R-:W-:Y:S01]  /*9cc0*/  MUFU.EX2 R168, R168 ;  /* 0x000000a800a87308 */ /* 0x000fe20000000800 */
[----:B------:R-:W-:Y:S02]  /*9cd0*/  FMUL.FTZ R85, R133, R85 ;  /* 0x0000005585557220 */ /* 0x000fe40000410000 */
[----:B-1----:R-:W-:Y:S02]  /*9ce0*/  FMUL.FTZ R0, R3, c[0x0][0x2d0] ;  /* 0x0000b40003007a20 */ /* 0x002fe40000410000 */
[C---:B----4-:R-:W-:Y:S02]  /*9cf0*/  FMUL.FTZ R6, R132.reuse, R146 ;  /* 0x0000009284067220 */ /* 0x050fe40000410000 */
[C---:B------:R-:W-:Y:S02]  /*9d00*/  FMUL.FTZ R7, R132.reuse, R147 ;  /* 0x0000009384077220 */ /* 0x040fe40000410000 */
[C---:B------:R-:W-:Y:S01]  /*9d10*/  FMUL.FTZ R18, R132.reuse, R154 ;  /* 0x0000009a84127220 */ /* 0x040fe20000410000 */
[----:B------:R1:W3:Y:S01]  /*9d20*/  MUFU.EX2 R3, R0 ;  /* 0x0000000000037308 */ /* 0x0002e20000000800 */
[C---:B------:R-:W-:Y:S01]  /*9d30*/  FMUL.FTZ R19, R132.reuse, R155 ;  /* 0x0000009b84137220 */ /* 0x040fe20000410000 */
[----:B------:R-:W-:Y:S01]  /*9d40*/  MOV R155, R65 ;  /* 0x00000041009b7202 */ /* 0x000fe20000000f00 */
[C---:B--2---:R-:W-:Y:S02]  /*9d50*/  FMUL.FTZ R4, R133.reuse, R144 ;  /* 0x0000009085047220 */ /* 0x044fe40000410000 */
[----:B------:R-:W-:Y:S01]  /*9d60*/  LDSM.16.MT88.4 R144, [R232] ;  /* 0x00000000e890783b */ /* 0x000fe20000004200 */
[----:B------:R-:W-:Y:S02]  /*9d70*/  IMAD.MOV.U32 R154, RZ, RZ, R64 ;  /* 0x000000ffff9a7224 */ /* 0x000fe400078e0040 */
[C---:B------:R-:W-:Y:S02]  /*9d80*/  FMUL.FTZ R64, R133.reuse, R200 ;  /* 0x000000c885407220 */ /* 0x040fe40000410000 */
[-C--:B------:R-:W-:Y:S01]  /*9d90*/  HMMA.16816.F32 R4, R204, R20.reuse, R4 ;  /* 0x00000014cc04723c */ /* 0x080fe20000001804 */
[----:B------:R-:W-:Y:S02]  /*9da0*/  MUFU.EX2 R200, R212 ;  /* 0x000000d400c87308 */ /* 0x000fe40000000800 */
[----:B------:R-:W-:Y:S02]  /*9db0*/  FMUL.FTZ R65, R133, R201 ;  /* 0x000000c985417220 */ /* 0x000fe40000410000 */
[C---:B------:R-:W-:Y:S02]  /*9dc0*/  FMUL.FTZ R70, R132.reuse, R70 ;  /* 0x0000004684467220 */ /* 0x040fe40000410000 */
[C---:B------:R-:W-:Y:S02]  /*9dd0*/  FMUL.FTZ R71, R132.reuse, R71 ;  /* 0x0000004784477220 */ /* 0x040fe40000410000 */
[C---:B------:R-:W-:Y:S03]  /*9de0*/  FMUL.FTZ R82, R132.reuse, R82 ;  /* 0x0000005284527220 */ /* 0x040fe60000410000 */
[----:B------:R-:W-:Y:S02]  /*9df0*/  FMUL.FTZ R83, R132, R83 ;  /* 0x0000005384537220 */ /* 0x000fe40000410000 */
[----:B-1----:R-:W-:Y:S02]  /*9e00*/  FMUL.FTZ R0, R2, c[0x0][0x2d0] ;  /* 0x0000b40002007a20 */ /* 0x002fe40000410000 */
[C---:B---3--:R-:W-:Y:S01]  /*9e10*/  FMUL.FTZ R12, R3.reuse, R148 ;  /* 0x00000094030c7220 */ /* 0x048fe20000410000 */
[----:B------:R-:W-:Y:S01]  /*9e20*/  MOV R148, R39 ;  /* 0x0000002700947202 */ /* 0x000fe20000000f00 */
[C---:B------:R-:W-:Y:S01]  /*9e30*/  FMUL.FTZ R8, R3.reuse, R140 ;  /* 0x0000008c03087220 */ /* 0x040fe20000410000 */
[----:B------:R-:W1:Y:S01]  /*9e40*/  LDSM.16.MT88.4 R36, [R230] ;  /* 0x00000000e624783b */ /* 0x000e620000004200 */
[----:B------:R-:W2:Y:S01]  /*9e50*/  MUFU.EX2 R0, R0 ;  /* 0x0000000000007308 */ /* 0x000ea20000000800 */
[----:B------:R-:W-:Y:S01]  /*9e60*/  FMUL.FTZ R9, R3, R141 ;  /* 0x0000008d03097220 */ /* 0x000fe20000410000 */
[----:B------:R-:W-:Y:S01]  /*9e70*/  F2FP.PACK_AB R140, R223, R138 ;  /* 0x0000008adf8c723e */ /* 0x000fe200000000ff */
[C---:B------:R-:W-:Y:S01]  /*9e80*/  FMUL.FTZ R13, R3.reuse, R149 ;  /* 0x00000095030d7220 */ /* 0x040fe20000410000 */
[----:B------:R-:W-:Y:S01]  /*9e90*/  F2FP.PACK_AB R141, R208, R139 ;  /* 0x0000008bd08d723e */ /* 0x000fe200000000ff */
[C---:B------:R-:W-:Y:S01]  /*9ea0*/  FMUL.FTZ R24, R3.reuse, R160 ;  /* 0x000000a003187220 */ /* 0x040fe20000410000 */
[----:B------:R-:W-:Y:S01]  /*9eb0*/  MOV R160, R46 ;  /* 0x0000002e00a07202 */ /* 0x000fe20000000f00 */
[C---:B------:R-:W-:Y:S01]  /*9ec0*/  FMUL.FTZ R25, R3.reuse, R161 ;  /* 0x000000a103197220 */ /* 0x040fe20000410000 */
[----:B------:R-:W-:Y:S01]  /*9ed0*/  MOV R161, R45 ;  /* 0x0000002d00a17202 */ /* 0x000fe20000000f00 */
[C---:B------:R-:W-:Y:S01]  /*9ee0*/  FMUL.FTZ R28, R3.reuse, R164 ;  /* 0x000000a4031c7220 */ /* 0x040fe20000410000 */
[----:B------:R-:W-:Y:S01]  /*9ef0*/  MOV R149, R58 ;  /* 0x0000003a00957202 */ /* 0x000fe20000000f00 */
[----:B------:R-:W-:Y:S02]  /*9f00*/  FMUL.FTZ R29, R3, R165 ;  /* 0x000000a5031d7220 */ /* 0x000fe40000410000 */
[----:B------:R-:W-:Y:S02]  /*9f10*/  IMAD.MOV.U32 R165, RZ, RZ, R35 ;  /* 0x000000ffffa57224 */ /* 0x000fe400078e0023 */
[----:B------:R-:W-:Y:S02]  /*9f20*/  IMAD.MOV.U32 R164, RZ, RZ, R33 ;  /* 0x000000ffffa47224 */ /* 0x000fe400078e0021 */
[----:B------:R-:W-:Y:S01]  /*9f30*/  FMUL.FTZ R33, R133, R169 ;  /* 0x000000a985217220 */ /* 0x000fe20000410000 */
[----:B------:R-:W-:Y:S01]  /*9f40*/  MOV R169, R57 ;  /* 0x0000003900a97202 */ /* 0x000fe20000000f00 */
[----:B------:R-:W-:Y:S01]  /*9f50*/  FMUL.FTZ R35, R132, R171 ;  /* 0x000000ab84237220 */ /* 0x000fe20000410000 */
[----:B------:R-:W-:Y:S01]  /*9f60*/  MOV R171, R59 ;  /* 0x0000003b00ab7202 */ /* 0x000fe20000000f00 */
[----:B------:R-:W-:Y:S01]  /*9f70*/  IMAD.MOV.U32 R2, RZ, RZ, R43 ;  /* 0x000000ffff027224 */ /* 0x000fe200078e002b */
[----:B------:R-:W-:Y:S01]  /*9f80*/  MUFU.EX2 R164, R164 ;  /* 0x000000a400a47308 */ /* 0x000fe20000000800 */
[C---:B------:R-:W-:Y:S02]  /*9f90*/  FMUL.FTZ R45, R3.reuse, R181 ;  /* 0x000000b5032d7220 */ /* 0x040fe40000410000 */
[----:B--2---:R-:W-:Y:S01]  /*9fa0*/  FMUL.FTZ R10, R0, R142 ;  /* 0x0000008e000a7220 */ /* 0x004fe20000410000 */
[----:B------:R-:W-:Y:S01]  /*9fb0*/  F2FP.PACK_AB R142, R246, R222 ;  /* 0x000000def68e723e */ /* 0x000fe200000000ff */
[----:B------:R-:W-:Y:S01]  /*9fc0*/  FMUL.FTZ R11, R0, R143 ;  /* 0x0000008f000b7220 */ /* 0x000fe20000410000 */
[----:B------:R-:W-:Y:S01]  /*9fd0*/  F2FP.PACK_AB R143, R210, R209 ;  /* 0x000000d1d28f723e */ /* 0x000fe200000000ff */
[C---:B------:R-:W-:Y:S02]  /*9fe0*/  FMUL.FTZ R56, R3.reuse, R192 ;  /* 0x000000c003387220 */ /* 0x040fe40000410000 */
[C---:B------:R-:W-:Y:S01]  /*9ff0*/  FMUL.FTZ R57, R3.reuse, R193 ;  /* 0x000000c103397220 */ /* 0x040fe20000410000 */
[----:B------:R-:W-:Y:S01]  /*a000*/  MUFU.EX2 R171, R171 ;  /* 0x000000ab00ab7308 */ /* 0x000fe20000000800 */
[C---:B------:R-:W-:Y:S02]  /*a010*/  FMUL.FTZ R72, R3.reuse, R72 ;  /* 0x0000004803487220 */ /* 0x040fe40000410000 */
[C---:B------:R-:W-:Y:S04]  /*a020*/  HMMA.16816.F32 R8, R140.reuse, R20, R8 ;  /* 0x000000148c08723c */ /* 0x040fe80000001808 */
[C---:B------:R-:W-:Y:S01]  /*a030*/  FMUL.FTZ R14, R0.reuse, R150 ;  /* 0x00000096000e7220 */ /* 0x040fe20000410000 */
[----:B------:R-:W-:Y:S01]  /*a040*/  MOV R150, R61 ;  /* 0x0000003d00967202 */ /* 0x000fe20000000f00 */
[----:B------:R-:W-:Y:S01]  /*a050*/  FMUL.FTZ R15, R0, R151 ;  /* 0x00000097000f7220 */ /* 0x000fe20000410000 */
[----:B------:R-:W-:Y:S01]  /*a060*/  MOV R151, R60 ;  /* 0x0000003c00977202 */ /* 0x000fe20000000f00 */
[C---:B------:R-:W-:Y:S01]  /*a070*/  FMUL.FTZ R60, R3.reuse, R196 ;  /* 0x000000c4033c7220 */ /* 0x040fe20000410000 */
[----:B------:R-:W-:Y:S03]  /*a080*/  MOV R192, R150 ;  /* 0x0000009600c07202 */ /* 0x000fe60000000f00 */
[C---:B------:R-:W-:Y:S01]  /*a090*/  FMUL.FTZ R61, R3.reuse, R197 ;  /* 0x000000c5033d7220 */ /* 0x040fe20000410000 */
[-C--:B------:R-:W-:Y:S03]  /*a0a0*/  HMMA.16816.F32 R12, R140, R22.reuse, R12 ;  /* 0x000000168c0c723c */ /* 0x080fe6000000180c */
[C---:B------:R-:W-:Y:S02]  /*a0b0*/  FMUL.FTZ R73, R3.reuse, R73 ;  /* 0x0000004903497220 */ /* 0x040fe40000410000 */
[C---:B------:R-:W-:Y:S02]  /*a0c0*/  FMUL.FTZ R76, R3.reuse, R76 ;  /* 0x0000004c034c7220 */ /* 0x040fe40000410000 */
[----:B------:R-:W-:Y:S01]  /*a0d0*/  FMUL.FTZ R77, R3, R77 ;  /* 0x0000004d034d7220 */ /* 0x000fe20000410000 */
[C---:B------:R-:W-:Y:S04]  /*a0e0*/  HMMA.16816.F32 R16, R204.reuse, R22, R16 ;  /* 0x00000016cc10723c */ /* 0x040fe80000001810 */
[C---:B------:R-:W-:Y:S01]  /*a0f0*/  FMUL.FTZ R20, R133.reuse, R156 ;  /* 0x0000009c85147220 */ /* 0x040fe20000410000 */
[----:B------:R-:W-:Y:S01]  /*a100*/  MOV R156, R42 ;  /* 0x0000002a009c7202 */ /* 0x000fe20000000f00 */
[----:B------:R-:W-:Y:S01]  /*a110*/  FMUL.FTZ R21, R133, R157 ;  /* 0x0000009d85157220 */ /* 0x000fe20000410000 */
[----:B------:R-:W-:Y:S01]  /*a120*/  MOV R157, R40 ;  /* 0x00000028009d7202 */ /* 0x000fe20000000f00 */
[C---:B------:R-:W-:Y:S01]  /*a130*/  FMUL.FTZ R22, R132.reuse, R158 ;  /* 0x0000009e84167220 */ /* 0x040fe20000410000 */
[----:B------:R-:W-:Y:S03]  /*a140*/  MOV R158, R66 ;  /* 0x00000042009e7202 */ /* 0x000fe60000000f00 */
[----:B------:R-:W-:Y:S02]  /*a150*/  FMUL.FTZ R23, R132, R159 ;  /* 0x0000009f84177220 */ /* 0x000fe40000410000 */
[C---:B------:R-:W-:Y:S02]  /*a160*/  FMUL.FTZ R40, R3.reuse, R176 ;  /* 0x000000b003287220 */ /* 0x040fe40000410000 */
[C---:B------:R-:W-:Y:S02]  /*a170*/  FMUL.FTZ R88, R3.reuse, R88 ;  /* 0x0000005803587220 */ /* 0x040fe40000410000 */
[C---:B------:R-:W-:Y:S01]  /*a180*/  FMUL.FTZ R89, R3.reuse, R89 ;  /* 0x0000005903597220 */ /* 0x040fe20000410000 */
[-C--:B-1----:R-:W-:Y:S03]  /*a190*/  HMMA.16816.F32 R20, R204, R36.reuse, R20 ;  /* 0x00000024cc14723c */ /* 0x082fe60000001814 */
[C---:B------:R-:W-:Y:S02]  /*a1a0*/  FMUL.FTZ R26, R0.reuse, R162 ;  /* 0x000000a2001a7220 */ /* 0x040fe40000410000 */
[C---:B------:R-:W-:Y:S01]  /*a1b0*/  FMUL.FTZ R27, R0.reuse, R163 ;  /* 0x000000a3001b7220 */ /* 0x040fe20000410000 */
[----:B------:R-:W-:Y:S01]  /*a1c0*/  MOV R163, R51 ;  /* 0x0000003300a37202 */ /* 0x000fe20000000f00 */
[C---:B------:R-:W-:Y:S02]  /*a1d0*/  FMUL.FTZ R92, R3.reuse, R92 ;  /* 0x0000005c035c7220 */ /* 0x040fe40000410000 */
[----:B------:R-:W-:Y:S03]  /*a1e0*/  FMUL.FTZ R93, R3, R93 ;  /* 0x0000005d035d7220 */ /* 0x000fe60000410000 */
[C---:B------:R-:W-:Y:S04]  /*a1f0*/  HMMA.16816.F32 R24, R140.reuse, R36, R24 ;  /* 0x000000248c18723c */ /* 0x040fe80000001818 */
[C---:B------:R-:W-:Y:S01]  /*a200*/  FMUL.FTZ R30, R0.reuse, R166 ;  /* 0x000000a6001e7220 */ /* 0x040fe20000410000 */
[----:B------:R-:W-:Y:S01]  /*a210*/  MOV R166, R55 ;  /* 0x0000003700a67202 */ /* 0x000fe20000000f00 */
[----:B------:R-:W-:Y:S01]  /*a220*/  FMUL.FTZ R31, R0, R167 ;  /* 0x000000a7001f7220 */ /* 0x000fe20000410000 */
[----:B------:R-:W-:Y:S01]  /*a230*/  MOV R167, R34 ;  /* 0x0000002200a77202 */ /* 0x000fe20000000f00 */
[C---:B------:R-:W-:Y:S04]  /*a240*/  FMUL.FTZ R34, R132.reuse, R170 ;  /* 0x000000aa84227220 */ /* 0x040fe80000410000 */
[----:B------:R-:W-:Y:S01]  /*a250*/  IMAD.MOV.U32 R170, RZ, RZ, R54 ;  /* 0x000000ffffaa7224 */ /* 0x000fe200078e0036 */
[-C--:B------:R-:W-:Y:S03]  /*a260*/  HMMA.16816.F32 R28, R140, R38.reuse, R28 ;  /* 0x000000268c1c723c */ /* 0x080fe6000000181c */
[----:B------:R-:W-:Y:S02]  /*a270*/  FMUL.FTZ R36, R133, R172 ;  /* 0x000000ac85247220 */ /* 0x000fe40000410000 */
[----:B------:R-:W-:Y:S02]  /*a280*/  IMAD.MOV.U32 R172, RZ, RZ, R53 ;  /* 0x000000ffffac7224 */ /* 0x000fe400078e0035 */
[----:B------:R-:W-:Y:S01]  /*a290*/  IMAD.MOV.U32 R176, RZ, RZ, R41 ;  /* 0x000000ffffb07224 */ /* 0x000fe200078e0029 */
[C---:B------:R-:W-:Y:S03]  /*a2a0*/  HMMA.16816.F32 R32, R204.reuse, R38, R32 ;  /* 0x00000026cc20723c */ /* 0x040fe60000001820 */
[----:B------:R-:W-:Y:S01]  /*a2b0*/  MUFU.EX2 R172, R172 ;  /* 0x000000ac00ac7308 */ /* 0x000fe20000000800 */
[----:B------:R-:W-:Y:S01]  /*a2c0*/  FMUL.FTZ R41, R3, R177 ;  /* 0x000000b103297220 */ /* 0x000fe20000410000 */
[----:B------:R-:W-:Y:S01]  /*a2d0*/  MOV R177, R52 ;  /* 0x0000003400b17202 */ /* 0x000fe20000000f00 */
[----:B------:R-:W-:Y:S01]  /*a2e0*/  FMUL.FTZ R37, R133, R173 ;  /* 0x000000ad85257220 */ /* 0x000fe20000410000 */
[----:B------:R-:W1:Y:S01]  /*a2f0*/  LDSM.16.MT88.4 R52, [R233] ;  /* 0x00000000e934783b */ /* 0x000e620000004200 */
[C---:B------:R-:W-:Y:S01]  /*a300*/  FMUL.FTZ R38, R132.reuse, R174 ;  /* 0x000000ae84267220 */ /* 0x040fe20000410000 */
[----:B------:R-:W-:Y:S03]  /*a310*/  MOV R173, R50 ;  /* 0x0000003200ad7202 */ /* 0x000fe60000000f00 */
[----:B------:R-:W-:Y:S01]  /*a320*/  FMUL.FTZ R39, R132, R175 ;  /* 0x000000af84277220 */ /* 0x000fe20000410000 */
        /* <DEDUP_REMOVED lines=11> */
[----:B------:R-:W-:Y:S02]  /*a3e0*/  IMAD.MOV.U32 R162, RZ, RZ, R44 ;  /* 0x000000ffffa27224 */ /* 0x000fe400078e002c */
[----:B------:R-:W-:Y:S02]  /*a3f0*/  FMUL.FTZ R44, R3, R180 ;  /* 0x000000b4032c7220 */ /* 0x000fe40000410000 */
[C---:B------:R-:W-:Y:S02]  /*a400*/  FMUL.FTZ R46, R0.reuse, R182 ;  /* 0x000000b6002e7220 */ /* 0x040fe40000410000 */
[C---:B------:R-:W-:Y:S02]  /*a410*/  FMUL.FTZ R47, R0.reuse, R183 ;  /* 0x000000b7002f7220 */ /* 0x040fe40000410000 */
[C---:B------:R-:W-:Y:S02]  /*a420*/  FMUL.FTZ R49, R133.reuse, R185 ;  /* 0x000000b985317220 */ /* 0x040fe40000410000 */
[C---:B------:R-:W-:Y:S02]  /*a430*/  FMUL.FTZ R58, R0.reuse, R194 ;  /* 0x000000c2003a7220 */ /* 0x040fe40000410000 */
[C---:B------:R-:W-:Y:S01]  /*a440*/  FMUL.FTZ R59, R0.reuse, R195 ;  /* 0x000000c3003b7220 */ /* 0x040fe20000410000 */
[-C--:B-1----:R-:W-:Y:S03]  /*a450*/  HMMA.16816.F32 R36, R204, R52.reuse, R36 ;  /* 0x00000034cc24723c */ /* 0x082fe60000001824 */
[C---:B------:R-:W-:Y:S02]  /*a460*/  FMUL.FTZ R62, R0.reuse, R198 ;  /* 0x000000c6003e7220 */ /* 0x040fe40000410000 */
[----:B------:R-:W-:Y:S02]  /*a470*/  FMUL.FTZ R63, R0, R199 ;  /* 0x000000c7003f7220 */ /* 0x000fe40000410000 */
[----:B------:R-:W-:Y:S01]  /*a480*/  MUFU.EX2 R199, R213 ;  /* 0x000000d500c77308 */ /* 0x000fe20000000800 */
[C---:B------:R-:W-:Y:S04]  /*a490*/  HMMA.16816.F32 R40, R140.reuse, R52, R40 ;  /* 0x000000348c28723c */ /* 0x040fe80000001828 */
[----:B------:R-:W-:Y:S02]  /*a4a0*/  IMAD.MOV.U32 R159, RZ, RZ, R67 ;  /* 0x000000ffff9f7224 */ /* 0x000fe400078e0043 */
[C---:B------:R-:W-:Y:S02]  /*a4b0*/  FMUL.FTZ R66, R132.reuse, R202 ;  /* 0x000000ca84427220 */ /* 0x040fe40000410000 */
[-C--:B------:R-:W-:Y:S04]  /*a4c0*/  HMMA.16816.F32 R44, R140, R54.reuse, R44 ;  /* 0x000000368c2c723c */ /* 0x080fe8000000182c */
[----:B------:R-:W-:Y:S02]  /*a4d0*/  IMAD.MOV.U32 R175, RZ, RZ, R48 ;  /* 0x000000ffffaf7224 */ /* 0x000fe400078e0030 */
[C---:B------:R-:W-:Y:S02]  /*a4e0*/  FMUL.FTZ R48, R133.reuse, R184 ;  /* 0x000000b885307220 */ /* 0x040fe40000410000 */
[C---:B------:R-:W-:Y:S01]  /*a4f0*/  FMUL.FTZ R50, R132.reuse, R186 ;  /* 0x000000ba84327220 */ /* 0x040fe20000410000 */
[----:B------:R-:W-:Y:S02]  /*a500*/  MOV R186, R166 ;  /* 0x000000a600ba7202 */ /* 0x000fe40000000f00 */
[----:B------:R1:W2:Y:S01]  /*a510*/  MUFU.EX2 R166, R252 ;  /* 0x000000fc00a67308 */ /* 0x0002a20000000800 */
[C---:B------:R-:W-:Y:S01]  /*a520*/  FMUL.FTZ R51, R132.reuse, R187 ;  /* 0x000000bb84337220 */ /* 0x040fe20000410000 */
[----:B------:R-:W-:Y:S01]  /*a530*/  MOV R187, R165 ;  /* 0x000000a500bb7202 */ /* 0x000fe20000000f00 */
[C---:B------:R-:W-:Y:S02]  /*a540*/  FMUL.FTZ R52, R133.reuse, R188 ;  /* 0x000000bc85347220 */ /* 0x040fe40000410000 */
[C---:B------:R-:W-:Y:S02]  /*a550*/  FMUL.FTZ R53, R133.reuse, R189 ;  /* 0x000000bd85357220 */ /* 0x040fe40000410000 */
[----:B------:R-:W-:Y:S01]  /*a560*/  FMUL.FTZ R67, R132, R203 ;  /* 0x000000cb84437220 */ /* 0x000fe20000410000 */
[C---:B------:R-:W-:Y:S02]  /*a570*/  HMMA.16816.F32 R48, R204.reuse, R54, R48 ;  /* 0x00000036cc30723c */ /* 0x040fe40000001830 */
[----:B------:R-:W-:Y:S02]  /*a580*/  MUFU.EX2 R165, R217 ;  /* 0x000000d900a57308 */ /* 0x000fe40000000800 */
[C---:B------:R-:W-:Y:S02]  /*a590*/  FMUL.FTZ R74, R0.reuse, R74 ;  /* 0x0000004a004a7220 */ /* 0x040fe40000410000 */
[----:B------:R-:W-:Y:S02]  /*a5a0*/  FMUL.FTZ R75, R0, R75 ;  /* 0x0000004b004b7220 */ /* 0x000fe40000410000 */
[C---:B------:R-:W-:Y:S04]  /*a5b0*/  FMUL.FTZ R54, R132.reuse, R190 ;  /* 0x000000be84367220 */ /* 0x040fe80000410000 */
[----:B------:R-:W-:Y:S01]  /*a5c0*/  FMUL.FTZ R55, R132, R191 ;  /* 0x000000bf84377220 */ /* 0x000fe20000410000 */
[----:B------:R-:W-:Y:S01]  /*a5d0*/  MUFU.EX2 R190, R218 ;  /* 0x000000da00be7308 */ /* 0x000fe20000000800 */
[----:B------:R-:W-:Y:S01]  /*a5e0*/  FMUL.FTZ R78, R0, R78 ;  /* 0x0000004e004e7220 */ /* 0x000fe20000410000 */
[----:B------:R-:W-:Y:S01]  /*a5f0*/  MOV R191, R148 ;  /* 0x0000009400bf7202 */ /* 0x000fe20000000f00 */
[----:B-1----:R-:W-:Y:S01]  /*a600*/  IMAD.MOV.U32 R252, RZ, RZ, R157 ;  /* 0x000000fffffc7224 */ /* 0x002fe200078e009d */
[----:B--2---:R-:W-:Y:S01]  /*a610*/  F2FP.PACK_AB R148, R166, R164 ;  /* 0x000000a4a694723e */ /* 0x004fe200000000ff */
[----:B------:R-:W-:Y:S01]  /*a620*/  FMUL.FTZ R79, R0, R79 ;  /* 0x0000004f004f7220 */ /* 0x000fe20000410000 */
[-C--:B------:R-:W-:Y:S03]  /*a630*/  HMMA.16816.F32 R52, R204, R144.reuse, R52 ;  /* 0x00000090cc34723c */ /* 0x080fe60000001834 */
[C---:B------:R-:W-:Y:S01]  /*a640*/  FMUL.FTZ R86, R132.reuse, R86 ;  /* 0x0000005684567220 */ /* 0x040fe20000410000 */
[----:B------:R-:W-:Y:S01]  /*a650*/  MUFU.EX2 R203, R192 ;  /* 0x000000c000cb7308 */ /* 0x000fe20000000800 */
[----:B------:R-:W-:Y:S02]  /*a660*/  FMUL.FTZ R87, R132, R87 ;  /* 0x0000005784577220 */ /* 0x000fe40000410000 */
[C---:B------:R-:W-:Y:S01]  /*a670*/  FMUL.FTZ R90, R0.reuse, R90 ;  /* 0x0000005a005a7220 */ /* 0x040fe20000410000 */
[C---:B------:R-:W-:Y:S04]  /*a680*/  HMMA.16816.F32 R56, R140.reuse, R144, R56 ;  /* 0x000000908c38723c */ /* 0x040fe80000001838 */
[C---:B------:R-:W-:Y:S02]  /*a690*/  FMUL.FTZ R91, R0.reuse, R91 ;  /* 0x0000005b005b7220 */ /* 0x040fe40000410000 */
[----:B------:R-:W-:Y:S01]  /*a6a0*/  MUFU.EX2 R202, R186 ;  /* 0x000000ba00ca7308 */ /* 0x000fe20000000800 */
[C---:B------:R-:W-:Y:S01]  /*a6b0*/  FMUL.FTZ R94, R0.reuse, R94 ;  /* 0x0000005e005e7220 */ /* 0x040fe20000410000 */
[-C--:B------:R-:W-:Y:S04]  /*a6c0*/  HMMA.16816.F32 R60, R140, R146.reuse, R60 ;  /* 0x000000928c3c723c */ /* 0x080fe8000000183c */
[----:B------:R-:W-:Y:S02]  /*a6d0*/  FMUL.FTZ R95, R0, R95 ;  /* 0x0000005f005f7220 */ /* 0x000fe40000410000 */
[C---:B------:R-:W-:Y:S02]  /*a6e0*/  FMUL.FTZ R96, R133.reuse, R96 ;  /* 0x0000006085607220 */ /* 0x040fe40000410000 */
[C---:B------:R-:W-:Y:S01]  /*a6f0*/  HMMA.16816.F32 R64, R204.reuse, R146, R64 ;  /* 0x00000092cc40723c */ /* 0x040fe20000001840 */
[----:B------:R-:W1:Y:S01]  /*a700*/  LDSM.16.MT88.4 R144, [R229+0x2000] ;  /* 0x00200000e590783b */ /* 0x000e620000004200 */
[----:B------:R-:W-:Y:S02]  /*a710*/  MUFU.EX2 R192, R214 ;  /* 0x000000d600c07308 */ /* 0x000fe40000000800 */
[C---:B------:R-:W-:Y:S02]  /*a720*/  FMUL.FTZ R97, R133.reuse, R97 ;  /* 0x0000006185617220 */ /* 0x040fe40000410000 */
[C---:B------:R-:W-:Y:S02]  /*a730*/  FMUL.FTZ R98, R132.reuse, R98 ;  /* 0x0000006284627220 */ /* 0x040fe40000410000 */
[C---:B------:R-:W-:Y:S04]  /*a740*/  FMUL.FTZ R99, R132.reuse, R99 ;  /* 0x0000006384637220 */ /* 0x040fe80000410000 */
[----:B------:R-:W-:Y:S01]  /*a750*/  MUFU.EX2 R186, R211 ;  /* 0x000000d300ba7308 */ /* 0x000fe20000000800 */
[C---:B------:R-:W-:Y:S02]  /*a760*/  FMUL.FTZ R100, R133.reuse, R100 ;  /* 0x0000006485647220 */ /* 0x040fe40000410000 */
[C---:B------:R-:W-:Y:S02]  /*a770*/  FMUL.FTZ R101, R133.reuse, R101 ;  /* 0x0000006585657220 */ /* 0x040fe40000410000 */
[C---:B------:R-:W-:Y:S02]  /*a780*/  FMUL.FTZ R102, R132.reuse, R102 ;  /* 0x0000006684667220 */ /* 0x040fe40000410000 */
[----:B------:R-:W-:Y:S02]  /*a790*/  FMUL.FTZ R103, R132, R103 ;  /* 0x0000006784677220 */ /* 0x000fe40000410000 */
[C---:B------:R-:W-:Y:S01]  /*a7a0*/  FMUL.FTZ R106, R0.reuse, R106 ;  /* 0x0000006a006a7220 */ /* 0x040fe20000410000 */
[----:B------:R-:W-:Y:S01]  /*a7b0*/  MUFU.EX2 R189, R250 ;  /* 0x000000fa00bd7308 */ /* 0x000fe20000000800 */
[C---:B------:R-:W-:Y:S02]  /*a7c0*/  FMUL.FTZ R107, R0.reuse, R107 ;  /* 0x0000006b006b7220 */ /* 0x040fe40000410000 */
[C---:B------:R-:W-:Y:S02]  /*a7d0*/  FMUL.FTZ R110, R0.reuse, R110 ;  /* 0x0000006e006e7220 */ /* 0x040fe40000410000 */
[----:B------:R-:W-:Y:S02]  /*a7e0*/  FMUL.FTZ R111, R0, R111 ;  /* 0x0000006f006f7220 */ /* 0x000fe40000410000 */
[C---:B------:R-:W-:Y:S02]  /*a7f0*/  FMUL.FTZ R112, R133.reuse, R112 ;  /* 0x0000007085707220 */ /* 0x040fe40000410000 */
[C---:B------:R-:W-:Y:S01]  /*a800*/  FMUL.FTZ R113, R133.reuse, R113 ;  /* 0x0000007185717220 */ /* 0x040fe20000410000 */
[----:B------:R-:W-:Y:S01]  /*a810*/  MUFU.EX2 R191, R191 ;  /* 0x000000bf00bf7308 */ /* 0x000fe20000000800 */
[C---:B------:R-:W-:Y:S02]  /*a820*/  FMUL.FTZ R114, R132.reuse, R114 ;  /* 0x0000007284727220 */ /* 0x040fe40000410000 */
[C---:B------:R-:W-:Y:S02]  /*a830*/  FMUL.FTZ R115, R132.reuse, R115 ;  /* 0x0000007384737220 */ /* 0x040fe40000410000 */
[C---:B------:R-:W-:Y:S02]  /*a840*/  FMUL.FTZ R116, R133.reuse, R116 ;  /* 0x0000007485747220 */ /* 0x040fe40000410000 */
[----:B------:R-:W-:Y:S01]  /*a850*/  FMUL.FTZ R117, R133, R117 ;  /* 0x0000007585757220 */ /* 0x000fe20000410000 */
[-C--:B-1----:R-:W-:Y:S02]  /*a860*/  HMMA.16816.F32 R68, R204, R144.reuse, R68 ;  /* 0x00000090cc44723c */ /* 0x082fe40000001844 */
[----:B------:R-:W-:Y:S01]  /*a870*/  MUFU.EX2 R250, R252 ;  /* 0x000000fc00fa7308 */ /* 0x000fe20000000800 */
[C---:B------:R-:W-:Y:S02]  /*a880*/  FMUL.FTZ R118, R132.reuse, R118 ;  /* 0x0000007684767220 */ /* 0x040fe40000410000 */
[----:B------:R-:W-:Y:S02]  /*a890*/  FMUL.FTZ R119, R132, R119 ;  /* 0x0000007784777220 */ /* 0x000fe40000410000 */
[C---:B------:R-:W-:Y:S01]  /*a8a0*/  FMUL.FTZ R122, R0.reuse, R122 ;  /* 0x0000007a007a7220 */ /* 0x040fe20000410000 */
[C---:B------:R-:W-:Y:S04]  /*a8b0*/  HMMA.16816.F32 R72, R140.reuse, R144, R72 ;  /* 0x000000908c48723c */ /* 0x040fe80000001848 */
[C---:B------:R-:W-:Y:S02]  /*a8c0*/  FMUL.FTZ R123, R0.reuse, R123 ;  /* 0x0000007b007b7220 */ /* 0x040fe40000410000 */
[C---:B------:R-:W-:Y:S02]  /*a8d0*/  FMUL.FTZ R126, R0.reuse, R126 ;  /* 0x0000007e007e7220 */ /* 0x040fe40000410000 */
[-C--:B------:R-:W-:Y:S04]  /*a8e0*/  HMMA.16816.F32 R76, R140, R146.reuse, R76 ;  /* 0x000000928c4c723c */ /* 0x080fe8000000184c */
[----:B------:R-:W-:Y:S02]  /*a8f0*/  FMUL.FTZ R127, R0, R127 ;  /* 0x0000007f007f7220 */ /* 0x000fe40000410000 */
[----:B------:R-:W-:Y:S02]  /*a900*/  IMAD.MOV.U32 R184, RZ, RZ, R167 ;  /* 0x000000ffffb87224 */ /* 0x000fe400078e00a7 */
[C---:B------:R-:W-:Y:S01]  /*a910*/  HMMA.16816.F32 R80, R204.reuse, R146, R80 ;  /* 0x00000092cc50723c */ /* 0x040fe20000001850 */
[----:B------:R-:W1:Y:S01]  /*a920*/  LDSM.16.MT88.4 R144, [R230+0x2000] ;  /* 0x00200000e690783b */ /* 0x000e620000004200 */
[----:B------:R-:W2:Y:S02]  /*a930*/  MUFU.EX2 R167, R216 ;  /* 0x000000d800a77308 */ /* 0x000ea40000000800 */
[----:B------:R-:W-:Y:S02]  /*a940*/  IMAD.MOV.U32 R193, RZ, RZ, R149 ;  /* 0x000000ffffc17224 */ /* 0x000fe400078e0095 */
[----:B------:R-:W-:Y:S01]  /*a950*/  IMAD.MOV.U32 R178, RZ, RZ, R177 ;  /* 0x000000ffffb27224 */ /* 0x000fe200078e00b1 */
[----:B------:R-:W-:Y:S02]  /*a960*/  MOV R177, R176 ;  /* 0x000000b000b17202 */ /* 0x000fe40000000f00 */
[----:B------:R-:W-:Y:S03]  /*a970*/  MOV R176, R175 ;  /* 0x000000af00b07202 */ /* 0x000fe60000000f00 */
[----:B------:R-:W-:Y:S01]  /*a980*/  MUFU.EX2 R184, R184 ;  /* 0x000000b800b87308 */ /* 0x000fe20000000800 */
[----:B------:R-:W-:Y:S01]  /*a990*/  IMAD.MOV.U32 R175, RZ, RZ, R174 ;  /* 0x000000ffffaf7224 */ /* 0x000fe200078e00ae */
[----:B------:R-:W-:Y:S01]  /*a9a0*/  MOV R174, R173 ;  /* 0x000000ad00ae7202 */ /* 0x000fe20000000f00 */
[----:B------:R-:W-:Y:S01]  /*a9b0*/  IMAD.MOV.U32 R179, RZ, RZ, R177 ;  /* 0x000000ffffb37224 */ /* 0x000fe200078e00b1 */
[----:B------:R-:W-:Y:S02]  /*a9c0*/  MOV R173, R170 ;  /* 0x000000aa00ad7202 */ /* 0x000fe40000000f00 */
[----:B------:R-:W-:Y:S02]  /*a9d0*/  MOV R185, R174 ;  /* 0x000000ae00b97202 */ /* 0x000fe40000000f00 */
[----:B------:R-:W-:Y:S02]  /*a9e0*/  MOV R177, R176 ;  /* 0x000000b000b17202 */ /* 0x000fe40000000f00 */
[----:B------:R3:W-:Y:S01]  /*a9f0*/  MUFU.EX2 R170, R128 ;  /* 0x0000008000aa7308 */ /* 0x0007e20000000800 */
[----:B------:R-:W-:Y:S02]  /*aa00*/  MOV R176, R175 ;  /* 0x000000af00b07202 */ /* 0x000fe40000000f00 */
[----:B------:R-:W-:Y:S01]  /*aa10*/  IMAD.MOV.U32 R180, RZ, RZ, R177 ;  /* 0x000000ffffb47224 */ /* 0x000fe200078e00b1 */
[----:B--2---:R-:W-:Y:S02]  /*aa20*/  F2FP.PACK_AB R149, R167, R165 ;  /* 0x000000a5a795723e */ /* 0x004fe400000000ff */
[----:B------:R-:W-:Y:S04]  /*aa30*/  MOV R177, R176 ;  /* 0x000000b000b17202 */ /* 0x000fe80000000f00 */
[----:B------:R2:W-:Y:S01]  /*aa40*/  MUFU.EX2 R175, R129 ;  /* 0x0000008100af7308 */ /* 0x0005e20000000800 */
[----:B------:R-:W-:Y:S01]  /*aa50*/  MOV R181, R177 ;  /* 0x000000b100b57202 */ /* 0x000fe20000000f00 */
[----:B------:R-:W-:Y:S03]  /*aa60*/  IMAD.MOV.U32 R177, RZ, RZ, R169 ;  /* 0x000000ffffb17224 */ /* 0x000fe600078e00a9 */
[----:B------:R-:W-:Y:S02]  /*aa70*/  MOV R182, R181 ;  /* 0x000000b500b67202 */ /* 0x000fe40000000f00 */
[----:B------:R-:W-:Y:S01]  /*aa80*/  MOV R181, R2 ;  /* 0x0000000200b57202 */ /* 0x000fe20000000f00 */
[-C--:B-1----:R-:W-:Y:S02]  /*aa90*/  HMMA.16816.F32 R84, R204, R144.reuse, R84 ;  /* 0x00000090cc54723c */ /* 0x082fe40000001854 */
[----:B------:R1:W-:Y:S01]  /*aaa0*/  MUFU.EX2 R176, R130 ;  /* 0x0000008200b07308 */ /* 0x0003e20000000800 */
[----:B------:R-:W-:Y:S01]  /*aab0*/  IMAD.MOV.U32 R183, RZ, RZ, R182 ;  /* 0x000000ffffb77224 */ /* 0x000fe200078e00b6 */
[----:B------:R-:W-:Y:S01]  /*aac0*/  MOV R182, R173 ;  /* 0x000000ad00b67202 */ /* 0x000fe20000000f00 */
[----:B---3--:R-:W3:Y:S03]  /*aad0*/  LDL.LU R128, [R1+0xb0] ;  /* 0x0000b00001807983 */ /* 0x008ee60000300800 */
[C---:B------:R-:W-:Y:S04]  /*aae0*/  HMMA.16816.F32 R88, R140.reuse, R144, R88 ;  /* 0x000000908c58723c */ /* 0x040fe80000001858 */
[----:B------:R4:W-:Y:S01]  /*aaf0*/  MUFU.EX2 R169, R131 ;  /* 0x0000008300a97308 */ /* 0x0009e20000000800 */
[----:B--2---:R-:W2:Y:S03]  /*ab00*/  LDL.LU R129, [R1+0xac] ;  /* 0x0000ac0001817983 */ /* 0x004ea60000300800 */
[-C--:B------:R-:W-:Y:S06]  /*ab10*/  HMMA.16816.F32 R92, R140, R146.reuse, R92 ;  /* 0x000000928c5c723c */ /* 0x080fec000000185c */
[----:B------:R4:W-:Y:S02]  /*ab20*/  MUFU.EX2 R174, R219 ;  /* 0x000000db00ae7308 */ /* 0x0009e40000000800 */
[C---:B------:R-:W-:Y:S01]  /*ab30*/  HMMA.16816.F32 R96, R204.reuse, R146, R96 ;  /* 0x00000092cc60723c */ /* 0x040fe20000001860 */
[----:B------:R-:W4:Y:S07]  /*ab40*/  LDSM.16.MT88.4 R144, [R233+0x2000] ;  /* 0x00200000e990783b */ /* 0x000f2e0000004200 */
[----:B------:R4:W-:Y:S01]  /*ab50*/  MUFU.EX2 R201, R183 ;  /* 0x000000b700c97308 */ /* 0x0009e20000000800 */
[----:B-1----:R-:W2:Y:S04]  /*ab60*/  LDL.LU R130, [R1+0xa8] ;  /* 0x0000a80001827983 */ /* 0x002ea80000300800 */
[----:B----4-:R-:W2:Y:S05]  /*ab70*/  LDL.LU R131, [R1+0xa4] ;  /* 0x0000a40001837983 */ /* 0x010eaa0000300800 */
[----:B------:R-:W1:Y:S01]  /*ab80*/  MUFU.EX2 R173, R251 ;  /* 0x000000fb00ad7308 */ /* 0x000e620000000800 */
[----:B------:R-:W-:Y:S09]  /*ab90*/  LDSM.16.MT88.4 R216, [R230+0x3800] ;  /* 0x00380000e6d8783b */ /* 0x000ff20000004200 */
[----:B------:R-:W-:Y:S01]  /*aba0*/  MUFU.EX2 R198, R185 ;  /* 0x000000b900c67308 */ /* 0x000fe20000000800 */
[----:B------:R-:W-:Y:S01]  /*abb0*/  MOV R183, R162 ;  /* 0x000000a200b77202 */ /* 0x000fe20000000f00 */
[----:B------:R-:W-:Y:S01]  /*abc0*/  IMAD.MOV.U32 R162, RZ, RZ, R158 ;  /* 0x000000ffffa27224 */ /* 0x000fe200078e009e */
[----:B------:R-:W-:Y:S07]  /*abd0*/  MOV R158, R152 ;  /* 0x00000098009e7202 */ /* 0x000fee0000000f00 */
[----:B------:R1:W-:Y:S01]  /*abe0*/  MUFU.EX2 R185, R180 ;  /* 0x000000b400b97308 */ /* 0x0003e20000000800 */
[-C--:B------:R-:W-:Y:S03]  /*abf0*/  HMMA.16816.F32 R100, R204, R144.reuse, R100 ;  /* 0x00000090cc64723c */ /* 0x080fe60000001864 */
[----:B-1----:R-:W-:Y:S06]  /*ac00*/  F2FP.PACK_AB R150, R189, R173 ;  /* 0x000000adbd96723e */ /* 0x002fec00000000ff */
[----:B------:R-:W1:Y:S01]  /*ac10*/  MUFU.EX2 R177, R177 ;  /* 0x000000b100b17308 */ /* 0x000e620000000800 */
[C---:B------:R-:W-:Y:S08]  /*ac20*/  HMMA.16816.F32 R104, R140.reuse, R144, R104 ;  /* 0x000000908c68723c */ /* 0x040ff00000001868 */
[-C--:B------:R-:W-:Y:S01]  /*ac30*/  HMMA.16816.F32 R108, R140, R146.reuse, R108 ;  /* 0x000000928c6c723c */ /* 0x080fe2000000186c */
[----:B------:R1:W-:Y:S03]  /*ac40*/  MUFU.EX2 R195, R193 ;  /* 0x000000c100c37308 */ /* 0x0003e60000000800 */
[----:B------:R-:W-:Y:S01]  /*ac50*/  IMAD.MOV.U32 R180, RZ, RZ, R161 ;  /* 0x000000ffffb47224 */ /* 0x000fe200078e00a1 */
[----:B------:R-:W-:Y:S03]  /*ac60*/  MOV R161, R155 ;  /* 0x0000009b00a17202 */ /* 0x000fe60000000f00 */
[C---:B------:R-:W-:Y:S01]  /*ac70*/  HMMA.16816.F32 R112, R204.reuse, R146, R112 ;  /* 0x00000092cc70723c */ /* 0x040fe20000001870 */
[----:B------:R-:W1:Y:S02]  /*ac80*/  LDSM.16.MT88.4 R144, [R232+0x2000] ;  /* 0x00200000e890783b */ /* 0x000e640000004200 */
[----:B------:R-:W-:Y:S01]  /*ac90*/  MUFU.EX2 R181, R181 ;  /* 0x000000b500b57308 */ /* 0x000fe20000000800 */
[----:B------:R-:W-:Y:S02]  /*aca0*/  MOV R197, R180 ;  /* 0x000000b400c57202 */ /* 0x000fe40000000f00 */
[----:B------:R-:W-:Y:S07]  /*acb0*/  MOV R180, R158 ;  /* 0x0000009e00b47202 */ /* 0x000fee0000000f00 */
[----:B------:R-:W-:Y:S01]  /*acc0*/  MUFU.EX2 R182, R182 ;  /* 0x000000b600b67308 */ /* 0x000fe20000000800 */
[----:B-1----:R-:W-:Y:S02]  /*acd0*/  MOV R193, R179 ;  /* 0x000000b300c17202 */ /* 0x002fe40000000f00 */
[----:B------:R-:W-:Y:S02]  /*ace0*/  MOV R179, R160 ;  /* 0x000000a000b37202 */ /* 0x000fe40000000f00 */
[----:B------:R-:W-:Y:S05]  /*acf0*/  MOV R160, R154 ;  /* 0x0000009a00a07202 */ /* 0x000fea0000000f00 */
[----:B------:R-:W-:Y:S01]  /*ad00*/  MUFU.EX2 R180, R180 ;  /* 0x000000b400b47308 */ /* 0x000fe20000000800 */
[-C--:B------:R-:W-:Y:S08]  /*ad10*/  HMMA.16816.F32 R116, R204, R144.reuse, R116 ;  /* 0x00000090cc74723c */ /* 0x080ff00000001874 */
[C---:B------:R-:W-:Y:S08]  /*ad20*/  HMMA.16816.F32 R120, R140.reuse, R144, R120 ;  /* 0x000000908c78723c */ /* 0x040ff00000001878 */
[-C--:B------:R-:W-:Y:S01]  /*ad30*/  HMMA.16816.F32 R124, R140, R146.reuse, R124 ;  /* 0x000000928c7c723c */ /* 0x080fe2000000187c */
[----:B------:R-:W4:Y:S04]  /*ad40*/  LDL.LU R140, [R1+0x18] ;  /* 0x00001800018c7983 */ /* 0x000f280000300800 */
[----:B------:R-:W4:Y:S02]  /*ad50*/  LDL.LU R2, [R1+0x1c] ;  /* 0x00001c0001027983 */ /* 0x000f240000300800 */
[----:B------:R-:W-:Y:S02]  /*ad60*/  F2FP.PACK_AB R141, R171, R169 ;  /* 0x000000a9ab8d723e */ /* 0x000fe400000000ff */
[----:B------:R-:W4:Y:S03]  /*ad70*/  LDL.LU R188, [R1+0x20] ;  /* 0x0000200001bc7983 */ /* 0x000f260000300800 */
[----:B------:R-:W-:Y:S02]  /*ad80*/  F2FP.PACK_AB R142, R176, R175 ;  /* 0x000000afb08e723e */ /* 0x000fe400000000ff */
[----:B------:R-:W-:Y:S01]  /*ad90*/  F2FP.PACK_AB R143, R177, R172 ;  /* 0x000000acb18f723e */ /* 0x000fe200000000ff */
[C---:B---3--:R-:W-:Y:S02]  /*ada0*/  FMUL.FTZ R128, R133.reuse, R128 ;  /* 0x0000008085807220 */ /* 0x048fe40000410000 */
[----:B--2---:R-:W-:Y:S02]  /*adb0*/  FMUL.FTZ R129, R133, R129 ;  /* 0x0000008185817220 */ /* 0x004fe40000410000 */
[C---:B------:R-:W-:Y:S02]  /*adc0*/  FMUL.FTZ R130, R132.reuse, R130 ;  /* 0x0000008284827220 */ /* 0x040fe40000410000 */
[----:B------:R-:W-:Y:S07]  /*add0*/  FMUL.FTZ R131, R132, R131 ;  /* 0x0000008384837220 */ /* 0x000fee0000410000 */
[----:B------:R-:W-:Y:S01]  /*ade0*/  HMMA.16816.F32 R128, R204, R146, R128 ;  /* 0x00000092cc80723c */ /* 0x000fe20000001880 */
[----:B------:R-:W1:Y:S06]  /*adf0*/  LDSM.16.MT88.4 R144, [R229+0x800] ;  /* 0x00080000e590783b */ /* 0x000e6c0000004200 */
[----:B------:R-:W-:Y:S01]  /*ae00*/  IMAD.MOV.U32 R204, RZ, RZ, R160 ;  /* 0x000000ffffcc7224 */ /* 0x000fe200078e00a0 */
[----:B------:R-:W-:Y:S01]  /*ae10*/  MOV R205, R179 ;  /* 0x000000b300cd7202 */ /* 0x000fe20000000f00 */
[----:B------:R-:W-:Y:S02]  /*ae20*/  IMAD.MOV.U32 R206, RZ, RZ, R183 ;  /* 0x000000ffffce7224 */ /* 0x000fe400078e00b7 */
[----:B------:R-:W-:Y:S01]  /*ae30*/  MUFU.EX2 R251, R204 ;  /* 0x000000cc00fb7308 */ /* 0x000fe20000000800 */
[----:B------:R-:W-:Y:S02]  /*ae40*/  MOV R179, R162 ;  /* 0x000000a200b37202 */ /* 0x000fe40000000f00 */
[----:B------:R-:W-:Y:S07]  /*ae50*/  MOV R183, R161 ;  /* 0x000000a100b77202 */ /* 0x000fee0000000f00 */
[----:B------:R-:W2:Y:S10]  /*ae60*/  MUFU.EX2 R183, R183 ;  /* 0x000000b700b77308 */ /* 0x000eb40000000800 */
[----:B------:R-:W-:Y:S10]  /*ae70*/  MUFU.EX2 R179, R179 ;  /* 0x000000b300b37308 */ /* 0x000ff40000000800 */
[----:B------:R2:W-:Y:S02]  /*ae80*/  MUFU.EX2 R252, R205 ;  /* 0x000000cd00fc7308 */ /* 0x0005e40000000800 */
[----:B--2---:R-:W-:Y:S01]  /*ae90*/  F2FP.PACK_AB R205, R183, R251 ;  /* 0x000000fbb7cd723e */ /* 0x004fe200000000ff */
[----:B----4-:R-:W-:Y:S01]  /*aea0*/  FFMA.FTZ R133, R133, R140, R221 ;  /* 0x0000008c85857223 */ /* 0x010fe200000100dd */
[----:B------:R-:W-:Y:S01]  /*aeb0*/  F2FP.PACK_AB R140, R170, R168 ;  /* 0x000000a8aa8c723e */ /* 0x000fe200000000ff */
[----:B------:R-:W-:Y:S06]  /*aec0*/  FFMA.FTZ R2, R132, R2, R220 ;  /* 0x0000000284027223 */ /* 0x000fec00000100dc */
[-C--:B-1----:R-:W-:Y:S05]  /*aed0*/  HMMA.16816.F32 R4, R140, R144.reuse, R4 ;  /* 0x000000908c04723c */ /* 0x082fea0000001804 */
[----:B------:R-:W-:Y:S02]  /*aee0*/  FFMA.FTZ R138, R3, R188, R138 ;  /* 0x000000bc038a7223 */ /* 0x000fe4000001008a */
[----:B------:R-:W-:Y:S01]  /*aef0*/  IMAD.MOV.U32 R188, RZ, RZ, R187 ;  /* 0x000000ffffbc7224 */ /* 0x000fe200078e00bb */
[----:B------:R-:W-:Y:S01]  /*af00*/  MOV R187, R151 ;  /* 0x0000009700bb7202 */ /* 0x000fe20000000f00 */
[----:B------:R-:W2:Y:S02]  /*af10*/  LDL.LU R3, [R1+0x24] ;  /* 0x0000240001037983 */ /* 0x000ea40000300800 */
[----:B------:R1:W-:Y:S01]  /*af20*/  MUFU.EX2 R196, R188 ;  /* 0x000000bc00c47308 */ /* 0x0003e20000000800 */
[----:B------:R-:W-:Y:S01]  /*af30*/  F2FP.PACK_AB R151, R190, R174 ;  /* 0x000000aebe97723e */ /* 0x000fe200000000ff */
[----:B------:R-:W-:Y:S04]  /*af40*/  FADD.FTZ R2, R224, R2 ;  /* 0x00000002e0027221 */ /* 0x000fe80000010000 */
[----:B------:R-:W-:Y:S02]  /*af50*/  FADD.FTZ R2, R225, R2 ;  /* 0x00000002e1027221 */ /* 0x000fe40000010000 */
[C---:B------:R-:W-:Y:S02]  /*af60*/  HMMA.16816.F32 R8, R148.reuse, R144, R8 ;  /* 0x000000909408723c */ /* 0x040fe40000001808 */
[----:B------:R-:W-:Y:S06]  /*af70*/  MUFU.EX2 R224, R245 ;  /* 0x000000f500e07308 */ /* 0x000fec0000000800 */
[-C--:B------:R-:W-:Y:S04]  /*af80*/  HMMA.16816.F32 R12, R148, R146.reuse, R12 ;  /* 0x00000092940c723c */ /* 0x080fe8000000180c */
[----:B------:R-:W-:Y:S04]  /*af90*/  MUFU.EX2 R187, R187 ;  /* 0x000000bb00bb7308 */ /* 0x000fe80000000800 */
[C---:B------:R-:W-:Y:S01]  /*afa0*/  HMMA.16816.F32 R16, R140.reuse, R146, R16 ;  /* 0x000000928c10723c */ /* 0x040fe20000001810 */
[----:B------:R-:W3:Y:S03]  /*afb0*/  LDSM.16.MT88.4 R144, [R230+0x800] ;  /* 0x00080000e690783b */ /* 0x000ee60000004200 */
[----:B-1----:R-:W-:Y:S01]  /*afc0*/  IMAD.MOV.U32 R188, RZ, RZ, R178 ;  /* 0x000000ffffbc7224 */ /* 0x002fe200078e00b2 */
[----:B------:R-:W-:Y:S01]  /*afd0*/  MOV R178, R163 ;  /* 0x000000a300b27202 */ /* 0x000fe20000000f00 */
[----:B------:R1:W-:Y:S01]  /*afe0*/  MUFU.EX2 R225, R215 ;  /* 0x000000d700e17308 */ /* 0x0003e20000000800 */
[----:B------:R-:W-:Y:S01]  /*aff0*/  MOV R163, R159 ;  /* 0x0000009f00a37202 */ /* 0x000fe20000000f00 */
[----:B------:R-:W-:Y:S01]  /*b000*/  IMAD.MOV.U32 R159, RZ, RZ, R153 ;  /* 0x000000ffff9f7224 */ /* 0x000fe200078e0099 */
[----:B------:R-:W-:Y:S01]  /*b010*/  MOV R207, R188 ;  /* 0x000000bc00cf7202 */ /* 0x000fe20000000f00 */
[----:B------:R-:W-:Y:S02]  /*b020*/  LDSM.16.MT88.4 R152, [R230+0x1000] ;  /* 0x00100000e698783b */ /* 0x000fe40000004200 */
[----:B------:R-:W-:Y:S01]  /*b030*/  MOV R188, R156 ;  /* 0x0000009c00bc7202 */ /* 0x000fe20000000f00 */
[----:B------:R-:W-:Y:S05]  /*b040*/  IMAD.MOV.U32 R194, RZ, RZ, R163 ;  /* 0x000000ffffc27224 */ /* 0x000fea00078e00a3 */
[----:B------:R-:W-:Y:S01]  /*b050*/  LDSM.16.MT88.4 R160, [R232+0x1000] ;  /* 0x00100000e8a0783b */ /* 0x000fe20000004200 */
[----:B------:R-:W4:Y:S10]  /*b060*/  MUFU.EX2 R188, R188 ;  /* 0x000000bc00bc7308 */ /* 0x000f340000000800 */
[----:B------:R-:W-:Y:S01]  /*b070*/  MUFU.EX2 R194, R194 ;  /* 0x000000c200c27308 */ /* 0x000fe20000000800 */
[----:B-1----:R-:W-:Y:S01]  /*b080*/  LDSM.16.MT88.4 R212, [R229+0x3800] ;  /* 0x00380000e5d4783b */ /* 0x002fe20000004200 */
[-C--:B---3--:R-:W-:Y:S03]  /*b090*/  HMMA.16816.F32 R20, R140, R144.reuse, R20 ;  /* 0x000000908c14723c */ /* 0x088fe60000001814 */
[----:B----4-:R-:W-:Y:S05]  /*b0a0*/  F2FP.PACK_AB R204, R188, R250 ;  /* 0x000000fabccc723e */ /* 0x010fea00000000ff */
        /* <DEDUP_REMOVED lines=18> */
[----:B------:R-:W1:Y:S03]  /*b1d0*/  LDSM.16.MT88.4 R144, [R230+0x2800] ;  /* 0x00280000e690783b */ /* 0x000e660000004200 */
[----:B--2---:R-:W-:Y:S02]  /*b1e0*/  FFMA.FTZ R132, R0, R3, R139 ;  /* 0x0000000300847223 */ /* 0x004fe4000001008b */
[----:B------:R-:W-:Y:S01]  /*b1f0*/  MUFU.EX2 R139, R247 ;  /* 0x000000f7008b7308 */ /* 0x000fe20000000800 */
[----:B------:R-:W-:Y:S02]  /*b200*/  FADD.FTZ R0, R223, R138 ;  /* 0x0000008adf007221 */ /* 0x000fe40000010000 */
[----:B------:R-:W-:Y:S03]  /*b210*/  FADD.FTZ R3, R226, R133 ;  /* 0x00000085e2037221 */ /* 0x000fe60000010000 */
[----:B------:R-:W-:Y:S02]  /*b220*/  FADD.FTZ R133, R222, R0 ;  /* 0x00000000de857221 */ /* 0x000fe40000010000 */
[----:B------:R-:W-:Y:S01]  /*b230*/  LDSM.16.MT88.4 R220, [R233+0x3800] ;  /* 0x00380000e9dc783b */ /* 0x000fe20000004200 */
[----:B------:R-:W-:Y:S01]  /*b240*/  FADD.FTZ R3, R249, R3 ;  /* 0x00000003f9037221 */ /* 0x000fe20000010000 */
[----:B------:R2:W-:Y:S01]  /*b250*/  MUFU.EX2 R226, R235 ;  /* 0x000000eb00e27308 */ /* 0x0005e20000000800 */
[----:B------:R-:W-:Y:S02]  /*b260*/  FADD.FTZ R132, R208, R132 ;  /* 0x00000084d0847221 */ /* 0x000fe40000010000 */
[----:B------:R-:W-:Y:S01]  /*b270*/  FADD.FTZ R3, R193, R3 ;  /* 0x00000003c1037221 */ /* 0x000fe20000010000 */
[----:B------:R-:W-:Y:S01]  /*b280*/  MOV R193, R159 ;  /* 0x0000009f00c17202 */ /* 0x000fe20000000f00 */
[----:B------:R-:W-:Y:S01]  /*b290*/  FADD.FTZ R0, R209, R132 ;  /* 0x00000084d1007221 */ /* 0x000fe20000010000 */
[----:B------:R-:W-:Y:S01]  /*b2a0*/  LDSM.16.MT88.4 R156, [R233+0x1000] ;  /* 0x00100000e99c783b */ /* 0x000fe20000004200 */
[----:B------:R-:W-:Y:S01]  /*b2b0*/  FADD.FTZ R3, R168, R3 ;  /* 0x00000003a8037221 */ /* 0x000fe20000010000 */
[----:B------:R-:W-:Y:S01]  /*b2c0*/  F2FP.PACK_AB R209, R224, R225 ;  /* 0x000000e1e0d1723e */ /* 0x000fe200000000ff */
[----:B------:R-:W-:Y:S01]  /*b2d0*/  FADD.FTZ R132, R227, R2 ;  /* 0x00000002e3847221 */ /* 0x000fe20000010000 */
[----:B------:R-:W3:Y:S01]  /*b2e0*/  MUFU.EX2 R138, R239 ;  /* 0x000000ef008a7308 */ /* 0x000ee20000000800 */
[----:B------:R-:W-:Y:S02]  /*b2f0*/  FADD.FTZ R2, R246, R133 ;  /* 0x00000085f6027221 */ /* 0x000fe40000010000 */
[----:B------:R-:W-:Y:S01]  /*b300*/  FADD.FTZ R132, R169, R132 ;  /* 0x00000084a9847221 */ /* 0x000fe20000010000 */
[-C--:B-1----:R-:W-:Y:S03]  /*b310*/  HMMA.16816.F32 R84, R140, R144.reuse, R84 ;  /* 0x000000908c54723c */ /* 0x082fe60000001854 */
[----:B------:R-:W-:Y:S02]  /*b320*/  FADD.FTZ R3, R170, R3 ;  /* 0x00000003aa037221 */ /* 0x000fe40000010000 */
[----:B------:R-:W-:Y:S01]  /*b330*/  FADD.FTZ R133, R171, R132 ;  /* 0x00000084ab857221 */ /* 0x000fe20000010000 */
[----:B------:R-:W1:Y:S01]  /*b340*/  MUFU.EX2 R193, R193 ;  /* 0x000000c100c17308 */ /* 0x000e620000000800 */
[----:B------:R-:W-:Y:S01]  /*b350*/  LDSM.16.MT88.4 R168, [R230+0x1800] ;  /* 0x00180000e6a8783b */ /* 0x000fe20000004200 */
[C---:B------:R-:W-:Y:S04]  /*b360*/  HMMA.16816.F32 R88, R148.reuse, R144, R88 ;  /* 0x000000909458723c */ /* 0x040fe80000001858 */
[----:B------:R-:W-:Y:S01]  /*b370*/  FADD.FTZ R2, R164, R2 ;  /* 0x00000002a4027221 */ /* 0x000fe20000010000 */
[----:B------:R-:W-:Y:S01]  /*b380*/  MOV R164, R203 ;  /* 0x000000cb00a47202 */ /* 0x000fe20000000f00 */
[----:B------:R-:W-:Y:S01]  /*b390*/  FADD.FTZ R0, R210, R0 ;  /* 0x00000000d2007221 */ /* 0x000fe20000010000 */
[----:B--2---:R2:W5:Y:S01]  /*b3a0*/  LDL.LU R235, [R1+0xa0] ;  /* 0x0000a00001eb7983 */ /* 0x0045620000300800 */
[-C--:B------:R-:W-:Y:S01]  /*b3b0*/  HMMA.16816.F32 R92, R148, R146.reuse, R92 ;  /* 0x00000092945c723c */ /* 0x080fe2000000185c */
[----:B------:R1:W4:Y:S02]  /*b3c0*/  MUFU.EX2 R249, R206 ;  /* 0x000000ce00f97308 */ /* 0x0003240000000800 */
[----:B------:R2:W5:Y:S01]  /*b3d0*/  LDL.LU R245, [R1+0x9c] ;  /* 0x00009c0001f57983 */ /* 0x0005620000300800 */
[----:B------:R-:W-:Y:S01]  /*b3e0*/  FADD.FTZ R0, R165, R0 ;  /* 0x00000000a5007221 */ /* 0x000fe20000010000 */
[----:B------:R-:W-:Y:S01]  /*b3f0*/  MOV R165, R202 ;  /* 0x000000ca00a57202 */ /* 0x000fe20000000f00 */
[----:B------:R-:W-:Y:S01]  /*b400*/  FADD.FTZ R132, R166, R2 ;  /* 0x00000002a6847221 */ /* 0x000fe20000010000 */
[----:B------:R2:W5:Y:S01]  /*b410*/  LDL.LU R246, [R1+0x98] ;  /* 0x0000980001f67983 */ /* 0x0005620000300800 */
[C---:B------:R-:W-:Y:S03]  /*b420*/  HMMA.16816.F32 R96, R140.reuse, R146, R96 ;  /* 0x000000928c60723c */ /* 0x040fe60000001860 */
[----:B------:R-:W2:Y:S01]  /*b430*/  LDSM.16.MT88.4 R144, [R233+0x2800] ;  /* 0x00280000e990783b */ /* 0x000ea20000004200 */
[----:B------:R-:W-:Y:S01]  /*b440*/  MOV R166, R187 ;  /* 0x000000bb00a67202 */ /* 0x000fe20000000f00 */
[----:B------:R-:W-:Y:S01]  /*b450*/  FADD.FTZ R2, R167, R0 ;  /* 0x00000000a7027221 */ /* 0x000fe20000010000 */
[----:B------:R-:W-:Y:S01]  /*b460*/  MOV R167, R184 ;  /* 0x000000b800a77202 */ /* 0x000fe20000000f00 */
[----:B------:R2:W2:Y:S01]  /*b470*/  MUFU.EX2 R227, R207 ;  /* 0x000000cf00e37308 */ /* 0x0004a20000000800 */
[----:B---3--:R-:W-:Y:S01]  /*b480*/  F2FP.PACK_AB R211, R138, R139 ;  /* 0x0000008b8ad3723e */ /* 0x008fe200000000ff */
[----:B------:R-:W-:Y:S02]  /*b490*/  FADD.FTZ R133, R172, R133 ;  /* 0x00000085ac857221 */ /* 0x000fe40000010000 */
[----:B------:R3:W5:Y:S01]  /*b4a0*/  LDL.LU R247, [R1+0x94] ;  /* 0x0000940001f77983 */ /* 0x0007620000300800 */
[----:B------:R-:W-:Y:S02]  /*b4b0*/  FADD.FTZ R0, R175, R3 ;  /* 0x00000003af007221 */ /* 0x000fe40000010000 */
[----:B------:R-:W-:Y:S01]  /*b4c0*/  FADD.FTZ R3, R177, R133 ;  /* 0x00000085b1037221 */ /* 0x000fe20000010000 */
[----:B------:R3:W5:Y:S01]  /*b4d0*/  LDL.LU R239, [R1+0x90] ;  /* 0x0000900001ef7983 */ /* 0x0007620000300800 */
[----:B------:R-:W-:Y:S01]  /*b4e0*/  IMAD.MOV.U32 R133, RZ, RZ, R197 ;  /* 0x000000ffff857224 */ /* 0x000fe200078e00c5 */
[----:B-1----:R-:W-:Y:S01]  /*b4f0*/  F2FP.PACK_AB R206, R193, R180 ;  /* 0x000000b4c1ce723e */ /* 0x002fe200000000ff */
[----:B------:R-:W-:Y:S01]  /*b500*/  FADD.FTZ R173, R173, R132 ;  /* 0x00000084adad7221 */ /* 0x000fe20000010000 */
[----:B----4-:R-:W-:Y:S01]  /*b510*/  F2FP.PACK_AB R208, R249, R252 ;  /* 0x000000fcf9d0723e */ /* 0x010fe200000000ff */
[----:B------:R-:W-:Y:S01]  /*b520*/  FADD.FTZ R132, R176, R0 ;  /* 0x00000000b0847221 */ /* 0x000fe20000010000 */
[----:B------:R-:W-:Y:S01]  /*b530*/  MOV R0, R190 ;  /* 0x000000be00007202 */ /* 0x000fe20000000f00 */
[----:B------:R-:W-:Y:S02]  /*b540*/  FADD.FTZ R174, R174, R2 ;  /* 0x00000002aeae7221 */ /* 0x000fe40000010000 */
[----:B------:R-:W-:Y:S01]  /*b550*/  IMAD.MOV.U32 R2, RZ, RZ, R189 ;  /* 0x000000ffff027224 */ /* 0x000fe200078e00bd */
[----:B--2---:R-:W-:Y:S02]  /*b560*/  F2FP.PACK_AB R207, R194, R179 ;  /* 0x000000b3c2cf723e */ /* 0x004fe400000000ff */
[----:B------:R-:W-:Y:S01]  /*b570*/  F2FP.PACK_AB R210, R226, R227 ;  /* 0x000000e3e2d2723e */ /* 0x000fe200000000ff */
[-C--:B------:R-:W-:Y:S08]  /*b580*/  HMMA.16816.F32 R100, R140, R144.reuse, R100 ;  /* 0x000000908c64723c */ /* 0x080ff00000001864 */
        /* <DEDUP_REMOVED lines=12> */
[----:B------:R-:W-:Y:S03]  /*b650*/  F2FP.PACK_AB R143, R184, R202 ;  /* 0x000000cab88f723e */ /* 0x000fe600000000ff */
        /* <DEDUP_REMOVED lines=18> */
[----:B------:R-:W4:Y:S07]  /*b780*/  LDSM.16.MT88.4 R156, [R233+0x3000] ;  /* 0x00300000e99c783b */ /* 0x000f2e0000004200 */
        /* <DEDUP_REMOVED lines=14> */
[-C--:B----4-:R-:W-:Y:S08]  /*b870*/  HMMA.16816.F32 R100, R140, R156.reuse, R100 ;  /* 0x0000009c8c64723c */ /* 0x090ff00000001864 */
[C---:B------:R-:W-:Y:S07]  /*b880*/  HMMA.16816.F32 R104, R144.reuse, R156, R104 ;  /* 0x0000009c9068723c */ /* 0x040fee0000001868 */
[----:B------:R-:W-:Y:S01]  /*b890*/  IMAD.MOV.U32 R157, RZ, RZ, R185 ;  /* 0x000000ffff9d7224 */ /* 0x000fe200078e00b9 */
[-C--:B------:R-:W-:Y:S04]  /*b8a0*/  HMMA.16816.F32 R108, R144, R158.reuse, R108 ;  /* 0x0000009e906c723c */ /* 0x080fe8000000186c */
[----:B------:R-:W-:Y:S02]  /*b8b0*/  MOV R156, R186 ;  /* 0x000000ba009c7202 */ /* 0x000fe40000000f00 */
[----:B------:R-:W2:Y:S02]  /*b8c0*/  LDSM.16.MT88.4 R184, [R233+0x1800] ;  /* 0x00180000e9b8783b */ /* 0x000ea40000004200 */
[C---:B------:R-:W-:Y:S08]  /*b8d0*/  HMMA.16816.F32 R112, R140.reuse, R158, R112 ;  /* 0x0000009e8c70723c */ /* 0x040ff00000001870 */
[-C--:B---3--:R-:W-:Y:S08]  /*b8e0*/  HMMA.16816.F32 R116, R140, R160.reuse, R116 ;  /* 0x000000a08c74723c */ /* 0x088ff00000001874 */
[C---:B------:R-:W-:Y:S07]  /*b8f0*/  HMMA.16816.F32 R120, R144.reuse, R160, R120 ;  /* 0x000000a09078723c */ /* 0x040fee0000001878 */
[----:B------:R-:W-:Y:S01]  /*b900*/  IMAD.MOV.U32 R161, RZ, RZ, R201 ;  /* 0x000000ffffa17224 */ /* 0x000fe200078e00c9 */
[-C--:B------:R-:W-:Y:S04]  /*b910*/  HMMA.16816.F32 R124, R144, R162.reuse, R124 ;  /* 0x000000a2907c723c */ /* 0x080fe8000000187c */
[----:B------:R-:W-:Y:S02]  /*b920*/  MOV R160, R200 ;  /* 0x000000c800a07202 */ /* 0x000fe40000000f00 */
[----:B------:R-:W3:Y:S02]  /*b930*/  LDSM.16.MT88.4 R200, [R232+0x1800] ;  /* 0x00180000e8c8783b */ /* 0x000ee40000004200 */
[----:B------:R-:W-:Y:S08]  /*b940*/  HMMA.16816.F32 R128, R140, R162, R128 ;  /* 0x000000a28c80723c */ /* 0x000ff00000001880 */
[-C--:B-1----:R-:W-:Y:S01]  /*b950*/  HMMA.16816.F32 R144, R204, R152.reuse, R4 ;  /* 0x00000098cc90723c */ /* 0x082fe20000001804 */
[----:B------:R-:W1:Y:S07]  /*b960*/  LDSM.16.MT88.4 R4, [R232+0x3800] ;  /* 0x00380000e804783b */ /* 0x000e6e0000004200 */
[C---:B------:R-:W-:Y:S07]  /*b970*/  HMMA.16816.F32 R140, R208.reuse, R152, R8 ;  /* 0x00000098d08c723c */ /* 0x040fee0000001808 */
[----:B------:R-:W-:Y:S01]  /*b980*/  MOV R11, R195 ;  /* 0x000000c3000b7202 */ /* 0x000fe20000000f00 */
[-C--:B------:R-:W-:Y:S04]  /*b990*/  HMMA.16816.F32 R148, R208, R154.reuse, R12 ;  /* 0x0000009ad094723c */ /* 0x080fe8000000180c */
[----:B------:R-:W-:Y:S02]  /*b9a0*/  MOV R9, R198 ;  /* 0x000000c600097202 */ /* 0x000fe40000000f00 */
[----:B------:R-:W-:Y:S01]  /*b9b0*/  MOV R10, R196 ;  /* 0x000000c4000a7202 */ /* 0x000fe20000000f00 */
[----:B------:R-:W-:Y:S01]  /*b9c0*/  IMAD.MOV.U32 R14, RZ, RZ, R193 ;  /* 0x000000ffff0e7224 */ /* 0x000fe200078e00c1 */
[C---:B------:R-:W-:Y:S04]  /*b9d0*/  HMMA.16816.F32 R152, R204.reuse, R154, R16 ;  /* 0x0000009acc98723c */ /* 0x040fe80000001810 */
[----:B------:R-:W-:Y:S01]  /*b9e0*/  IMAD.MOV.U32 R13, RZ, RZ, R179 ;  /* 0x000000ffff0d7224 */ /* 0x000fe200078e00b3 */
[----:B------:R-:W-:Y:S02]  /*b9f0*/  MOV R15, R194 ;  /* 0x000000c2000f7202 */ /* 0x000fe40000000f00 */
[----:B------:R-:W-:Y:S02]  /*ba00*/  MOV R17, R156 ;  /* 0x0000009c00117202 */ /* 0x000fe40000000f00 */
[----:B------:R-:W-:Y:S02]  /*ba10*/  MOV R16, R157 ;  /* 0x0000009d00107202 */ /* 0x000fe40000000f00 */
[-C--:B------:R-:W-:Y:S03]  /*ba20*/  HMMA.16816.F32 R156, R204, R168.reuse, R20 ;  /* 0x000000a8cc9c723c */ /* 0x080fe60000001814 */
[----:B------:R-:W-:Y:S02]  /*ba30*/  MOV R12, R180 ;  /* 0x000000b4000c7202 */ /* 0x000fe40000000f00 */
[----:B------:R-:W-:Y:S02]  /*ba40*/  MOV R19, R183 ;  /* 0x000000b700137202 */ /* 0x000fe40000000f00 */
[----:B------:R-:W-:Y:S01]  /*ba50*/  MOV R21, R160 ;  /* 0x000000a000157202 */ /* 0x000fe20000000f00 */
[----:B------:R-:W-:Y:S01]  /*ba60*/  IMAD.MOV.U32 R23, RZ, RZ, R167 ;  /* 0x000000ffff177224 */ /* 0x000fe200078e00a7 */
[----:B------:R-:W-:Y:S02]  /*ba70*/  MOV R20, R161 ;  /* 0x000000a100147202 */ /* 0x000fe40000000f00 */
[C---:B------:R-:W-:Y:S04]  /*ba80*/  HMMA.16816.F32 R160, R208.reuse, R168, R24 ;  /* 0x000000a8d0a0723c */ /* 0x040fe80000001818 */
[----:B------:R-:W-:Y:S02]  /*ba90*/  MOV R22, R166 ;  /* 0x000000a600167202 */ /* 0x000fe40000000f00 */
[----:B------:R-:W-:Y:S01]  /*baa0*/  MOV R18, R188 ;  /* 0x000000bc00127202 */ /* 0x000fe20000000f00 */
[----:B------:R-:W-:Y:S01]  /*bab0*/  IMAD.MOV.U32 R27, RZ, RZ, R165 ;  /* 0x000000ffff1b7224 */ /* 0x000fe200078e00a5 */
[----:B------:R-:W-:Y:S02]  /*bac0*/  MOV R26, R164 ;  /* 0x000000a4001a7202 */ /* 0x000fe40000000f00 */
[-C--:B------:R-:W-:Y:S03]  /*bad0*/  HMMA.16816.F32 R164, R208, R170.reuse, R28 ;  /* 0x000000aad0a4723c */ /* 0x080fe6000000181c */
[----:B------:R-:W-:Y:S02]  /*bae0*/  MOV R24, R192 ;  /* 0x000000c000187202 */ /* 0x000fe40000000f00 */
[----:B------:R-:W-:Y:S02]  /*baf0*/  MOV R25, R199 ;  /* 0x000000c700197202 */ /* 0x000fe40000000f00 */
[----:B------:R-:W-:Y:S01]  /*bb00*/  MOV R31, R182 ;  /* 0x000000b6001f7202 */ /* 0x000fe20000000f00 */
[C---:B------:R-:W-:Y:S01]  /*bb10*/  HMMA.16816.F32 R168, R204.reuse, R170, R32 ;  /* 0x000000aacca8723c */ /* 0x040fe20000001820 */
[----:B------:R-:W4:Y:S03]  /*bb20*/  LDL R34, [R1+0x8] ;  /* 0x0000080001227983 */ /* 0x000f260000100800 */
[----:B------:R-:W-:Y:S01]  /*bb30*/  MOV R28, R173 ;  /* 0x000000ad001c7202 */ /* 0x000fe20000000f00 */
[----:B------:R-:W-:Y:S01]  /*bb40*/  IMAD.MOV.U32 R29, RZ, RZ, R174 ;  /* 0x000000ffff1d7224 */ /* 0x000fe200078e00ae */
[----:B------:R-:W-:Y:S02]  /*bb50*/  MOV R30, R181 ;  /* 0x000000b5001e7202 */ /* 0x000fe40000000f00 */
[-C--:B--2---:R-:W-:Y:S04]  /*bb60*/  HMMA.16816.F32 R172, R204, R184.reuse, R36 ;  /* 0x000000b8ccac723c */ /* 0x084fe80000001824 */
[----:B------:R-:W-:Y:S01]  /*bb70*/  MOV R35, R178 ;  /* 0x000000b200237202 */ /* 0x000fe20000000f00 */
[----:B------:R-:W-:Y:S01]  /*bb80*/  FADD.FTZ R3, R30, R3 ;  /* 0x000000031e037221 */ /* 0x000fe20000010000 */
[----:B------:R-:W-:Y:S01]  /*bb90*/  MOV R8, R191 ;  /* 0x000000bf00087202 */ /* 0x000fe20000000f00 */
        /* <DEDUP_REMOVED lines=9> */
[----:B------:R-:W-:Y:S01]  /*bc30*/  FADD.FTZ R8, R8, R132 ;  /* 0x0000008408087221 */ /* 0x000fe20000010000 */
[----:B------:R-:W-:Y:S01]  /*bc40*/  MOV R132, R137 ;  /* 0x0000008900847202 */ /* 0x000fe20000000f00 */
        /* <DEDUP_REMOVED lines=15> */
[----:B------:R-:W-:Y:S04]  /*bd40*/  FADD.FTZ R3, R224, R3 ;  /* 0x00000003e0037221 */ /* 0x000fe80000010000 */
        /* <DEDUP_REMOVED lines=21> */
[----:B------:R-:W-:Y:S01]  /*bea0*/  FADD.FTZ R0, R249, R5 ;  /* 0x00000005f9007221 */ /* 0x000fe20000010000 */
[-C--:B------:R-:W-:Y:S01]  /*beb0*/  MOV R249, R133.reuse ;  /* 0x0000008500f97202 */ /* 0x080fe20000000f00 */
        /* <DEDUP_REMOVED lines=10> */
[----:B------:R-:W-:Y:S01]  /*bf60*/  MOV R0, R133 ;  /* 0x0000008500007202 */ /* 0x000fe20000000f00 */
[----:B------:R-:W-:Y:S01]  /*bf70*/  IMAD.MOV.U32 R139, RZ, RZ, R134 ;  /* 0x000000ffff8b7224 */ /* 0x000fe200078e0086 */
[----:B------:R1:W-:Y:S01]  /*bf80*/  STL [R1+0x20], R3 ;  /* 0x0000200301007387 */ /* 0x0003e20000100800 */
[----:B------:R-:W-:Y:S02]  /*bf90*/  MOV R133, R136 ;  /* 0x0000008800857202 */ /* 0x000fe40000000f00 */
[----:B------:R-:W-:Y:S01]  /*bfa0*/  MOV R138, R135 ;  /* 0x00000087008a7202 */ /* 0x000fe20000000f00 */
[----:B------:R1:W-:Y:S04]  /*bfb0*/  STL [R1+0x24], R2 ;  /* 0x0000240201007387 */ /* 0x0003e80000100800 */
[----:B------:R1:W-:Y:S01]  /*bfc0*/  STL [R1], R0 ;  /* 0x0000000001007387 */ /* 0x0003e20000100800 */
[----:B----4-:R-:W-:Y:S11]  /*bfd0*/  ISETP.GT.AND P0, PT, R35, R34, PT ;  /* 0x000000222300720c */ /* 0x010ff60003f04270 */
[----:B------:R-:W-:Y:S02]  /*bfe0*/  @!UPT UIADD3 URZ, URZ, URZ, URZ ;  /* 0x0000003f3f3ff290 */ /* 0x000fe4000fffe03f */
[----:B-1----:R-:W-:-:S05]  /*bff0*/  @P0 BRA `(.L_x_1489) ;  /* 0xffffad3000000947 */ /* 0x002fca000383ffff */
.L_x_1488:
[----:B-1----:R-:W-:-:S13]  /*c000*/  ISETP.GE.AND P0, PT, R249, RZ, PT ;  /* 0x000000fff900720c */ /* 0x002fda0003f06270 */
[----:B------:R-:W-:Y:S05]  /*c010*/  @!P0 BRA `(.L_x_1490) ;  /* 0x00004e3000008947 */ /* 0x000fea0003800000 */
[----:B------:R-:W-:Y:S01]  /*c020*/  IMAD.MOV.U32 R3, RZ, RZ, R136 ;  /* 0x000000ffff037224 */ /* 0x000fe200078e0088 */
[----:B------:R-:W-:Y:S01]  /*c030*/  MOV R139, R134 ;  /* 0x00000086008b7202 */ /* 0x000fe20000000f00 */
[----:B------:R-:W-:Y:S01]  /*c040*/  IMAD.MOV.U32 R2, RZ, RZ, R137 ;  /* 0x000000ffff027224 */ /* 0x000fe200078e0089 */
[----:B------:R-:W-:Y:S02]  /*c050*/  MOV R138, R135 ;  /* 0x00000087008a7202 */ /* 0x000fe40000000f00 */
.L_x_1491:
[----:B--2---:R-:W2:Y:S01]  /*c060*/  LDL.64 R30, [R1+0x38] ;  /* 0x00003800011e7983 */ /* 0x004ea20000100a00 */
[----:B------:R-:W-:Y:S04]  /*c070*/  DEPBAR.LE SB0, 0x0 ;  /* 0x000080000000791a */ /* 0x000fe80000000000 */
[----:B------:R-:W-:Y:S01]  /*c080*/  WARPSYNC 0xffffffff ;  /* 0xffffffff00007948 */ /* 0x000fe20003800000 */
[----:B------:R-:W3:Y:S01]  /*c090*/  LDL R37, [R1+0x40] ;  /* 0x0000400001257983 */ /* 0x000ee20000100800 */
[----:B------:R-:W-:Y:S01]  /*c0a0*/  SHF.R.S32.HI R0, RZ, 0x1f, R249 ;  /* 0x0000001fff007819 */ /* 0x000fe200000114f9 */
[C---:B------:R-:W-:Y:S02]  /*c0b0*/  IMAD.WIDE.U32 R28, R249.reuse, c[0x0][0x208], RZ ;  /* 0x00008200f91c7a25 */ /* 0x040fe400078e00ff */
[----:B------:R-:W4:Y:S02]  /*c0c0*/  LDL.64 R38, [R1+0x10] ;  /* 0x0000100001267983 */ /* 0x000f240000100a00 */
[----:B------:R-:W-:Y:S01]  /*c0d0*/  IMAD R0, R0, c[0x0][0x208], RZ ;  /* 0x0000820000007a24 */ /* 0x000fe200078e02ff */
[C---:B------:R-:W-:Y:S03]  /*c0e0*/  SHF.L.U32 R36, R28.reuse, 0x6, RZ ;  /* 0x000000061c247819 */ /* 0x040fe600000006ff */
[----:B------:R-:W-:Y:S01]  /*c0f0*/  BAR.SYNC.DEFER_BLOCKING 0x0 ;  /* 0x0000000000007b1d */ /* 0x000fe20000010000 */
[----:B------:R-:W-:Y:S05]  /*c100*/  IMAD R0, R249, c[0x0][0x20c], R0 ;  /* 0x00008300f9007a24 */ /* 0x000fea00078e0200 */
[----:B------:R-:W-:Y:S02]  /*c110*/  IADD3 R0, R29, R0, RZ ;  /* 0x000000001d007210 */ /* 0x000fe40007ffe0ff */
[----:B------:R-:W-:Y:S02]  /*c120*/  STL [R1+0xd0], R131 ;  /* 0x0000d08301007387 */ /* 0x000fe40000100800 */
[----:B------:R-:W-:Y:S02]  /*c130*/  SHF.L.U64.HI R0, R28, 0x6, R0 ;  /* 0x000000061c007819 */ /* 0x000fe40000010200 */
[----:B-----5:R-:W-:Y:S04]  /*c140*/  STL [R1+0x90], R239 ;  /* 0x000090ef01007387 */ /* 0x020fe80000100800 */
[----:B------:R-:W-:Y:S04]  /*c150*/  STL [R1+0x94], R247 ;  /* 0x000094f701007387 */ /* 0x000fe80000100800 */
[----:B------:R-:W-:Y:S04]  /*c160*/  STL [R1+0x98], R246 ;  /* 0x000098f601007387 */ /* 0x000fe80000100800 */
[----:B------:R-:W-:Y:S08]  /*c170*/  LDSM.16.M88.4 R64, [R235] ;  /* 0x00000000eb40783b */ /* 0x000ff00000000200 */
[----:B------:R-:W1:Y:S08]  /*c180*/  LDSM.16.M88.4 R16, [R228] ;  /* 0x00000000e410783b */ /* 0x000e700000000200 */
[----:B------:R-:W1:Y:S08]  /*c190*/  LDSM.16.M88.4 R60, [R235+0x2000] ;  /* 0x00200000eb3c783b */ /* 0x000e700000000200 */
[----:B------:R-:W1:Y:S08]  /*c1a0*/  LDSM.16.M88.4 R32, [R228+0x800] ;  /* 0x00080000e420783b */ /* 0x000e700000000200 */
[----:B------:R-:W2:Y:S08]  /*c1b0*/  LDSM.16.M88.4 R48, [R228+0x1000] ;  /* 0x00100000e430783b */ /* 0x000eb00000000200 */
[----:B------:R-:W2:Y:S01]  /*c1c0*/  LDSM.16.M88.4 R132, [R228+0x1800] ;  /* 0x00180000e484783b */ /* 0x000ea20000000200 */
[-C--:B-1----:R-:W-:Y:S07]  /*c1d0*/  HMMA.16816.F32 R4, R64, R16.reuse, RZ ;  /* 0x000000104004723c */ /* 0x082fee00000018ff */
[----:B------:R-:W-:Y:S01]  /*c1e0*/  LDSM.16.M88.4 R204, [R237] ;  /* 0x00000000edcc783b */ /* 0x000fe20000000200 */
[C---:B------:R-:W-:Y:S07]  /*c1f0*/  HMMA.16816.F32 R8, R60.reuse, R16, RZ ;  /* 0x000000103c08723c */ /* 0x040fee00000018ff */
[----:B------:R-:W1:Y:S01]  /*c200*/  LDSM.16.M88.4 R208, [R239] ;  /* 0x00000000efd0783b */ /* 0x000e620000000200 */
[-C--:B------:R-:W-:Y:S07]  /*c210*/  HMMA.16816.F32 R12, R60, R18.reuse, RZ ;  /* 0x000000123c0c723c */ /* 0x080fee00000018ff */
[----:B------:R-:W1:Y:S01]  /*c220*/  LDSM.16.M88.4 R212, [R237+0x2000] ;  /* 0x00200000edd4783b */ /* 0x000e620000000200 */
[C---:B------:R-:W-:Y:S07]  /*c230*/  HMMA.16816.F32 R16, R64.reuse, R18, RZ ;  /* 0x000000124010723c */ /* 0x040fee00000018ff */
[----:B------:R-:W1:Y:S01]  /*c240*/  LDSM.16.M88.4 R216, [R247] ;  /* 0x00000000f7d8783b */ /* 0x000e620000000200 */
[-C--:B------:R-:W-:Y:S07]  /*c250*/  HMMA.16816.F32 R20, R64, R32.reuse, RZ ;  /* 0x000000204014723c */ /* 0x080fee00000018ff */
[----:B------:R-:W1:Y:S01]  /*c260*/  LDSM.16.M88.4 R220, [R246] ;  /* 0x00000000f6dc783b */ /* 0x000e620000000200 */
[C---:B------:R-:W-:Y:S07]  /*c270*/  HMMA.16816.F32 R24, R60.reuse, R32, RZ ;  /* 0x000000203c18723c */ /* 0x040fee00000018ff */
        /* <DEDUP_REMOVED lines=14> */
[C---:B--2---:R-:W-:Y:S02]  /*c360*/  IADD3 R32, P1, R36.reuse, R30, RZ ;  /* 0x0000001e24207210 */ /* 0x044fe40007f3e0ff */
[----:B------:R-:W-:Y:S02]  /*c370*/  IADD3 R36, P3, P2, R36, 0x40, R30 ;  /* 0x0000004024247810 */ /* 0x000fe40007a7e01e */
[-C--:B------:R-:W-:Y:S01]  /*c380*/  HMMA.16816.F32 R28, R60, R34.reuse, RZ ;  /* 0x000000223c1c723c */ /* 0x080fe200000018ff */
[----:B------:R-:W-:Y:S02]  /*c390*/  LEA R40, P0, R32, c[0x0][0x1f8], 0x1 ;  /* 0x00007e0020287a11 */ /* 0x000fe400078008ff */
[----:B---3--:R-:W-:Y:S02]  /*c3a0*/  IADD3.X R33, R0, R37, RZ, P1, !PT ;  /* 0x0000002500217210 */ /* 0x008fe40000ffe4ff */
[----:B------:R-:W-:Y:S02]  /*c3b0*/  LEA R46, P1, R36, c[0x0][0x1f8], 0x1 ;  /* 0x00007e00242e7a11 */ /* 0x000fe400078208ff */
[----:B------:R-:W-:Y:S02]  /*c3c0*/  LEA.HI.X R41, R32, c[0x0][0x1fc], R33, 0x1, P0 ;  /* 0x00007f0020297a11 */ /* 0x000fe400000f0c21 */
[C---:B------:R-:W-:Y:S02]  /*c3d0*/  HMMA.16816.F32 R32, R64.reuse, R34, RZ ;  /* 0x000000224020723c */ /* 0x040fe400000018ff */
[----:B----4-:R-:W-:Y:S02]  /*c3e0*/  ISETP.GE.AND P0, PT, R38, c[0x0][0x1d4], PT ;  /* 0x0000750026007a0c */ /* 0x010fe40003f06270 */
[----:B------:R-:W-:Y:S02]  /*c3f0*/  IADD3.X R0, R0, RZ, R37, P3, P2 ;  /* 0x000000ff00007210 */ /* 0x000fe40001fe4425 */
[----:B------:R-:W-:Y:S02]  /*c400*/  MOV R37, c[0x0][0x208] ;  /* 0x0000820000257a02 */ /* 0x000fe40000000f00 */
[----:B------:R-:W-:Y:S04]  /*c410*/  LEA.HI.X R47, R36, c[0x0][0x1fc], R0, 0x1, P1 ;  /* 0x00007f00242f7a11 */ /* 0x000fe800008f0c00 */
[C---:B------:R-:W-:Y:S02]  /*c420*/  SHF.L.U32 R54, R37.reuse, 0x5, RZ ;  /* 0x0000000525367819 */ /* 0x040fe400000006ff */
[----:B------:R-:W-:Y:S01]  /*c430*/  MOV R38, 0x5 ;  /* 0x0000000500267802 */ /* 0x000fe20000000f00 */
[----:B------:R-:W-:Y:S01]  /*c440*/  @!PT LDS RZ, [RZ] ;  /* 0x00000000fffff984 */ /* 0x000fe20000000800 */
[----:B------:R-:W-:Y:S01]  /*c450*/  @!PT LDS RZ, [RZ] ;  /* 0x00000000fffff984 */ /* 0x000fe20000000800 */
[----:B------:R-:W-:Y:S01]  /*c460*/  @!PT LDS RZ, [RZ] ;  /* 0x00000000fffff984 */ /* 0x000fe20000000800 */
[----:B------:R2:W-:Y:S01]  /*c470*/  LDGSTS.E.BYPASS.LTC128B.128 [R248+0x100], [R40.64], !P0 ;  /* 0x0010000028f87fae */ /* 0x0005e2000c101d46 */
[----:B------:R-:W-:Y:S02]  /*c480*/  IADD3 R44, P1, R40, R54, RZ ;  /* 0x00000036282c7210 */ /* 0x000fe40007f3e0ff */
[----:B------:R-:W-:Y:S02]  /*c490*/  SHF.L.U64.HI R0, R37, R38, c[0x0][0x20c] ;  /* 0x0000830025007619 */ /* 0x000fe40000010226 */
[-C--:B------:R-:W-:Y:S01]  /*c4a0*/  HMMA.16816.F32 R36, R64, R48.reuse, RZ ;  /* 0x000000304024723c */ /* 0x080fe200000018ff */
[----:B------:R-:W-:Y:S02]  /*c4b0*/  IADD3 R52, P2, R44, R54, RZ ;  /* 0x000000362c347210 */ /* 0x000fe40007f5e0ff */
[----:B------:R3:W-:Y:S01]  /*c4c0*/  LDGSTS.E.BYPASS.LTC128B.128 [R248+0x2100], [R46.64], !P6 ;  /* 0x021000002ef87fae */ /* 0x0007e2000f101d46 */
[----:B------:R-:W-:Y:S02]  /*c4d0*/  IADD3.X R45, R41, R0, RZ, P1, !PT ;  /* 0x00000000292d7210 */ /* 0x000fe40000ffe4ff */
[----:B------:R-:W-:Y:S02]  /*c4e0*/  IADD3 R54, P1, R52, R54, RZ ;  /* 0x0000003634367210 */ /* 0x000fe40007f3e0ff */
[-C--:B------:R-:W-:Y:S03]  /*c4f0*/  IADD3.X R53, R45, R0.reuse, RZ, P2, !PT ;  /* 0x000000002d357210 */ /* 0x080fe600017fe4ff */
[----:B------:R3:W-:Y:S01]  /*c500*/  LDGSTS.E.BYPASS.LTC128B.128 [R248+0x900], [R44.64], !P0 ;  /* 0x009000002cf87fae */ /* 0x0007e2000c101d46 */
[----:B------:R-:W-:Y:S02]  /*c510*/  IADD3.X R55, R53, R0, RZ, P1, !PT ;  /* 0x0000000035377210 */ /* 0x000fe40000ffe4ff */
[C---:B------:R-:W-:Y:S02]  /*c520*/  ISETP.GT.AND P1, PT, R249.reuse, RZ, PT ;  /* 0x000000fff900720c */ /* 0x040fe40003f24270 */
[----:B------:R-:W-:Y:S03]  /*c530*/  IADD3 R249, R249, -0x1, RZ ;  /* 0xfffffffff9f97810 */ /* 0x000fe60007ffe0ff */
[----:B------:R3:W-:Y:S01]  /*c540*/  LDGSTS.E.BYPASS.LTC128B.128 [R248+0x2900], [R44.64+0x80], !P6 ;  /* 0x029000802cf87fae */ /* 0x0007e2000f101d46 */
[C---:B--2---:R-:W-:Y:S07]  /*c550*/  HMMA.16816.F32 R40, R60.reuse, R48, RZ ;  /* 0x000000303c28723c */ /* 0x044fee00000018ff */
[----:B------:R2:W-:Y:S08]  /*c560*/  LDGSTS.E.BYPASS.LTC128B.128 [R248+0x1100], [R52.64], !P0 ;  /* 0x0110000034f87fae */ /* 0x0005f0000c101d46 */
[----:B------:R2:W-:Y:S08]  /*c570*/  LDGSTS.E.BYPASS.LTC128B.128 [R248+0x3100], [R52.64+0x80], !P6 ;  /* 0x0310008034f87fae */ /* 0x0005f0000f101d46 */
[----:B------:R2:W-:Y:S01]  /*c580*/  LDGSTS.E.BYPASS.LTC128B.128 [R248+0x1900], [R54.64], !P0 ;  /* 0x0190000036f87fae */ /* 0x0005e2000c101d46 */
[-C--:B---3--:R-:W-:Y:S07]  /*c590*/  HMMA.16816.F32 R44, R60, R50.reuse, RZ ;  /* 0x000000323c2c723c */ /* 0x088fee00000018ff */
[----:B------:R2:W-:Y:S01]  /*c5a0*/  LDGSTS.E.BYPASS.LTC128B.128 [R248+0x3900], [R54.64+0x80], !P6 ;  /* 0x0390008036f87fae */ /* 0x0005e2000f101d46 */
[C---:B------:R-:W-:Y:S07]  /*c5b0*/  HMMA.16816.F32 R48, R64.reuse, R50, RZ ;  /* 0x000000324030723c */ /* 0x040fee00000018ff */
[----:B------:R-:W0:Y:S01]  /*c5c0*/  LDGDEPBAR ;  /* 0x00000000000079af */ /* 0x000e220000000000 */
[-C--:B--2---:R-:W-:Y:S08]  /*c5d0*/  HMMA.16816.F32 R52, R64, R132.reuse, RZ ;  /* 0x000000844034723c */ /* 0x084ff000000018ff */
[C---:B------:R-:W-:Y:S08]  /*c5e0*/  HMMA.16816.F32 R56, R60.reuse, R132, RZ ;  /* 0x000000843c38723c */ /* 0x040ff000000018ff */
[-C--:B------:R-:W-:Y:S08]  /*c5f0*/  HMMA.16816.F32 R60, R60, R134.reuse, RZ ;  /* 0x000000863c3c723c */ /* 0x080ff000000018ff */
[----:B------:R-:W-:Y:S01]  /*c600*/  HMMA.16816.F32 R64, R64, R134, RZ ;  /* 0x000000864040723c */ /* 0x000fe200000018ff */
[----:B------:R-:W-:Y:S07]  /*c610*/  LDSM.16.M88.4 R132, [R236] ;  /* 0x00000000ec84783b */ /* 0x000fee0000000200 */
        /* <DEDUP_REMOVED lines=83> */
[----:B------:R2:W-:Y:S07]  /*cb50*/  LDSM.16.M88.4 R216, [R242] ;  /* 0x00000000f2d8783b */ /* 0x0005ee0000000200 */
[----:B------:R-:W-:Y:S01]  /*cb60*/  HMMA.16816.F32 R64, R132, R222, R64 ;  /* 0x000000de8440723c */ /* 0x000fe20000001840 */
[----:B------:R-:W4:Y:S07]  /*cb70*/  LDSM.16.M88.4 R132, [R243] ;  /* 0x00000000f384783b */ /* 0x000f2e0000000200 */
[-C--:B-1----:R-:W-:Y:S01]  /*cb80*/  HMMA.16816.F32 R4, R204, R208.reuse, R4 ;  /* 0x000000d0cc04723c */ /* 0x082fe20000001804 */
[----:B------:R-:W1:Y:S07]  /*cb90*/  LDSM.16.M88.4 R220, [R241] ;  /* 0x00000000f1dc783b */ /* 0x000e6e0000000200 */
[C---:B---3--:R-:W-:Y:S01]  /*cba0*/  HMMA.16816.F32 R8, R212.reuse, R208, R8 ;  /* 0x000000d0d408723c */ /* 0x048fe20000001808 */
[----:B--2---:R-:W-:Y:S07]  /*cbb0*/  MOV R242, 0x5 ;  /* 0x0000000500f27802 */ /* 0x004fee0000000f00 */
[-C--:B------:R-:W-:Y:S08]  /*cbc0*/  HMMA.16816.F32 R12, R212, R210.reuse, R12 ;  /* 0x000000d2d40c723c */ /* 0x080ff0000000180c */
[C---:B------:R-:W-:Y:S01]  /*cbd0*/  HMMA.16816.F32 R16, R204.reuse, R210, R16 ;  /* 0x000000d2cc10723c */ /* 0x040fe20000001810 */
[----:B------:R-:W-:Y:S07]  /*cbe0*/  LDSM.16.M88.4 R208, [R234+0x2000] ;  /* 0x00200000ead0783b */ /* 0x000fee0000000200 */
[-C--:B----4-:R-:W-:Y:S08]  /*cbf0*/  HMMA.16816.F32 R20, R204, R132.reuse, R20 ;  /* 0x00000084cc14723c */ /* 0x090ff00000001814 */
        /* <DEDUP_REMOVED lines=59> */
[----:B------:R-:W-:Y:S10]  /*cfb0*/  MUFU.TANH R217, R8 ;  /* 0x0000000800d97308 */ /* 0x000ff40000002400 */
[----:B------:R-:W-:Y:S01]  /*cfc0*/  MUFU.TANH R218, R9 ;  /* 0x0000000900da7308 */ /* 0x000fe20000002400 */
[----:B--2---:R-:W2:Y:S09]  /*cfd0*/  LDSM.16.M88.4 R4, [R231+0x2800] ;  /* 0x00280000e704783b */ /* 0x004eb20000000200 */
[----:B------:R-:W-:Y:S10]  /*cfe0*/  MUFU.TANH R219, R10 ;  /* 0x0000000a00db7308 */ /* 0x000ff40000002400 */
[----:B------:R4:W-:Y:S10]  /*cff0*/  MUFU.TANH R220, R11 ;  /* 0x0000000b00dc7308 */ /* 0x0009f40000002400 */
[----:B------:R-:W-:Y:S10]  /*d000*/  MUFU.TANH R16, R16 ;  /* 0x0000001000107308 */ /* 0x000ff40000002400 */
[----:B------:R-:W-:Y:S01]  /*d010*/  MUFU.TANH R17, R17 ;  /* 0x0000001100117308 */ /* 0x000fe20000002400 */
[----:B----4-:R-:W4:Y:S01]  /*d020*/  LDSM.16.M88.4 R8, [R231+0x3000] ;  /* 0x00300000e708783b */ /* 0x010f220000000200 */
[-C--:B--2---:R-:W-:Y:S08]  /*d030*/  HMMA.16816.F32 R20, R208, R4.reuse, R20 ;  /* 0x00000004d014723c */ /* 0x084ff00000001814 */
[----:B------:R-:W-:Y:S01]  /*d040*/  MUFU.TANH R12, R12 ;  /* 0x0000000c000c7308 */ /* 0x000fe20000002400 */
[C---:B------:R-:W-:Y:S09]  /*d050*/  HMMA.16816.F32 R24, R204.reuse, R4, R24 ;  /* 0x00000004cc18723c */ /* 0x040ff20000001818 */
[----:B------:R-:W3:Y:S01]  /*d060*/  MUFU.TANH R18, R18 ;  /* 0x0000001200127308 */ /* 0x000ee20000002400 */
[-C--:B------:R-:W-:Y:S08]  /*d070*/  HMMA.16816.F32 R28, R204, R6.reuse, R28 ;  /* 0x00000006cc1c723c */ /* 0x080ff0000000181c */
        /* <DEDUP_REMOVED lines=8> */
[----:B------:R-:W-:Y:S01]  /*d100*/  FMUL.FTZ R21, R21, c[0x0][0x320] ;  /* 0x0000c80015157a20 */ /* 0x000fe20000410000 */
[-C--:B----4-:R-:W-:Y:S05]  /*d110*/  HMMA.16816.F32 R36, R208, R8.reuse, R36 ;  /* 0x00000008d024723c */ /* 0x090fea0000001824 */
[----:B------:R-:W-:Y:S02]  /*d120*/  FMUL.FTZ R22, R22, c[0x0][0x320] ;  /* 0x0000c80016167a20 */ /* 0x000fe40000410000 */
[----:B------:R-:W-:Y:S01]  /*d130*/  MUFU.TANH R246, R26 ;  /* 0x0000001a00f67308 */ /* 0x000fe20000002400 */
[----:B------:R-:W-:Y:S01]  /*d140*/  FMUL.FTZ R23, R23, c[0x0][0x320] ;  /* 0x0000c80017177a20 */ /* 0x000fe20000410000 */
[C---:B------:R-:W-:Y:S04]  /*d150*/  HMMA.16816.F32 R40, R204.reuse, R8, R40 ;  /* 0x00000008cc28723c */ /* 0x040fe80000001828 */
[----:B------:R-:W-:Y:S02]  /*d160*/  FMUL.FTZ R24, R24, c[0x0][0x320] ;  /* 0x0000c80018187a20 */ /* 0x000fe40000410000 */
[----:B------:R-:W-:Y:S01]  /*d170*/  FMUL.FTZ R25, R25, c[0x0][0x320] ;  /* 0x0000c80019197a20 */ /* 0x000fe20000410000 */
[----:B------:R-:W-:Y:S01]  /*d180*/  @P1 MOV R9, c[0x0][0x1e0] ;  /* 0x0000780000091a02 */ /* 0x000fe20000000f00 */
[----:B------:R4:W-:Y:S01]  /*d190*/  MUFU.TANH R223, R21 ;  /* 0x0000001500df7308 */ /* 0x0009e20000002400 */
[-C--:B------:R-:W-:Y:S03]  /*d1a0*/  HMMA.16816.F32 R44, R204, R10.reuse, R44 ;  /* 0x0000000acc2c723c */ /* 0x080fe6000000182c */
[----:B------:R-:W-:Y:S02]  /*d1b0*/  FMUL.FTZ R32, R32, c[0x0][0x320] ;  /* 0x0000c80020207a20 */ /* 0x000fe40000410000 */
[----:B------:R-:W-:Y:S02]  /*d1c0*/  FMUL.FTZ R31, R31, c[0x0][0x320] ;  /* 0x0000c8001f1f7a20 */ /* 0x000fe40000410000 */
[----:B------:R-:W-:Y:S01]  /*d1d0*/  FMUL.FTZ R39, R39, c[0x0][0x320] ;  /* 0x0000c80027277a20 */ /* 0x000fe20000410000 */
[C---:B------:R-:W-:Y:S01]  /*d1e0*/  HMMA.16816.F32 R48, R208.reuse, R10, R48 ;  /* 0x0000000ad030723c */ /* 0x040fe20000001830 */
[----:B------:R-:W3:Y:S01]  /*d1f0*/  MUFU.TANH R19, R19 ;  /* 0x0000001300137308 */ /* 0x000ee20000002400 */
[----:B------:R-:W2:Y:S02]  /*d200*/  LDL.64 R10, [R1+0x30] ;  /* 0x00003000010a7983 */ /* 0x000ea40000100a00 */
[----:B------:R-:W-:Y:S02]  /*d210*/  FMUL.FTZ R28, R28, c[0x0][0x320] ;  /* 0x0000c8001c1c7a20 */ /* 0x000fe40000410000 */
[----:B------:R-:W-:Y:S02]  /*d220*/  FMUL.FTZ R36, R36, c[0x0][0x320] ;  /* 0x0000c80024247a20 */ /* 0x000fe40000410000 */
[-C--:B-1----:R-:W-:Y:S03]  /*d230*/  HMMA.16816.F32 R52, R208, R4.reuse, R52 ;  /* 0x00000004d034723c */ /* 0x082fe60000001834 */
[----:B------:R-:W-:Y:S01]  /*d240*/  MUFU.TANH R252, R24 ;  /* 0x0000001800fc7308 */ /* 0x000fe20000002400 */
[----:B------:R-:W-:Y:S02]  /*d250*/  FMUL.FTZ R40, R40, c[0x0][0x320] ;  /* 0x0000c80028287a20 */ /* 0x000fe40000410000 */
[----:B------:R-:W-:Y:S01]  /*d260*/  FMUL.FTZ R37, R37, c[0x0][0x320] ;  /* 0x0000c80025257a20 */ /* 0x000fe20000410000 */
[----:B----4-:R-:W4:Y:S01]  /*d270*/  LDL R21, [R1+0x28] ;  /* 0x0000280001157983 */ /* 0x010f220000100800 */
[C---:B------:R-:W-:Y:S04]  /*d280*/  HMMA.16816.F32 R56, R204.reuse, R4, R56 ;  /* 0x00000004cc38723c */ /* 0x040fe80000001838 */
[----:B------:R-:W-:Y:S01]  /*d290*/  FMUL.FTZ R45, R45, c[0x0][0x320] ;  /* 0x0000c8002d2d7a20 */ /* 0x000fe20000410000 */
[----:B------:R-:W1:Y:S01]  /*d2a0*/  MUFU.TANH R0, R40 ;  /* 0x0000002800007308 */ /* 0x000e620000002400 */
[----:B------:R-:W-:Y:S01]  /*d2b0*/  FMUL.FTZ R38, R38, c[0x0][0x320] ;  /* 0x0000c80026267a20 */ /* 0x000fe20000410000 */
[----:B------:R-:W-:Y:S01]  /*d2c0*/  FMNMX.FTZ R4, R216, R3, !PT ;  /* 0x00000003d8047209 */ /* 0x000fe20007810000 */
[----:B------:R-:W-:Y:S01]  /*d2d0*/  FMUL.FTZ R49, R49, c[0x0][0x320] ;  /* 0x0000c80031317a20 */ /* 0x000fe20000410000 */
[-C--:B------:R-:W-:Y:S03]  /*d2e0*/  HMMA.16816.F32 R60, R204, R6.reuse, R60 ;  /* 0x00000006cc3c723c */ /* 0x080fe6000000183c */
[----:B---3--:R-:W-:Y:S01]  /*d2f0*/  FMNMX.FTZ R4, R213, R4, !PT ;  /* 0x00000004d5047209 */ /* 0x008fe20007810000 */
[----:B------:R-:W-:Y:S02]  /*d300*/  FMUL.FTZ R44, R44, c[0x0][0x320] ;  /* 0x0000c8002c2c7a20 */ /* 0x000fe40000410000 */
[----:B------:R-:W3:Y:S01]  /*d310*/  MUFU.TANH R137, R45 ;  /* 0x0000002d00897308 */ /* 0x000ee20000002400 */
[----:B------:R-:W-:Y:S01]  /*d320*/  FMUL.FTZ R52, R52, c[0x0][0x320] ;  /* 0x0000c80034347a20 */ /* 0x000fe20000410000 */
[----:B------:R-:W-:Y:S01]  /*d330*/  FMNMX.FTZ R4, R18, R4, !PT ;  /* 0x0000000412047209 */ /* 0x000fe20007810000 */
[----:B------:R-:W-:Y:S01]  /*d340*/  FMUL.FTZ R53, R53, c[0x0][0x320] ;  /* 0x0000c80035357a20 */ /* 0x000fe20000410000 */
[----:B------:R-:W-:Y:S04]  /*d350*/  HMMA.16816.F32 R64, R208, R6, R64 ;  /* 0x00000006d040723c */ /* 0x000fe80000001840 */
[----:B------:R-:W-:Y:S01]  /*d360*/  FMUL.FTZ R54, R54, c[0x0][0x320] ;  /* 0x0000c80036367a20 */ /* 0x000fe20000410000 */
[----:B------:R-:W-:Y:S01]  /*d370*/  FMNMX.FTZ R4, R19, R4, !PT ;  /* 0x0000000413047209 */ /* 0x000fe20007810000 */
[----:B------:R1:W-:Y:S01]  /*d380*/  MUFU.TANH R45, R49 ;  /* 0x00000031002d7308 */ /* 0x0003e20000002400 */
[----:B------:R-:W-:Y:S02]  /*d390*/  FMUL.FTZ R41, R41, c[0x0][0x320] ;  /* 0x0000c80029297a20 */ /* 0x000fe40000410000 */
[----:B------:R-:W-:Y:S03]  /*d3a0*/  FMUL.FTZ R57, R57, c[0x0][0x320] ;  /* 0x0000c80039397a20 */ /* 0x000fe60000410000 */
        /* <DEDUP_REMOVED lines=24> */
[----:B---3--:R-:W-:Y:S01]  /*d530*/  MOV R57, R137 ;  /* 0x0000008900397202 */ /* 0x008fe20000000f00 */
[----:B------:R-:W-:Y:S01]  /*d540*/  FMUL.FTZ R29, R29, c[0x0][0x320] ;  /* 0x0000c8001d1d7a20 */ /* 0x000fe20000410000 */
[----:B------:R-:W-:Y:S01]  /*d550*/  FMNMX.FTZ R137, R212, R2, !PT ;  /* 0x00000002d4897209 */ /* 0x000fe20007810000 */
[----:B------:R-:W-:Y:S02]  /*d560*/  FMUL.FTZ R35, R35, c[0x0][0x320] ;  /* 0x0000c80023237a20 */ /* 0x000fe40000410000 */
[----:B------:R-:W-:Y:S01]  /*d570*/  FMUL.FTZ R56, R56, c[0x0][0x320] ;  /* 0x0000c80038387a20 */ /* 0x000fe20000410000 */
[----:B------:R-:W3:Y:S01]  /*d580*/  MUFU.TANH R222, R32 ;  /* 0x0000002000de7308 */ /* 0x000ee20000002400 */
[----:B------:R-:W-:Y:S01]  /*d590*/  FMNMX.FTZ R137, R134, R137, !PT ;  /* 0x0000008986897209 */ /* 0x000fe20007810000 */
[----:B------:R-:W-:Y:S02]  /*d5a0*/  FMUL.FTZ R30, R30, c[0x0][0x320] ;  /* 0x0000c8001e1e7a20 */ /* 0x000fe40000410000 */
[----:B------:R-:W-:Y:S01]  /*d5b0*/  FMUL.FTZ R43, R43, c[0x0][0x320] ;  /* 0x0000c8002b2b7a20 */ /* 0x000fe20000410000 */
[----:B------:R-:W-:Y:S04]  /*d5c0*/  FMNMX.FTZ R137, R16, R137, !PT ;  /* 0x0000008910897209 */ /* 0x000fe80007810000 */
[----:B------:R-:W-:Y:S01]  /*d5d0*/  FMNMX.FTZ R137, R17, R137, !PT ;  /* 0x0000008911897209 */ /* 0x000fe20007810000 */
[----:B------:R-:W3:Y:S03]  /*d5e0*/  MUFU.TANH R225, R22 ;  /* 0x0000001600e17308 */ /* 0x000ee60000002400 */
[----:B------:R-:W-:Y:S02]  /*d5f0*/  FMNMX.FTZ R137, R221, R137, !PT ;  /* 0x00000089dd897209 */ /* 0x000fe40007810000 */
[----:B-1----:R-:W-:Y:S02]  /*d600*/  MOV R60, R0 ;  /* 0x00000000003c7202 */ /* 0x002fe40000000f00 */
[----:B------:R-:W-:Y:S02]  /*d610*/  FMNMX.FTZ R0, R217, R138, !PT ;  /* 0x0000008ad9007209 */ /* 0x000fe40007810000 */
[----:B------:R-:W-:Y:S01]  /*d620*/  FMNMX.FTZ R137, R223, R137, !PT ;  /* 0x00000089df897209 */ /* 0x000fe20007810000 */
[----:B------:R-:W1:Y:S01]  /*d630*/  MUFU.TANH R251, R25 ;  /* 0x0000001900fb7308 */ /* 0x000e620000002400 */
[----:B------:R-:W-:Y:S02]  /*d640*/  FMNMX.FTZ R0, R218, R0, !PT ;  /* 0x00000000da007209 */ /* 0x000fe40007810000 */
[----:B---3--:R-:W-:Y:S02]  /*d650*/  FMNMX.FTZ R137, R222, R137, !PT ;  /* 0x00000089de897209 */ /* 0x008fe40007810000 */
[----:B------:R-:W-:Y:S05]  /*d660*/  FMNMX.FTZ R0, R12, R0, !PT ;  /* 0x000000000c007209 */ /* 0x000fea0007810000 */
[----:B------:R-:W3:Y:S01]  /*d670*/  MUFU.TANH R239, R28 ;  /* 0x0000001c00ef7308 */ /* 0x000ee20000002400 */
[----:B------:R-:W-:Y:S02]  /*d680*/  FMNMX.FTZ R0, R13, R0, !PT ;  /* 0x000000000d007209 */ /* 0x000fe40007810000 */
[----:B------:R-:W-:Y:S02]  /*d690*/  FMNMX.FTZ R4, R225, R4, !PT ;  /* 0x00000004e1047209 */ /* 0x000fe40007810000 */
[----:B------:R-:W-:Y:S05]  /*d6a0*/  FMNMX.FTZ R0, R252, R0, !PT ;  /* 0x00000000fc007209 */ /* 0x000fea0007810000 */
[----:B------:R3:W-:Y:S01]  /*d6b0*/  MUFU.TANH R28, R66 ;  /* 0x00000042001c7308 */ /* 0x0007e20000002400 */
[----:B-1----:R-:W-:Y:S09]  /*d6c0*/  FMNMX.FTZ R0, R251, R0, !PT ;  /* 0x00000000fb007209 */ /* 0x002ff20007810000 */
[----:B------:R-:W1:Y:S10]  /*d6d0*/  MUFU.TANH R224, R33 ;  /* 0x0000002100e07308 */ /* 0x000e740000002400 */
[----:B------:R-:W1:Y:S01]  /*d6e0*/  MUFU.TANH R226, R23 ;  /* 0x0000001700e27308 */ /* 0x000e620000002400 */
[----:B---3--:R-:W-:Y:S04]  /*d6f0*/  MOV R66, R239 ;  /* 0x000000ef00427202 */ /* 0x008fe80000000f00 */
[----:B------:R-:W-:Y:S05]  /*d700*/  FMNMX.FTZ R0, R66, R0, !PT ;  /* 0x0000000042007209 */ /* 0x000fea0007810000 */
[----:B------:R-:W3:Y:S01]  /*d710*/  MUFU.TANH R247, R39 ;  /* 0x0000002700f77308 */ /* 0x000ee20000002400 */
[----:B-1----:R-:W-:Y:S09]  /*d720*/  FMNMX.FTZ R137, R224, R137, !PT ;  /* 0x00000089e0897209 */ /* 0x002ff20007810000 */
[----:B------:R3:W-:Y:S01]  /*d730*/  MUFU.TANH R136, R42 ;  /* 0x0000002a00887308 */ /* 0x0007e20000002400 */
[----:B------:R-:W-:Y:S09]  /*d740*/  FMNMX.FTZ R4, R226, R4, !PT ;  /* 0x00000004e2047209 */ /* 0x000ff20007810000 */
[----:B------:R-:W-:Y:S10]  /*d750*/  MUFU.TANH R237, R31 ;  /* 0x0000001f00ed7308 */ /* 0x000ff40000002400 */
[----:B------:R-:W1:Y:S01]  /*d760*/  MUFU.TANH R31, R36 ;  /* 0x00000024001f7308 */ /* 0x000e620000002400 */
[----:B---3--:R-:W-:Y:S09]  /*d770*/  MOV R42, R247 ;  /* 0x000000f7002a7202 */ /* 0x008ff20000000f00 */
[----:B------:R-:W3:Y:S10]  /*d780*/  MUFU.TANH R227, R34 ;  /* 0x0000002200e37308 */ /* 0x000ef40000002400 */
[----:B------:R-:W3:Y:S01]  /*d790*/  MUFU.TANH R245, R48 ;  /* 0x0000003000f57308 */ /* 0x000ee20000002400 */
[----:B-1----:R-:W-:Y:S09]  /*d7a0*/  FMNMX.FTZ R137, R31, R137, !PT ;  /* 0x000000891f897209 */ /* 0x002ff20007810000 */
[----:B------:R1:W-:Y:S01]  /*d7b0*/  MUFU.TANH R8, R51 ;  /* 0x0000003300087308 */ /* 0x0003e20000002400 */
[----:B---3--:R-:W-:Y:S09]  /*d7c0*/  FMNMX.FTZ R4, R227, R4, !PT ;  /* 0x00000004e3047209 */ /* 0x008ff20007810000 */
[----:B------:R-:W-:Y:S10]  /*d7d0*/  MUFU.TANH R244, R27 ;  /* 0x0000001b00f47308 */ /* 0x000ff40000002400 */
[----:B------:R-:W3:Y:S01]  /*d7e0*/  MUFU.TANH R27, R29 ;  /* 0x0000001d001b7308 */ /* 0x000ee20000002400 */
[----:B-1----:R-:W-:Y:S09]  /*d7f0*/  MOV R51, R245 ;  /* 0x000000f500337202 */ /* 0x002ff20000000f00 */
[----:B------:R-:W1:Y:S10]  /*d800*/  MUFU.TANH R24, R37 ;  /* 0x0000002500187308 */ /* 0x000e740000002400 */
[----:B------:R-:W1:Y:S01]  /*d810*/  MUFU.TANH R250, R35 ;  /* 0x0000002300fa7308 */ /* 0x000e620000002400 */
[----:B---3--:R-:W-:Y:S04]  /*d820*/  FMNMX.FTZ R0, R27, R0, !PT ;  /* 0x000000001b007209 */ /* 0x008fe80007810000 */
[----:B------:R-:W-:Y:S05]  /*d830*/  FMNMX.FTZ R0, R49, R0, !PT ;  /* 0x0000000031007209 */ /* 0x000fea0007810000 */
[----:B------:R-:W3:Y:S01]  /*d840*/  MUFU.TANH R235, R38 ;  /* 0x0000002600eb7308 */ /* 0x000ee20000002400 */
[----:B------:R-:W-:Y:S02]  /*d850*/  FMNMX.FTZ R0, R26, R0, !PT ;  /* 0x000000001a007209 */ /* 0x000fe40007810000 */
[----:B-1----:R-:W-:Y:S04]  /*d860*/  FMNMX.FTZ R137, R24, R137, !PT ;  /* 0x0000008918897209 */ /* 0x002fe80007810000 */
[----:B------:R-:W-:Y:S03]  /*d870*/  FMNMX.FTZ R137, R51, R137, !PT ;  /* 0x0000008933897209 */ /* 0x000fe60007810000 */
[----:B------:R-:W1:Y:S01]  /*d880*/  MUFU.TANH R131, R44 ;  /* 0x0000002c00837308 */ /* 0x000e620000002400 */
[----:B------:R-:W-:Y:S02]  /*d890*/  FMNMX.FTZ R137, R45, R137, !PT ;  /* 0x000000892d897209 */ /* 0x000fe40007810000 */
[----:B------:R-:W-:Y:S02]  /*d8a0*/  FMNMX.FTZ R4, R250, R4, !PT ;  /* 0x00000004fa047209 */ /* 0x000fe40007810000 */
[----:B------:R-:W-:Y:S05]  /*d8b0*/  FMNMX.FTZ R137, R60, R137, !PT ;  /* 0x000000893c897209 */ /* 0x000fea0007810000 */
[----:B------:R-:W2:Y:S01]  /*d8c0*/  MUFU.TANH R44, R50 ;  /* 0x00000032002c7308 */ /* 0x000ea20000002400 */
[----:B---3--:R-:W-:Y:S04]  /*d8d0*/  FMNMX.FTZ R4, R235, R4, !PT ;  /* 0x00000004eb047209 */ /* 0x008fe80007810000 */
[----:B------:R-:W-:Y:S05]  /*d8e0*/  FMNMX.FTZ R4, R42, R4, !PT ;  /* 0x000000042a047209 */ /* 0x000fea0007810000 */
[----:B------:R3:W3:Y:S01]  /*d8f0*/  MUFU.TANH R48, R56 ;  /* 0x0000003800307308 */ /* 0x0006e20000002400 */
[----:B-1----:R-:W-:Y:S04]  /*d900*/  FMNMX.FTZ R0, R131, R0, !PT ;  /* 0x0000000083007209 */ /* 0x002fe80007810000 */
[----:B------:R-:W-:Y:S05]  /*d910*/  FMNMX.FTZ R0, R57, R0, !PT ;  /* 0x0000000039007209 */ /* 0x000fea0007810000 */
[----:B------:R-:W1:Y:S01]  /*d920*/  MUFU.TANH R50, R53 ;  /* 0x0000003500327308 */ /* 0x000e620000002400 */
[----:B--2---:R-:W-:Y:S09]  /*d930*/  FMNMX.FTZ R4, R44, R4, !PT ;  /* 0x000000042c047209 */ /* 0x004ff20007810000 */
[----:B------:R-:W2:Y:S01]  /*d940*/  MUFU.TANH R247, R64 ;  /* 0x0000004000f77308 */ /* 0x000ea20000002400 */
[----:B---3--:R-:W-:Y:S02]  /*d950*/  MOV R56, R8 ;  /* 0x0000000800387202 */ /* 0x008fe40000000f00 */
[----:B------:R-:W-:Y:S02]  /*d960*/  FMNMX.FTZ R0, R48, R0, !PT ;  /* 0x0000000030007209 */ /* 0x000fe40007810000 */
[----:B------:R-:W-:Y:S05]  /*d970*/  FMNMX.FTZ R4, R56, R4, !PT ;  /* 0x0000000438047209 */ /* 0x000fea0007810000 */
[----:B------:R-:W3:Y:S01]  /*d980*/  MUFU.TANH R25, R54 ;  /* 0x0000003600197308 */ /* 0x000ee20000002400 */
[----:B------:R-:W-:Y:S02]  /*d990*/  FMNMX.FTZ R0, R41, R0, !PT ;  /* 0x0000000029007209 */ /* 0x000fe40007810000 */
[----:B-1----:R-:W-:Y:S07]  /*d9a0*/  FMNMX.FTZ R137, R50, R137, !PT ;  /* 0x0000008932897209 */ /* 0x002fee0007810000 */
[----:B------:R-:W-:Y:S01]  /*d9b0*/  MUFU.TANH R29, R67 ;  /* 0x00000043001d7308 */ /* 0x000fe20000002400 */
[----:B--2---:R-:W-:Y:S09]  /*d9c0*/  FMNMX.FTZ R137, R247, R137, !PT ;  /* 0x00000089f7897209 */ /* 0x004ff20007810000 */
[----:B------:R1:W2:Y:S01]  /*d9d0*/  MUFU.TANH R67, R61 ;  /* 0x0000003d00437308 */ /* 0x0002a20000002400 */
[----:B---3--:R-:W-:Y:S09]  /*d9e0*/  FMNMX.FTZ R4, R25, R4, !PT ;  /* 0x0000000419047209 */ /* 0x008ff20007810000 */
[----:B------:R-:W3:Y:S10]  /*d9f0*/  MUFU.TANH R245, R65 ;  /* 0x0000004100f57308 */ /* 0x000ef40000002400 */
[----:B------:R-:W4:Y:S01]  /*da00*/  MUFU.TANH R228, R55 ;  /* 0x0000003700e47308 */ /* 0x000f220000002400 */
[----:B-1----:R-:W-:Y:S02]  /*da10*/  MOV R61, R5 ;  /* 0x00000005003d7202 */ /* 0x002fe40000000f00 */
[----:B------:R-:W-:Y:S02]  /*da20*/  FMNMX.FTZ R5, R219, R139, !PT ;  /* 0x0000008bdb057209 */ /* 0x000fe40007810000 */
[----:B------:R-:W-:Y:S05]  /*da30*/  FMNMX.FTZ R0, R61, R0, !PT ;  /* 0x000000003d007209 */ /* 0x000fea0007810000 */
[----:B------:R-:W1:Y:S01]  /*da40*/  MUFU.TANH R14, R14 ;  /* 0x0000000e000e7308 */ /* 0x000e620000002400 */
[----:B------:R-:W-:Y:S02]  /*da50*/  FMNMX.FTZ R5, R220, R5, !PT ;  /* 0x00000005dc057209 */ /* 0x000fe40007810000 */
[----:B--2---:R-:W-:Y:S02]  /*da60*/  FMNMX.FTZ R0, R67, R0, !PT ;  /* 0x0000000043007209 */ /* 0x004fe40007810000 */
[----:B---3--:R-:W-:Y:S02]  /*da70*/  FMNMX.FTZ R137, R245, R137, !PT ;  /* 0x00000089f5897209 */ /* 0x008fe40007810000 */
[----:B------:R-:W-:Y:S01]  /*da80*/  MOV R65, R237 ;  /* 0x000000ed00417202 */ /* 0x000fe20000000f00 */
[----:B------:R-:W2:Y:S02]  /*da90*/  SHFL.BFLY PT, R135, R0, 0x2, 0x1f ;  /* 0x0c401f0000877f89 */ /* 0x000ea400000e0000 */
[----:B------:R-:W3:Y:S01]  /*daa0*/  MUFU.TANH R15, R15 ;  /* 0x0000000f000f7308 */ /* 0x000ee20000002400 */
[----:B----4-:R-:W-:Y:S05]  /*dab0*/  FMNMX.FTZ R4, R228, R4, !PT ;  /* 0x00000004e4047209 */ /* 0x010fea0007810000 */
[----:B------:R-:W4:Y:S01]  /*dac0*/  SHFL.BFLY PT, R7, R137, 0x2, 0x1f ;  /* 0x0c401f0089077f89 */ /* 0x000f2200000e0000 */
[----:B------:R-:W-:Y:S03]  /*dad0*/  FMNMX.FTZ R4, R28, R4, !PT ;  /* 0x000000041c047209 */ /* 0x000fe60007810000 */
[----:B------:R-:W4:Y:S01]  /*dae0*/  MUFU.TANH R30, R30 ;  /* 0x0000001e001e7308 */ /* 0x000f220000002400 */
[----:B------:R-:W-:Y:S02]  /*daf0*/  FMNMX.FTZ R4, R29, R4, !PT ;  /* 0x000000041d047209 */ /* 0x000fe40007810000 */
[----:B-1----:R-:W-:Y:S03]  /*db00*/  FMNMX.FTZ R5, R14, R5, !PT ;  /* 0x000000050e057209 */ /* 0x002fe60007810000 */
[----:B------:R-:W1:Y:S04]  /*db10*/  SHFL.BFLY PT, R6, R4, 0x2, 0x1f ;  /* 0x0c401f0004067f89 */ /* 0x000e6800000e0000 */
[----:B------:R1:W-:Y:S01]  /*db20*/  MUFU.TANH R239, R59 ;  /* 0x0000003b00ef7308 */ /* 0x0003e20000002400 */
[----:B--2---:R-:W-:Y:S02]  /*db30*/  FMNMX.FTZ R135, R0, R135, !PT ;  /* 0x0000008700877209 */ /* 0x004fe40007810000 */
[----:B---3--:R-:W-:Y:S04]  /*db40*/  FMNMX.FTZ R5, R15, R5, !PT ;  /* 0x000000050f057209 */ /* 0x008fe80007810000 */
[----:B------:R-:W-:Y:S02]  /*db50*/  FMNMX.FTZ R5, R246, R5, !PT ;  /* 0x00000005f6057209 */ /* 0x000fe40007810000 */
[----:B----4-:R-:W-:Y:S01]  /*db60*/  FMNMX.FTZ R137, R137, R7, !PT ;  /* 0x0000000789897209 */ /* 0x010fe20007810000 */
[----:B------:R-:W2:Y:S01]  /*db70*/  MUFU.TANH R43, R43 ;  /* 0x0000002b002b7308 */ /* 0x000ea20000002400 */
[----:B------:R-:W-:Y:S03]  /*db80*/  FMNMX.FTZ R0, R244, R5, !PT ;  /* 0x00000005f4007209 */ /* 0x000fe60007810000 */
[----:B------:R-:W3:Y:S01]  /*db90*/  SHFL.BFLY PT, R7, R137, 0x1, 0x1f ;  /* 0x0c201f0089077f89 */ /* 0x000ee200000e0000 */
[----:B------:R-:W-:Y:S01]  /*dba0*/  FMNMX.FTZ R5, R30, R0, !PT ;  /* 0x000000001e057209 */ /* 0x000fe20007810000 */
[----:B------:R-:W-:Y:S01]  /*dbb0*/  FMUL.FTZ R0, R63, c[0x0][0x320] ;  /* 0x0000c8003f007a20 */ /* 0x000fe20000410000 */
[----:B------:R-:W-:Y:S02]  /*dbc0*/  MOV R63, R28 ;  /* 0x0000001c003f7202 */ /* 0x000fe40000000f00 */
[----:B------:R-:W-:Y:S01]  /*dbd0*/  FMNMX.FTZ R5, R65, R5, !PT ;  /* 0x0000000541057209 */ /* 0x000fe20007810000 */
[----:B------:R4:W-:Y:S01]  /*dbe0*/  MUFU.TANH R204, R0 ;  /* 0x0000000000cc7308 */ /* 0x0009e20000002400 */
[----:B-1----:R-:W-:Y:S02]  /*dbf0*/  FMNMX.FTZ R4, R4, R6, !PT ;  /* 0x0000000604047209 */ /* 0x002fe40007810000 */
[----:B------:R-:W-:Y:S01]  /*dc00*/  MOV R59, R136 ;  /* 0x00000088003b7202 */ /* 0x000fe20000000f00 */
[----:B------:R-:W1:Y:S03]  /*dc10*/  SHFL.BFLY PT, R6, R135, 0x1, 0x1f ;  /* 0x0c201f0087067f89 */ /* 0x000e6600000e0000 */
[----:B------:R-:W-:Y:S03]  /*dc20*/  FMNMX.FTZ R5, R59, R5, !PT ;  /* 0x000000053b057209 */ /* 0x000fe60007810000 */
[----:B------:R-:W1:Y:S02]  /*dc30*/  MUFU.TANH R64, R46 ;  /* 0x0000002e00407308 */ /* 0x000e640000002400 */
[----:B------:R-:W1:Y:S01]  /*dc40*/  SHFL.BFLY PT, R136, R4, 0x1, 0x1f ;  /* 0x0c201f0004887f89 */ /* 0x000e6200000e0000 */
[----:B---3--:R-:W-:Y:S07]  /*dc50*/  FMNMX.FTZ R137, R137, R7, !PT ;  /* 0x0000000789897209 */ /* 0x008fee0007810000 */
[----:B------:R-:W3:Y:S01]  /*dc60*/  MUFU.TANH R237, R47 ;  /* 0x0000002f00ed7308 */ /* 0x000ee20000002400 */
[C---:B------:R-:W-:Y:S02]  /*dc70*/  FMUL.FTZ R206, R137.reuse, c[0x0][0x2d0] ;  /* 0x0000b40089ce7a20 */ /* 0x040fe40000410000 */
[----:B----4-:R-:W-:Y:S01]  /*dc80*/  FADD.FTZ R0, -R137, R2 ;  /* 0x0000000289007221 */ /* 0x010fe20000010100 */
[----:B--2---:R-:W-:Y:S02]  /*dc90*/  FMNMX.FTZ R2, R43, R5, !PT ;  /* 0x000000052b027209 */ /* 0x004fe40007810000 */
[----:B-1----:R-:W-:Y:S01]  /*dca0*/  FMNMX.FTZ R135, R135, R6, !PT ;  /* 0x0000000687877209 */ /* 0x002fe20007810000 */
[----:B------:R-:W-:Y:S03]  /*dcb0*/  FMUL.FTZ R0, R0, c[0x0][0x2d0] ;  /* 0x0000b40000007a20 */ /* 0x000fe60000410000 */
[----:B------:R-:W1:Y:S01]  /*dcc0*/  MUFU.TANH R243, R58 ;  /* 0x0000003a00f37308 */ /* 0x000e620000002400 */
[----:B------:R-:W-:Y:S01]  /*dcd0*/  FMUL.FTZ R208, R135, c[0x0][0x2d0] ;  /* 0x0000b40087d07a20 */ /* 0x000fe20000410000 */
[----:B------:R-:W-:Y:S02]  /*dce0*/  FMNMX.FTZ R2, R64, R2, !PT ;  /* 0x0000000240027209 */ /* 0x000fe40007810000 */
[----:B------:R-:W-:Y:S01]  /*dcf0*/  FMNMX.FTZ R136, R4, R136, !PT ;  /* 0x0000008804887209 */ /* 0x000fe20007810000 */
[----:B------:R-:W-:Y:S01]  /*dd00*/  FFMA.FTZ R4, R212, c[0x0][0x2d0], -R206 ;  /* 0x0000b400d4047a23 */ /* 0x000fe200000108ce */
[----:B------:R-:W-:Y:S01]  /*dd10*/  MOV R46, R27 ;  /* 0x0000001b002e7202 */ /* 0x000fe20000000f00 */
[----:B------:R-:W-:Y:S03]  /*dd20*/  FFMA.FTZ R8, R217, c[0x0][0x2d0], -R208 ;  /* 0x0000b400d9087a23 */ /* 0x000fe600000108d0 */
[----:B------:R2:W4:Y:S01]  /*dd30*/  MUFU.EX2 R132, R0 ;  /* 0x0000000000847308 */ /* 0x0005220000000800 */
[C---:B------:R-:W-:Y:S01]  /*dd40*/  FMUL.FTZ R207, R136.reuse, c[0x0][0x2d0] ;  /* 0x0000b40088cf7a20 */ /* 0x040fe20000410000 */
[----:B---3--:R-:W-:Y:S03]  /*dd50*/  FMNMX.FTZ R2, R237, R2, !PT ;  /* 0x00000002ed027209 */ /* 0x008fe60007810000 */
[----:B------:R-:W-:Y:S01]  /*dd60*/  FFMA.FTZ R5, R19, c[0x0][0x2d0], -R207 ;  /* 0x0000b40013057a23 */ /* 0x000fe200000108cf */
[----:B------:R-:W-:Y:S04]  /*dd70*/  MOV R47, R26 ;  /* 0x0000001a002f7202 */ /* 0x000fe80000000f00 */
[----:B------:R3:W-:Y:S01]  /*dd80*/  MUFU.EX2 R214, R4 ;  /* 0x0000000400d67308 */ /* 0x0007e20000000800 */
[----:B-1----:R-:W-:Y:S02]  /*dd90*/  FMNMX.FTZ R2, R243, R2, !PT ;  /* 0x00000002f3027209 */ /* 0x002fe40007810000 */
[----:B------:R-:W-:Y:S07]  /*dda0*/  MOV R58, R25 ;  /* 0x00000019003a7202 */ /* 0x000fee0000000f00 */
[----:B------:R1:W-:Y:S01]  /*ddb0*/  MUFU.TANH R205, R62 ;  /* 0x0000003e00cd7308 */ /* 0x0003e20000002400 */
[----:B--2---:R-:W-:Y:S02]  /*ddc0*/  FADD.FTZ R0, -R136, R3 ;  /* 0x0000000388007221 */ /* 0x004fe40000010100 */
[----:B----4-:R-:W-:Y:S01]  /*ddd0*/  FMUL.FTZ R32, R132, R168 ;  /* 0x000000a884207220 */ /* 0x010fe20000410000 */
[----:B------:R-:W-:Y:S01]  /*dde0*/  MOV R168, R59 ;  /* 0x0000003b00a87202 */ /* 0x000fe20000000f00 */
[----:B------:R-:W-:Y:S05]  /*ddf0*/  FMUL.FTZ R0, R0, c[0x0][0x2d0] ;  /* 0x0000b40000007a20 */ /* 0x000fea0000410000 */
[----:B------:R-:W-:Y:S01]  /*de00*/  MUFU.EX2 R236, R5 ;  /* 0x0000000500ec7308 */ /* 0x000fe20000000800 */
[----:B------:R-:W-:Y:S02]  /*de10*/  FMUL.FTZ R33, R132, R169 ;  /* 0x000000a984217220 */ /* 0x000fe40000410000 */
[----:B------:R-:W-:Y:S02]  /*de20*/  IMAD.MOV.U32 R169, RZ, RZ, R48 ;  /* 0x000000ffffa97224 */ /* 0x000fe400078e0030 */
[--C-:B---3--:R-:W-:Y:S02]  /*de30*/  FFMA.FTZ R4, R134, c[0x0][0x2d0], -R206.reuse ;  /* 0x0000b40086047a23 */ /* 0x108fe400000108ce */
[C---:B------:R-:W-:Y:S01]  /*de40*/  FMUL.FTZ R48, R132.reuse, R184 ;  /* 0x000000b884307220 */ /* 0x040fe20000410000 */
[----:B------:R-:W-:Y:S01]  /*de50*/  MOV R184, R246 ;  /* 0x000000f600b87202 */ /* 0x000fe20000000f00 */
[C---:B------:R-:W-:Y:S01]  /*de60*/  FMUL.FTZ R68, R132.reuse, R68 ;  /* 0x0000004484447220 */ /* 0x040fe20000410000 */
[----:B------:R2:W-:Y:S01]  /*de70*/  MUFU.EX2 R231, R4 ;  /* 0x0000000400e77308 */ /* 0x0005e20000000800 */
[C---:B------:R-:W-:Y:S02]  /*de80*/  FMUL.FTZ R69, R132.reuse, R69 ;  /* 0x0000004584457220 */ /* 0x040fe40000410000 */
[C---:B------:R-:W-:Y:S01]  /*de90*/  FMUL.FTZ R80, R132.reuse, R80 ;  /* 0x0000005084507220 */ /* 0x040fe20000410000 */
[----:B-1----:R-:W-:Y:S01]  /*dea0*/  MOV R62, R24 ;  /* 0x00000018003e7202 */ /* 0x002fe20000000f00 */
[C---:B------:R-:W-:Y:S02]  /*deb0*/  FMUL.FTZ R81, R132.reuse, R81 ;  /* 0x0000005184517220 */ /* 0x040fe40000410000 */
[C---:B------:R-:W-:Y:S02]  /*dec0*/  FMUL.FTZ R84, R132.reuse, R84 ;  /* 0x0000005484547220 */ /* 0x040fe40000410000 */
[C---:B------:R-:W-:Y:S01]  /*ded0*/  FMUL.FTZ R85, R132.reuse, R85 ;  /* 0x0000005584557220 */ /* 0x040fe20000410000 */
[----:B------:R1:W3:Y:S01]  /*dee0*/  MUFU.EX2 R133, R0 ;  /* 0x0000000000857308 */ /* 0x0002e20000000800 */
        /* <DEDUP_REMOVED lines=8> */
[----:B--2---:R-:W-:Y:S02]  /*df70*/  FFMA.FTZ R4, R16, c[0x0][0x2d0], -R206 ;  /* 0x0000b40010047a23 */ /* 0x004fe400000108ce */
[C---:B------:R-:W-:Y:S02]  /*df80*/  FMUL.FTZ R16, R132.reuse, R152 ;  /* 0x0000009884107220 */ /* 0x040fe40000410000 */
[C---:B------:R-:W-:Y:S01]  /*df90*/  FMUL.FTZ R117, R132.reuse, R117 ;  /* 0x0000007584757220 */ /* 0x040fe20000410000 */
[----:B------:R2:W-:Y:S01]  /*dfa0*/  MUFU.EX2 R238, R4 ;  /* 0x0000000400ee7308 */ /* 0x0005e20000000800 */
[C---:B------:R-:W-:Y:S02]  /*dfb0*/  FMUL.FTZ R128, R132.reuse, R128 ;  /* 0x0000008084807220 */ /* 0x040fe40000410000 */
[----:B------:R-:W-:Y:S01]  /*dfc0*/  FMUL.FTZ R129, R132, R129 ;  /* 0x0000008184817220 */ /* 0x000fe20000410000 */
[----:B-1----:R-:W-:Y:S01]  /*dfd0*/  FMNMX.FTZ R0, R239, R2, !PT ;  /* 0x00000002ef007209 */ /* 0x002fe20007810000 */
[----:B------:R-:W-:Y:S01]  /*dfe0*/  FADD.FTZ R2, -R135, R138 ;  /* 0x0000008a87027221 */ /* 0x000fe20000010100 */
[----:B------:R-:W-:Y:S01]  /*dff0*/  MOV R138, R29 ;  /* 0x0000001d008a7202 */ /* 0x000fe20000000f00 */
[----:B---3--:R-:W-:Y:S01]  /*e000*/  FMUL.FTZ R19, R133, R155 ;  /* 0x0000009b85137220 */ /* 0x008fe20000410000 */
[----:B------:R-:W-:Y:S01]  /*e010*/  FMNMX.FTZ R0, R205, R0, !PT ;  /* 0x00000000cd007209 */ /* 0x000fe20007810000 */
[----:B------:R-:W-:Y:S02]  /*e020*/  FMUL.FTZ R2, R2, c[0x0][0x2d0] ;  /* 0x0000b40002027a20 */ /* 0x000fe40000410000 */
[----:B------:R-:W-:Y:S01]  /*e030*/  FMUL.FTZ R34, R133, R170 ;  /* 0x000000aa85227220 */ /* 0x000fe20000410000 */
[----:B------:R-:W-:Y:S01]  /*e040*/  FMNMX.FTZ R0, R204, R0, !PT ;  /* 0x00000000cc007209 */ /* 0x000fe20007810000 */
[----:B------:R1:W3:Y:S01]  /*e050*/  MUFU.EX2 R3, R2 ;  /* 0x0000000200037308 */ /* 0x0002e20000000800 */
[----:B----4-:R-:W-:Y:S01]  /*e060*/  @P1 SHF.L.U32 R8, R9, 0x5, RZ ;  /* 0x0000000509081819 */ /* 0x010fe200000006ff */
[----:B------:R-:W-:Y:S01]  /*e070*/  FMUL.FTZ R35, R133, R171 ;  /* 0x000000ab85237220 */ /* 0x000fe20000410000 */
[----:B------:R-:W-:Y:S01]  /*e080*/  @P1 SHF.L.U64.HI R9, R9, R242, c[0x0][0x1e4] ;  /* 0x0000790009091619 */ /* 0x000fe200000102f2 */
[C---:B------:R-:W-:Y:S01]  /*e090*/  FMUL.FTZ R70, R133.reuse, R70 ;  /* 0x0000004685467220 */ /* 0x040fe20000410000 */
[----:B------:R-:W-:Y:S01]  /*e0a0*/  MOV R170, R51 ;  /* 0x0000003300aa7202 */ /* 0x000fe20000000f00 */
[C---:B------:R-:W-:Y:S01]  /*e0b0*/  FMUL.FTZ R51, R133.reuse, R187 ;  /* 0x000000bb85337220 */ /* 0x040fe20000410000 */
[----:B------:R-:W-:Y:S01]  /*e0c0*/  MOV R171, R56 ;  /* 0x0000003800ab7202 */ /* 0x000fe20000000f00 */
[C---:B------:R-:W-:Y:S02]  /*e0d0*/  FMUL.FTZ R71, R133.reuse, R71 ;  /* 0x0000004785477220 */ /* 0x040fe40000410000 */
[----:B------:R-:W-:Y:S02]  /*e0e0*/  FMUL.FTZ R82, R133, R82 ;  /* 0x0000005285527220 */ /* 0x000fe40000410000 */
[--C-:B--2---:R-:W-:Y:S02]  /*e0f0*/  FFMA.FTZ R4, R17, c[0x0][0x2d0], -R206.reuse ;  /* 0x0000b40011047a23 */ /* 0x104fe400000108ce */
[----:B------:R-:W-:Y:S02]  /*e100*/  FMUL.FTZ R17, R132, R153 ;  /* 0x0000009984117220 */ /* 0x000fe40000410000 */
[----:B------:R-:W2:Y:S01]  /*e110*/  MUFU.EX2 R20, R4 ;  /* 0x0000000400147308 */ /* 0x000ea20000000800 */
[C---:B------:R-:W-:Y:S02]  /*e120*/  FMUL.FTZ R83, R133.reuse, R83 ;  /* 0x0000005385537220 */ /* 0x040fe40000410000 */
[C---:B------:R-:W-:Y:S02]  /*e130*/  FMUL.FTZ R86, R133.reuse, R86 ;  /* 0x0000005685567220 */ /* 0x040fe40000410000 */
[C---:B------:R-:W-:Y:S02]  /*e140*/  FMUL.FTZ R87, R133.reuse, R87 ;  /* 0x0000005785577220 */ /* 0x040fe40000410000 */
[----:B------:R-:W-:Y:S01]  /*e150*/  FMUL.FTZ R98, R133, R98 ;  /* 0x0000006285627220 */ /* 0x000fe20000410000 */
[----:B-1----:R-:W1:Y:S01]  /*e160*/  SHFL.BFLY PT, R2, R0, 0x2, 0x1f ;  /* 0x0c401f0000027f89 */ /* 0x002e6200000e0000 */
[C---:B---3--:R-:W-:Y:S01]  /*e170*/  FMUL.FTZ R28, R3.reuse, R164 ;  /* 0x000000a4031c7220 */ /* 0x048fe20000410000 */
[----:B------:R-:W-:Y:S01]  /*e180*/  MOV R164, R235 ;  /* 0x000000eb00a47202 */ /* 0x000fe20000000f00 */
[C---:B------:R-:W-:Y:S01]  /*e190*/  FMUL.FTZ R24, R3.reuse, R160 ;  /* 0x000000a003187220 */ /* 0x040fe20000410000 */
[----:B------:R-:W-:Y:S01]  /*e1a0*/  MOV R160, R60 ;  /* 0x0000003c00a07202 */ /* 0x000fe20000000f00 */
[C---:B------:R-:W-:Y:S01]  /*e1b0*/  FMUL.FTZ R25, R3.reuse, R161 ;  /* 0x000000a103197220 */ /* 0x040fe20000410000 */
[----:B------:R-:W-:Y:S01]  /*e1c0*/  MOV R161, R50 ;  /* 0x0000003200a17202 */ /* 0x000fe20000000f00 */
[C---:B------:R-:W-:Y:S01]  /*e1d0*/  FMUL.FTZ R29, R3.reuse, R165 ;  /* 0x000000a5031d7220 */ /* 0x040fe20000410000 */
[----:B------:R-:W-:Y:S01]  /*e1e0*/  MOV R165, R67 ;  /* 0x0000004300a57202 */ /* 0x000fe20000000f00 */
[C---:B------:R-:W-:Y:S02]  /*e1f0*/  FMUL.FTZ R40, R3.reuse, R176 ;  /* 0x000000b003287220 */ /* 0x040fe40000410000 */
[C---:B------:R-:W-:Y:S02]  /*e200*/  FMUL.FTZ R56, R3.reuse, R192 ;  /* 0x000000c003387220 */ /* 0x040fe40000410000 */
[----:B------:R-:W-:Y:S02]  /*e210*/  FMUL.FTZ R60, R3, R196 ;  /* 0x000000c4033c7220 */ /* 0x000fe40000410000 */
[----:B------:R-:W-:Y:S01]  /*e220*/  FMUL.FTZ R50, R133, R186 ;  /* 0x000000ba85327220 */ /* 0x000fe20000410000 */
[----:B--2---:R-:W-:Y:S01]  /*e230*/  MOV R217, R20 ;  /* 0x0000001400d97202 */ /* 0x004fe20000000f00 */
[--C-:B------:R-:W-:Y:S02]  /*e240*/  FFMA.FTZ R4, R213, c[0x0][0x2d0], -R207.reuse ;  /* 0x0000b400d5047a23 */ /* 0x100fe400000108cf */
[----:B------:R-:W-:Y:S02]  /*e250*/  FMUL.FTZ R67, R133, R203 ;  /* 0x000000cb85437220 */ /* 0x000fe40000410000 */
[----:B------:R2:W-:Y:S01]  /*e260*/  MUFU.EX2 R240, R4 ;  /* 0x0000000400f07308 */ /* 0x0005e20000000800 */
[C---:B------:R-:W-:Y:S01]  /*e270*/  FMUL.FTZ R72, R3.reuse, R72 ;  /* 0x0000004803487220 */ /* 0x040fe20000410000 */
[----:B-1----:R-:W-:Y:S01]  /*e280*/  FMNMX.FTZ R0, R0, R2, !PT ;  /* 0x0000000200007209 */ /* 0x002fe20007810000 */
[--C-:B------:R-:W-:Y:S02]  /*e290*/  FFMA.FTZ R2, R216, c[0x0][0x2d0], -R207.reuse ;  /* 0x0000b400d8027a23 */ /* 0x100fe400000108cf */
[C---:B------:R-:W-:Y:S02]  /*e2a0*/  FMUL.FTZ R73, R3.reuse, R73 ;  /* 0x0000004903497220 */ /* 0x040fe40000410000 */
[C---:B------:R-:W-:Y:S03]  /*e2b0*/  FMUL.FTZ R76, R3.reuse, R76 ;  /* 0x0000004c034c7220 */ /* 0x040fe60000410000 */
[----:B------:R1:W-:Y:S01]  /*e2c0*/  MUFU.EX2 R215, R2 ;  /* 0x0000000200d77308 */ /* 0x0003e20000000800 */
[C---:B------:R-:W-:Y:S02]  /*e2d0*/  FMUL.FTZ R77, R3.reuse, R77 ;  /* 0x0000004d034d7220 */ /* 0x040fe40000410000 */
[C---:B------:R-:W-:Y:S02]  /*e2e0*/  FMUL.FTZ R88, R3.reuse, R88 ;  /* 0x0000005803587220 */ /* 0x040fe40000410000 */
[----:B------:R-:W-:Y:S02]  /*e2f0*/  FMUL.FTZ R89, R3, R89 ;  /* 0x0000005903597220 */ /* 0x000fe40000410000 */
[--C-:B------:R-:W-:Y:S02]  /*e300*/  FFMA.FTZ R160, R160, c[0x0][0x2d0], -R206.reuse ;  /* 0x0000b400a0a07a23 */ /* 0x100fe400000108ce */
[----:B------:R-:W-:Y:S02]  /*e310*/  FFMA.FTZ R161, R161, c[0x0][0x2d0], -R206 ;  /* 0x0000b400a1a17a23 */ /* 0x000fe400000108ce */
[C---:B------:R-:W-:Y:S02]  /*e320*/  FMUL.FTZ R92, R3.reuse, R92 ;  /* 0x0000005c035c7220 */ /* 0x040fe40000410000 */
[----:B------:R-:W-:Y:S02]  /*e330*/  FMUL.FTZ R93, R3, R93 ;  /* 0x0000005d035d7220 */ /* 0x000fe40000410000 */
[----:B--2---:R-:W-:Y:S02]  /*e340*/  FFMA.FTZ R4, R18, c[0x0][0x2d0], -R207 ;  /* 0x0000b40012047a23 */ /* 0x004fe400000108cf */
[C---:B------:R-:W-:Y:S02]  /*e350*/  FMUL.FTZ R18, R133.reuse, R154 ;  /* 0x0000009a85127220 */ /* 0x040fe40000410000 */
[----:B------:R2:W-:Y:S01]  /*e360*/  MUFU.EX2 R234, R4 ;  /* 0x0000000400ea7308 */ /* 0x0005e20000000800 */
[C---:B------:R-:W-:Y:S02]  /*e370*/  FMUL.FTZ R99, R133.reuse, R99 ;  /* 0x0000006385637220 */ /* 0x040fe40000410000 */
[C---:B------:R-:W-:Y:S01]  /*e380*/  FMUL.FTZ R102, R133.reuse, R102 ;  /* 0x0000006685667220 */ /* 0x040fe20000410000 */
[----:B-1----:R-:W1:Y:S01]  /*e390*/  SHFL.BFLY PT, R2, R0, 0x1, 0x1f ;  /* 0x0c201f0000027f89 */ /* 0x002e6200000e0000 */
[----:B------:R-:W-:Y:S02]  /*e3a0*/  FMUL.FTZ R103, R133, R103 ;  /* 0x0000006785677220 */ /* 0x000fe40000410000 */
[C---:B------:R-:W-:Y:S02]  /*e3b0*/  FMUL.FTZ R104, R3.reuse, R104 ;  /* 0x0000006803687220 */ /* 0x040fe40000410000 */
[C---:B------:R-:W-:Y:S02]  /*e3c0*/  FMUL.FTZ R105, R3.reuse, R105 ;  /* 0x0000006903697220 */ /* 0x040fe40000410000 */
[C---:B------:R-:W-:Y:S02]  /*e3d0*/  FMUL.FTZ R108, R3.reuse, R108 ;  /* 0x0000006c036c7220 */ /* 0x040fe40000410000 */
[----:B------:R-:W-:Y:S02]  /*e3e0*/  FMUL.FTZ R109, R3, R109 ;  /* 0x0000006d036d7220 */ /* 0x000fe40000410000 */
[C---:B------:R-:W-:Y:S02]  /*e3f0*/  FMUL.FTZ R114, R133.reuse, R114 ;  /* 0x0000007285727220 */ /* 0x040fe40000410000 */
[C---:B------:R-:W-:Y:S02]  /*e400*/  FMUL.FTZ R115, R133.reuse, R115 ;  /* 0x0000007385737220 */ /* 0x040fe40000410000 */
[C---:B------:R-:W-:Y:S02]  /*e410*/  FMUL.FTZ R118, R133.reuse, R118 ;  /* 0x0000007685767220 */ /* 0x040fe40000410000 */
[----:B------:R-:W-:Y:S01]  /*e420*/  FMUL.FTZ R119, R133, R119 ;  /* 0x0000007785777220 */ /* 0x000fe20000410000 */
[----:B--2---:R-:W-:Y:S01]  /*e430*/  @P1 SHF.R.S32.HI R4, RZ, 0x1f, R249 ;  /* 0x0000001fff041819 */ /* 0x004fe200000114f9 */
[C---:B------:R-:W-:Y:S02]  /*e440*/  FMUL.FTZ R120, R3.reuse, R120 ;  /* 0x0000007803787220 */ /* 0x040fe40000410000 */
[----:B------:R-:W-:Y:S01]  /*e450*/  FMUL.FTZ R121, R3, R121 ;  /* 0x0000007903797220 */ /* 0x000fe20000410000 */
[----:B-1----:R-:W-:Y:S01]  /*e460*/  FMNMX.FTZ R134, R0, R2, !PT ;  /* 0x0000000200867209 */ /* 0x002fe20007810000 */
[----:B------:R-:W-:Y:S02]  /*e470*/  @P1 IMAD R2, R4, c[0x0][0x1e0], RZ ;  /* 0x0000780004021a24 */ /* 0x000fe400078e02ff */
[C---:B------:R-:W-:Y:S04]  /*e480*/  @P1 IMAD.WIDE.U32 R4, R249.reuse, c[0x0][0x1e0], RZ ;  /* 0x00007800f9041a25 */ /* 0x040fe800078e00ff */
[----:B------:R-:W-:Y:S01]  /*e490*/  @P1 IMAD R2, R249, c[0x0][0x1e4], R2 ;  /* 0x00007900f9021a24 */ /* 0x000fe200078e0202 */
[----:B------:R-:W-:Y:S01]  /*e4a0*/  @P1 SHF.L.U32 R6, R4, 0x6, RZ ;  /* 0x0000000604061819 */ /* 0x000fe200000006ff */
[----:B------:R-:W-:Y:S01]  /*e4b0*/  FADD.FTZ R0, -R134, R139 ;  /* 0x0000008b86007221 */ /* 0x000fe20000010100 */
[----:B------:R-:W-:Y:S01]  /*e4c0*/  MOV R139, R30 ;  /* 0x0000001e008b7202 */ /* 0x000fe20000000f00 */
[----:B------:R-:W-:Y:S01]  /*e4d0*/  FMUL.FTZ R124, R3, R124 ;  /* 0x0000007c037c7220 */ /* 0x000fe20000410000 */
[----:B------:R-:W-:Y:S01]  /*e4e0*/  @P1 IADD3 R2, R5, R2, RZ ;  /* 0x0000000205021210 */ /* 0x000fe20007ffe0ff */
[----:B------:R-:W-:Y:S01]  /*e4f0*/  FMUL.FTZ R0, R0, c[0x0][0x2d0] ;  /* 0x0000b40000007a20 */ /* 0x000fe20000410000 */
[----:B------:R-:W-:Y:S01]  /*e500*/  @P1 IADD3 R5, P3, R6, R10, RZ ;  /* 0x0000000a06051210 */ /* 0x000fe20007f7e0ff */
[----:B------:R-:W-:Y:S01]  /*e510*/  FMUL.FTZ R125, R3, R125 ;  /* 0x0000007d037d7220 */ /* 0x000fe20000410000 */
[----:B------:R-:W-:Y:S01]  /*e520*/  @P1 SHF.L.U64.HI R2, R4, 0x6, R2 ;  /* 0x0000000604021819 */ /* 0x000fe20000010202 */
[----:B------:R-:W-:Y:S01]  /*e530*/  FMUL.FTZ R130, R133, R130 ;  /* 0x0000008285827220 */ /* 0x000fe20000410000 */
[----:B------:R-:W-:Y:S01]  /*e540*/  @P1 LEA R4, P2, R5, c[0x0][0x1c8], 0x1 ;  /* 0x0000720005041a11 */ /* 0x000fe200078408ff */
[----:B------:R-:W1:Y:S01]  /*e550*/  MUFU.EX2 R0, R0 ;  /* 0x0000000000007308 */ /* 0x000e620000000800 */
[----:B------:R-:W-:Y:S01]  /*e560*/  MOV R176, R139 ;  /* 0x0000008b00b07202 */ /* 0x000fe20000000f00 */
[----:B------:R-:W-:Y:S01]  /*e570*/  @P1 IMAD.X R7, R2, 0x1, R21, P3 ;  /* 0x0000000102071824 */ /* 0x000fe200018e0615 */
[----:B------:R-:W-:Y:S02]  /*e580*/  @P1 IADD3 R6, P4, P3, R6, 0x40, R10 ;  /* 0x0000004006061810 */ /* 0x000fe40007b9e00a */
[----:B------:R-:W-:Y:S01]  /*e590*/  MOV R139, R45 ;  /* 0x0000002d008b7202 */ /* 0x000fe20000000f00 */
[----:B------:R-:W-:Y:S01]  /*e5a0*/  FMUL.FTZ R45, R3, R181 ;  /* 0x000000b5032d7220 */ /* 0x000fe20000410000 */
[----:B------:R-:W-:Y:S01]  /*e5b0*/  @P1 LEA.HI.X R5, R5, c[0x0][0x1cc], R7, 0x1, P2 ;  /* 0x0000730005051a11 */ /* 0x000fe200010f0c07 */
[----:B------:R-:W-:Y:S01]  /*e5c0*/  FFMA.FTZ R7, R218, c[0x0][0x2d0], -R208 ;  /* 0x0000b400da077a23 */ /* 0x000fe200000108d0 */
[----:B------:R-:W-:Y:S01]  /*e5d0*/  @P1 IADD3.X R2, R2, RZ, R21, P4, P3 ;  /* 0x000000ff02021210 */ /* 0x000fe200027e6415 */
[----:B------:R-:W-:Y:S01]  /*e5e0*/  FFMA.FTZ R139, R139, c[0x0][0x2d0], -R206 ;  /* 0x0000b4008b8b7a23 */ /* 0x000fe200000108ce */
[C---:B------:R-:W-:Y:S01]  /*e5f0*/  @P1 LEA R10, P2, R6.reuse, c[0x0][0x1c8], 0x1 ;  /* 0x00007200060a1a11 */ /* 0x040fe200078408ff */
[----:B------:R2:W-:Y:S01]  /*e600*/  MUFU.EX2 R216, R7 ;  /* 0x0000000700d87308 */ /* 0x0005e20000000800 */
[----:B------:R3:W-:Y:S01]  /*e610*/  @P1 LDGSTS.E.BYPASS.LTC128B.128 [R248+0x4100], [R4.64], !P0 ;  /* 0x0410000004f81fae */ /* 0x0007e2000c101d46 */
[----:B------:R-:W-:Y:S02]  /*e620*/  MOV R181, R46 ;  /* 0x0000002e00b57202 */ /* 0x000fe40000000f00 */
[----:B------:R-:W-:Y:S01]  /*e630*/  @P1 LEA.HI.X R11, R6, c[0x0][0x1cc], R2, 0x1, P2 ;  /* 0x00007300060b1a11 */ /* 0x000fe200010f0c02 */
[--C-:B------:R-:W-:Y:S01]  /*e640*/  FFMA.FTZ R2, R12, c[0x0][0x2d0], -R208.reuse ;  /* 0x0000b4000c027a23 */ /* 0x100fe200000108d0 */
[----:B------:R-:W-:Y:S01]  /*e650*/  @P1 IADD3 R6, P2, R4, R8, RZ ;  /* 0x0000000804061210 */ /* 0x000fe20007f5e0ff */
[C---:B------:R-:W-:Y:S01]  /*e660*/  FMUL.FTZ R12, R3.reuse, R148 ;  /* 0x00000094030c7220 */ /* 0x040fe20000410000 */
[----:B------:R-:W-:Y:S01]  /*e670*/  MOV R218, R49 ;  /* 0x0000003100da7202 */ /* 0x000fe20000000f00 */
[----:B------:R4:W-:Y:S01]  /*e680*/  @P1 LDGSTS.E.BYPASS.LTC128B.128 [R248+0x6100], [R10.64], !P6 ;  /* 0x061000000af81fae */ /* 0x0009e2000f101d46 */
[----:B------:R4:W-:Y:S01]  /*e690*/  MUFU.EX2 R213, R2 ;  /* 0x0000000200d57308 */ /* 0x0009e20000000800 */
[----:B------:R-:W-:Y:S02]  /*e6a0*/  FMUL.FTZ R49, R132, R185 ;  /* 0x000000b984317220 */ /* 0x000fe40000410000 */
[C---:B-1----:R-:W-:Y:S01]  /*e6b0*/  FMUL.FTZ R26, R0.reuse, R162 ;  /* 0x000000a2001a7220 */ /* 0x042fe20000410000 */
[----:B------:R-:W-:Y:S01]  /*e6c0*/  MOV R162, R64 ;  /* 0x0000004000a27202 */ /* 0x000fe20000000f00 */
[C---:B------:R-:W-:Y:S01]  /*e6d0*/  FMUL.FTZ R27, R0.reuse, R163 ;  /* 0x000000a3001b7220 */ /* 0x040fe20000410000 */
[----:B------:R-:W-:Y:S01]  /*e6e0*/  MOV R163, R57 ;  /* 0x0000003900a37202 */ /* 0x000fe20000000f00 */
[C---:B------:R-:W-:Y:S02]  /*e6f0*/  FMUL.FTZ R59, R0.reuse, R195 ;  /* 0x000000c3003b7220 */ /* 0x040fe40000410000 */
[C---:B------:R-:W-:Y:S01]  /*e700*/  FMUL.FTZ R30, R0.reuse, R166 ;  /* 0x000000a6001e7220 */ /* 0x040fe20000410000 */
[----:B------:R-:W-:Y:S01]  /*e710*/  MOV R166, R61 ;  /* 0x0000003d00a67202 */ /* 0x000fe20000000f00 */
[----:B------:R-:W-:Y:S01]  /*e720*/  FMUL.FTZ R46, R0, R182 ;  /* 0x000000b6002e7220 */ /* 0x000fe20000410000 */
[----:B------:R-:W-:Y:S01]  /*e730*/  MOV R182, R66 ;  /* 0x0000004200b67202 */ /* 0x000fe20000000f00 */
[----:B------:R-:W-:Y:S01]  /*e740*/  FMUL.FTZ R61, R3, R197 ;  /* 0x000000c5033d7220 */ /* 0x000fe20000410000 */
[----:B--2---:R-:W-:Y:S01]  /*e750*/  @P1 IADD3.X R7, R5, R9, RZ, P2, !PT ;  /* 0x0000000905071210 */ /* 0x004fe200017fe4ff */
[----:B------:R-:W-:Y:S02]  /*e760*/  FMUL.FTZ R57, R3, R193 ;  /* 0x000000c103397220 */ /* 0x000fe40000410000 */
[----:B------:R-:W-:Y:S01]  /*e770*/  FMUL.FTZ R64, R132, R200 ;  /* 0x000000c884407220 */ /* 0x000fe20000410000 */
[----:B---3--:R-:W-:Y:S01]  /*e780*/  @P1 IADD3 R4, P3, R6, R8, RZ ;  /* 0x0000000806041210 */ /* 0x008fe20007f7e0ff */
[----:B------:R1:W-:Y:S01]  /*e790*/  @P1 LDGSTS.E.BYPASS.LTC128B.128 [R248+0x4900], [R6.64], !P0 ;  /* 0x0490000006f81fae */ /* 0x0003e2000c101d46 */
[----:B------:R-:W-:Y:S02]  /*e7a0*/  FMUL.FTZ R66, R133, R202 ;  /* 0x000000ca85427220 */ /* 0x000fe40000410000 */
[-C--:B------:R-:W-:Y:S01]  /*e7b0*/  @P1 IADD3.X R5, R7, R9.reuse, RZ, P3, !PT ;  /* 0x0000000907051210 */ /* 0x080fe20001ffe4ff */
[----:B------:R-:W-:Y:S01]  /*e7c0*/  FMUL.FTZ R74, R0, R74 ;  /* 0x0000004a004a7220 */ /* 0x000fe20000410000 */
[----:B------:R-:W-:Y:S01]  /*e7d0*/  @P1 IADD3 R8, P2, R4, R8, RZ ;  /* 0x0000000804081210 */ /* 0x000fe20007f5e0ff */
[----:B----4-:R-:W-:Y:S02]  /*e7e0*/  FFMA.FTZ R2, R13, c[0x0][0x2d0], -R208 ;  /* 0x0000b4000d027a23 */ /* 0x010fe400000108d0 */
[----:B------:R1:W-:Y:S01]  /*e7f0*/  @P1 LDGSTS.E.BYPASS.LTC128B.128 [R248+0x6900], [R6.64+0x80], !P6 ;  /* 0x0690008006f81fae */ /* 0x0003e2000f101d46 */
[----:B------:R-:W-:Y:S01]  /*e800*/  @P1 IADD3.X R9, R5, R9, RZ, P2, !PT ;  /* 0x0000000905091210 */ /* 0x000fe200017fe4ff */
[----:B------:R-:W2:Y:S01]  /*e810*/  MUFU.EX2 R241, R2 ;  /* 0x0000000200f17308 */ /* 0x000ea20000000800 */
[C---:B------:R-:W-:Y:S02]  /*e820*/  FMUL.FTZ R10, R0.reuse, R142 ;  /* 0x0000008e000a7220 */ /* 0x040fe40000410000 */
[C---:B------:R-:W-:Y:S02]  /*e830*/  FMUL.FTZ R11, R0.reuse, R143 ;  /* 0x0000008f000b7220 */ /* 0x040fe40000410000 */
[----:B------:R-:W-:Y:S01]  /*e840*/  FMUL.FTZ R13, R3, R149 ;  /* 0x00000095030d7220 */ /* 0x000fe20000410000 */
[----:B------:R3:W-:Y:S01]  /*e850*/  @P1 LDGSTS.E.BYPASS.LTC128B.128 [R248+0x5100], [R4.64], !P0 ;  /* 0x0510000004f81fae */ /* 0x0007e2000c101d46 */
[C---:B------:R-:W-:Y:S02]  /*e860*/  FMUL.FTZ R75, R0.reuse, R75 ;  /* 0x0000004b004b7220 */ /* 0x040fe40000410000 */
[C---:B------:R-:W-:Y:S02]  /*e870*/  FMUL.FTZ R78, R0.reuse, R78 ;  /* 0x0000004e004e7220 */ /* 0x040fe40000410000 */
[C---:B------:R-:W-:Y:S02]  /*e880*/  FMUL.FTZ R79, R0.reuse, R79 ;  /* 0x0000004f004f7220 */ /* 0x040fe40000410000 */
[C---:B------:R-:W-:Y:S01]  /*e890*/  FMUL.FTZ R90, R0.reuse, R90 ;  /* 0x0000005a005a7220 */ /* 0x040fe20000410000 */
[----:B------:R3:W-:Y:S01]  /*e8a0*/  @P1 LDGSTS.E.BYPASS.LTC128B.128 [R248+0x7100], [R4.64+0x80], !P6 ;  /* 0x0710008004f81fae */ /* 0x0007e2000f101d46 */
[C---:B------:R-:W-:Y:S02]  /*e8b0*/  FMUL.FTZ R91, R0.reuse, R91 ;  /* 0x0000005b005b7220 */ /* 0x040fe40000410000 */
[C---:B------:R-:W-:Y:S02]  /*e8c0*/  FMUL.FTZ R94, R0.reuse, R94 ;  /* 0x0000005e005e7220 */ /* 0x040fe40000410000 */
[C---:B------:R-:W-:Y:S02]  /*e8d0*/  FMUL.FTZ R95, R0.reuse, R95 ;  /* 0x0000005f005f7220 */ /* 0x040fe40000410000 */
[C---:B------:R-:W-:Y:S01]  /*e8e0*/  FMUL.FTZ R106, R0.reuse, R106 ;  /* 0x0000006a006a7220 */ /* 0x040fe20000410000 */
[----:B------:R4:W-:Y:S01]  /*e8f0*/  @P1 LDGSTS.E.BYPASS.LTC128B.128 [R248+0x5900], [R8.64], !P0 ;  /* 0x0590000008f81fae */ /* 0x0009e2000c101d46 */
[----:B------:R-:W-:Y:S01]  /*e900*/  FMUL.FTZ R107, R0, R107 ;  /* 0x0000006b006b7220 */ /* 0x000fe20000410000 */
[----:B--2---:R-:W-:Y:S01]  /*e910*/  F2FP.PACK_AB R142, R241, R213 ;  /* 0x000000d5f18e723e */ /* 0x004fe200000000ff */
[----:B------:R-:W-:Y:S02]  /*e920*/  FMUL.FTZ R2, R134, c[0x0][0x2d0] ;  /* 0x0000b40086027a20 */ /* 0x000fe40000410000 */
[----:B-1----:R-:W-:Y:S01]  /*e930*/  FMUL.FTZ R7, R133, R147 ;  /* 0x0000009385077220 */ /* 0x002fe20000410000 */
[----:B------:R-:W-:Y:S01]  /*e940*/  F2FP.PACK_AB R147, R236, R234 ;  /* 0x000000eaec93723e */ /* 0x000fe200000000ff */
[--C-:B------:R-:W-:Y:S01]  /*e950*/  FFMA.FTZ R6, R219, c[0x0][0x2d0], -R2.reuse ;  /* 0x0000b400db067a23 */ /* 0x100fe20000010802 */
[----:B------:R4:W-:Y:S01]  /*e960*/  @P1 LDGSTS.E.BYPASS.LTC128B.128 [R248+0x7900], [R8.64+0x80], !P6 ;  /* 0x0790008008f81fae */ /* 0x0009e2000f101d46 */
[----:B------:R-:W-:Y:S01]  /*e970*/  MOV R219, R41 ;  /* 0x0000002900db7202 */ /* 0x000fe20000000f00 */
[----:B------:R-:W-:Y:S01]  /*e980*/  FMUL.FTZ R41, R3, R177 ;  /* 0x000000b103297220 */ /* 0x000fe20000410000 */
[----:B------:R1:W-:Y:S01]  /*e990*/  MUFU.EX2 R209, R6 ;  /* 0x0000000600d17308 */ /* 0x0003e20000000800 */
[----:B------:R-:W-:Y:S01]  /*e9a0*/  MOV R177, R42 ;  /* 0x0000002a00b17202 */ /* 0x000fe20000000f00 */
[C---:B------:R-:W-:Y:S02]  /*e9b0*/  FMUL.FTZ R42, R0.reuse, R178 ;  /* 0x000000b2002a7220 */ /* 0x040fe40000410000 */
[C---:B------:R-:W-:Y:S01]  /*e9c0*/  FMUL.FTZ R110, R0.reuse, R110 ;  /* 0x0000006e006e7220 */ /* 0x040fe20000410000 */
[----:B------:R-:W2:Y:S01]  /*e9d0*/  LDSM.16.MT88.4 R20, [R229] ;  /* 0x00000000e514783b */ /* 0x000ea20000004200 */
[----:B------:R-:W-:Y:S02]  /*e9e0*/  FMUL.FTZ R111, R0, R111 ;  /* 0x0000006f006f7220 */ /* 0x000fe40000410000 */
[--C-:B---3--:R-:W-:Y:S01]  /*e9f0*/  FFMA.FTZ R4, R220, c[0x0][0x2d0], -R2.reuse ;  /* 0x0000b400dc047a23 */ /* 0x108fe20000010802 */
[----:B------:R-:W-:Y:S01]  /*ea00*/  MOV R220, R245 ;  /* 0x000000f500dc7202 */ /* 0x000fe20000000f00 */
[----:B------:R-:W-:Y:S01]  /*ea10*/  FMUL.FTZ R5, R132, R145 ;  /* 0x0000009184057220 */ /* 0x000fe20000410000 */
[----:B------:R-:W-:Y:S01]  /*ea20*/  F2FP.PACK_AB R145, R240, R215 ;  /* 0x000000d7f091723e */ /* 0x000fe200000000ff */
[----:B------:R3:W3:Y:S01]  /*ea30*/  MUFU.EX2 R210, R4 ;  /* 0x0000000400d27308 */ /* 0x0006e20000000800 */
[----:B------:R-:W2:Y:S01]  /*ea40*/  LDSM.16.MT88.4 R36, [R230] ;  /* 0x00000000e624783b */ /* 0x000ea20000004200 */
[C---:B------:R-:W-:Y:S02]  /*ea50*/  FMUL.FTZ R122, R0.reuse, R122 ;  /* 0x0000007a007a7220 */ /* 0x040fe40000410000 */
[C---:B------:R-:W-:Y:S02]  /*ea60*/  FMUL.FTZ R123, R0.reuse, R123 ;  /* 0x0000007b007b7220 */ /* 0x040fe40000410000 */
[C---:B------:R-:W-:Y:S02]  /*ea70*/  FMUL.FTZ R126, R0.reuse, R126 ;  /* 0x0000007e007e7220 */ /* 0x040fe40000410000 */
[----:B------:R-:W-:Y:S01]  /*ea80*/  FMUL.FTZ R127, R0, R127 ;  /* 0x0000007f007f7220 */ /* 0x000fe20000410000 */
[----:B------:R-:W2:Y:S01]  /*ea90*/  LDSM.16.MT88.4 R52, [R233] ;  /* 0x00000000e934783b */ /* 0x000ea20000004200 */
[----:B-1----:R-:W-:Y:S01]  /*eaa0*/  FMUL.FTZ R6, R133, R146 ;  /* 0x0000009285067220 */ /* 0x002fe20000410000 */
[----:B------:R-:W-:Y:S01]  /*eab0*/  F2FP.PACK_AB R146, R217, R238 ;  /* 0x000000eed992723e */ /* 0x000fe200000000ff */
[C---:B----4-:R-:W-:Y:S01]  /*eac0*/  FMUL.FTZ R8, R3.reuse, R140 ;  /* 0x0000008c03087220 */ /* 0x050fe20000410000 */
[----:B------:R-:W-:Y:S01]  /*ead0*/  F2FP.PACK_AB R140, R216, R212 ;  /* 0x000000d4d88c723e */ /* 0x000fe200000000ff */
[----:B------:R-:W-:Y:S03]  /*eae0*/  FMUL.FTZ R9, R3, R141 ;  /* 0x0000008d03097220 */ /* 0x000fe60000410000 */
[----:B------:R-:W-:Y:S01]  /*eaf0*/  LDSM.16.MT88.4 R152, [R229+0x2000] ;  /* 0x00200000e598783b */ /* 0x000fe20000004200 */
[--C-:B---3--:R-:W-:Y:S01]  /*eb00*/  FFMA.FTZ R4, R14, c[0x0][0x2d0], -R2.reuse ;  /* 0x0000b4000e047a23 */ /* 0x108fe20000010802 */
[----:B------:R-:W-:Y:S01]  /*eb10*/  F2FP.PACK_AB R141, R210, R209 ;  /* 0x000000d1d28d723e */ /* 0x000fe200000000ff */
[C---:B------:R-:W-:Y:S05]  /*eb20*/  FMUL.FTZ R14, R0.reuse, R150 ;  /* 0x00000096000e7220 */ /* 0x040fea0000410000 */
[----:B------:R-:W0:Y:S01]  /*eb30*/  LDGDEPBAR ;  /* 0x00000000000079af */ /* 0x000e220000000000 */
[----:B------:R1:W-:Y:S02]  /*eb40*/  MUFU.EX2 R211, R4 ;  /* 0x0000000400d37308 */ /* 0x0003e40000000800 */
[----:B-1----:R-:W-:Y:S02]  /*eb50*/  FFMA.FTZ R4, R15, c[0x0][0x2d0], -R2 ;  /* 0x0000b4000f047a23 */ /* 0x002fe40000010802 */
[----:B------:R-:W-:Y:S06]  /*eb60*/  FMUL.FTZ R15, R0, R151 ;  /* 0x00000097000f7220 */ /* 0x000fec0000410000 */
[----:B------:R1:W3:Y:S01]  /*eb70*/  MUFU.EX2 R242, R4 ;  /* 0x0000000400f27308 */ /* 0x0002e20000000800 */
[----:B------:R-:W4:Y:S01]  /*eb80*/  LDSM.16.MT88.4 R148, [R232] ;  /* 0x00000000e894783b */ /* 0x000f220000004200 */
[----:B-1----:R-:W-:Y:S01]  /*eb90*/  FMUL.FTZ R4, R132, R144 ;  /* 0x0000009084047220 */ /* 0x002fe20000410000 */
[----:B------:R-:W-:Y:S02]  /*eba0*/  F2FP.PACK_AB R144, R231, R214 ;  /* 0x000000d6e790723e */ /* 0x000fe400000000ff */
[----:B---3--:R-:W-:Y:S05]  /*ebb0*/  F2FP.PACK_AB R143, R242, R211 ;  /* 0x000000d3f28f723e */ /* 0x008fea00000000ff */
[-C--:B--2---:R-:W-:Y:S08]  /*ebc0*/  HMMA.16816.F32 R4, R144, R20.reuse, R4 ;  /* 0x000000149004723c */ /* 0x084ff00000001804 */
[C---:B------:R-:W-:Y:S07]  /*ebd0*/  HMMA.16816.F32 R8, R140.reuse, R20, R8 ;  /* 0x000000148c08723c */ /* 0x040fee0000001808 */
[C---:B------:R-:W-:Y:S01]  /*ebe0*/  FMUL.FTZ R20, R132.reuse, R156 ;  /* 0x0000009c84147220 */ /* 0x040fe20000410000 */
[-C--:B------:R-:W-:Y:S04]  /*ebf0*/  HMMA.16816.F32 R12, R140, R22.reuse, R12 ;  /* 0x000000168c0c723c */ /* 0x080fe8000000180c */
[----:B------:R-:W-:Y:S01]  /*ec00*/  MOV R156, R138 ;  /* 0x0000008a009c7202 */ /* 0x000fe20000000f00 */
[--C-:B------:R-:W-:Y:S02]  /*ec10*/  FFMA.FTZ R138, R221, c[0x0][0x2d0], -R206.reuse ;  /* 0x0000b400dd8a7a23 */ /* 0x100fe400000108ce */
[----:B------:R-:W-:Y:S01]  /*ec20*/  FMUL.FTZ R21, R132, R157 ;  /* 0x0000009d84157220 */ /* 0x000fe20000410000 */
[C---:B------:R-:W-:Y:S04]  /*ec30*/  HMMA.16816.F32 R16, R144.reuse, R22, R16 ;  /* 0x000000169010723c */ /* 0x040fe80000001810 */
[----:B------:R-:W-:Y:S01]  /*ec40*/  MOV R157, R63 ;  /* 0x0000003f009d7202 */ /* 0x000fe20000000f00 */
[C---:B------:R-:W-:Y:S02]  /*ec50*/  FMUL.FTZ R63, R0.reuse, R199 ;  /* 0x000000c7003f7220 */ /* 0x040fe40000410000 */
[C---:B------:R-:W-:Y:S01]  /*ec60*/  FMUL.FTZ R22, R133.reuse, R158 ;  /* 0x0000009e85167220 */ /* 0x040fe20000410000 */
[----:B------:R-:W-:Y:S01]  /*ec70*/  MOV R158, R31 ;  /* 0x0000001f009e7202 */ /* 0x000fe20000000f00 */
[C---:B------:R-:W-:Y:S03]  /*ec80*/  FMUL.FTZ R31, R0.reuse, R167 ;  /* 0x000000a7001f7220 */ /* 0x040fe60000410000 */
[----:B------:R-:W-:Y:S01]  /*ec90*/  MOV R167, R243 ;  /* 0x000000f300a77202 */ /* 0x000fe20000000f00 */
[----:B------:R-:W-:Y:S01]  /*eca0*/  FMUL.FTZ R23, R133, R159 ;  /* 0x0000009f85177220 */ /* 0x000fe20000410000 */
[----:B------:R1:W-:Y:S01]  /*ecb0*/  MUFU.EX2 R243, R138 ;  /* 0x0000008a00f37308 */ /* 0x0003e20000000800 */
[----:B------:R-:W-:Y:S01]  /*ecc0*/  MOV R159, R58 ;  /* 0x0000003a009f7202 */ /* 0x000fe20000000f00 */
[----:B------:R-:W-:Y:S04]  /*ecd0*/  FMUL.FTZ R58, R0, R194 ;  /* 0x000000c2003a7220 */ /* 0x000fe80000410000 */
[-C--:B------:R-:W-:Y:S08]  /*ece0*/  HMMA.16816.F32 R20, R144, R36.reuse, R20 ;  /* 0x000000249014723c */ /* 0x080ff00000001814 */
[C---:B------:R-:W-:Y:S07]  /*ecf0*/  HMMA.16816.F32 R24, R140.reuse, R36, R24 ;  /* 0x000000248c18723c */ /* 0x040fee0000001818 */
[----:B------:R-:W-:Y:S01]  /*ed00*/  FMUL.FTZ R36, R132, R172 ;  /* 0x000000ac84247220 */ /* 0x000fe20000410000 */
[-C--:B------:R-:W-:Y:S04]  /*ed10*/  HMMA.16816.F32 R28, R140, R38.reuse, R28 ;  /* 0x000000268c1c723c */ /* 0x080fe8000000181c */
[----:B-1----:R-:W-:Y:S01]  /*ed20*/  FFMA.FTZ R138, R223, c[0x0][0x2d0], -R206 ;  /* 0x0000b400df8a7a23 */ /* 0x002fe200000108ce */
[----:B------:R-:W-:Y:S01]  /*ed30*/  MOV R172, R43 ;  /* 0x0000002b00ac7202 */ /* 0x000fe20000000f00 */
[----:B------:R-:W-:Y:S02]  /*ed40*/  FMUL.FTZ R43, R0, R179 ;  /* 0x000000b3002b7220 */ /* 0x000fe40000410000 */
[C---:B------:R-:W-:Y:S01]  /*ed50*/  HMMA.16816.F32 R32, R144.reuse, R38, R32 ;  /* 0x000000269020723c */ /* 0x040fe20000001820 */
[----:B------:R1:W2:Y:S03]  /*ed60*/  MUFU.EX2 R235, R138 ;  /* 0x0000008a00eb7308 */ /* 0x0002a60000000800 */
[----:B------:R-:W-:Y:S02]  /*ed70*/  FMUL.FTZ R37, R132, R173 ;  /* 0x000000ad84257220 */ /* 0x000fe40000410000 */
[----:B------:R-:W-:Y:S02]  /*ed80*/  IMAD.MOV.U32 R173, RZ, RZ, R44 ;  /* 0x000000ffffad7224 */ /* 0x000fe400078e002c */
[----:B------:R-:W-:Y:S01]  /*ed90*/  FMUL.FTZ R38, R133, R174 ;  /* 0x000000ae85267220 */ /* 0x000fe20000410000 */
[----:B------:R-:W-:Y:S03]  /*eda0*/  MOV R174, R47 ;  /* 0x0000002f00ae7202 */ /* 0x000fe60000000f00 */
[C---:B------:R-:W-:Y:S01]  /*edb0*/  FMUL.FTZ R47, R0.reuse, R183 ;  /* 0x000000b7002f7220 */ /* 0x040fe20000410000 */
[----:B------:R-:W-:Y:S01]  /*edc0*/  MOV R183, R244 ;  /* 0x000000f400b77202 */ /* 0x000fe20000000f00 */
[----:B------:R-:W-:Y:S01]  /*edd0*/  FMUL.FTZ R44, R3, R180 ;  /* 0x000000b4032c7220 */ /* 0x000fe20000410000 */
[----:B------:R-:W-:Y:S01]  /*ede0*/  MOV R180, R62 ;  /* 0x0000003e00b47202 */ /* 0x000fe20000000f00 */
[----:B------:R-:W-:Y:S02]  /*edf0*/  FMUL.FTZ R62, R0, R198 ;  /* 0x000000c6003e7220 */ /* 0x000fe40000410000 */
[----:B------:R-:W-:Y:S01]  /*ee00*/  FMUL.FTZ R39, R133, R175 ;  /* 0x000000af85277220 */ /* 0x000fe20000410000 */
[----:B------:R-:W-:Y:S01]  /*ee10*/  MOV R175, R65 ;  /* 0x0000004100af7202 */ /* 0x000fe20000000f00 */
[C---:B------:R-:W-:Y:S02]  /*ee20*/  FMUL.FTZ R65, R132.reuse, R201 ;  /* 0x000000c984417220 */ /* 0x040fe40000410000 */
[----:B------:R-:W-:Y:S03]  /*ee30*/  LDSM.16.MT88.4 R200, [R232+0x1800] ;  /* 0x00180000e8c8783b */ /* 0x000fe60000004200 */
[-C--:B------:R-:W-:Y:S03]  /*ee40*/  HMMA.16816.F32 R36, R144, R52.reuse, R36 ;  /* 0x000000349024723c */ /* 0x080fe60000001824 */
[--C-:B-1----:R-:W-:Y:S04]  /*ee50*/  FFMA.FTZ R138, R225, c[0x0][0x2d0], -R207.reuse ;  /* 0x0000b400e18a7a23 */ /* 0x102fe800000108cf */
[----:B------:R1:W-:Y:S01]  /*ee60*/  MUFU.EX2 R179, R138 ;  /* 0x0000008a00b37308 */ /* 0x0003e20000000800 */
[C---:B------:R-:W-:Y:S07]  /*ee70*/  HMMA.16816.F32 R40, R140.reuse, R52, R40 ;  /* 0x000000348c28723c */ /* 0x040fee0000001828 */
[C---:B------:R-:W-:Y:S01]  /*ee80*/  FMUL.FTZ R53, R132.reuse, R189 ;  /* 0x000000bd84357220 */ /* 0x040fe20000410000 */
[-C--:B------:R-:W-:Y:S04]  /*ee90*/  HMMA.16816.F32 R44, R140, R54.reuse, R44 ;  /* 0x000000368c2c723c */ /* 0x080fe8000000182c */
[----:B------:R-:W-:Y:S04]  /*eea0*/  FMUL.FTZ R52, R132, R188 ;  /* 0x000000bc84347220 */ /* 0x000fe80000410000 */
[C---:B------:R-:W-:Y:S04]  /*eeb0*/  HMMA.16816.F32 R48, R144.reuse, R54, R48 ;  /* 0x000000369030723c */ /* 0x040fe80000001830 */
[--C-:B-1----:R-:W-:Y:S03]  /*eec0*/  FFMA.FTZ R138, R226, c[0x0][0x2d0], -R207.reuse ;  /* 0x0000b400e28a7a23 */ /* 0x102fe600000108cf */
[C---:B------:R-:W-:Y:S01]  /*eed0*/  FMUL.FTZ R54, R133.reuse, R190 ;  /* 0x000000be85367220 */ /* 0x040fe20000410000 */
[----:B------:R1:W3:Y:S01]  /*eee0*/  MUFU.EX2 R245, R138 ;  /* 0x0000008a00f57308 */ /* 0x0002e20000000800 */
[----:B------:R-:W-:Y:S07]  /*eef0*/  FMUL.FTZ R55, R133, R191 ;  /* 0x000000bf85377220 */ /* 0x000fee0000410000 */
[-C--:B----4-:R-:W-:Y:S02]  /*ef00*/  HMMA.16816.F32 R52, R144, R148.reuse, R52 ;  /* 0x000000949034723c */ /* 0x090fe40000001834 */
[----:B------:R-:W-:Y:S06]  /*ef10*/  MUFU.EX2 R191, R160 ;  /* 0x000000a000bf7308 */ /* 0x000fec0000000800 */
[C---:B------:R-:W-:Y:S08]  /*ef20*/  HMMA.16816.F32 R56, R140.reuse, R148, R56 ;  /* 0x000000948c38723c */ /* 0x040ff00000001838 */
[-C--:B------:R-:W-:Y:S04]  /*ef30*/  HMMA.16816.F32 R60, R140, R150.reuse, R60 ;  /* 0x000000968c3c723c */ /* 0x080fe8000000183c */
[--C-:B-1----:R-:W-:Y:S04]  /*ef40*/  FFMA.FTZ R138, R222, c[0x0][0x2d0], -R206.reuse ;  /* 0x0000b400de8a7a23 */ /* 0x102fe800000108ce */
[C---:B------:R-:W-:Y:S01]  /*ef50*/  HMMA.16816.F32 R64, R144.reuse, R150, R64 ;  /* 0x000000969040723c */ /* 0x040fe20000001840 */
[----:B------:R1:W-:Y:S01]  /*ef60*/  MUFU.EX2 R178, R138 ;  /* 0x0000008a00b27308 */ /* 0x0003e20000000800 */
[----:B------:R-:W4:Y:S06]  /*ef70*/  LDSM.16.MT88.4 R148, [R230+0x2000] ;  /* 0x00200000e694783b */ /* 0x000f2c0000004200 */
[-C--:B------:R-:W-:Y:S08]  /*ef80*/  HMMA.16816.F32 R68, R144, R152.reuse, R68 ;  /* 0x000000989044723c */ /* 0x080ff00000001844 */
[C---:B------:R-:W-:Y:S08]  /*ef90*/  HMMA.16816.F32 R72, R140.reuse, R152, R72 ;  /* 0x000000988c48723c */ /* 0x040ff00000001848 */
[-C--:B------:R-:W-:Y:S04]  /*efa0*/  HMMA.16816.F32 R76, R140, R154.reuse, R76 ;  /* 0x0000009a8c4c723c */ /* 0x080fe8000000184c */
[----:B-1----:R-:W-:Y:S02]  /*efb0*/  FFMA.FTZ R138, R224, c[0x0][0x2d0], -R206 ;  /* 0x0000b400e08a7a23 */ /* 0x002fe400000108ce */
[----:B------:R-:W-:Y:S02]  /*efc0*/  FFMA.FTZ R224, R167, c[0x0][0x2d0], -R2 ;  /* 0x0000b400a7e07a23 */ /* 0x000fe40000010802 */
[C---:B------:R-:W-:Y:S01]  /*efd0*/  HMMA.16816.F32 R80, R144.reuse, R154, R80 ;  /* 0x0000009a9050723c */ /* 0x040fe20000001850 */
[----:B------:R1:W1:Y:S01]  /*efe0*/  MUFU.EX2 R221, R138 ;  /* 0x0000008a00dd7308 */ /* 0x0002620000000800 */
[----:B------:R-:W2:Y:S06]  /*eff0*/  LDSM.16.MT88.4 R152, [R233+0x2000] ;  /* 0x00200000e998783b */ /* 0x000eac0000004200 */
[-C--:B----4-:R-:W-:Y:S03]  /*f000*/  HMMA.16816.F32 R84, R144, R148.reuse, R84 ;  /* 0x000000949054723c */ /* 0x090fe60000001854 */
[----:B------:R-:W-:Y:S05]  /*f010*/  MUFU.EX2 R224, R224 ;  /* 0x000000e000e07308 */ /* 0x000fea0000000800 */
        /* <DEDUP_REMOVED lines=8> */
[--C-:B-1----:R-:W-:Y:S04]  /*f0a0*/  FFMA.FTZ R138, R250, c[0x0][0x2d0], -R207.reuse ;  /* 0x0000b400fa8a7a23 */ /* 0x102fe800000108cf */
        /* <DEDUP_REMOVED lines=8> */
[----:B------:R1:W-:Y:S06]  /*f130*/  MUFU.EX2 R244, R138 ;  /* 0x0000008a00f47308 */ /* 0x0003ec0000000800 */
[----:B------:R-:W-:Y:S02]  /*f140*/  F2FP.PACK_AB R140, R235, R243 ;  /* 0x000000f3eb8c723e */ /* 0x000fe400000000ff */
[----:B---3--:R-:W-:Y:S03]  /*f150*/  F2FP.PACK_AB R141, R245, R179 ;  /* 0x000000b3f58d723e */ /* 0x008fe600000000ff */
[----:B------:R-:W-:Y:S02]  /*f160*/  F2FP.PACK_AB R142, R221, R178 ;  /* 0x000000b2dd8e723e */ /* 0x000fe400000000ff */
[----:B--2---:R-:W-:Y:S01]  /*f170*/  F2FP.PACK_AB R143, R223, R195 ;  /* 0x000000c3df8f723e */ /* 0x004fe200000000ff */
[----:B-1----:R-:W-:Y:S04]  /*f180*/  FFMA.FTZ R138, R251, c[0x0][0x2d0], -R208 ;  /* 0x0000b400fb8a7a23 */ /* 0x002fe800000108d0 */
[----:B------:R1:W2:Y:S02]  /*f190*/  MUFU.EX2 R246, R138 ;  /* 0x0000008a00f67308 */ /* 0x0002a40000000800 */
        /* <DEDUP_REMOVED lines=9> */
[----:B-1----:R-:W-:Y:S01]  /*f230*/  FFMA.FTZ R138, R184, c[0x0][0x2d0], -R2 ;  /* 0x0000b400b88a7a23 */ /* 0x002fe20000010802 */
[----:B------:R-:W-:Y:S02]  /*f240*/  MOV R184, R183 ;  /* 0x000000b700b87202 */ /* 0x000fe40000000f00 */
[----:B------:R-:W-:Y:S02]  /*f250*/  MOV R183, R182 ;  /* 0x000000b600b77202 */ /* 0x000fe40000000f00 */
[----:B------:R-:W-:Y:S02]  /*f260*/  MOV R182, R180 ;  /* 0x000000b400b67202 */ /* 0x000fe40000000f00 */
[----:B------:R-:W-:Y:S02]  /*f270*/  MOV R180, R176 ;  /* 0x000000b000b47202 */ /* 0x000fe40000000f00 */
[----:B------:R-:W-:Y:S02]  /*f280*/  MOV R176, R164 ;  /* 0x000000a400b07202 */ /* 0x000fe40000000f00 */
[----:B------:R-:W-:Y:S02]  /*f290*/  MOV R164, R247 ;  /* 0x000000f700a47202 */ /* 0x000fe40000000f00 */
[----:B------:R1:W3:Y:S02]  /*f2a0*/  MUFU.EX2 R247, R138 ;  /* 0x0000008a00f77308 */ /* 0x0002e40000000800 */
[----:B-1----:R-:W-:Y:S01]  /*f2b0*/  FFMA.FTZ R138, R184, c[0x0][0x2d0], -R208 ;  /* 0x0000b400b88a7a23 */ /* 0x002fe200000108d0 */
[----:B------:R-:W-:Y:S01]  /*f2c0*/  MOV R184, R183 ;  /* 0x000000b700b87202 */ /* 0x000fe20000000f00 */
[----:B------:R-:W-:Y:S01]  /*f2d0*/  IMAD.MOV.U32 R183, RZ, RZ, R182 ;  /* 0x000000ffffb77224 */ /* 0x000fe200078e00b6 */
[----:B------:R-:W-:Y:S05]  /*f2e0*/  MOV R182, R180 ;  /* 0x000000b400b67202 */ /* 0x000fea0000000f00 */
[----:B------:R1:W-:Y:S01]  /*f2f0*/  MUFU.EX2 R198, R138 ;  /* 0x0000008a00c67308 */ /* 0x0003e20000000800 */
[----:B------:R-:W-:Y:S02]  /*f300*/  MOV R180, R176 ;  /* 0x000000b000b47202 */ /* 0x000fe40000000f00 */
[----:B------:R-:W-:Y:S02]  /*f310*/  MOV R176, R175 ;  /* 0x000000af00b07202 */ /* 0x000fe40000000f00 */
[----:B------:R-:W-:Y:S02]  /*f320*/  MOV R175, R171 ;  /* 0x000000ab00af7202 */ /* 0x000fe40000000f00 */
[----:B------:R-:W-:Y:S02]  /*f330*/  MOV R171, R170 ;  /* 0x000000aa00ab7202 */ /* 0x000fe40000000f00 */
[----:B------:R-:W-:Y:S02]  /*f340*/  MOV R170, R131 ;  /* 0x0000008300aa7202 */ /* 0x000fe40000000f00 */
[----:B------:R-:W4:Y:S01]  /*f350*/  LDL.LU R131, [R1+0xd0] ;  /* 0x0000d00001837983 */ /* 0x000f220000300800 */
[----:B-1----:R-:W-:Y:S01]  /*f360*/  FFMA.FTZ R138, R184, c[0x0][0x2d0], -R208 ;  /* 0x0000b400b88a7a23 */ /* 0x002fe200000108d0 */
[----:B------:R-:W-:Y:S02]  /*f370*/  MOV R184, R183 ;  /* 0x000000b700b87202 */ /* 0x000fe40000000f00 */
[----:B------:R-:W-:Y:S02]  /*f380*/  MOV R183, R176 ;  /* 0x000000b000b77202 */ /* 0x000fe40000000f00 */
[----:B------:R-:W-:Y:S02]  /*f390*/  MOV R176, R171 ;  /* 0x000000ab00b07202 */ /* 0x000fe40000000f00 */
[----:B------:R-:W-:Y:S02]  /*f3a0*/  MOV R171, R237 ;  /* 0x000000ed00ab7202 */ /* 0x000fe40000000f00 */
[----:B------:R1:W1:Y:S02]  /*f3b0*/  MUFU.EX2 R237, R138 ;  /* 0x0000008a00ed7308 */ /* 0x0002640000000800 */
[--C-:B-1----:R-:W-:Y:S02]  /*f3c0*/  FFMA.FTZ R138, R184, c[0x0][0x2d0], -R2.reuse ;  /* 0x0000b400b88a7a23 */ /* 0x102fe40000010802 */
[----:B------:R-:W-:Y:S06]  /*f3d0*/  LDSM.16.MT88.4 R184, [R233+0x1800] ;  /* 0x00180000e9b8783b */ /* 0x000fec0000004200 */
[----:B------:R1:W-:Y:S02]  /*f3e0*/  MUFU.EX2 R192, R138 ;  /* 0x0000008a00c07308 */ /* 0x0003e40000000800 */
[----:B-1----:R-:W-:Y:S08]  /*f3f0*/  FFMA.FTZ R138, R183, c[0x0][0x2d0], -R2 ;  /* 0x0000b400b78a7a23 */ /* 0x002ff00000010802 */
[----:B------:R-:W-:Y:S10]  /*f400*/  MUFU.EX2 R183, R161 ;  /* 0x000000a100b77308 */ /* 0x000ff40000000800 */
[----:B------:R1:W1:Y:S02]  /*f410*/  MUFU.EX2 R189, R138 ;  /* 0x0000008a00bd7308 */ /* 0x0002640000000800 */
[--C-:B-1----:R-:W-:Y:S08]  /*f420*/  FFMA.FTZ R138, R182, c[0x0][0x2d0], -R206.reuse ;  /* 0x0000b400b68a7a23 */ /* 0x102ff000000108ce */
[----:B------:R1:W-:Y:S02]  /*f430*/  MUFU.EX2 R188, R138 ;  /* 0x0000008a00bc7308 */ /* 0x0003e40000000800 */
[--C-:B-1----:R-:W-:Y:S08]  /*f440*/  FFMA.FTZ R138, R181, c[0x0][0x2d0], -R206.reuse ;  /* 0x0000b400b58a7a23 */ /* 0x102ff000000108ce */
[----:B------:R1:W-:Y:S02]  /*f450*/  MUFU.EX2 R196, R138 ;  /* 0x0000008a00c47308 */ /* 0x0003e40000000800 */
[--C-:B-1----:R-:W-:Y:S08]  /*f460*/  FFMA.FTZ R138, R180, c[0x0][0x2d0], -R207.reuse ;  /* 0x0000b400b48a7a23 */ /* 0x102ff000000108cf */
[----:B------:R1:W-:Y:S02]  /*f470*/  MUFU.EX2 R181, R138 ;  /* 0x0000008a00b57308 */ /* 0x0003e40000000800 */
[--C-:B-1----:R-:W-:Y:S01]  /*f480*/  FFMA.FTZ R138, R177, c[0x0][0x2d0], -R207.reuse ;  /* 0x0000b400b18a7a23 */ /* 0x102fe200000108cf */
[----:B------:R-:W-:Y:S02]  /*f490*/  MOV R177, R175 ;  /* 0x000000af00b17202 */ /* 0x000fe40000000f00 */
[----:B------:R-:W-:Y:S05]  /*f4a0*/  MOV R175, R174 ;  /* 0x000000ae00af7202 */ /* 0x000fea0000000f00 */
[----:B------:R1:W-:Y:S01]  /*f4b0*/  MUFU.EX2 R197, R138 ;  /* 0x0000008a00c57308 */ /* 0x0003e20000000800 */
[----:B------:R-:W-:Y:S02]  /*f4c0*/  MOV R174, R168 ;  /* 0x000000a800ae7202 */ /* 0x000fe40000000f00 */
[----:B------:R-:W-:Y:S02]  /*f4d0*/  MOV R168, R164 ;  /* 0x000000a400a87202 */ /* 0x000fe40000000f00 */
[----:B------:R-:W-:Y:S05]  /*f4e0*/  MOV R164, R220 ;  /* 0x000000dc00a47202 */ /* 0x000fea0000000f00 */
[----:B------:R2:W-:Y:S01]  /*f4f0*/  MUFU.EX2 R220, R139 ;  /* 0x0000008b00dc7308 */ /* 0x0005e20000000800 */
[----:B-1----:R-:W-:Y:S01]  /*f500*/  FFMA.FTZ R138, R176, c[0x0][0x2d0], -R206 ;  /* 0x0000b400b08a7a23 */ /* 0x002fe200000108ce */
[----:B------:R-:W-:Y:S08]  /*f510*/  MOV R176, R218 ;  /* 0x000000da00b07202 */ /* 0x000ff00000000f00 */
[----:B------:R1:W-:Y:S01]  /*f520*/  MUFU.EX2 R218, R138 ;  /* 0x0000008a00da7308 */ /* 0x0003e20000000800 */
[--C-:B--2---:R-:W-:Y:S02]  /*f530*/  FFMA.FTZ R139, R175, c[0x0][0x2d0], -R208.reuse ;  /* 0x0000b400af8b7a23 */ /* 0x104fe400000108d0 */
[--C-:B------:R-:W-:Y:S07]  /*f540*/  FFMA.FTZ R175, R156, c[0x0][0x2d0], -R207.reuse ;  /* 0x0000b4009caf7a23 */ /* 0x100fee00000108cf */
[----:B------:R-:W-:Y:S10]  /*f550*/  MUFU.EX2 R199, R139 ;  /* 0x0000008b00c77308 */ /* 0x000ff40000000800 */
[----:B------:R-:W-:Y:S01]  /*f560*/  MUFU.EX2 R175, R175 ;  /* 0x000000af00af7308 */ /* 0x000fe20000000800 */
[----:B-1----:R-:W-:Y:S01]  /*f570*/  FFMA.FTZ R138, R173, c[0x0][0x2d0], -R207 ;  /* 0x0000b400ad8a7a23 */ /* 0x002fe200000108cf */
[----:B------:R-:W-:Y:S02]  /*f580*/  MOV R173, R172 ;  /* 0x000000ac00ad7202 */ /* 0x000fe40000000f00 */
[----:B------:R-:W-:Y:S02]  /*f590*/  MOV R172, R171 ;  /* 0x000000ab00ac7202 */ /* 0x000fe40000000f00 */
[----:B------:R-:W-:Y:S01]  /*f5a0*/  MOV R171, R170 ;  /* 0x000000aa00ab7202 */ /* 0x000fe20000000f00 */
[----:B------:R-:W-:Y:S01]  /*f5b0*/  IMAD.MOV.U32 R170, RZ, RZ, R169 ;  /* 0x000000ffffaa7224 */ /* 0x000fe200078e00a9 */
[----:B------:R-:W-:Y:S02]  /*f5c0*/  MOV R169, R219 ;  /* 0x000000db00a97202 */ /* 0x000fe40000000f00 */
[----:B------:R1:W-:Y:S02]  /*f5d0*/  MUFU.EX2 R219, R138 ;  /* 0x0000008a00db7308 */ /* 0x0003e40000000800 */
[--C-:B-1----:R-:W-:Y:S01]  /*f5e0*/  FFMA.FTZ R138, R177, c[0x0][0x2d0], -R207.reuse ;  /* 0x0000b400b18a7a23 */ /* 0x102fe200000108cf */
[----:B------:R-:W-:Y:S02]  /*f5f0*/  MOV R177, R172 ;  /* 0x000000ac00b17202 */ /* 0x000fe40000000f00 */
[----:B------:R-:W-:Y:S05]  /*f600*/  MOV R172, R165 ;  /* 0x000000a500ac7202 */ /* 0x000fea0000000f00 */
[----:B------:R1:W-:Y:S01]  /*f610*/  MUFU.EX2 R225, R138 ;  /* 0x0000008a00e17308 */ /* 0x0003e20000000800 */
[----:B----4-:R-:W-:Y:S07]  /*f620*/  FMUL.FTZ R131, R133, R131 ;  /* 0x0000008385837220 */ /* 0x010fee0000410000 */
[----:B------:R-:W-:Y:S01]  /*f630*/  HMMA.16816.F32 R128, R144, R150, R128 ;  /* 0x000000969080723c */ /* 0x000fe20000001880 */
[----:B------:R-:W2:Y:S03]  /*f640*/  LDSM.16.MT88.4 R148, [R230+0x800] ;  /* 0x00080000e694783b */ /* 0x000ea60000004200 */
[----:B-1----:R-:W-:Y:S01]  /*f650*/  FFMA.FTZ R138, R176, c[0x0][0x2d0], -R208 ;  /* 0x0000b400b08a7a23 */ /* 0x002fe200000108d0 */
[----:B------:R-:W-:Y:S01]  /*f660*/  MOV R176, R169 ;  /* 0x000000a900b07202 */ /* 0x000fe20000000f00 */
[----:B------:R-:W-:Y:S01]  /*f670*/  FFMA.FTZ R169, R168, c[0x0][0x2d0], -R206 ;  /* 0x0000b400a8a97a23 */ /* 0x000fe200000108ce */
[----:B------:R-:W-:Y:S01]  /*f680*/  F2FP.PACK_AB R144, R246, R244 ;  /* 0x000000f4f690723e */ /* 0x000fe200000000ff */
[-C--:B------:R-:W-:Y:S01]  /*f690*/  HMMA.16816.F32 R4, R140, R152.reuse, R4 ;  /* 0x000000988c04723c */ /* 0x080fe20000001804 */
[----:B------:R1:W-:Y:S04]  /*f6a0*/  MUFU.EX2 R194, R138 ;  /* 0x0000008a00c27308 */ /* 0x0003e80000000800 */
[----:B---3--:R-:W-:Y:S01]  /*f6b0*/  F2FP.PACK_AB R145, R247, R228 ;  /* 0x000000e4f791723e */ /* 0x008fe200000000ff */
[--C-:B------:R-:W-:Y:S01]  /*f6c0*/  FFMA.FTZ R168, R158, c[0x0][0x2d0], -R207.reuse ;  /* 0x0000b4009ea87a23 */ /* 0x100fe200000108cf */
[----:B------:R-:W-:Y:S01]  /*f6d0*/  F2FP.PACK_AB R146, R237, R198 ;  /* 0x000000c6ed92723e */ /* 0x000fe200000000ff */
[----:B------:R-:W-:Y:S01]  /*f6e0*/  FFMA.FTZ R176, R176, c[0x0][0x2d0], -R208 ;  /* 0x0000b400b0b07a23 */ /* 0x000fe200000108d0 */
[----:B------:R-:W-:Y:S02]  /*f6f0*/  F2FP.PACK_AB R147, R189, R192 ;  /* 0x000000c0bd93723e */ /* 0x000fe400000000ff */
[----:B------:R-:W-:Y:S05]  /*f700*/  MUFU.EX2 R182, R168 ;  /* 0x000000a800b67308 */ /* 0x000fea0000000800 */
[C---:B------:R-:W-:Y:S05]  /*f710*/  HMMA.16816.F32 R8, R144.reuse, R152, R8 ;  /* 0x000000989008723c */ /* 0x040fea0000001808 */
[----:B------:R-:W-:Y:S03]  /*f720*/  MUFU.EX2 R180, R169 ;  /* 0x000000a900b47308 */ /* 0x000fe60000000800 */
[-C--:B------:R-:W-:Y:S04]  /*f730*/  HMMA.16816.F32 R12, R144, R154.reuse, R12 ;  /* 0x0000009a900c723c */ /* 0x080fe8000000180c */
[----:B-1----:R-:W-:Y:S02]  /*f740*/  FFMA.FTZ R138, R174, c[0x0][0x2d0], -R2 ;  /* 0x0000b400ae8a7a23 */ /* 0x002fe40000010802 */
[----:B------:R-:W-:Y:S01]  /*f750*/  FFMA.FTZ R174, R164, c[0x0][0x2d0], -R206 ;  /* 0x0000b400a4ae7a23 */ /* 0x000fe200000108ce */
[----:B------:R-:W-:Y:S01]  /*f760*/  MUFU.EX2 R176, R176 ;  /* 0x000000b000b07308 */ /* 0x000fe20000000800 */
[C---:B------:R-:W-:Y:S01]  /*f770*/  HMMA.16816.F32 R16, R140.reuse, R154, R16 ;  /* 0x0000009a8c10723c */ /* 0x040fe20000001810 */
[----:B------:R-:W1:Y:S03]  /*f780*/  LDSM.16.MT88.4 R152, [R233+0x800] ;  /* 0x00080000e998783b */ /* 0x000e660000004200 */
[--C-:B------:R-:W-:Y:S04]  /*f790*/  FFMA.FTZ R164, R159, c[0x0][0x2d0], -R207.reuse ;  /* 0x0000b4009fa47a23 */ /* 0x100fe800000108cf */
[-C--:B--2---:R-:W-:Y:S01]  /*f7a0*/  HMMA.16816.F32 R20, R140, R148.reuse, R20 ;  /* 0x000000948c14723c */ /* 0x084fe20000001814 */
[----:B------:R2:W-:Y:S07]  /*f7b0*/  MUFU.EX2 R250, R138 ;  /* 0x0000008a00fa7308 */ /* 0x0005ee0000000800 */
[C---:B------:R-:W-:Y:S03]  /*f7c0*/  HMMA.16816.F32 R24, R144.reuse, R148, R24 ;  /* 0x000000949018723c */ /* 0x040fe60000001818 */
[----:B------:R-:W-:Y:S05]  /*f7d0*/  MUFU.EX2 R174, R174 ;  /* 0x000000ae00ae7308 */ /* 0x000fea0000000800 */
[-C--:B------:R-:W-:Y:S08]  /*f7e0*/  HMMA.16816.F32 R28, R144, R150.reuse, R28 ;  /* 0x00000096901c723c */ /* 0x080ff0000000181c */
[C---:B------:R-:W-:Y:S01]  /*f7f0*/  HMMA.16816.F32 R32, R140.reuse, R150, R32 ;  /* 0x000000968c20723c */ /* 0x040fe20000001820 */
[----:B------:R-:W3:Y:S03]  /*f800*/  LDSM.16.MT88.4 R148, [R232+0x800] ;  /* 0x00080000e894783b */ /* 0x000ee60000004200 */
[----:B--2---:R-:W-:Y:S01]  /*f810*/  FFMA.FTZ R138, R173, c[0x0][0x2d0], -R2 ;  /* 0x0000b400ad8a7a23 */ /* 0x004fe20000010802 */
[----:B------:R-:W-:Y:S03]  /*f820*/  MOV R173, R166 ;  /* 0x000000a600ad7202 */ /* 0x000fe60000000f00 */
[----:B------:R2:W-:Y:S01]  /*f830*/  MUFU.EX2 R251, R138 ;  /* 0x0000008a00fb7308 */ /* 0x0005e20000000800 */
[-C--:B-1----:R-:W-:Y:S01]  /*f840*/  HMMA.16816.F32 R36, R140, R152.reuse, R36 ;  /* 0x000000988c24723c */ /* 0x082fe20000001824 */
[----:B------:R-:W4:Y:S04]  /*f850*/  LDL.LU R166, [R1+0x18] ;  /* 0x0000180001a67983 */ /* 0x000f280000300800 */
[----:B------:R-:W4:Y:S03]  /*f860*/  LDL.LU R165, [R1+0x1c] ;  /* 0x00001c0001a57983 */ /* 0x000f260000300800 */
[C---:B------:R-:W-:Y:S08]  /*f870*/  HMMA.16816.F32 R40, R144.reuse, R152, R40 ;  /* 0x000000989028723c */ /* 0x040ff00000001828 */
[-C--:B------:R-:W-:Y:S04]  /*f880*/  HMMA.16816.F32 R44, R144, R154.reuse, R44 ;  /* 0x0000009a902c723c */ /* 0x080fe8000000182c */
[--C-:B--2---:R-:W-:Y:S04]  /*f890*/  FFMA.FTZ R138, R171, c[0x0][0x2d0], -R208.reuse ;  /* 0x0000b400ab8a7a23 */ /* 0x104fe800000108d0 */
[C---:B------:R-:W-:Y:S01]  /*f8a0*/  HMMA.16816.F32 R48, R140.reuse, R154, R48 ;  /* 0x0000009a8c30723c */ /* 0x040fe20000001830 */
[----:B------:R-:W1:Y:S01]  /*f8b0*/  LDSM.16.MT88.4 R152, [R229+0x2800] ;  /* 0x00280000e598783b */ /* 0x000e620000004200 */
[----:B------:R2:W-:Y:S02]  /*f8c0*/  MUFU.EX2 R222, R138 ;  /* 0x0000008a00de7308 */ /* 0x0005e40000000800 */
[----:B------:R-:W-:Y:S01]  /*f8d0*/  MOV R171, R170 ;  /* 0x000000aa00ab7202 */ /* 0x000fe20000000f00 */
[----:B------:R-:W-:Y:S03]  /*f8e0*/  FFMA.FTZ R170, R157, c[0x0][0x2d0], -R207 ;  /* 0x0000b4009daa7a23 */ /* 0x000fe600000108cf */
[-C--:B---3--:R-:W-:Y:S01]  /*f8f0*/  HMMA.16816.F32 R52, R140, R148.reuse, R52 ;  /* 0x000000948c34723c */ /* 0x088fe20000001834 */
[----:B------:R-:W-:Y:S03]  /*f900*/  LDSM.16.MT88.4 R156, [R230+0x1000] ;  /* 0x00100000e69c783b */ /* 0x000fe60000004200 */
[--C-:B------:R-:W-:Y:S01]  /*f910*/  FFMA.FTZ R171, R171, c[0x0][0x2d0], -R208.reuse ;  /* 0x0000b400abab7a23 */ /* 0x100fe200000108d0 */
[----:B------:R-:W3:Y:S03]  /*f920*/  MUFU.EX2 R193, R170 ;  /* 0x000000aa00c17308 */ /* 0x000ee60000000800 */
[C---:B------:R-:W-:Y:S07]  /*f930*/  HMMA.16816.F32 R56, R144.reuse, R148, R56 ;  /* 0x000000949038723c */ /* 0x040fee0000001838 */
[----:B------:R1:W-:Y:S01]  /*f940*/  MUFU.EX2 R190, R171 ;  /* 0x000000ab00be7308 */ /* 0x0003e20000000800 */
[-C--:B------:R-:W-:Y:S04]  /*f950*/  HMMA.16816.F32 R60, R144, R150.reuse, R60 ;  /* 0x00000096903c723c */ /* 0x080fe8000000183c */
[----:B--2---:R-:W-:Y:S02]  /*f960*/  FFMA.FTZ R138, R163, c[0x0][0x2d0], -R208 ;  /* 0x0000b400a38a7a23 */ /* 0x004fe400000108d0 */
[----:B------:R-:W2:Y:S02]  /*f970*/  LDL.LU R163, [R1+0x20] ;  /* 0x0000200001a37983 */ /* 0x000ea40000300800 */
[C---:B------:R-:W-:Y:S01]  /*f980*/  HMMA.16816.F32 R64, R140.reuse, R150, R64 ;  /* 0x000000968c40723c */ /* 0x040fe20000001840 */
[----:B------:R1:W1:Y:S01]  /*f990*/  MUFU.EX2 R139, R138 ;  /* 0x0000008a008b7308 */ /* 0x0002620000000800 */
[----:B------:R-:W1:Y:S02]  /*f9a0*/  LDSM.16.MT88.4 R148, [R230+0x2800] ;  /* 0x00280000e694783b */ /* 0x000e640000004200 */
[----:B---3--:R-:W-:Y:S04]  /*f9b0*/  F2FP.PACK_AB R207, R175, R193 ;  /* 0x000000c1afcf723e */ /* 0x008fe800000000ff */
[-C--:B-1----:R-:W-:Y:S02]  /*f9c0*/  HMMA.16816.F32 R68, R140, R152.reuse, R68 ;  /* 0x000000988c44723c */ /* 0x082fe40000001844 */
[----:B------:R-:W-:Y:S06]  /*f9d0*/  LDSM.16.MT88.4 R168, [R230+0x1800] ;  /* 0x00180000e6a8783b */ /* 0x000fec0000004200 */
[C---:B------:R-:W-:Y:S08]  /*f9e0*/  HMMA.16816.F32 R72, R144.reuse, R152, R72 ;  /* 0x000000989048723c */ /* 0x040ff00000001848 */
[-C--:B------:R-:W-:Y:S04]  /*f9f0*/  HMMA.16816.F32 R76, R144, R154.reuse, R76 ;  /* 0x0000009a904c723c */ /* 0x080fe8000000184c */
[--C-:B------:R-:W-:Y:S01]  /*fa00*/  FFMA.FTZ R138, R162, c[0x0][0x2d0], -R2.reuse ;  /* 0x0000b400a28a7a23 */ /* 0x100fe20000010802 */
[----:B------:R-:W-:Y:S01]  /*fa10*/  MOV R206, R139 ;  /* 0x0000008b00ce7202 */ /* 0x000fe20000000f00 */
[----:B------:R-:W3:Y:S01]  /*fa20*/  LDL.LU R162, [R1+0x24] ;  /* 0x0000240001a27983 */ /* 0x000ee20000300800 */
[--C-:B------:R-:W-:Y:S01]  /*fa30*/  FFMA.FTZ R139, R239, c[0x0][0x2d0], -R2.reuse ;  /* 0x0000b400ef8b7a23 */ /* 0x100fe20000010802 */
[C---:B------:R-:W-:Y:S01]  /*fa40*/  HMMA.16816.F32 R80, R140.reuse, R154, R80 ;  /* 0x0000009a8c50723c */ /* 0x040fe20000001850 */
[----:B------:R-:W1:Y:S01]  /*fa50*/  MUFU.EX2 R239, R164 ;  /* 0x000000a400ef7308 */ /* 0x000e620000000800 */
[----:B------:R-:W1:Y:S06]  /*fa60*/  LDSM.16.MT88.4 R152, [R233+0x2800] ;  /* 0x00280000e998783b */ /* 0x000e6c0000004200 */
[-C--:B------:R-:W-:Y:S03]  /*fa70*/  HMMA.16816.F32 R84, R140, R148.reuse, R84 ;  /* 0x000000948c54723c */ /* 0x080fe60000001854 */
[----:B------:R1:W-:Y:S05]  /*fa80*/  MUFU.EX2 R226, R138 ;  /* 0x0000008a00e27308 */ /* 0x0003ea0000000800 */
[C---:B------:R-:W-:Y:S05]  /*fa90*/  HMMA.16816.F32 R88, R144.reuse, R148, R88 ;  /* 0x000000949058723c */ /* 0x040fea0000001858 */
[----:B------:R-:W-:Y:S03]  /*faa0*/  MUFU.EX2 R139, R139 ;  /* 0x0000008b008b7308 */ /* 0x000fe60000000800 */
[-C--:B------:R-:W-:Y:S08]  /*fab0*/  HMMA.16816.F32 R92, R144, R150.reuse, R92 ;  /* 0x00000096905c723c */ /* 0x080ff0000000185c */
[C---:B------:R-:W-:Y:S01]  /*fac0*/  HMMA.16816.F32 R96, R140.reuse, R150, R96 ;  /* 0x000000968c60723c */ /* 0x040fe20000001860 */
[----:B------:R-:W1:Y:S03]  /*fad0*/  LDSM.16.MT88.4 R148, [R232+0x2800] ;  /* 0x00280000e894783b */ /* 0x000e660000004200 */
[----:B-1----:R-:W-:Y:S02]  /*fae0*/  FFMA.FTZ R138, R177, c[0x0][0x2d0], -R2 ;  /* 0x0000b400b18a7a23 */ /* 0x002fe40000010802 */
[--C-:B------:R-:W-:Y:S02]  /*faf0*/  FFMA.FTZ R177, R173, c[0x0][0x2d0], -R208.reuse ;  /* 0x0000b400adb17a23 */ /* 0x100fe400000108d0 */
[----:B------:R-:W-:Y:S01]  /*fb00*/  FFMA.FTZ R208, R172, c[0x0][0x2d0], -R208 ;  /* 0x0000b400acd07a23 */ /* 0x000fe200000108d0 */
[-C--:B------:R-:W-:Y:S01]  /*fb10*/  HMMA.16816.F32 R100, R140, R152.reuse, R100 ;  /* 0x000000988c64723c */ /* 0x080fe20000001864 */
[----:B------:R1:W1:Y:S07]  /*fb20*/  MUFU.EX2 R227, R138 ;  /* 0x0000008a00e37308 */ /* 0x00026e0000000800 */
[C---:B------:R-:W-:Y:S03]  /*fb30*/  HMMA.16816.F32 R104, R144.reuse, R152, R104 ;  /* 0x000000989068723c */ /* 0x040fe60000001868 */
[----:B------:R1:W-:Y:S05]  /*fb40*/  MUFU.EX2 R252, R208 ;  /* 0x000000d000fc7308 */ /* 0x0003ea0000000800 */
[-C--:B------:R-:W-:Y:S05]  /*fb50*/  HMMA.16816.F32 R108, R144, R154.reuse, R108 ;  /* 0x0000009a906c723c */ /* 0x080fea000000186c */
[----:B------:R-:W2:Y:S03]  /*fb60*/  MUFU.EX2 R177, R177 ;  /* 0x000000b100b17308 */ /* 0x000ea60000000800 */
[C---:B------:R-:W-:Y:S01]  /*fb70*/  HMMA.16816.F32 R112, R140.reuse, R154, R112 ;  /* 0x0000009a8c70723c */ /* 0x040fe20000001870 */
[----:B------:R-:W1:Y:S03]  /*fb80*/  LDSM.16.MT88.4 R152, [R229+0x1000] ;  /* 0x00100000e598783b */ /* 0x000e660000004200 */
[--C-:B-1----:R-:W-:Y:S01]  /*fb90*/  FFMA.FTZ R138, R205, c[0x0][0x2d0], -R2.reuse ;  /* 0x0000b400cd8a7a23 */ /* 0x102fe20000010802 */
[----:B------:R-:W-:Y:S01]  /*fba0*/  F2FP.PACK_AB R205, R182, R239 ;  /* 0x000000efb6cd723e */ /* 0x000fe200000000ff */
[----:B------:R-:W-:Y:S01]  /*fbb0*/  FFMA.FTZ R2, R204, c[0x0][0x2d0], -R2 ;  /* 0x0000b400cc027a23 */ /* 0x000fe20000010802 */
[----:B------:R-:W-:Y:S01]  /*fbc0*/  F2FP.PACK_AB R204, R183, R191 ;  /* 0x000000bfb7cc723e */ /* 0x000fe200000000ff */
[-C--:B------:R-:W-:Y:S02]  /*fbd0*/  HMMA.16816.F32 R116, R140, R148.reuse, R116 ;  /* 0x000000948c74723c */ /* 0x080fe40000001874 */
[----:B------:R-:W-:Y:S02]  /*fbe0*/  MUFU.EX2 R138, R138 ;  /* 0x0000008a008a7308 */ /* 0x000fe40000000800 */
[----:B------:R-:W-:Y:S04]  /*fbf0*/  F2FP.PACK_AB R208, R176, R190 ;  /* 0x000000beb0d0723e */ /* 0x000fe800000000ff */
[C---:B------:R-:W-:Y:S08]  /*fc00*/  HMMA.16816.F32 R120, R144.reuse, R148, R120 ;  /* 0x000000949078723c */ /* 0x040ff00000001878 */
[-C--:B------:R-:W-:Y:S07]  /*fc10*/  HMMA.16816.F32 R124, R144, R150.reuse, R124 ;  /* 0x00000096907c723c */ /* 0x080fee000000187c */
[----:B------:R-:W-:Y:S01]  /*fc20*/  F2FP.PACK_AB R146, R206, R222 ;  /* 0x000000dece92723e */ /* 0x000fe200000000ff */
[----:B------:R-:W-:Y:S01]  /*fc30*/  HMMA.16816.F32 R128, R140, R150, R128 ;  /* 0x000000968c80723c */ /* 0x000fe20000001880 */
[----:B------:R-:W1:Y:S03]  /*fc40*/  LDSM.16.MT88.4 R148, [R233+0x1000] ;  /* 0x00100000e994783b */ /* 0x000e660000004200 */
[----:B------:R-:W-:Y:S02]  /*fc50*/  F2FP.PACK_AB R144, R199, R194 ;  /* 0x000000c2c790723e */ /* 0x000fe400000000ff */
[----:B------:R-:W-:Y:S02]  /*fc60*/  F2FP.PACK_AB R145, R251, R250 ;  /* 0x000000fafb91723e */ /* 0x000fe400000000ff */
[----:B------:R-:W-:Y:S04]  /*fc70*/  F2FP.PACK_AB R142, R220, R218 ;  /* 0x000000dadc8e723e */ /* 0x000fe800000000ff */
[----:B------:R-:W-:Y:S02]  /*fc80*/  F2FP.PACK_AB R143, R225, R219 ;  /* 0x000000dbe18f723e */ /* 0x000fe400000000ff */
[----:B------:R-:W-:Y:S02]  /*fc90*/  F2FP.PACK_AB R140, R196, R188 ;  /* 0x000000bcc48c723e */ /* 0x000fe400000000ff */
[----:B------:R-:W-:Y:S02]  /*fca0*/  F2FP.PACK_AB R141, R197, R181 ;  /* 0x000000b5c58d723e */ /* 0x000fe400000000ff */
[----:B------:R-:W-:Y:S05]  /*fcb0*/  F2FP.PACK_AB R147, R227, R226 ;  /* 0x000000e2e393723e */ /* 0x000fea00000000ff */
        /* <DEDUP_REMOVED lines=9> */
[----:B------:R-:W-:Y:S07]  /*fd50*/  LDSM.16.MT88.4 R156, [R230+0x3000] ;  /* 0x00300000e69c783b */ /* 0x000fee0000004200 */
[-C--:B-1----:R-:W-:Y:S08]  /*fd60*/  HMMA.16816.F32 R36, R140, R148.reuse, R36 ;  /* 0x000000948c24723c */ /* 0x082ff00000001824 */
[C---:B------:R-:W-:Y:S08]  /*fd70*/  HMMA.16816.F32 R40, R144.reuse, R148, R40 ;  /* 0x000000949028723c */ /* 0x040ff00000001828 */
[-C--:B------:R-:W-:Y:S08]  /*fd80*/  HMMA.16816.F32 R44, R144, R150.reuse, R44 ;  /* 0x00000096902c723c */ /* 0x080ff0000000182c */
[C---:B------:R-:W-:Y:S01]  /*fd90*/  HMMA.16816.F32 R48, R140.reuse, R150, R48 ;  /* 0x000000968c30723c */ /* 0x040fe20000001830 */
[----:B------:R-:W-:Y:S03]  /*fda0*/  LDSM.16.MT88.4 R148, [R232+0x3000] ;  /* 0x00300000e894783b */ /* 0x000fe60000004200 */
[----:B----4-:R-:W-:Y:S02]  /*fdb0*/  FFMA.FTZ R132, R132, R166, R214 ;  /* 0x000000a684847223 */ /* 0x010fe400000100d6 */
[----:B------:R-:W-:Y:S02]  /*fdc0*/  FFMA.FTZ R173, R133, R165, R215 ;  /* 0x000000a585ad7223 */ /* 0x000fe400000100d7 */
[-C--:B------:R-:W-:Y:S01]  /*fdd0*/  HMMA.16816.F32 R52, R140, R152.reuse, R52 ;  /* 0x000000988c34723c */ /* 0x080fe20000001834 */
[----:B------:R-:W-:Y:S01]  /*fde0*/  LDSM.16.MT88.4 R164, [R233+0x3000] ;  /* 0x00300000e9a4783b */ /* 0x000fe20000004200 */
[----:B------:R1:W4:Y:S02]  /*fdf0*/  MUFU.EX2 R133, R2 ;  /* 0x0000000200857308 */ /* 0x0003240000000800 */
[----:B------:R-:W-:Y:S04]  /*fe00*/  FADD.FTZ R132, R231, R132 ;  /* 0x00000084e7847221 */ /* 0x000fe80000010000 */
[C---:B------:R-:W-:Y:S01]  /*fe10*/  HMMA.16816.F32 R56, R144.reuse, R152, R56 ;  /* 0x000000989038723c */ /* 0x040fe20000001838 */
[----:B------:R1:W5:Y:S07]  /*fe20*/  LDL.LU R231, [R1+0xcc] ;  /* 0x0000cc0001e77983 */ /* 0x00036e0000300800 */
[-C--:B------:R-:W-:Y:S08]  /*fe30*/  HMMA.16816.F32 R60, R144, R154.reuse, R60 ;  /* 0x0000009a903c723c */ /* 0x080ff0000000183c */
[C---:B------:R-:W-:Y:S01]  /*fe40*/  HMMA.16816.F32 R64, R140.reuse, R154, R64 ;  /* 0x0000009a8c40723c */ /* 0x040fe20000001840 */
[----:B------:R-:W-:Y:S03]  /*fe50*/  LDSM.16.MT88.4 R152, [R229+0x1800] ;  /* 0x00180000e598783b */ /* 0x000fe60000004200 */
[----:B--2---:R-:W-:Y:S02]  /*fe60*/  FFMA.FTZ R172, R3, R163, R212 ;  /* 0x000000a303ac7223 */ /* 0x004fe400000100d4 */
[----:B------:R-:W-:Y:S03]  /*fe70*/  FADD.FTZ R3, R240, R173 ;  /* 0x000000adf0037221 */ /* 0x000fe60000010000 */
[----:B------:R2:W5:Y:S03]  /*fe80*/  LDL.LU R240, [R1+0xc8] ;  /* 0x0000c80001f07983 */ /* 0x0005660000300800 */
[----:B-1----:R-:W-:Y:S02]  /*fe90*/  FADD.FTZ R2, R216, R172 ;  /* 0x000000acd8027221 */ /* 0x002fe40000010000 */
[----:B------:R-:W-:Y:S02]  /*fea0*/  FADD.FTZ R3, R234, R3 ;  /* 0x00000003ea037221 */ /* 0x000fe40000010000 */
[----:B------:R-:W-:Y:S02]  /*feb0*/  FADD.FTZ R2, R213, R2 ;  /* 0x00000002d5027221 */ /* 0x000fe40000010000 */
[----:B------:R-:W-:Y:S01]  /*fec0*/  LDSM.16.MT88.4 R212, [R229+0x3800] ;  /* 0x00380000e5d4783b */ /* 0x000fe20000004200 */
[----:B------:R-:W-:Y:S02]  /*fed0*/  FADD.FTZ R3, R236, R3 ;  /* 0x00000003ec037221 */ /* 0x000fe40000010000 */
[----:B------:R-:W-:Y:S04]  /*fee0*/  FADD.FTZ R2, R241, R2 ;  /* 0x00000002f1027221 */ /* 0x000fe80000010000 */
[----:B------:R-:W-:Y:S02]  /*fef0*/  FADD.FTZ R2, R244, R2 ;  /* 0x00000002f4027221 */ /* 0x000fe40000010000 */
[----:B---3--:R-:W-:Y:S01]  /*ff00*/  FFMA.FTZ R0, R0, R162, R209 ;  /* 0x000000a200007223 */ /* 0x008fe200000100d1 */
[----:B------:R-:W-:Y:S01]  /*ff10*/  F2FP.PACK_AB R209, R139, R224 ;  /* 0x000000e08bd1723e */ /* 0x000fe200000000ff */
[----:B------:R-:W1:Y:S02]  /*ff20*/  LDSM.16.MT88.4 R160, [R229+0x3000] ;  /* 0x00300000e5a0783b */ /* 0x000e640000004200 */
[----:B------:R-:W-:Y:S01]  /*ff30*/  FADD.FTZ R0, R210, R0 ;  /* 0x00000000d2007221 */ /* 0x000fe20000010000 */
[----:B------:R-:W-:Y:S01]  /*ff40*/  F2FP.PACK_AB R210, R252, R177 ;  /* 0x000000b1fcd2723e */ /* 0x000fe200000000ff */
[-C--:B-1----:R-:W-:Y:S08]  /*ff50*/  HMMA.16816.F32 R68, R140, R160.reuse, R68 ;  /* 0x000000a08c44723c */ /* 0x082ff00000001844 */
[C---:B------:R-:W-:Y:S07]  /*ff60*/  HMMA.16816.F32 R72, R144.reuse, R160, R72 ;  /* 0x000000a09048723c */ /* 0x040fee0000001848 */
[----:B------:R-:W-:Y:S01]  /*ff70*/  MOV R161, R222 ;  /* 0x000000de00a17202 */ /* 0x000fe20000000f00 */
[-C--:B------:R-:W-:Y:S04]  /*ff80*/  HMMA.16816.F32 R76, R144, R162.reuse, R76 ;  /* 0x000000a2904c723c */ /* 0x080fe8000000184c */
[----:B------:R-:W-:Y:S04]  /*ff90*/  MOV R160, R221 ;  /* 0x000000dd00a07202 */ /* 0x000fe80000000f00 */
[C---:B------:R-:W-:Y:S07]  /*ffa0*/  HMMA.16816.F32 R80, R140.reuse, R162, R80 ;  /* 0x000000a28c50723c */ /* 0x040fee0000001850 */
[----:B------:R-:W-:Y:S01]  /*ffb0*/  MOV R162, R223 ;  /* 0x000000df00a27202 */ /* 0x000fe20000000f00 */
[-C--:B------:R-:W-:Y:S04]  /*ffc0*/  HMMA.16816.F32 R84, R140, R156.reuse, R84 ;  /* 0x0000009c8c54723c */ /* 0x080fe80000001854 */
[----:B------:R-:W-:Y:S02]  /*ffd0*/  MOV R163, R220 ;  /* 0x000000dc00a37202 */ /* 0x000fe40000000f00 */
[----:B------:R-:W-:Y:S02]  /*ffe0*/  LDSM.16.MT88.4 R220, [R233+0x3800] ;  /* 0x00380000e9dc783b */ /* 0x000fe40000004200 */
[C---:B------:R-:W-:Y:S07]  /*fff0*/  HMMA.16816.F32 R88, R144.reuse, R156, R88 ;  /* 0x0000009c9058723c */ /* 0x040fee0000001858 */
[----:B------:R-:W-:Y:S01]  /*10000*/  MOV R157, R225 ;  /* 0x000000e1009d7202 */ /* 0x000fe20000000f00 */
[-C--:B------:R-:W-:Y:S04]  /*10010*/  HMMA.16816.F32 R92, R144, R158.reuse, R92 ;  /* 0x0000009e905c723c */ /* 0x080fe8000000185c */
[----:B------:R-:W-:Y:S01]  /*10020*/  FADD.FTZ R225, R238, R132 ;  /* 0x00000084eee17221 */ /* 0x000fe20000010000 */
[----:B------:R-:W-:Y:S01]  /*10030*/  MOV R156, R206 ;  /* 0x000000ce009c7202 */ /* 0x000fe20000000f00 */
[----:B------:R2:W5:Y:S01]  /*10040*/  LDL.LU R238, [R1+0xc4] ;  /* 0x0000c40001ee7983 */ /* 0x0005620000300800 */
[----:B------:R-:W-:Y:S01]  /*10050*/  F2FP.PACK_AB R206, R174, R180 ;  /* 0x000000b4aece723e */ /* 0x000fe200000000ff */
[C---:B------:R-:W-:Y:S02]  /*10060*/  HMMA.16816.F32 R96, R140.reuse, R158, R96 ;  /* 0x0000009e8c60723c */ /* 0x040fe40000001860 */
[----:B------:R2:W5:Y:S02]  /*10070*/  LDL.LU R234, [R1+0xc0] ;  /* 0x0000c00001ea7983 */ /* 0x0005640000300800 */
[----:B------:R-:W-:Y:S01]  /*10080*/  FADD.FTZ R132, R211, R0 ;  /* 0x00000000d3847221 */ /* 0x000fe20000010000 */
[----:B----4-:R-:W-:Y:S01]  /*10090*/  F2FP.PACK_AB R211, R133, R138 ;  /* 0x0000008a85d3723e */ /* 0x010fe200000000ff */
[----:B------:R2:W5:Y:S02]  /*100a0*/  LDL.LU R236, [R1+0xbc] ;  /* 0x0000bc0001ec7983 */ /* 0x0005640000300800 */
[-C--:B------:R-:W-:Y:S02]  /*100b0*/  HMMA.16816.F32 R100, R140, R164.reuse, R100 ;  /* 0x000000a48c64723c */ /* 0x080fe40000001864 */
[----:B------:R2:W5:Y:S06]  /*100c0*/  LDL.LU R241, [R1+0xb8] ;  /* 0x0000b80001f17983 */ /* 0x00056c0000300800 */
[C---:B------:R-:W-:Y:S07]  /*100d0*/  HMMA.16816.F32 R104, R144.reuse, R164, R104 ;  /* 0x000000a49068723c */ /* 0x040fee0000001868 */
[----:B------:R-:W-:Y:S01]  /*100e0*/  MOV R164, R218 ;  /* 0x000000da00a47202 */ /* 0x000fe20000000f00 */
[-C--:B------:R-:W-:Y:S04]  /*100f0*/  HMMA.16816.F32 R108, R144, R166.reuse, R108 ;  /* 0x000000a6906c723c */ /* 0x080fe8000000186c */
[----:B------:R-:W-:Y:S02]  /*10100*/  MOV R165, R192 ;  /* 0x000000c000a57202 */ /* 0x000fe40000000f00 */
[----:B------:R-:W-:Y:S02]  /*10110*/  MOV R192, R217 ;  /* 0x000000d900c07202 */ /* 0x000fe40000000f00 */
[C---:B------:R-:W-:Y:S04]  /*10120*/  HMMA.16816.F32 R112, R140.reuse, R166, R112 ;  /* 0x000000a68c70723c */ /* 0x040fe80000001870 */
[----:B------:R-:W-:Y:S03]  /*10130*/  MOV R0, R192 ;  /* 0x000000c000007202 */ /* 0x000fe60000000f00 */
[----:B------:R-:W-:Y:S01]  /*10140*/  MOV R167, R219 ;  /* 0x000000db00a77202 */ /* 0x000fe20000000f00 */
[-C--:B------:R-:W-:Y:S01]  /*10150*/  HMMA.16816.F32 R116, R140, R148.reuse, R116 ;  /* 0x000000948c74723c */ /* 0x080fe20000001874 */
[----:B------:R-:W1:Y:S03]  /*10160*/  LDSM.16.MT88.4 R216, [R230+0x3800] ;  /* 0x00380000e6d8783b */ /* 0x000e660000004200 */
[----:B------:R-:W-:Y:S04]  /*10170*/  FADD.FTZ R0, R0, R225 ;  /* 0x000000e100007221 */ /* 0x000fe80000010000 */
[C---:B------:R-:W-:Y:S08]  /*10180*/  HMMA.16816.F32 R120, R144.reuse, R148, R120 ;  /* 0x000000949078723c */ /* 0x040ff00000001878 */
[-C--:B------:R-:W-:Y:S08]  /*10190*/  HMMA.16816.F32 R124, R144, R150.reuse, R124 ;  /* 0x00000096907c723c */ /* 0x080ff0000000187c */
[----:B------:R-:W-:Y:S08]  /*101a0*/  HMMA.16816.F32 R128, R140, R150, R128 ;  /* 0x000000968c80723c */ /* 0x000ff00000001880 */
[-C--:B------:R-:W-:Y:S01]  /*101b0*/  HMMA.16816.F32 R144, R204, R152.reuse, R4 ;  /* 0x00000098cc90723c */ /* 0x080fe20000001804 */
[----:B------:R-:W3:Y:S07]  /*101c0*/  LDSM.16.MT88.4 R4, [R232+0x3800] ;  /* 0x00380000e804783b */ /* 0x000eee0000004200 */
[C---:B------:R-:W-:Y:S07]  /*101d0*/  HMMA.16816.F32 R140, R208.reuse, R152, R8 ;  /* 0x00000098d08c723c */ /* 0x040fee0000001808 */
[----:B------:R-:W-:Y:S01]  /*101e0*/  MOV R10, R156 ;  /* 0x0000009c000a7202 */ /* 0x000fe20000000f00 */
[-C--:B------:R-:W-:Y:S04]  /*101f0*/  HMMA.16816.F32 R148, R208, R154.reuse, R12 ;  /* 0x0000009ad094723c */ /* 0x080fe8000000180c */
[----:B------:R-:W-:Y:S01]  /*10200*/  MOV R9, R157 ;  /* 0x0000009d00097202 */ /* 0x000fe20000000f00 */
[----:B------:R-:W-:Y:S01]  /*10210*/  IMAD.MOV.U32 R8, RZ, RZ, R162 ;  /* 0x000000ffff087224 */ /* 0x000fe200078e00a2 */
[----:B------:R-:W-:Y:S02]  /*10220*/  MOV R11, R191 ;  /* 0x000000bf000b7202 */ /* 0x000fe40000000f00 */
[C---:B------:R-:W-:Y:S04]  /*10230*/  HMMA.16816.F32 R152, R204.reuse, R154, R16 ;  /* 0x0000009acc98723c */ /* 0x040fe80000001810 */
[----:B------:R-:W-:Y:S02]  /*10240*/  MOV R15, R175 ;  /* 0x000000af000f7202 */ /* 0x000fe40000000f00 */
[----:B------:R-:W-:Y:S02]  /*10250*/  MOV R14, R174 ;  /* 0x000000ae000e7202 */ /* 0x000fe40000000f00 */
[-C--:B------:R-:W-:Y:S04]  /*10260*/  HMMA.16816.F32 R156, R204, R168.reuse, R20 ;  /* 0x000000a8cc9c723c */ /* 0x080fe80000001814 */
[----:B------:R-:W-:Y:S02]  /*10270*/  MOV R13, R177 ;  /* 0x000000b1000d7202 */ /* 0x000fe40000000f00 */
[----:B------:R-:W-:Y:S02]  /*10280*/  MOV R18, R176 ;  /* 0x000000b000127202 */ /* 0x000fe40000000f00 */
[----:B------:R-:W-:Y:S04]  /*10290*/  MOV R22, R163 ;  /* 0x000000a300167202 */ /* 0x000fe80000000f00 */
        /* <DEDUP_REMOVED lines=14> */
[----:B------:R-:W-:Y:S01]  /*10380*/  MOV R31, R198 ;  /* 0x000000c6001f7202 */ /* 0x000fe20000000f00 */
[----:B------:R-:W-:Y:S01]  /*10390*/  IMAD.MOV.U32 R33, RZ, RZ, R188 ;  /* 0x000000ffff217224 */ /* 0x000fe200078e00bc */
[-C--:B------:R-:W-:Y:S04]  /*103a0*/  HMMA.16816.F32 R172, R204, R184.reuse, R36 ;  /* 0x000000b8ccac723c */ /* 0x080fe80000001824 */
[----:B------:R-:W-:Y:S02]  /*103b0*/  MOV R30, R197 ;  /* 0x000000c5001e7202 */ /* 0x000fe40000000f00 */
[----:B------:R-:W-:Y:S02]  /*103c0*/  MOV R29, R196 ;  /* 0x000000c4001d7202 */ /* 0x000fe40000000f00 */
[----:B------:R-:W-:Y:S04]  /*103d0*/  MOV R38, R179 ;  /* 0x000000b300267202 */ /* 0x000fe80000000f00 */
        /* <DEDUP_REMOVED lines=16> */
[----:B------:R-:W-:Y:S01]  /*104e0*/  IMAD.MOV.U32 R22, RZ, RZ, R8 ;  /* 0x000000ffff167224 */ /* 0x000fe200078e0008 */
        /* <DEDUP_REMOVED lines=23> */
[----:B------:R-:W-:Y:S01]  /*10660*/  MOV R38, R39 ;  /* 0x0000002700267202 */ /* 0x000fe20000000f00 */
[----:B------:R-:W-:Y:S01]  /*10670*/  FADD.FTZ R9, R246, R2 ;  /* 0x00000002f6097221 */ /* 0x000fe20000010000 */
[----:B------:R-:W-:Y:S02]  /*10680*/  MOV R39, R31 ;  /* 0x0000001f00277202 */ /* 0x000fe40000000f00 */
        /* <DEDUP_REMOVED lines=9> */
[----:B------:R2:W5:Y:S01]  /*10720*/  LDL.LU R237, [R1+0xac] ;  /* 0x0000ac0001ed7983 */ /* 0x0005620000300800 */
[----:B------:R-:W-:Y:S02]  /*10730*/  MOV R43, R36 ;  /* 0x00000024002b7202 */ /* 0x000fe40000000f00 */
[----:B------:R-:W-:Y:S01]  /*10740*/  MOV R36, R37 ;  /* 0x0000002500247202 */ /* 0x000fe20000000f00 */
[----:B------:R2:W5:Y:S01]  /*10750*/  LDL.LU R244, [R1+0xa8] ;  /* 0x0000a80001f47983 */ /* 0x0005620000300800 */
[----:B------:R-:W-:Y:S02]  /*10760*/  MOV R37, R38 ;  /* 0x0000002600257202 */ /* 0x000fe40000000f00 */
        /* <DEDUP_REMOVED lines=13> */
[----:B------:R-:W-:Y:S01]  /*10840*/  IMAD.MOV.U32 R36, RZ, RZ, R37 ;  /* 0x000000ffff247224 */ /* 0x000fe200078e0025 */
        /* <DEDUP_REMOVED lines=13> */
[----:B------:R2:W5:Y:S01]  /*10920*/  LDL.LU R246, [R1+0x98] ;  /* 0x0000980001f67983 */ /* 0x0005620000300800 */
        /* <DEDUP_REMOVED lines=10> */
[----:B------:R-:W-:Y:S01]  /*109d0*/  MOV R22, R239 ;  /* 0x000000ef00167202 */ /* 0x000fe20000000f00 */
[----:B------:R-:W-:Y:S01]  /*109e0*/  FADD.FTZ R11, R36, R8 ;  /* 0x00000008240b7221 */ /* 0x000fe20000010000 */
[----:B------:R2:W5:Y:S01]  /*109f0*/  LDL.LU R239, [R1+0x90] ;  /* 0x0000900001ef7983 */ /* 0x0005620000300800 */
[----:B------:R-:W-:Y:S01]  /*10a00*/  MOV R34, R181 ;  /* 0x000000b500227202 */ /* 0x000fe20000000f00 */
[----:B------:R-:W-:Y:S01]  /*10a10*/  FADD.FTZ R9, R38, R2 ;  /* 0x0000000226097221 */ /* 0x000fe20000010000 */
[-C--:B------:R-:W-:Y:S03]  /*10a20*/  HMMA.16816.F32 R180, R208, R186.reuse, R44 ;  /* 0x000000bad0b4723c */ /* 0x080fe6000000182c */
[----:B------:R-:W-:Y:S01]  /*10a30*/  FADD.FTZ R2, R33, R10 ;  /* 0x0000000a21027221 */ /* 0x000fe20000010000 */
        /* <DEDUP_REMOVED lines=52> */
[----:B------:R-:W-:Y:S01]  /*10d80*/  FADD.FTZ R3, R12, R0 ;  /* 0x000000000c037221 */ /* 0x000fe20000010000 */
[----:B------:R-:W-:Y:S01]  /*10d90*/  STL [R1+0x18], R4 ;  /* 0x0000180401007387 */ /* 0x000fe20000100800 */
[----:B------:R-:W-:Y:S02]  /*10da0*/  FADD.FTZ R2, R252, R2 ;  /* 0x00000002fc027221 */ /* 0x000fe40000010000 */
[----:B------:R-:W-:Y:S02]  /*10db0*/  FADD.FTZ R3, R15, R3 ;  /* 0x000000030f037221 */ /* 0x000fe40000010000 */
[----:B------:R-:W-:Y:S01]  /*10dc0*/  FADD.FTZ R0, R138, R6 ;  /* 0x000000068a007221 */ /* 0x000fe20000010000 */
[----:B------:R-:W-:Y:S02]  /*10dd0*/  MOV R138, R135 ;  /* 0x00000087008a7202 */ /* 0x000fe40000000f00 */
[----:B------:R1:W-:Y:S01]  /*10de0*/  STL [R1+0x1c], R3 ;  /* 0x00001c0301007387 */ /* 0x0003e20000100800 */
[----:B------:R-:W-:Y:S03]  /*10df0*/  FADD.FTZ R0, R133, R0 ;  /* 0x0000000085007221 */ /* 0x000fe60000010000 */
[----:B------:R3:W-:Y:S04]  /*10e00*/  STL [R1+0x20], R2 ;  /* 0x0000200201007387 */ /* 0x0007e80000100800 */
[----:B------:R2:W-:Y:S01]  /*10e10*/  STL [R1+0x24], R0 ;  /* 0x0000240001007387 */ /* 0x0005e20000100800 */
[----:B-1----:R-:W-:Y:S02]  /*10e20*/  MOV R3, R136 ;  /* 0x0000008800037202 */ /* 0x002fe40000000f00 */
[----:B---3--:R-:W-:Y:S01]  /*10e30*/  MOV R2, R137 ;  /* 0x0000008900027202 */ /* 0x008fe20000000f00 */
[----:B------:R-:W-:-:S05]  /*10e40*/  @P1 BRA `(.L_x_1491) ;  /* 0xffffb21000001947 */ /* 0x000fca000383ffff */
.L_x_1490:
[----:B------:R-:W-:Y:S02]  /*10e50*/  MOV R10, 0x1f ;  /* 0x0000001f000a7802 */ /* 0x000fe40000000f00 */
[----:B------:R-:W-:Y:S01]  /*10e60*/  MOV R9, 0xffffffff ;  /* 0xffffffff00097802 */ /* 0x000fe20000000f00 */
[----:B------:R-:W-:Y:S05]  /*10e70*/  BRA.DIV ~URZ, `(.L_x_1492) ;  /* 0x00003b027f007947 */ /* 0x000fea000b800000 */
[----:B--2---:R-:W2:Y:S04]  /*10e80*/  LDL R0, [R1+0x18] ;  /* 0x0000180001007983 */ /* 0x004ea80000100800 */
[----:B--2---:R1:W2:Y:S02]  /*10e90*/  SHFL.BFLY PT, R4, R0, 0x2, 0x1f ;  /* 0x0c401f0000047f89 */ /* 0x0042a400000e0000 */
.L_x_1558:
[----:B-1----:R-:W3:Y:S02]  /*10ea0*/  LDL.LU R0, [R1+0x18] ;  /* 0x0000180001007983 */ /* 0x002ee40000300800 */
[----:B--23--:R-:W-:Y:S01]  /*10eb0*/  FADD.FTZ R4, R4, R0 ;  /* 0x0000000004047221 */ /* 0x00cfe20000010000 */
[----:B------:R-:W-:Y:S05]  /*10ec0*/  BRA.DIV ~URZ, `(.L_x_1493) ;  /* 0x00003b127f007947 */ /* 0x000fea000b800000 */
[----:B------:R-:W2:Y:S04]  /*10ed0*/  LDL.LU R2, [R1+0x1c] ;  /* 0x00001c0001027983 */ /* 0x000ea80000300800 */
[----:B------:R-:W3:Y:S04]  /*10ee0*/  LDL.LU R0, [R1+0x20] ;  /* 0x0000200001007983 */ /* 0x000ee80000300800 */
[----:B------:R-:W4:Y:S04]  /*10ef0*/  LDL.LU R9, [R1+0x24] ;  /* 0x0000240001097983 */ /* 0x000f280000300800 */
[----:B--2---:R-:W1:Y:S04]  /*10f00*/  SHFL.BFLY PT, R5, R2, 0x2, 0x1f ;  /* 0x0c401f0002057f89 */ /* 0x004e6800000e0000 */
[----:B---3--:R-:W2:Y:S04]  /*10f10*/  SHFL.BFLY PT, R6, R0, 0x2, 0x1f ;  /* 0x0c401f0000067f89 */ /* 0x008ea800000e0000 */
[----:B----4-:R-:W3:Y:S01]  /*10f20*/  SHFL.BFLY PT, R7, R9, 0x2, 0x1f ;  /* 0x0c401f0009077f89 */ /* 0x010ee200000e0000 */
[----:B-1----:R-:W-:-:S02]  /*10f30*/  FADD.FTZ R5, R5, R2 ;  /* 0x0000000205057221 */ /* 0x002fc40000010000 */
[----:B--2---:R-:W-:-:S03]  /*10f40*/  FADD.FTZ R6, R6, R0 ;  /* 0x0000000006067221 */ /* 0x004fc60000010000 */
[----:B------:R-:W1:Y:S01]  /*10f50*/  SHFL.BFLY PT, R2, R5, 0x1, 0x1f ;  /* 0x0c201f0005027f89 */ /* 0x000e6200000e0000 */
[----:B---3--:R-:W-:-:S03]  /*10f60*/  FADD.FTZ R7, R7, R9 ;  /* 0x0000000907077221 */ /* 0x008fc60000010000 */
[----:B------:R-:W2:Y:S04]  /*10f70*/  SHFL.BFLY PT, R0, R4, 0x1, 0x1f ;  /* 0x0c201f0004007f89 */ /* 0x000ea800000e0000 */
[----:B------:R-:W3:Y:S04]  /*10f80*/  SHFL.BFLY PT, R3, R6, 0x1, 0x1f ;  /* 0x0c201f0006037f89 */ /* 0x000ee800000e0000 */
[----:B------:R4:W4:Y:S01]  /*10f90*/  SHFL.BFLY PT, R8, R7, 0x1, 0x1f ;  /* 0x0c201f0007087f89 */ /* 0x00092200000e0000 */
[----:B-1----:R-:W-:Y:S02]  /*10fa0*/  FADD.FTZ R5, R5, R2 ;  /* 0x0000000205057221 */ /* 0x002fe40000010000 */
[----:B--2---:R-:W-:-:S02]  /*10fb0*/  FADD.FTZ R4, R4, R0 ;  /* 0x0000000004047221 */ /* 0x004fc40000010000 */
[----:B---3--:R-:W-:-:S03]  /*10fc0*/  FADD.FTZ R6, R6, R3 ;  /* 0x0000000306067221 */ /* 0x008fc60000010000 */
.L_x_1559:
[----:B------:R-:W-:Y:S01]  /*10fd0*/  FSETP.NE.FTZ.AND P3, PT, R4, RZ, PT ;  /* 0x000000ff0400720b */ /* 0x000fe20003f75000 */
[----:B------:R-:W-:Y:S01]  /*10fe0*/  CS2R R2, SRZ ;  /* 0x0000000000027805 */ /* 0x000fe2000001ff00 */
[----:B------:R-:W-:Y:S01]  /*10ff0*/  FSETP.NE.FTZ.AND P2, PT, R5, RZ, PT ;  /* 0x000000ff0500720b */ /* 0x000fe20003f55000 */
[----:B----4-:R-:W-:Y:S01]  /*11000*/  FADD.FTZ R7, R8, R7 ;  /* 0x0000000708077221 */ /* 0x010fe20000010000 */
[----:B------:R-:W-:Y:S02]  /*11010*/  FSETP.NE.FTZ.AND P1, PT, R6, RZ, PT ;  /* 0x000000ff0600720b */ /* 0x000fe40003f35000 */
[----:B------:R-:W-:Y:S02]  /*11020*/  MOV R0, RZ ;  /* 0x000000ff00007202 */ /* 0x000fe40000000f00 */
[----:B------:R-:W-:Y:S02]  /*11030*/  FSETP.NE.FTZ.AND P0, PT, R7, RZ, PT ;  /* 0x000000ff0700720b */ /* 0x000fe40003f15000 */
[----:B------:R-:W-:-:S02]  /*11040*/  MOV R60, 0xff800000 ;  /* 0xff800000003c7802 */ /* 0x000fc40000000f00 */
[----:B------:R-:W-:Y:S01]  /*11050*/  MOV R59, 0xff800000 ;  /* 0xff800000003b7802 */ /* 0x000fe20000000f00 */
[----:B------:R-:W1:Y:S01]  /*11060*/  @P3 MUFU.RCP R0, R4 ;  /* 0x0000000400003308 */ /* 0x000e620000001000 */
[----:B------:R-:W-:Y:S02]  /*11070*/  MOV R58, 0xff800000 ;  /* 0xff800000003a7802 */ /* 0x000fe40000000f00 */
[----:B------:R-:W-:Y:S02]  /*11080*/  MOV R57, 0xff800000 ;  /* 0xff80000000397802 */ /* 0x000fe40000000f00 */
[----:B------:R-:W-:-:S03]  /*11090*/  @P1 MOV R13, 0x3f317218 ;  /* 0x3f317218000d1802 */ /* 0x000fc60000000f00 */
[----:B------:R-:W2:Y:S08]  /*110a0*/  @P2 MUFU.RCP R3, R5 ;  /* 0x0000000500032308 */ /* 0x000eb00000001000 */
[----:B------:R-:W3:Y:S01]  /*110b0*/  @P1 MUFU.RCP R2, R6 ;  /* 0x0000000600021308 */ /* 0x000ee20000001000 */
[C---:B-1----:R-:W-:Y:S02]  /*110c0*/  FMUL.FTZ R144, R0.reuse, R144 ;  /* 0x0000009000907220 */ /* 0x042fe40000410000 */
[----:B------:R-:W-:-:S02]  /*110d0*/  FMUL.FTZ R56, R0, R145 ;  /* 0x0000009100387220 */ /* 0x000fc40000410000 */
[C---:B------:R-:W-:Y:S02]  /*110e0*/  FMUL.FTZ R152, R0.reuse, R152 ;  /* 0x0000009800987220 */ /* 0x040fe40000410000 */
[C---:B------:R-:W-:Y:S01]  /*110f0*/  FMUL.FTZ R53, R0.reuse, R153 ;  /* 0x0000009900357220 */ /* 0x040fe20000410000 */
[----:B------:R-:W1:Y:S01]  /*11100*/  @P3 MUFU.LG2 R8, R4 ;  /* 0x0000000400083308 */ /* 0x000e620000000c00 */
        /* <DEDUP_REMOVED lines=14> */
[----:B----4-:R-:W-:Y:S01]  /*111f0*/  @P3 MOV R5, 0x3f317218 ;  /* 0x3f31721800053802 */ /* 0x010fe20000000f00 */
        /* <DEDUP_REMOVED lines=20> */
[----:B------:R-:W-:Y:S01]  /*11340*/  @P0 MUFU.RCP R0, R7 ;  /* 0x0000000700000308 */ /* 0x000fe20000001000 */
        /* <DEDUP_REMOVED lines=30> */
[C---:B---3--:R-:W-:Y:S02]  /*11530*/  FMUL.FTZ R140, R2.reuse, R140 ;  /* 0x0000008c028c7220 */ /* 0x048fe40000410000 */
        /* <DEDUP_REMOVED lines=31> */
[----:B------:R-:W2:Y:S01]  /*11730*/  @P0 MUFU.LG2 R2, R7 ;  /* 0x0000000700020308 */ /* 0x000ea20000000c00 */
[----:B-1----:R-:W-:Y:S02]  /*11740*/  @P3 FMUL.FTZ R9, R8, 0.69314718246459960938 ;  /* 0x3f31721808093820 */ /* 0x002fe40000410000 */
[----:B------:R-:W-:Y:S02]  /*11750*/  @P2 FMUL.FTZ R8, R4, 0.69314718246459960938 ;  /* 0x3f31721804082820 */ /* 0x000fe40000410000 */
[----:B------:R-:W-:-:S02]  /*11760*/  @P2 FMUL.FTZ R4, R3, c[0x0][0x2d0] ;  /* 0x0000b40003042a20 */ /* 0x000fc40000410000 */
[----:B------:R-:W-:Y:S02]  /*11770*/  @P1 FMUL.FTZ R6, R6, 0.69314718246459960938 ;  /* 0x3f31721806061820 */ /* 0x000fe40000410000 */
[----:B------:R-:W-:Y:S02]  /*11780*/  @P1 FMUL.FTZ R3, R13, c[0x0][0x2d0] ;  /* 0x0000b4000d031a20 */ /* 0x000fe40000410000 */
[----:B------:R-:W-:Y:S02]  /*11790*/  @P3 FMUL.FTZ R5, R5, c[0x0][0x2d0] ;  /* 0x0000b40005053a20 */ /* 0x000fe40000410000 */
[----:B------:R-:W-:Y:S01]  /*117a0*/  @P1 FFMA.FTZ R60, R3, R135, R6 ;  /* 0x00000087033c1223 */ /* 0x000fe20000010006 */
[----:B------:R-:W-:Y:S01]  /*117b0*/  @P0 MOV R3, 0x3f317218 ;  /* 0x3f31721800030802 */ /* 0x000fe20000000f00 */
[----:B------:R-:W-:Y:S01]  /*117c0*/  @P2 FFMA.FTZ R59, R4, R136, R8 ;  /* 0x00000088043b2223 */ /* 0x000fe20000010008 */
[----:B------:R-:W-:Y:S01]  /*117d0*/  MOV R4, 0x1 ;  /* 0x0000000100047802 */ /* 0x000fe20000000f00 */
[----:B--2---:R-:W-:-:S02]  /*117e0*/  @P0 FMUL.FTZ R2, R2, 0.69314718246459960938 ;  /* 0x3f31721802020820 */ /* 0x004fc40000410000 */
[----:B------:R-:W-:Y:S02]  /*117f0*/  @P0 FMUL.FTZ R3, R3, c[0x0][0x2d0] ;  /* 0x0000b40003030a20 */ /* 0x000fe40000410000 */
[----:B------:R-:W-:Y:S02]  /*11800*/  @P3 FFMA.FTZ R58, R5, R137, R9 ;  /* 0x00000089053a3223 */ /* 0x000fe40000010009 */
        /* <DEDUP_REMOVED lines=32> */
[----:B------:R-:W-:Y:S01]  /*11a10*/  PRMT R0, R4, 0x7610, R0 ;  /* 0x0000761004007816 */ /* 0x000fe20000000000 */
[----:B------:R-:W-:Y:S02]  /*11a20*/  @P0 FFMA.FTZ R57, R3, R134, R2 ;  /* 0x0000008603390223 */ /* 0x000fe40000010002 */
.L_x_1459:
        /* <DEDUP_REMOVED lines=19> */
.L_x_1495:
[----:B-1----:R-:W-:Y:S05]  /*11b60*/  BSYNC B0 ;  /* 0x0000000000007941 */ /* 0x002fea0003800000 */
.L_x_1494:
[----:B------:R-:W-:Y:S01]  /*11b70*/  PRMT R0, R0, 0x9910, RZ ;  /* 0x0000991000007816 */ /* 0x000fe200000000ff */
[----:B------:R-:W-:Y:S01]  /*11b80*/  BSSY B1, `(.L_x_1496) ;  /* 0x0000266000017945 */ /* 0x000fe20003800000 */
[----:B-----5:R-:W-:Y:S02]  /*11b90*/  IMAD.MOV.U32 R73, RZ, RZ, R8 ;  /* 0x000000ffff497224 */ /* 0x020fe400078e0008 */
[----:B------:R-:W-:-:S13]  /*11ba0*/  ISETP.NE.AND P0, PT, R0, RZ, PT ;  /* 0x000000ff0000720c */ /* 0x000fda0003f05270 */
[----:B------:R-:W-:Y:S05]  /*11bb0*/  @!P0 BRA `(.L_x_1497) ;  /* 0x000017d000008947 */ /* 0x000fea0003800000 */
[----:B------:R-:W2:Y:S04]  /*11bc0*/  LDL R71, [R1+0x64] ;  /* 0x0000640001477983 */ /* 0x000ea80000100800 */
[----:B------:R-:W3:Y:S04]  /*11bd0*/  LDL R69, [R1+0x68] ;  /* 0x0000680001457983 */ /* 0x000ee80000100800 */
[----:B------:R-:W4:Y:S04]  /*11be0*/  LDL R67, [R1+0x70] ;  /* 0x0000700001437983 */ /* 0x000f280000100800 */
[----:B------:R-:W5:Y:S04]  /*11bf0*/  LDL R66, [R1+0x6c] ;  /* 0x00006c0001427983 */ /* 0x000f680000100800 */
[----:B------:R-:W4:Y:S04]  /*11c00*/  LDL R65, [R1+0x80] ;  /* 0x0000800001417983 */ /* 0x000f280000100800 */
[----:B------:R-:W4:Y:S04]  /*11c10*/  LDL R64, [R1+0x78] ;  /* 0x0000780001407983 */ /* 0x000f280000100800 */
[----:B------:R-:W4:Y:S04]  /*11c20*/  LDL R63, [R1+0x7c] ;  /* 0x00007c00013f7983 */ /* 0x000f280000100800 */
[----:B------:R-:W4:Y:S01]  /*11c30*/  LDL R62, [R1+0x74] ;  /* 0x00007400013e7983 */ /* 0x000f220000100800 */
        /* <DEDUP_REMOVED lines=65> */
[----:B------:R-:W-:Y:S01]  /*12050*/  F2FP.PACK_AB R0, R127, R126 ;  /* 0x0000007e7f00723e */ /* 0x000fe200000000ff */
[----:B--2---:R1:W-:Y:S04]  /*12060*/  STS [R71], R56 ;  /* 0x0000003847007388 */ /* 0x0043e80000000800 */
[----:B------:R1:W-:Y:S04]  /*12070*/  STS [R71+0x400], R55 ;  /* 0x0004003747007388 */ /* 0x0003e80000000800 */
[----:B---3--:R1:W-:Y:S04]  /*12080*/  STS [R69], R53 ;  /* 0x0000003545007388 */ /* 0x0083e80000000800 */
[----:B------:R1:W-:Y:S04]  /*12090*/  STS [R69+0x400], R52 ;  /* 0x0004003445007388 */ /* 0x0003e80000000800 */
[----:B------:R1:W-:Y:S04]  /*120a0*/  STS [R71+0x2000], R54 ;  /* 0x0020003647007388 */ /* 0x0003e80000000800 */
[----:B------:R1:W-:Y:S04]  /*120b0*/  STS [R71+0x2400], R142 ;  /* 0x0024008e47007388 */ /* 0x0003e80000000800 */
[----:B------:R1:W-:Y:S04]  /*120c0*/  STS [R69+0x2000], R51 ;  /* 0x0020003345007388 */ /* 0x0003e80000000800 */
[----:B------:R1:W-:Y:S04]  /*120d0*/  STS [R69+0x2400], R150 ;  /* 0x0024009645007388 */ /* 0x0003e80000000800 */
[----:B----4-:R1:W-:Y:S04]  /*120e0*/  STS [R67], R50 ;  /* 0x0000003243007388 */ /* 0x0103e80000000800 */
[----:B------:R1:W-:Y:S04]  /*120f0*/  STS [R67+0x400], R49 ;  /* 0x0004003143007388 */ /* 0x0003e80000000800 */
[----:B-----5:R1:W-:Y:S04]  /*12100*/  STS [R66], R47 ;  /* 0x0000002f42007388 */ /* 0x0203e80000000800 */
[----:B------:R1:W-:Y:S04]  /*12110*/  STS [R66+0x400], R46 ;  /* 0x0004002e42007388 */ /* 0x0003e80000000800 */
[----:B------:R1:W-:Y:S04]  /*12120*/  STS [R67+0x2000], R48 ;  /* 0x0020003043007388 */ /* 0x0003e80000000800 */
[----:B------:R1:W-:Y:S04]  /*12130*/  STS [R67+0x2400], R162 ;  /* 0x002400a243007388 */ /* 0x0003e80000000800 */
[----:B------:R1:W-:Y:S04]  /*12140*/  STS [R66+0x2000], R45 ;  /* 0x0020002d42007388 */ /* 0x0003e80000000800 */
        /* <DEDUP_REMOVED lines=57> */
[----:B------:R-:W-:Y:S05]  /*124e0*/  CALL.REL.NOINC `($__internal_5_$__cuda_sm70_shflsync_idx_p) ;  /* 0x00002e5000007944 */ /* 0x000fea0003c00000 */
.L_x_1498:
[----:B-1----:R-:W2:Y:S04]  /*124f0*/  LDL R2, [R1+0x5c] ;  /* 0x00005c0001027983 */ /* 0x002ea80000100800 */
[----:B------:R-:W3:Y:S04]  /*12500*/  LDL.LU R8, [R1+0x50] ;  /* 0x0000500001087983 */ /* 0x000ee80000300800 */
[----:B------:R-:W4:Y:S04]  /*12510*/  LDL.LU R15, [R1+0x54] ;  /* 0x00005400010f7983 */ /* 0x000f280000300800 */
[----:B------:R-:W2:Y:S04]  /*12520*/  LDL R13, [R1+0x84] ;  /* 0x00008400010d7983 */ /* 0x000ea80000100800 */
[----:B------:R-:W2:Y:S01]  /*12530*/  LDL.LU R78, [R1+0x48] ;  /* 0x00004800014e7983 */ /* 0x000ea20000300800 */
[----:B------:R-:W-:-:S03]  /*12540*/  IMAD.MOV.U32 R0, RZ, RZ, 0x1 ;  /* 0x00000001ff007424 */ /* 0x000fc600078e00ff */
[----:B------:R-:W4:Y:S02]  /*12550*/  LDL R14, [R1+0x8c] ;  /* 0x00008c00010e7983 */ /* 0x000f240000100800 */
[----:B------:R-:W-:Y:S02]  /*12560*/  ISETP.NE.AND P1, PT, R0, c[0x0][0x4e8], PT ;  /* 0x00013a0000007a0c */ /* 0x000fe40003f25270 */
[----:B------:R1:W5:Y:S04]  /*12570*/  LDL.64 R76, [R1+0x10] ;  /* 0x00001000014c7983 */ /* 0x0003680000100a00 */
[----:B------:R1:W5:Y:S04]  /*12580*/  LDL R74, [R1+0x4c] ;  /* 0x00004c00014a7983 */ /* 0x0003680000100800 */
[----:B------:R1:W5:Y:S01]  /*12590*/  LDL R72, [R1+0x44] ;  /* 0x0000440001487983 */ /* 0x0003620000100800 */
[----:B------:R-:W-:-:S02]  /*125a0*/  ULDC UR5, c[0x0][0x4e8] ;  /* 0x00013a0000057ab9 */ /* 0x000fc40000000800 */
[----:B------:R-:W-:Y:S02]  /*125b0*/  ULDC UR4, c[0x0][0x388] ;  /* 0x0000e20000047ab9 */ /* 0x000fe40000000800 */
[----:B------:R-:W-:Y:S01]  /*125c0*/  UIMAD UR4, UR5, UR4, URZ ;  /* 0x00000004050472a4 */ /* 0x000fe2000f8e023f */
[----:B------:R-:W1:Y:S02]  /*125d0*/  S2R R79, SR_TID.X ;  /* 0x00000000004f7919 */ /* 0x000e640000002100 */
[----:B-1----:R-:W-:-:S04]  /*125e0*/  SHF.R.S32.HI R75, RZ, 0x1f, R79 ;  /* 0x0000001fff4b7819 */ /* 0x002fc8000001144f */
[----:B------:R-:W-:-:S04]  /*125f0*/  LEA.HI R75, R75, R79, RZ, 0x3 ;  /* 0x0000004f4b4b7211 */ /* 0x000fc800078f18ff */
[----:B------:R-:W-:Y:S01]  /*12600*/  SHF.R.S32.HI R75, RZ, 0x3, R75 ;  /* 0x00000003ff4b7819 */ /* 0x000fe2000001144b */
[----:B------:R-:W-:Y:S01]  /*12610*/  BSSY B0, `(.L_x_1499) ;  /* 0x000006e000007945 */ /* 0x000fe20003800000 */
[----:B---3--:R-:W-:-:S05]  /*12620*/  SHF.R.S32.HI R5, RZ, 0x1f, R8 ;  /* 0x0000001fff057819 */ /* 0x008fca0000011408 */
[----:B------:R-:W-:-:S04]  /*12630*/  IMAD R6, R5, c[0x0][0x490], RZ ;  /* 0x0001240005067a24 */ /* 0x000fc800078e02ff */
[----:B------:R-:W-:Y:S02]  /*12640*/  IMAD R6, R8, c[0x0][0x494], R6 ;  /* 0x0001250008067a24 */ /* 0x000fe400078e0206 */
[----:B--2---:R-:W-:Y:S02]  /*12650*/  IMAD.IADD R4, R2, 0x1, R78 ;  /* 0x0000000102047824 */ /* 0x004fe400078e024e */
[----:B------:R-:W-:-:S03]  /*12660*/  IMAD.WIDE.U32 R2, R8, c[0x0][0x490], RZ ;  /* 0x0001240008027a25 */ /* 0x000fc600078e00ff */
[----:B------:R-:W-:Y:S01]  /*12670*/  MOV R0, R4 ;  /* 0x0000000400007202 */ /* 0x000fe20000000f00 */
[----:B------:R-:W-:-:S04]  /*12680*/  @P1 IMAD.HI.U32 R7, R4, c[0x0][0x4ec], RZ ;  /* 0x00013b0004071a27 */ /* 0x000fc800078e00ff */
[----:B------:R-:W-:Y:S01]  /*12690*/  IMAD.IADD R3, R3, 0x1, R6 ;  /* 0x0000000103037824 */ /* 0x000fe200078e0206 */
[----:B------:R-:W-:Y:S01]  /*126a0*/  @P1 SHF.R.U32.HI R0, RZ, c[0x0][0x4f0], R7 ;  /* 0x00013c00ff001a19 */ /* 0x000fe20000011607 */
[----:B------:R-:W-:Y:S01]  /*126b0*/  IMAD R6, R5, c[0x0][0x3e8], RZ ;  /* 0x0000fa0005067a24 */ /* 0x000fe200078e02ff */
[----:B----4-:R-:W-:-:S03]  /*126c0*/  SHF.R.S32.HI R5, RZ, 0x1f, R15 ;  /* 0x0000001fff057819 */ /* 0x010fc6000001140f */
[----:B------:R-:W-:Y:S02]  /*126d0*/  IMAD.MOV R7, RZ, RZ, -R0 ;  /* 0x000000ffff077224 */ /* 0x000fe400078e0a00 */
[C---:B------:R-:W-:Y:S02]  /*126e0*/  IMAD R10, R8.reuse, c[0x0][0x3ec], R6 ;  /* 0x0000fb00080a7a24 */ /* 0x040fe400078e0206 */
[----:B------:R-:W-:Y:S02]  /*126f0*/  IMAD R4, R7, c[0x0][0x4e8], R4 ;  /* 0x00013a0007047a24 */ /* 0x000fe400078e0204 */
[----:B------:R-:W-:-:S04]  /*12700*/  IMAD.WIDE.U32 R8, R8, c[0x0][0x3e8], RZ ;  /* 0x0000fa0008087a25 */ /* 0x000fc800078e00ff */
[----:B------:R-:W-:Y:S02]  /*12710*/  IMAD R11, R5, c[0x0][0x498], RZ ;  /* 0x00012600050b7a24 */ /* 0x000fe400078e02ff */
[----:B------:R-:W-:Y:S01]  /*12720*/  IMAD.WIDE.U32 R6, R15, c[0x0][0x498], R2 ;  /* 0x000126000f067a25 */ /* 0x000fe200078e0002 */
[----:B------:R-:W-:-:S03]  /*12730*/  IADD3 R3, R9, R10, RZ ;  /* 0x0000000a09037210 */ /* 0x000fc60007ffe0ff */
[----:B------:R-:W-:Y:S01]  /*12740*/  IMAD R12, R5, c[0x0][0x3f0], RZ ;  /* 0x0000fc00050c7a24 */ /* 0x000fe200078e02ff */
[----:B------:R-:W-:Y:S01]  /*12750*/  SHF.R.S32.HI R5, RZ, 0x1f, R0 ;  /* 0x0000001fff057819 */ /* 0x000fe20000011400 */
[----:B------:R-:W-:Y:S01]  /*12760*/  IMAD R11, R15, c[0x0][0x49c], R11 ;  /* 0x000127000f0b7a24 */ /* 0x000fe200078e020b */
[----:B------:R-:W-:Y:S01]  /*12770*/  IADD3 R6, P0, R0, R6, RZ ;  /* 0x0000000600067210 */ /* 0x000fe20007f1e0ff */
[----:B------:R-:W-:-:S03]  /*12780*/  IMAD.MOV.U32 R2, RZ, RZ, R8 ;  /* 0x000000ffff027224 */ /* 0x000fc600078e0008 */
[----:B------:R-:W-:Y:S01]  /*12790*/  IADD3.X R7, R5, R7, R11, P0, !PT ;  /* 0x0000000705077210 */ /* 0x000fe200007fe40b */
[C---:B------:R-:W-:Y:S02]  /*127a0*/  IMAD R11, R15.reuse, c[0x0][0x3f4], R12 ;  /* 0x0000fd000f0b7a24 */ /* 0x040fe400078e020c */
[----:B------:R-:W-:Y:S02]  /*127b0*/  IMAD.WIDE.U32 R8, R15, c[0x0][0x3f0], R2 ;  /* 0x0000fc000f087a25 */ /* 0x000fe400078e0002 */
[----:B------:R-:W1:Y:S01]  /*127c0*/  S2R R15, SR_TID.X ;  /* 0x00000000000f7919 */ /* 0x000e620000002100 */
[----:B------:R-:W-:Y:S01]  /*127d0*/  SHF.R.S32.HI R0, RZ, 0x1f, R4 ;  /* 0x0000001fff007819 */ /* 0x000fe20000011404 */
[----:B------:R-:W-:-:S04]  /*127e0*/  IMAD.IADD R5, R13, 0x1, R78 ;  /* 0x000000010d057824 */ /* 0x000fc800078e024e */
[----:B------:R-:W-:Y:S02]  /*127f0*/  IMAD R0, R0, c[0x0][0x488], RZ ;  /* 0x0001220000007a24 */ /* 0x000fe400078e02ff */
[----:B------:R-:W-:-:S04]  /*12800*/  IMAD.WIDE.U32 R2, R4, c[0x0][0x488], R6 ;  /* 0x0001220004027a25 */ /* 0x000fc800078e0006 */
[----:B------:R-:W-:Y:S02]  /*12810*/  IMAD R10, R4, c[0x0][0x48c], R0 ;  /* 0x00012300040a7a24 */ /* 0x000fe400078e0200 */
[----:B------:R-:W-:Y:S01]  /*12820*/  @P1 IMAD.HI.U32 R6, R5, c[0x0][0x4ec], RZ ;  /* 0x00013b0005061a27 */ /* 0x000fe200078e00ff */
[----:B------:R-:W-:Y:S02]  /*12830*/  LEA R4, P0, R2, c[0x0][0x450], 0x2 ;  /* 0x0001140002047a11 */ /* 0x000fe400078010ff */
[----:B-1----:R-:W-:-:S04]  /*12840*/  SHF.R.S32.HI R13, RZ, 0x1f, R15 ;  /* 0x0000001fff0d7819 */ /* 0x002fc8000001140f */
[----:B------:R-:W-:Y:S02]  /*12850*/  LEA.HI R13, R13, R15, RZ, 0x5 ;  /* 0x0000000f0d0d7211 */ /* 0x000fe400078f28ff */
[----:B------:R-:W-:Y:S02]  /*12860*/  IADD3 R3, R3, R10, RZ ;  /* 0x0000000a03037210 */ /* 0x000fe40007ffe0ff */
[----:B------:R-:W-:Y:S02]  /*12870*/  LOP3.LUT R13, R13, 0xffffffe0, RZ, 0xc0, !PT ;  /* 0xffffffe00d0d7812 */ /* 0x000fe400078ec0ff */
[----:B------:R-:W-:Y:S02]  /*12880*/  MOV R0, R5 ;  /* 0x0000000500007202 */ /* 0x000fe40000000f00 */
[----:B------:R-:W-:Y:S01]  /*12890*/  @P1 SHF.R.U32.HI R0, RZ, c[0x0][0x4f0], R6 ;  /* 0x00013c00ff001a19 */ /* 0x000fe20000011606 */
[----:B------:R-:W-:Y:S01]  /*128a0*/  IMAD.MOV.U32 R6, RZ, RZ, R8 ;  /* 0x000000ffff067224 */ /* 0x000fe200078e0008 */
[----:B------:R-:W-:-:S02]  /*128b0*/  LEA.HI.X R3, R2, c[0x0][0x454], R3, 0x2, P0 ;  /* 0x0001150002037a11 */ /* 0x000fc400000f1403 */
[----:B------:R-:W-:Y:S02]  /*128c0*/  IADD3 R13, -R13, R15, RZ ;  /* 0x0000000f0d0d7210 */ /* 0x000fe40007ffe1ff */
[----:B------:R-:W-:Y:S01]  /*128d0*/  SHF.R.S32.HI R8, RZ, 0x1f, R0 ;  /* 0x0000001fff087819 */ /* 0x000fe20000011400 */
[----:B------:R-:W-:Y:S01]  /*128e0*/  IMAD.IADD R2, R14, 0x1, R78 ;  /* 0x000000010e027824 */ /* 0x000fe200078e024e */
[----:B------:R-:W-:Y:S01]  /*128f0*/  LOP3.LUT P0, RZ, R13, 0x3, RZ, 0xc0, !PT ;  /* 0x000000030dff7812 */ /* 0x000fe2000780c0ff */
[----:B------:R-:W-:Y:S01]  /*12900*/  SHFL.IDX PT, R14, R4, RZ, 0x1c1f ;  /* 0x001c1fff040e7589 */ /* 0x000fe200000e0000 */
[----:B------:R-:W-:-:S03]  /*12910*/  IMAD.IADD R7, R9, 0x1, R11 ;  /* 0x0000000109077824 */ /* 0x000fc600078e020b */
[----:B------:R-:W1:Y:S01]  /*12920*/  SHFL.IDX PT, R15, R3, RZ, 0x1c1f ;  /* 0x001c1fff030f7589 */ /* 0x000e6200000e0000 */
[----:B------:R-:W-:-:S03]  /*12930*/  IMAD R16, R8, c[0x0][0x3e0], RZ ;  /* 0x0000f80008107a24 */ /* 0x000fc600078e02ff */
[----:B------:R-:W-:Y:S04]  /*12940*/  SHFL.IDX PT, R12, R4, 0x1, 0x1c1f ;  /* 0x003c1f00040c7f89 */ /* 0x000fe800000e0000 */
[----:B------:R-:W2:Y:S04]  /*12950*/  SHFL.IDX PT, R13, R3, 0x1, 0x1c1f ;  /* 0x003c1f00030d7f89 */ /* 0x000ea800000e0000 */
[----:B------:R-:W-:Y:S04]  /*12960*/  SHFL.IDX PT, R10, R4, 0x2, 0x1c1f ;  /* 0x005c1f00040a7f89 */ /* 0x000fe800000e0000 */
[----:B------:R-:W3:Y:S04]  /*12970*/  SHFL.IDX PT, R11, R3, 0x2, 0x1c1f ;  /* 0x005c1f00030b7f89 */ /* 0x000ee800000e0000 */
[----:B------:R-:W-:Y:S04]  /*12980*/  SHFL.IDX PT, R8, R4, 0x3, 0x1c1f ;  /* 0x007c1f0004087f89 */ /* 0x000fe800000e0000 */
[----:B------:R4:W1:Y:S01]  /*12990*/  SHFL.IDX PT, R9, R3, 0x3, 0x1c1f ;  /* 0x007c1f0003097f89 */ /* 0x00086200000e0000 */
[----:B------:R-:W-:-:S02]  /*129a0*/  IADD3 R17, R2, 0x8, RZ ;  /* 0x0000000802117810 */ /* 0x000fc40007ffe0ff */
[----:B------:R-:W-:Y:S02]  /*129b0*/  ISETP.GE.OR P3, PT, R2, UR4, P0 ;  /* 0x0000000402007c0c */ /* 0x000fe40008766670 */
[----:B------:R-:W-:Y:S01]  /*129c0*/  ISETP.GE.OR P2, PT, R17, UR4, P0 ;  /* 0x0000000411007c0c */ /* 0x000fe20008746670 */
[C---:B------:R-:W-:Y:S02]  /*129d0*/  IMAD R16, R0.reuse, c[0x0][0x3e4], R16 ;  /* 0x0000f90000107a24 */ /* 0x040fe400078e0210 */
[----:B------:R-:W-:Y:S01]  /*129e0*/  IMAD.WIDE.U32 R6, R0, c[0x0][0x3e0], R6 ;  /* 0x0000f80000067a25 */ /* 0x000fe200078e0006 */
[C---:B----4-:R-:W-:Y:S02]  /*129f0*/  IADD3 R3, R2.reuse, 0x40, RZ ;  /* 0x0000004002037810 */ /* 0x050fe40007ffe0ff */
[----:B------:R-:W-:Y:S02]  /*12a00*/  IADD3 R2, R2, 0x48, RZ ;  /* 0x0000004802027810 */ /* 0x000fe40007ffe0ff */
[----:B------:R-:W-:-:S02]  /*12a10*/  ISETP.GE.OR P1, PT, R3, UR4, P0 ;  /* 0x0000000403007c0c */ /* 0x000fc40008726670 */
[----:B------:R-:W-:Y:S02]  /*12a20*/  ISETP.GE.OR P0, PT, R2, UR4, P0 ;  /* 0x0000000402007c0c */ /* 0x000fe40008706670 */
[----:B------:R-:W-:Y:S01]  /*12a30*/  IADD3 R4, -R0, RZ, RZ ;  /* 0x000000ff00047210 */ /* 0x000fe20007ffe1ff */
[----:B-1----:R1:W-:Y:S04]  /*12a40*/  @!P3 ST.E [R14.64], R58 ;  /* 0x0000003a0e00b985 */ /* 0x0023e8000c101906 */
[----:B------:R-:W-:Y:S01]  /*12a50*/  IMAD R0, R4, c[0x0][0x4e8], R5 ;  /* 0x00013a0004007a24 */ /* 0x000fe200078e0205 */
[----:B--2---:R1:W-:Y:S01]  /*12a60*/  @!P2 ST.E [R12.64], R59 ;  /* 0x0000003b0c00a985 */ /* 0x0043e2000c101906 */
[----:B------:R-:W-:-:S03]  /*12a70*/  IMAD.IADD R3, R7, 0x1, R16 ;  /* 0x0000000107037824 */ /* 0x000fc600078e0210 */
[----:B------:R-:W-:Y:S01]  /*12a80*/  SHF.R.S32.HI R4, RZ, 0x1f, R0 ;  /* 0x0000001fff047819 */ /* 0x000fe20000011400 */
[----:B---3--:R1:W-:Y:S01]  /*12a90*/  @!P1 ST.E [R10.64], R60 ;  /* 0x0000003c0a009985 */ /* 0x0083e2000c101906 */
[----:B------:R-:W-:-:S03]  /*12aa0*/  MOV R2, R6 ;  /* 0x0000000600027202 */ /* 0x000fc60000000f00 */
[----:B------:R1:W-:Y:S01]  /*12ab0*/  @!P0 ST.E [R8.64], R57 ;  /* 0x0000003908008985 */ /* 0x0003e2000c101906 */
[----:B------:R-:W-:-:S03]  /*12ac0*/  IMAD R4, R4, c[0x0][0x3d8], RZ ;  /* 0x0000f60004047a24 */ /* 0x000fc600078e02ff */
[----:B------:R1:W2:Y:S04]  /*12ad0*/  LDS.128 R20, [R248+0x880] ;  /* 0x00088000f8147984 */ /* 0x0002a80000000c00 */
[----:B------:R1:W3:Y:S04]  /*12ae0*/  LDS.128 R28, [R248+0x1080] ;  /* 0x00108000f81c7984 */ /* 0x0002e80000000c00 */
[----:B------:R1:W4:Y:S04]  /*12af0*/  LDS.128 R36, [R248+0x1880] ;  /* 0x00188000f8247984 */ /* 0x0003280000000c00 */
        /* <DEDUP_REMOVED lines=10> */
[----:B------:R1:W1:Y:S01]  /*12ba0*/  LDS.128 R68, [R248+0x7880] ;  /* 0x00788000f8447984 */ /* 0x0002620000000c00 */
[----:B------:R-:W-:-:S02]  /*12bb0*/  IMAD R4, R0, c[0x0][0x3dc], R4 ;  /* 0x0000f70000047a24 */ /* 0x000fc400078e0204 */
[----:B------:R-:W-:-:S04]  /*12bc0*/  IMAD.WIDE.U32 R2, R0, c[0x0][0x3d8], R2 ;  /* 0x0000f60000027a25 */ /* 0x000fc800078e0002 */
[----:B------:R-:W-:Y:S01]  /*12bd0*/  IMAD.IADD R0, R3, 0x1, R4 ;  /* 0x0000000103007824 */ /* 0x000fe200078e0204 */
[----:B------:R-:W-:-:S04]  /*12be0*/  LEA R3, P0, R2, c[0x0][0x380], 0x1 ;  /* 0x0000e00002037a11 */ /* 0x000fc800078008ff */
[----:B------:R-:W-:Y:S02]  /*12bf0*/  LEA.HI.X R2, R2, c[0x0][0x384], R0, 0x1, P0 ;  /* 0x0000e10002027a11 */ /* 0x000fe400000f0c00 */
[----:B------:R-:W-:-:S04]  /*12c00*/  IADD3 R0, R75, R78, RZ ;  /* 0x0000004e4b007210 */ /* 0x000fc80007ffe0ff */
[----:B------:R-:W-:Y:S01]  /*12c10*/  ISETP.GE.AND P0, PT, R0, UR4, PT ;  /* 0x0000000400007c0c */ /* 0x000fe2000bf06270 */
[----:B------:R1:W1:Y:S04]  /*12c20*/  SHFL.IDX PT, R4, R3, RZ, 0x181f ;  /* 0x00181fff03047589 */ /* 0x00026800000e0000 */
[----:B------:R1:W1:Y:S08]  /*12c30*/  SHFL.IDX PT, R5, R2, RZ, 0x181f ;  /* 0x00181fff02057589 */ /* 0x00027000000e0000 */
[----:B------:R-:W-:Y:S05]  /*12c40*/  @P0 BRA `(.L_x_1500) ;  /* 0x000000a000000947 */ /* 0x000fea0003800000 */
[----:B-1234-:R-:W1:Y:S01]  /*12c50*/  LDS.128 R12, [R248+0x80] ;  /* 0x00008000f80c7984 */ /* 0x01ee620000000c00 */
[----:B-----5:R-:W-:-:S02]  /*12c60*/  ISETP.GE.AND P3, PT, R76, c[0x0][0x3c8], PT ;  /* 0x0000f2004c007a0c */ /* 0x020fc40003f66270 */
[----:B------:R-:W-:Y:S01]  /*12c70*/  ISETP.GE.AND P2, PT, R72, c[0x0][0x3c8], PT ;  /* 0x0000f20048007a0c */ /* 0x000fe20003f46270 */
[----:B------:R-:W2:Y:S10]  /*12c80*/  LDS.128 R8, [R248+0x4080] ;  /* 0x00408000f8087984 */ /* 0x000eb40000000c00 */
[----:B------:R-:W-:-:S02]  /*12c90*/  @!P3 LEA R6, P1, R76, R4, 0x1 ;  /* 0x000000044c06b211 */ /* 0x000fc400078208ff */
[----:B------:R-:W-:Y:S02]  /*12ca0*/  @!P2 LEA R4, P0, R72, R4, 0x1 ;  /* 0x000000044804a211 */ /* 0x000fe400078008ff */
[-C--:B------:R-:W-:Y:S02]  /*12cb0*/  @!P3 LEA.HI.X R7, R76, R5.reuse, R77, 0x1, P1 ;  /* 0x000000054c07b211 */ /* 0x080fe400008f0c4d */
[----:B------:R-:W-:-:S03]  /*12cc0*/  @!P2 LEA.HI.X R5, R72, R5, R74, 0x1, P0 ;  /* 0x000000054805a211 */ /* 0x000fc600000f0c4a */
[----:B-1----:R1:W-:Y:S04]  /*12cd0*/  @!P3 ST.E.128 [R6.64], R12 ;  /* 0x0000000c0600b985 */ /* 0x0023e8000c101d06 */
[----:B--2---:R1:W-:Y:S02]  /*12ce0*/  @!P2 ST.E.128 [R4.64], R8 ;  /* 0x000000080400a985 */ /* 0x0043e4000c101d06 */
.L_x_1500:
[----:B--234-:R-:W-:Y:S05]  /*12cf0*/  BSYNC B0 ;  /* 0x0000000000007941 */ /* 0x01cfea0003800000 */
.L_x_1499:
[----:B-1----:R-:W-:Y:S01]  /*12d00*/  IADD3 R6, R0, 0x10, RZ ;  /* 0x0000001000067810 */ /* 0x002fe20007ffe0ff */
[----:B------:R1:W2:Y:S01]  /*12d10*/  SHFL.IDX PT, R5, R2, 0x1, 0x181f ;  /* 0x00381f0002057f89 */ /* 0x0002a200000e0000 */
        /* <DEDUP_REMOVED lines=12> */
.L_x_1502:
[----:B------:R-:W-:Y:S05]  /*12de0*/  BSYNC B0 ;  /* 0x0000000000007941 */ /* 0x000fea0003800000 */
.L_x_1501:
        /* <DEDUP_REMOVED lines=14> */
.L_x_1504:
[----:B------:R-:W-:Y:S05]  /*12ed0*/  BSYNC B0 ;  /* 0x0000000000007941 */ /* 0x000fea0003800000 */
.L_x_1503:
[----:B---3--:R-:W-:Y:S01]  /*12ee0*/  IADD3 R6, R0, 0x30, RZ ;  /* 0x0000003000067810 */ /* 0x008fe20007ffe0ff */
[----:B----4-:R3:W4:Y:S01]  /*12ef0*/  SHFL.IDX PT, R5, R2, 0x3, 0x181f ;  /* 0x00781f0002057f89 */ /* 0x01072200000e0000 */
[----:B------:R-:W-:Y:S02]  /*12f00*/  BSSY B0, `(.L_x_1505) ;  /* 0x000000c000007945 */ /* 0x000fe40003800000 */
[----:B------:R-:W-:Y:S01]  /*12f10*/  ISETP.GE.AND P0, PT, R6, UR4, PT ;  /* 0x0000000406007c0c */ /* 0x000fe2000bf06270 */
[----:B------:R3:W1:-:S12]  /*12f20*/  SHFL.IDX PT, R4, R3, 0x3, 0x181f ;  /* 0x00781f0003047f89 */ /* 0x00065800000e0000 */
[----:B------:R-:W-:Y:S05]  /*12f30*/  @P0 BRA `(.L_x_1506) ;  /* 0x0000008000000947 */ /* 0x000fea0003800000 */
[----:B-----5:R-:W-:Y:S02]  /*12f40*/  ISETP.GE.AND P1, PT, R76, c[0x0][0x3c8], PT ;  /* 0x0000f2004c007a0c */ /* 0x020fe40003f26270 */
[----:B------:R-:W-:-:S11]  /*12f50*/  ISETP.GE.AND P0, PT, R72, c[0x0][0x3c8], PT ;  /* 0x0000f20048007a0c */ /* 0x000fd60003f06270 */
[-C--:B-1----:R-:W-:Y:S02]  /*12f60*/  @!P1 LEA R6, P3, R76, R4.reuse, 0x1 ;  /* 0x000000044c069211 */ /* 0x082fe400078608ff */
[----:B------:R-:W-:Y:S02]  /*12f70*/  @!P0 LEA R4, P2, R72, R4, 0x1 ;  /* 0x0000000448048211 */ /* 0x000fe400078408ff */
[-C--:B----4-:R-:W-:Y:S02]  /*12f80*/  @!P1 LEA.HI.X R7, R76, R5.reuse, R77, 0x1, P3 ;  /* 0x000000054c079211 */ /* 0x090fe400018f0c4d */
[----:B------:R-:W-:-:S03]  /*12f90*/  @!P0 LEA.HI.X R5, R72, R5, R74, 0x1, P2 ;  /* 0x0000000548058211 */ /* 0x000fc600010f0c4a */
[----:B------:R1:W-:Y:S04]  /*12fa0*/  @!P1 ST.E.128 [R6.64], R36 ;  /* 0x0000002406009985 */ /* 0x0003e8000c101d06 */
[----:B------:R1:W-:Y:S02]  /*12fb0*/  @!P0 ST.E.128 [R4.64], R32 ;  /* 0x0000002004008985 */ /* 0x0003e4000c101d06 */
.L_x_1506:
[----:B------:R-:W-:Y:S05]  /*12fc0*/  BSYNC B0 ;  /* 0x0000000000007941 */ /* 0x000fea0003800000 */
.L_x_1505:
[----:B-1----:R-:W-:Y:S01]  /*12fd0*/  IADD3 R6, R0, 0x40, RZ ;  /* 0x0000004000067810 */ /* 0x002fe20007ffe0ff */
[----:B----4-:R1:W4:Y:S01]  /*12fe0*/  SHFL.IDX PT, R5, R2, 0x4, 0x181f ;  /* 0x00981f0002057f89 */ /* 0x01032200000e0000 */
[----:B------:R-:W-:Y:S02]  /*12ff0*/  BSSY B0, `(.L_x_1507) ;  /* 0x000000c000007945 */ /* 0x000fe40003800000 */
[----:B------:R-:W-:Y:S01]  /*13000*/  ISETP.GE.AND P0, PT, R6, UR4, PT ;  /* 0x0000000406007c0c */ /* 0x000fe2000bf06270 */
[----:B------:R1:W2:-:S12]  /*13010*/  SHFL.IDX PT, R4, R3, 0x4, 0x181f ;  /* 0x00981f0003047f89 */ /* 0x00029800000e0000 */
[----:B------:R-:W-:Y:S05]  /*13020*/  @P0 BRA `(.L_x_1508) ;  /* 0x0000008000000947 */ /* 0x000fea0003800000 */
[----:B-----5:R-:W-:Y:S02]  /*13030*/  ISETP.GE.AND P1, PT, R76, c[0x0][0x3c8], PT ;  /* 0x0000f2004c007a0c */ /* 0x020fe40003f26270 */
[----:B------:R-:W-:-:S11]  /*13040*/  ISETP.GE.AND P0, PT, R72, c[0x0][0x3c8], PT ;  /* 0x0000f20048007a0c */ /* 0x000fd60003f06270 */
[-C--:B--2---:R-:W-:Y:S02]  /*13050*/  @!P1 LEA R6, P3, R76, R4.reuse, 0x1 ;  /* 0x000000044c069211 */ /* 0x084fe400078608ff */
[----:B------:R-:W-:Y:S02]  /*13060*/  @!P0 LEA R4, P2, R72, R4, 0x1 ;  /* 0x0000000448048211 */ /* 0x000fe400078408ff */
[-C--:B----4-:R-:W-:Y:S02]  /*13070*/  @!P1 LEA.HI.X R7, R76, R5.reuse, R77, 0x1, P3 ;  /* 0x000000054c079211 */ /* 0x090fe400018f0c4d */
[----:B------:R-:W-:-:S03]  /*13080*/  @!P0 LEA.HI.X R5, R72, R5, R74, 0x1, P2 ;  /* 0x0000000548058211 */ /* 0x000fc600010f0c4a */
[----:B------:R2:W-:Y:S04]  /*13090*/  @!P1 ST.E.128 [R6.64], R44 ;  /* 0x0000002c06009985 */ /* 0x0005e8000c101d06 */
[----:B------:R2:W-:Y:S02]  /*130a0*/  @!P0 ST.E.128 [R4.64], R40 ;  /* 0x0000002804008985 */ /* 0x0005e4000c101d06 */
.L_x_1508:
[----:B------:R-:W-:Y:S05]  /*130b0*/  BSYNC B0 ;  /* 0x0000000000007941 */ /* 0x000fea0003800000 */
.L_x_1507:
[----:B--2---:R-:W-:Y:S01]  /*130c0*/  IADD3 R6, R0, 0x50, RZ ;  /* 0x0000005000067810 */ /* 0x004fe20007ffe0ff */
        /* <DEDUP_REMOVED lines=13> */
.L_x_1510:
[----:B------:R-:W-:Y:S05]  /*131a0*/  BSYNC B0 ;  /* 0x0000000000007941 */ /* 0x000fea0003800000 */
.L_x_1509:
        /* <DEDUP_REMOVED lines=14> */
.L_x_1512:
[----:B------:R-:W-:Y:S05]  /*13290*/  BSYNC B0 ;  /* 0x0000000000007941 */ /* 0x000fea0003800000 */
.L_x_1511:
[----:B------:R-:W-:Y:S01]  /*132a0*/  IADD3 R0, R0, 0x70, RZ ;  /* 0x0000007000007810 */ /* 0x000fe20007ffe0ff */
[----:B--2-4-:R2:W4:Y:S03]  /*132b0*/  SHFL.IDX PT, R5, R2, 0x7, 0x181f ;  /* 0x00f81f0002057f89 */ /* 0x01452600000e0000 */
        /* <DEDUP_REMOVED lines=13> */
.L_x_1497:
        /* <DEDUP_REMOVED lines=40> */
.L_x_1515:
[----:B------:R-:W-:Y:S05]  /*13610*/  BSYNC B0 ;  /* 0x0000000000007941 */ /* 0x000fea0003800000 */
.L_x_1514:
[----:B------:R-:W2:Y:S01]  /*13620*/  LDL R2, [R1+0x84] ;  /* 0x0000840001027983 */ /* 0x000ea20000100800 */
[----:B-1----:R-:W-:Y:S01]  /*13630*/  MOV R0, c[0x0][0x4e8] ;  /* 0x00013a0000007a02 */ /* 0x002fe20000000f00 */
[----:B------:R-:W-:Y:S01]  /*13640*/  IMAD R6, R10, c[0x0][0x3f0], RZ ;  /* 0x0000fc000a067a24 */ /* 0x000fe200078e02ff */
[----:B------:R-:W-:Y:S02]  /*13650*/  SHF.R.S32.HI R9, RZ, 0x1f, R12 ;  /* 0x0000001fff097819 */ /* 0x000fe4000001140c */
[----:B------:R-:W-:Y:S01]  /*13660*/  ISETP.NE.AND P0, PT, R0, 0x1, PT ;  /* 0x000000010000780c */ /* 0x000fe20003f05270 */
[----:B------:R-:W-:Y:S01]  /*13670*/  IMAD R0, R7, c[0x0][0x3e8], RZ ;  /* 0x0000fa0007007a24 */ /* 0x000fe200078e02ff */
[----:B------:R-:W-:Y:S01]  /*13680*/  LEA.HI R9, R9, R12, RZ, 0x3 ;  /* 0x0000000c09097211 */ /* 0x000fe200078f18ff */
[----:B------:R-:W-:Y:S02]  /*13690*/  IMAD R8, R13, c[0x0][0x3f4], R6 ;  /* 0x0000fd000d087a24 */ /* 0x000fe400078e0206 */
[----:B------:R-:W-:Y:S01]  /*136a0*/  IMAD R5, R14, c[0x0][0x3ec], R0 ;  /* 0x0000fb000e057a24 */ /* 0x000fe200078e0200 */
[----:B------:R-:W-:-:S02]  /*136b0*/  SHF.R.S32.HI R9, RZ, 0x3, R9 ;  /* 0x00000003ff097819 */ /* 0x000fc40000011409 */
[----:B--2---:R-:W-:Y:S01]  /*136c0*/  IADD3 R4, R2, R11, RZ ;  /* 0x0000000b02047210 */ /* 0x004fe20007ffe0ff */
[----:B------:R-:W-:-:S03]  /*136d0*/  IMAD.WIDE.U32 R2, R14, c[0x0][0x3e8], RZ ;  /* 0x0000fa000e027a25 */ /* 0x000fc600078e00ff */
[----:B------:R-:W-:Y:S01]  /*136e0*/  MOV R0, R4 ;  /* 0x0000000400007202 */ /* 0x000fe20000000f00 */
[----:B------:R-:W-:-:S04]  /*136f0*/  @P0 IMAD.HI.U32 R7, R4, c[0x0][0x4ec], RZ ;  /* 0x00013b0004070a27 */ /* 0x000fc800078e00ff */
[----:B------:R-:W-:Y:S01]  /*13700*/  IMAD.IADD R3, R3, 0x1, R5 ;  /* 0x0000000103037824 */ /* 0x000fe200078e0205 */
[----:B------:R-:W-:-:S03]  /*13710*/  @P0 SHF.R.U32.HI R0, RZ, c[0x0][0x4f0], R7 ;  /* 0x00013c00ff000a19 */ /* 0x000fc60000011607 */
[----:B------:R-:W-:Y:S01]  /*13720*/  IMAD.WIDE.U32 R2, R13, c[0x0][0x3f0], R2 ;  /* 0x0000fc000d027a25 */ /* 0x000fe200078e0002 */
[----:B------:R-:W-:Y:S02]  /*13730*/  SHF.R.S32.HI R5, RZ, 0x1f, R0 ;  /* 0x0000001fff057819 */ /* 0x000fe40000011400 */
[----:B------:R-:W-:Y:S02]  /*13740*/  IADD3 R6, -R0, RZ, RZ ;  /* 0x000000ff00067210 */ /* 0x000fe40007ffe1ff */
[----:B------:R-:W-:Y:S01]  /*13750*/  IADD3 R3, R3, R8, RZ ;  /* 0x0000000803037210 */ /* 0x000fe20007ffe0ff */
        /* <DEDUP_REMOVED lines=15> */
.L_x_1560:
[----:B------:R-:W-:Y:S05]  /*13850*/  BRA.DIV ~URZ, `(.L_x_1517) ;  /* 0x000014527f007947 */ /* 0x000fea000b800000 */
[----:B------:R3:W4:Y:S02]  /*13860*/  SHFL.IDX PT, R4, R3, RZ, 0x181f ;  /* 0x00181fff03047589 */ /* 0x00072400000e0000 */
.L_x_1561:
        /* <DEDUP_REMOVED lines=16> */
.L_x_1519:
[----:B------:R-:W-:Y:S05]  /*13970*/  BSYNC B0 ;  /* 0x0000000000007941 */ /* 0x000fea0003800000 */
.L_x_1518:
[----:B------:R-:W-:Y:S05]  /*13980*/  BRA.DIV ~URZ, `(.L_x_1520) ;  /* 0x000013827f007947 */ /* 0x000fea000b800000 */
[----:B--2---:R2:W1:Y:S04]  /*13990*/  SHFL.IDX PT, R5, R2, 0x1, 0x181f ;  /* 0x00381f0002057f89 */ /* 0x00446800000e0000 */
[----:B----4-:R2:W4:Y:S02]  /*139a0*/  SHFL.IDX PT, R4, R3, 0x1, 0x181f ;  /* 0x00381f0003047f89 */ /* 0x01052400000e0000 */
.L_x_1562:
        /* <DEDUP_REMOVED lines=15> */
.L_x_1522:
[----:B------:R-:W-:Y:S05]  /*13aa0*/  BSYNC B0 ;  /* 0x0000000000007941 */ /* 0x000fea0003800000 */
.L_x_1521:
[----:B------:R-:W-:Y:S05]  /*13ab0*/  BRA.DIV ~URZ, `(.L_x_1523) ;  /* 0x000013127f007947 */ /* 0x000fea000b800000 */
[----:B-1----:R1:W2:Y:S02]  /*13ac0*/  SHFL.IDX PT, R5, R2, 0x2, 0x181f ;  /* 0x00581f0002057f89 */ /* 0x0022a400000e0000 */
.L_x_1563:
[----:B------:R-:W-:Y:S05]  /*13ad0*/  BRA.DIV ~URZ, `(.L_x_1524) ;  /* 0x000013627f007947 */ /* 0x000fea000b800000 */
[----:B----4-:R4:W1:Y:S02]  /*13ae0*/  SHFL.IDX PT, R4, R3, 0x2, 0x181f ;  /* 0x00581f0003047f89 */ /* 0x01086400000e0000 */
.L_x_1564:
        /* <DEDUP_REMOVED lines=15> */
.L_x_1526:
[----:B------:R-:W-:Y:S05]  /*13be0*/  BSYNC B0 ;  /* 0x0000000000007941 */ /* 0x000fea0003800000 */
.L_x_1525:
[----:B------:R-:W-:Y:S05]  /*13bf0*/  BRA.DIV ~URZ, `(.L_x_1527) ;  /* 0x000012a27f007947 */ /* 0x000fea000b800000 */
[----:B-12---:R1:W2:Y:S04]  /*13c00*/  SHFL.IDX PT, R5, R2, 0x3, 0x181f ;  /* 0x00781f0002057f89 */ /* 0x0062a800000e0000 */
[----:B------:R1:W3:Y:S02]  /*13c10*/  SHFL.IDX PT, R4, R3, 0x3, 0x181f ;  /* 0x00781f0003047f89 */ /* 0x0002e400000e0000 */
.L_x_1565:
[----:B------:R-:W-:Y:S01]  /*13c20*/  IADD3 R6, R0, 0x30, RZ ;  /* 0x0000003000067810 */ /* 0x000fe20007ffe0ff */
[----:B------:R-:W-:Y:S03]  /*13c30*/  BSSY B0, `(.L_x_1528) ;  /* 0x000000e000007945 */ /* 0x000fe60003800000 */
[----:B------:R-:W-:-:S13]  /*13c40*/  ISETP.GE.AND P0, PT, R6, R11, PT ;  /* 0x0000000b0600720c */ /* 0x000fda0003f06270 */
[----:B------:R-:W-:Y:S05]  /*13c50*/  @P0 BRA `(.L_x_1529) ;  /* 0x000000b000000947 */ /* 0x000fea0003800000 */
[----:B------:R-:W5:Y:S04]  /*13c60*/  LDL.64 R12, [R1+0x10] ;  /* 0x00001000010c7983 */ /* 0x000f680000100a00 */
[----:B----4-:R-:W4:Y:S04]  /*13c70*/  LDL R8, [R1+0x44] ;  /* 0x0000440001087983 */ /* 0x010f280000100800 */
[----:B---3--:R-:W3:Y:S01]  /*13c80*/  LDL R9, [R1+0x4c] ;  /* 0x00004c0001097983 */ /* 0x008ee20000100800 */
[----:B-----5:R-:W-:Y:S02]  /*13c90*/  ISETP.GE.AND P1, PT, R12, c[0x0][0x3c8], PT ;  /* 0x0000f2000c007a0c */ /* 0x020fe40003f26270 */
[----:B----4-:R-:W-:-:S11]  /*13ca0*/  ISETP.GE.AND P0, PT, R8, c[0x0][0x3c8], PT ;  /* 0x0000f20008007a0c */ /* 0x010fd60003f06270 */
[-C--:B------:R-:W-:Y:S02]  /*13cb0*/  @!P1 LEA R6, P3, R12, R4.reuse, 0x1 ;  /* 0x000000040c069211 */ /* 0x080fe400078608ff */
[----:B------:R-:W-:Y:S02]  /*13cc0*/  @!P0 LEA R4, P2, R8, R4, 0x1 ;  /* 0x0000000408048211 */ /* 0x000fe400078408ff */
[-C--:B--2---:R-:W-:Y:S02]  /*13cd0*/  @!P1 LEA.HI.X R7, R12, R5.reuse, R13, 0x1, P3 ;  /* 0x000000050c079211 */ /* 0x084fe400018f0c0d */
[----:B---3--:R-:W-:-:S03]  /*13ce0*/  @!P0 LEA.HI.X R5, R8, R5, R9, 0x1, P2 ;  /* 0x0000000508058211 */ /* 0x008fc600010f0c09 */
[----:B------:R2:W-:Y:S04]  /*13cf0*/  @!P1 ST.E.128 [R6.64], RZ ;  /* 0x000000ff06009985 */ /* 0x0005e8000c101d06 */
[----:B------:R2:W-:Y:S02]  /*13d00*/  @!P0 ST.E.128 [R4.64], RZ ;  /* 0x000000ff04008985 */ /* 0x0005e4000c101d06 */
.L_x_1529:
[----:B------:R-:W-:Y:S05]  /*13d10*/  BSYNC B0 ;  /* 0x0000000000007941 */ /* 0x000fea0003800000 */
.L_x_1528:
[----:B------:R-:W-:Y:S05]  /*13d20*/  BRA.DIV ~URZ, `(.L_x_1530) ;  /* 0x000012327f007947 */ /* 0x000fea000b800000 */
[----:B--2---:R2:W1:Y:S02]  /*13d30*/  SHFL.IDX PT, R5, R2, 0x4, 0x181f ;  /* 0x00981f0002057f89 */ /* 0x00446400000e0000 */
.L_x_1566:
[----:B------:R-:W-:Y:S05]  /*13d40*/  BRA.DIV ~URZ, `(.L_x_1531) ;  /* 0x000012827f007947 */ /* 0x000fea000b800000 */
[----:B---3--:R3:W2:Y:S02]  /*13d50*/  SHFL.IDX PT, R4, R3, 0x4, 0x181f ;  /* 0x00981f0003047f89 */ /* 0x0086a400000e0000 */
.L_x_1567:
        /* <DEDUP_REMOVED lines=9> */
[-C--:B--2---:R-:W-:Y:S02]  /*13df0*/  @!P1 LEA R6, P3, R12, R4.reuse, 0x1 ;  /* 0x000000040c069211 */ /* 0x084fe400078608ff */
[----:B------:R-:W-:Y:S02]  /*13e00*/  @!P0 LEA R4, P2, R8, R4, 0x1 ;  /* 0x0000000408048211 */ /* 0x000fe400078408ff */
[-C--:B-1----:R-:W-:Y:S02]  /*13e10*/  @!P1 LEA.HI.X R7, R12, R5.reuse, R13, 0x1, P3 ;  /* 0x000000050c079211 */ /* 0x082fe400018f0c0d */
[----:B----4-:R-:W-:-:S03]  /*13e20*/  @!P0 LEA.HI.X R5, R8, R5, R9, 0x1, P2 ;  /* 0x0000000508058211 */ /* 0x010fc600010f0c09 */
[----:B------:R1:W-:Y:S04]  /*13e30*/  @!P1 ST.E.128 [R6.64], RZ ;  /* 0x000000ff06009985 */ /* 0x0003e8000c101d06 */
[----:B------:R1:W-:Y:S02]  /*13e40*/  @!P0 ST.E.128 [R4.64], RZ ;  /* 0x000000ff04008985 */ /* 0x0003e4000c101d06 */
.L_x_1533:
[----:B------:R-:W-:Y:S05]  /*13e50*/  BSYNC B0 ;  /* 0x0000000000007941 */ /* 0x000fea0003800000 */
.L_x_1532:
[----:B------:R-:W-:Y:S05]  /*13e60*/  BRA.DIV ~URZ, `(.L_x_1534) ;  /* 0x000011c27f007947 */ /* 0x000fea000b800000 */
[----:B-1----:R1:W3:Y:S04]  /*13e70*/  SHFL.IDX PT, R5, R2, 0x5, 0x181f ;  /* 0x00b81f0002057f89 */ /* 0x0022e800000e0000 */
[----:B--2---:R1:W2:Y:S02]  /*13e80*/  SHFL.IDX PT, R4, R3, 0x5, 0x181f ;  /* 0x00b81f0003047f89 */ /* 0x0042a400000e0000 */
.L_x_1568:
        /* <DEDUP_REMOVED lines=9> */
[-C--:B--2---:R-:W-:Y:S02]  /*13f20*/  @!P1 LEA R6, P3, R12, R4.reuse, 0x1 ;  /* 0x000000040c069211 */ /* 0x084fe400078608ff */
[----:B------:R-:W-:Y:S02]  /*13f30*/  @!P0 LEA R4, P2, R8, R4, 0x1 ;  /* 0x0000000408048211 */ /* 0x000fe400078408ff */
[-C--:B------:R-:W-:Y:S02]  /*13f40*/  @!P1 LEA.HI.X R7, R12, R5.reuse, R13, 0x1, P3 ;  /* 0x000000050c079211 */ /* 0x080fe400018f0c0d */
[----:B---3--:R-:W-:-:S03]  /*13f50*/  @!P0 LEA.HI.X R5, R8, R5, R9, 0x1, P2 ;  /* 0x0000000508058211 */ /* 0x008fc600010f0c09 */
[----:B------:R2:W-:Y:S04]  /*13f60*/  @!P1 ST.E.128 [R6.64], RZ ;  /* 0x000000ff06009985 */ /* 0x0005e8000c101d06 */
[----:B------:R2:W-:Y:S02]  /*13f70*/  @!P0 ST.E.128 [R4.64], RZ ;  /* 0x000000ff04008985 */ /* 0x0005e4000c101d06 */
.L_x_1536:
[----:B------:R-:W-:Y:S05]  /*13f80*/  BSYNC B0 ;  /* 0x0000000000007941 */ /* 0x000fea0003800000 */
.L_x_1535:
[----:B------:R-:W-:Y:S05]  /*13f90*/  BRA.DIV ~URZ, `(.L_x_1537) ;  /* 0x000011527f007947 */ /* 0x000fea000b800000 */
[----:B--23--:R2:W3:Y:S02]  /*13fa0*/  SHFL.IDX PT, R5, R2, 0x6, 0x181f ;  /* 0x00d81f0002057f89 */ /* 0x00c4e400000e0000 */
.L_x_1569:
[----:B------:R-:W-:Y:S05]  /*13fb0*/  BRA.DIV ~URZ, `(.L_x_1538) ;  /* 0x000011a27f007947 */ /* 0x000fea000b800000 */
[----:B------:R1:W2:Y:S02]  /*13fc0*/  SHFL.IDX PT, R4, R3, 0x6, 0x181f ;  /* 0x00d81f0003047f89 */ /* 0x0002a400000e0000 */
.L_x_1570:
        /* <DEDUP_REMOVED lines=15> */
.L_x_1540:
[----:B------:R-:W-:Y:S05]  /*140c0*/  BSYNC B0 ;  /* 0x0000000000007941 */ /* 0x000fea0003800000 */
.L_x_1539:
[----:B------:R-:W-:Y:S05]  /*140d0*/  BRA.DIV ~URZ, `(.L_x_1541) ;  /* 0x000010e27f007947 */ /* 0x000fea000b800000 */
[----:B--2---:R2:W1:Y:S04]  /*140e0*/  SHFL.IDX PT, R6, R2, 0x7, 0x181f ;  /* 0x00f81f0002067f89 */ /* 0x00446800000e0000 */
[----:B-1--4-:R-:W1:Y:S02]  /*140f0*/  SHFL.IDX PT, R3, R3, 0x7, 0x181f ;  /* 0x00f81f0003037f89 */ /* 0x012e6400000e0000 */
.L_x_1571:
[----:B------:R-:W-:-:S04]  /*14100*/  IADD3 R0, R0, 0x70, RZ ;  /* 0x0000007000007810 */ /* 0x000fc80007ffe0ff */
[----:B------:R-:W-:-:S13]  /*14110*/  ISETP.GE.AND P0, PT, R0, R11, PT ;  /* 0x0000000b0000720c */ /* 0x000fda0003f06270 */
[----:B------:R-:W-:Y:S05]  /*14120*/  @P0 BRA `(.L_x_1513) ;  /* 0x000000b000000947 */ /* 0x000fea0003800000 */
[----:B------:R-:W4:Y:S04]  /*14130*/  LDL.64 R12, [R1+0x10] ;  /* 0x00001000010c7983 */ /* 0x000f280000100a00 */
[----:B------:R-:W5:Y:S04]  /*14140*/  LDL R7, [R1+0x44] ;  /* 0x0000440001077983 */ /* 0x000f680000100800 */
[----:B--2---:R-:W2:Y:S01]  /*14150*/  LDL R8, [R1+0x4c] ;  /* 0x00004c0001087983 */ /* 0x004ea20000100800 */
[----:B----4-:R-:W-:Y:S02]  /*14160*/  ISETP.GE.AND P1, PT, R12, c[0x0][0x3c8], PT ;  /* 0x0000f2000c007a0c */ /* 0x010fe40003f26270 */
[----:B-----5:R-:W-:-:S11]  /*14170*/  ISETP.GE.AND P0, PT, R7, c[0x0][0x3c8], PT ;  /* 0x0000f20007007a0c */ /* 0x020fd60003f06270 */
[CC--:B-1----:R-:W-:Y:S02]  /*14180*/  @!P1 LEA R4, P3, R12.reuse, R3.reuse, 0x1 ;  /* 0x000000030c049211 */ /* 0x0c2fe400078608ff */
[C---:B------:R-:W-:Y:S02]  /*14190*/  @!P0 LEA R2, P2, R7.reuse, R3, 0x1 ;  /* 0x0000000307028211 */ /* 0x040fe400078408ff */
[-C--:B---3--:R-:W-:Y:S02]  /*141a0*/  @!P1 LEA.HI.X R5, R12, R6.reuse, R13, 0x1, P3 ;  /* 0x000000060c059211 */ /* 0x088fe400018f0c0d */
[----:B--2---:R-:W-:-:S03]  /*141b0*/  @!P0 LEA.HI.X R3, R7, R6, R8, 0x1, P2 ;  /* 0x0000000607038211 */ /* 0x004fc600010f0c08 */
[----:B------:R1:W-:Y:S04]  /*141c0*/  @!P1 ST.E.128 [R4.64], RZ ;  /* 0x000000ff04009985 */ /* 0x0003e8000c101d06 */
[----:B------:R1:W-:Y:S02]  /*141d0*/  @!P0 ST.E.128 [R2.64], RZ ;  /* 0x000000ff02008985 */ /* 0x0003e4000c101d06 */
.L_x_1513:
[----:B------:R-:W-:Y:S05]  /*141e0*/  BSYNC B1 ;  /* 0x0000000000017941 */ /* 0x000fea0003800000 */
.L_x_1496:
[----:B--2---:R-:W2:Y:S02]  /*141f0*/  LDL R0, [R1+0x88] ;  /* 0x0000880001007983 */ /* 0x004ea40000100800 */
[----:B--2---:R-:W-:-:S13]  /*14200*/  ISETP.NE.AND P0, PT, R0, RZ, PT ;  /* 0x000000ff0000720c */ /* 0x004fda0003f05270 */
[----:B------:R-:W-:Y:S01]  /*14210*/  @P0 WARPSYNC 0xffffffff ;  /* 0xffffffff00000948 */ /* 0x000fe20003800000 */
[----:B------:R-:W-:Y:S06]  /*14220*/  @P0 BAR.SYNC.DEFER_BLOCKING 0x5, 0x80 ;  /* 0x0142000000000b1d */ /* 0x000fec0000010000 */
[----:B------:R-:W2:Y:S04]  /*14230*/  @P0 LDS R0, [0x10100] ;  /* 0x01010000ff000984 */ /* 0x000ea80000000800 */
[----:B--2---:R2:W-:Y:S04]  /*14240*/  @P0 STL [R1+0x60], R0 ;  /* 0x0000600001000387 */ /* 0x0045e80000100800 */
[----:B------:R-:W-:Y:S06]  /*14250*/  @P0 BAR.ARV 0x4, 0x80 ;  /* 0x0102000000000b1d */ /* 0x000fec0000002000 */
[----:B------:R-:W-:Y:S05]  /*14260*/  @P0 BRA `(.L_x_1542) ;  /* 0x0000007000000947 */ /* 0x000fea0003800000 */
[----:B------:R-:W-:Y:S05]  /*14270*/  BRA.DIV ~URZ, `(.L_x_1543) ;  /* 0x000010127f007947 */ /* 0x000fea000b800000 */
[----:B--2---:R2:W4:Y:S02]  /*14280*/  SHFL.IDX PT, R0, R73, RZ, 0x1f ;  /* 0x00001fff49007589 */ /* 0x00452400000e0000 */
.L_x_1572:
[----:B------:R-:W-:Y:S01]  /*14290*/  WARPSYNC 0xffffffff ;  /* 0xffffffff00007948 */ /* 0x000fe20003800000 */
[----:B------:R-:W-:Y:S06]  /*142a0*/  BAR.SYNC.DEFER_BLOCKING 0x4, 0x80 ;  /* 0x0102000000007b1d */ /* 0x000fec0000010000 */
[----:B----4-:R4:W-:Y:S04]  /*142b0*/  STL [R1+0x60], R0 ;  /* 0x0000600001007387 */ /* 0x0109e80000100800 */
[----:B------:R4:W-:Y:S04]  /*142c0*/  @!P4 STS [0x10100], R73 ;  /* 0x01010049ff00c388 */ /* 0x0009e80000000800 */
[----:B------:R-:W-:Y:S06]  /*142d0*/  BAR.ARV 0x5, 0x80 ;  /* 0x0142000000007b1d */ /* 0x000fec0000002000 */
.L_x_1542:
[----:B--2-4-:R-:W2:Y:S02]  /*142e0*/  LDL R0, [R1+0x60] ;  /* 0x0000600001007983 */ /* 0x014ea40000100800 */
[----:B--2---:R-:W-:-:S13]  /*142f0*/  ISETP.GE.AND P0, PT, R0, c[0x0][0x538], PT ;  /* 0x00014e0000007a0c */ /* 0x004fda0003f06270 */
[----:B-1-3-5:R-:W-:Y:S01]  /*14300*/  @P0 CALL.REL.NOINC `(.L_x_1544) ;  /* 0x0000001000000944 */ /* 0x02afe20003c00000 */
[----:B------:R-:W-:Y:S05]  /*14310*/  BRA `(.L_x_1545) ;  /* 0xfffec68000007947 */ /* 0x000fea000383ffff */
.L_x_1544:
[----:B------:R-:W-:Y:S05]  /*14320*/  EXIT ;  /* 0x000000000000794d */ /* 0x000fea0003800000 */
.L_x_1460:
[----:B------:R-:W-:Y:S01]  /*14330*/  IMAD.MOV.U32 R10, RZ, RZ, R2 ;  /* 0x000000ffff0a7224 */ /* 0x000fe200078e0002 */
[----:B------:R-:W-:Y:S01]  /*14340*/  MOV R7, RZ ;  /* 0x000000ff00077202 */ /* 0x000fe20000000f00 */
[----:B-1----:R-:W-:Y:S01]  /*14350*/  IMAD.MOV.U32 R4, RZ, RZ, 0x181f ;  /* 0x0000181fff047424 */ /* 0x002fe200078e00ff */
[----:B------:R-:W-:Y:S02]  /*14360*/  MOV R8, 0x14380 ;  /* 0x0001438000087802 */ /* 0x000fe40000000f00 */
[----:B------:R-:W-:Y:S05]  /*14370*/  CALL.REL.NOINC `($__internal_5_$__cuda_sm70_shflsync_idx_p) ;  /* 0x00000fc000007944 */ /* 0x000fea0003c00000 */
[----:B------:R-:W-:Y:S01]  /*14380*/  MOV R5, R4 ;  /* 0x0000000400057202 */ /* 0x000fe20000000f00 */
[----:B------:R-:W-:Y:S05]  /*14390*/  BRA `(.L_x_1546) ;  /* 0xfffed4b000007947 */ /* 0x000fea000383ffff */
.L_x_1461:
[----:B------:R-:W-:Y:S01]  /*143a0*/  IMAD.MOV.U32 R10, RZ, RZ, R3 ;  /* 0x000000ffff0a7224 */ /* 0x000fe200078e0003 */
[----:B------:R-:W-:Y:S01]  /*143b0*/  MOV R7, RZ ;  /* 0x000000ff00077202 */ /* 0x000fe20000000f00 */
[----:B-1----:R-:W-:Y:S01]  /*143c0*/  IMAD.MOV.U32 R4, RZ, RZ, 0x181f ;  /* 0x0000181fff047424 */ /* 0x002fe200078e00ff */
[----:B------:R-:W-:Y:S02]  /*143d0*/  MOV R8, 0x143f0 ;  /* 0x000143f000087802 */ /* 0x000fe40000000f00 */
[----:B--23--:R-:W-:Y:S05]  /*143e0*/  CALL.REL.NOINC `($__internal_5_$__cuda_sm70_shflsync_idx_p) ;  /* 0x00000f5000007944 */ /* 0x00cfea0003c00000 */
[----:B------:R-:W-:Y:S05]  /*143f0*/  BRA `(.L_x_1547) ;  /* 0xfffed47000007947 */ /* 0x000fea000383ffff */
.L_x_1464:
[----:B------:R-:W-:Y:S01]  /*14400*/  IMAD.MOV.U32 R10, RZ, RZ, R2 ;  /* 0x000000ffff0a7224 */ /* 0x000fe200078e0002 */
[----:B--2---:R-:W-:Y:S01]  /*14410*/  MOV R7, 0x1 ;  /* 0x0000000100077802 */ /* 0x004fe20000000f00 */
[----:B----4-:R-:W-:Y:S01]  /*14420*/  IMAD.MOV.U32 R4, RZ, RZ, 0x181f ;  /* 0x0000181fff047424 */ /* 0x010fe200078e00ff */
[----:B------:R-:W-:-:S02]  /*14430*/  MOV R8, 0x14450 ;  /* 0x0001445000087802 */ /* 0x000fc40000000f00 */
[----:B-1-3--:R-:W-:Y:S05]  /*14440*/  CALL.REL.NOINC `($__internal_5_$__cuda_sm70_shflsync_idx_p) ;  /* 0x00000ef000007944 */ /* 0x00afea0003c00000 */
[----:B------:R-:W-:Y:S01]  /*14450*/  IMAD.MOV.U32 R5, RZ, RZ, R4 ;  /* 0x000000ffff057224 */ /* 0x000fe200078e0004 */
[----:B------:R-:W-:Y:S01]  /*14460*/  MOV R7, 0x1 ;  /* 0x0000000100077802 */ /* 0x000fe20000000f00 */
[----:B------:R-:W-:Y:S01]  /*14470*/  IMAD.MOV.U32 R10, RZ, RZ, R3 ;  /* 0x000000ffff0a7224 */ /* 0x000fe200078e0003 */
[----:B------:R-:W-:-:S02]  /*14480*/  MOV R4, 0x181f ;  /* 0x0000181f00047802 */ /* 0x000fc40000000f00 */
[----:B------:R-:W-:Y:S02]  /*14490*/  MOV R8, 0x144b0 ;  /* 0x000144b000087802 */ /* 0x000fe40000000f00 */
[----:B------:R-:W-:Y:S05]  /*144a0*/  CALL.REL.NOINC `($__internal_5_$__cuda_sm70_shflsync_idx_p) ;  /* 0x00000e9000007944 */ /* 0x000fea0003c00000 */
[----:B------:R-:W-:Y:S05]  /*144b0*/  BRA `(.L_x_1548) ;  /* 0xfffed50000007947 */ /* 0x000fea000383ffff */
.L_x_1467:
[----:B------:R-:W-:Y:S01]  /*144c0*/  IMAD.MOV.U32 R10, RZ, RZ, R2 ;  /* 0x000000ffff0a7224 */ /* 0x000fe200078e0002 */
[----:B--2---:R-:W-:Y:S01]  /*144d0*/  MOV R7, 0x2 ;  /* 0x0000000200077802 */ /* 0x004fe20000000f00 */
[----:B----4-:R-:W-:Y:S01]  /*144e0*/  IMAD.MOV.U32 R4, RZ, RZ, 0x181f ;  /* 0x0000181fff047424 */ /* 0x010fe200078e00ff */
[----:B------:R-:W-:Y:S02]  /*144f0*/  MOV R8, 0x14510 ;  /* 0x0001451000087802 */ /* 0x000fe40000000f00 */
[----:B-1-3--:R-:W-:Y:S05]  /*14500*/  CALL.REL.NOINC `($__internal_5_$__cuda_sm70_shflsync_idx_p) ;  /* 0x00000e3000007944 */ /* 0x00afea0003c00000 */
[----:B------:R-:W-:Y:S01]  /*14510*/  MOV R5, R4 ;  /* 0x0000000400057202 */ /* 0x000fe20000000f00 */
[----:B------:R-:W-:Y:S05]  /*14520*/  BRA `(.L_x_1549) ;  /* 0xfffed5c000007947 */ /* 0x000fea000383ffff */
.L_x_1468:
[----:B------:R-:W-:Y:S01]  /*14530*/  IMAD.MOV.U32 R10, RZ, RZ, R3 ;  /* 0x000000ffff0a7224 */ /* 0x000fe200078e0003 */
[----:B------:R-:W-:Y:S01]  /*14540*/  MOV R7, 0x2 ;  /* 0x0000000200077802 */ /* 0x000fe20000000f00 */
[----:B----4-:R-:W-:Y:S01]  /*14550*/  IMAD.MOV.U32 R4, RZ, RZ, 0x181f ;  /* 0x0000181fff047424 */ /* 0x010fe200078e00ff */
[----:B------:R-:W-:Y:S02]  /*14560*/  MOV R8, 0x14580 ;  /* 0x0001458000087802 */ /* 0x000fe40000000f00 */
[----:B-123--:R-:W-:Y:S05]  /*14570*/  CALL.REL.NOINC `($__internal_5_$__cuda_sm70_shflsync_idx_p) ;  /* 0x00000dc000007944 */ /* 0x00efea0003c00000 */
[----:B------:R-:W-:Y:S05]  /*14580*/  BRA `(.L_x_1550) ;  /* 0xfffed58000007947 */ /* 0x000fea000383ffff */
.L_x_1471:
[----:B------:R-:W-:Y:S01]  /*14590*/  IMAD.MOV.U32 R10, RZ, RZ, R2 ;  /* 0x000000ffff0a7224 */ /* 0x000fe200078e0002 */
[----:B-1----:R-:W-:Y:S01]  /*145a0*/  MOV R7, 0x3 ;  /* 0x0000000300077802 */ /* 0x002fe20000000f00 */
[----:B------:R-:W-:Y:S01]  /*145b0*/  IMAD.MOV.U32 R4, RZ, RZ, 0x181f ;  /* 0x0000181fff047424 */ /* 0x000fe200078e00ff */
[----:B------:R-:W-:-:S02]  /*145c0*/  MOV R8, 0x145e0 ;  /* 0x000145e000087802 */ /* 0x000fc40000000f00 */
[----:B--234-:R-:W-:Y:S05]  /*145d0*/  CALL.REL.NOINC `($__internal_5_$__cuda_sm70_shflsync_idx_p) ;  /* 0x00000d6000007944 */ /* 0x01cfea0003c00000 */
[----:B------:R-:W-:Y:S01]  /*145e0*/  IMAD.MOV.U32 R5, RZ, RZ, R4 ;  /* 0x000000ffff057224 */ /* 0x000fe200078e0004 */
[----:B------:R-:W-:Y:S01]  /*145f0*/  MOV R7, 0x3 ;  /* 0x0000000300077802 */ /* 0x000fe20000000f00 */
[----:B------:R-:W-:Y:S01]  /*14600*/  IMAD.MOV.U32 R10, RZ, RZ, R3 ;  /* 0x000000ffff0a7224 */ /* 0x000fe200078e0003 */
[----:B------:R-:W-:-:S02]  /*14610*/  MOV R4, 0x181f ;  /* 0x0000181f00047802 */ /* 0x000fc40000000f00 */
[----:B------:R-:W-:Y:S02]  /*14620*/  MOV R8, 0x14640 ;  /* 0x0001464000087802 */ /* 0x000fe40000000f00 */
[----:B------:R-:W-:Y:S05]  /*14630*/  CALL.REL.NOINC `($__internal_5_$__cuda_sm70_shflsync_idx_p) ;  /* 0x00000d0000007944 */ /* 0x000fea0003c00000 */
[----:B------:R-:W-:Y:S05]  /*14640*/  BRA `(.L_x_1551) ;  /* 0xfffed60000007947 */ /* 0x000fea000383ffff */
.L_x_1474:
[----:B------:R-:W-:Y:S01]  /*14650*/  IMAD.MOV.U32 R10, RZ, RZ, R2 ;  /* 0x000000ffff0a7224 */ /* 0x000fe200078e0002 */
[----:B--2---:R-:W-:Y:S01]  /*14660*/  MOV R7, 0x4 ;  /* 0x0000000400077802 */ /* 0x004fe20000000f00 */
[----:B------:R-:W-:Y:S01]  /*14670*/  IMAD.MOV.U32 R4, RZ, RZ, 0x181f ;  /* 0x0000181fff047424 */ /* 0x000fe200078e00ff */
[----:B------:R-:W-:Y:S02]  /*14680*/  MOV R8, 0x146a0 ;  /* 0x000146a000087802 */ /* 0x000fe40000000f00 */
[----:B-1-34-:R-:W-:Y:S05]  /*14690*/  CALL.REL.NOINC `($__internal_5_$__cuda_sm70_shflsync_idx_p) ;  /* 0x00000ca000007944 */ /* 0x01afea0003c00000 */
[----:B------:R-:W-:Y:S01]  /*146a0*/  MOV R5, R4 ;  /* 0x0000000400057202 */ /* 0x000fe20000000f00 */
[----:B------:R-:W-:Y:S05]  /*146b0*/  BRA `(.L_x_1552) ;  /* 0xfffed6c000007947 */ /* 0x000fea000383ffff */
.L_x_1475:
[----:B------:R-:W-:Y:S01]  /*146c0*/  IMAD.MOV.U32 R10, RZ, RZ, R3 ;  /* 0x000000ffff0a7224 */ /* 0x000fe200078e0003 */
[----:B------:R-:W-:Y:S01]  /*146d0*/  MOV R7, 0x4 ;  /* 0x0000000400077802 */ /* 0x000fe20000000f00 */
[----:B------:R-:W-:Y:S01]  /*146e0*/  IMAD.MOV.U32 R4, RZ, RZ, 0x181f ;  /* 0x0000181fff047424 */ /* 0x000fe200078e00ff */
[----:B------:R-:W-:Y:S02]  /*146f0*/  MOV R8, 0x14710 ;  /* 0x0001471000087802 */ /* 0x000fe40000000f00 */
[----:B-1234-:R-:W-:Y:S05]  /*14700*/  CALL.REL.NOINC `($__internal_5_$__cuda_sm70_shflsync_idx_p) ;  /* 0x00000c3000007944 */ /* 0x01efea0003c00000 */
[----:B------:R-:W-:Y:S05]  /*14710*/  BRA `(.L_x_1553) ;  /* 0xfffed68000007947 */ /* 0x000fea000383ffff */
.L_x_1478:
[----:B------:R-:W-:Y:S01]  /*14720*/  IMAD.MOV.U32 R10, RZ, RZ, R2 ;  /* 0x000000ffff0a7224 */ /* 0x000fe200078e0002 */
[----:B--2---:R-:W-:Y:S01]  /*14730*/  MOV R7, 0x5 ;  /* 0x0000000500077802 */ /* 0x004fe20000000f00 */
[----:B------:R-:W-:Y:S01]  /*14740*/  IMAD.MOV.U32 R4, RZ, RZ, 0x181f ;  /* 0x0000181fff047424 */ /* 0x000fe200078e00ff */
[----:B------:R-:W-:-:S02]  /*14750*/  MOV R8, 0x14770 ;  /* 0x0001477000087802 */ /* 0x000fc40000000f00 */
[----:B-1-34-:R-:W-:Y:S05]  /*14760*/  CALL.REL.NOINC `($__internal_5_$__cuda_sm70_shflsync_idx_p) ;  /* 0x00000bd000007944 */ /* 0x01afea0003c00000 */
[----:B------:R-:W-:Y:S01]  /*14770*/  IMAD.MOV.U32 R5, RZ, RZ, R4 ;  /* 0x000000ffff057224 */ /* 0x000fe200078e0004 */
[----:B------:R-:W-:Y:S01]  /*14780*/  MOV R7, 0x5 ;  /* 0x0000000500077802 */ /* 0x000fe20000000f00 */
[----:B------:R-:W-:Y:S01]  /*14790*/  IMAD.MOV.U32 R10, RZ, RZ, R3 ;  /* 0x000000ffff0a7224 */ /* 0x000fe200078e0003 */
[----:B------:R-:W-:-:S02]  /*147a0*/  MOV R4, 0x181f ;  /* 0x0000181f00047802 */ /* 0x000fc40000000f00 */
[----:B------:R-:W-:Y:S02]  /*147b0*/  MOV R8, 0x147d0 ;  /* 0x000147d000087802 */ /* 0x000fe40000000f00 */
[----:B------:R-:W-:Y:S05]  /*147c0*/  CALL.REL.NOINC `($__internal_5_$__cuda_sm70_shflsync_idx_p) ;  /* 0x00000b7000007944 */ /* 0x000fea0003c00000 */
[----:B------:R-:W-:Y:S05]  /*147d0*/  BRA `(.L_x_1554) ;  /* 0xfffed70000007947 */ /* 0x000fea000383ffff */
.L_x_1481:
[----:B------:R-:W-:Y:S01]  /*147e0*/  IMAD.MOV.U32 R10, RZ, RZ, R2 ;  /* 0x000000ffff0a7224 */ /* 0x000fe200078e0002 */
[----:B-1----:R-:W-:Y:S01]  /*147f0*/  MOV R7, 0x6 ;  /* 0x0000000600077802 */ /* 0x002fe20000000f00 */
[----:B------:R-:W-:Y:S01]  /*14800*/  IMAD.MOV.U32 R4, RZ, RZ, 0x181f ;  /* 0x0000181fff047424 */ /* 0x000fe200078e00ff */
[----:B------:R-:W-:Y:S02]  /*14810*/  MOV R8, 0x14830 ;  /* 0x0001483000087802 */ /* 0x000fe40000000f00 */
[----:B--234-:R-:W-:Y:S05]  /*14820*/  CALL.REL.NOINC `($__internal_5_$__cuda_sm70_shflsync_idx_p) ;  /* 0x00000b1000007944 */ /* 0x01cfea0003c00000 */
[----:B------:R-:W-:Y:S01]  /*14830*/  MOV R5, R4 ;  /* 0x0000000400057202 */ /* 0x000fe20000000f00 */
[----:B------:R-:W-:Y:S05]  /*14840*/  BRA `(.L_x_1555) ;  /* 0xfffed7c000007947 */ /* 0x000fea000383ffff */
.L_x_1482:
[----:B------:R-:W-:Y:S01]  /*14850*/  IMAD.MOV.U32 R10, RZ, RZ, R3 ;  /* 0x000000ffff0a7224 */ /* 0x000fe200078e0003 */
[----:B------:R-:W-:Y:S01]  /*14860*/  MOV R7, 0x6 ;  /* 0x0000000600077802 */ /* 0x000fe20000000f00 */
[----:B------:R-:W-:Y:S01]  /*14870*/  IMAD.MOV.U32 R4, RZ, RZ, 0x181f ;  /* 0x0000181fff047424 */ /* 0x000fe200078e00ff */
[----:B------:R-:W-:Y:S02]  /*14880*/  MOV R8, 0x148a0 ;  /* 0x000148a000087802 */ /* 0x000fe40000000f00 */
[----:B-1234-:R-:W-:Y:S05]  /*14890*/  CALL.REL.NOINC `($__internal_5_$__cuda_sm70_shflsync_idx_p) ;  /* 0x00000aa000007944 */ /* 0x01efea0003c00000 */
[----:B------:R-:W-:Y:S05]  /*148a0*/  BRA `(.L_x_1556) ;  /* 0xfffed78000007947 */ /* 0x000fea000383ffff */
.L_x_1485:
        /* <DEDUP_REMOVED lines=11> */
[----:B------:R-:W-:Y:S01]  /*14960*/  MOV R3, R4 ;  /* 0x0000000400037202 */ /* 0x000fe20000000f00 */
[----:B------:R-:W-:Y:S05]  /*14970*/  BRA `(.L_x_1557) ;  /* 0xfffed7f000007947 */ /* 0x000fea000383ffff */
.L_x_1492:
[----:B--2---:R1:W5:Y:S01]  /*14980*/  LDL R0, [R1+0x18] ;  /* 0x0000180001007983 */ /* 0x0043620000100800 */
[----:B------:R-:W-:Y:S02]  /*14990*/  MOV R3, 0x2 ;  /* 0x0000000200037802 */ /* 0x000fe40000000f00 */
[----:B------:R-:W-:Y:S02]  /*149a0*/  MOV R2, 0x149c0 ;  /* 0x000149c000027802 */ /* 0x000fe40000000f00 */
[----:B-1---5:R-:W-:Y:S05]  /*149b0*/  CALL.REL.NOINC `($__internal_4_$__cuda_sm70_shflsync_bfly_p) ;  /* 0x0000094000007944 */ /* 0x022fea0003c00000 */
[----:B------:R-:W-:Y:S01]  /*149c0*/  MOV R4, R8 ;  /* 0x0000000800047202 */ /* 0x000fe20000000f00 */
[----:B------:R-:W-:Y:S05]  /*149d0*/  BRA `(.L_x_1558) ;  /* 0xffffc4c000007947 */ /* 0x000fea000383ffff */
.L_x_1493:
[----:B------:R-:W-:Y:S01]  /*149e0*/  IMAD.MOV.U32 R0, RZ, RZ, R4 ;  /* 0x000000ffff007224 */ /* 0x000fe200078e0004 */
[----:B------:R-:W-:Y:S02]  /*149f0*/  MOV R3, 0x1 ;  /* 0x0000000100037802 */ /* 0x000fe40000000f00 */
[----:B------:R-:W-:Y:S02]  /*14a00*/  MOV R2, 0x14a20 ;  /* 0x00014a2000027802 */ /* 0x000fe40000000f00 */
[----:B-----5:R-:W-:Y:S05]  /*14a10*/  CALL.REL.NOINC `($__internal_4_$__cuda_sm70_shflsync_bfly_p) ;  /* 0x000008e000007944 */ /* 0x020fea0003c00000 */
[----:B------:R1:W5:Y:S01]  /*14a20*/  LDL R0, [R1+0x1c] ;  /* 0x00001c0001007983 */ /* 0x0003620000100800 */
[----:B------:R-:W-:Y:S01]  /*14a30*/  FADD.FTZ R4, R4, R8 ;  /* 0x0000000804047221 */ /* 0x000fe20000010000 */
[----:B------:R-:W-:-:S02]  /*14a40*/  MOV R3, 0x2 ;  /* 0x0000000200037802 */ /* 0x000fc40000000f00 */
[----:B------:R-:W-:Y:S02]  /*14a50*/  MOV R2, 0x14a70 ;  /* 0x00014a7000027802 */ /* 0x000fe40000000f00 */
[----:B-1---5:R-:W-:Y:S05]  /*14a60*/  CALL.REL.NOINC `($__internal_4_$__cuda_sm70_shflsync_bfly_p) ;  /* 0x0000089000007944 */ /* 0x022fea0003c00000 */
[----:B------:R-:W2:Y:S01]  /*14a70*/  LDL.LU R0, [R1+0x1c] ;  /* 0x00001c0001007983 */ /* 0x000ea20000300800 */
[----:B------:R-:W-:Y:S02]  /*14a80*/  MOV R3, 0x1 ;  /* 0x0000000100037802 */ /* 0x000fe40000000f00 */
[----:B------:R-:W-:Y:S01]  /*14a90*/  MOV R2, 0x14ad0 ;  /* 0x00014ad000027802 */ /* 0x000fe20000000f00 */
[----:B--2---:R-:W-:-:S05]  /*14aa0*/  FADD.FTZ R5, R0, R8 ;  /* 0x0000000800057221 */ /* 0x004fca0000010000 */
[----:B------:R-:W-:Y:S02]  /*14ab0*/  MOV R0, R5 ;  /* 0x0000000500007202 */ /* 0x000fe40000000f00 */
[----:B------:R-:W-:Y:S05]  /*14ac0*/  CALL.REL.NOINC `($__internal_4_$__cuda_sm70_shflsync_bfly_p) ;  /* 0x0000083000007944 */ /* 0x000fea0003c00000 */
[----:B------:R1:W5:Y:S01]  /*14ad0*/  LDL R0, [R1+0x20] ;  /* 0x0000200001007983 */ /* 0x0003620000100800 */
[----:B------:R-:W-:Y:S01]  /*14ae0*/  FADD.FTZ R5, R5, R8 ;  /* 0x0000000805057221 */ /* 0x000fe20000010000 */
[----:B------:R-:W-:Y:S02]  /*14af0*/  MOV R3, 0x2 ;  /* 0x0000000200037802 */ /* 0x000fe40000000f00 */
        /* <DEDUP_REMOVED lines=19> */
[----:B------:R-:W-:Y:S05]  /*14c30*/  BRA `(.L_x_1559) ;  /* 0xffffc39000007947 */ /* 0x000fea000383ffff */
.L_x_1516:
[----:B------:R-:W-:Y:S01]  /*14c40*/  IMAD.MOV.U32 R10, RZ, RZ, R2 ;  /* 0x000000ffff0a7224 */ /* 0x000fe200078e0002 */
[----:B------:R-:W-:Y:S01]  /*14c50*/  MOV R7, RZ ;  /* 0x000000ff00077202 */ /* 0x000fe20000000f00 */
[----:B------:R-:W-:Y:S01]  /*14c60*/  IMAD.MOV.U32 R4, RZ, RZ, 0x181f ;  /* 0x0000181fff047424 */ /* 0x000fe200078e00ff */
[----:B------:R-:W-:Y:S02]  /*14c70*/  MOV R8, 0x14c90 ;  /* 0x00014c9000087802 */ /* 0x000fe40000000f00 */
[----:B------:R-:W-:Y:S05]  /*14c80*/  CALL.REL.NOINC `($__internal_5_$__cuda_sm70_shflsync_idx_p) ;  /* 0x000006b000007944 */ /* 0x000fea0003c00000 */
[----:B------:R-:W-:Y:S01]  /*14c90*/  MOV R5, R4 ;  /* 0x0000000400057202 */ /* 0x000fe20000000f00 */
[----:B------:R-:W-:Y:S05]  /*14ca0*/  BRA `(.L_x_1560) ;  /* 0xffffeba000007947 */ /* 0x000fea000383ffff */
.L_x_1517:
[----:B------:R-:W-:Y:S01]  /*14cb0*/  IMAD.MOV.U32 R10, RZ, RZ, R3 ;  /* 0x000000ffff0a7224 */ /* 0x000fe200078e0003 */
[----:B------:R-:W-:Y:S01]  /*14cc0*/  MOV R7, RZ ;  /* 0x000000ff00077202 */ /* 0x000fe20000000f00 */
[----:B------:R-:W-:Y:S01]  /*14cd0*/  IMAD.MOV.U32 R4, RZ, RZ, 0x181f ;  /* 0x0000181fff047424 */ /* 0x000fe200078e00ff */
[----:B------:R-:W-:Y:S02]  /*14ce0*/  MOV R8, 0x14d00 ;  /* 0x00014d0000087802 */ /* 0x000fe40000000f00 */
[----:B-12---:R-:W-:Y:S05]  /*14cf0*/  CALL.REL.NOINC `($__internal_5_$__cuda_sm70_shflsync_idx_p) ;  /* 0x0000064000007944 */ /* 0x006fea0003c00000 */
[----:B------:R-:W-:Y:S05]  /*14d00*/  BRA `(.L_x_1561) ;  /* 0xffffeb6000007947 */ /* 0x000fea000383ffff */
.L_x_1520:
        /* <DEDUP_REMOVED lines=12> */
.L_x_1523:
[----:B------:R-:W-:Y:S01]  /*14dd0*/  IMAD.MOV.U32 R10, RZ, RZ, R2 ;  /* 0x000000ffff0a7224 */ /* 0x000fe200078e0002 */
[----:B-1----:R-:W-:Y:S01]  /*14de0*/  MOV R7, 0x2 ;  /* 0x0000000200077802 */ /* 0x002fe20000000f00 */
[----:B----4-:R-:W-:Y:S01]  /*14df0*/  IMAD.MOV.U32 R4, RZ, RZ, 0x181f ;  /* 0x0000181fff047424 */ /* 0x010fe200078e00ff */
[----:B------:R-:W-:Y:S02]  /*14e00*/  MOV R8, 0x14e20 ;  /* 0x00014e2000087802 */ /* 0x000fe40000000f00 */
[----:B--23--:R-:W-:Y:S05]  /*14e10*/  CALL.REL.NOINC `($__internal_5_$__cuda_sm70_shflsync_idx_p) ;  /* 0x0000052000007944 */ /* 0x00cfea0003c00000 */
[----:B------:R-:W-:Y:S01]  /*14e20*/  MOV R5, R4 ;  /* 0x0000000400057202 */ /* 0x000fe20000000f00 */
[----:B------:R-:W-:Y:S05]  /*14e30*/  BRA `(.L_x_1563) ;  /* 0xffffec9000007947 */ /* 0x000fea000383ffff */
.L_x_1524:
[----:B------:R-:W-:Y:S01]  /*14e40*/  IMAD.MOV.U32 R10, RZ, RZ, R3 ;  /* 0x000000ffff0a7224 */ /* 0x000fe200078e0003 */
[----:B------:R-:W-:Y:S01]  /*14e50*/  MOV R7, 0x2 ;  /* 0x0000000200077802 */ /* 0x000fe20000000f00 */
[----:B----4-:R-:W-:Y:S01]  /*14e60*/  IMAD.MOV.U32 R4, RZ, RZ, 0x181f ;  /* 0x0000181fff047424 */ /* 0x010fe200078e00ff */
[----:B------:R-:W-:Y:S02]  /*14e70*/  MOV R8, 0x14e90 ;  /* 0x00014e9000087802 */ /* 0x000fe40000000f00 */
[----:B-123--:R-:W-:Y:S05]  /*14e80*/  CALL.REL.NOINC `($__internal_5_$__cuda_sm70_shflsync_idx_p) ;  /* 0x000004b000007944 */ /* 0x00efea0003c00000 */
[----:B------:R-:W-:Y:S05]  /*14e90*/  BRA `(.L_x_1564) ;  /* 0xffffec5000007947 */ /* 0x000fea000383ffff */
.L_x_1527:
        /* <DEDUP_REMOVED lines=12> */
.L_x_1530:
[----:B------:R-:W-:Y:S01]  /*14f60*/  IMAD.MOV.U32 R10, RZ, RZ, R2 ;  /* 0x000000ffff0a7224 */ /* 0x000fe200078e0002 */
[----:B--2---:R-:W-:Y:S01]  /*14f70*/  MOV R7, 0x4 ;  /* 0x0000000400077802 */ /* 0x004fe20000000f00 */
[----:B---3--:R-:W-:Y:S01]  /*14f80*/  IMAD.MOV.U32 R4, RZ, RZ, 0x181f ;  /* 0x0000181fff047424 */ /* 0x008fe200078e00ff */
[----:B------:R-:W-:Y:S02]  /*14f90*/  MOV R8, 0x14fb0 ;  /* 0x00014fb000087802 */ /* 0x000fe40000000f00 */
[----:B-1--4-:R-:W-:Y:S05]  /*14fa0*/  CALL.REL.NOINC `($__internal_5_$__cuda_sm70_shflsync_idx_p) ;  /* 0x0000039000007944 */ /* 0x012fea0003c00000 */
[----:B------:R-:W-:Y:S01]  /*14fb0*/  MOV R5, R4 ;  /* 0x0000000400057202 */ /* 0x000fe20000000f00 */
[----:B------:R-:W-:Y:S05]  /*14fc0*/  BRA `(.L_x_1566) ;  /* 0xffffed7000007947 */ /* 0x000fea000383ffff */
.L_x_1531:
[----:B------:R-:W-:Y:S01]  /*14fd0*/  IMAD.MOV.U32 R10, RZ, RZ, R3 ;  /* 0x000000ffff0a7224 */ /* 0x000fe200078e0003 */
[----:B------:R-:W-:Y:S01]  /*14fe0*/  MOV R7, 0x4 ;  /* 0x0000000400077802 */ /* 0x000fe20000000f00 */
[----:B---3--:R-:W-:Y:S01]  /*14ff0*/  IMAD.MOV.U32 R4, RZ, RZ, 0x181f ;  /* 0x0000181fff047424 */ /* 0x008fe200078e00ff */
[----:B------:R-:W-:Y:S02]  /*15000*/  MOV R8, 0x15020 ;  /* 0x0001502000087802 */ /* 0x000fe40000000f00 */
[----:B-12-4-:R-:W-:Y:S05]  /*15010*/  CALL.REL.NOINC `($__internal_5_$__cuda_sm70_shflsync_idx_p) ;  /* 0x0000032000007944 */ /* 0x016fea0003c00000 */
[----:B------:R-:W-:Y:S05]  /*15020*/  BRA `(.L_x_1567) ;  /* 0xffffed3000007947 */ /* 0x000fea000383ffff */
.L_x_1534:
[----:B------:R-:W-:Y:S01]  /*15030*/  IMAD.MOV.U32 R10, RZ, RZ, R2 ;  /* 0x000000ffff0a7224 */ /* 0x000fe200078e0002 */
[----:B-1----:R-:W-:Y:S01]  /*15040*/  MOV R7, 0x5 ;  /* 0x0000000500077802 */ /* 0x002fe20000000f00 */
[----:B--2---:R-:W-:Y:S01]  /*15050*/  IMAD.MOV.U32 R4, RZ, RZ, 0x181f ;  /* 0x0000181fff047424 */ /* 0x004fe200078e00ff */
[----:B------:R-:W-:-:S02]  /*15060*/  MOV R8, 0x15080 ;  /* 0x0001508000087802 */ /* 0x000fc40000000f00 */
[----:B---34-:R-:W-:Y:S05]  /*15070*/  CALL.REL.NOINC `($__internal_5_$__cuda_sm70_shflsync_idx_p) ;  /* 0x000002c000007944 */ /* 0x018fea0003c00000 */
[----:B------:R-:W-:Y:S01]  /*15080*/  IMAD.MOV.U32 R5, RZ, RZ, R4 ;  /* 0x000000ffff057224 */ /* 0x000fe200078e0004 */
[----:B------:R-:W-:Y:S01]  /*15090*/  MOV R7, 0x5 ;  /* 0x0000000500077802 */ /* 0x000fe20000000f00 */
[----:B------:R-:W-:Y:S01]  /*150a0*/  IMAD.MOV.U32 R10, RZ, RZ, R3 ;  /* 0x000000ffff0a7224 */ /* 0x000fe200078e0003 */
[----:B------:R-:W-:-:S02]  /*150b0*/  MOV R4, 0x181f ;  /* 0x0000181f00047802 */ /* 0x000fc40000000f00 */
[----:B------:R-:W-:Y:S02]  /*150c0*/  MOV R8, 0x150e0 ;  /* 0x000150e000087802 */ /* 0x000fe40000000f00 */
[----:B------:R-:W-:Y:S05]  /*150d0*/  CALL.REL.NOINC `($__internal_5_$__cuda_sm70_shflsync_idx_p) ;  /* 0x0000026000007944 */ /* 0x000fea0003c00000 */
[----:B------:R-:W-:Y:S05]  /*150e0*/  BRA `(.L_x_1568) ;  /* 0xffffeda000007947 */ /* 0x000fea000383ffff */
.L_x_1537:
[----:B------:R-:W-:Y:S01]  /*150f0*/  IMAD.MOV.U32 R10, RZ, RZ, R2 ;  /* 0x000000ffff0a7224 */ /* 0x000fe200078e0002 */
[----:B--2---:R-:W-:Y:S01]  /*15100*/  MOV R7, 0x6 ;  /* 0x0000000600077802 */ /* 0x004fe20000000f00 */
[----:B------:R-:W-:Y:S01]  /*15110*/  IMAD.MOV.U32 R4, RZ, RZ, 0x181f ;  /* 0x0000181fff047424 */ /* 0x000fe200078e00ff */
[----:B------:R-:W-:Y:S02]  /*15120*/  MOV R8, 0x15140 ;  /* 0x0001514000087802 */ /* 0x000fe40000000f00 */
[----:B-1-34-:R-:W-:Y:S05]  /*15130*/  CALL.REL.NOINC `($__internal_5_$__cuda_sm70_shflsync_idx_p) ;  /* 0x0000020000007944 */ /* 0x01afea0003c00000 */
[----:B------:R-:W-:Y:S01]  /*15140*/  MOV R5, R4 ;  /* 0x0000000400057202 */ /* 0x000fe20000000f00 */
[----:B------:R-:W-:Y:S05]  /*15150*/  BRA `(.L_x_1569) ;  /* 0xffffee5000007947 */ /* 0x000fea000383ffff */
.L_x_1538:
[----:B------:R-:W-:Y:S01]  /*15160*/  IMAD.MOV.U32 R10, RZ, RZ, R3 ;  /* 0x000000ffff0a7224 */ /* 0x000fe200078e0003 */
[----:B------:R-:W-:Y:S01]  /*15170*/  MOV R7, 0x6 ;  /* 0x0000000600077802 */ /* 0x000fe20000000f00 */
[----:B------:R-:W-:Y:S01]  /*15180*/  IMAD.MOV.U32 R4, RZ, RZ, 0x181f ;  /* 0x0000181fff047424 */ /* 0x000fe200078e00ff */
[----:B------:R-:W-:Y:S02]  /*15190*/  MOV R8, 0x151b0 ;  /* 0x000151b000087802 */ /* 0x000fe40000000f00 */
[----:B-1234-:R-:W-:Y:S05]  /*151a0*/  CALL.REL.NOINC `($__internal_5_$__cuda_sm70_shflsync_idx_p) ;  /* 0x0000019000007944 */ /* 0x01efea0003c00000 */
[----:B------:R-:W-:Y:S05]  /*151b0*/  BRA `(.L_x_1570) ;  /* 0xffffee1000007947 */ /* 0x000fea000383ffff */
.L_x_1541:
        /* <DEDUP_REMOVED lines=13> */
.L_x_1543:
[----:B------:R-:W-:Y:S01]  /*15290*/  IMAD.MOV.U32 R10, RZ, RZ, R73 ;  /* 0x000000ffff0a7224 */ /* 0x000fe200078e0049 */
[----:B------:R-:W-:Y:S01]  /*152a0*/  MOV R7, RZ ;  /* 0x000000ff00077202 */ /* 0x000fe20000000f00 */
[----:B-1----:R-:W-:Y:S01]  /*152b0*/  IMAD.MOV.U32 R4, RZ, RZ, 0x1f ;  /* 0x0000001fff047424 */ /* 0x002fe200078e00ff */
[----:B------:R-:W-:Y:S02]  /*152c0*/  MOV R8, 0x152e0 ;  /* 0x000152e000087802 */ /* 0x000fe40000000f00 */
[----:B--2345:R-:W-:Y:S05]  /*152d0*/  CALL.REL.NOINC `($__internal_5_$__cuda_sm70_shflsync_idx_p) ;  /* 0x0000006000007944 */ /* 0x03cfea0003c00000 */
[----:B------:R-:W-:Y:S01]  /*152e0*/  MOV R0, R4 ;  /* 0x0000000400007202 */ /* 0x000fe20000000f00 */
[----:B------:R-:W-:Y:S05]  /*152f0*/  BRA `(.L_x_1572) ;  /* 0xffffef9000007947 */ /* 0x000fea000383ffff */
        .weak           $__internal_4_$__cuda_sm70_shflsync_bfly_p
        .type           $__internal_4_$__cuda_sm70_shflsync_bfly_p,@function
        .size           $__internal_4_$__cuda_sm70_shflsync_bfly_p,($__internal_5_$__cuda_sm70_shflsync_idx_p - $__internal_4_$__cuda_sm70_shflsync_bfly_p)
$__internal_4_$__cuda_sm70_shflsync_bfly_p:
[----:B------:R-:W-:Y:S04]  /*15300*/  WARPSYNC R9 ;  /* 0x0000000900007348 */ /* 0x000fe80003800000 */
[----:B------:R1:W2:Y:S02]  /*15310*/  SHFL.BFLY PT, R8, R0, R3, R10 ;  /* 0x0c00000300087389 */ /* 0x0002a400000e000a */
[----:B-1----:R-:W-:-:S04]  /*15320*/  MOV R3, 0x0 ;  /* 0x0000000000037802 */ /* 0x002fc80000000f00 */
[----:B--2---:R-:W-:Y:S05]  /*15330*/  RET.REL.NODEC R2 `(_ZN7cutlass13device_kernelIN5flash19enable_sm80_to_sm89INS1_16FlashAttnFwdSm80INS1_25CollectiveMainloopFwdSm80ILi4ELi1ELb0EN4cute5tupleIJNS5_1CILi128EEENS7_ILi64EEES8_EEELi128ENS_6half_tEfNS_4arch4Sm80ELb1ELb0ELb1ELb0ELb0ELb0ELb1ELb0EEENS1_21CollectiveEpilogueFwdINS6_IJS8_S8_S9_EEENS6_IJNS7_ILi1EEESH_SH_EEESB_SD_Li128ELb0ELb1ELb0ELb0EEENS1_30DynamicPersistentTileSchedulerILi128ELi128ELb0ELb1ELb0EEEEEEEEEvNT_6ParamsE) ;  /* 0xfffeacc002007950 */ /* 0x004fea0003c3ffff */
        .weak           $__internal_5_$__cuda_sm70_shflsync_idx_p
        .type           $__internal_5_$__cuda_sm70_shflsync_idx_p,@function
        .size           $__internal_5_$__cuda_sm70_shflsync_idx_p,(.L_x_3556 - $__internal_5_$__cuda_sm70_shflsync_idx_p)
$__internal_5_$__cuda_sm70_shflsync_idx_p:
[----:B------:R-:W-:-:S04]  /*15340*/  MOV R9, 0xffffffff ;  /* 0xffffffff00097802 */ /* 0x000fc80000000f00 */
[----:B------:R-:W-:Y:S04]  /*15350*/  WARPSYNC R9 ;  /* 0x0000000900007348 */ /* 0x000fe80003800000 */
[----:B------:R1:W2:Y:S02]  /*15360*/  SHFL.IDX PT, R4, R10, R7, R4 ;  /* 0x000000070a047389 */ /* 0x0002a400000e0004 */
[----:B-1----:R-:W-:-:S04]  /*15370*/  MOV R9, 0x0 ;  /* 0x0000000000097802 */ /* 0x002fc80000000f00 */
[----:B--2---:R-:W-:Y:S05]  /*15380*/  RET.REL.NODEC R8 `(_ZN7cutlass13device_kernelIN5flash19enable_sm80_to_sm89INS1_16FlashAttnFwdSm80INS1_25CollectiveMainloopFwdSm80ILi4ELi1ELb0EN4cute5tupleIJNS5_1CILi128EEENS7_ILi64EEES8_EEELi128ENS_6half_tEfNS_4arch4Sm80ELb1ELb0ELb1ELb0ELb0ELb0ELb1ELb0EEENS1_21CollectiveEpilogueFwdINS6_IJS8_S8_S9_EEENS6_IJNS7_ILi1EEESH_SH_EEESB_SD_Li128ELb0ELb1ELb0ELb0EEENS1_30DynamicPersistentTileSchedulerILi128ELi128ELb0ELb1ELb0EEEEEEEEEvNT_6ParamsE) ;  /* 0xfffeac7008007950 */ /* 0x004fea0003c3ffff */
.L_x_1573:
        /* <DEDUP_REMOVED lines=15> */
.L_x_3556:


//--------------------- .text._ZN7cutlass13device_kernelIN5flash19enable_sm80_to_sm89INS1_16FlashAttnFwdSm80INS1_25CollectiveMainloopFwdSm80ILi4ELi1ELb0EN4cute5tupleIJNS5_1CILi128EEENS7_ILi64EEES8_EEELi128ENS_6half_tEfNS_4arch4Sm80ELb1ELb0ELb1ELb1ELb0ELb0ELb1ELb0EEENS1_21CollectiveEpilogueFwdINS6_IJS8_S8_S9_EEENS6_IJNS7_ILi1EEESH_SH_EEESB_SD_Li128ELb1ELb1ELb0ELb0EEENS1_19SingleTileSchedulerILb1ELb0ELb1ELi128EEEEEEEEEvNT_6ParamsE --------------------------
	.section	.text._ZN7cutlass13device_kernelIN5flash19enable_sm80_to_sm89INS1_16FlashAttnFwdSm80INS1_25CollectiveMainloopFwdSm80ILi4ELi1ELb0EN4cute5tupleIJNS5_1CILi128EEENS7_ILi64EEES8_EEELi128ENS_6half_tEfNS_4arch4Sm80ELb1ELb0ELb1ELb1ELb0ELb0ELb1ELb0EEENS1_21CollectiveEpilogueFwdINS6_IJS8_S8_S9_EEENS6_IJNS7_ILi1EEESH_SH_EEESB_SD_Li128ELb1ELb1ELb0ELb0EEENS1_19SingleTileSchedulerILb1ELb0ELb1ELi128EEEEEEEEEvNT_6ParamsE,"ax",@progbits
	.sectioninfo	@"SHI_REGISTERS=255"
	.align	128
.text._ZN7cutlass13device_kernelIN5flash19enable_sm80_to_sm89INS1_16FlashAttnFwdSm80INS1_25CollectiveMainloopFwdSm80ILi4ELi1ELb0EN4cute5tupleIJNS5_1CILi128EEENS7_ILi64EEES8_EEELi128ENS_6half_tEfNS_4arch4Sm80ELb1ELb0ELb1ELb1ELb0ELb0ELb1ELb0EEENS1_21CollectiveEpilogueFwdINS6_IJS8_S8_S9_EEENS6_IJNS7_ILi1EEESH_SH_EEESB_SD_Li128ELb1ELb1ELb0ELb0EEENS1_19SingleTileSchedulerILb1ELb0ELb1ELi128EEEEEEEEEvNT_6ParamsE:
        .type           _ZN7cutlass13device_kernelIN5flash19enable_sm80_to_sm89INS1_16FlashAttnFwdSm80INS1_25CollectiveMainloopFwdSm80ILi4ELi1ELb0EN4cute5tupleIJNS5_1CILi128EEENS7_ILi64EEES8_EEELi128ENS_6half_tEfNS_4arch4Sm80ELb1ELb0ELb1ELb1ELb0ELb0ELb1ELb0EEENS1_21CollectiveEpilogueFwdINS6_IJS8_S8_S9_EEENS6_IJNS7_ILi1EEESH_SH_EEESB_SD_Li128ELb1ELb1ELb0ELb0EEENS1_19SingleTileSchedulerILb1ELb0ELb1ELi128EEEEEEEEEvNT_6ParamsE,@function
        .size           _ZN7cutlass13device_kernelIN5flash19enable_sm80_to_sm89INS1_16FlashAttnFwdSm80INS1_25CollectiveMainloopFwdSm80ILi4ELi1ELb0EN4cute5tupleIJNS5_1CILi128EEENS7_ILi64EEES8_EEELi128ENS_6half_tEfNS_4arch4Sm80ELb1ELb0ELb1ELb1ELb0ELb0ELb1ELb0EEENS1_21CollectiveEpilogueFwdINS6_IJS8_S8_S9_EEENS6_IJNS7_ILi1EEESH_SH_EEESB_SD_Li128ELb1ELb1ELb0ELb0EEENS1_19SingleTileSchedulerILb1ELb0ELb1ELi128EEEEEEEEEvNT_6ParamsE,(.L_x_3559 - _ZN7cutlass13device_kernelIN5flash19enable_sm80_to_sm89INS1_16FlashAttnFwdSm80INS1_25CollectiveMainloopFwdSm80ILi4ELi1ELb0EN4cute5tupleIJNS5_1CILi128EEENS7_ILi64EEES8_EEELi128ENS_6half_tEfNS_4arch4Sm80ELb1ELb0ELb1ELb1ELb0ELb0ELb1ELb0EEENS1_21CollectiveEpilogueFwdINS6_IJS8_S8_S9_EEENS6_IJNS7_ILi1EEESH_SH_EEESB_SD_Li128ELb1ELb1ELb0ELb0EEENS1_19SingleTileSchedulerILb1ELb0ELb1ELi128EEEEEEEEEvNT_6ParamsE)
        .other          _ZN7cutlass13device_kernelIN5flash19enable_sm80_to_sm89INS1_16FlashAttnFwdSm80INS1_25CollectiveMainloopFwdSm80ILi4ELi1ELb0EN4cute5tupleIJNS5_1CILi128EEENS7_ILi64EEES8_EEELi128ENS_6half_tEfNS_4arch4Sm80ELb1ELb0ELb1ELb1ELb0ELb0ELb1ELb0EEENS1_21CollectiveEpilogueFwdINS6_IJS8_S8_S9_EEENS6_IJNS7_ILi1EEESH_SH_EEESB_SD_Li128ELb1ELb1ELb0ELb0EEENS1_19SingleTileSchedulerILb1ELb0ELb1ELi128EEEEEEEEEvNT_6ParamsE,@"STO_CUDA_ENTRY STV_DEFAULT"
_ZN7cutlass13device_kernelIN5flash19enable_sm80_to_sm89INS1_16FlashAttnFwdSm80INS1_25CollectiveMainloopFwdSm80ILi4ELi1ELb0EN4cute5tupleIJNS5_1CILi128EEENS7_ILi64EEES8_EEELi128ENS_6half_tEfNS_4arch4Sm80ELb1ELb0ELb1ELb1ELb0ELb0ELb1ELb0EEENS1_21CollectiveEpilogueFwdINS6_IJS8_S8_S9_EEENS6_IJNS7_ILi1EEESH_SH_EEESB_SD_Li128ELb1ELb1ELb0ELb0EEENS1_19SingleTileSchedulerILb1ELb0ELb1ELi128EEEEEEEEEvNT_6ParamsE:
        /* <DEDUP_REMOVED lines=17> */
.L_x_1575:
        /* <DEDUP_REMOVED lines=8> */
.L_x_1577:
[----:B------:R-:W-:-:S04]  /*0190*/  MOV R0, c[0x0][0x54c] ;  /* 0x0001530000007a02 */ /* 0x000fc80000000f00 */
.L_x_1576:
[----:B------:R-:W-:Y:S01]  /*01a0*/  USHF.L.U32 UR17, UR17, 0x7, URZ ;  /* 0x0000000711117899 */ /* 0x000fe2000800063f */
[----:B-----5:R-:W-:-:S05]  /*01b0*/  IMAD R0, R0, c[0x0][0x548], RZ ;  /* 0x0001520000007a24 */ /* 0x020fca00078e02ff */
[----:B------:R-:W-:-:S04]  /*01c0*/  ISETP.LE.AND P0, PT, R0, UR17, PT ;  /* 0x0000001100007c0c */ /* 0x000fc8000bf03270 */
[----:B------:R-:W-:-:S05]  /*01d0*/  SEL R0, R5, 0xffffffff, !P0 ;  /* 0xffffffff05007807 */ /* 0x000fca0004000000 */
[----:B------:R2:W-:Y:S01]  /*01e0*/  STL [R1+0x58], R0 ;  /* 0x0000580001007387 */ /* 0x0005e20000100800 */
[----:B------:R-:W-:Y:S05]  /*01f0*/  BRA `(.L_x_1578) ;  /* 0x0000013000007947 */ /* 0x000fea0003800000 */
.L_x_1574:
[----:B------:R-:W-:-:S04]  /*0200*/  ISETP.NE.U32.AND P0, PT, RZ, c[0x0][0x568], PT ;  /* 0x00015a00ff007a0c */ /* 0x000fc80003f05070 */
[----:B------:R-:W-:-:S13]  /*0210*/  ISETP.NE.AND.EX P0, PT, RZ, c[0x0][0x56c], PT, P0 ;  /* 0x00015b00ff007a0c */ /* 0x000fda0003f05300 */
[----:B------:R-:W-:Y:S05]  /*0220*/  @!P0 BRA `(.L_x_1579) ;  /* 0x0000002000008947 */ /* 0x000fea0003800000 */
[----:B------:R1:W5:Y:S01]  /*0230*/  LDG.E R0, [R2.64] ;  /* 0x0000001202007981 */ /* 0x000362000c1e1900 */
[----:B------:R-:W-:Y:S05]  /*0240*/  BRA `(.L_x_1580) ;  /* 0x0000009000007947 */ /* 0x000fea0003800000 */
.L_x_1579:
        /* <DEDUP_REMOVED lines=8> */
.L_x_1581:
[----:B------:R-:W-:-:S04]  /*02d0*/  MOV R0, c[0x0][0x54c] ;  /* 0x0001530000007a02 */ /* 0x000fc80000000f00 */
.L_x_1580:
[----:B------:R-:W-:Y:S01]  /*02e0*/  USHF.L.U32 UR17, UR17, 0x7, URZ ;  /* 0x0000000711117899 */ /* 0x000fe2000800063f */
[----:B-----5:R-:W-:-:S05]  /*02f0*/  IMAD R0, R0, c[0x0][0x548], RZ ;  /* 0x0001520000007a24 */ /* 0x020fca00078e02ff */
[----:B------:R-:W-:-:S04]  /*0300*/  ISETP.LE.AND P0, PT, R0, UR17, PT ;  /* 0x0000001100007c0c */ /* 0x000fc8000bf03270 */
[----:B------:R-:W-:-:S05]  /*0310*/  SEL R0, R5, 0xffffffff, !P0 ;  /* 0xffffffff05007807 */ /* 0x000fca0004000000 */
[----:B------:R2:W-:Y:S04]  /*0320*/  STL [R1+0x58], R0 ;  /* 0x0000580001007387 */ /* 0x0005e80000100800 */
.L_x_1578:
        /* <DEDUP_REMOVED lines=32> */
.L_x_1582:
[----:B------:R-:W-:-:S04]  /*0530*/  ISETP.NE.U32.AND P1, PT, RZ, c[0x0][0x368], PT ;  /* 0x0000da00ff007a0c */ /* 0x000fc80003f25070 */
[----:B------:R-:W-:-:S13]  /*0540*/  ISETP.NE.AND.EX P1, PT, RZ, c[0x0][0x36c], PT, P1 ;  /* 0x0000db00ff007a0c */ /* 0x000fda0003f25310 */
[----:B------:R-:W-:Y:S05]  /*0550*/  @!P1 BRA `(.L_x_1583) ;  /* 0x0000004000009947 */ /* 0x000fea0003800000 */
[----:B------:R-:W-:-:S05]  /*0560*/  IMAD.WIDE R2, R60, R9, c[0x0][0x368] ;  /* 0x0000da003c027625 */ /* 0x000fca00078e0209 */
[----:B------:R-:W2:Y:S02]  /*0570*/  LDG.E R0, [R2.64] ;  /* 0x0000001202007981 */ /* 0x000ea4000c1e1900 */
[----:B--2---:R1:W2:Y:S02]  /*0580*/  R2UR UR8, R0 ;  /* 0x00000000000873c2 */ /* 0x0042a400000e0000 */
[----:B-12---:R-:W-:Y:S05]  /*0590*/  BRA `(.L_x_1584) ;  /* 0x0000006000007947 */ /* 0x006fea0003800000 */
.L_x_1583:
[----:B------:R-:W-:Y:S05]  /*05a0*/  @!P2 BRA `(.L_x_1584) ;  /* 0x000000500000a947 */ /* 0x000fea0003800000 */
[----:B------:R1:W2:Y:S04]  /*05b0*/  LDG.E R0, [R2.64] ;  /* 0x0000001202007981 */ /* 0x0002a8000c1e1900 */
[----:B-1----:R-:W4:Y:S01]  /*05c0*/  LDG.E R2, [R2.64+0x4] ;  /* 0x0000041202027981 */ /* 0x002f22000c1e1900 */
[----:B--2---:R-:W1:Y:S08]  /*05d0*/  R2UR UR8, R0 ;  /* 0x00000000000873c2 */ /* 0x004e7000000e0000 */
[----:B----4-:R-:W1:Y:S02]  /*05e0*/  R2UR UR4, R2 ;  /* 0x00000000020473c2 */ /* 0x010e6400000e0000 */
[----:B-1----:R-:W-:-:S06]  /*05f0*/  UIADD3 UR8, -UR8, UR4, URZ ;  /* 0x0000000408087290 */ /* 0x002fcc000fffe13f */
.L_x_1584:
[----:B------:R-:W-:Y:S01]  /*0600*/  ULDC UR4, c[0x0][0x2c4] ;  /* 0x0000b10000047ab9 */ /* 0x000fe20000000800 */
[----:B-----5:R-:W-:Y:S01]  /*0610*/  IADD3 R7, R7, UR6, RZ ;  /* 0x0000000607077c10 */ /* 0x020fe2000fffe0ff */
[----:B------:R-:W-:Y:S01]  /*0620*/  UISETP.NE.AND UP1, UPT, UR4, 0x1, UPT ;  /* 0x000000010400788c */ /* 0x000fe2000bf25270 */
[----:B------:R-:W-:Y:S01]  /*0630*/  PLOP3.LUT P1, PT, PT, PT, PT, 0x80, 0x0 ;  /* 0x000000000000781c */ /* 0x000fe20003f2f070 */
[----:B------:R-:W-:Y:S01]  /*0640*/  UIADD3 UR8, -UR6, UR8, URZ ;  /* 0x0000000806087290 */ /* 0x000fe2000fffe13f */
[----:B------:R-:W-:Y:S01]  /*0650*/  CS2R R14, SRZ ;  /* 0x00000000000e7805 */ /* 0x000fe2000001ff00 */
[----:B------:R-:W-:Y:S01]  /*0660*/  ULDC.64 UR4, c[0x0][0x2c8] ;  /* 0x0000b20000047ab9 */ /* 0x000fe20000000a00 */
[----:B------:R-:W-:Y:S01]  /*0670*/  IMAD.MOV.U32 R126, RZ, RZ, RZ ;  /* 0x000000ffff7e7224 */ /* 0x000fe200078e00ff */
[----:B---3--:R-:W-:Y:S01]  /*0680*/  UIADD3 UR6, UR8, 0x40, -UR11 ;  /* 0x0000004008067890 */ /* 0x008fe2000fffe80b */
[----:B------:R-:W-:Y:S01]  /*0690*/  IMAD.MOV.U32 R124, RZ, RZ, RZ ;  /* 0x000000ffff7c7224 */ /* 0x000fe200078e00ff */
[----:B------:R-:W-:Y:S01]  /*06a0*/  CS2R R130, SRZ ;  /* 0x0000000000827805 */ /* 0x000fe2000001ff00 */
[----:B------:R-:W-:Y:S01]  /*06b0*/  CS2R R128, SRZ ;  /* 0x0000000000807805 */ /* 0x000fe2000001ff00 */
[----:B------:R-:W-:Y:S01]  /*06c0*/  CS2R R16, SRZ ;  /* 0x0000000000107805 */ /* 0x000fe2000001ff00 */
[----:B------:R-:W-:Y:S01]  /*06d0*/  @UP1 UIADD3 UR12, UR17, 0x7f, URZ ;  /* 0x0000007f110c1890 */ /* 0x000fe2000fffe03f */
[----:B------:R-:W-:Y:S01]  /*06e0*/  MOV R122, RZ ;  /* 0x000000ff007a7202 */ /* 0x000fe20000000f00 */
[----:B------:R-:W-:Y:S01]  /*06f0*/  IMAD.MOV.U32 R11, RZ, RZ, RZ ;  /* 0x000000ffff0b7224 */ /* 0x000fe200078e00ff */
[----:B------:R-:W-:Y:S01]  /*0700*/  MOV R120, RZ ;  /* 0x000000ff00787202 */ /* 0x000fe20000000f00 */
[----:B------:R-:W-:Y:S01]  /*0710*/  UIMAD.WIDE.U32 UR12, UR12, UR4, URZ ;  /* 0x000000040c0c72a5 */ /* 0x000fe2000f8e003f */
[----:B------:R-:W-:Y:S01]  /*0720*/  CS2R R12, SRZ ;  /* 0x00000000000c7805 */ /* 0x000fe2000001ff00 */
[----:B------:R-:W-:Y:S01]  /*0730*/  UIADD3 UR4, UR17, 0x7f, URZ ;  /* 0x0000007f11047890 */ /* 0x000fe2000fffe03f */
[----:B------:R-:W-:Y:S01]  /*0740*/  IMAD.MOV.U32 R118, RZ, RZ, RZ ;  /* 0x000000ffff767224 */ /* 0x000fe200078e00ff */
[----:B------:R-:W-:Y:S01]  /*0750*/  @UP1 USHF.R.U32.HI UR4, URZ, UR5, UR13 ;  /* 0x000000053f041299 */ /* 0x000fe2000801160d */
[----:B------:R-:W-:Y:S01]  /*0760*/  MOV R116, RZ ;  /* 0x000000ff00747202 */ /* 0x000fe20000000f00 */
[----:B------:R-:W-:Y:S01]  /*0770*/  UIADD3 UR5, UR8, 0x3f, URZ ;  /* 0x0000003f08057890 */ /* 0x000fe2000fffe03f */
[----:B------:R-:W-:Y:S01]  /*0780*/  IMAD.MOV.U32 R110, RZ, RZ, RZ ;  /* 0x000000ffff6e7224 */ /* 0x000fe200078e00ff */
[----:B------:R-:W-:Y:S01]  /*0790*/  UIADD3 UR6, UR6, UR4, URZ ;  /* 0x0000000406067290 */ /* 0x000fe2000fffe03f */
[----:B------:R-:W-:Y:S01]  /*07a0*/  CS2R R18, SRZ ;  /* 0x0000000000127805 */ /* 0x000fe2000001ff00 */
[----:B------:R-:W-:Y:S01]  /*07b0*/  USHF.R.S32.HI UR7, URZ, 0x1f, UR5 ;  /* 0x0000001f3f077899 */ /* 0x000fe20008011405 */
[----:B------:R-:W-:Y:S01]  /*07c0*/  MOV R108, RZ ;  /* 0x000000ff006c7202 */ /* 0x000fe20000000f00 */
[----:B------:R-:W-:Y:S01]  /*07d0*/  USHF.R.S32.HI UR4, URZ, 0x1f, UR6 ;  /* 0x0000001f3f047899 */ /* 0x000fe20008011406 */
[----:B------:R-:W-:Y:S01]  /*07e0*/  IMAD.MOV.U32 R114, RZ, RZ, RZ ;  /* 0x000000ffff727224 */ /* 0x000fe200078e00ff */
[----:B------:R-:W-:Y:S01]  /*07f0*/  ULEA.HI UR7, UR7, UR5, URZ, 0x6 ;  /* 0x0000000507077291 */ /* 0x000fe2000f8f303f */
[----:B------:R-:W-:Y:S01]  /*0800*/  CS2R R20, SRZ ;  /* 0x0000000000147805 */ /* 0x000fe2000001ff00 */
[----:B------:R-:W-:Y:S01]  /*0810*/  ULEA.HI UR4, UR4, UR6, URZ, 0x6 ;  /* 0x0000000604047291 */ /* 0x000fe2000f8f303f */
[----:B------:R-:W-:Y:S01]  /*0820*/  MOV R112, RZ ;  /* 0x000000ff00707202 */ /* 0x000fe20000000f00 */
[----:B------:R-:W-:Y:S01]  /*0830*/  USHF.R.S32.HI UR7, URZ, 0x6, UR7 ;  /* 0x000000063f077899 */ /* 0x000fe20008011407 */
[----:B------:R-:W-:Y:S01]  /*0840*/  IMAD.MOV.U32 R106, RZ, RZ, RZ ;  /* 0x000000ffff6a7224 */ /* 0x000fe200078e00ff */
[----:B------:R-:W-:Y:S01]  /*0850*/  USHF.R.S32.HI UR4, URZ, 0x6, UR4 ;  /* 0x000000063f047899 */ /* 0x000fe20008011404 */
[----:B------:R-:W-:Y:S01]  /*0860*/  CS2R R22, SRZ ;  /* 0x0000000000167805 */ /* 0x000fe2000001ff00 */
[----:B------:R-:W-:Y:S01]  /*0870*/  MOV R104, RZ ;  /* 0x000000ff00687202 */ /* 0x000fe20000000f00 */
[----:B------:R-:W-:Y:S01]  /*0880*/  IMAD.MOV.U32 R102, RZ, RZ, RZ ;  /* 0x000000ffff667224 */ /* 0x000fe200078e00ff */
[----:B------:R-:W-:Y:S01]  /*0890*/  UISETP.LT.AND UP0, UPT, UR7, UR4, UPT ;  /* 0x000000040700728c */ /* 0x000fe2000bf01270 */
[----:B------:R-:W-:Y:S01]  /*08a0*/  CS2R R24, SRZ ;  /* 0x0000000000187805 */ /* 0x000fe2000001ff00 */
[----:B------:R-:W-:Y:S01]  /*08b0*/  MOV R100, RZ ;  /* 0x000000ff00647202 */ /* 0x000fe20000000f00 */
[----:B------:R-:W-:Y:S01]  /*08c0*/  IMAD.MOV.U32 R94, RZ, RZ, RZ ;  /* 0x000000ffff5e7224 */ /* 0x000fe200078e00ff */
[----:B------:R-:W-:Y:S01]  /*08d0*/  USEL UR25, UR7, UR4, UP0 ;  /* 0x0000000407197287 */ /* 0x000fe20008000000 */
[----:B------:R-:W-:Y:S01]  /*08e0*/  CS2R R26, SRZ ;  /* 0x00000000001a7805 */ /* 0x000fe2000001ff00 */
[----:B------:R-:W-:Y:S01]  /*08f0*/  MOV R92, RZ ;  /* 0x000000ff005c7202 */ /* 0x000fe20000000f00 */
[----:B------:R-:W-:Y:S01]  /*0900*/  IMAD.MOV.U32 R98, RZ, RZ, RZ ;  /* 0x000000ffff627224 */ /* 0x000fe200078e00ff */
[----:B------:R-:W-:Y:S01]  /*0910*/  UISETP.GE.AND UP0, UPT, UR25, 0x1, UPT ;  /* 0x000000011900788c */ /* 0x000fe2000bf06270 */
[----:B------:R-:W-:Y:S01]  /*0920*/  CS2R R28, SRZ ;  /* 0x00000000001c7805 */ /* 0x000fe2000001ff00 */
[----:B------:R-:W-:Y:S01]  /*0930*/  MOV R96, RZ ;  /* 0x000000ff00607202 */ /* 0x000fe20000000f00 */
[----:B------:R-:W-:Y:S01]  /*0940*/  IMAD.MOV.U32 R90, RZ, RZ, RZ ;  /* 0x000000ffff5a7224 */ /* 0x000fe200078e00ff */
[----:B------:R-:W-:Y:S01]  /*0950*/  CS2R R30, SRZ ;  /* 0x00000000001e7805 */ /* 0x000fe2000001ff00 */
[----:B------:R-:W-:Y:S01]  /*0960*/  MOV R88, RZ ;  /* 0x000000ff00587202 */ /* 0x000fe20000000f00 */
[----:B------:R-:W-:Y:S01]  /*0970*/  IMAD.MOV.U32 R86, RZ, RZ, RZ ;  /* 0x000000ffff567224 */ /* 0x000fe200078e00ff */
[----:B------:R-:W-:Y:S01]  /*0980*/  PLOP3.LUT P3, PT, PT, PT, UP0, 0x80, 0x0 ;  /* 0x000000000000781c */ /* 0x000fe20003f6f008 */
[----:B------:R-:W-:Y:S01]  /*0990*/  IMAD.MOV.U32 R84, RZ, RZ, RZ ;  /* 0x000000ffff547224 */ /* 0x000fe200078e00ff */
[----:B------:R-:W-:Y:S01]  /*09a0*/  MOV R33, RZ ;  /* 0x000000ff00217202 */ /* 0x000fe20000000f00 */
        /* <DEDUP_REMOVED lines=61> */
[----:B------:R-:W-:Y:S01]  /*0d80*/  ULDC UR4, c[0x0][0x2c4] ;  /* 0x0000b10000047ab9 */ /* 0x000fe20000000800 */
[----:B------:R-:W-:Y:S01]  /*0d90*/  SHF.R.S32.HI R0, RZ, 0x1f, R6 ;  /* 0x0000001fff007819 */ /* 0x000fe20000011406 */
[----:B------:R-:W3:Y:S01]  /*0da0*/  S2R R17, SR_CTAID.Y ;  /* 0x0000000000117919 */ /* 0x000ee20000002600 */
[-C--:B------:R-:W-:Y:S01]  /*0db0*/  LEA.HI R4, R157, R159.reuse, RZ, 0x3 ;  /* 0x0000009f9d047211 */ /* 0x080fe200078f18ff */
[----:B------:R-:W-:Y:S01]  /*0dc0*/  UIMAD UR4, UR11, UR4, URZ ;  /* 0x000000040b0472a4 */ /* 0x000fe2000f8e023f */
[----:B------:R-:W-:Y:S01]  /*0dd0*/  SHF.R.S32.HI R8, RZ, 0x1f, R7 ;  /* 0x0000001fff087819 */ /* 0x000fe20000011407 */
[----:B------:R-:W-:Y:S01]  /*0de0*/  IMAD R0, R0, c[0x0][0x178], RZ ;  /* 0x00005e0000007a24 */ /* 0x000fe200078e02ff */
[----:B------:R-:W-:Y:S01]  /*0df0*/  SHF.R.S32.HI R19, RZ, 0x3, R4 ;  /* 0x00000003ff137819 */ /* 0x000fe20000011404 */
[----:B------:R-:W-:Y:S01]  /*0e00*/  BSSY B0, `(.L_x_1586) ;  /* 0x0000076000007945 */ /* 0x000fe20003800000 */
[----:B------:R-:W-:Y:S01]  /*0e10*/  LOP3.LUT R4, R4, 0xfffffff8, RZ, 0xc0, !PT ;  /* 0xfffffff804047812 */ /* 0x000fe200078ec0ff */
[----:B------:R-:W-:Y:S01]  /*0e20*/  IMAD R0, R6, c[0x0][0x17c], R0 ;  /* 0x00005f0006007a24 */ /* 0x000fe200078e0200 */
[----:B------:R-:W-:Y:S01]  /*0e30*/  SHF.R.S32.HI R18, RZ, 0x1f, R60 ;  /* 0x0000001fff127819 */ /* 0x000fe2000001143c */
[----:B------:R-:W-:Y:S01]  /*0e40*/  IMAD.SHL.U32 R5, R19, 0x40, RZ ;  /* 0x0000004013057824 */ /* 0x000fe200078e00ff */
[----:B------:R-:W-:Y:S01]  /*0e50*/  LEA.HI R24, R157, R159, RZ, 0x4 ;  /* 0x0000009f9d187211 */ /* 0x000fe200078f20ff */
[----:B------:R-:W-:Y:S01]  /*0e60*/  IMAD.IADD R44, R159, 0x1, -R4 ;  /* 0x000000019f2c7824 */ /* 0x000fe200078e0a04 */
[----:B------:R-:W-:-:S03]  /*0e70*/  SEL R10, R18, RZ, !P0 ;  /* 0x000000ff120a7207 */ /* 0x000fc60004000000 */
[C---:B------:R-:W-:Y:S02]  /*0e80*/  IMAD.SHL.U32 R12, R44.reuse, 0x8, RZ ;  /* 0x000000082c0c7824 */ /* 0x040fe400078e00ff */
[----:B------:R-:W-:Y:S02]  /*0e90*/  IMAD R9, R44, 0x10, R19 ;  /* 0x000000102c097824 */ /* 0x000fe400078e0213 */
[----:B------:R-:W-:Y:S01]  /*0ea0*/  IMAD R10, R10, c[0x0][0x1c0], RZ ;  /* 0x000070000a0a7a24 */ /* 0x000fe200078e02ff */
[----:B------:R-:W-:Y:S01]  /*0eb0*/  IADD3 R4, R12, 0x40, RZ ;  /* 0x000000400c047810 */ /* 0x000fe20007ffe0ff */
[----:B-1----:R-:W-:Y:S01]  /*0ec0*/  IMAD.WIDE.U32 R2, R6, c[0x0][0x178], RZ ;  /* 0x00005e0006027a25 */ /* 0x002fe200078e00ff */
[----:B------:R-:W-:Y:S02]  /*0ed0*/  IADD3 R9, R9, UR17, RZ ;  /* 0x0000001109097c10 */ /* 0x000fe4000fffe0ff */
[----:B------:R-:W-:Y:S02]  /*0ee0*/  ISETP.GE.AND P4, PT, R4, c[0x0][0x1d4], PT ;  /* 0x0000750004007a0c */ /* 0x000fe40003f86270 */
[----:B------:R-:W-:-:S02]  /*0ef0*/  IADD3 R3, R3, R0, RZ ;  /* 0x0000000003037210 */ /* 0x000fc40007ffe0ff */
[----:B------:R-:W-:Y:S02]  /*0f00*/  LOP3.LUT R0, R5, 0x1c0, RZ, 0xc0, !PT ;  /* 0x000001c005007812 */ /* 0x000fe400078ec0ff */
[----:B---3--:R-:W-:Y:S01]  /*0f10*/  SHF.R.S32.HI R16, RZ, 0x1f, R17 ;  /* 0x0000001fff107819 */ /* 0x008fe20000011411 */
[----:B------:R-:W-:Y:S01]  /*0f20*/  IMAD.WIDE.U32 R2, R17, c[0x0][0x1b8], R2 ;  /* 0x00006e0011027a25 */ /* 0x000fe200078e0002 */
[----:B------:R-:W-:Y:S02]  /*0f30*/  LOP3.LUT R6, R0, 0x38, R12, 0xf8, !PT ;  /* 0x0000003800067812 */ /* 0x000fe400078ef80c */
[----:B------:R-:W-:Y:S02]  /*0f40*/  SHF.R.U32.HI R5, RZ, 0x3, R0 ;  /* 0x00000003ff057819 */ /* 0x000fe40000011600 */
[----:B------:R-:W-:Y:S02]  /*0f50*/  IADD3 R0, P3, R7, R19, RZ ;  /* 0x0000001307007210 */ /* 0x000fe40007f7e0ff */
[----:B------:R-:W-:Y:S01]  /*0f60*/  LOP3.LUT R21, R6, R5, RZ, 0x3c, !PT ;  /* 0x0000000506157212 */ /* 0x000fe200078e3cff */
[----:B------:R-:W-:Y:S01]  /*0f70*/  IMAD R5, R16, c[0x0][0x1b8], RZ ;  /* 0x00006e0010057a24 */ /* 0x000fe200078e02ff */
[----:B------:R-:W-:-:S02]  /*0f80*/  LEA.HI.X.SX32 R4, R19, R8, 0x1, P3 ;  /* 0x0000000813047211 */ /* 0x000fc400018f0eff */
[----:B------:R-:W-:Y:S01]  /*0f90*/  PLOP3.LUT P3, PT, PT, PT, UP1, 0x80, 0x0 ;  /* 0x000000000000781c */ /* 0x000fe20003f6f018 */
[----:B------:R-:W-:Y:S01]  /*0fa0*/  IMAD R8, R17, c[0x0][0x1bc], R5 ;  /* 0x00006f0011087a24 */ /* 0x000fe200078e0205 */
[----:B------:R-:W-:Y:S01]  /*0fb0*/  SHF.R.S32.HI R13, RZ, 0x1f, R12 ;  /* 0x0000001fff0d7819 */ /* 0x000fe2000001140c */
[----:B------:R-:W-:Y:S01]  /*0fc0*/  IMAD R5, R4, c[0x0][0x1e0], RZ ;  /* 0x0000780004057a24 */ /* 0x000fe200078e02ff */
[----:B------:R-:W-:Y:S01]  /*0fd0*/  ISETP.GE.AND P5, PT, R12, c[0x0][0x1d4], PT ;  /* 0x000075000c007a0c */ /* 0x000fe20003fa6270 */
[----:B------:R-:W-:Y:S01]  /*0fe0*/  IMAD R4, R4, c[0x0][0x208], RZ ;  /* 0x0000820004047a24 */ /* 0x000fe200078e02ff */
[----:B------:R-:W-:Y:S01]  /*0ff0*/  IADD3 R3, R3, R8, RZ ;  /* 0x0000000803037210 */ /* 0x000fe20007ffe0ff */
[----:B------:R-:W-:Y:S01]  /*1000*/  IMAD R14, R0, c[0x0][0x1e4], R5 ;  /* 0x00007900000e7a24 */ /* 0x000fe200078e0205 */
[----:B------:R-:W-:Y:S01]  /*1010*/  SEL R8, R60, RZ, !P0 ;  /* 0x000000ff3c087207 */ /* 0x000fe20004000000 */
[C---:B------:R-:W-:Y:S02]  /*1020*/  IMAD R15, R0.reuse, c[0x0][0x20c], R4 ;  /* 0x00008300000f7a24 */ /* 0x040fe400078e0204 */
[----:B------:R-:W-:-:S04]  /*1030*/  IMAD.WIDE.U32 R6, R0, c[0x0][0x1e0], R12 ;  /* 0x0000780000067a25 */ /* 0x000fc800078e000c */
[----:B------:R-:W-:-:S04]  /*1040*/  @P3 IMAD.HI.U32 R11, R9, c[0x0][0x2c8], RZ ;  /* 0x0000b200090b3a27 */ /* 0x000fc800078e00ff */
[----:B------:R-:W-:-:S04]  /*1050*/  IMAD.WIDE.U32 R4, R0, c[0x0][0x208], R12 ;  /* 0x0000820000047a25 */ /* 0x000fc800078e000c */
[----:B------:R-:W-:Y:S01]  /*1060*/  IMAD.MOV.U32 R0, RZ, RZ, R9 ;  /* 0x000000ffff007224 */ /* 0x000fe200078e0009 */
[----:B------:R-:W-:Y:S01]  /*1070*/  @P3 SHF.R.U32.HI R0, RZ, c[0x0][0x2cc], R11 ;  /* 0x0000b300ff003a19 */ /* 0x000fe2000001160b */
[C---:B------:R-:W-:Y:S01]  /*1080*/  IMAD R11, R8.reuse, c[0x0][0x1c4], R10 ;  /* 0x00007100080b7a24 */ /* 0x040fe200078e020a */
[----:B------:R-:W-:Y:S01]  /*1090*/  IADD3 R5, R5, R15, RZ ;  /* 0x0000000f05057210 */ /* 0x000fe20007ffe0ff */
[----:B------:R-:W-:Y:S01]  /*10a0*/  IMAD.WIDE.U32 R2, R8, c[0x0][0x1c0], R2 ;  /* 0x0000700008027a25 */ /* 0x000fe200078e0002 */
[----:B------:R-:W-:-:S03]  /*10b0*/  SHF.R.S32.HI R8, RZ, 0x1f, R0 ;  /* 0x0000001fff087819 */ /* 0x000fc60000011400 */
[----:B------:R-:W-:Y:S02]  /*10c0*/  IMAD.MOV R10, RZ, RZ, -R0 ;  /* 0x000000ffff0a7224 */ /* 0x000fe400078e0a00 */
[----:B------:R-:W-:Y:S02]  /*10d0*/  IMAD.IADD R3, R3, 0x1, R11 ;  /* 0x0000000103037824 */ /* 0x000fe400078e020b */
[----:B------:R-:W-:Y:S01]  /*10e0*/  IMAD R10, R10, c[0x0][0x2c4], R9 ;  /* 0x0000b1000a0a7a24 */ /* 0x000fe200078e0209 */
[----:B------:R-:W-:Y:S01]  /*10f0*/  LOP3.LUT R9, R24, 0xfffffff0, RZ, 0xc0, !PT ;  /* 0xfffffff018097812 */ /* 0x000fe200078ec0ff */
[----:B------:R-:W-:Y:S02]  /*1100*/  IMAD R8, R8, c[0x0][0x1b0], RZ ;  /* 0x00006c0008087a24 */ /* 0x000fe400078e02ff */
[----:B------:R-:W-:Y:S01]  /*1110*/  IMAD.WIDE.U32 R2, R0, c[0x0][0x1b0], R2 ;  /* 0x00006c0000027a25 */ /* 0x000fe200078e0002 */
[----:B------:R-:W-:-:S03]  /*1120*/  SHF.R.S32.HI R11, RZ, 0x1f, R10 ;  /* 0x0000001fff0b7819 */ /* 0x000fc6000001140a */
[----:B------:R-:W-:Y:S01]  /*1130*/  IMAD R8, R0, c[0x0][0x1b4], R8 ;  /* 0x00006d0000087a24 */ /* 0x000fe200078e0208 */
[----:B------:R-:W-:Y:S01]  /*1140*/  IADD3 R0, -R9, R159, RZ ;  /* 0x0000009f09007210 */ /* 0x000fe20007ffe1ff */
[----:B------:R-:W-:Y:S02]  /*1150*/  IMAD.IADD R7, R7, 0x1, R14 ;  /* 0x0000000107077824 */ /* 0x000fe400078e020e */
[----:B------:R-:W-:Y:S02]  /*1160*/  IMAD.IADD R3, R3, 0x1, R8 ;  /* 0x0000000103037824 */ /* 0x000fe400078e0208 */
        /* <DEDUP_REMOVED lines=14> */
[----:B------:R-:W-:Y:S01]  /*1250*/  LEA.HI R11, R157, R159, RZ, 0x6 ;  /* 0x0000009f9d0b7211 */ /* 0x000fe200078f30ff */
[----:B------:R-:W-:Y:S01]  /*1260*/  IMAD.IADD R22, R0, 0x1, -R10 ;  /* 0x0000000100167824 */ /* 0x000fe200078e0a0a */
[----:B------:R-:W-:Y:S01]  /*1270*/  IADD3 R7, R7, R15, RZ ;  /* 0x0000000f07077210 */ /* 0x000fe20007ffe0ff */
[----:B------:R-:W-:Y:S01]  /*1280*/  IMAD.IADD R9, R9, 0x1, R14 ;  /* 0x0000000109097824 */ /* 0x000fe200078e020e */
[----:B------:R-:W-:Y:S01]  /*1290*/  LEA.HI.X R16, R4, c[0x0][0x164], R2, 0x1, P0 ;  /* 0x0000590004107a11 */ /* 0x000fe200000f0c02 */
[----:B------:R-:W-:Y:S01]  /*12a0*/  IMAD.SHL.U32 R11, R11, 0x8, RZ ;  /* 0x000000080b0b7824 */ /* 0x000fe200078e00ff */
[----:B------:R-:W-:Y:S01]  /*12b0*/  IADD3 R15, R19, UR17, RZ ;  /* 0x00000011130f7c10 */ /* 0x000fe2000fffe0ff */
[----:B------:R1:W3:Y:S01]  /*12c0*/  SHFL.IDX PT, R4, R17, RZ, 0x181f ;  /* 0x00181fff11047589 */ /* 0x0002e200000e0000 */
[----:B------:R-:W-:-:S02]  /*12d0*/  SHF.L.U32 R14, R44, 0x3, RZ ;  /* 0x000000032c0e7819 */ /* 0x000fc400000006ff */
[----:B------:R-:W-:Y:S01]  /*12e0*/  ISETP.GE.AND P0, PT, R15, UR4, PT ;  /* 0x000000040f007c0c */ /* 0x000fe2000bf06270 */
[----:B------:R1:W4:Y:S01]  /*12f0*/  SHFL.IDX PT, R5, R16, RZ, 0x181f ;  /* 0x00181fff10057589 */ /* 0x00032200000e0000 */
[----:B------:R-:W-:Y:S02]  /*1300*/  LOP3.LUT R11, R21, 0xfffffe00, R11, 0xf8, !PT ;  /* 0xfffffe00150b7812 */ /* 0x000fe400078ef80b */
[----:B--2---:R-:W-:Y:S01]  /*1310*/  @P1 MOV R2, R20 ;  /* 0x0000001400021202 */ /* 0x004fe20000000f00 */
[----:B------:R-:W-:Y:S01]  /*1320*/  @!P1 IMAD.MOV.U32 R2, RZ, RZ, R60 ;  /* 0x000000ffff029224 */ /* 0x000fe200078e003c */
[----:B------:R-:W-:Y:S01]  /*1330*/  @P1 SHF.R.S32.HI R3, RZ, 0x1f, R20 ;  /* 0x0000001fff031819 */ /* 0x000fe20000011414 */
[----:B------:R-:W-:Y:S01]  /*1340*/  @!P1 IMAD.MOV.U32 R3, RZ, RZ, R18 ;  /* 0x000000ffff039224 */ /* 0x000fe200078e0012 */
[----:B------:R-:W-:Y:S01]  /*1350*/  IADD3 R18, R14, 0x40, RZ ;  /* 0x000000400e127810 */ /* 0x000fe20007ffe0ff */
[----:B------:R-:W-:Y:S01]  /*1360*/  IMAD.MOV.U32 R20, RZ, RZ, 0x20 ;  /* 0x00000020ff147424 */ /* 0x000fe200078e00ff */
[----:B------:R-:W-:-:S02]  /*1370*/  SEL R0, R2, RZ, !P2 ;  /* 0x000000ff02007207 */ /* 0x000fc40005000000 */
[----:B------:R-:W-:Y:S02]  /*1380*/  SEL R2, R3, RZ, !P2 ;  /* 0x000000ff03027207 */ /* 0x000fe40005000000 */
[----:B------:R-:W-:Y:S01]  /*1390*/  R2P PR, R22, 0x6 ;  /* 0x0000000616007804 */ /* 0x000fe20000000000 */
[----:B------:R-:W-:Y:S01]  /*13a0*/  IMAD.WIDE.U32 R30, R0, c[0x0][0x218], R6 ;  /* 0x00008600001e7a25 */ /* 0x000fe200078e0006 */
[----:B------:R-:W-:Y:S02]  /*13b0*/  MOV R3, 0x10 ;  /* 0x0000001000037802 */ /* 0x000fe40000000f00 */
[----:B------:R-:W-:Y:S01]  /*13c0*/  ISETP.GE.AND P6, PT, R14, c[0x0][0x198], PT ;  /* 0x000066000e007a0c */ /* 0x000fe20003fc6270 */
[C---:B------:R-:W-:Y:S01]  /*13d0*/  IMAD R10, R2.reuse, c[0x0][0x1f0], RZ ;  /* 0x00007c00020a7a24 */ /* 0x040fe200078e02ff */
[----:B------:R-:W-:Y:S01]  /*13e0*/  SEL R3, R3, 0xfffffff0, !P1 ;  /* 0xfffffff003037807 */ /* 0x000fe20004800000 */
[----:B------:R-:W-:Y:S01]  /*13f0*/  IMAD R2, R2, c[0x0][0x218], RZ ;  /* 0x0000860002027a24 */ /* 0x000fe200078e02ff */
[----:B------:R-:W-:Y:S01]  /*1400*/  ISETP.GE.AND P1, PT, R18, c[0x0][0x198], PT ;  /* 0x0000660012007a0c */ /* 0x000fe20003f26270 */
[----:B------:R-:W-:-:S02]  /*1410*/  IMAD R10, R0, c[0x0][0x1f4], R10 ;  /* 0x00007d00000a7a24 */ /* 0x000fc400078e020a */
[C---:B------:R-:W-:Y:S02]  /*1420*/  IMAD R2, R0.reuse, c[0x0][0x21c], R2 ;  /* 0x0000870000027a24 */ /* 0x040fe400078e0202 */
[----:B------:R-:W-:Y:S01]  /*1430*/  IMAD.WIDE.U32 R26, R0, c[0x0][0x1f0], R8 ;  /* 0x00007c00001a7a25 */ /* 0x000fe200078e0008 */
[----:B------:R-:W-:Y:S02]  /*1440*/  SEL R0, R20, 0xffffffe0, !P2 ;  /* 0xffffffe014007807 */ /* 0x000fe40005000000 */
[----:B------:R-:W-:Y:S01]  /*1450*/  IADD3 R29, R31, R2, RZ ;  /* 0x000000021f1d7210 */ /* 0x000fe20007ffe0ff */
[----:B------:R-:W-:Y:S01]  /*1460*/  IMAD.IADD R33, R27, 0x1, R10 ;  /* 0x000000011b217824 */ /* 0x000fe200078e020a */
[----:B------:R1:W-:Y:S04]  /*1470*/  STL.64 [R1+0x48], R26 ;  /* 0x0000481a01007387 */ /* 0x0003e80000100a00 */
        /* <DEDUP_REMOVED lines=14> */
.L_x_1587:
[----:B---34-:R-:W-:Y:S05]  /*1560*/  BSYNC B0 ;  /* 0x0000000000007941 */ /* 0x018fea0003800000 */
.L_x_1586:
[----:B--2---:R-:W-:Y:S01]  /*1570*/  IADD3 R2, R15, 0x10, RZ ;  /* 0x000000100f027810 */ /* 0x004fe20007ffe0ff */
[----:B------:R2:W3:Y:S01]  /*1580*/  SHFL.IDX PT, R5, R16, 0x1, 0x181f ;  /* 0x00381f0010057f89 */ /* 0x0004e200000e0000 */
[----:B------:R-:W-:Y:S02]  /*1590*/  BSSY B0, `(.L_x_1588) ;  /* 0x000000e000007945 */ /* 0x000fe40003800000 */
[----:B------:R-:W-:Y:S01]  /*15a0*/  ISETP.GE.AND P0, PT, R2, UR4, PT ;  /* 0x0000000402007c0c */ /* 0x000fe2000bf06270 */
        /* <DEDUP_REMOVED lines=12> */
.L_x_1589:
[----:B------:R-:W-:Y:S05]  /*1670*/  BSYNC B0 ;  /* 0x0000000000007941 */ /* 0x000fea0003800000 */
.L_x_1588:
[----:B---3--:R-:W-:Y:S01]  /*1680*/  IADD3 R2, R15, 0x20, RZ ;  /* 0x000000200f027810 */ /* 0x008fe20007ffe0ff */
[----:B------:R3:W1:Y:S01]  /*1690*/  SHFL.IDX PT, R5, R16, 0x2, 0x181f ;  /* 0x00581f0010057f89 */ /* 0x00066200000e0000 */
[----:B------:R-:W-:Y:S02]  /*16a0*/  BSSY B0, `(.L_x_1590) ;  /* 0x000000e000007945 */ /* 0x000fe40003800000 */
[----:B------:R-:W-:Y:S01]  /*16b0*/  ISETP.GE.AND P0, PT, R2, UR4, PT ;  /* 0x0000000402007c0c */ /* 0x000fe2000bf06270 */
        /* <DEDUP_REMOVED lines=12> */
.L_x_1591:
[----:B------:R-:W-:Y:S05]  /*1780*/  BSYNC B0 ;  /* 0x0000000000007941 */ /* 0x000fea0003800000 */
.L_x_1590:
[----:B-1----:R-:W-:Y:S01]  /*1790*/  IADD3 R2, R15, 0x30, RZ ;  /* 0x000000300f027810 */ /* 0x002fe20007ffe0ff */
[----:B------:R1:W2:Y:S01]  /*17a0*/  SHFL.IDX PT, R5, R16, 0x3, 0x181f ;  /* 0x00781f0010057f89 */ /* 0x0002a200000e0000 */
[----:B------:R-:W-:Y:S02]  /*17b0*/  BSSY B0, `(.L_x_1592) ;  /* 0x000000e000007945 */ /* 0x000fe40003800000 */
[----:B------:R-:W-:Y:S01]  /*17c0*/  ISETP.GE.AND P0, PT, R2, UR4, PT ;  /* 0x0000000402007c0c */ /* 0x000fe2000bf06270 */
        /* <DEDUP_REMOVED lines=12> */
.L_x_1593:
[----:B------:R-:W-:Y:S05]  /*1890*/  BSYNC B0 ;  /* 0x0000000000007941 */ /* 0x000fea0003800000 */
.L_x_1592:
[----:B--2---:R-:W-:Y:S01]  /*18a0*/  IADD3 R2, R15, 0x40, RZ ;  /* 0x000000400f027810 */ /* 0x004fe20007ffe0ff */
        /* <DEDUP_REMOVED lines=15> */
.L_x_1595:
[----:B------:R-:W-:Y:S05]  /*19a0*/  BSYNC B0 ;  /* 0x0000000000007941 */ /* 0x000fea0003800000 */
.L_x_1594:
        /* <DEDUP_REMOVED lines=16> */
.L_x_1597:
[----:B------:R-:W-:Y:S05]  /*1ab0*/  BSYNC B0 ;  /* 0x0000000000007941 */ /* 0x000fea0003800000 */
.L_x_1596:
        /* <DEDUP_REMOVED lines=16> */
.L_x_1599:
[----:B------:R-:W-:Y:S05]  /*1bc0*/  BSYNC B0 ;  /* 0x0000000000007941 */ /* 0x000fea0003800000 */
.L_x_1598:
[----:B-1----:R-:W-:Y:S01]  /*1bd0*/  IADD3 R2, R15, 0x70, RZ ;  /* 0x000000700f027810 */ /* 0x002fe20007ffe0ff */
[----:B------:R-:W1:Y:S01]  /*1be0*/  SHFL.IDX PT, R6, R17, 0x7, 0x181f ;  /* 0x00f81f0011067f89 */ /* 0x000e6200000e0000 */
[----:B------:R-:W-:Y:S01]  /*1bf0*/  UIADD3 UR21, UR25, -0x1, URZ ;  /* 0xffffffff19157890 */ /* 0x000fe2000fffe03f */
[----:B----4-:R-:W-:Y:S01]  /*1c00*/  IADD3 R4, -R19, UR8, RZ ;  /* 0x0000000813047c10 */ /* 0x010fe2000fffe1ff */
[----:B------:R-:W-:Y:S01]  /*1c10*/  ULDC.64 UR6, c[0x0][0x1e0] ;  /* 0x0000780000067ab9 */ /* 0x000fe20000000a00 */
[----:B------:R-:W-:Y:S01]  /*1c20*/  ISETP.GE.AND P2, PT, R2, UR4, PT ;  /* 0x0000000402007c0c */ /* 0x000fe2000bf46270 */
[----:B------:R-:W4:Y:S01]  /*1c30*/  SHFL.IDX PT, R7, R16, 0x7, 0x181f ;  /* 0x00f81f0010077f89 */ /* 0x000f2200000e0000 */
[----:B------:R-:W-:Y:S01]  /*1c40*/  UMOV UR22, 0x6 ;  /* 0x0000000600167882 */ /* 0x000fe20000000000 */
[----:B------:R-:W-:Y:S01]  /*1c50*/  IMAD.U32 R2, RZ, RZ, UR21 ;  /* 0x00000015ff027e24 */ /* 0x000fe2000f8e00ff */
[----:B------:R-:W-:Y:S01]  /*1c60*/  USHF.L.U32 UR23, UR6, 0x6, URZ ;  /* 0x0000000606177899 */ /* 0x000fe2000800063f */
[----:B------:R-:W-:Y:S01]  /*1c70*/  IMAD.SHL.U32 R245, R11, 0x2, RZ ;  /* 0x000000020bf57824 */ /* 0x000fe200078e00ff */
[----:B------:R-:W-:Y:S01]  /*1c80*/  USHF.L.U64.HI UR22, UR6, UR22, UR7 ;  /* 0x0000001606167299 */ /* 0x000fe20008010207 */
[----:B------:R-:W-:Y:S01]  /*1c90*/  IMAD R2, R2, -0x40, R4 ;  /* 0xffffffc002027824 */ /* 0x000fe200078e0204 */
[----:B------:R-:W-:Y:S01]  /*1ca0*/  USHF.R.S32.HI UR10, URZ, 0x1f, UR21 ;  /* 0x0000001f3f0a7899 */ /* 0x000fe20008011415 */
[----:B------:R-:W-:Y:S01]  /*1cb0*/  IMAD.MOV.U32 R160, RZ, RZ, R32 ;  /* 0x000000ffffa07224 */ /* 0x000fe200078e0020 */
[----:B------:R-:W-:Y:S01]  /*1cc0*/  UIMAD UR4, UR22, UR21, URZ ;  /* 0x00000015160472a4 */ /* 0x000fe2000f8e023f */
[----:B------:R-:W-:Y:S01]  /*1cd0*/  IMAD.MOV.U32 R161, RZ, RZ, R33 ;  /* 0x000000ffffa17224 */ /* 0x000fe200078e0021 */
[----:B------:R-:W-:Y:S01]  /*1ce0*/  UIMAD.WIDE.U32 UR12, UR6, 0x20, URZ ;  /* 0x00000020060c78a5 */ /* 0x000fe2000f8e003f */
[----:B------:R-:W-:Y:S01]  /*1cf0*/  @!P2 SHF.R.S32.HI R4, RZ, 0x1f, R18 ;  /* 0x0000001fff04a819 */ /* 0x000fe20000011412 */
[----:B------:R-:W-:Y:S01]  /*1d00*/  IMAD.U32 R155, RZ, RZ, UR23 ;  /* 0x00000017ff9b7e24 */ /* 0x000fe2000f8e00ff */
[----:B------:R-:W-:Y:S01]  /*1d10*/  UIMAD UR4, UR10, UR23, UR4 ;  /* 0x000000170a0472a4 */ /* 0x000fe2000f8e0204 */
[----:B------:R-:W-:Y:S01]  /*1d20*/  IMAD.MOV.U32 R160, RZ, RZ, R26 ;  /* 0x000000ffffa07224 */ /* 0x000fe200078e001a */
[----:B------:R-:W-:Y:S01]  /*1d30*/  @!P2 LEA.HI R10, R4, R18, RZ, 0x3 ;  /* 0x00000012040aa211 */ /* 0x000fe200078f18ff */
[----:B------:R-:W-:Y:S01]  /*1d40*/  USHF.L.U32 UR9, UR7, 0x5, URZ ;  /* 0x0000000507097899 */ /* 0x000fe2000800063f */
[----:B------:R-:W-:Y:S01]  /*1d50*/  SHF.R.S32.HI R12, RZ, 0x4, R24 ;  /* 0x00000004ff0c7819 */ /* 0x000fe20000011418 */
[----:B------:R-:W-:Y:S01]  /*1d60*/  IMAD.WIDE.U32 R4, R155, UR21, R160 ;  /* 0x000000159b047c25 */ /* 0x000fe2000f8e00a0 */
[----:B-1----:R-:W-:Y:S01]  /*1d70*/  @!P2 LEA R8, P0, R14, R6, 0x1 ;  /* 0x000000060e08a211 */ /* 0x002fe200078008ff */
[----:B------:R-:W-:Y:S01]  /*1d80*/  UIADD3 UR9, UR13, UR9, URZ ;  /* 0x000000090d097290 */ /* 0x000fe2000fffe03f */
[----:B------:R-:W-:Y:S01]  /*1d90*/  @!P2 LOP3.LUT R10, R10, 0xfffffff8, RZ, 0xc0, !PT ;  /* 0xfffffff80a0aa812 */ /* 0x000fe200078ec0ff */
[----:B------:R-:W-:Y:S01]  /*1da0*/  UIMAD UR20, UR21, -0x40, UR8 ;  /* 0xffffffc0151478a4 */ /* 0x000fe2000f8e0208 */
[----:B----4-:R-:W-:Y:S01]  /*1db0*/  @!P2 LEA.HI.X R9, R14, R7, R13, 0x1, P0 ;  /* 0x000000070e09a211 */ /* 0x010fe200000f0c0d */
[----:B------:R-:W-:Y:S01]  /*1dc0*/  STL.64 [R1+0x38], R160 ;  /* 0x000038a001007387 */ /* 0x000fe20000100a00 */
[----:B------:R-:W-:Y:S01]  /*1dd0*/  ISETP.GE.AND P0, PT, R2, 0x1, PT ;  /* 0x000000010200780c */ /* 0x000fe20003f06270 */
[----:B------:R-:W-:Y:S01]  /*1de0*/  @!P2 IMAD.WIDE R6, R10, 0x2, R6 ;  /* 0x000000020a06a825 */ /* 0x000fe200078e0206 */
[----:B------:R-:W-:Y:S01]  /*1df0*/  IADD3 R5, R5, UR4, RZ ;  /* 0x0000000405057c10 */ /* 0x000fe2000fffe0ff */
[----:B------:R-:W-:Y:S01]  /*1e00*/  @!PT LDS RZ, [RZ] ;  /* 0x00000000fffff984 */ /* 0x000fe20000000800 */
[----:B------:R1:W-:Y:S01]  /*1e10*/  @!P2 LDGSTS.E.BYPASS.LTC128B.128 [R245+0xb900], [R8.64], !P6 ;  /* 0x0b90000008f5afae */ /* 0x0003e2000f101d52 */
[----:B------:R-:W-:-:S03]  /*1e20*/  LEA.HI R156, R157, R159, RZ, 0x5 ;  /* 0x0000009f9d9c7211 */ /* 0x000fc600078f28ff */
[----:B------:R4:W-:Y:S01]  /*1e30*/  @!P2 LDGSTS.E.BYPASS.LTC128B.128 [R245+0xf900], [R6.64], !P1 ;  /* 0x0f90000006f5afae */ /* 0x0009e2000c901d52 */
[C---:B------:R-:W-:Y:S02]  /*1e40*/  ISETP.GE.AND P2, PT, R2.reuse, 0x21, PT ;  /* 0x000000210200780c */ /* 0x040fe40003f46270 */
[----:B------:R-:W-:Y:S01]  /*1e50*/  ISETP.GE.AND P1, PT, R2, 0x31, PT ;  /* 0x000000310200780c */ /* 0x000fe20003f26270 */
[----:B------:R-:W0:Y:S01]  /*1e60*/  LDGDEPBAR ;  /* 0x00000000000079af */ /* 0x000e220000000000 */
[----:B------:R-:W-:-:S11]  /*1e70*/  SHF.R.S32.HI R154, RZ, 0x5, R156 ;  /* 0x00000005ff9a7819 */ /* 0x000fd6000001149c */
[----:B------:R-:W-:-:S05]  /*1e80*/  VOTEU.ANY UP0, P1 ;  /* 0x00000000003f7886 */ /* 0x000fca0000800100 */
[----:B------:R-:W-:Y:S01]  /*1e90*/  @UP0 UIMAD UR4, UR7, 0x30, URZ ;  /* 0x00000030070408a4 */ /* 0x000fe2000f8e023f */
[----:B------:R-:W-:Y:S01]  /*1ea0*/  BAR.SYNC.DEFER_BLOCKING 0x0 ;  /* 0x0000000000007b1d */ /* 0x000fe20000010000 */
[----:B-1----:R-:W-:-:S04]  /*1eb0*/  @P0 LEA R8, P6, R4, c[0x0][0x1c8], 0x1 ;  /* 0x0000720004080a11 */ /* 0x002fc800078c08ff */
[----:B------:R-:W-:Y:S01]  /*1ec0*/  @P0 LEA.HI.X R9, R4, c[0x0][0x1cc], R5, 0x1, P6 ;  /* 0x0000730004090a11 */ /* 0x000fe200030f0c05 */
[----:B----4-:R-:W-:Y:S01]  /*1ed0*/  IMAD.MOV.U32 R7, RZ, RZ, c[0x0][0x1e0] ;  /* 0x00007800ff077624 */ /* 0x010fe200078e00ff */
[----:B------:R-:W-:Y:S01]  /*1ee0*/  ISETP.GE.AND P6, PT, R2, 0x11, PT ;  /* 0x000000110200780c */ /* 0x000fe20003fc6270 */
[----:B------:R-:W-:Y:S02]  /*1ef0*/  IMAD.U32 R6, RZ, RZ, UR7 ;  /* 0x00000007ff067e24 */ /* 0x000fe4000f8e00ff */
[----:B------:R-:W-:Y:S01]  /*1f00*/  @!PT LDS RZ, [RZ] ;  /* 0x00000000fffff984 */ /* 0x000fe20000000800 */
[----:B------:R-:W-:Y:S01]  /*1f10*/  @!PT LDS RZ, [RZ] ;  /* 0x00000000fffff984 */ /* 0x000fe20000000800 */
[----:B------:R-:W-:Y:S01]  /*1f20*/  @!PT LDS RZ, [RZ] ;  /* 0x00000000fffff984 */ /* 0x000fe20000000800 */
[----:B------:R1:W-:Y:S04]  /*1f30*/  @P0 LDGSTS.E.BYPASS.LTC128B.128 [R245+0x4100], [R8.64], !P5 ;  /* 0x0410000008f50fae */ /* 0x0003e8000e901d52 */
[----:B------:R1:W-:Y:S06]  /*1f40*/  @P0 LDGSTS.E.BYPASS.LTC128B.128 [R245+0x6100], [R8.64+0x80], !P4 ;  /* 0x0610008008f50fae */ /* 0x0003ec000e101d52 */
[----:B------:R-:W-:-:S04]  /*1f50*/  @P6 LEA R2, P0, R7, R4, 0x4 ;  /* 0x0000000407026211 */ /* 0x000fc800078020ff */
[----:B------:R-:W-:Y:S02]  /*1f60*/  @P6 LEA.HI.X R6, R7, R5, R6, 0x4, P0 ;  /* 0x0000000507066211 */ /* 0x000fe400000f2406 */
[----:B------:R-:W-:-:S04]  /*1f70*/  @P6 LEA R10, P0, R2, c[0x0][0x1c8], 0x1 ;  /* 0x00007200020a6a11 */ /* 0x000fc800078008ff */
[----:B------:R-:W-:Y:S02]  /*1f80*/  @P6 LEA.HI.X R11, R2, c[0x0][0x1cc], R6, 0x1, P0 ;  /* 0x00007300020b6a11 */ /* 0x000fe400000f0c06 */
[----:B------:R-:W-:-:S03]  /*1f90*/  @P2 IADD3 R2, P0, R4, UR12, RZ ;  /* 0x0000000c04022c10 */ /* 0x000fc6000ff1e0ff */
[----:B------:R4:W-:Y:S04]  /*1fa0*/  @P6 LDGSTS.E.BYPASS.LTC128B.128 [R245+0x4900], [R10.64], !P5 ;  /* 0x049000000af56fae */ /* 0x0009e8000e901d52 */
[----:B------:R4:W-:Y:S01]  /*1fb0*/  @P6 LDGSTS.E.BYPASS.LTC128B.128 [R245+0x6900], [R10.64+0x80], !P4 ;  /* 0x069000800af56fae */ /* 0x0009e2000e101d52 */
[----:B-1----:R-:W-:Y:S01]  /*1fc0*/  @P1 IMAD.WIDE.U32 R8, R7, 0x30, R4 ;  /* 0x0000003007081825 */ /* 0x002fe200078e0004 */
[----:B------:R-:W-:Y:S02]  /*1fd0*/  @P2 IADD3.X R4, R5, UR9, RZ, P0, !PT ;  /* 0x0000000905042c10 */ /* 0x000fe400087fe4ff */
[----:B------:R-:W-:Y:S02]  /*1fe0*/  LEA.HI R5, R24, R12, RZ, 0x1 ;  /* 0x0000000c18057211 */ /* 0x000fe400078f08ff */
[----:B------:R-:W-:-:S02]  /*1ff0*/  @P2 LEA R6, P0, R2, c[0x0][0x1c8], 0x1 ;  /* 0x0000720002062a11 */ /* 0x000fc400078008ff */
[----:B------:R-:W-:Y:S02]  /*2000*/  LOP3.LUT R5, R5, 0xfffffffe, RZ, 0xc0, !PT ;  /* 0xfffffffe05057812 */ /* 0x000fe400078ec0ff */
[----:B------:R-:W-:Y:S02]  /*2010*/  @P2 LEA.HI.X R7, R2, c[0x0][0x1cc], R4, 0x1, P0 ;  /* 0x0000730002072a11 */ /* 0x000fe400000f0c04 */
[----:B------:R-:W-:Y:S01]  /*2020*/  @P1 IADD3 R2, R9, UR4, RZ ;  /* 0x0000000409021c10 */ /* 0x000fe2000fffe0ff */
[----:B------:R-:W-:Y:S01]  /*2030*/  IMAD.IADD R9, R12, 0x1, -R5 ;  /* 0x000000010c097824 */ /* 0x000fe200078e0a05 */
[C---:B------:R-:W-:Y:S01]  /*2040*/  @P1 LEA R4, P0, R8.reuse, c[0x0][0x1c8], 0x1 ;  /* 0x0000720008041a11 */ /* 0x040fe200078008ff */
[----:B------:R1:W-:Y:S01]  /*2050*/  @P2 LDGSTS.E.BYPASS.LTC128B.128 [R245+0x5100], [R6.64], !P5 ;  /* 0x0510000006f52fae */ /* 0x0003e2000e901d52 */
[----:B------:R-:W-:Y:S02]  /*2060*/  ULDC.64 UR4, c[0x0][0x208] ;  /* 0x0000820000047ab9 */ /* 0x000fe40000000a00 */
[----:B------:R-:W-:Y:S01]  /*2070*/  @P1 LEA.HI.X R5, R8, c[0x0][0x1cc], R2, 0x1, P0 ;  /* 0x0000730008051a11 */ /* 0x000fe200000f0c02 */
[----:B------:R1:W-:Y:S01]  /*2080*/  @P2 LDGSTS.E.BYPASS.LTC128B.128 [R245+0x7100], [R6.64+0x80], !P4 ;  /* 0x0710008006f52fae */ /* 0x0003e2000e101d52 */
[----:B------:R-:W-:Y:S01]  /*2090*/  IMAD.SHL.U32 R2, R44, 0x40, RZ ;  /* 0x000000402c027824 */ /* 0x000fe200078e00ff */
[----:B------:R-:W-:-:S02]  /*20a0*/  UIMAD UR10, UR10, UR4, URZ ;  /* 0x000000040a0a72a4 */ /* 0x000fc4000f8e023f */
[----:B------:R5:W-:Y:S01]  /*20b0*/  @P1 LDGSTS.E.BYPASS.LTC128B.128 [R245+0x5900], [R4.64], !P5 ;  /* 0x0590000004f51fae */ /* 0x000be2000e901d52 */
[----:B------:R-:W-:Y:S01]  /*20c0*/  UIMAD.WIDE.U32 UR14, UR21, UR4, URZ ;  /* 0x00000004150e72a5 */ /* 0x000fe2000f8e003f */
[----:B------:R-:W-:Y:S01]  /*20d0*/  LOP3.LUT R2, R2, 0x1c0, RZ, 0xc0, !PT ;  /* 0x000001c002027812 */ /* 0x000fe200078ec0ff */
[----:B------:R-:W-:Y:S01]  /*20e0*/  UIMAD UR10, UR21, UR5, UR10 ;  /* 0x00000005150a72a4 */ /* 0x000fe2000f8e020a */
[----:B------:R5:W-:Y:S01]  /*20f0*/  @P1 LDGSTS.E.BYPASS.LTC128B.128 [R245+0x7900], [R4.64+0x80], !P4 ;  /* 0x0790008004f51fae */ /* 0x000be2000e101d52 */
[----:B------:R-:W-:Y:S02]  /*2100*/  LOP3.LUT P1, RZ, R44, 0x2, RZ, 0xc0, !PT ;  /* 0x000000022cff7812 */ /* 0x000fe4000782c0ff */
[----:B------:R-:W-:Y:S01]  /*2110*/  UIADD3 UR10, UR15, UR10, URZ ;  /* 0x0000000a0f0a7290 */ /* 0x000fe2000fffe03f */
[----:B------:R-:W0:Y:S01]  /*2120*/  LDGDEPBAR ;  /* 0x00000000000079af */ /* 0x000e220000000000 */
[----:B-1----:R-:W-:Y:S02]  /*2130*/  IMAD.SHL.U32 R6, R22, 0x40, RZ ;  /* 0x0000004016067824 */ /* 0x002fe400078e00ff */
        /* <DEDUP_REMOVED lines=19> */
[----:B------:R-:W-:Y:S01]  /*2270*/  IADD3 R235, R224, 0x4120, RZ ;  /* 0x00004120e0eb7810 */ /* 0x000fe20007ffe0ff */
[C-C-:B------:R-:W-:Y:S02]  /*2280*/  IMAD R233, R3.reuse, 0x2, R231.reuse ;  /* 0x0000000203e97824 */ /* 0x140fe400078e02e7 */
[C---:B------:R-:W-:Y:S02]  /*2290*/  IMAD R232, R0.reuse, 0x2, R231 ;  /* 0x0000000200e87824 */ /* 0x040fe400078e02e7 */
[----:B------:R-:W-:Y:S02]  /*22a0*/  IMAD R234, R0, 0x2, R233 ;  /* 0x0000000200ea7824 */ /* 0x000fe400078e02e9 */
[----:B------:R-:W-:Y:S01]  /*22b0*/  IMAD R236, R3, 0x2, R232 ;  /* 0x0000000203ec7824 */ /* 0x000fe200078e02e8 */
[----:B------:R-:W-:Y:S04]  /*22c0*/  LDSM.16.M88.4 R4, [R231+0xa100] ;  /* 0x00a10000e704783b */ /* 0x000fe80000000200 */
[----:B----4-:R-:W1:Y:S04]  /*22d0*/  LDSM.16.M88.4 R8, [R224+0x4100] ;  /* 0x00410000e008783b */ /* 0x010e680000000200 */
[----:B------:R-:W4:Y:S04]  /*22e0*/  LDSM.16.M88.4 R12, [R224+0x4900] ;  /* 0x00490000e00c783b */ /* 0x000f280000000200 */
[----:B------:R-:W5:Y:S04]  /*22f0*/  LDSM.16.M88.4 R24, [R224+0x5100] ;  /* 0x00510000e018783b */ /* 0x000f680000000200 */
[----:B------:R-:W2:Y:S04]  /*2300*/  LDSM.16.M88.4 R48, [R224+0x5900] ;  /* 0x00590000e030783b */ /* 0x000ea80000000200 */
[----:B------:R-:W3:Y:S01]  /*2310*/  LDSM.16.M88.4 R20, [R231+0x8100] ;  /* 0x00810000e714783b */ /* 0x000ee20000000200 */
[C---:B-1----:R-:W-:Y:S08]  /*2320*/  HMMA.16816.F32 R52, R4.reuse, R8, RZ ;  /* 0x000000080434723c */ /* 0x042ff000000018ff */
[C---:B----4-:R-:W-:Y:S08]  /*2330*/  HMMA.16816.F32 R60, R4.reuse, R12, RZ ;  /* 0x0000000c043c723c */ /* 0x050ff000000018ff */
[C---:B-----5:R-:W-:Y:S08]  /*2340*/  HMMA.16816.F32 R64, R4.reuse, R24, RZ ;  /* 0x000000180440723c */ /* 0x060ff000000018ff */
[C---:B--2---:R-:W-:Y:S08]  /*2350*/  HMMA.16816.F32 R72, R4.reuse, R48, RZ ;  /* 0x000000300448723c */ /* 0x044ff000000018ff */
[C---:B------:R-:W-:Y:S08]  /*2360*/  HMMA.16816.F32 R96, R4.reuse, R10, RZ ;  /* 0x0000000a0460723c */ /* 0x040ff000000018ff */
[C---:B------:R-:W-:Y:S08]  /*2370*/  HMMA.16816.F32 R112, R4.reuse, R14, RZ ;  /* 0x0000000e0470723c */ /* 0x040ff000000018ff */
[C---:B------:R-:W-:Y:S08]  /*2380*/  HMMA.16816.F32 R120, R4.reuse, R26, RZ ;  /* 0x0000001a0478723c */ /* 0x040ff000000018ff */
[----:B------:R-:W-:Y:S07]  /*2390*/  HMMA.16816.F32 R100, R4, R50, RZ ;  /* 0x000000320464723c */ /* 0x000fee00000018ff */
[----:B------:R-:W-:Y:S01]  /*23a0*/  IMAD.U32 R4, RZ, RZ, UR14 ;  /* 0x0000000eff047e24 */ /* 0x000fe2000f8e00ff */
[----:B------:R-:W-:Y:S01]  /*23b0*/  IADD3 R6, R224, 0x4100, RZ ;  /* 0x00004100e0067810 */ /* 0x000fe20007ffe0ff */
[----:B------:R-:W-:Y:S01]  /*23c0*/  IMAD.U32 R5, RZ, RZ, UR15 ;  /* 0x0000000fff057e24 */ /* 0x000fe2000f8e00ff */
[----:B------:R-:W-:Y:S01]  /*23d0*/  UMOV UR14, 0x5 ;  /* 0x00000005000e7882 */ /* 0x000fe20000000000 */
[----:B------:R-:W-:Y:S01]  /*23e0*/  IMAD.U32 R5, RZ, RZ, UR10 ;  /* 0x0000000aff057e24 */ /* 0x000fe2000f8e00ff */
[----:B------:R-:W-:Y:S01]  /*23f0*/  LEA R2, P0, R4, R30, 0x6 ;  /* 0x0000001e04027211 */ /* 0x000fe200078030ff */
[----:B------:R-:W-:Y:S01]  /*2400*/  USHF.L.U32 UR10, UR4, 0x5, URZ ;  /* 0x00000005040a7899 */ /* 0x000fe2000800063f */
[----:B------:R-:W-:Y:S01]  /*2410*/  @P1 IADD3 R235, R6, -0x20, RZ ;  /* 0xffffffe006eb1810 */ /* 0x000fe20007ffe0ff */
[----:B------:R-:W-:Y:S01]  /*2420*/  USHF.L.U64.HI UR14, UR4, UR14, UR5 ;  /* 0x0000000e040e7299 */ /* 0x000fe20008010205 */
[----:B------:R-:W-:Y:S01]  /*2430*/  LEA.HI.X R5, R4, R29, R5, 0x6, P0 ;  /* 0x0000001d04057211 */ /* 0x000fe200000f3405 */
[----:B---3--:R-:W-:Y:S01]  /*2440*/  HMMA.16816.F32 R80, R20, R24, RZ ;  /* 0x000000181450723c */ /* 0x008fe200000018ff */
[C---:B------:R-:W-:Y:S01]  /*2450*/  LEA R4, P0, R2.reuse, c[0x0][0x1f8], 0x1 ;  /* 0x00007e0002047a11 */ /* 0x040fe200078008ff */
[----:B------:R-:W-:Y:S01]  /*2460*/  IMAD.U32 R7, RZ, RZ, UR10 ;  /* 0x0000000aff077e24 */ /* 0x000fe2000f8e00ff */
[----:B------:R-:W-:Y:S01]  /*2470*/  UIADD3 UR16, UP0, UR10, 0x80, URZ ;  /* 0x000000800a107890 */ /* 0x000fe2000ff1e03f */
[----:B------:R-:W-:Y:S01]  /*2480*/  LDSM.16.M88.4 R40, [R235] ;  /* 0x00000000eb28783b */ /* 0x000fe20000000200 */
[----:B------:R-:W-:-:S02]  /*2490*/  LEA.HI.X R5, R2, c[0x0][0x1fc], R5, 0x1, P0 ;  /* 0x00007f0002057a11 */ /* 0x000fc400000f0c05 */
[----:B------:R-:W-:Y:S01]  /*24a0*/  IADD3 R2, -R19, UR20, RZ ;  /* 0x0000001413027c10 */ /* 0x000fe2000fffe1ff */
[----:B------:R-:W-:Y:S01]  /*24b0*/  UIADD3.X UR15, URZ, UR14, URZ, UP0, !UPT ;  /* 0x0000000e3f0f7290 */ /* 0x000fe200087fe43f */
[----:B------:R-:W-:Y:S01]  /*24c0*/  IADD3 R6, P6, R4, UR10, RZ ;  /* 0x0000000a04067c10 */ /* 0x000fe2000ffde0ff */
[C---:B------:R-:W-:Y:S01]  /*24d0*/  HMMA.16816.F32 R84, R20.reuse, R26, RZ ;  /* 0x0000001a1454723c */ /* 0x040fe200000018ff */
[----:B------:R-:W-:Y:S01]  /*24e0*/  ISETP.LT.OR P2, PT, R2, 0x1, P5 ;  /* 0x000000010200780c */ /* 0x000fe20002f41670 */
[----:B------:R-:W-:Y:S01]  /*24f0*/  LDSM.16.M88.4 R36, [R235+0x800] ;  /* 0x00080000eb24783b */ /* 0x000fe20000000200 */
[----:B------:R-:W-:Y:S01]  /*2500*/  IADD3 R24, P1, P0, R7, 0x80, R4 ;  /* 0x0000008007187810 */ /* 0x000fe2000783e004 */
[----:B------:R-:W-:Y:S01]  /*2510*/  UISETP.GE.AND UP0, UPT, UR25, 0x2, UPT ;  /* 0x000000021900788c */ /* 0x000fe2000bf06270 */
[----:B------:R-:W-:Y:S01]  /*2520*/  IADD3.X R7, R5, UR14, RZ, P6, !PT ;  /* 0x0000000e05077c10 */ /* 0x000fe2000b7fe4ff */
[----:B------:R-:W-:Y:S01]  /*2530*/  LDSM.16.M88.4 R32, [R235+0x1000] ;  /* 0x00100000eb20783b */ /* 0x000fe20000000200 */
[----:B------:R-:W-:Y:S01]  /*2540*/  IADD3 R16, P6, R6, UR10, RZ ;  /* 0x0000000a06107c10 */ /* 0x000fe2000ffde0ff */
[----:B------:R-:W-:Y:S01]  /*2550*/  HMMA.16816.F32 R124, R20, R8, RZ ;  /* 0x00000008147c723c */ /* 0x000fe200000018ff */
[----:B------:R-:W-:Y:S01]  /*2560*/  IADD3.X R25, RZ, UR14, R5, P1, P0 ;  /* 0x0000000eff197c10 */ /* 0x000fe20008fe0405 */
[----:B------:R-:W-:Y:S01]  /*2570*/  LDSM.16.M88.4 R28, [R235+0x1800] ;  /* 0x00180000eb1c783b */ /* 0x000fe20000000200 */
[----:B------:R-:W-:-:S02]  /*2580*/  ISETP.LT.OR P0, PT, R2, 0x1, P4 ;  /* 0x000000010200780c */ /* 0x000fc40002701670 */
[----:B------:R-:W-:Y:S02]  /*2590*/  IADD3 R18, P1, R6, UR16, RZ ;  /* 0x0000001006127c10 */ /* 0x000fe4000ff3e0ff */
[C---:B------:R-:W-:Y:S01]  /*25a0*/  IADD3.X R17, R7.reuse, UR14, RZ, P6, !PT ;  /* 0x0000000e07117c10 */ /* 0x040fe2000b7fe4ff */
[C---:B------:R-:W-:Y:S01]  /*25b0*/  HMMA.16816.F32 R104, R20.reuse, R10, RZ ;  /* 0x0000000a1468723c */ /* 0x040fe200000018ff */
[----:B------:R-:W-:Y:S01]  /*25c0*/  IADD3 R26, P6, R16, UR10, RZ ;  /* 0x0000000a101a7c10 */ /* 0x000fe2000ffde0ff */
[----:B------:R-:W1:Y:S01]  /*25d0*/  LDSM.16.M88.4 R8, [R233+0xa100] ;  /* 0x00a10000e908783b */ /* 0x000e620000000200 */
[----:B------:R-:W-:Y:S02]  /*25e0*/  IADD3.X R19, R7, UR15, RZ, P1, !PT ;  /* 0x0000000f07137c10 */ /* 0x000fe40008ffe4ff */
[C---:B------:R-:W-:Y:S02]  /*25f0*/  ISETP.LT.OR P1, PT, R2.reuse, 0x11, P5 ;  /* 0x000000110200780c */ /* 0x040fe40002f21670 */
[----:B------:R-:W-:Y:S01]  /*2600*/  IADD3.X R27, R17, UR14, RZ, P6, !PT ;  /* 0x0000000e111b7c10 */ /* 0x000fe2000b7fe4ff */
[----:B------:R-:W-:Y:S01]  /*2610*/  HMMA.16816.F32 R92, R20, R12, RZ ;  /* 0x0000000c145c723c */ /* 0x000fe200000018ff */
[----:B------:R-:W-:-:S02]  /*2620*/  ISETP.LT.OR P6, PT, R2, 0x11, P4 ;  /* 0x000000110200780c */ /* 0x000fc400027c1670 */
[C---:B------:R-:W-:Y:S02]  /*2630*/  IADD3 R243, R235.reuse, 0x800, RZ ;  /* 0x00000800ebf37810 */ /* 0x040fe40007ffe0ff */
[C---:B------:R-:W-:Y:S02]  /*2640*/  IADD3 R242, R235.reuse, 0x1000, RZ ;  /* 0x00001000ebf27810 */ /* 0x040fe40007ffe0ff */
[C---:B------:R-:W-:Y:S01]  /*2650*/  IADD3 R241, R235.reuse, 0x1800, RZ ;  /* 0x00001800ebf17810 */ /* 0x040fe20007ffe0ff */
[----:B------:R-:W-:Y:S01]  /*2660*/  HMMA.16816.F32 R88, R20, R14, RZ ;  /* 0x0000000e1458723c */ /* 0x000fe200000018ff */
[----:B------:R-:W2:Y:S01]  /*2670*/  LDSM.16.M88.4 R12, [R233+0x8100] ;  /* 0x00810000e90c783b */ /* 0x000ea20000000200 */
[C---:B------:R-:W-:Y:S02]  /*2680*/  IADD3 R240, R235.reuse, 0x2000, RZ ;  /* 0x00002000ebf07810 */ /* 0x040fe40007ffe0ff */
[----:B------:R-:W-:Y:S01]  /*2690*/  IADD3 R239, R235, 0x2800, RZ ;  /* 0x00002800ebef7810 */ /* 0x000fe20007ffe0ff */
[----:B------:R-:W-:Y:S01]  /*26a0*/  @!PT LDS RZ, [RZ] ;  /* 0x00000000fffff984 */ /* 0x000fe20000000800 */
[----:B------:R-:W-:Y:S01]  /*26b0*/  @!PT LDS RZ, [RZ] ;  /* 0x00000000fffff984 */ /* 0x000fe20000000800 */
[----:B------:R-:W-:Y:S01]  /*26c0*/  @!PT LDS RZ, [RZ] ;  /* 0x00000000fffff984 */ /* 0x000fe20000000800 */
[----:B------:R3:W-:Y:S01]  /*26d0*/  LDGSTS.E.BYPASS.LTC128B.128 [R245+0x100], [R4.64], !P2 ;  /* 0x0010000004f57fae */ /* 0x0007e2000d101d52 */
[----:B------:R-:W-:-:S02]  /*26e0*/  ISETP.LT.OR P2, PT, R2, 0x21, P5 ;  /* 0x000000210200780c */ /* 0x000fc40002f41670 */
[C---:B------:R-:W-:Y:S01]  /*26f0*/  HMMA.16816.F32 R76, R20.reuse, R48, RZ ;  /* 0x00000030144c723c */ /* 0x040fe200000018ff */
[----:B------:R3:W-:Y:S01]  /*2700*/  LDGSTS.E.BYPASS.LTC128B.128 [R245+0x2100], [R4.64+0x80], !P0 ;  /* 0x0210008004f57fae */ /* 0x0007e2000c101d52 */
[----:B------:R-:W-:Y:S02]  /*2710*/  ISETP.LT.OR P0, PT, R2, 0x21, P4 ;  /* 0x000000210200780c */ /* 0x000fe40002701670 */
[----:B------:R-:W-:Y:S01]  /*2720*/  IADD3 R238, R235, 0x3000, RZ ;  /* 0x00003000ebee7810 */ /* 0x000fe20007ffe0ff */
[----:B------:R4:W-:Y:S01]  /*2730*/  LDGSTS.E.BYPASS.LTC128B.128 [R245+0x900], [R6.64], !P1 ;  /* 0x0090000006f57fae */ /* 0x0009e2000c901d52 */
[----:B------:R-:W-:Y:S02]  /*2740*/  LOP3.LUT P1, RZ, R44, 0x4, RZ, 0xc0, !PT ;  /* 0x000000042cff7812 */ /* 0x000fe4000782c0ff */
[----:B------:R-:W-:Y:S01]  /*2750*/  HMMA.16816.F32 R68, R20, R50, RZ ;  /* 0x000000321444723c */ /* 0x000fe200000018ff */
[----:B------:R5:W-:Y:S01]  /*2760*/  LDGSTS.E.BYPASS.LTC128B.128 [R245+0x2900], [R24.64], !P6 ;  /* 0x0290000018f57fae */ /* 0x000be2000f101d52 */
[----:B------:R-:W-:-:S02]  /*2770*/  ISETP.LT.OR P6, PT, R2, 0x31, P5 ;  /* 0x000000310200780c */ /* 0x000fc40002fc1670 */
[----:B------:R-:W-:Y:S01]  /*2780*/  IADD3 R237, R235, 0x3800, RZ ;  /* 0x00003800ebed7810 */ /* 0x000fe20007ffe0ff */
[----:B------:R2:W-:Y:S01]  /*2790*/  LDGSTS.E.BYPASS.LTC128B.128 [R245+0x1100], [R16.64], !P2 ;  /* 0x0110000010f57fae */ /* 0x0005e2000d101d52 */
[----:B------:R-:W-:Y:S01]  /*27a0*/  ISETP.LT.OR P2, PT, R2, 0x31, P4 ;  /* 0x000000310200780c */ /* 0x000fe20002741670 */
[----:B------:R-:W-:Y:S02]  /*27b0*/  IMAD.MOV.U32 R2, RZ, RZ, 0x40 ;  /* 0x00000040ff027424 */ /* 0x000fe400078e00ff */
[----:B------:R2:W-:Y:S01]  /*27c0*/  LDGSTS.E.BYPASS.LTC128B.128 [R245+0x3100], [R18.64], !P0 ;  /* 0x0310000012f57fae */ /* 0x0005e2000c101d52 */
[----:B-1----:R-:W-:Y:S02]  /*27d0*/  HMMA.16816.F32 R20, R8, R40, R52 ;  /* 0x000000280814723c */ /* 0x002fe40000001834 */
[----:B------:R-:W-:-:S03]  /*27e0*/  SEL R2, R2, 0xffffffc0, !P1 ;  /* 0xffffffc002027807 */ /* 0x000fc60004800000 */
[----:B------:R5:W-:Y:S02]  /*27f0*/  LDGSTS.E.BYPASS.LTC128B.128 [R245+0x1900], [R26.64], !P6 ;  /* 0x019000001af57fae */ /* 0x000be4000f101d52 */
[----:B------:R-:W-:Y:S01]  /*2800*/  IMAD.IADD R230, R224, 0x1, R2 ;  /* 0x00000001e0e67824 */ /* 0x000fe200078e0202 */
[C---:B------:R-:W-:Y:S01]  /*2810*/  HMMA.16816.F32 R60, R8.reuse, R36, R60 ;  /* 0x00000024083c723c */ /* 0x040fe2000000183c */
[----:B------:R-:W-:Y:S01]  /*2820*/  IMAD.IADD R229, R2, 0x1, R235 ;  /* 0x0000000102e57824 */ /* 0x000fe200078e02eb */
[----:B---3--:R-:W-:Y:S02]  /*2830*/  IADD3 R4, P0, R16, UR16, RZ ;  /* 0x0000001010047c10 */ /* 0x008fe4000ff1e0ff */
[----:B------:R-:W-:Y:S02]  /*2840*/  LOP3.LUT R2, R152, R153, RZ, 0xfc, !PT ;  /* 0x0000009998027212 */ /* 0x000fe400078efcff */
[----:B------:R-:W-:Y:S02]  /*2850*/  IADD3.X R5, R17, UR15, RZ, P0, !PT ;  /* 0x0000000f11057c10 */ /* 0x000fe400087fe4ff */
[----:B------:R-:W-:Y:S01]  /*2860*/  HMMA.16816.F32 R64, R8, R32, R64 ;  /* 0x000000200840723c */ /* 0x000fe20000001840 */
[----:B------:R-:W-:-:S02]  /*2870*/  PLOP3.LUT P0, PT, PT, PT, UP0, 0x80, 0x0 ;  /* 0x000000000000781c */ /* 0x000fc40003f0f008 */
[----:B------:R4:W-:Y:S04]  /*2880*/  LDGSTS.E.BYPASS.LTC128B.128 [R245+0x3900], [R4.64], !P2 ;  /* 0x0390000004f57fae */ /* 0x0009e8000d101d52 */
[----:B------:R-:W-:Y:S01]  /*2890*/  LDSM.16.M88.4 R56, [R230+0x4100] ;  /* 0x00410000e638783b */ /* 0x000fe20000000200 */
[C---:B------:R-:W-:Y:S03]  /*28a0*/  HMMA.16816.F32 R72, R8.reuse, R28, R72 ;  /* 0x0000001c0848723c */ /* 0x040fe60000001848 */
[----:B--2---:R-:W1:Y:S04]  /*28b0*/  LDSM.16.M88.4 R16, [R232+0xa100] ;  /* 0x00a10000e810783b */ /* 0x004e680000000200 */
[----:B------:R-:W2:Y:S01]  /*28c0*/  LDSM.16.M88.4 R48, [R230+0x5100] ;  /* 0x00510000e630783b */ /* 0x000ea20000000200 */
[C---:B------:R-:W-:Y:S03]  /*28d0*/  HMMA.16816.F32 R132, R8.reuse, R42, R96 ;  /* 0x0000002a0884723c */ /* 0x040fe60000001860 */
[----:B------:R-:W3:Y:S04]  /*28e0*/  LDSM.16.M88.4 R52, [R230+0x4900] ;  /* 0x00490000e634783b */ /* 0x000ee80000000200 */
[----:B------:R-:W1:Y:S01]  /*28f0*/  LDSM.16.M88.4 R44, [R230+0x5900] ;  /* 0x00590000e62c783b */ /* 0x000e620000000200 */
[C---:B------:R-:W-:Y:S03]  /*2900*/  HMMA.16816.F32 R112, R8.reuse, R38, R112 ;  /* 0x000000260870723c */ /* 0x040fe60000001870 */
[----:B-----5:R-:W-:Y:S04]  /*2910*/  LDSM.16.M88.4 R24, [R229+0x800] ;  /* 0x00080000e518783b */ /* 0x020fe80000000200 */
[----:B----4-:R-:W-:Y:S01]  /*2920*/  LDSM.16.M88.4 R4, [R234+0xa100] ;  /* 0x00a10000ea04783b */ /* 0x010fe20000000200 */
[C---:B------:R-:W-:Y:S03]  /*2930*/  HMMA.16816.F32 R120, R8.reuse, R34, R120 ;  /* 0x000000220878723c */ /* 0x040fe60000001878 */
[----:B------:R-:W0:Y:S05]  /*2940*/  LDGDEPBAR ;  /* 0x00000000000079af */ /* 0x000e2a0000000000 */
[----:B------:R-:W-:Y:S01]  /*2950*/  HMMA.16816.F32 R116, R8, R30, R100 ;  /* 0x0000001e0874723c */ /* 0x000fe20000001864 */
[----:B------:R-:W4:Y:S07]  /*2960*/  LDSM.16.M88.4 R8, [R232+0x8100] ;  /* 0x00810000e808783b */ /* 0x000f2e0000000200 */
[C---:B------:R-:W-:Y:S08]  /*2970*/  HMMA.16816.F32 R124, R12.reuse, R40, R124 ;  /* 0x000000280c7c723c */ /* 0x040ff0000000187c */
[C---:B------:R-:W-:Y:S08]  /*2980*/  HMMA.16816.F32 R136, R12.reuse, R32, R80 ;  /* 0x000000200c88723c */ /* 0x040ff00000001850 */
[C---:B------:R-:W-:Y:S08]  /*2990*/  HMMA.16816.F32 R40, R12.reuse, R42, R104 ;  /* 0x0000002a0c28723c */ /* 0x040ff00000001868 */
[C---:B------:R-:W-:Y:S08]  /*29a0*/  HMMA.16816.F32 R32, R12.reuse, R34, R84 ;  /* 0x000000220c20723c */ /* 0x040ff00000001854 */
[C---:B------:R-:W-:Y:S08]  /*29b0*/  HMMA.16816.F32 R128, R12.reuse, R36, R92 ;  /* 0x000000240c80723c */ /* 0x040ff0000000185c */
[C---:B------:R-:W-:Y:S08]  /*29c0*/  HMMA.16816.F32 R140, R12.reuse, R28, R76 ;  /* 0x0000001c0c8c723c */ /* 0x040ff0000000184c */
[C---:B------:R-:W-:Y:S01]  /*29d0*/  HMMA.16816.F32 R108, R12.reuse, R38, R88 ;  /* 0x000000260c6c723c */ /* 0x040fe20000001858 */
[----:B------:R-:W-:Y:S07]  /*29e0*/  LDSM.16.M88.4 R36, [R229+0x1800] ;  /* 0x00180000e524783b */ /* 0x000fee0000000200 */
[----:B------:R-:W-:Y:S01]  /*29f0*/  HMMA.16816.F32 R104, R12, R30, R68 ;  /* 0x0000001e0c68723c */ /* 0x000fe20000001844 */
[----:B------:R-:W5:Y:S04]  /*2a00*/  LDSM.16.M88.4 R28, [R229] ;  /* 0x00000000e51c783b */ /* 0x000f680000000200 */
[----:B------:R-:W-:Y:S03]  /*2a10*/  LDSM.16.M88.4 R12, [R234+0x8100] ;  /* 0x00810000ea0c783b */ /* 0x000fe60000000200 */
[C---:B-1----:R-:W-:Y:S01]  /*2a20*/  HMMA.16816.F32 R100, R16.reuse, R56, R20 ;  /* 0x000000381064723c */ /* 0x042fe20000001814 */
[----:B------:R-:W1:Y:S07]  /*2a30*/  LDSM.16.M88.4 R20, [R229+0x1000] ;  /* 0x00100000e514783b */ /* 0x000e6e0000000200 */
[C---:B--2---:R-:W-:Y:S08]  /*2a40*/  HMMA.16816.F32 R92, R16.reuse, R48, R64 ;  /* 0x00000030105c723c */ /* 0x044ff00000001840 */
[C---:B---3--:R-:W-:Y:S08]  /*2a50*/  HMMA.16816.F32 R96, R16.reuse, R52, R60 ;  /* 0x000000341060723c */ /* 0x048ff0000000183c */
[C---:B------:R-:W-:Y:S08]  /*2a60*/  HMMA.16816.F32 R72, R16.reuse, R44, R72 ;  /* 0x0000002c1048723c */ /* 0x040ff00000001848 */
[C---:B------:R-:W-:Y:S08]  /*2a70*/  HMMA.16816.F32 R84, R16.reuse, R58, R132 ;  /* 0x0000003a1054723c */ /* 0x040ff00000001884 */
[C---:B------:R-:W-:Y:S08]  /*2a80*/  HMMA.16816.F32 R80, R16.reuse, R54, R112 ;  /* 0x000000361050723c */ /* 0x040ff00000001870 */
[C---:B------:R-:W-:Y:S08]  /*2a90*/  HMMA.16816.F32 R76, R16.reuse, R50, R120 ;  /* 0x00000032104c723c */ /* 0x040ff00000001878 */
[----:B------:R-:W-:Y:S08]  /*2aa0*/  HMMA.16816.F32 R64, R16, R46, R116 ;  /* 0x0000002e1040723c */ /* 0x000ff00000001874 */
[C---:B----4-:R-:W-:Y:S08]  /*2ab0*/  HMMA.16816.F32 R88, R8.reuse, R56, R124 ;  /* 0x000000380858723c */ /* 0x050ff0000000187c */
        /* <DEDUP_REMOVED lines=8> */
[----:B------:R-:W2:Y:S07]  /*2b40*/  LDSM.16.M88.4 R8, [R231+0xe100] ;  /* 0x00e10000e708783b */ /* 0x000eae0000000200 */
[C---:B-----5:R-:W-:Y:S08]  /*2b50*/  HMMA.16816.F32 R60, R4.reuse, R28, R100 ;  /* 0x0000001c043c723c */ /* 0x060ff00000001864 */
[C---:B------:R-:W-:Y:S08]  /*2b60*/  HMMA.16816.F32 R100, R4.reuse, R30, R84 ;  /* 0x0000001e0464723c */ /* 0x040ff00000001854 */
[C---:B------:R-:W-:Y:S08]  /*2b70*/  HMMA.16816.F32 R104, R4.reuse, R24, R96 ;  /* 0x000000180468723c */ /* 0x040ff00000001860 */
[C---:B-1----:R-:W-:Y:S08]  /*2b80*/  HMMA.16816.F32 R132, R4.reuse, R20, R92 ;  /* 0x000000140484723c */ /* 0x042ff0000000185c */
[C---:B------:R-:W-:Y:S08]  /*2b90*/  HMMA.16816.F32 R128, R4.reuse, R22, R76 ;  /* 0x000000160480723c */ /* 0x040ff0000000184c */
[----:B------:R-:W-:Y:S08]  /*2ba0*/  HMMA.16816.F32 R120, R4, R38, R64 ;  /* 0x000000260478723c */ /* 0x000ff00000001840 */
[C---:B------:R-:W-:Y:S08]  /*2bb0*/  HMMA.16816.F32 R76, R12.reuse, R28, R88 ;  /* 0x0000001c0c4c723c */ /* 0x040ff00000001858 */
[C---:B------:R-:W-:Y:S01]  /*2bc0*/  HMMA.16816.F32 R64, R12.reuse, R30, R68 ;  /* 0x0000001e0c40723c */ /* 0x040fe20000001844 */
[----:B------:R-:W-:Y:S07]  /*2bd0*/  LDSM.16.M88.4 R28, [R235+0x2000] ;  /* 0x00200000eb1c783b */ /* 0x000fee0000000200 */
[C---:B------:R-:W-:Y:S08]  /*2be0*/  HMMA.16816.F32 R116, R12.reuse, R24, R56 ;  /* 0x000000180c74723c */ /* 0x040ff00000001838 */
[C---:B------:R-:W-:Y:S01]  /*2bf0*/  HMMA.16816.F32 R112, R12.reuse, R26, R52 ;  /* 0x0000001a0c70723c */ /* 0x040fe20000001834 */
[----:B------:R-:W-:Y:S07]  /*2c00*/  LDSM.16.M88.4 R52, [R235+0x3800] ;  /* 0x00380000eb34783b */ /* 0x000fee0000000200 */
[C---:B------:R-:W-:Y:S01]  /*2c10*/  HMMA.16816.F32 R108, R12.reuse, R20, R40 ;  /* 0x000000140c6c723c */ /* 0x040fe20000001828 */
[----:B------:R-:W1:Y:S07]  /*2c20*/  LDSM.16.M88.4 R40, [R224+0x6900] ;  /* 0x00690000e028783b */ /* 0x000e6e0000000200 */
[C---:B------:R-:W-:Y:S01]  /*2c30*/  HMMA.16816.F32 R84, R12.reuse, R22, R16 ;  /* 0x000000160c54723c */ /* 0x040fe20000001810 */
[----:B------:R-:W-:Y:S04]  /*2c40*/  LDSM.16.M88.4 R16, [R224+0x7900] ;  /* 0x00790000e010783b */ /* 0x000fe80000000200 */
[----:B------:R-:W-:Y:S03]  /*2c50*/  LDSM.16.M88.4 R20, [R233+0xc100] ;  /* 0x00c10000e914783b */ /* 0x000fe60000000200 */
[C---:B------:R-:W-:Y:S01]  /*2c60*/  HMMA.16816.F32 R96, R12.reuse, R36, R32 ;  /* 0x000000240c60723c */ /* 0x040fe20000001820 */
[----:B------:R-:W-:Y:S07]  /*2c70*/  LDSM.16.M88.4 R32, [R224+0x7100] ;  /* 0x00710000e020783b */ /* 0x000fee0000000200 */
[----:B------:R-:W-:Y:S01]  /*2c80*/  HMMA.16816.F32 R92, R12, R38, R44 ;  /* 0x000000260c5c723c */ /* 0x000fe2000000182c */
[----:B------:R-:W3:Y:S04]  /*2c90*/  LDSM.16.M88.4 R12, [R231+0xc100] ;  /* 0x00c10000e70c783b */ /* 0x000ee80000000200 */
[----:B------:R-:W-:Y:S03]  /*2ca0*/  LDSM.16.M88.4 R44, [R235+0x3000] ;  /* 0x00300000eb2c783b */ /* 0x000fe60000000200 */
[C---:B------:R-:W-:Y:S01]  /*2cb0*/  HMMA.16816.F32 R80, R4.reuse, R26, R80 ;  /* 0x0000001a0450723c */ /* 0x040fe20000001850 */
[----:B------:R-:W4:Y:S07]  /*2cc0*/  LDSM.16.M88.4 R24, [R235+0x2800] ;  /* 0x00280000eb18783b */ /* 0x000f2e0000000200 */
[----:B------:R-:W-:Y:S01]  /*2cd0*/  HMMA.16816.F32 R124, R4, R36, R72 ;  /* 0x00000024047c723c */ /* 0x000fe20000001848 */
[----:B------:R-:W5:Y:S07]  /*2ce0*/  LDSM.16.M88.4 R4, [R233+0xe100] ;  /* 0x00e10000e904783b */ /* 0x000f6e0000000200 */
[C---:B--2---:R-:W-:Y:S08]  /*2cf0*/  HMMA.16816.F32 R72, R8.reuse, R48, R60 ;  /* 0x000000300848723c */ /* 0x044ff0000000183c */
[C---:B-1----:R-:W-:Y:S08]  /*2d00*/  HMMA.16816.F32 R60, R8.reuse, R40, R104 ;  /* 0x00000028083c723c */ /* 0x042ff00000001868 */
[----:B------:R-:W-:Y:S08]  /*2d10*/  HMMA.16816.F32 R56, R8, R42, R80 ;  /* 0x0000002a0838723c */ /* 0x000ff00000001850 */
[C---:B---3--:R-:W-:Y:S08]  /*2d20*/  HMMA.16816.F32 R36, R12.reuse, R40, R116 ;  /* 0x000000280c24723c */ /* 0x048ff00000001874 */
[----:B------:R-:W-:Y:S08]  /*2d30*/  HMMA.16816.F32 R40, R12, R42, R112 ;  /* 0x0000002a0c28723c */ /* 0x000ff00000001870 */
[----:B------:R-:W-:Y:S08]  /*2d40*/  HMMA.16816.F32 R68, R8, R50, R100 ;  /* 0x000000320844723c */ /* 0x000ff00000001864 */
[C---:B------:R-:W-:Y:S08]  /*2d50*/  HMMA.16816.F32 R76, R12.reuse, R48, R76 ;  /* 0x000000300c4c723c */ /* 0x040ff0000000184c */
[----:B------:R-:W-:Y:S01]  /*2d60*/  HMMA.16816.F32 R64, R12, R50, R64 ;  /* 0x000000320c40723c */ /* 0x000fe20000001840 */
[----:B------:R-:W-:Y:S07]  /*2d70*/  LDSM.16.M88.4 R48, [R230+0x6100] ;  /* 0x00610000e630783b */ /* 0x000fee0000000200 */
[C---:B------:R-:W-:Y:S08]  /*2d80*/  HMMA.16816.F32 R88, R8.reuse, R32, R132 ;  /* 0x000000200858723c */ /* 0x040ff00000001884 */
[C---:B------:R-:W-:Y:S08]  /*2d90*/  HMMA.16816.F32 R104, R8.reuse, R34, R128 ;  /* 0x000000220868723c */ /* 0x040ff00000001880 */
[C---:B------:R-:W-:Y:S08]  /*2da0*/  HMMA.16816.F32 R100, R8.reuse, R16, R124 ;  /* 0x000000100864723c */ /* 0x040ff0000000187c */
[----:B------:R-:W-:Y:S08]  /*2db0*/  HMMA.16816.F32 R80, R8, R18, R120 ;  /* 0x000000120850723c */ /* 0x000ff00000001878 */
[C---:B------:R-:W-:Y:S08]  /*2dc0*/  HMMA.16816.F32 R8, R12.reuse, R32, R108 ;  /* 0x000000200c08723c */ /* 0x040ff0000000186c */
[C---:B------:R-:W-:Y:S01]  /*2dd0*/  HMMA.16816.F32 R84, R12.reuse, R34, R84 ;  /* 0x000000220c54723c */ /* 0x040fe20000001854 */
[----:B------:R-:W-:Y:S07]  /*2de0*/  LDSM.16.M88.4 R32, [R230+0x7900] ;  /* 0x00790000e620783b */ /* 0x000fee0000000200 */
[C---:B------:R-:W-:Y:S08]  /*2df0*/  HMMA.16816.F32 R96, R12.reuse, R16, R96 ;  /* 0x000000100c60723c */ /* 0x040ff00000001860 */
[----:B------:R-:W-:Y:S01]  /*2e00*/  HMMA.16816.F32 R92, R12, R18, R92 ;  /* 0x000000120c5c723c */ /* 0x000fe2000000185c */
[----:B------:R-:W1:Y:S04]  /*2e10*/  LDSM.16.M88.4 R16, [R232+0xe100] ;  /* 0x00e10000e810783b */ /* 0x000e680000000200 */
[----:B------:R-:W2:Y:S03]  /*2e20*/  LDSM.16.M88.4 R12, [R232+0xc100] ;  /* 0x00c10000e80c783b */ /* 0x000ea60000000200 */
[C---:B----4-:R-:W-:Y:S01]  /*2e30*/  HMMA.16816.F32 R112, R20.reuse, R26, R40 ;  /* 0x0000001a1470723c */ /* 0x050fe20000001828 */
[----:B------:R-:W3:Y:S07]  /*2e40*/  LDSM.16.M88.4 R40, [R230+0x6900] ;  /* 0x00690000e628783b */ /* 0x000eee0000000200 */
[-C--:B------:R-:W-:Y:S01]  /*2e50*/  HMMA.16816.F32 R120, R20, R24.reuse, R36 ;  /* 0x000000181478723c */ /* 0x080fe20000001824 */
[----:B------:R-:W4:Y:S07]  /*2e60*/  LDSM.16.M88.4 R36, [R230+0x7100] ;  /* 0x00710000e624783b */ /* 0x000f2e0000000200 */
[C---:B-----5:R-:W-:Y:S08]  /*2e70*/  HMMA.16816.F32 R144, R4.reuse, R24, R60 ;  /* 0x000000180490723c */ /* 0x060ff0000000183c */
[C---:B------:R-:W-:Y:S01]  /*2e80*/  HMMA.16816.F32 R140, R4.reuse, R26, R56 ;  /* 0x0000001a048c723c */ /* 0x040fe20000001838 */
[----:B------:R-:W-:Y:S07]  /*2e90*/  LDSM.16.M88.4 R24, [R229+0x3000] ;  /* 0x00300000e518783b */ /* 0x000fee0000000200 */
[C---:B------:R-:W-:Y:S08]  /*2ea0*/  HMMA.16816.F32 R116, R4.reuse, R28, R72 ;  /* 0x0000001c0474723c */ /* 0x040ff00000001848 */
[----:B------:R-:W-:Y:S08]  /*2eb0*/  HMMA.16816.F32 R148, R4, R30, R68 ;  /* 0x0000001e0494723c */ /* 0x000ff00000001844 */
[C---:B------:R-:W-:Y:S08]  /*2ec0*/  HMMA.16816.F32 R60, R20.reuse, R28, R76 ;  /* 0x0000001c143c723c */ /* 0x040ff0000000184c */
[----:B------:R-:W-:Y:S01]  /*2ed0*/  HMMA.16816.F32 R56, R20, R30, R64 ;  /* 0x0000001e1438723c */ /* 0x000fe20000001840 */
[----:B------:R-:W-:Y:S07]  /*2ee0*/  LDSM.16.M88.4 R28, [R229+0x2800] ;  /* 0x00280000e51c783b */ /* 0x000fee0000000200 */
[C---:B------:R-:W-:Y:S08]  /*2ef0*/  HMMA.16816.F32 R136, R4.reuse, R44, R88 ;  /* 0x0000002c0488723c */ /* 0x040ff00000001858 */
[----:B------:R-:W-:Y:S08]  /*2f00*/  HMMA.16816.F32 R132, R4, R46, R104 ;  /* 0x0000002e0484723c */ /* 0x000ff00000001868 */
[----:B------:R-:W-:Y:S01]  /*2f10*/  HMMA.16816.F32 R108, R20, R44, R8 ;  /* 0x0000002c146c723c */ /* 0x000fe20000001808 */
[----:B------:R-:W-:Y:S07]  /*2f20*/  LDSM.16.M88.4 R8, [R234+0xc100] ;  /* 0x00c10000ea08783b */ /* 0x000fee0000000200 */
[C---:B------:R-:W-:Y:S08]  /*2f30*/  HMMA.16816.F32 R128, R4.reuse, R52, R100 ;  /* 0x000000340480723c */ /* 0x040ff00000001864 */
[----:B------:R-:W-:Y:S01]  /*2f40*/  HMMA.16816.F32 R124, R4, R54, R80 ;  /* 0x00000036047c723c */ /* 0x000fe20000001850 */
[----:B------:R-:W-:Y:S07]  /*2f50*/  LDSM.16.M88.4 R4, [R236+0xe100] ;  /* 0x00e10000ec04783b */ /* 0x000fee0000000200 */
[C---:B------:R-:W-:Y:S01]  /*2f60*/  HMMA.16816.F32 R104, R20.reuse, R46, R84 ;  /* 0x0000002e1468723c */ /* 0x040fe20000001854 */
[----:B------:R-:W5:Y:S07]  /*2f70*/  LDSM.16.M88.4 R44, [R229+0x2000] ;  /* 0x00200000e52c783b */ /* 0x000f6e0000000200 */
[C---:B------:R-:W-:Y:S08]  /*2f80*/  HMMA.16816.F32 R72, R20.reuse, R52, R96 ;  /* 0x000000341448723c */ /* 0x040ff00000001860 */
[----:B------:R-:W-:Y:S01]  /*2f90*/  HMMA.16816.F32 R68, R20, R54, R92 ;  /* 0x000000361444723c */ /* 0x000fe2000000185c */
[----:B------:R-:W4:Y:S01]  /*2fa0*/  LDSM.16.M88.4 R20, [R229+0x3800] ;  /* 0x00380000e514783b */ /* 0x000f220000000200 */
[----:B------:R-:W-:-:S06]  /*2fb0*/  DEPBAR.LE SB0, 0x0 ;  /* 0x000080000000791a */ /* 0x000fcc0000000000 */
[C---:B-1----:R-:W-:Y:S08]  /*2fc0*/  HMMA.16816.F32 R100, R16.reuse, R48, R116 ;  /* 0x000000301064723c */ /* 0x042ff00000001874 */
[----:B------:R-:W-:Y:S08]  /*2fd0*/  HMMA.16816.F32 R96, R16, R50, R148 ;  /* 0x000000321060723c */ /* 0x000ff00000001894 */
[C---:B--2---:R-:W-:Y:S08]  /*2fe0*/  HMMA.16816.F32 R60, R12.reuse, R48, R60 ;  /* 0x000000300c3c723c */ /* 0x044ff0000000183c */
[----:B------:R-:W-:Y:S08]  /*2ff0*/  HMMA.16816.F32 R56, R12, R50, R56 ;  /* 0x000000320c38723c */ /* 0x000ff00000001838 */
[C---:B---3--:R-:W-:Y:S08]  /*3000*/  HMMA.16816.F32 R92, R16.reuse, R40, R144 ;  /* 0x00000028105c723c */ /* 0x048ff00000001890 */
[----:B------:R-:W-:Y:S08]  /*3010*/  HMMA.16816.F32 R88, R16, R42, R140 ;  /* 0x0000002a1058723c */ /* 0x000ff0000000188c */
[C---:B------:R-:W-:Y:S08]  /*3020*/  HMMA.16816.F32 R52, R12.reuse, R40, R120 ;  /* 0x000000280c34723c */ /* 0x040ff00000001878 */
[----:B------:R-:W-:Y:S08]  /*3030*/  HMMA.16816.F32 R48, R12, R42, R112 ;  /* 0x0000002a0c30723c */ /* 0x000ff00000001870 */
[C---:B----4-:R-:W-:Y:S08]  /*3040*/  HMMA.16816.F32 R84, R16.reuse, R36, R136 ;  /* 0x000000241054723c */ /* 0x050ff00000001888 */
[----:B------:R-:W-:Y:S08]  /*3050*/  HMMA.16816.F32 R80, R16, R38, R132 ;  /* 0x000000261050723c */ /* 0x000ff00000001884 */
[----:B------:R-:W-:Y:S08]  /*3060*/  HMMA.16816.F32 R40, R12, R36, R108 ;  /* 0x000000240c28723c */ /* 0x000ff0000000186c */
[C---:B------:R-:W-:Y:S08]  /*3070*/  HMMA.16816.F32 R76, R16.reuse, R32, R128 ;  /* 0x00000020104c723c */ /* 0x040ff00000001880 */
[----:B------:R-:W-:Y:S08]  /*3080*/  HMMA.16816.F32 R64, R16, R34, R124 ;  /* 0x000000221040723c */ /* 0x000ff0000000187c */
[C---:B------:R-:W-:Y:S08]  /*3090*/  HMMA.16816.F32 R36, R12.reuse, R38, R104 ;  /* 0x000000260c24723c */ /* 0x040ff00000001868 */
[C---:B------:R-:W-:Y:S08]  /*30a0*/  HMMA.16816.F32 R16, R12.reuse, R32, R72 ;  /* 0x000000200c10723c */ /* 0x040ff00000001848 */
[----:B------:R-:W-:Y:S08]  /*30b0*/  HMMA.16816.F32 R12, R12, R34, R68 ;  /* 0x000000220c0c723c */ /* 0x000ff00000001844 */
[C---:B-----5:R-:W-:Y:S08]  /*30c0*/  HMMA.16816.F32 R100, R4.reuse, R44, R100 ;  /* 0x0000002c0464723c */ /* 0x060ff00000001864 */
[----:B------:R-:W-:Y:S08]  /*30d0*/  HMMA.16816.F32 R96, R4, R46, R96 ;  /* 0x0000002e0460723c */ /* 0x000ff00000001860 */
[C---:B------:R-:W-:Y:S08]  /*30e0*/  HMMA.16816.F32 R60, R8.reuse, R44, R60 ;  /* 0x0000002c083c723c */ /* 0x040ff0000000183c */
[----:B------:R-:W-:Y:S08]  /*30f0*/  HMMA.16816.F32 R56, R8, R46, R56 ;  /* 0x0000002e0838723c */ /* 0x000ff00000001838 */
[C---:B------:R-:W-:Y:S08]  /*3100*/  HMMA.16816.F32 R84, R4.reuse, R24, R84 ;  /* 0x000000180454723c */ /* 0x040ff00000001854 */
[----:B------:R-:W-:Y:S08]  /*3110*/  HMMA.16816.F32 R80, R4, R26, R80 ;  /* 0x0000001a0450723c */ /* 0x000ff00000001850 */
[C---:B------:R-:W-:Y:S08]  /*3120*/  HMMA.16816.F32 R40, R8.reuse, R24, R40 ;  /* 0x000000180828723c */ /* 0x040ff00000001828 */
[----:B------:R-:W-:Y:S08]  /*3130*/  HMMA.16816.F32 R44, R8, R26, R36 ;  /* 0x0000001a082c723c */ /* 0x000ff00000001824 */
[C---:B------:R-:W-:Y:S08]  /*3140*/  HMMA.16816.F32 R76, R4.reuse, R20, R76 ;  /* 0x00000014044c723c */ /* 0x040ff0000000184c */
[----:B------:R-:W-:Y:S08]  /*3150*/  HMMA.16816.F32 R64, R4, R22, R64 ;  /* 0x000000160440723c */ /* 0x000ff00000001840 */
[----:B------:R-:W-:Y:S08]  /*3160*/  HMMA.16816.F32 R24, R8, R20, R16 ;  /* 0x000000140818723c */ /* 0x000ff00000001810 */
[C---:B------:R-:W-:Y:S08]  /*3170*/  HMMA.16816.F32 R92, R4.reuse, R28, R92 ;  /* 0x0000001c045c723c */ /* 0x040ff0000000185c */
[----:B------:R-:W-:Y:S08]  /*3180*/  HMMA.16816.F32 R88, R4, R30, R88 ;  /* 0x0000001e0458723c */ /* 0x000ff00000001858 */
        /* <DEDUP_REMOVED lines=12> */
[----:B------:R-:W-:Y:S02]  /*3250*/  USHF.L.U64.HI UR6, UR6, 0x5, UR7 ;  /* 0x0000000506067899 */ /* 0x000fe40008010207 */
[----:B------:R-:W-:Y:S01]  /*3260*/  UIADD3 UR7, UP0, UR12, 0x80, URZ ;  /* 0x000000800c077890 */ /* 0x000fe2000ff1e03f */
[----:B------:R-:W-:Y:S01]  /*3270*/  IADD3 R5, R7, UR4, RZ ;  /* 0x0000000407057c10 */ /* 0x000fe2000fffe0ff */
[----:B------:R-:W-:-:S02]  /*3280*/  IMAD.U32 R7, RZ, RZ, UR5 ;  /* 0x00000005ff077e24 */ /* 0x000fc4000f8e00ff */
        /* <DEDUP_REMOVED lines=25> */
.L_x_1600:
[----:B---3--:R-:W-:Y:S01]  /*3420*/  FMUL.FTZ R4, R60, c[0x0][0x320] ;  /* 0x0000c8003c047a20 */ /* 0x008fe20000410000 */
[----:B------:R-:W-:Y:S01]  /*3430*/  LEA.HI R6, R157, R159, RZ, 0x2 ;  /* 0x0000009f9d067211 */ /* 0x000fe200078f10ff */
[----:B------:R-:W-:Y:S01]  /*3440*/  FMUL.FTZ R5, R77, c[0x0][0x320] ;  /* 0x0000c8004d057a20 */ /* 0x000fe20000410000 */
[----:B------:R-:W-:Y:S01]  /*3450*/  SHF.R.S32.HI R7, RZ, 0x1f, R154 ;  /* 0x0000001fff077819 */ /* 0x000fe2000001149a */
[----:B------:R1:W-:Y:S01]  /*3460*/  MUFU.TANH R71, R4 ;  /* 0x0000000400477308 */ /* 0x0003e20000002400 */
[----:B------:R-:W-:Y:S01]  /*3470*/  LOP3.LUT R6, R6, 0xfffffffc, RZ, 0xc0, !PT ;  /* 0xfffffffc06067812 */ /* 0x000fe200078ec0ff */
[----:B------:R-:W-:Y:S01]  /*3480*/  FMUL.FTZ R8, R78, c[0x0][0x320] ;  /* 0x0000c8004e087a20 */ /* 0x000fe20000410000 */
[-C--:B------:R-:W-:Y:S01]  /*3490*/  LEA.HI R7, R7, R154.reuse, RZ, 0x2 ;  /* 0x0000009a07077211 */ /* 0x080fe200078f10ff */
[----:B------:R-:W-:Y:S01]  /*34a0*/  STL [R1+0x9c], R245 ;  /* 0x00009cf501007387 */ /* 0x000fe20000100800 */
[----:B------:R-:W-:Y:S01]  /*34b0*/  UMOV UR4, 0xffffffc0 ;  /* 0xffffffc000047882 */ /* 0x000fe20000000000 */
[----:B------:R-:W-:Y:S01]  /*34c0*/  IMAD.IADD R6, R159, 0x1, -R6 ;  /* 0x000000019f067824 */ /* 0x000fe200078e0a06 */
[----:B------:R-:W-:Y:S01]  /*34d0*/  LOP3.LUT R9, R7, 0xffffffc, RZ, 0xc0, !PT ;  /* 0x0ffffffc07097812 */ /* 0x000fe200078ec0ff */
[----:B------:R-:W-:Y:S01]  /*34e0*/  MUFU.TANH R17, R5 ;  /* 0x0000000500117308 */ /* 0x000fe20000002400 */
[----:B------:R-:W-:Y:S01]  /*34f0*/  STL [R1+0x98], R243 ;  /* 0x000098f301007387 */ /* 0x000fe20000100800 */
[----:B------:R-:W-:Y:S01]  /*3500*/  UIMAD UR4, UR21, UR4, 0x1 ;  /* 0x00000001150474a4 */ /* 0x000fe2000f8e0204 */
[----:B------:R-:W-:Y:S01]  /*3510*/  IADD3 R11, -R9, R154, RZ ;  /* 0x0000009a090b7210 */ /* 0x000fe20007ffe1ff */
[----:B------:R-:W-:Y:S01]  /*3520*/  FMUL.FTZ R12, R79, c[0x0][0x320] ;  /* 0x0000c8004f0c7a20 */ /* 0x000fe20000410000 */
[----:B------:R-:W-:Y:S01]  /*3530*/  STL [R1+0x94], R242 ;  /* 0x000094f201007387 */ /* 0x000fe20000100800 */
[----:B------:R-:W-:-:S02]  /*3540*/  IMAD.SHL.U32 R225, R2, 0x2, RZ ;  /* 0x0000000202e17824 */ /* 0x000fc400078e00ff */
[----:B-1----:R-:W-:Y:S01]  /*3550*/  FMUL.FTZ R4, R61, c[0x0][0x320] ;  /* 0x0000c8003d047a20 */ /* 0x002fe20000410000 */
[----:B------:R-:W-:Y:S01]  /*3560*/  STL [R1+0x90], R241 ;  /* 0x000090f101007387 */ /* 0x000fe20000100800 */
[----:B------:R-:W-:Y:S01]  /*3570*/  MUFU.TANH R36, R12 ;  /* 0x0000000c00247308 */ /* 0x000fe20000002400 */
[----:B------:R-:W-:Y:S01]  /*3580*/  LEA R226, R3, R225, 0x1 ;  /* 0x000000e103e27211 */ /* 0x000fe200078e08ff */
[C---:B------:R-:W-:Y:S01]  /*3590*/  IMAD R228, R0.reuse, 0x2, R225 ;  /* 0x0000000200e47824 */ /* 0x040fe200078e02e1 */
[----:B------:R-:W-:Y:S03]  /*35a0*/  STL [R1+0x8c], R240 ;  /* 0x00008cf001007387 */ /* 0x000fe60000100800 */
[----:B------:R-:W-:Y:S01]  /*35b0*/  IMAD R227, R0, 0x2, R226 ;  /* 0x0000000200e37824 */ /* 0x000fe200078e02e2 */
[----:B------:R-:W-:Y:S01]  /*35c0*/  STL [R1+0x88], R239 ;  /* 0x000088ef01007387 */ /* 0x000fe20000100800 */
[----:B------:R1:W-:Y:S03]  /*35d0*/  MUFU.TANH R70, R4 ;  /* 0x0000000400467308 */ /* 0x0003e60000002400 */
[----:B------:R-:W-:Y:S04]  /*35e0*/  STL [R1+0x84], R238 ;  /* 0x000084ee01007387 */ /* 0x000fe80000100800 */
[----:B------:R-:W-:Y:S04]  /*35f0*/  STL [R1+0x80], R237 ;  /* 0x000080ed01007387 */ /* 0x000fe80000100800 */
[----:B------:R-:W-:Y:S04]  /*3600*/  STL [R1+0x7c], R236 ;  /* 0x00007cec01007387 */ /* 0x000fe80000100800 */
[----:B------:R-:W-:Y:S01]  /*3610*/  STL [R1+0x78], R235 ;  /* 0x000078eb01007387 */ /* 0x000fe20000100800 */
[----:B-1----:R-:W-:-:S03]  /*3620*/  FMUL.FTZ R4, R56, c[0x0][0x320] ;  /* 0x0000c80038047a20 */ /* 0x002fc60000410000 */
        /* <DEDUP_REMOVED lines=10> */
[----:B------:R-:W-:Y:S04]  /*36d0*/  LDSM.16.MT88.4 R112, [R225+0x2100] ;  /* 0x00210000e170783b */ /* 0x000fe80000004200 */
[----:B------:R-:W-:Y:S04]  /*36e0*/  LDSM.16.MT88.4 R120, [R226+0x2100] ;  /* 0x00210000e278783b */ /* 0x000fe80000004200 */
[----:B------:R-:W-:Y:S01]  /*36f0*/  LDSM.16.MT88.4 R108, [R228+0x2100] ;  /* 0x00210000e46c783b */ /* 0x000fe20000004200 */
[----:B-1----:R-:W-:-:S03]  /*3700*/  FMUL.FTZ R4, R52, c[0x0][0x320] ;  /* 0x0000c80034047a20 */ /* 0x002fc60000410000 */
[----:B------:R-:W-:Y:S01]  /*3710*/  LDSM.16.MT88.4 R116, [R227+0x2100] ;  /* 0x00210000e374783b */ /* 0x000fe20000004200 */
[----:B------:R1:W-:Y:S01]  /*3720*/  MUFU.TANH R61, R4 ;  /* 0x00000004003d7308 */ /* 0x0003e20000002400 */
[----:B------:R-:W-:Y:S02]  /*3730*/  UIADD3 UR25, UR25, -0x2, URZ ;  /* 0xfffffffe19197890 */ /* 0x000fe4000fffe03f */
[----:B------:R-:W0:Y:S01]  /*3740*/  LDGDEPBAR ;  /* 0x00000000000079af */ /* 0x000e220000000000 */
[----:B-1----:R-:W-:-:S04]  /*3750*/  FMUL.FTZ R4, R53, c[0x0][0x320] ;  /* 0x0000c80035047a20 */ /* 0x002fc80000410000 */
        /* <DEDUP_REMOVED lines=36> */
[----:B-1----:R-:W-:Y:S02]  /*39a0*/  FMUL.FTZ R4, R95, c[0x0][0x320] ;  /* 0x0000c8005f047a20 */ /* 0x002fe40000410000 */
[----:B------:R-:W-:Y:S04]  /*39b0*/  LDSM.16.MT88.4 R92, [R226+0x100] ;  /* 0x00010000e25c783b */ /* 0x000fe80000004200 */
        /* <DEDUP_REMOVED lines=37> */
[----:B------:R1:W3:Y:S02]  /*3c10*/  MUFU.TANH R15, R4 ;  /* 0x00000004000f7308 */ /* 0x0002e40000002400 */
[----:B-1----:R-:W-:Y:S02]  /*3c20*/  FMUL.FTZ R4, R76, c[0x0][0x320] ;  /* 0x0000c8004c047a20 */ /* 0x002fe40000410000 */
[----:B------:R-:W-:Y:S04]  /*3c30*/  LDSM.16.MT88.4 R76, [R225+0x2900] ;  /* 0x00290000e14c783b */ /* 0x000fe80000004200 */
[----:B------:R1:W-:Y:S02]  /*3c40*/  MUFU.TANH R21, R4 ;  /* 0x0000000400157308 */ /* 0x0003e40000002400 */
[----:B-1----:R-:W-:-:S05]  /*3c50*/  LOP3.LUT R4, R156, 0xffffffe0, RZ, 0xc0, !PT ;  /* 0xffffffe09c047812 */ /* 0x002fca00078ec0ff */
[----:B------:R-:W-:-:S05]  /*3c60*/  IMAD.IADD R4, R159, 0x1, -R4 ;  /* 0x000000019f047824 */ /* 0x000fca00078e0a04 */
[----:B------:R-:W-:-:S04]  /*3c70*/  SHF.R.S32.HI R5, RZ, 0x1f, R4 ;  /* 0x0000001fff057819 */ /* 0x000fc80000011404 */
[----:B------:R-:W-:Y:S02]  /*3c80*/  LEA.HI R7, R5, R4, RZ, 0x2 ;  /* 0x0000000405077211 */ /* 0x000fe400078f10ff */
[----:B------:R-:W-:Y:S02]  /*3c90*/  LEA.HI R5, R6, R6, RZ, 0x1 ;  /* 0x0000000606057211 */ /* 0x000fe400078f08ff */
[----:B------:R-:W-:Y:S02]  /*3ca0*/  LEA.HI.SX32 R8, R7, UR17, 0x1e ;  /* 0x0000001107087c11 */ /* 0x000fe4000f8ff2ff */
[C---:B------:R-:W-:Y:S01]  /*3cb0*/  LOP3.LUT R10, R5.reuse, 0x1ffffffe, RZ, 0xc0, !PT ;  /* 0x1ffffffe050a7812 */ /* 0x040fe200078ec0ff */
[----:B------:R-:W-:Y:S02]  /*3cc0*/  IMAD.SHL.U32 R9, R5, 0x20, RZ ;  /* 0x0000002005097824 */ /* 0x000fe400078e00ff */
[----:B------:R-:W-:-:S03]  /*3cd0*/  IMAD R5, R11, 0x10, R8 ;  /* 0x000000100b057824 */ /* 0x000fc600078e0208 */
[----:B------:R-:W-:Y:S02]  /*3ce0*/  LOP3.LUT R8, R9, 0xffffffc0, RZ, 0xc0, !PT ;  /* 0xffffffc009087812 */ /* 0x000fe400078ec0ff */
[----:B------:R-:W-:-:S03]  /*3cf0*/  IADD3 R9, R6, -R10, RZ ;  /* 0x8000000a06097210 */ /* 0x000fc60007ffe0ff */
[----:B------:R-:W-:Y:S02]  /*3d00*/  IMAD.IADD R6, R8, 0x1, R5 ;  /* 0x0000000108067824 */ /* 0x000fe400078e0205 */
[----:B------:R-:W-:Y:S02]  /*3d10*/  FMUL.FTZ R5, R97, c[0x0][0x320] ;  /* 0x0000c80061057a20 */ /* 0x000fe40000410000 */
[----:B------:R-:W-:Y:S02]  /*3d20*/  IMAD R14, R9, 0x8, R6 ;  /* 0x00000008090e7824 */ /* 0x000fe400078e0206 */
[----:B------:R1:W4:Y:S02]  /*3d30*/  MUFU.TANH R13, R5 ;  /* 0x00000005000d7308 */ /* 0x0003240000002400 */
[----:B------:R-:W-:Y:S01]  /*3d40*/  @P3 IMAD.HI.U32 R6, R14, c[0x0][0x2c8], RZ ;  /* 0x0000b2000e063a27 */ /* 0x000fe200078e00ff */
[----:B------:R-:W-:Y:S01]  /*3d50*/  MOV R8, R14 ;  /* 0x0000000e00087202 */ /* 0x000fe20000000f00 */
[----:B------:R2:W-:Y:S03]  /*3d60*/  STL [R1+0x30], R14 ;  /* 0x0000300e01007387 */ /* 0x0005e60000100800 */
[----:B------:R-:W-:Y:S01]  /*3d70*/  @P3 SHF.R.U32.HI R8, RZ, c[0x0][0x2cc], R6 ;  /* 0x0000b300ff083a19 */ /* 0x000fe20000011606 */
[----:B------:R-:W-:-:S04]  /*3d80*/  FMUL.FTZ R6, R65, c[0x0][0x320] ;  /* 0x0000c80041067a20 */ /* 0x000fc80000410000 */
[----:B------:R-:W-:Y:S01]  /*3d90*/  SHFL.IDX PT, R9, R8, 0x2, 0x1c1f ;  /* 0x005c1f0008097f89 */ /* 0x000fe200000e0000 */
[----:B------:R2:W-:Y:S01]  /*3da0*/  MUFU.TANH R20, R6 ;  /* 0x0000000600147308 */ /* 0x0005e20000002400 */
[----:B-1----:R-:W-:-:S07]  /*3db0*/  FMUL.FTZ R5, R98, c[0x0][0x320] ;  /* 0x0000c80062057a20 */ /* 0x002fce0000410000 */
[----:B------:R1:W-:Y:S01]  /*3dc0*/  MUFU.TANH R18, R5 ;  /* 0x0000000500127308 */ /* 0x0003e20000002400 */
[----:B--2---:R-:W2:Y:S01]  /*3dd0*/  SHFL.IDX PT, R6, R8, 0x3, 0x1c1f ;  /* 0x007c1f0008067f89 */ /* 0x004ea200000e0000 */
[----:B-1----:R-:W-:-:S06]  /*3de0*/  FMUL.FTZ R5, R64, c[0x0][0x320] ;  /* 0x0000c80040057a20 */ /* 0x002fcc0000410000 */
[----:B------:R1:W1:Y:S02]  /*3df0*/  MUFU.TANH R14, R5 ;  /* 0x00000005000e7308 */ /* 0x0002640000002400 */
[----:B-1----:R-:W-:Y:S01]  /*3e00*/  LOP3.LUT R5, R7, 0x7ffffffc, RZ, 0xc0, !PT ;  /* 0x7ffffffc07057812 */ /* 0x002fe200078ec0ff */
[----:B------:R-:W-:Y:S01]  /*3e10*/  IMAD.U32 R7, RZ, RZ, UR4 ;  /* 0x00000004ff077e24 */ /* 0x000fe2000f8e00ff */
[----:B------:R-:W-:-:S03]  /*3e20*/  ULDC.64 UR4, c[0x0][0x2c8] ;  /* 0x0000b20000047ab9 */ /* 0x000fc60000000a00 */
[----:B------:R-:W-:Y:S02]  /*3e30*/  IMAD.IADD R5, R4, 0x1, -R5 ;  /* 0x0000000104057824 */ /* 0x000fe400078e0a05 */
[----:B------:R-:W-:-:S03]  /*3e40*/  FMUL.FTZ R4, R66, c[0x0][0x320] ;  /* 0x0000c80042047a20 */ /* 0x000fc60000410000 */
[----:B------:R-:W-:Y:S01]  /*3e50*/  SHF.L.U32 R11, R5, 0x1, RZ ;  /* 0x00000001050b7819 */ /* 0x000fe200000006ff */
[----:B------:R1:W-:Y:S03]  /*3e60*/  MUFU.TANH R29, R4 ;  /* 0x00000004001d7308 */ /* 0x0003e60000002400 */
[----:B------:R-:W-:Y:S01]  /*3e70*/  IADD3 R5, -R11, UR8, R7 ;  /* 0x000000080b057c10 */ /* 0x000fe2000fffe107 */
[----:B------:R3:W-:Y:S01]  /*3e80*/  STL [R1+0x34], R11 ;  /* 0x0000340b01007387 */ /* 0x0007e20000100800 */
[----:B------:R-:W-:Y:S02]  /*3e90*/  FMUL.FTZ R7, R90, c[0x0][0x320] ;  /* 0x0000c8005a077a20 */ /* 0x000fe40000410000 */
[----:B------:R-:W-:Y:S01]  /*3ea0*/  IADD3 R10, R5, -UR11, RZ ;  /* 0x8000000b050a7c10 */ /* 0x000fe2000fffe0ff */
[----:B------:R-:W-:Y:S01]  /*3eb0*/  FMUL.FTZ R5, R99, c[0x0][0x320] ;  /* 0x0000c80063057a20 */ /* 0x000fe20000410000 */
[----:B------:R-:W-:Y:S02]  /*3ec0*/  LDSM.16.MT88.4 R88, [R225+0x100] ;  /* 0x00010000e158783b */ /* 0x000fe40000004200 */
[----:B------:R-:W-:Y:S01]  /*3ed0*/  MUFU.TANH R7, R7 ;  /* 0x0000000700077308 */ /* 0x000fe20000002400 */
[----:B--2---:R-:W-:Y:S01]  /*3ee0*/  IMAD.IADD R6, R10, 0x1, R6 ;  /* 0x000000010a067824 */ /* 0x004fe200078e0206 */
[----:B------:R-:W-:Y:S01]  /*3ef0*/  LDSM.16.MT88.4 R96, [R228+0x100] ;  /* 0x00010000e460783b */ /* 0x000fe20000004200 */
[----:B-1----:R-:W-:-:S03]  /*3f00*/  FMUL.FTZ R4, R67, c[0x0][0x320] ;  /* 0x0000c80043047a20 */ /* 0x002fc60000410000 */
[----:B------:R-:W-:Y:S02]  /*3f10*/  LDSM.16.MT88.4 R64, [R228+0x2900] ;  /* 0x00290000e440783b */ /* 0x000fe40000004200 */
[----:B------:R-:W1:Y:S08]  /*3f20*/  MUFU.TANH R19, R5 ;  /* 0x0000000500137308 */ /* 0x000e700000002400 */
[----:B------:R2:W1:Y:S01]  /*3f30*/  MUFU.TANH R28, R4 ;  /* 0x00000004001c7308 */ /* 0x0004620000002400 */
[----:B---3--:R-:W-:Y:S01]  /*3f40*/  IADD3 R11, -R11, UR20, RZ ;  /* 0x000000140b0b7c10 */ /* 0x008fe2000fffe1ff */
[----:B--2---:R-:W-:-:S05]  /*3f50*/  IMAD.IADD R4, R10, 0x1, R9 ;  /* 0x000000010a047824 */ /* 0x004fca00078e0209 */
[----:B------:R-:W-:-:S04]  /*3f60*/  IMNMX R4, R11, R4, PT ;  /* 0x000000040b047217 */ /* 0x000fc80003800200 */
[C---:B------:R-:W-:Y:S02]  /*3f70*/  ISETP.GT.AND P2, PT, R4.reuse, 0x1, PT ;  /* 0x000000010400780c */ /* 0x040fe40003f44270 */
[C---:B------:R-:W-:Y:S02]  /*3f80*/  ISETP.GT.AND P0, PT, R4.reuse, RZ, PT ;  /* 0x000000ff0400720c */ /* 0x040fe40003f04270 */
[C---:B------:R-:W-:Y:S02]  /*3f90*/  ISETP.GT.AND P1, PT, R4.reuse, 0x8, PT ;  /* 0x000000080400780c */ /* 0x040fe40003f24270 */
[----:B------:R-:W-:Y:S02]  /*3fa0*/  ISETP.GT.AND P6, PT, R4, 0x9, PT ;  /* 0x000000090400780c */ /* 0x000fe40003fc4270 */
[----:B------:R-:W-:Y:S02]  /*3fb0*/  FSEL R12, R16, -INF , P2 ;  /* 0xff800000100c7808 */ /* 0x000fe40001000000 */
[----:B------:R-:W-:-:S02]  /*3fc0*/  FSEL R9, R37, -INF , P0 ;  /* 0xff80000025097808 */ /* 0x000fc40000000000 */
[----:B------:R-:W-:Y:S02]  /*3fd0*/  FSEL R15, R15, -INF , P1 ;  /* 0xff8000000f0f7808 */ /* 0x000fe40000800000 */
[----:B----4-:R-:W-:Y:S02]  /*3fe0*/  FSEL R16, R13, -INF , P6 ;  /* 0xff8000000d107808 */ /* 0x010fe40003000000 */
[C---:B------:R-:W-:Y:S02]  /*3ff0*/  ISETP.GT.AND P0, PT, R4.reuse, 0x10, PT ;  /* 0x000000100400780c */ /* 0x040fe40003f04270 */
[C---:B------:R-:W-:Y:S02]  /*4000*/  ISETP.GT.AND P2, PT, R4.reuse, 0x11, PT ;  /* 0x000000110400780c */ /* 0x040fe40003f44270 */
[C---:B------:R-:W-:Y:S02]  /*4010*/  ISETP.GT.AND P1, PT, R4.reuse, 0x18, PT ;  /* 0x000000180400780c */ /* 0x040fe40003f24270 */
[----:B------:R-:W-:-:S02]  /*4020*/  ISETP.GT.AND P6, PT, R4, 0x19, PT ;  /* 0x000000190400780c */ /* 0x000fc40003fc4270 */
[----:B------:R-:W-:Y:S02]  /*4030*/  FSEL R31, R31, -INF , P0 ;  /* 0xff8000001f1f7808 */ /* 0x000fe40000000000 */
[----:B------:R-:W-:Y:S02]  /*4040*/  FSEL R33, R33, -INF , P2 ;  /* 0xff80000021217808 */ /* 0x000fe40001000000 */
[----:B------:R-:W-:Y:S02]  /*4050*/  FSEL R37, R35, -INF , P1 ;  /* 0xff80000023257808 */ /* 0x000fe40000800000 */
[----:B------:R-:W-:Y:S02]  /*4060*/  FSEL R38, R34, -INF , P6 ;  /* 0xff80000022267808 */ /* 0x000fe40003000000 */
[C---:B------:R-:W-:Y:S02]  /*4070*/  ISETP.GT.AND P0, PT, R4.reuse, 0x20, PT ;  /* 0x000000200400780c */ /* 0x040fe40003f04270 */
[----:B------:R-:W-:-:S02]  /*4080*/  ISETP.GT.AND P2, PT, R4, 0x21, PT ;  /* 0x000000210400780c */ /* 0x000fc40003f44270 */
[C---:B------:R-:W-:Y:S02]  /*4090*/  ISETP.GT.AND P1, PT, R4.reuse, 0x28, PT ;  /* 0x000000280400780c */ /* 0x040fe40003f24270 */
[----:B------:R-:W-:Y:S02]  /*40a0*/  ISETP.GT.AND P6, PT, R4, 0x29, PT ;  /* 0x000000290400780c */ /* 0x000fe40003fc4270 */
[----:B------:R-:W-:Y:S02]  /*40b0*/  FMNMX.FTZ R5, R9, R12, !PT ;  /* 0x0000000c09057209 */ /* 0x000fe40007810000 */
[----:B------:R-:W-:Y:S02]  /*40c0*/  FSEL R180, R32, -INF , P0 ;  /* 0xff80000020b47808 */ /* 0x000fe40000000000 */
[----:B------:R-:W-:Y:S02]  /*40d0*/  FSEL R182, R30, -INF , P2 ;  /* 0xff8000001eb67808 */ /* 0x000fe40001000000 */
[----:B------:R-:W-:-:S02]  /*40e0*/  FSEL R181, R25, -INF , P1 ;  /* 0xff80000019b57808 */ /* 0x000fc40000800000 */
[----:B------:R-:W-:Y:S02]  /*40f0*/  FSEL R183, R24, -INF , P6 ;  /* 0xff80000018b77808 */ /* 0x000fe40003000000 */
[C---:B------:R-:W-:Y:S02]  /*4100*/  ISETP.GT.AND P0, PT, R4.reuse, 0x30, PT ;  /* 0x000000300400780c */ /* 0x040fe40003f04270 */
[C---:B------:R-:W-:Y:S02]  /*4110*/  ISETP.GT.AND P2, PT, R4.reuse, 0x31, PT ;  /* 0x000000310400780c */ /* 0x040fe40003f44270 */
[C---:B------:R-:W-:Y:S02]  /*4120*/  ISETP.GT.AND P1, PT, R4.reuse, 0x38, PT ;  /* 0x000000380400780c */ /* 0x040fe40003f24270 */
[----:B------:R-:W-:Y:S02]  /*4130*/  ISETP.GT.AND P6, PT, R4, 0x39, PT ;  /* 0x000000390400780c */ /* 0x000fe40003fc4270 */
[----:B------:R-:W-:-:S02]  /*4140*/  FMNMX.FTZ R5, R15, R5, !PT ;  /* 0x000000050f057209 */ /* 0x000fc40007810000 */
[----:B------:R-:W-:Y:S01]  /*4150*/  IMNMX R4, R11, R6, PT ;  /* 0x000000060b047217 */ /* 0x000fe20003800200 */
[----:B------:R-:W-:Y:S01]  /*4160*/  FMUL.FTZ R6, R43, c[0x0][0x320] ;  /* 0x0000c8002b067a20 */ /* 0x000fe20000410000 */
[----:B------:R-:W-:Y:S02]  /*4170*/  FSEL R209, R21, -INF , P0 ;  /* 0xff80000015d17808 */ /* 0x000fe40000000000 */
[----:B------:R-:W-:Y:S01]  /*4180*/  FSEL R207, R17, -INF , P2 ;  /* 0xff80000011cf7808 */ /* 0x000fe20001000000 */
[----:B------:R2:W-:Y:S01]  /*4190*/  MUFU.TANH R138, R6 ;  /* 0x00000006008a7308 */ /* 0x0005e20000002400 */
[----:B------:R-:W-:Y:S02]  /*41a0*/  FMNMX.FTZ R5, R16, R5, !PT ;  /* 0x0000000510057209 */ /* 0x000fe40007810000 */
[C---:B------:R-:W-:Y:S02]  /*41b0*/  ISETP.GT.AND P0, PT, R4.reuse, RZ, PT ;  /* 0x000000ff0400720c */ /* 0x040fe40003f04270 */
[----:B------:R-:W-:-:S02]  /*41c0*/  ISETP.GT.AND P2, PT, R4, 0x1, PT ;  /* 0x000000010400780c */ /* 0x000fc40003f44270 */
[----:B------:R-:W-:Y:S02]  /*41d0*/  FSEL R62, R14, -INF , P1 ;  /* 0xff8000000e3e7808 */ /* 0x000fe40000800000 */
[----:B------:R-:W-:Y:S02]  /*41e0*/  FMNMX.FTZ R135, R31, R5, !PT ;  /* 0x000000051f877209 */ /* 0x000fe40007810000 */
[----:B------:R-:W-:Y:S01]  /*41f0*/  ISETP.GT.AND P1, PT, R4, 0x8, PT ;  /* 0x000000080400780c */ /* 0x000fe20003f24270 */
[----:B------:R-:W-:Y:S01]  /*4200*/  STL [R1+0x8], R62 ;  /* 0x0000083e01007387 */ /* 0x000fe20000100800 */
[----:B------:R-:W-:Y:S02]  /*4210*/  FSEL R14, R48, -INF , P0 ;  /* 0xff800000300e7808 */ /* 0x000fe40000000000 */
[----:B------:R-:W-:Y:S01]  /*4220*/  FSEL R17, R39, -INF , P2 ;  /* 0xff80000027117808 */ /* 0x000fe20001000000 */
[----:B--2---:R-:W-:Y:S01]  /*4230*/  FMUL.FTZ R6, R63, c[0x0][0x320] ;  /* 0x0000c8003f067a20 */ /* 0x004fe20000410000 */
[----:B------:R-:W-:-:S02]  /*4240*/  FMNMX.FTZ R135, R33, R135, !PT ;  /* 0x0000008721877209 */ /* 0x000fc40007810000 */
[----:B------:R-:W-:Y:S02]  /*4250*/  ISETP.GT.AND P0, PT, R4, 0x9, PT ;  /* 0x000000090400780c */ /* 0x000fe40003f04270 */
[----:B------:R-:W-:Y:S02]  /*4260*/  FSEL R18, R18, -INF , P1 ;  /* 0xff80000012127808 */ /* 0x000fe40000800000 */
[----:B------:R-:W-:Y:S02]  /*4270*/  FMNMX.FTZ R5, R14, R17, !PT ;  /* 0x000000110e057209 */ /* 0x000fe40007810000 */
[----:B------:R-:W-:Y:S02]  /*4280*/  FMNMX.FTZ R135, R37, R135, !PT ;  /* 0x0000008725877209 */ /* 0x000fe40007810000 */
[----:B------:R-:W-:Y:S02]  /*4290*/  ISETP.GT.AND P2, PT, R4, 0x10, PT ;  /* 0x000000100400780c */ /* 0x000fe40003f44270 */
[----:B-1----:R-:W-:-:S02]  /*42a0*/  FSEL R19, R19, -INF , P0 ;  /* 0xff80000013137808 */ /* 0x002fc40000000000 */
        /* <DEDUP_REMOVED lines=29> */
[----:B------:R-:W-:-:S02]  /*4480*/  FSEL R20, R20, -INF , P6 ;  /* 0xff80000014147808 */ /* 0x000fc40003000000 */
[----:B------:R-:W-:Y:S02]  /*4490*/  FMNMX.FTZ R135, R62, R135, !PT ;  /* 0x000000873e877209 */ /* 0x000fe40007810000 */
[----:B------:R-:W-:Y:S01]  /*44a0*/  ISETP.GT.AND P1, PT, R4, 0x30, PT ;  /* 0x000000300400780c */ /* 0x000fe20003f24270 */
[----:B------:R-:W-:Y:S01]  /*44b0*/  STL [R1+0x4], R20 ;  /* 0x0000041401007387 */ /* 0x000fe20000100800 */
[----:B------:R-:W-:Y:S02]  /*44c0*/  FSEL R176, R41, -INF , P0 ;  /* 0xff80000029b07808 */ /* 0x000fe40000000000 */
[----:B------:R-:W-:Y:S02]  /*44d0*/  FMNMX.FTZ R5, R177, R5, !PT ;  /* 0x00000005b1057209 */ /* 0x000fe40007810000 */
[----:B------:R-:W-:Y:S02]  /*44e0*/  FMNMX.FTZ R135, R20, R135, !PT ;  /* 0x0000008714877209 */ /* 0x000fe40007810000 */
[----:B------:R-:W-:-:S02]  /*44f0*/  ISETP.GT.AND P0, PT, R4, 0x31, PT ;  /* 0x000000310400780c */ /* 0x000fc40003f04270 */
[----:B------:R-:W-:Y:S01]  /*4500*/  FSEL R208, R40, -INF , P1 ;  /* 0xff80000028d07808 */ /* 0x000fe20000800000 */
[----:B------:R-:W1:Y:S01]  /*4510*/  SHFL.BFLY PT, R7, R135, 0x2, 0x1f ;  /* 0x0c401f0087077f89 */ /* 0x000e6200000e0000 */
[----:B------:R-:W-:Y:S02]  /*4520*/  FMNMX.FTZ R5, R176, R5, !PT ;  /* 0x00000005b0057209 */ /* 0x000fe40007810000 */
[----:B------:R-:W-:Y:S02]  /*4530*/  ISETP.GT.AND P1, PT, R4, 0x38, PT ;  /* 0x000000380400780c */ /* 0x000fe40003f24270 */
[----:B------:R-:W-:Y:S02]  /*4540*/  FSEL R172, R36, -INF , P0 ;  /* 0xff80000024ac7808 */ /* 0x000fe40000000000 */
[----:B------:R-:W-:Y:S01]  /*4550*/  FMNMX.FTZ R5, R208, R5, !PT ;  /* 0x00000005d0057209 */ /* 0x000fe20007810000 */
[----:B------:R2:W-:Y:S01]  /*4560*/  MUFU.TANH R36, R6 ;  /* 0x0000000600247308 */ /* 0x0005e20000002400 */
[----:B------:R-:W-:-:S02]  /*4570*/  ISETP.GT.AND P0, PT, R4, 0x39, PT ;  /* 0x000000390400780c */ /* 0x000fc40003f04270 */
[----:B------:R-:W-:Y:S02]  /*4580*/  FSEL R13, R29, -INF , P1 ;  /* 0xff8000001d0d7808 */ /* 0x000fe40000800000 */
[----:B------:R-:W-:Y:S01]  /*4590*/  FMNMX.FTZ R4, R172, R5, !PT ;  /* 0x00000005ac047209 */ /* 0x000fe20007810000 */
[----:B------:R-:W-:Y:S01]  /*45a0*/  FMUL.FTZ R5, R58, c[0x0][0x320] ;  /* 0x0000c8003a057a20 */ /* 0x000fe20000410000 */
[----:B------:R-:W-:Y:S01]  /*45b0*/  FSEL R245, R28, -INF , P0 ;  /* 0xff8000001cf57808 */ /* 0x000fe20000000000 */
[----:B------:R-:W-:Y:S01]  /*45c0*/  STL [R1], R13 ;  /* 0x0000000d01007387 */ /* 0x000fe20000100800 */
[----:B------:R-:W-:Y:S01]  /*45d0*/  FMNMX.FTZ R4, R13, R4, !PT ;  /* 0x000000040d047209 */ /* 0x000fe20007810000 */
[----:B------:R3:W-:Y:S02]  /*45e0*/  MUFU.TANH R24, R5 ;  /* 0x0000000500187308 */ /* 0x0007e40000002400 */
[----:B------:R-:W-:Y:S01]  /*45f0*/  STL [R1+0xa0], R245 ;  /* 0x0000a0f501007387 */ /* 0x000fe20000100800 */
[----:B------:R-:W-:-:S02]  /*4600*/  FMNMX.FTZ R4, R245, R4, !PT ;  /* 0x00000004f5047209 */ /* 0x000fc40007810000 */
[----:B-1----:R-:W-:-:S03]  /*4610*/  FMNMX.FTZ R135, R135, R7, !PT ;  /* 0x0000000787877209 */ /* 0x002fc60007810000 */
[----:B--2---:R-:W1:Y:S04]  /*4620*/  SHFL.BFLY PT, R6, R4, 0x2, 0x1f ;  /* 0x0c401f0004067f89 */ /* 0x004e6800000e0000 */
[----:B------:R-:W2:Y:S01]  /*4630*/  SHFL.BFLY PT, R7, R135, 0x1, 0x1f ;  /* 0x0c201f0087077f89 */ /* 0x000ea200000e0000 */
[----:B---3--:R-:W-:-:S04]  /*4640*/  FMUL.FTZ R5, R46, c[0x0][0x320] ;  /* 0x0000c8002e057a20 */ /* 0x008fc80000410000 */
[----:B------:R3:W-:Y:S01]  /*4650*/  MUFU.TANH R133, R5 ;  /* 0x0000000500857308 */ /* 0x0007e20000002400 */
[----:B-1----:R-:W-:Y:S02]  /*4660*/  FMNMX.FTZ R4, R4, R6, !PT ;  /* 0x0000000604047209 */ /* 0x002fe40007810000 */
[----:B------:R-:W-:Y:S01]  /*4670*/  SHFL.IDX PT, R6, R8, 0x1, 0x1c1f ;  /* 0x003c1f0008067f89 */ /* 0x000fe200000e0000 */
[----:B---3--:R-:W-:Y:S01]  /*4680*/  FMUL.FTZ R5, R47, c[0x0][0x320] ;  /* 0x0000c8002f057a20 */ /* 0x008fe20000410000 */
[----:B--2---:R-:W-:Y:S02]  /*4690*/  FMNMX.FTZ R135, R135, R7, !PT ;  /* 0x0000000787877209 */ /* 0x004fe40007810000 */
[----:B------:R-:W1:Y:S01]  /*46a0*/  SHFL.BFLY PT, R134, R4, 0x1, 0x1f ;  /* 0x0c201f0004867f89 */ /* 0x000e6200000e0000 */
[----:B------:R2:W-:Y:S01]  /*46b0*/  MUFU.TANH R132, R5 ;  /* 0x0000000500847308 */ /* 0x0005e20000002400 */
[C---:B------:R-:W-:Y:S02]  /*46c0*/  FSETP.NEU.FTZ.AND P0, PT, R135.reuse, -INF , PT ;  /* 0xff8000008700780b */ /* 0x040fe40003f1d000 */
[----:B------:R-:W3:Y:S01]  /*46d0*/  SHFL.IDX PT, R7, R8, RZ, 0x1c1f ;  /* 0x001c1fff08077589 */ /* 0x000ee200000e0000 */
[----:B------:R-:W-:-:S03]  /*46e0*/  FMUL.FTZ R13, R135, c[0x0][0x2d0] ;  /* 0x0000b400870d7a20 */ /* 0x000fc60000410000 */
[----:B------:R-:W-:Y:S02]  /*46f0*/  LDSM.16.MT88.4 R44, [R225+0x900] ;  /* 0x00090000e12c783b */ /* 0x000fe40000004200 */
[----:B------:R-:W-:Y:S02]  /*4700*/  FSEL R13, R13, RZ, P0 ;  /* 0x000000ff0d0d7208 */ /* 0x000fe40000000000 */
[----:B------:R-:W-:Y:S01]  /*4710*/  STL [R1+0xa4], R135 ;  /* 0x0000a48701007387 */ /* 0x000fe20000100800 */
[----:B--2---:R-:W-:-:S04]  /*4720*/  FMUL.FTZ R5, R59, c[0x0][0x320] ;  /* 0x0000c8003b057a20 */ /* 0x004fc80000410000 */
[----:B------:R2:W-:Y:S01]  /*4730*/  MUFU.TANH R21, R5 ;  /* 0x0000000500157308 */ /* 0x0005e20000002400 */
[----:B-1----:R-:W-:Y:S01]  /*4740*/  FMNMX.FTZ R134, R4, R134, !PT ;  /* 0x0000008604867209 */ /* 0x002fe20007810000 */
[----:B------:R-:W-:-:S03]  /*4750*/  FFMA.FTZ R4, R15, c[0x0][0x2d0], -R13 ;  /* 0x0000b4000f047a23 */ /* 0x000fc6000001080d */
[----:B------:R-:W-:Y:S01]  /*4760*/  FSETP.NEU.FTZ.AND P0, PT, R134, -INF , PT ;  /* 0xff8000008600780b */ /* 0x000fe20003f1d000 */
[----:B------:R-:W-:Y:S01]  /*4770*/  STL [R1+0xa8], R134 ;  /* 0x0000a88601007387 */ /* 0x000fe20000100800 */
[----:B---3--:R-:W-:Y:S01]  /*4780*/  IADD3 R8, R10, R7, RZ ;  /* 0x000000070a087210 */ /* 0x008fe20007ffe0ff */
[----:B------:R1:W-:Y:S03]  /*4790*/  MUFU.EX2 R233, R4 ;  /* 0x0000000400e97308 */ /* 0x0003e60000000800 */
[----:B------:R-:W-:Y:S01]  /*47a0*/  IMNMX R8, R11, R8, PT ;  /* 0x000000080b087217 */ /* 0x000fe20003800200 */
[----:B--2---:R-:W-:-:S03]  /*47b0*/  FMUL.FTZ R5, R26, c[0x0][0x320] ;  /* 0x0000c8001a057a20 */ /* 0x004fc60000410000 */
[C---:B------:R-:W-:Y:S02]  /*47c0*/  ISETP.GT.AND P6, PT, R8.reuse, RZ, PT ;  /* 0x000000ff0800720c */ /* 0x040fe40003fc4270 */
[C---:B------:R-:W-:Y:S01]  /*47d0*/  ISETP.GT.AND P2, PT, R8.reuse, 0x1, PT ;  /* 0x000000010800780c */ /* 0x040fe20003f44270 */
[----:B------:R2:W-:Y:S01]  /*47e0*/  MUFU.TANH R186, R5 ;  /* 0x0000000500ba7308 */ /* 0x0005e20000002400 */
[----:B------:R-:W-:Y:S02]  /*47f0*/  ISETP.GT.AND P1, PT, R8, 0x8, PT ;  /* 0x000000080800780c */ /* 0x000fe40003f24270 */
[----:B------:R-:W-:Y:S01]  /*4800*/  FSEL R20, R70, -INF , P2 ;  /* 0xff80000046147808 */ /* 0x000fe20001000000 */
[----:B-1----:R-:W-:Y:S01]  /*4810*/  FFMA.FTZ R4, R16, c[0x0][0x2d0], -R13 ;  /* 0x0000b40010047a23 */ /* 0x002fe2000001080d */
[----:B------:R-:W-:Y:S02]  /*4820*/  FSEL R16, R71, -INF , P6 ;  /* 0xff80000047107808 */ /* 0x000fe40003000000 */
[C---:B------:R-:W-:Y:S01]  /*4830*/  ISETP.GT.AND P6, PT, R8.reuse, 0x10, PT ;  /* 0x000000100800780c */ /* 0x040fe20003fc4270 */
[----:B------:R-:W1:Y:S01]  /*4840*/  MUFU.EX2 R238, R4 ;  /* 0x0000000400ee7308 */ /* 0x000e620000000800 */
[----:B------:R-:W-:-:S02]  /*4850*/  ISETP.GT.AND P2, PT, R8, 0x11, PT ;  /* 0x000000110800780c */ /* 0x000fc40003f44270 */
[----:B------:R-:W-:Y:S02]  /*4860*/  FSEL R26, R61, -INF , P6 ;  /* 0xff8000003d1a7808 */ /* 0x000fe40003000000 */
[----:B------:R-:W-:Y:S01]  /*4870*/  ISETP.GT.AND P6, PT, R8, 0x20, PT ;  /* 0x000000200800780c */ /* 0x000fe20003fc4270 */
[----:B--2---:R-:W-:Y:S01]  /*4880*/  FMUL.FTZ R5, R27, c[0x0][0x320] ;  /* 0x0000c8001b057a20 */ /* 0x004fe20000410000 */
[----:B------:R-:W-:Y:S02]  /*4890*/  FSEL R27, R60, -INF , P2 ;  /* 0xff8000003c1b7808 */ /* 0x000fe40001000000 */
[----:B------:R-:W-:Y:S01]  /*48a0*/  ISETP.GT.AND P2, PT, R8, 0x21, PT ;  /* 0x000000210800780c */ /* 0x000fe20003f44270 */
[----:B------:R2:W3:Y:S01]  /*48b0*/  MUFU.TANH R187, R5 ;  /* 0x0000000500bb7308 */ /* 0x0004e20000002400 */
[----:B------:R-:W-:Y:S02]  /*48c0*/  FSEL R168, R168, -INF , P6 ;  /* 0xff800000a8a87808 */ /* 0x000fe40003000000 */
[----:B------:R-:W-:-:S02]  /*48d0*/  FSEL R171, R171, -INF , P2 ;  /* 0xff800000abab7808 */ /* 0x000fc40001000000 */
[C---:B------:R-:W-:Y:S01]  /*48e0*/  ISETP.GT.AND P6, PT, R8.reuse, 0x30, PT ;  /* 0x000000300800780c */ /* 0x040fe20003fc4270 */
[----:B-1----:R-:W-:Y:S01]  /*48f0*/  STL [R1+0xac], R238 ;  /* 0x0000acee01007387 */ /* 0x002fe20000100800 */
[----:B------:R-:W-:Y:S02]  /*4900*/  ISETP.GT.AND P2, PT, R8, 0x31, PT ;  /* 0x000000310800780c */ /* 0x000fe40003f44270 */
[----:B------:R-:W-:Y:S02]  /*4910*/  FSEL R191, R191, -INF , P6 ;  /* 0xff800000bfbf7808 */ /* 0x000fe40003000000 */
[----:B------:R-:W-:Y:S01]  /*4920*/  FSEL R200, R200, -INF , P2 ;  /* 0xff800000c8c87808 */ /* 0x000fe20001000000 */
[----:B--2---:R-:W-:-:S04]  /*4930*/  FMUL.FTZ R5, R22, c[0x0][0x320] ;  /* 0x0000c80016057a20 */ /* 0x004fc80000410000 */
[----:B------:R1:W2:Y:S02]  /*4940*/  MUFU.TANH R188, R5 ;  /* 0x0000000500bc7308 */ /* 0x0002a40000002400 */
[----:B-1----:R-:W-:Y:S02]  /*4950*/  FFMA.FTZ R5, R9, c[0x0][0x2d0], -R13 ;  /* 0x0000b40009057a23 */ /* 0x002fe4000001080d */
[----:B------:R-:W-:-:S04]  /*4960*/  FMUL.FTZ R9, R23, c[0x0][0x320] ;  /* 0x0000c80017097a20 */ /* 0x000fc80000410000 */
[----:B------:R1:W-:Y:S08]  /*4970*/  MUFU.EX2 R205, R5 ;  /* 0x0000000500cd7308 */ /* 0x0003f00000000800 */
[----:B------:R-:W4:Y:S01]  /*4980*/  MUFU.TANH R185, R9 ;  /* 0x0000000900b97308 */ /* 0x000f220000002400 */
[----:B-1----:R-:W-:Y:S02]  /*4990*/  FFMA.FTZ R5, R12, c[0x0][0x2d0], -R13 ;  /* 0x0000b4000c057a23 */ /* 0x002fe4000001080d */
[----:B------:R-:W-:-:S05]  /*49a0*/  FMUL.FTZ R12, R134, c[0x0][0x2d0] ;  /* 0x0000b400860c7a20 */ /* 0x000fca0000410000 */
[----:B------:R1:W1:Y:S01]  /*49b0*/  MUFU.EX2 R206, R5 ;  /* 0x0000000500ce7308 */ /* 0x0002620000000800 */
[----:B------:R-:W-:Y:S02]  /*49c0*/  FSEL R12, R12, RZ, P0 ;  /* 0x000000ff0c0c7208 */ /* 0x000fe40000000000 */
[----:B------:R-:W-:-:S03]  /*49d0*/  ISETP.GT.AND P0, PT, R8, 0x9, PT ;  /* 0x000000090800780c */ /* 0x000fc60003f04270 */
[--C-:B------:R-:W-:Y:S01]  /*49e0*/  FFMA.FTZ R0, R18, c[0x0][0x2d0], -R12.reuse ;  /* 0x0000b40012007a23 */ /* 0x100fe2000001080c */
[----:B------:R-:W-:Y:S01]  /*49f0*/  FSEL R25, R68, -INF , P0 ;  /* 0xff80000044197808 */ /* 0x000fe20000000000 */
[--C-:B------:R-:W-:Y:S01]  /*4a00*/  FFMA.FTZ R3, R17, c[0x0][0x2d0], -R12.reuse ;  /* 0x0000b40011037a23 */ /* 0x100fe2000001080c */
[----:B------:R-:W-:Y:S01]  /*4a10*/  ISETP.GT.AND P0, PT, R8, 0x19, PT ;  /* 0x000000190800780c */ /* 0x000fe20003f04270 */
[----:B------:R2:W-:Y:S01]  /*4a20*/  MUFU.EX2 R234, R0 ;  /* 0x0000000000ea7308 */ /* 0x0005e20000000800 */
[----:B------:R-:W-:Y:S02]  /*4a30*/  FFMA.FTZ R4, R14, c[0x0][0x2d0], -R12 ;  /* 0x0000b4000e047a23 */ /* 0x000fe4000001080c */
[----:B------:R-:W-:Y:S01]  /*4a40*/  FSEL R30, R56, -INF , P0 ;  /* 0xff800000381e7808 */ /* 0x000fe20000000000 */
[----:B-1----:R-:W-:Y:S01]  /*4a50*/  IMAD.IADD R5, R10, 0x1, R6 ;  /* 0x000000010a057824 */ /* 0x002fe200078e0206 */
[----:B------:R-:W-:Y:S02]  /*4a60*/  ISETP.GT.AND P0, PT, R8, 0x29, PT ;  /* 0x000000290800780c */ /* 0x000fe40003f04270 */
[----:B------:R-:W-:Y:S01]  /*4a70*/  F2FP.PACK_AB R6, R238, R233 ;  /* 0x000000e9ee06723e */ /* 0x000fe200000000ff */
[----:B------:R1:W-:Y:S01]  /*4a80*/  MUFU.EX2 R203, R3 ;  /* 0x0000000300cb7308 */ /* 0x0003e20000000800 */
[----:B------:R-:W-:-:S02]  /*4a90*/  IMNMX R2, R11, R5, PT ;  /* 0x000000050b027217 */ /* 0x000fc40003800200 */
[----:B------:R-:W-:Y:S02]  /*4aa0*/  FSEL R169, R169, -INF , P0 ;  /* 0xff800000a9a97808 */ /* 0x000fe40000000000 */
[C---:B------:R-:W-:Y:S02]  /*4ab0*/  ISETP.GT.AND P6, PT, R2.reuse, RZ, PT ;  /* 0x000000ff0200720c */ /* 0x040fe40003fc4270 */
[----:B------:R-:W-:Y:S01]  /*4ac0*/  ISETP.GT.AND P2, PT, R2, 0x1, PT ;  /* 0x000000010200780c */ /* 0x000fe20003f44270 */
[----:B--2---:R-:W-:Y:S01]  /*4ad0*/  FFMA.FTZ R0, R19, c[0x0][0x2d0], -R12 ;  /* 0x0000b40013007a23 */ /* 0x004fe2000001080c */
[----:B------:R-:W-:Y:S01]  /*4ae0*/  FSEL R19, R69, -INF , P1 ;  /* 0xff80000045137808 */ /* 0x000fe20000800000 */
[----:B------:R-:W2:Y:S01]  /*4af0*/  MUFU.EX2 R173, R4 ;  /* 0x0000000400ad7308 */ /* 0x000ea20000000800 */
[C---:B------:R-:W-:Y:S01]  /*4b00*/  ISETP.GT.AND P1, PT, R8.reuse, 0x18, PT ;  /* 0x000000180800780c */ /* 0x040fe20003f24270 */
[----:B------:R-:W-:Y:S01]  /*4b10*/  LDSM.16.MT88.4 R68, [R226+0x900] ;  /* 0x00090000e244783b */ /* 0x000fe20000004200 */
[----:B------:R-:W-:-:S02]  /*4b20*/  ISETP.GT.AND P0, PT, R8, 0x39, PT ;  /* 0x000000390800780c */ /* 0x000fc40003f04270 */
[----:B------:R-:W-:Y:S01]  /*4b30*/  FSEL R29, R57, -INF , P1 ;  /* 0xff800000391d7808 */ /* 0x000fe20000800000 */
[----:B-1----:R-:W-:Y:S01]  /*4b40*/  FFMA.FTZ R3, R31, c[0x0][0x2d0], -R13 ;  /* 0x0000b4001f037a23 */ /* 0x002fe2000001080d */
[----:B------:R-:W-:Y:S01]  /*4b50*/  ISETP.GT.AND P1, PT, R8, 0x28, PT ;  /* 0x000000280800780c */ /* 0x000fe20003f24270 */
[----:B------:R1:W1:Y:S01]  /*4b60*/  MUFU.EX2 R174, R0 ;  /* 0x0000000000ae7308 */ /* 0x0002620000000800 */
[----:B------:R-:W-:Y:S01]  /*4b70*/  FSEL R18, R50, -INF , P6 ;  /* 0xff80000032127808 */ /* 0x000fe20003000000 */
[----:B------:R-:W-:Y:S01]  /*4b80*/  LDSM.16.MT88.4 R56, [R228+0x900] ;  /* 0x00090000e438783b */ /* 0x000fe20000004200 */
[----:B------:R-:W-:Y:S02]  /*4b90*/  FSEL R170, R170, -INF , P1 ;  /* 0xff800000aaaa7808 */ /* 0x000fe40000800000 */
[----:B------:R-:W-:Y:S02]  /*4ba0*/  ISETP.GT.AND P1, PT, R8, 0x38, PT ;  /* 0x000000380800780c */ /* 0x000fe40003f24270 */
[----:B------:R-:W-:Y:S01]  /*4bb0*/  FSEL R17, R36, -INF , P2 ;  /* 0xff80000024117808 */ /* 0x000fe20001000000 */
[----:B------:R2:W-:Y:S01]  /*4bc0*/  MUFU.EX2 R210, R3 ;  /* 0x0000000300d27308 */ /* 0x0005e20000000800 */
[----:B------:R-:W-:-:S02]  /*4bd0*/  FSEL R201, R201, -INF , P1 ;  /* 0xff800000c9c97808 */ /* 0x000fc40000800000 */
[----:B------:R-:W-:Y:S02]  /*4be0*/  ISETP.GT.AND P1, PT, R2, 0x8, PT ;  /* 0x000000080200780c */ /* 0x000fe40003f24270 */
[----:B------:R-:W-:Y:S02]  /*4bf0*/  FSEL R202, R202, -INF , P0 ;  /* 0xff800000caca7808 */ /* 0x000fe40000000000 */
[----:B------:R-:W-:Y:S02]  /*4c00*/  ISETP.GT.AND P0, PT, R2, 0x9, PT ;  /* 0x000000090200780c */ /* 0x000fe40003f04270 */
[----:B-1----:R-:W-:Y:S02]  /*4c10*/  FMNMX.FTZ R0, R16, R20, !PT ;  /* 0x0000001410007209 */ /* 0x002fe40007810000 */
[----:B------:R-:W-:Y:S02]  /*4c20*/  FSEL R24, R24, -INF , P1 ;  /* 0xff80000018187808 */ /* 0x000fe40000800000 */
[----:B------:R-:W-:-:S02]  /*4c30*/  FMNMX.FTZ R0, R19, R0, !PT ;  /* 0x0000000013007209 */ /* 0x000fc40007810000 */
[----:B------:R-:W-:Y:S01]  /*4c40*/  FMNMX.FTZ R8, R18, R17, !PT ;  /* 0x0000001112087209 */ /* 0x000fe20007810000 */
[----:B--2---:R-:W-:Y:S01]  /*4c50*/  FFMA.FTZ R3, R33, c[0x0][0x2d0], -R13 ;  /* 0x0000b40021037a23 */ /* 0x004fe2000001080d */
[----:B------:R-:W-:Y:S02]  /*4c60*/  FMNMX.FTZ R0, R25, R0, !PT ;  /* 0x0000000019007209 */ /* 0x000fe40007810000 */
[----:B------:R-:W-:Y:S01]  /*4c70*/  ISETP.GT.AND P6, PT, R2, 0x10, PT ;  /* 0x000000100200780c */ /* 0x000fe20003fc4270 */
[----:B------:R1:W2:Y:S01]  /*4c80*/  MUFU.EX2 R229, R3 ;  /* 0x0000000300e57308 */ /* 0x0002a20000000800 */
[----:B------:R-:W-:Y:S02]  /*4c90*/  FMNMX.FTZ R0, R26, R0, !PT ;  /* 0x000000001a007209 */ /* 0x000fe40007810000 */
[----:B------:R-:W-:Y:S02]  /*4ca0*/  FSEL R23, R21, -INF , P0 ;  /* 0xff80000015177808 */ /* 0x000fe40000000000 */
[----:B------:R-:W-:-:S02]  /*4cb0*/  FMNMX.FTZ R0, R27, R0, !PT ;  /* 0x000000001b007209 */ /* 0x000fc40007810000 */
[----:B------:R-:W-:Y:S02]  /*4cc0*/  FMNMX.FTZ R8, R24, R8, !PT ;  /* 0x0000000818087209 */ /* 0x000fe40007810000 */
[----:B------:R-:W-:Y:S02]  /*4cd0*/  FMNMX.FTZ R0, R29, R0, !PT ;  /* 0x000000001d007209 */ /* 0x000fe40007810000 */
[----:B------:R-:W-:Y:S02]  /*4ce0*/  ISETP.GT.AND P2, PT, R2, 0x11, PT ;  /* 0x000000110200780c */ /* 0x000fe40003f44270 */
[----:B------:R-:W-:Y:S02]  /*4cf0*/  FMNMX.FTZ R0, R30, R0, !PT ;  /* 0x000000001e007209 */ /* 0x000fe40007810000 */
[----:B------:R-:W-:Y:S02]  /*4d00*/  FSEL R22, R72, -INF , P6 ;  /* 0xff80000048167808 */ /* 0x000fe40003000000 */
[----:B------:R-:W-:Y:S01]  /*4d10*/  FMNMX.FTZ R0, R168, R0, !PT ;  /* 0x00000000a8007209 */ /* 0x000fe20007810000 */
[----:B------:R-:W-:Y:S01]  /*4d20*/  LDSM.16.MT88.4 R72, [R226+0x2900] ;  /* 0x00290000e248783b */ /* 0x000fe20000004200 */
[----:B-1----:R-:W-:Y:S01]  /*4d30*/  FMNMX.FTZ R3, R23, R8, !PT ;  /* 0x0000000817037209 */ /* 0x002fe20007810000 */
[----:B------:R-:W-:Y:S01]  /*4d40*/  FFMA.FTZ R8, R37, c[0x0][0x2d0], -R13 ;  /* 0x0000b40025087a23 */ /* 0x000fe2000001080d */
[----:B------:R-:W-:-:S02]  /*4d50*/  FMNMX.FTZ R0, R171, R0, !PT ;  /* 0x00000000ab007209 */ /* 0x000fc40007810000 */
[----:B------:R-:W-:Y:S01]  /*4d60*/  ISETP.GT.AND P1, PT, R2, 0x18, PT ;  /* 0x000000180200780c */ /* 0x000fe20003f24270 */
[----:B------:R1:W-:Y:S01]  /*4d70*/  MUFU.EX2 R204, R8 ;  /* 0x0000000800cc7308 */ /* 0x0003e20000000800 */
[----:B------:R-:W-:Y:S02]  /*4d80*/  FMNMX.FTZ R0, R170, R0, !PT ;  /* 0x00000000aa007209 */ /* 0x000fe40007810000 */
[----:B------:R-:W-:Y:S02]  /*4d90*/  FSEL R21, R55, -INF , P2 ;  /* 0xff80000037157808 */ /* 0x000fe40001000000 */
[----:B------:R-:W-:Y:S02]  /*4da0*/  FMNMX.FTZ R0, R169, R0, !PT ;  /* 0x00000000a9007209 */ /* 0x000fe40007810000 */
[----:B------:R-:W-:Y:S02]  /*4db0*/  FMNMX.FTZ R3, R22, R3, !PT ;  /* 0x0000000316037209 */ /* 0x000fe40007810000 */
[----:B------:R-:W-:-:S02]  /*4dc0*/  FMNMX.FTZ R0, R191, R0, !PT ;  /* 0x00000000bf007209 */ /* 0x000fc40007810000 */
[----:B------:R-:W-:Y:S02]  /*4dd0*/  ISETP.GT.AND P0, PT, R2, 0x19, PT ;  /* 0x000000190200780c */ /* 0x000fe40003f04270 */
[----:B------:R-:W-:Y:S02]  /*4de0*/  FMNMX.FTZ R0, R200, R0, !PT ;  /* 0x00000000c8007209 */ /* 0x000fe40007810000 */
[----:B------:R-:W-:Y:S01]  /*4df0*/  FSEL R28, R54, -INF , P1 ;  /* 0xff800000361c7808 */ /* 0x000fe20000800000 */
[----:B-1----:R-:W-:Y:S01]  /*4e00*/  FFMA.FTZ R8, R38, c[0x0][0x2d0], -R13 ;  /* 0x0000b40026087a23 */ /* 0x002fe2000001080d */
[----:B------:R-:W-:Y:S01]  /*4e10*/  FMNMX.FTZ R0, R201, R0, !PT ;  /* 0x00000000c9007209 */ /* 0x000fe20007810000 */
[----:B------:R-:W-:Y:S01]  /*4e20*/  LDSM.16.MT88.4 R52, [R227+0x900] ;  /* 0x00090000e334783b */ /* 0x000fe20000004200 */
[----:B------:R-:W-:Y:S01]  /*4e30*/  FMNMX.FTZ R3, R21, R3, !PT ;  /* 0x0000000315037209 */ /* 0x000fe20007810000 */
[----:B------:R1:W1:Y:S01]  /*4e40*/  MUFU.EX2 R232, R8 ;  /* 0x0000000800e87308 */ /* 0x0002620000000800 */
[----:B------:R-:W-:-:S02]  /*4e50*/  FMNMX.FTZ R0, R202, R0, !PT ;  /* 0x00000000ca007209 */ /* 0x000fc40007810000 */
[----:B------:R-:W-:Y:S02]  /*4e60*/  ISETP.GT.AND P6, PT, R2, 0x20, PT ;  /* 0x000000200200780c */ /* 0x000fe40003fc4270 */
[----:B------:R-:W-:Y:S01]  /*4e70*/  FSEL R36, R51, -INF , P0 ;  /* 0xff80000033247808 */ /* 0x000fe20000000000 */
[----:B------:R-:W2:Y:S01]  /*4e80*/  SHFL.BFLY PT, R9, R0, 0x2, 0x1f ;  /* 0x0c401f0000097f89 */ /* 0x000ea200000e0000 */
[----:B------:R-:W-:Y:S02]  /*4e90*/  FMNMX.FTZ R3, R28, R3, !PT ;  /* 0x000000031c037209 */ /* 0x000fe40007810000 */
[----:B------:R-:W-:Y:S02]  /*4ea0*/  ISETP.GT.AND P2, PT, R2, 0x21, PT ;  /* 0x000000210200780c */ /* 0x000fe40003f44270 */
[----:B------:R-:W-:Y:S02]  /*4eb0*/  FSEL R139, R139, -INF , P6 ;  /* 0xff8000008b8b7808 */ /* 0x000fe40003000000 */
[----:B------:R-:W-:-:S02]  /*4ec0*/  FMNMX.FTZ R3, R36, R3, !PT ;  /* 0x0000000324037209 */ /* 0x000fc40007810000 */
[----:B------:R-:W-:Y:S01]  /*4ed0*/  ISETP.GT.AND P1, PT, R2, 0x28, PT ;  /* 0x000000280200780c */ /* 0x000fe20003f24270 */
[----:B-1----:R-:W-:Y:S01]  /*4ee0*/  FFMA.FTZ R8, R32, c[0x0][0x2d0], -R12 ;  /* 0x0000b40020087a23 */ /* 0x002fe2000001080c */
[----:B------:R-:W-:Y:S02]  /*4ef0*/  FSEL R138, R138, -INF , P2 ;  /* 0xff8000008a8a7808 */ /* 0x000fe40001000000 */
[----:B------:R-:W-:Y:S01]  /*4f00*/  FMNMX.FTZ R3, R139, R3, !PT ;  /* 0x000000038b037209 */ /* 0x000fe20007810000 */
[----:B------:R1:W-:Y:S01]  /*4f10*/  MUFU.EX2 R231, R8 ;  /* 0x0000000800e77308 */ /* 0x0003e20000000800 */
[----:B------:R-:W-:Y:S02]  /*4f20*/  ISETP.GT.AND P0, PT, R2, 0x29, PT ;  /* 0x000000290200780c */ /* 0x000fe40003f04270 */
[----:B------:R-:W-:Y:S02]  /*4f30*/  FSEL R133, R133, -INF , P1 ;  /* 0xff80000085857808 */ /* 0x000fe40000800000 */
[----:B------:R-:W-:-:S02]  /*4f40*/  FMNMX.FTZ R3, R138, R3, !PT ;  /* 0x000000038a037209 */ /* 0x000fc40007810000 */
[----:B------:R-:W-:Y:S02]  /*4f50*/  ISETP.GT.AND P6, PT, R2, 0x30, PT ;  /* 0x000000300200780c */ /* 0x000fe40003fc4270 */
[----:B------:R-:W-:Y:S02]  /*4f60*/  FSEL R132, R132, -INF , P0 ;  /* 0xff80000084847808 */ /* 0x000fe40000000000 */
[----:B------:R-:W-:Y:S02]  /*4f70*/  FMNMX.FTZ R3, R133, R3, !PT ;  /* 0x0000000385037209 */ /* 0x000fe40007810000 */
[----:B------:R-:W-:Y:S02]  /*4f80*/  ISETP.GT.AND P2, PT, R2, 0x31, PT ;  /* 0x000000310200780c */ /* 0x000fe40003f44270 */
[----:B------:R-:W-:Y:S02]  /*4f90*/  FSEL R186, R186, -INF , P6 ;  /* 0xff800000baba7808 */ /* 0x000fe40003000000 */
[----:B------:R-:W-:-:S02]  /*4fa0*/  FMNMX.FTZ R3, R132, R3, !PT ;  /* 0x0000000384037209 */ /* 0x000fc40007810000 */
[----:B--2---:R-:W-:Y:S02]  /*4fb0*/  FMNMX.FTZ R0, R0, R9, !PT ;  /* 0x0000000900007209 */ /* 0x004fe40007810000 */
[----:B------:R-:W-:Y:S02]  /*4fc0*/  ISETP.GT.AND P1, PT, R2, 0x38, PT ;  /* 0x000000380200780c */ /* 0x000fe40003f24270 */
[----:B---3--:R-:W-:Y:S01]  /*4fd0*/  FSEL R187, R187, -INF , P2 ;  /* 0xff800000bbbb7808 */ /* 0x008fe20001000000 */
[----:B------:R-:W2:Y:S01]  /*4fe0*/  SHFL.BFLY PT, R15, R0, 0x1, 0x1f ;  /* 0x0c201f00000f7f89 */ /* 0x000ea200000e0000 */
[----:B------:R-:W-:Y:S02]  /*4ff0*/  FMNMX.FTZ R3, R186, R3, !PT ;  /* 0x00000003ba037209 */ /* 0x000fe40007810000 */
[----:B------:R-:W-:Y:S01]  /*5000*/  ISETP.GT.AND P0, PT, R2, 0x39, PT ;  /* 0x000000390200780c */ /* 0x000fe20003f04270 */
[----:B------:R-:W-:Y:S01]  /*5010*/  FFMA.FTZ R2, R35, c[0x0][0x2d0], -R12 ;  /* 0x0000b40023027a23 */ /* 0x000fe2000001080c */
[----:B------:R-:W-:-:S02]  /*5020*/  FSEL R188, R188, -INF , P1 ;  /* 0xff800000bcbc7808 */ /* 0x000fc40000800000 */
[----:B------:R-:W-:Y:S01]  /*5030*/  FMNMX.FTZ R3, R187, R3, !PT ;  /* 0x00000003bb037209 */ /* 0x000fe20007810000 */
[----:B------:R3:W2:Y:S01]  /*5040*/  MUFU.EX2 R224, R2 ;  /* 0x0000000200e07308 */ /* 0x0006a20000000800 */
[----:B----4-:R-:W-:Y:S02]  /*5050*/  FSEL R185, R185, -INF , P0 ;  /* 0xff800000b9b97808 */ /* 0x010fe40000000000 */
[----:B------:R-:W-:Y:S02]  /*5060*/  FMNMX.FTZ R3, R188, R3, !PT ;  /* 0x00000003bc037209 */ /* 0x000fe40007810000 */
[----:B------:R-:W-:Y:S02]  /*5070*/  F2FP.PACK_AB R4, R206, R205 ;  /* 0x000000cdce04723e */ /* 0x000fe400000000ff */
[----:B------:R-:W-:Y:S02]  /*5080*/  FMNMX.FTZ R3, R185, R3, !PT ;  /* 0x00000003b9037209 */ /* 0x000fe40007810000 */
[----:B------:R-:W-:-:S02]  /*5090*/  F2FP.PACK_AB R5, R203, R173 ;  /* 0x000000adcb05723e */ /* 0x000fc400000000ff */
[----:B------:R-:W-:Y:S01]  /*50a0*/  F2FP.PACK_AB R7, R174, R234 ;  /* 0x000000eaae07723e */ /* 0x000fe200000000ff */
[----:B------:R-:W4:Y:S01]  /*50b0*/  SHFL.BFLY PT, R14, R3, 0x2, 0x1f ;  /* 0x0c401f00030e7f89 */ /* 0x000f2200000e0000 */
[----:B-1----:R-:W-:Y:S02]  /*50c0*/  F2FP.PACK_AB R8, R229, R210 ;  /* 0x000000d2e508723e */ /* 0x002fe400000000ff */
[----:B------:R-:W-:Y:S01]  /*50d0*/  F2FP.PACK_AB R10, R232, R204 ;  /* 0x000000cce80a723e */ /* 0x000fe200000000ff */
[----:B---3--:R-:W-:Y:S01]  /*50e0*/  FFMA.FTZ R2, R34, c[0x0][0x2d0], -R12 ;  /* 0x0000b40022027a23 */ /* 0x008fe2000001080c */
[----:B--2---:R-:W-:Y:S01]  /*50f0*/  FMNMX.FTZ R137, R0, R15, !PT ;  /* 0x0000000f00897209 */ /* 0x004fe20007810000 */
[----:B------:R-:W-:Y:S01]  /*5100*/  HMMA.16816.F32 R152, R4, R112, RZ ;  /* 0x000000700498723c */ /* 0x000fe200000018ff */
[----:B------:R-:W-:Y:S01]  /*5110*/  F2FP.PACK_AB R9, R224, R231 ;  /* 0x000000e7e009723e */ /* 0x000fe200000000ff */
[----:B------:R1:W-:Y:S01]  /*5120*/  MUFU.EX2 R236, R2 ;  /* 0x0000000200ec7308 */ /* 0x0003e20000000800 */
[----:B------:R-:W-:-:S05]  /*5130*/  FSETP.NEU.FTZ.AND P0, PT, R137, -INF , PT ;  /* 0xff8000008900780b */ /* 0x000fca0003f1d000 */
[C---:B------:R-:W-:Y:S08]  /*5140*/  HMMA.16816.F32 R60, R4.reuse, R88, RZ ;  /* 0x00000058043c723c */ /* 0x040ff000000018ff */
[----:B------:R-:W-:Y:S01]  /*5150*/  HMMA.16816.F32 R164, R4, R92, RZ ;  /* 0x0000005c04a4723c */ /* 0x000fe200000018ff */
[----:B-1----:R-:W-:Y:S01]  /*5160*/  FFMA.FTZ R2, R39, c[0x0][0x2d0], -R12 ;  /* 0x0000b40027027a23 */ /* 0x002fe2000001080c */
[----:B----4-:R-:W-:-:S03]  /*5170*/  FMNMX.FTZ R0, R3, R14, !PT ;  /* 0x0000000e03007209 */ /* 0x010fc60007810000 */
[----:B------:R1:W2:Y:S03]  /*5180*/  MUFU.EX2 R235, R2 ;  /* 0x0000000200eb7308 */ /* 0x0002a60000000800 */
[C---:B------:R-:W-:Y:S08]  /*5190*/  HMMA.16816.F32 R160, R4.reuse, R96, RZ ;  /* 0x0000006004a0723c */ /* 0x040ff000000018ff */
[----:B------:R-:W-:Y:S01]  /*51a0*/  HMMA.16816.F32 R156, R4, R100, RZ ;  /* 0x00000064049c723c */ /* 0x000fe200000018ff */
[----:B-1----:R-:W-:Y:S01]  /*51b0*/  FMUL.FTZ R2, R137, c[0x0][0x2d0] ;  /* 0x0000b40089027a20 */ /* 0x002fe20000410000 */
[----:B--2---:R-:W-:-:S06]  /*51c0*/  F2FP.PACK_AB R11, R235, R236 ;  /* 0x000000eceb0b723e */ /* 0x004fcc00000000ff */
[----:B------:R-:W-:Y:S01]  /*51d0*/  HMMA.16816.F32 R148, R4, R120, RZ ;  /* 0x000000780494723c */ /* 0x000fe200000018ff */
[----:B------:R-:W-:-:S05]  /*51e0*/  FSEL R2, R2, RZ, P0 ;  /* 0x000000ff02027208 */ /* 0x000fca0000000000 */
[--C-:B------:R-:W-:Y:S02]  /*51f0*/  FFMA.FTZ R3, R16, c[0x0][0x2d0], -R2.reuse ;  /* 0x0000b40010037a23 */ /* 0x100fe40000010802 */
[C---:B------:R-:W-:Y:S02]  /*5200*/  HMMA.16816.F32 R144, R4.reuse, R108, RZ ;  /* 0x0000006c0490723c */ /* 0x040fe400000018ff */
[----:B------:R1:W-:Y:S06]  /*5210*/  MUFU.EX2 R189, R3 ;  /* 0x0000000300bd7308 */ /* 0x0003ec0000000800 */
        /* <DEDUP_REMOVED lines=12> */
[----:B------:R1:W2:Y:S03]  /*52e0*/  MUFU.EX2 R19, R3 ;  /* 0x0000000300137308 */ /* 0x0002a60000000800 */
[C---:B------:R-:W-:Y:S08]  /*52f0*/  HMMA.16816.F32 R40, R4.reuse, R110, RZ ;  /* 0x0000006e0428723c */ /* 0x040ff000000018ff */
[----:B------:R-:W-:Y:S01]  /*5300*/  HMMA.16816.F32 R32, R4, R118, RZ ;  /* 0x000000760420723c */ /* 0x000fe200000018ff */
[----:B------:R-:W3:Y:S01]  /*5310*/  SHFL.BFLY PT, R4, R0, 0x1, 0x1f ;  /* 0x0c201f0000047f89 */ /* 0x000ee200000e0000 */
[----:B-1----:R-:W-:-:S06]  /*5320*/  FFMA.FTZ R3, R26, c[0x0][0x2d0], -R2 ;  /* 0x0000b4001a037a23 */ /* 0x002fcc0000010802 */
[C---:B------:R-:W-:Y:S01]  /*5330*/  HMMA.16816.F32 R192, R8.reuse, R76, R152 ;  /* 0x0000004c08c0723c */ /* 0x040fe20000001898 */
[----:B------:R1:W-:Y:S06]  /*5340*/  MUFU.EX2 R7, R3 ;  /* 0x0000000300077308 */ /* 0x0003ec0000000800 */
[----:B------:R-:W-:Y:S01]  /*5350*/  MOV R155, R174 ;  /* 0x000000ae009b7202 */ /* 0x000fe20000000f00 */
[----:B------:R-:W-:Y:S01]  /*5360*/  HMMA.16816.F32 R220, R8, R56, R160 ;  /* 0x0000003808dc723c */ /* 0x000fe200000018a0 */
[----:B------:R-:W-:Y:S02]  /*5370*/  IMAD.MOV.U32 R154, RZ, RZ, R173 ;  /* 0x000000ffff9a7224 */ /* 0x000fe400078e00ad */
[----:B------:R-:W-:-:S05]  /*5380*/  IMAD.MOV.U32 R153, RZ, RZ, R172 ;  /* 0x000000ffff997224 */ /* 0x000fca00078e00ac */
[----:B------:R-:W-:Y:S01]  /*5390*/  HMMA.16816.F32 R196, R8, R54, R84 ;  /* 0x0000003608c4723c */ /* 0x000fe20000001854 */
[----:B---3--:R-:W-:Y:S01]  /*53a0*/  FMNMX.FTZ R136, R0, R4, !PT ;  /* 0x0000000400887209 */ /* 0x008fe20007810000 */
[----:B-1----:R-:W-:-:S03]  /*53b0*/  FFMA.FTZ R3, R27, c[0x0][0x2d0], -R2 ;  /* 0x0000b4001b037a23 */ /* 0x002fc60000010802 */
[C---:B------:R-:W-:Y:S01]  /*53c0*/  FSETP.NEU.FTZ.AND P0, PT, R136.reuse, -INF , PT ;  /* 0xff8000008800780b */ /* 0x040fe20003f1d000 */
[----:B------:R-:W-:Y:S01]  /*53d0*/  FMUL.FTZ R0, R136, c[0x0][0x2d0] ;  /* 0x0000b40088007a20 */ /* 0x000fe20000410000 */
[----:B------:R1:W-:Y:S01]  /*53e0*/  MUFU.EX2 R230, R3 ;  /* 0x0000000300e67308 */ /* 0x0003e20000000800 */
[----:B------:R-:W-:Y:S01]  /*53f0*/  MOV R162, R193 ;  /* 0x000000c100a27202 */ /* 0x000fe20000000f00 */
[----:B------:R-:W-:Y:S01]  /*5400*/  IMAD.MOV.U32 R161, RZ, RZ, R194 ;  /* 0x000000ffffa17224 */ /* 0x000fe200078e00c2 */
[----:B------:R-:W-:Y:S01]  /*5410*/  MOV R15, R192 ;  /* 0x000000c0000f7202 */ /* 0x000fe20000000f00 */
[----:B------:R-:W-:Y:S01]  /*5420*/  IMAD.MOV.U32 R160, RZ, RZ, R195 ;  /* 0x000000ffffa07224 */ /* 0x000fe200078e00c3 */
[----:B------:R-:W-:Y:S01]  /*5430*/  FSEL R0, R0, RZ, P0 ;  /* 0x000000ff00007208 */ /* 0x000fe20000000000 */
[C---:B------:R-:W-:Y:S07]  /*5440*/  HMMA.16816.F32 R192, R8.reuse, R58, R104 ;  /* 0x0000003a08c0723c */ /* 0x040fee0000001868 */
[----:B--2---:R-:W-:Y:S01]  /*5450*/  IMAD.MOV.U32 R107, RZ, RZ, R19 ;  /* 0x000000ffff6b7224 */ /* 0x004fe200078e0013 */
[----:B------:R-:W-:Y:S01]  /*5460*/  HMMA.16816.F32 R148, R8, R72, R148 ;  /* 0x000000480894723c */ /* 0x000fe20000001894 */
[----:B-1----:R-:W-:-:S04]  /*5470*/  FFMA.FTZ R3, R29, c[0x0][0x2d0], -R2 ;  /* 0x0000b4001d037a23 */ /* 0x002fc80000010802 */
[----:B------:R1:W-:Y:S03]  /*5480*/  MUFU.EX2 R4, R3 ;  /* 0x0000000300047308 */ /* 0x0003e60000000800 */
[C---:B------:R-:W-:Y:S01]  /*5490*/  HMMA.16816.F32 R212, R8.reuse, R44, R60 ;  /* 0x0000002c08d4723c */ /* 0x040fe2000000183c */
[----:B------:R-:W2:Y:S07]  /*54a0*/  LDSM.16.MT88.4 R60, [R227+0x2900] ;  /* 0x00290000e33c783b */ /* 0x000eae0000004200 */
[----:B------:R-:W-:Y:S01]  /*54b0*/  HMMA.16816.F32 R216, R8, R68, R164 ;  /* 0x0000004408d8723c */ /* 0x000fe200000018a4 */
[----:B-1----:R-:W-:-:S07]  /*54c0*/  FFMA.FTZ R3, R30, c[0x0][0x2d0], -R2 ;  /* 0x0000b4001e037a23 */ /* 0x002fce0000010802 */
[----:B------:R-:W-:Y:S01]  /*54d0*/  IMAD.MOV.U32 R6, RZ, RZ, R149 ;  /* 0x000000ffff067224 */ /* 0x000fe200078e0095 */
[----:B------:R-:W-:Y:S01]  /*54e0*/  MOV R163, R151 ;  /* 0x0000009700a37202 */ /* 0x000fe20000000f00 */
[----:B------:R1:W3:Y:S01]  /*54f0*/  MUFU.EX2 R16, R3 ;  /* 0x0000000300107308 */ /* 0x0002e20000000800 */
[----:B------:R-:W-:Y:S01]  /*5500*/  IMAD.MOV.U32 R211, RZ, RZ, R150 ;  /* 0x000000ffffd37224 */ /* 0x000fe200078e0096 */
[----:B------:R-:W-:Y:S01]  /*5510*/  HMMA.16816.F32 R248, R8, R52, R156 ;  /* 0x0000003408f8723c */ /* 0x000fe2000000189c */
[----:B------:R-:W-:-:S07]  /*5520*/  IMAD.MOV.U32 R14, RZ, RZ, R148 ;  /* 0x000000ffff0e7224 */ /* 0x000fce00078e0094 */
[----:B------:R-:W-:Y:S01]  /*5530*/  HMMA.16816.F32 R148, R8, R64, R144 ;  /* 0x000000400894723c */ /* 0x000fe20000001890 */
[----:B-1----:R-:W-:-:S06]  /*5540*/  FFMA.FTZ R3, R18, c[0x0][0x2d0], -R0 ;  /* 0x0000b40012037a23 */ /* 0x002fcc0000010800 */
[----:B------:R-:W-:Y:S01]  /*5550*/  MOV R147, R6 ;  /* 0x0000000600937202 */ /* 0x000fe20000000f00 */
[----:B---3--:R-:W-:Y:S01]  /*5560*/  IMAD.MOV.U32 R86, RZ, RZ, R16 ;  /* 0x000000ffff567224 */ /* 0x008fe200078e0010 */
[C---:B------:R-:W-:Y:S01]  /*5570*/  HMMA.16816.F32 R164, R8.reuse, R70, R124 ;  /* 0x0000004608a4723c */ /* 0x040fe2000000187c */
[----:B------:R1:W-:Y:S07]  /*5580*/  MUFU.EX2 R104, R3 ;  /* 0x0000000300687308 */ /* 0x0003ee0000000800 */
[----:B--2---:R-:W-:Y:S07]  /*5590*/  HMMA.16816.F32 R140, R8, R60, R140 ;  /* 0x0000003c088c723c */ /* 0x004fee000000188c */
[----:B------:R-:W-:Y:S01]  /*55a0*/  IMAD.MOV.U32 R5, RZ, RZ, R150 ;  /* 0x000000ffff057224 */ /* 0x000fe200078e0096 */
[----:B------:R-:W-:Y:S01]  /*55b0*/  MOV R146, R151 ;  /* 0x0000009700927202 */ /* 0x000fe20000000f00 */
[----:B-1----:R-:W-:-:S02]  /*55c0*/  FFMA.FTZ R3, R17, c[0x0][0x2d0], -R0 ;  /* 0x0000b40011037a23 */ /* 0x002fc40000010800 */
[----:B------:R-:W-:Y:S01]  /*55d0*/  HMMA.16816.F32 R16, R8, R78, R80 ;  /* 0x0000004e0810723c */ /* 0x000fe20000001850 */
[----:B------:R-:W-:Y:S01]  /*55e0*/  IMAD.MOV.U32 R145, RZ, RZ, R149 ;  /* 0x000000ffff917224 */ /* 0x000fe200078e0095 */
[----:B------:R1:W2:Y:S01]  /*55f0*/  MUFU.EX2 R84, R3 ;  /* 0x0000000300547308 */ /* 0x0002a20000000800 */
[----:B------:R-:W-:-:S05]  /*5600*/  IMAD.MOV.U32 R144, RZ, RZ, R148 ;  /* 0x000000ffff907224 */ /* 0x000fca00078e0094 */
[----:B------:R-:W-:Y:S05]  /*5610*/  HMMA.16816.F32 R148, R8, R46, R128 ;  /* 0x0000002e0894723c */ /* 0x000fea0000001880 */
[----:B------:R-:W-:Y:S01]  /*5620*/  MOV R238, R140 ;  /* 0x0000008c00ee7202 */ /* 0x000fe20000000f00 */
[----:B------:R-:W-:Y:S01]  /*5630*/  IMAD.MOV.U32 R134, RZ, RZ, R141 ;  /* 0x000000ffff867224 */ /* 0x000fe200078e008d */
[----:B------:R-:W-:Y:S01]  /*5640*/  MOV R245, R143 ;  /* 0x0000008f00f57202 */ /* 0x000fe20000000f00 */
[----:B------:R-:W-:Y:S02]  /*5650*/  IMAD.MOV.U32 R135, RZ, RZ, R142 ;  /* 0x000000ffff877224 */ /* 0x000fe400078e008e */
[----:B-1----:R-:W-:-:S04]  /*5660*/  FFMA.FTZ R3, R24, c[0x0][0x2d0], -R0 ;  /* 0x0000b40018037a23 */ /* 0x002fc80000010800 */
[----:B------:R1:W-:Y:S02]  /*5670*/  MUFU.EX2 R239, R3 ;  /* 0x0000000300ef7308 */ /* 0x0003e40000000800 */
[----:B------:R-:W-:Y:S01]  /*5680*/  MOV R243, R16 ;  /* 0x0000001000f37202 */ /* 0x000fe20000000f00 */
[----:B------:R-:W-:Y:S01]  /*5690*/  IMAD.MOV.U32 R242, RZ, RZ, R17 ;  /* 0x000000fffff27224 */ /* 0x000fe200078e0011 */
[----:B------:R-:W-:Y:S01]  /*56a0*/  MOV R240, R19 ;  /* 0x0000001300f07202 */ /* 0x000fe20000000f00 */
[----:B------:R-:W-:Y:S02]  /*56b0*/  IMAD.MOV.U32 R241, RZ, RZ, R18 ;  /* 0x000000fffff17224 */ /* 0x000fe400078e0012 */
[----:B------:R-:W-:Y:S01]  /*56c0*/  HMMA.16816.F32 R16, R8, R74, R48 ;  /* 0x0000004a0810723c */ /* 0x000fe20000001830 */
[----:B-1----:R-:W-:-:S04]  /*56d0*/  FFMA.FTZ R3, R23, c[0x0][0x2d0], -R0 ;  /* 0x0000b40017037a23 */ /* 0x002fc80000010800 */
[----:B------:R1:W3:Y:S11]  /*56e0*/  MUFU.EX2 R105, R3 ;  /* 0x0000000300697308 */ /* 0x0002f60000000800 */
[----:B------:R-:W-:Y:S08]  /*56f0*/  @!UPT UIADD3 URZ, URZ, URZ, URZ ;  /* 0x0000003f3f3ff290 */ /* 0x000ff0000fffe03f */
[----:B------:R-:W-:Y:S01]  /*5700*/  IMAD.MOV.U32 R51, RZ, RZ, R17 ;  /* 0x000000ffff337224 */ /* 0x000fe200078e0011 */
[----:B------:R-:W-:Y:S01]  /*5710*/  MOV R49, R18 ;  /* 0x0000001200317202 */ /* 0x000fe20000000f00 */
[----:B------:R-:W-:Y:S02]  /*5720*/  IMAD.MOV.U32 R50, RZ, RZ, R19 ;  /* 0x000000ffff327224 */ /* 0x000fe400078e0013 */
[----:B------:R-:W-:Y:S02]  /*5730*/  IMAD.MOV.U32 R48, RZ, RZ, R16 ;  /* 0x000000ffff307224 */ /* 0x000fe400078e0010 */
[----:B------:R-:W-:Y:S01]  /*5740*/  HMMA.16816.F32 R16, R8, R66, R40 ;  /* 0x000000420810723c */ /* 0x000fe20000001828 */
[----:B-1----:R-:W-:-:S04]  /*5750*/  FFMA.FTZ R3, R22, c[0x0][0x2d0], -R0 ;  /* 0x0000b40016037a23 */ /* 0x002fc80000010800 */
[----:B------:R1:W-:Y:S03]  /*5760*/  MUFU.EX2 R252, R3 ;  /* 0x0000000300fc7308 */ /* 0x0003e60000000800 */
[----:B------:R-:W-:Y:S01]  /*5770*/  HMMA.16816.F32 R8, R8, R62, R32 ;  /* 0x0000003e0808723c */ /* 0x000fe20000001820 */
[----:B-1----:R-:W-:Y:S11]  /*5780*/  FFMA.FTZ R3, R21, c[0x0][0x2d0], -R0 ;  /* 0x0000b40015037a23 */ /* 0x002ff60000010800 */
[----:B------:R-:W-:Y:S04]  /*5790*/  @!UPT UIADD3 URZ, URZ, URZ, URZ ;  /* 0x0000003f3f3ff290 */ /* 0x000fe8000fffe03f */
[----:B------:R-:W-:Y:S01]  /*57a0*/  IMAD.MOV.U32 R40, RZ, RZ, R17 ;  /* 0x000000ffff287224 */ /* 0x000fe200078e0011 */
[----:B------:R1:W4:Y:S01]  /*57b0*/  MUFU.EX2 R247, R3 ;  /* 0x0000000300f77308 */ /* 0x0003220000000800 */
[----:B------:R-:W-:Y:S01]  /*57c0*/  MOV R39, R18 ;  /* 0x0000001200277202 */ /* 0x000fe20000000f00 */
[----:B------:R-:W-:Y:S02]  /*57d0*/  IMAD.MOV.U32 R38, RZ, RZ, R19 ;  /* 0x000000ffff267224 */ /* 0x000fe400078e0013 */
[----:B------:R-:W-:-:S03]  /*57e0*/  IMAD.MOV.U32 R37, RZ, RZ, R16 ;  /* 0x000000ffff257224 */ /* 0x000fc600078e0010 */
[----:B------:R-:W-:Y:S01]  /*57f0*/  MOV R237, R8 ;  /* 0x0000000800ed7202 */ /* 0x000fe20000000f00 */
[----:B------:R-:W-:Y:S01]  /*5800*/  IMAD.MOV.U32 R106, RZ, RZ, R9 ;  /* 0x000000ffff6a7224 */ /* 0x000fe200078e0009 */
[----:B------:R-:W-:Y:S01]  /*5810*/  MOV R85, R11 ;  /* 0x0000000b00557202 */ /* 0x000fe20000000f00 */
[----:B------:R-:W-:Y:S01]  /*5820*/  IMAD.MOV.U32 R87, RZ, RZ, R10 ;  /* 0x000000ffff577224 */ /* 0x000fe200078e000a */
[----:B------:R-:W-:Y:S02]  /*5830*/  F2FP.PACK_AB R8, R184, R189 ;  /* 0x000000bdb808723e */ /* 0x000fe400000000ff */
[----:B------:R-:W-:Y:S02]  /*5840*/  F2FP.PACK_AB R10, R107, R190 ;  /* 0x000000be6b0a723e */ /* 0x000fe400000000ff */
[----:B--2---:R-:W-:Y:S01]  /*5850*/  F2FP.PACK_AB R9, R84, R104 ;  /* 0x000000685409723e */ /* 0x004fe200000000ff */
[----:B-1----:R-:W-:Y:S01]  /*5860*/  FFMA.FTZ R3, R28, c[0x0][0x2d0], -R0 ;  /* 0x0000b4001c037a23 */ /* 0x002fe20000010800 */
[----:B---3--:R-:W-:-:S03]  /*5870*/  F2FP.PACK_AB R11, R105, R239 ;  /* 0x000000ef690b723e */ /* 0x008fc600000000ff */
[----:B------:R1:W-:Y:S04]  /*5880*/  MUFU.EX2 R246, R3 ;  /* 0x0000000300f67308 */ /* 0x0003e80000000800 */
[C---:B------:R-:W-:Y:S07]  /*5890*/  HMMA.16816.F32 R20, R8.reuse, R96, RZ ;  /* 0x000000600814723c */ /* 0x040fee00000018ff */
[----:B------:R-:W-:Y:S01]  /*58a0*/  IMAD.MOV.U32 R97, RZ, RZ, R7 ;  /* 0x000000ffff617224 */ /* 0x000fe200078e0007 */
[----:B------:R-:W-:Y:S01]  /*58b0*/  HMMA.16816.F32 R16, R8, R100, RZ ;  /* 0x000000640810723c */ /* 0x000fe200000018ff */
[----:B------:R-:W-:-:S02]  /*58c0*/  IMAD.MOV.U32 R96, RZ, RZ, R209 ;  /* 0x000000ffff607224 */ /* 0x000fc400078e00d1 */
[----:B-1----:R-:W-:-:S04]  /*58d0*/  FFMA.FTZ R3, R36, c[0x0][0x2d0], -R0 ;  /* 0x0000b40024037a23 */ /* 0x002fc80000010800 */
[----:B------:R-:W-:Y:S01]  /*58e0*/  IMAD.MOV.U32 R100, RZ, RZ, R4 ;  /* 0x000000ffff647224 */ /* 0x000fe200078e0004 */
[----:B------:R-:W1:Y:S01]  /*58f0*/  MUFU.EX2 R244, R3 ;  /* 0x0000000300f47308 */ /* 0x000e620000000800 */
[----:B------:R-:W-:Y:S01]  /*5900*/  HMMA.16816.F32 R28, R8, R88, RZ ;  /* 0x00000058081c723c */ /* 0x000fe200000018ff */
[----:B------:R-:W-:Y:S01]  /*5910*/  F2FP.PACK_AB R4, R230, R97 ;  /* 0x00000061e604723e */ /* 0x000fe200000000ff */
[----:B------:R-:W-:Y:S01]  /*5920*/  IMAD.MOV.U32 R101, RZ, RZ, R155 ;  /* 0x000000ffff657224 */ /* 0x000fe200078e009b */
[----:B------:R-:W-:-:S04]  /*5930*/  F2FP.PACK_AB R6, R86, R100 ;  /* 0x000000645606723e */ /* 0x000fc800000000ff */
[----:B------:R-:W-:Y:S01]  /*5940*/  IMAD.MOV.U32 R89, RZ, RZ, R5 ;  /* 0x000000ffff597224 */ /* 0x000fe200078e0005 */
[----:B----4-:R-:W-:Y:S01]  /*5950*/  F2FP.PACK_AB R5, R247, R252 ;  /* 0x000000fcf705723e */ /* 0x010fe200000000ff */
[----:B------:R-:W-:Y:S01]  /*5960*/  HMMA.16816.F32 R32, R8, R90, RZ ;  /* 0x0000005a0820723c */ /* 0x000fe200000018ff */
[----:B------:R-:W-:Y:S02]  /*5970*/  IMAD.MOV.U32 R88, RZ, RZ, R14 ;  /* 0x000000ffff587224 */ /* 0x000fe400078e000e */
[----:B------:R-:W-:Y:S01]  /*5980*/  IMAD.MOV.U32 R14, RZ, RZ, R208 ;  /* 0x000000ffff0e7224 */ /* 0x000fe200078e00d0 */
[----:B-1----:R-:W-:Y:S01]  /*5990*/  F2FP.PACK_AB R7, R244, R246 ;  /* 0x000000f6f407723e */ /* 0x002fe200000000ff */
[----:B------:R-:W-:-:S03]  /*59a0*/  FFMA.FTZ R3, R168, c[0x0][0x2d0], -R2 ;  /* 0x0000b400a8037a23 */ /* 0x000fc60000010802 */
[----:B------:R-:W-:Y:S01]  /*59b0*/  HMMA.16816.F32 R24, R8, R92, RZ ;  /* 0x0000005c0818723c */ /* 0x000fe200000018ff */
[----:B------:R-:W-:Y:S01]  /*59c0*/  MOV R90, R211 ;  /* 0x000000d3005a7202 */ /* 0x000fe20000000f00 */
[----:B------:R-:W-:Y:S01]  /*59d0*/  IMAD.MOV.U32 R91, RZ, RZ, R163 ;  /* 0x000000ffff5b7224 */ /* 0x000fe200078e00a3 */
[----:B------:R1:W-:Y:S04]  /*59e0*/  MUFU.EX2 R208, R3 ;  /* 0x0000000300d07308 */ /* 0x0003e80000000800 */
[----:B------:R-:W-:Y:S01]  /*59f0*/  IMAD.MOV.U32 R93, RZ, RZ, R51 ;  /* 0x000000ffff5d7224 */ /* 0x000fe200078e0033 */
[----:B------:R-:W-:Y:S01]  /*5a00*/  HMMA.16816.F32 R172, R4, R56, R20 ;  /* 0x0000003804ac723c */ /* 0x000fe20000001814 */
[----:B------:R-:W-:-:S07]  /*5a10*/  IMAD.MOV.U32 R92, RZ, RZ, R48 ;  /* 0x000000ffff5c7224 */ /* 0x000fce00078e0030 */
[----:B------:R-:W-:Y:S01]  /*5a20*/  HMMA.16816.F32 R20, R8, R108, RZ ;  /* 0x0000006c0814723c */ /* 0x000fe200000018ff */
[----:B-1----:R-:W-:-:S06]  /*5a30*/  FFMA.FTZ R3, R171, c[0x0][0x2d0], -R2 ;  /* 0x0000b400ab037a23 */ /* 0x002fcc0000010802 */
[----:B------:R-:W-:Y:S01]  /*5a40*/  MOV R109, R40 ;  /* 0x00000028006d7202 */ /* 0x000fe20000000f00 */
[----:B------:R-:W-:Y:S01]  /*5a50*/  HMMA.16816.F32 R140, R4, R44, R28 ;  /* 0x0000002c048c723c */ /* 0x000fe2000000181c */
[----:B------:R-:W-:Y:S01]  /*5a60*/  MOV R108, R37 ;  /* 0x00000025006c7202 */ /* 0x000fe20000000f00 */
[----:B------:R1:W2:Y:S05]  /*5a70*/  MUFU.EX2 R209, R3 ;  /* 0x0000000300d17308 */ /* 0x0002aa0000000800 */
[----:B------:R-:W-:Y:S01]  /*5a80*/  MOV R45, R210 ;  /* 0x000000d2002d7202 */ /* 0x000fe20000000f00 */
[----:B------:R-:W-:Y:S01]  /*5a90*/  HMMA.16816.F32 R28, R8, R112, RZ ;  /* 0x00000070081c723c */ /* 0x000fe200000018ff */
[----:B------:R-:W-:-:S06]  /*5aa0*/  MOV R44, R205 ;  /* 0x000000cd002c7202 */ /* 0x000fcc0000000f00 */
[----:B------:R-:W-:Y:S01]  /*5ab0*/  MOV R113, R154 ;  /* 0x0000009a00717202 */ /* 0x000fe20000000f00 */
[----:B------:R-:W-:Y:S01]  /*5ac0*/  HMMA.16816.F32 R40, R4, R46, R32 ;  /* 0x0000002e0428723c */ /* 0x000fe20000001820 */
[----:B------:R-:W-:Y:S02]  /*5ad0*/  IMAD.MOV.U32 R112, RZ, RZ, R206 ;  /* 0x000000ffff707224 */ /* 0x000fe400078e00ce */
[----:B-1----:R-:W-:-:S04]  /*5ae0*/  FFMA.FTZ R3, R170, c[0x0][0x2d0], -R2 ;  /* 0x0000b400aa037a23 */ /* 0x002fc80000010802 */
[----:B------:R-:W-:Y:S01]  /*5af0*/  IMAD.MOV.U32 R46, RZ, RZ, R39 ;  /* 0x000000ffff2e7224 */ /* 0x000fe200078e0027 */
[C---:B------:R-:W-:Y:S01]  /*5b00*/  HMMA.16816.F32 R156, R4.reuse, R68, R24 ;  /* 0x00000044049c723c */ /* 0x040fe20000001818 */
[----:B------:R-:W-:Y:S01]  /*5b10*/  IMAD.MOV.U32 R47, RZ, RZ, R38 ;  /* 0x000000ffff2f7224 */ /* 0x000fe200078e0026 */
[----:B------:R1:W-:Y:S06]  /*5b20*/  MUFU.EX2 R210, R3 ;  /* 0x0000000300d27308 */ /* 0x0003ec0000000800 */
[----:B------:R-:W-:Y:S08]  /*5b30*/  HMMA.16816.F32 R124, R4, R64, R20 ;  /* 0x00000040047c723c */ /* 0x000ff00000001814 */
[----:B------:R-:W-:Y:S01]  /*5b40*/  HMMA.16816.F32 R36, R8, R94, RZ ;  /* 0x0000005e0824723c */ /* 0x000fe200000018ff */
[----:B-1----:R-:W-:-:S04]  /*5b50*/  FFMA.FTZ R3, R169, c[0x0][0x2d0], -R2 ;  /* 0x0000b400a9037a23 */ /* 0x002fc80000010802 */
[----:B------:R1:W-:Y:S02]  /*5b60*/  MUFU.EX2 R211, R3 ;  /* 0x0000000300d37308 */ /* 0x0003e40000000800 */
[----:B------:R-:W-:Y:S01]  /*5b70*/  IMAD.MOV.U32 R94, RZ, RZ, R89 ;  /* 0x000000ffff5e7224 */ /* 0x000fe200078e0059 */
[----:B------:R-:W-:Y:S01]  /*5b80*/  HMMA.16816.F32 R24, R8, R120, RZ ;  /* 0x000000780818723c */ /* 0x000fe200000018ff */
[----:B------:R-:W-:Y:S02]  /*5b90*/  IMAD.MOV.U32 R95, RZ, RZ, R146 ;  /* 0x000000ffff5f7224 */ /* 0x000fe400078e0092 */
[----:B------:R-:W-:-:S04]  /*5ba0*/  IMAD.MOV.U32 R89, RZ, RZ, R147 ;  /* 0x000000ffff597224 */ /* 0x000fc800078e0093 */
[----:B------:R-:W-:Y:S01]  /*5bb0*/  MOV R120, R50 ;  /* 0x0000003200787202 */ /* 0x000fe20000000f00 */
[----:B------:R-:W-:Y:S01]  /*5bc0*/  HMMA.16816.F32 R20, R8, R122, RZ ;  /* 0x0000007a0814723c */ /* 0x000fe200000018ff */
[----:B------:R-:W-:Y:S02]  /*5bd0*/  IMAD.MOV.U32 R121, RZ, RZ, R153 ;  /* 0x000000ffff797224 */ /* 0x000fe400078e0099 */
[----:B-1----:R-:W-:-:S05]  /*5be0*/  FFMA.FTZ R3, R139, c[0x0][0x2d0], -R0 ;  /* 0x0000b4008b037a23 */ /* 0x002fca0000010800 */
[----:B------:R-:W-:Y:S01]  /*5bf0*/  HMMA.16816.F32 R80, R4, R52, R16 ;  /* 0x000000340450723c */ /* 0x000fe20000001810 */
[----:B------:R1:W-:Y:S07]  /*5c00*/  MUFU.EX2 R139, R3 ;  /* 0x00000003008b7308 */ /* 0x0003ee0000000800 */
[C---:B------:R-:W-:Y:S07]  /*5c10*/  HMMA.16816.F32 R16, R8.reuse, R116, RZ ;  /* 0x000000740810723c */ /* 0x040fee00000018ff */
[----:B------:R-:W-:Y:S01]  /*5c20*/  IMAD.MOV.U32 R117, RZ, RZ, R49 ;  /* 0x000000ffff757224 */ /* 0x000fe200078e0031 */
[----:B------:R-:W-:Y:S01]  /*5c30*/  HMMA.16816.F32 R32, R8, R98, RZ ;  /* 0x000000620820723c */ /* 0x000fe200000018ff */
[----:B------:R-:W-:-:S02]  /*5c40*/  IMAD.MOV.U32 R116, RZ, RZ, R207 ;  /* 0x000000ffff747224 */ /* 0x000fc400078e00cf */
[----:B-1----:R-:W-:-:S04]  /*5c50*/  FFMA.FTZ R3, R138, c[0x0][0x2d0], -R0 ;  /* 0x0000b4008a037a23 */ /* 0x002fc80000010800 */
[----:B------:R-:W-:Y:S01]  /*5c60*/  MOV R99, R145 ;  /* 0x0000009100637202 */ /* 0x000fe20000000f00 */
[----:B------:R-:W-:Y:S01]  /*5c70*/  HMMA.16816.F32 R48, R4, R76, R28 ;  /* 0x0000004c0430723c */ /* 0x000fe2000000181c */
[----:B------:R-:W-:-:S07]  /*5c80*/  IMAD.MOV.U32 R98, RZ, RZ, R144 ;  /* 0x000000ffff627224 */ /* 0x000fce00078e0090 */
[----:B------:R-:W-:Y:S07]  /*5c90*/  HMMA.16816.F32 R28, R8, R102, RZ ;  /* 0x00000066081c723c */ /* 0x000fee00000018ff */
[----:B------:R-:W-:Y:S01]  /*5ca0*/  IMAD.MOV.U32 R102, RZ, RZ, R161 ;  /* 0x000000ffff667224 */ /* 0x000fe200078e00a1 */
[----:B------:R-:W-:Y:S01]  /*5cb0*/  HMMA.16816.F32 R68, R4, R70, R36 ;  /* 0x000000460444723c */ /* 0x000fe20000001824 */
[----:B------:R-:W-:-:S07]  /*5cc0*/  IMAD.MOV.U32 R103, RZ, RZ, R160 ;  /* 0x000000ffff677224 */ /* 0x000fce00078e00a0 */
[C---:B------:R-:W-:Y:S07]  /*5cd0*/  HMMA.16816.F32 R128, R4.reuse, R72, R24 ;  /* 0x000000480480723c */ /* 0x040fee0000001818 */
[----:B------:R-:W-:Y:S01]  /*5ce0*/  MOV R72, R15 ;  /* 0x0000000f00487202 */ /* 0x000fe20000000f00 */
[----:B------:R-:W-:Y:S01]  /*5cf0*/  HMMA.16816.F32 R36, R4, R74, R20 ;  /* 0x0000004a0424723c */ /* 0x000fe20000001814 */
[----:B------:R-:W-:Y:S01]  /*5d00*/  IMAD.MOV.U32 R15, RZ, RZ, R204 ;  /* 0x000000ffff0f7224 */ /* 0x000fe200078e00cc */
[----:B------:R-:W-:Y:S01]  /*5d10*/  MOV R73, R162 ;  /* 0x000000a200497202 */ /* 0x000fe20000000f00 */
[----:B------:R1:W3:Y:S01]  /*5d20*/  MUFU.EX2 R204, R3 ;  /* 0x0000000300cc7308 */ /* 0x0002e20000000800 */
[----:B------:R-:W2:Y:S03]  /*5d30*/  LDSM.16.MT88.4 R20, [R225+0x1100] ;  /* 0x00110000e114783b */ /* 0x000ea60000004200 */
[----:B------:R-:W-:Y:S01]  /*5d40*/  MOV R74, R102 ;  /* 0x00000066004a7202 */ /* 0x000fe20000000f00 */
[----:B------:R-:W-:Y:S01]  /*5d50*/  HMMA.16816.F32 R24, R8, R114, RZ ;  /* 0x000000720818723c */ /* 0x000fe200000018ff */
[----:B------:R-:W-:-:S02]  /*5d60*/  IMAD.MOV.U32 R75, RZ, RZ, R103 ;  /* 0x000000ffff4b7224 */ /* 0x000fc400078e0067 */
        /* <DEDUP_REMOVED lines=11> */
[----:B------:R-:W-:-:S02]  /*5e20*/  IMAD.MOV.U32 R120, RZ, RZ, R238 ;  /* 0x000000ffff787224 */ /* 0x000fc400078e00ee */
[----:B------:R-:W-:Y:S01]  /*5e30*/  IMAD.MOV.U32 R47, RZ, RZ, R245 ;  /* 0x000000ffff2f7224 */ /* 0x000fe200078e00f5 */
[----:B------:R-:W4:Y:S01]  /*5e40*/  LDL.LU R238, [R1+0xac] ;  /* 0x0000ac0001ee7983 */ /* 0x000f220000300800 */
[----:B------:R-:W-:Y:S01]  /*5e50*/  IMAD.MOV.U32 R46, RZ, RZ, R135 ;  /* 0x000000ffff2e7224 */ /* 0x000fe200078e0087 */
[C---:B------:R-:W-:Y:S01]  /*5e60*/  HMMA.16816.F32 R16, R8.reuse, R110, RZ ;  /* 0x0000006e0810723c */ /* 0x040fe200000018ff */
[----:B-1----:R-:W-:Y:S01]  /*5e70*/  FFMA.FTZ R3, R133, c[0x0][0x2d0], -R0 ;  /* 0x0000b40085037a23 */ /* 0x002fe20000010800 */
[----:B------:R1:W5:Y:S01]  /*5e80*/  LDL.LU R134, [R1+0xa8] ;  /* 0x0000a80001867983 */ /* 0x0003620000300800 */
[----:B------:R-:W-:Y:S01]  /*5e90*/  MOV R123, R103 ;  /* 0x00000067007b7202 */ /* 0x000fe20000000f00 */
[----:B------:R-:W-:Y:S01]  /*5ea0*/  IMAD.MOV.U32 R103, RZ, RZ, R47 ;  /* 0x000000ffff677224 */ /* 0x000fe200078e002f */
[----:B------:R2:W-:Y:S01]  /*5eb0*/  MUFU.EX2 R206, R3 ;  /* 0x0000000300ce7308 */ /* 0x0005e20000000800 */
[----:B------:R1:W5:Y:S01]  /*5ec0*/  LDL.LU R135, [R1+0xa4] ;  /* 0x0000a40001877983 */ /* 0x0003620000300800 */
[----:B------:R-:W-:Y:S01]  /*5ed0*/  MOV R110, R114 ;  /* 0x00000072006e7202 */ /* 0x000fe20000000f00 */
[----:B------:R-:W-:Y:S01]  /*5ee0*/  IMAD.MOV.U32 R114, RZ, RZ, R98 ;  /* 0x000000ffff727224 */ /* 0x000fe200078e0062 */
[----:B------:R-:W-:Y:S01]  /*5ef0*/  HMMA.16816.F32 R8, R8, R118, RZ ;  /* 0x000000760808723c */ /* 0x000fe200000018ff */
[----:B------:R-:W4:Y:S01]  /*5f00*/  LDL.LU R245, [R1+0xa0] ;  /* 0x0000a00001f57983 */ /* 0x000f220000300800 */
[----:B------:R-:W-:-:S03]  /*5f10*/  IMAD.MOV.U32 R98, RZ, RZ, R112 ;  /* 0x000000ffff627224 */ /* 0x000fc600078e0070 */
[----:B------:R-:W4:Y:S03]  /*5f20*/  LDL.LU R47, [R1+0x4] ;  /* 0x00000400012f7983 */ /* 0x000f260000300800 */
[C---:B------:R-:W-:Y:S01]  /*5f30*/  HMMA.16816.F32 R56, R4.reuse, R58, R32 ;  /* 0x0000003a0438723c */ /* 0x040fe20000001820 */
[----:B------:R-:W4:Y:S01]  /*5f40*/  LDL.LU R112, [R1+0x8] ;  /* 0x0000080001707983 */ /* 0x000f220000300800 */
[----:B------:R-:W-:Y:S01]  /*5f50*/  IMAD.MOV.U32 R122, RZ, RZ, R102 ;  /* 0x000000ffff7a7224 */ /* 0x000fe200078e0066 */
[----:B------:R-:W-:Y:S01]  /*5f60*/  MOV R102, R46 ;  /* 0x0000002e00667202 */ /* 0x000fe20000000f00 */
[----:B------:R-:W-:Y:S02]  /*5f70*/  IMAD.MOV.U32 R46, RZ, RZ, R15 ;  /* 0x000000ffff2e7224 */ /* 0x000fe400078e000f */
[----:B------:R-:W4:Y:S01]  /*5f80*/  LDL.LU R15, [R1] ;  /* 0x00000000010f7983 */ /* 0x000f220000300800 */
[----:B--2---:R-:W-:Y:S01]  /*5f90*/  FFMA.FTZ R3, R132, c[0x0][0x2d0], -R0 ;  /* 0x0000b40084037a23 */ /* 0x004fe20000010800 */
[C---:B------:R-:W-:Y:S02]  /*5fa0*/  HMMA.16816.F32 R64, R4.reuse, R66, R16 ;  /* 0x000000420440723c */ /* 0x040fe40000001810 */
[----:B------:R-:W2:Y:S01]  /*5fb0*/  LDSM.16.MT88.4 R16, [R226+0x1100] ;  /* 0x00110000e210783b */ /* 0x000ea20000004200 */
[----:B------:R1:W1:Y:S05]  /*5fc0*/  MUFU.EX2 R207, R3 ;  /* 0x0000000300cf7308 */ /* 0x00026a0000000800 */
[C---:B------:R-:W-:Y:S07]  /*5fd0*/  HMMA.16816.F32 R32, R4.reuse, R62, R8 ;  /* 0x0000003e0420723c */ /* 0x040fee0000001808 */
[----:B------:R-:W-:Y:S01]  /*5fe0*/  F2FP.PACK_AB R8, R209, R208 ;  /* 0x000000d0d108723e */ /* 0x000fe200000000ff */
[----:B------:R-:W-:Y:S01]  /*5ff0*/  HMMA.16816.F32 R52, R4, R54, R28 ;  /* 0x000000360434723c */ /* 0x000fe2000000181c */
[----:B---3--:R-:W-:Y:S01]  /*6000*/  F2FP.PACK_AB R9, R204, R139 ;  /* 0x0000008bcc09723e */ /* 0x008fe200000000ff */
[----:B------:R-:W3:Y:S01]  /*6010*/  LDSM.16.MT88.4 R28, [R228+0x1100] ;  /* 0x00110000e41c783b */ /* 0x000ee20000004200 */
[----:B-1----:R-:W-:Y:S01]  /*6020*/  FFMA.FTZ R3, R180, c[0x0][0x2d0], -R13 ;  /* 0x0000b400b4037a23 */ /* 0x002fe2000001080d */
[----:B------:R-:W-:-:S02]  /*6030*/  F2FP.PACK_AB R10, R211, R210 ;  /* 0x000000d2d30a723e */ /* 0x000fc400000000ff */
[----:B------:R-:W-:Y:S01]  /*6040*/  F2FP.PACK_AB R11, R207, R206 ;  /* 0x000000cecf0b723e */ /* 0x000fe200000000ff */
[----:B------:R1:W-:Y:S01]  /*6050*/  MUFU.EX2 R62, R3 ;  /* 0x00000003003e7308 */ /* 0x0003e20000000800 */
[----:B------:R-:W-:Y:S01]  /*6060*/  HMMA.16816.F32 R76, R4, R78, R24 ;  /* 0x0000004e044c723c */ /* 0x000fe20000001818 */
[----:B------:R-:W-:Y:S07]  /*6070*/  LDSM.16.MT88.4 R24, [R225+0x3100] ;  /* 0x00310000e118783b */ /* 0x000fee0000004200 */
[----:B------:R-:W-:Y:S01]  /*6080*/  HMMA.16816.F32 R140, R8, R20, R140 ;  /* 0x00000014088c723c */ /* 0x000fe2000000188c */
[----:B-1----:R-:W-:-:S07]  /*6090*/  FFMA.FTZ R3, R182, c[0x0][0x2d0], -R13 ;  /* 0x0000b400b6037a23 */ /* 0x002fce000001080d */
[C---:B------:R-:W-:Y:S01]  /*60a0*/  HMMA.16816.F32 R40, R8.reuse, R22, R40 ;  /* 0x000000160828723c */ /* 0x040fe20000001828 */
[----:B------:R1:W1:Y:S07]  /*60b0*/  MUFU.EX2 R132, R3 ;  /* 0x0000000300847308 */ /* 0x00026e0000000800 */
[C---:B--2---:R-:W-:Y:S08]  /*60c0*/  HMMA.16816.F32 R156, R8.reuse, R16, R156 ;  /* 0x00000010089c723c */ /* 0x044ff0000000189c */
[----:B------:R-:W-:Y:S01]  /*60d0*/  HMMA.16816.F32 R68, R8, R18, R68 ;  /* 0x000000120844723c */ /* 0x000fe20000001844 */
[----:B-1----:R-:W-:Y:S01]  /*60e0*/  FFMA.FTZ R3, R181, c[0x0][0x2d0], -R13 ;  /* 0x0000b400b5037a23 */ /* 0x002fe2000001080d */
[----:B------:R-:W-:-:S03]  /*60f0*/  F2FP.PACK_AB R4, R132, R62 ;  /* 0x0000003e8404723e */ /* 0x000fc600000000ff */
[----:B------:R1:W-:Y:S03]  /*6100*/  MUFU.EX2 R138, R3 ;  /* 0x00000003008a7308 */ /* 0x0003e60000000800 */
[C---:B---3--:R-:W-:Y:S08]  /*6110*/  HMMA.16816.F32 R172, R8.reuse, R28, R172 ;  /* 0x0000001c08ac723c */ /* 0x048ff000000018ac */
[----:B------:R-:W-:Y:S01]  /*6120*/  HMMA.16816.F32 R56, R8, R30, R56 ;  /* 0x0000001e0838723c */ /* 0x000fe20000001838 */
[----:B-1----:R-:W-:-:S04]  /*6130*/  FFMA.FTZ R3, R183, c[0x0][0x2d0], -R13 ;  /* 0x0000b400b7037a23 */ /* 0x002fc8000001080d */
[----:B------:R1:W2:Y:S02]  /*6140*/  MUFU.EX2 R205, R3 ;  /* 0x0000000300cd7308 */ /* 0x0002a40000000800 */
[----:B-1----:R-:W-:Y:S01]  /*6150*/  FFMA.FTZ R3, R179, c[0x0][0x2d0], -R12 ;  /* 0x0000b400b3037a23 */ /* 0x002fe2000001080c */
[----:B--2---:R-:W-:-:S05]  /*6160*/  F2FP.PACK_AB R6, R205, R138 ;  /* 0x0000008acd06723e */ /* 0x004fca00000000ff */
[----:B------:R1:W-:Y:S02]  /*6170*/  MUFU.EX2 R60, R3 ;  /* 0x00000003003c7308 */ /* 0x0003e40000000800 */
[----:B-1----:R-:W-:-:S06]  /*6180*/  FFMA.FTZ R3, R178, c[0x0][0x2d0], -R12 ;  /* 0x0000b400b2037a23 */ /* 0x002fcc000001080c */
[----:B------:R1:W2:Y:S02]  /*6190*/  MUFU.EX2 R61, R3 ;  /* 0x00000003003d7308 */ /* 0x0002a40000000800 */
[----:B-1----:R-:W-:Y:S01]  /*61a0*/  FFMA.FTZ R3, R177, c[0x0][0x2d0], -R12 ;  /* 0x0000b400b1037a23 */ /* 0x002fe2000001080c */
[----:B--2---:R-:W-:-:S05]  /*61b0*/  F2FP.PACK_AB R5, R61, R60 ;  /* 0x0000003c3d05723e */ /* 0x004fca00000000ff */
[----:B------:R1:W-:Y:S02]  /*61c0*/  MUFU.EX2 R63, R3 ;  /* 0x00000003003f7308 */ /* 0x0003e40000000800 */
[----:B-1----:R-:W-:-:S06]  /*61d0*/  FFMA.FTZ R3, R176, c[0x0][0x2d0], -R12 ;  /* 0x0000b400b0037a23 */ /* 0x002fcc000001080c */
[----:B------:R-:W1:Y:S02]  /*61e0*/  MUFU.EX2 R133, R3 ;  /* 0x0000000300857308 */ /* 0x000e640000000800 */
[----:B-1----:R-:W-:-:S07]  /*61f0*/  F2FP.PACK_AB R7, R133, R63 ;  /* 0x0000003f8507723e */ /* 0x002fce00000000ff */
[C---:B------:R-:W-:Y:S08]  /*6200*/  HMMA.16816.F32 R160, R4.reuse, R16, R216 ;  /* 0x0000001004a0723c */ /* 0x040ff000000018d8 */
[C---:B------:R-:W-:Y:S01]  /*6210*/  HMMA.16816.F32 R164, R4.reuse, R18, R164 ;  /* 0x0000001204a4723c */ /* 0x040fe200000018a4 */
[----:B------:R-:W1:Y:S07]  /*6220*/  LDSM.16.MT88.4 R16, [R227+0x1100] ;  /* 0x00110000e310783b */ /* 0x000e6e0000004200 */
[C---:B------:R-:W-:Y:S08]  /*6230*/  HMMA.16816.F32 R180, R4.reuse, R30, R192 ;  /* 0x0000001e04b4723c */ /* 0x040ff000000018c0 */
[C---:B------:R-:W-:Y:S08]  /*6240*/  HMMA.16816.F32 R144, R4.reuse, R20, R212 ;  /* 0x000000140490723c */ /* 0x040ff000000018d4 */
[C---:B------:R-:W-:Y:S01]  /*6250*/  HMMA.16816.F32 R148, R4.reuse, R22, R148 ;  /* 0x000000160494723c */ /* 0x040fe20000001894 */
[----:B------:R-:W-:Y:S07]  /*6260*/  LDSM.16.MT88.4 R20, [R226+0x3100] ;  /* 0x00310000e214783b */ /* 0x000fee0000004200 */
[C---:B------:R-:W-:Y:S01]  /*6270*/  HMMA.16816.F32 R176, R4.reuse, R28, R220 ;  /* 0x0000001c04b0723c */ /* 0x040fe200000018dc */
[----:B------:R-:W-:Y:S07]  /*6280*/  LDSM.16.MT88.4 R28, [R227+0x3100] ;  /* 0x00310000e31c783b */ /* 0x000fee0000004200 */
[-C--:B-1----:R-:W-:Y:S08]  /*6290*/  HMMA.16816.F32 R192, R4, R16.reuse, R248 ;  /* 0x0000001004c0723c */ /* 0x082ff000000018f8 */
[----:B------:R-:W-:Y:S08]  /*62a0*/  HMMA.16816.F32 R168, R8, R16, R80 ;  /* 0x0000001008a8723c */ /* 0x000ff00000001850 */
[-C--:B------:R-:W-:Y:S08]  /*62b0*/  HMMA.16816.F32 R196, R4, R18.reuse, R196 ;  /* 0x0000001204c4723c */ /* 0x080ff000000018c4 */
[----:B------:R-:W-:Y:S01]  /*62c0*/  HMMA.16816.F32 R248, R8, R18, R52 ;  /* 0x0000001208f8723c */ /* 0x000fe20000001834 */
[----:B------:R-:W1:Y:S01]  /*62d0*/  LDSM.16.MT88.4 R16, [R228+0x3100] ;  /* 0x00310000e410783b */ /* 0x000e620000004200 */
[----:B------:R-:W-:-:S02]  /*62e0*/  IMAD.MOV.U32 R111, RZ, RZ, R115 ;  /* 0x000000ffff6f7224 */ /* 0x000fc400078e0073 */
[----:B------:R-:W-:Y:S01]  /*62f0*/  IMAD.MOV.U32 R115, RZ, RZ, R99 ;  /* 0x000000ffff737224 */ /* 0x000fe200078e0063 */
[----:B------:R-:W-:-:S03]  /*6300*/  MOV R99, R44 ;  /* 0x0000002c00637202 */ /* 0x000fc60000000f00 */
        /* <DEDUP_REMOVED lines=13> */
[----:B----4-:R-:W-:Y:S02]  /*63e0*/  IMAD.MOV.U32 R44, RZ, RZ, R245 ;  /* 0x000000ffff2c7224 */ /* 0x010fe400078e00f5 */
[----:B------:R-:W-:Y:S01]  /*63f0*/  IMAD.MOV.U32 R115, RZ, RZ, R98 ;  /* 0x000000ffff737224 */ /* 0x000fe200078e0062 */
[----:B------:R-:W-:Y:S01]  /*6400*/  HMMA.16816.F32 R220, R8, R24, R48 ;  /* 0x0000001808dc723c */ /* 0x000fe20000001830 */
        /* <DEDUP_REMOVED lines=11> */
[----:B-1----:R-:W-:Y:S01]  /*64c0*/  HMMA.16816.F32 R48, R4, R16, R168 ;  /* 0x000000100430723c */ /* 0x002fe200000018a8 */
[----:B------:R-:W-:Y:S01]  /*64d0*/  IMAD.MOV.U32 R97, RZ, RZ, R241 ;  /* 0x000000ffff617224 */ /* 0x000fe200078e00f1 */
[----:B------:R-:W-:Y:S01]  /*64e0*/  UIMAD.WIDE.U32 UR6, UR17, UR4, URZ ;  /* 0x00000004110672a5 */ /* 0x000fe2000f8e003f */
        /* <DEDUP_REMOVED lines=10> */
[----:B------:R-:W-:Y:S01]  /*6590*/  HMMA.16816.F32 R72, R4, R24, R72 ;  /* 0x000000180448723c */ /* 0x000fe20000001848 */
[----:B------:R-:W-:Y:S01]  /*65a0*/  IMAD.MOV.U32 R122, RZ, RZ, R123 ;  /* 0x000000ffff7a7224 */ /* 0x000fe200078e007b */
[----:B------:R1:W5:Y:S01]  /*65b0*/  LDL.LU R245, [R1+0x9c] ;  /* 0x00009c0001f57983 */ /* 0x0003620000300800 */
[----:B------:R-:W-:Y:S02]  /*65c0*/  IMAD.MOV.U32 R102, RZ, RZ, R46 ;  /* 0x000000ffff667224 */ /* 0x000fe400078e002e */
[----:B------:R-:W-:-:S02]  /*65d0*/  IMAD.MOV.U32 R99, RZ, RZ, R47 ;  /* 0x000000ffff637224 */ /* 0x000fc400078e002f */
[----:B------:R-:W-:Y:S02]  /*65e0*/  IMAD.MOV.U32 R215, RZ, RZ, R231 ;  /* 0x000000ffffd77224 */ /* 0x000fe400078e00e7 */
[----:B------:R-:W-:Y:S01]  /*65f0*/  IMAD.MOV.U32 R44, RZ, RZ, R45 ;  /* 0x000000ffff2c7224 */ /* 0x000fe200078e002d */
[----:B------:R-:W-:Y:S01]  /*6600*/  MOV R45, R96 ;  /* 0x00000060002d7202 */ /* 0x000fe20000000f00 */
[----:B------:R-:W-:Y:S01]  /*6610*/  IMAD.MOV.U32 R123, RZ, RZ, R114 ;  /* 0x000000ffff7b7224 */ /* 0x000fe200078e0072 */
[----:B------:R-:W-:Y:S01]  /*6620*/  HMMA.16816.F32 R88, R4, R20, R88 ;  /* 0x000000140458723c */ /* 0x000fe20000001858 */
[----:B------:R-:W-:-:S07]  /*6630*/  IMAD.MOV.U32 R46, RZ, RZ, R97 ;  /* 0x000000ffff2e7224 */ /* 0x000fce00078e0061 */
[----:B------:R-:W-:Y:S01]  /*6640*/  HMMA.16816.F32 R92, R4, R22, R92 ;  /* 0x00000016045c723c */ /* 0x000fe2000000185c */
[----:B------:R-:W-:Y:S01]  /*6650*/  IMAD.MOV.U32 R47, RZ, RZ, R240 ;  /* 0x000000ffff2f7224 */ /* 0x000fe200078e00f0 */
[----:B------:R-:W-:-:S06]  /*6660*/  MOV R171, R115 ;  /* 0x0000007300ab7202 */ /* 0x000fcc0000000f00 */
[C---:B------:R-:W-:Y:S08]  /*6670*/  HMMA.16816.F32 R108, R4.reuse, R18, R108 ;  /* 0x00000012046c723c */ /* 0x040ff0000000186c */
[----:B------:R-:W-:Y:S01]  /*6680*/  HMMA.16816.F32 R52, R4, R30, R216 ;  /* 0x0000001e0434723c */ /* 0x000fe200000018d8 */
[----:B------:R-:W-:-:S07]  /*6690*/  IMAD.MOV.U32 R170, RZ, RZ, R224 ;  /* 0x000000ffffaa7224 */ /* 0x000fce00078e00e0 */
[----:B------:R-:W-:Y:S01]  /*66a0*/  HMMA.16816.F32 R36, R8, R22, R36 ;  /* 0x000000160824723c */ /* 0x000fe20000001824 */
[----:B------:R-:W-:Y:S02]  /*66b0*/  IMAD.MOV.U32 R25, RZ, RZ, R168 ;  /* 0x000000ffff197224 */ /* 0x000fe400078e00a8 */
[----:B------:R-:W-:-:S05]  /*66c0*/  IMAD.MOV.U32 R169, RZ, RZ, R229 ;  /* 0x000000ffffa97224 */ /* 0x000fca00078e00e5 */
[C---:B------:R-:W-:Y:S08]  /*66d0*/  HMMA.16816.F32 R64, R8.reuse, R18, R64 ;  /* 0x000000120840723c */ /* 0x040ff00000001840 */
[----:B------:R-:W-:Y:S01]  /*66e0*/  HMMA.16816.F32 R32, R8, R30, R32 ;  /* 0x0000001e0820723c */ /* 0x000fe20000001820 */
[----:B------:R-:W-:Y:S01]  /*66f0*/  IMAD.MOV.U32 R106, RZ, RZ, R234 ;  /* 0x000000ffff6a7224 */ /* 0x000fe200078e00ea */
[----:B------:R-:W-:Y:S01]  /*6700*/  @UP1 USHF.R.U32.HI UR17, URZ, UR5, UR7 ;  /* 0x000000053f111299 */ /* 0x000fe20008011607 */
[----:B------:R-:W-:Y:S01]  /*6710*/  IMAD.MOV.U32 R85, RZ, RZ, R235 ;  /* 0x000000ffff557224 */ /* 0x000fe200078e00eb */
[----:B------:R1:W5:Y:S04]  /*6720*/  LDL.LU R243, [R1+0x98] ;  /* 0x0000980001f37983 */ /* 0x0003680000300800 */
[C---:B------:R-:W-:Y:S08]  /*6730*/  HMMA.16816.F32 R120, R4.reuse, R28, R120 ;  /* 0x0000001c0478723c */ /* 0x040ff00000001878 */
[----:B------:R-:W-:Y:S01]  /*6740*/  HMMA.16816.F32 R44, R4, R26, R44 ;  /* 0x0000001a042c723c */ /* 0x000fe2000000182c */
[----:B------:R-:W-:-:S07]  /*6750*/  IMAD.MOV.U32 R168, RZ, RZ, R102 ;  /* 0x000000ffffa87224 */ /* 0x000fce00078e0066 */
[C---:B------:R-:W-:Y:S01]  /*6760*/  HMMA.16816.F32 R216, R8.reuse, R26, R76 ;  /* 0x0000001a08d8723c */ /* 0x040fe2000000184c */
[----:B------:R-:W-:Y:S01]  /*6770*/  IMAD.MOV.U32 R6, RZ, RZ, R3 ;  /* 0x000000ffff067224 */ /* 0x000fe200078e0003 */
[----:B------:R-:W-:Y:S01]  /*6780*/  MOV R114, R233 ;  /* 0x000000e900727202 */ /* 0x000fe20000000f00 */
[----:B------:R-:W-:Y:S01]  /*6790*/  FFMA.FTZ R3, R191, c[0x0][0x2d0], -R2 ;  /* 0x0000b400bf037a23 */ /* 0x000fe20000010802 */
[----:B------:R-:W-:Y:S02]  /*67a0*/  MOV R7, R215 ;  /* 0x000000d700077202 */ /* 0x000fe40000000f00 */
[----:B------:R-:W-:Y:S01]  /*67b0*/  MOV R97, R239 ;  /* 0x000000ef00617202 */ /* 0x000fe20000000f00 */
[----:B------:R-:W-:Y:S01]  /*67c0*/  IMAD.MOV.U32 R96, RZ, RZ, R238 ;  /* 0x000000ffff607224 */ /* 0x000fe200078e00ee */
[----:B------:R-:W-:Y:S01]  /*67d0*/  HMMA.16816.F32 R212, R8, R20, R128 ;  /* 0x0000001408d4723c */ /* 0x000fe20000001880 */
[----:B------:R2:W-:Y:S01]  /*67e0*/  MUFU.EX2 R21, R3 ;  /* 0x0000000300157308 */ /* 0x0005e20000000800 */
[----:B------:R-:W-:Y:S01]  /*67f0*/  MOV R4, R170 ;  /* 0x000000aa00047202 */ /* 0x000fe20000000f00 */
[----:B------:R-:W-:Y:S01]  /*6800*/  IMAD.MOV.U32 R77, RZ, RZ, R171 ;  /* 0x000000ffff4d7224 */ /* 0x000fe200078e00ab */
[----:B------:R-:W-:-:S02]  /*6810*/  MOV R170, R113 ;  /* 0x0000007100aa7202 */ /* 0x000fc40000000f00 */
[----:B------:R-:W-:Y:S01]  /*6820*/  MOV R115, R236 ;  /* 0x000000ec00737202 */ /* 0x000fe20000000f00 */
[----:B------:R-:W-:Y:S01]  /*6830*/  IMAD.MOV.U32 R87, RZ, RZ, R232 ;  /* 0x000000ffff577224 */ /* 0x000fe200078e00e8 */
[----:B------:R-:W-:Y:S01]  /*6840*/  UIADD3 UR17, UR17, UR8, -UR11 ;  /* 0x0000000811117290 */ /* 0x000fe2000fffe80b */
[----:B------:R1:W5:Y:S01]  /*6850*/  LDL.LU R242, [R1+0x94] ;  /* 0x0000940001f27983 */ /* 0x0003620000300800 */
[----:B--2---:R-:W-:Y:S01]  /*6860*/  FFMA.FTZ R3, R200, c[0x0][0x2d0], -R2 ;  /* 0x0000b400c8037a23 */ /* 0x004fe20000010802 */
[----:B------:R-:W-:Y:S01]  /*6870*/  MOV R78, R103 ;  /* 0x00000067004e7202 */ /* 0x000fe20000000f00 */
[----:B------:R-:W-:Y:S02]  /*6880*/  IMAD.MOV.U32 R171, RZ, RZ, R100 ;  /* 0x000000ffffab7224 */ /* 0x000fe400078e0064 */
[----:B------:R-:W-:Y:S01]  /*6890*/  IMAD.MOV.U32 R5, RZ, RZ, R169 ;  /* 0x000000ffff057224 */ /* 0x000fe200078e00a9 */
[----:B------:R2:W3:Y:S01]  /*68a0*/  MUFU.EX2 R23, R3 ;  /* 0x0000000300177308 */ /* 0x0004e20000000800 */
[----:B------:R-:W-:-:S02]  /*68b0*/  IMAD.MOV.U32 R113, RZ, RZ, R101 ;  /* 0x000000ffff717224 */ /* 0x000fc400078e0065 */
[----:B------:R-:W-:Y:S01]  /*68c0*/  IMAD.MOV.U32 R79, RZ, RZ, R116 ;  /* 0x000000ffff4f7224 */ /* 0x000fe200078e0074 */
[C---:B------:R-:W-:Y:S01]  /*68d0*/  HMMA.16816.F32 R100, R8.reuse, R16, R124 ;  /* 0x000000100864723c */ /* 0x040fe2000000187c */
[----:B------:R-:W-:Y:S01]  /*68e0*/  IMAD.MOV.U32 R27, RZ, RZ, R119 ;  /* 0x000000ffff1b7224 */ /* 0x000fe200078e0077 */
[----:B------:R-:W-:Y:S02]  /*68f0*/  MOV R76, R118 ;  /* 0x00000076004c7202 */ /* 0x000fe40000000f00 */
[----:B------:R-:W-:Y:S01]  /*6900*/  MOV R191, R80 ;  /* 0x0000005000bf7202 */ /* 0x000fe20000000f00 */
[----:B------:R-:W-:Y:S01]  /*6910*/  FADD.FTZ R25, R25, R77 ;  /* 0x0000004d19197221 */ /* 0x000fe20000010000 */
[----:B------:R-:W-:Y:S01]  /*6920*/  MOV R26, R98 ;  /* 0x00000062001a7202 */ /* 0x000fe20000000f00 */
[----:B------:R1:W5:Y:S01]  /*6930*/  LDL.LU R241, [R1+0x90] ;  /* 0x0000900001f17983 */ /* 0x0003620000300800 */
[--C-:B--2---:R-:W-:Y:S02]  /*6940*/  FFMA.FTZ R3, R201, c[0x0][0x2d0], -R2.reuse ;  /* 0x0000b400c9037a23 */ /* 0x104fe40000010802 */
[----:B------:R-:W-:Y:S01]  /*6950*/  IMAD.MOV.U32 R169, RZ, RZ, R117 ;  /* 0x000000ffffa97224 */ /* 0x000fe200078e0075 */
[----:B---3--:R-:W-:Y:S01]  /*6960*/  F2FP.PACK_AB R128, R23, R21 ;  /* 0x000000151780723e */ /* 0x008fe200000000ff */
[----:B------:R-:W-:Y:S01]  /*6970*/  FFMA.FTZ R2, R202, c[0x0][0x2d0], -R2 ;  /* 0x0000b400ca027a23 */ /* 0x000fe20000010802 */
[----:B------:R-:W-:Y:S01]  /*6980*/  MOV R31, R26 ;  /* 0x0000001a001f7202 */ /* 0x000fe20000000f00 */
[----:B------:R-:W-:Y:S01]  /*6990*/  USHF.R.S32.HI UR4, URZ, 0x1f, UR17 ;  /* 0x0000001f3f047899 */ /* 0x000fe20008011411 */
[----:B------:R1:W5:Y:S01]  /*69a0*/  LDL.LU R240, [R1+0x8c] ;  /* 0x00008c0001f07983 */ /* 0x0003620000300800 */
[----:B------:R2:W-:Y:S01]  /*69b0*/  MUFU.EX2 R22, R2 ;  /* 0x0000000200167308 */ /* 0x0005e20000000800 */
[----:B------:R-:W-:Y:S02]  /*69c0*/  HMMA.16816.F32 R116, R8, R28, R152 ;  /* 0x0000001c0874723c */ /* 0x000fe40000001898 */
[----:B------:R-:W3:Y:S05]  /*69d0*/  LDSM.16.MT88.4 R152, [R225+0x1900] ;  /* 0x00190000e198783b */ /* 0x000eea0000004200 */
[----:B------:R4:W1:Y:S01]  /*69e0*/  MUFU.EX2 R24, R3 ;  /* 0x0000000300187308 */ /* 0x0008620000000800 */
[----:B------:R-:W-:Y:S01]  /*69f0*/  MOV R26, R87 ;  /* 0x00000057001a7202 */ /* 0x000fe20000000f00 */
[----:B------:R1:W5:Y:S01]  /*6a00*/  LDL.LU R239, [R1+0x88] ;  /* 0x0000880001ef7983 */ /* 0x0003620000300800 */
[----:B--2---:R-:W-:Y:S01]  /*6a10*/  FFMA.FTZ R2, R186, c[0x0][0x2d0], -R0 ;  /* 0x0000b400ba027a23 */ /* 0x004fe20000010800 */
[----:B------:R-:W-:-:S02]  /*6a20*/  MOV R29, R114 ;  /* 0x00000072001d7202 */ /* 0x000fc40000000f00 */
[----:B------:R2:W5:Y:S02]  /*6a30*/  LDL.LU R238, [R1+0x84] ;  /* 0x0000840001ee7983 */ /* 0x0005640000300800 */
[----:B------:R1:W-:Y:S01]  /*6a40*/  MUFU.EX2 R17, R2 ;  /* 0x0000000200117308 */ /* 0x0003e20000000800 */
[----:B------:R-:W-:Y:S01]  /*6a50*/  ULEA.HI UR4, UR4, UR17, URZ, 0x6 ;  /* 0x0000001104047291 */ /* 0x000fe2000f8f303f */
[----:B------:R2:W5:Y:S01]  /*6a60*/  LDL.LU R237, [R1+0x80] ;  /* 0x0000800001ed7983 */ /* 0x0005620000300800 */
[----:B----4-:R-:W-:Y:S02]  /*6a70*/  FADD.FTZ R3, R189, R184 ;  /* 0x000000b8bd037221 */ /* 0x010fe40000010000 */
[--C-:B-1----:R-:W-:Y:S01]  /*6a80*/  FFMA.FTZ R2, R187, c[0x0][0x2d0], -R0.reuse ;  /* 0x0000b400bb027a23 */ /* 0x102fe20000010800 */
[----:B------:R-:W-:Y:S01]  /*6a90*/  F2FP.PACK_AB R130, R22, R24 ;  /* 0x000000181682723e */ /* 0x000fe200000000ff */
[----:B------:R2:W5:Y:S02]  /*6aa0*/  LDL.LU R236, [R1+0x7c] ;  /* 0x00007c0001ec7983 */ /* 0x0005640000300800 */
[----:B------:R1:W4:Y:S01]  /*6ab0*/  MUFU.EX2 R18, R2 ;  /* 0x0000000200127308 */ /* 0x0003220000000800 */
[----:B------:R-:W-:Y:S01]  /*6ac0*/  FADD.FTZ R8, R190, R3 ;  /* 0x00000003be087221 */ /* 0x000fe20000010000 */
[----:B------:R-:W-:Y:S01]  /*6ad0*/  MOV R189, R82 ;  /* 0x0000005200bd7202 */ /* 0x000fe20000000f00 */
[----:B------:R2:W5:Y:S01]  /*6ae0*/  LDL.LU R235, [R1+0x78] ;  /* 0x0000780001eb7983 */ /* 0x0005620000300800 */
[--C-:B-1----:R-:W-:Y:S01]  /*6af0*/  FFMA.FTZ R2, R188, c[0x0][0x2d0], -R0.reuse ;  /* 0x0000b400bc027a23 */ /* 0x102fe20000010800 */
[----:B----4-:R-:W-:Y:S01]  /*6b00*/  F2FP.PACK_AB R129, R18, R17 ;  /* 0x000000111281723e */ /* 0x010fe200000000ff */
[----:B------:R-:W-:Y:S01]  /*6b10*/  FFMA.FTZ R0, R185, c[0x0][0x2d0], -R0 ;  /* 0x0000b400b9007a23 */ /* 0x000fe20000010800 */
[----:B------:R2:W5:Y:S03]  /*6b20*/  LDL.LU R234, [R1+0x74] ;  /* 0x0000740001ea7983 */ /* 0x0005660000300800 */
[----:B------:R1:W-:Y:S01]  /*6b30*/  MUFU.EX2 R19, R0 ;  /* 0x0000000000137308 */ /* 0x0003e20000000800 */
[----:B------:R-:W-:Y:S01]  /*6b40*/  IMAD.MOV.U32 R188, RZ, RZ, R83 ;  /* 0x000000ffffbc7224 */ /* 0x000fe200078e0053 */
[----:B------:R-:W4:Y:S01]  /*6b50*/  LDSM.16.MT88.4 R184, [R228+0x1900] ;  /* 0x00190000e4b8783b */ /* 0x000f220000004200 */
[----:B------:R-:W-:-:S03]  /*6b60*/  IMAD.MOV.U32 R190, RZ, RZ, R81 ;  /* 0x000000ffffbe7224 */ /* 0x000fc600078e0051 */
[----:B------:R-:W2:Y:S02]  /*6b70*/  LDSM.16.MT88.4 R80, [R225+0x3900] ;  /* 0x00390000e150783b */ /* 0x000ea40000004200 */
[----:B------:R-:W3:Y:S01]  /*6b80*/  MUFU.EX2 R20, R2 ;  /* 0x0000000200147308 */ /* 0x000ee20000000800 */
[----:B------:R-:W-:Y:S01]  /*6b90*/  IMAD.MOV.U32 R3, RZ, RZ, R97 ;  /* 0x000000ffff037224 */ /* 0x000fe200078e0061 */
[----:B------:R2:W5:Y:S01]  /*6ba0*/  LDL.LU R233, [R1+0x70] ;  /* 0x0000700001e97983 */ /* 0x0005620000300800 */
[----:B------:R-:W-:-:S03]  /*6bb0*/  USHF.R.S32.HI UR24, URZ, 0x6, UR4 ;  /* 0x000000063f187899 */ /* 0x000fc60008011404 */
[----:B------:R2:W5:Y:S01]  /*6bc0*/  LDL.LU R232, [R1+0x6c] ;  /* 0x00006c0001e87983 */ /* 0x0005620000300800 */
[----:B-1----:R-:W-:Y:S01]  /*6bd0*/  FFMA.FTZ R0, R78, c[0x0][0x2d0], -R13 ;  /* 0x0000b4004e007a23 */ /* 0x002fe2000001080d */
[----:B------:R-:W-:Y:S02]  /*6be0*/  MOV R78, R14 ;  /* 0x0000000e004e7202 */ /* 0x000fe40000000f00 */
[----:B------:R1:W5:Y:S01]  /*6bf0*/  LDL.LU R231, [R1+0x68] ;  /* 0x0000680001e77983 */ /* 0x0003620000300800 */
[----:B------:R1:W-:Y:S01]  /*6c00*/  MUFU.EX2 R14, R0 ;  /* 0x00000000000e7308 */ /* 0x0003e20000000800 */
[----:B---3--:R-:W-:Y:S02]  /*6c10*/  F2FP.PACK_AB R131, R19, R20 ;  /* 0x000000141383723e */ /* 0x008fe400000000ff */
[----:B------:R3:W5:Y:S01]  /*6c20*/  LDL.LU R230, [R1+0x64] ;  /* 0x0000640001e67983 */ /* 0x0007620000300800 */
[----:B------:R-:W-:-:S03]  /*6c30*/  UISETP.LT.AND UP0, UPT, URZ, UR24, UPT ;  /* 0x000000183f00728c */ /* 0x000fc6000bf01270 */
[----:B------:R3:W5:Y:S01]  /*6c40*/  LDL.LU R229, [R1+0x60] ;  /* 0x0000600001e57983 */ /* 0x0007620000300800 */
[----:B-1----:R-:W-:Y:S01]  /*6c50*/  FFMA.FTZ R0, R79, c[0x0][0x2d0], -R13 ;  /* 0x0000b4004f007a23 */ /* 0x002fe2000001080d */
[----:B------:R-:W-:Y:S01]  /*6c60*/  HMMA.16816.F32 R140, R128, R152, R140 ;  /* 0x00000098808c723c */ /* 0x000fe2000000188c */
[----:B------:R-:W-:Y:S01]  /*6c70*/  IMAD.MOV.U32 R79, RZ, RZ, R169 ;  /* 0x000000ffff4f7224 */ /* 0x000fe200078e00a9 */
[----:B------:R-:W-:Y:S01]  /*6c80*/  MOV R169, R170 ;  /* 0x000000aa00a97202 */ /* 0x000fe20000000f00 */
[----:B------:R-:W-:Y:S01]  /*6c90*/  IMAD.MOV.U32 R170, RZ, RZ, R171 ;  /* 0x000000ffffaa7224 */ /* 0x000fe200078e00ab */
[----:B------:R-:W-:Y:S01]  /*6ca0*/  MOV R171, R15 ;  /* 0x0000000f00ab7202 */ /* 0x000fe20000000f00 */
[----:B------:R3:W5:Y:S01]  /*6cb0*/  LDL.LU R224, [R1+0x5c] ;  /* 0x00005c0001e07983 */ /* 0x0007620000300800 */
[----:B------:R1:W1:Y:S02]  /*6cc0*/  MUFU.EX2 R15, R0 ;  /* 0x00000000000f7308 */ /* 0x0002640000000800 */
[----:B-1----:R-:W-:-:S06]  /*6cd0*/  FFMA.FTZ R0, R27, c[0x0][0x2d0], -R13 ;  /* 0x0000b4001b007a23 */ /* 0x002fcc000001080d */
[----:B------:R1:W-:Y:S01]  /*6ce0*/  MUFU.EX2 R16, R0 ;  /* 0x0000000000107308 */ /* 0x0003e20000000800 */
[----:B------:R-:W-:Y:S02]  /*6cf0*/  FFMA.FTZ R2, R171, c[0x0][0x2d0], -R12 ;  /* 0x0000b400ab027a23 */ /* 0x000fe4000001080c */
[----:B-1----:R-:W-:-:S05]  /*6d00*/  FFMA.FTZ R0, R76, c[0x0][0x2d0], -R13 ;  /* 0x0000b4004c007a23 */ /* 0x002fca000001080d */
[----:B------:R1:W-:Y:S02]  /*6d10*/  MUFU.EX2 R13, R0 ;  /* 0x00000000000d7308 */ /* 0x0003e40000000800 */
[----:B-1----:R-:W-:-:S06]  /*6d20*/  FFMA.FTZ R0, R78, c[0x0][0x2d0], -R12 ;  /* 0x0000b4004e007a23 */ /* 0x002fcc000001080c */
[----:B------:R1:W-:Y:S02]  /*6d30*/  MUFU.EX2 R9, R0 ;  /* 0x0000000000097308 */ /* 0x0003e40000000800 */
[----:B-1----:R-:W-:-:S06]  /*6d40*/  FFMA.FTZ R0, R79, c[0x0][0x2d0], -R12 ;  /* 0x0000b4004f007a23 */ /* 0x002fcc000001080c */
[----:B------:R1:W1:Y:S08]  /*6d50*/  MUFU.EX2 R10, R0 ;  /* 0x00000000000a7308 */ /* 0x0002700000000800 */
[----:B------:R-:W-:Y:S01]  /*6d60*/  MUFU.EX2 R11, R2 ;  /* 0x00000002000b7308 */ /* 0x000fe20000000800 */
[----:B-1----:R-:W-:-:S07]  /*6d70*/  FFMA.FTZ R0, R168, c[0x0][0x2d0], -R12 ;  /* 0x0000b400a8007a23 */ /* 0x002fce000001080c */
[----:B------:R-:W1:Y:S01]  /*6d80*/  MUFU.EX2 R12, R0 ;  /* 0x00000000000c7308 */ /* 0x000e620000000800 */
[----:B------:R-:W-:Y:S02]  /*6d90*/  F2FP.PACK_AB R124, R15, R14 ;  /* 0x0000000e0f7c723e */ /* 0x000fe400000000ff */
[----:B------:R-:W-:Y:S02]  /*6da0*/  F2FP.PACK_AB R125, R10, R9 ;  /* 0x000000090a7d723e */ /* 0x000fe400000000ff */
[----:B------:R-:W-:Y:S02]  /*6db0*/  F2FP.PACK_AB R126, R13, R16 ;  /* 0x000000100d7e723e */ /* 0x000fe400000000ff */
[----:B-1----:R-:W-:-:S07]  /*6dc0*/  F2FP.PACK_AB R127, R12, R11 ;  /* 0x0000000b0c7f723e */ /* 0x002fce00000000ff */
[C---:B------:R-:W-:Y:S08]  /*6dd0*/  HMMA.16816.F32 R144, R124.reuse, R152, R144 ;  /* 0x000000987c90723c */ /* 0x040ff00000001890 */
[-C--:B------:R-:W-:Y:S08]  /*6de0*/  HMMA.16816.F32 R148, R124, R154.reuse, R148 ;  /* 0x0000009a7c94723c */ /* 0x080ff00000001894 */
[----:B------:R-:W-:Y:S07]  /*6df0*/  HMMA.16816.F32 R152, R128, R154, R40 ;  /* 0x0000009a8098723c */ /* 0x000fee0000001828 */
[----:B------:R-:W-:Y:S01]  /*6e00*/  MOV R43, R4 ;  /* 0x00000004002b7202 */ /* 0x000fe20000000f00 */
[----:B------:R-:W-:Y:S01]  /*6e10*/  IMAD.MOV.U32 R42, RZ, RZ, R5 ;  /* 0x000000ffff2a7224 */ /* 0x000fe200078e0005 */
[----:B------:R-:W-:Y:S01]  /*6e20*/  MOV R41, R6 ;  /* 0x0000000600297202 */ /* 0x000fe20000000f00 */
[----:B------:R-:W-:-:S02]  /*6e30*/  IMAD.MOV.U32 R40, RZ, RZ, R7 ;  /* 0x000000ffff287224 */ /* 0x000fc400078e0007 */
[----:B------:R-:W1:Y:S01]  /*6e40*/  LDSM.16.MT88.4 R4, [R227+0x3900] ;  /* 0x00390000e304783b */ /* 0x000e620000004200 */
[----:B------:R-:W-:Y:S01]  /*6e50*/  MOV R79, R170 ;  /* 0x000000aa004f7202 */ /* 0x000fe20000000f00 */
[----:B------:R-:W-:Y:S01]  /*6e60*/  IMAD.MOV.U32 R78, RZ, RZ, R169 ;  /* 0x000000ffff4e7224 */ /* 0x000fe200078e00a9 */
[----:B----4-:R-:W-:Y:S01]  /*6e70*/  HMMA.16816.F32 R172, R128, R184, R172 ;  /* 0x000000b880ac723c */ /* 0x010fe200000018ac */
[----:B------:R-:W-:Y:S01]  /*6e80*/  FADD.FTZ R2, R104, R84 ;  /* 0x0000005468027221 */ /* 0x000fe20000010000 */
[----:B------:R-:W4:Y:S01]  /*6e90*/  LDSM.16.MT88.4 R168, [R226+0x1900] ;  /* 0x00190000e2a8783b */ /* 0x000f220000004200 */
[----:B------:R-:W-:Y:S02]  /*6ea0*/  FADD.FTZ R0, R78, R203 ;  /* 0x000000cb4e007221 */ /* 0x000fe40000010000 */
[----:B------:R-:W-:Y:S01]  /*6eb0*/  IMAD.MOV.U32 R30, RZ, RZ, R79 ;  /* 0x000000ffff1e7224 */ /* 0x000fe200078e004f */
[----:B------:R-:W1:Y:S02]  /*6ec0*/  LDSM.16.MT88.4 R200, [R227+0x1900] ;  /* 0x00190000e3c8783b */ /* 0x000e640000004200 */
[----:B--2---:R-:W-:Y:S01]  /*6ed0*/  HMMA.16816.F32 R76, R124, R82, R44 ;  /* 0x000000527c4c723c */ /* 0x004fe2000000182c */
[----:B------:R-:W-:-:S06]  /*6ee0*/  FADD.FTZ R3, R3, R2 ;  /* 0x0000000203037221 */ /* 0x000fcc0000010000 */
[----:B------:R-:W-:Y:S01]  /*6ef0*/  IMAD.MOV.U32 R45, RZ, RZ, R106 ;  /* 0x000000ffff2d7224 */ /* 0x000fe200078e006a */
[----:B------:R-:W-:Y:S01]  /*6f00*/  MOV R46, R107 ;  /* 0x0000006b002e7202 */ /* 0x000fe20000000f00 */
[----:B------:R-:W-:Y:S01]  /*6f10*/  HMMA.16816.F32 R176, R124, R184, R176 ;  /* 0x000000b87cb0723c */ /* 0x000fe200000018b0 */
[----:B------:R-:W-:Y:S01]  /*6f20*/  MOV R44, R29 ;  /* 0x0000001d002c7202 */ /* 0x000fe20000000f00 */
[----:B------:R-:W-:Y:S02]  /*6f30*/  FADD.FTZ R0, R45, R0 ;  /* 0x000000002d007221 */ /* 0x000fe40000010000 */
[----:B------:R-:W-:-:S04]  /*6f40*/  FADD.FTZ R8, R46, R8 ;  /* 0x000000082e087221 */ /* 0x000fc80000010000 */
[----:B------:R-:W-:Y:S01]  /*6f50*/  HMMA.16816.F32 R180, R124, R186, R180 ;  /* 0x000000ba7cb4723c */ /* 0x000fe200000018b4 */
[----:B------:R-:W-:Y:S02]  /*6f60*/  IMAD.MOV.U32 R47, RZ, RZ, R105 ;  /* 0x000000ffff2f7224 */ /* 0x000fe400078e0069 */
[----:B------:R-:W-:-:S05]  /*6f70*/  FADD.FTZ R2, R44, R25 ;  /* 0x000000192c027221 */ /* 0x000fca0000010000 */
[----:B------:R-:W-:Y:S01]  /*6f80*/  HMMA.16816.F32 R184, R128, R186, R56 ;  /* 0x000000ba80b8723c */ /* 0x000fe20000001838 */
[----:B------:R-:W-:-:S06]  /*6f90*/  FADD.FTZ R3, R47, R3 ;  /* 0x000000032f037221 */ /* 0x000fcc0000010000 */
[----:B------:R-:W-:Y:S01]  /*6fa0*/  MOV R58, R112 ;  /* 0x00000070003a7202 */ /* 0x000fe20000000f00 */
[----:B------:R-:W-:Y:S01]  /*6fb0*/  IMAD.MOV.U32 R57, RZ, RZ, R113 ;  /* 0x000000ffff397224 */ /* 0x000fe200078e0071 */
[----:B------:R-:W-:-:S03]  /*6fc0*/  MOV R56, R96 ;  /* 0x0000006000387202 */ /* 0x000fc60000000f00 */
[----:B------:R-:W-:Y:S02]  /*6fd0*/  FADD.FTZ R0, R57, R0 ;  /* 0x0000000039007221 */ /* 0x000fe40000010000 */
[----:B------:R-:W-:Y:S01]  /*6fe0*/  FADD.FTZ R8, R58, R8 ;  /* 0x000000083a087221 */ /* 0x000fe20000010000 */
[-C--:B-1----:R-:W-:Y:S01]  /*6ff0*/  HMMA.16816.F32 R120, R124, R4.reuse, R120 ;  /* 0x000000047c78723c */ /* 0x082fe20000001878 */
[----:B------:R-:W-:Y:S02]  /*7000*/  IMAD.MOV.U32 R59, RZ, RZ, R99 ;  /* 0x000000ffff3b7224 */ /* 0x000fe400078e0063 */
[----:B------:R-:W-:Y:S01]  /*7010*/  FADD.FTZ R2, R56, R2 ;  /* 0x0000000238027221 */ /* 0x000fe20000010000 */
[----:B------:R-:W1:Y:S04]  /*7020*/  LDSM.16.MT88.4 R96, [R226+0x3900] ;  /* 0x00390000e260783b */ /* 0x000e680000004200 */
[----:B------:R-:W-:Y:S01]  /*7030*/  HMMA.16816.F32 R116, R128, R4, R116 ;  /* 0x000000048074723c */ /* 0x000fe20000001874 */
[----:B------:R-:W-:-:S02]  /*7040*/  IMAD.MOV.U32 R27, RZ, RZ, R115 ;  /* 0x000000ffff1b7224 */ /* 0x000fc400078e0073 */
[----:B------:R-:W-:Y:S01]  /*7050*/  IMAD.MOV.U32 R29, RZ, RZ, R86 ;  /* 0x000000ffff1d7224 */ /* 0x000fe200078e0056 */
[----:B------:R-:W2:Y:S03]  /*7060*/  LDSM.16.MT88.4 R112, [R228+0x3900] ;  /* 0x00390000e470783b */ /* 0x000ea60000004200 */
[----:B------:R-:W-:Y:S02]  /*7070*/  FADD.FTZ R4, R40, R0 ;  /* 0x0000000028047221 */ /* 0x000fe40000010000 */
[----:B------:R-:W-:Y:S02]  /*7080*/  FADD.FTZ R0, R41, R8 ;  /* 0x0000000829007221 */ /* 0x000fe40000010000 */
[----:B------:R-:W-:Y:S02]  /*7090*/  FADD.FTZ R5, R252, R3 ;  /* 0x00000003fc057221 */ /* 0x000fe40000010000 */
[----:B------:R-:W-:-:S02]  /*70a0*/  FADD.FTZ R3, R59, R2 ;  /* 0x000000023b037221 */ /* 0x000fc40000010000 */
[----:B------:R-:W-:Y:S02]  /*70b0*/  FADD.FTZ R0, R30, R0 ;  /* 0x000000001e007221 */ /* 0x000fe40000010000 */
[----:B------:R-:W-:Y:S02]  /*70c0*/  FADD.FTZ R2, R247, R5 ;  /* 0x00000005f7027221 */ /* 0x000fe40000010000 */
[----:B------:R-:W-:Y:S02]  /*70d0*/  IMAD.MOV.U32 R28, RZ, RZ, R27 ;  /* 0x000000ffff1c7224 */ /* 0x000fe400078e001b */
[----:B------:R-:W-:Y:S02]  /*70e0*/  FADD.FTZ R4, R43, R4 ;  /* 0x000000042b047221 */ /* 0x000fe40000010000 */
[----:B------:R-:W-:Y:S01]  /*70f0*/  FADD.FTZ R3, R42, R3 ;  /* 0x000000032a037221 */ /* 0x000fe20000010000 */
[----:B------:R-:W-:Y:S01]  /*7100*/  MOV R27, R85 ;  /* 0x00000055001b7202 */ /* 0x000fe20000000f00 */
        /* <DEDUP_REMOVED lines=35> */
[----:B------:R-:W-:Y:S01]  /*7340*/  FADD.FTZ R3, R16, R3 ;  /* 0x0000000310037221 */ /* 0x000fe20000010000 */
[----:B------:R1:W-:Y:S01]  /*7350*/  STL [R1+0x10], R0 ;  /* 0x0000100001007387 */ /* 0x0003e20000100800 */
[----:B------:R-:W-:Y:S01]  /*7360*/  FADD.FTZ R5, R19, R2 ;  /* 0x0000000213057221 */ /* 0x000fe20000010000 */
[----:B------:R-:W-:Y:S01]  /*7370*/  USEL UR24, URZ, UR24, !UP0 ;  /* 0x000000183f187287 */ /* 0x000fe2000c000000 */
[----:B------:R-:W-:-:S03]  /*7380*/  FADD.FTZ R2, R13, R3 ;  /* 0x000000030d027221 */ /* 0x000fc60000010000 */
[----:B------:R3:W-:Y:S01]  /*7390*/  STL [R1+0x18], R5 ;  /* 0x0000180501007387 */ /* 0x0007e20000100800 */
[----:B------:R-:W-:-:S06]  /*73a0*/  UISETP.GE.AND UP0, UPT, UR25, UR24, UPT ;  /* 0x000000181900728c */ /* 0x000fcc000bf06270 */
[----:B------:R-:W-:Y:S01]  /*73b0*/  PLOP3.LUT P0, PT, PT, PT, UP0, 0x80, 0x0 ;  /* 0x000000000000781c */ /* 0x000fe20003f0f008 */
[----:B-1----:R-:W-:-:S05]  /*73c0*/  FADD.FTZ R0, R12, R4 ;  /* 0x000000040c007221 */ /* 0x002fca0000010000 */
[----:B------:R3:W-:Y:S04]  /*73d0*/  STL [R1+0x1c], R0 ;  /* 0x00001c0001007387 */ /* 0x0007e80000100800 */
[----:B------:R3:W-:Y:S01]  /*73e0*/  STL [R1+0x14], R2 ;  /* 0x0000140201007387 */ /* 0x0007e20000100800 */
[-C--:B----4-:R-:W-:Y:S08]  /*73f0*/  HMMA.16816.F32 R156, R128, R168.reuse, R156 ;  /* 0x000000a8809c723c */ /* 0x090ff0000000189c */
[C---:B------:R-:W-:Y:S08]  /*7400*/  HMMA.16816.F32 R160, R124.reuse, R168, R160 ;  /* 0x000000a87ca0723c */ /* 0x040ff000000018a0 */
[-C--:B------:R-:W-:Y:S08]  /*7410*/  HMMA.16816.F32 R164, R124, R170.reuse, R164 ;  /* 0x000000aa7ca4723c */ /* 0x080ff000000018a4 */
[----:B------:R-:W-:Y:S08]  /*7420*/  HMMA.16816.F32 R168, R128, R170, R68 ;  /* 0x000000aa80a8723c */ /* 0x000ff00000001844 */
        /* <DEDUP_REMOVED lines=17> */
[----:B------:R-:W-:Y:S07]  /*7540*/  @!P0 BRA `(.L_x_1601) ;  /* 0x0000554000008947 */ /* 0x000fee0003800000 */
[----:B---3--:R-:W2:Y:S04]  /*7550*/  LDL.64 R42, [R1+0x50] ;  /* 0x00005000012a7983 */ /* 0x008ea80000100a00 */
[----:B------:R-:W3:Y:S04]  /*7560*/  LDL.64 R30, [R1+0x48] ;  /* 0x00004800011e7983 */ /* 0x000ee80000100a00 */
[----:B------:R-:W4:Y:S04]  /*7570*/  LDL R41, [R1+0x30] ;  /* 0x0000300001297983 */ /* 0x000f280000100800 */
[----:B------:R-:W4:Y:S04]  /*7580*/  LDL.64 R28, [R1+0x40] ;  /* 0x00004000011c7983 */ /* 0x000f280000100a00 */
[----:B------:R-:W4:Y:S01]  /*7590*/  LDL.64 R26, [R1+0x38] ;  /* 0x00003800011a7983 */ /* 0x000f220000100a00 */
[----:B------:R-:W-:Y:S01]  /*75a0*/  IMAD.MOV.U32 R133, RZ, RZ, R136 ;  /* 0x000000ffff857224 */ /* 0x000fe200078e0088 */
[----:B-----5:R-:W-:Y:S01]  /*75b0*/  MOV R139, R134 ;  /* 0x00000086008b7202 */ /* 0x020fe20000000f00 */
[----:B------:R-:W-:Y:S01]  /*75c0*/  IMAD.MOV.U32 R132, RZ, RZ, R137 ;  /* 0x000000ffff847224 */ /* 0x000fe200078e0089 */
[----:B------:R-:W-:Y:S01]  /*75d0*/  UMOV UR26, UR25 ;  /* 0x00000019001a7c82 */ /* 0x000fe20008000000 */
[----:B------:R-:W-:Y:S01]  /*75e0*/  IMAD.MOV.U32 R138, RZ, RZ, R135 ;  /* 0x000000ffff8a7224 */ /* 0x000fe200078e0087 */
[----:B------:R-:W-:-:S02]  /*75f0*/  UMOV UR17, 0xffffffc0 ;  /* 0xffffffc000117882 */ /* 0x000fc40000000000 */
[----:B------:R-:W-:Y:S02]  /*7600*/  ULDC.64 UR6, c[0x0][0x208] ;  /* 0x0000820000067ab9 */ /* 0x000fe40000000a00 */
[----:B------:R-:W-:Y:S01]  /*7610*/  ULDC.64 UR4, c[0x0][0x1e0] ;  /* 0x0000780000047ab9 */ /* 0x000fe20000000a00 */
[----:B--2---:R-:W-:Y:S02]  /*7620*/  IADD3 R3, P1, R42, 0x40, RZ ;  /* 0x000000402a037810 */ /* 0x004fe40007f3e0ff */
[----:B---3--:R-:W-:Y:S01]  /*7630*/  IADD3 R2, P0, R30, 0x40, RZ ;  /* 0x000000401e027810 */ /* 0x008fe20007f1e0ff */
[----:B----4-:R-:W-:Y:S02]  /*7640*/  @P3 IMAD.HI.U32 R0, R41, c[0x0][0x2c8], RZ ;  /* 0x0000b20029003a27 */ /* 0x010fe400078e00ff */
[----:B------:R1:W-:Y:S04]  /*7650*/  STL [R1+0x2c], R3 ;  /* 0x00002c0301007387 */ /* 0x0003e80000100800 */
[----:B------:R2:W-:Y:S01]  /*7660*/  STL [R1+0x28], R2 ;  /* 0x0000280201007387 */ /* 0x0005e20000100800 */
[----:B-1----:R-:W-:Y:S01]  /*7670*/  @P3 SHF.R.U32.HI R3, RZ, c[0x0][0x2cc], R0 ;  /* 0x0000b300ff033a19 */ /* 0x002fe20000011600 */
[----:B------:R-:W-:Y:S01]  /*7680*/  IMAD.X R0, RZ, RZ, R27, P0 ;  /* 0x000000ffff007224 */ /* 0x000fe200000e061b */
[----:B--2---:R-:W-:-:S03]  /*7690*/  IADD3.X R2, RZ, R29, RZ, P1, !PT ;  /* 0x0000001dff027210 */ /* 0x004fc60000ffe4ff */
[----:B------:R1:W-:Y:S04]  /*76a0*/  @P3 STL [R1+0xc], R3 ;  /* 0x00000c0301003387 */ /* 0x0003e80000100800 */
[----:B------:R1:W-:Y:S04]  /*76b0*/  STL [R1+0x24], R2 ;  /* 0x0000240201007387 */ /* 0x0003e80000100800 */
[----:B------:R1:W-:Y:S02]  /*76c0*/  STL [R1+0x20], R0 ;  /* 0x0000200001007387 */ /* 0x0003e40000100800 */
.L_x_1602:
[----:B------:R-:W2:Y:S01]  /*76d0*/  LDL.64 R134, [R1+0x50] ;  /* 0x0000500001867983 */ /* 0x000ea20000100a00 */
[----:B------:R-:W-:Y:S04]  /*76e0*/  DEPBAR.LE SB0, 0x0 ;  /* 0x000080000000791a */ /* 0x000fe80000000000 */
[----:B------:R-:W-:Y:S01]  /*76f0*/  UISETP.GE.AND UP0, UPT, UR26, URZ, UPT ;  /* 0x0000003f1a00728c */ /* 0x000fe2000bf06270 */
[----:B------:R-:W3:Y:S01]  /*7700*/  LDL.64 R136, [R1+0x40] ;  /* 0x0000400001887983 */ /* 0x000ee20000100a00 */
        /* <DEDUP_REMOVED lines=12> */
[----:B-----5:R-:W-:Y:S08]  /*77d0*/  LDSM.16.M88.4 R64, [R231+0x8100] ;  /* 0x00810000e740783b */ /* 0x020ff00000000200 */
[----:B-1----:R-:W4:Y:S04]  /*77e0*/  LDL R3, [R1+0x2c] ;  /* 0x00002c0001037983 */ /* 0x002f280000100800 */
[----:B------:R-:W4:Y:S04]  /*77f0*/  LDL R220, [R1+0x24] ;  /* 0x0000240001dc7983 */ /* 0x000f280000100800 */
        /* <DEDUP_REMOVED lines=12> */
[----:B------:R1:W-:Y:S04]  /*78c0*/  STL [R1+0x80], R131 ;  /* 0x0000808301007387 */ /* 0x0003e80000100800 */
[----:B------:R1:W-:Y:S01]  /*78d0*/  STL [R1+0x5c], R235 ;  /* 0x00005ceb01007387 */ /* 0x0003e20000100800 */
[-C--:B------:R-:W-:Y:S03]  /*78e0*/  HMMA.16816.F32 R20, R64, R32.reuse, RZ ;  /* 0x000000204014723c */ /* 0x080fe600000018ff */
[----:B------:R-:W-:Y:S04]  /*78f0*/  STL [R1+0x60], R243 ;  /* 0x000060f301007387 */ /* 0x000fe80000100800 */
[----:B------:R-:W-:Y:S01]  /*7900*/  STL [R1+0x64], R242 ;  /* 0x000064f201007387 */ /* 0x000fe20000100800 */
[C---:B------:R-:W-:Y:S03]  /*7910*/  HMMA.16816.F32 R24, R60.reuse, R32, RZ ;  /* 0x000000203c18723c */ /* 0x040fe600000018ff */
[----:B------:R-:W-:Y:S05]  /*7920*/  STL [R1+0x68], R241 ;  /* 0x000068f101007387 */ /* 0x000fea0000100800 */
[-C--:B------:R-:W-:Y:S01]  /*7930*/  HMMA.16816.F32 R28, R60, R34.reuse, RZ ;  /* 0x000000223c1c723c */ /* 0x080fe200000018ff */
[----:B-1----:R-:W4:Y:S04]  /*7940*/  LDL R131, [R1+0x34] ;  /* 0x0000340001837983 */ /* 0x002f280000100800 */
[----:B------:R-:W4:Y:S03]  /*7950*/  LDL R235, [R1+0xc] ;  /* 0x00000c0001eb7983 */ /* 0x000f260000100800 */
[C---:B------:R-:W-:Y:S01]  /*7960*/  HMMA.16816.F32 R32, R64.reuse, R34, RZ ;  /* 0x000000224020723c */ /* 0x040fe200000018ff */
[----:B------:R-:W-:Y:S04]  /*7970*/  STL [R1+0x6c], R231 ;  /* 0x00006ce701007387 */ /* 0x000fe80000100800 */
[----:B------:R-:W-:Y:S03]  /*7980*/  STL [R1+0x70], R224 ;  /* 0x000070e001007387 */ /* 0x000fe60000100800 */
[-C--:B------:R-:W-:Y:S01]  /*7990*/  HMMA.16816.F32 R36, R64, R48.reuse, RZ ;  /* 0x000000304024723c */ /* 0x080fe200000018ff */
[----:B------:R-:W-:Y:S04]  /*79a0*/  STL [R1+0x74], R240 ;  /* 0x000074f001007387 */ /* 0x000fe80000100800 */
[----:B------:R-:W-:Y:S03]  /*79b0*/  STL [R1+0x78], R233 ;  /* 0x000078e901007387 */ /* 0x000fe60000100800 */
[C---:B------:R-:W-:Y:S01]  /*79c0*/  HMMA.16816.F32 R40, R60.reuse, R48, RZ ;  /* 0x000000303c28723c */ /* 0x040fe200000018ff */
[----:B------:R-:W-:Y:S07]  /*79d0*/  STL [R1+0x7c], R239 ;  /* 0x00007cef01007387 */ /* 0x000fee0000100800 */
[-C--:B------:R-:W-:Y:S08]  /*79e0*/  HMMA.16816.F32 R44, R60, R50.reuse, RZ ;  /* 0x000000323c2c723c */ /* 0x080ff000000018ff */
[C---:B------:R-:W-:Y:S08]  /*79f0*/  HMMA.16816.F32 R48, R64.reuse, R50, RZ ;  /* 0x000000324030723c */ /* 0x040ff000000018ff */
[-C--:B------:R-:W-:Y:S08]  /*7a00*/  HMMA.16816.F32 R52, R64, R204.reuse, RZ ;  /* 0x000000cc4034723c */ /* 0x080ff000000018ff */
[C---:B------:R-:W-:Y:S08]  /*7a10*/  HMMA.16816.F32 R56, R60.reuse, R204, RZ ;  /* 0x000000cc3c38723c */ /* 0x040ff000000018ff */
[-C--:B------:R-:W-:Y:S08]  /*7a20*/  HMMA.16816.F32 R60, R60, R206.reuse, RZ ;  /* 0x000000ce3c3c723c */ /* 0x080ff000000018ff */
[----:B------:R-:W-:Y:S01]  /*7a30*/  HMMA.16816.F32 R64, R64, R206, RZ ;  /* 0x000000ce4040723c */ /* 0x000fe200000018ff */
[----:B------:R-:W1:Y:S07]  /*7a40*/  LDSM.16.M88.4 R204, [R243] ;  /* 0x00000000f3cc783b */ /* 0x000e6e0000000200 */
[-C--:B------:R-:W-:Y:S08]  /*7a50*/  HMMA.16816.F32 R4, R208, R212.reuse, R4 ;  /* 0x000000d4d004723c */ /* 0x080ff00000001804 */
        /* <DEDUP_REMOVED lines=9> */
[-C--:B--2---:R-:W-:Y:S08]  /*7af0*/  HMMA.16816.F32 R36, R208, R212.reuse, R36 ;  /* 0x000000d4d024723c */ /* 0x084ff00000001824 */
[C---:B------:R-:W-:Y:S04]  /*7b00*/  HMMA.16816.F32 R40, R216.reuse, R212, R40 ;  /* 0x000000d4d828723c */ /* 0x040fe80000001828 */
[----:B------:R-:W-:Y:S04]  /*7b10*/  @P0 IADD3 R0, P1, R134, UR21, RZ ;  /* 0x0000001586000c10 */ /* 0x000fe8000ff3e0ff */
[-C--:B------:R-:W-:Y:S04]  /*7b20*/  HMMA.16816.F32 R44, R216, R214.reuse, R44 ;  /* 0x000000d6d82c723c */ /* 0x080fe8000000182c */
[C---:B------:R-:W-:Y:S02]  /*7b30*/  @P0 LEA R134, P2, R0.reuse, c[0x0][0x1f8], 0x1 ;  /* 0x00007e0000860a11 */ /* 0x040fe400078408ff */
[----:B---3--:R-:W-:Y:S02]  /*7b40*/  @P0 IADD3.X R2, R137, UR20, RZ, P1, !PT ;  /* 0x0000001489020c10 */ /* 0x008fe40008ffe4ff */
[C---:B------:R-:W-:Y:S04]  /*7b50*/  HMMA.16816.F32 R48, R208.reuse, R214, R48 ;  /* 0x000000d6d030723c */ /* 0x040fe80000001830 */
[----:B------:R-:W-:Y:S04]  /*7b60*/  @P0 LEA.HI.X R135, R0, c[0x0][0x1fc], R2, 0x1, P2 ;  /* 0x00007f0000870a11 */ /* 0x000fe800010f0c02 */
[-C--:B-1----:R-:W-:Y:S01]  /*7b70*/  HMMA.16816.F32 R52, R208, R204.reuse, R52 ;  /* 0x000000ccd034723c */ /* 0x082fe20000001834 */
[----:B------:R-:W-:Y:S01]  /*7b80*/  @!PT LDS RZ, [RZ] ;  /* 0x00000000fffff984 */ /* 0x000fe20000000800 */
[----:B------:R-:W-:Y:S01]  /*7b90*/  @!PT LDS RZ, [RZ] ;  /* 0x00000000fffff984 */ /* 0x000fe20000000800 */
[----:B------:R-:W-:Y:S01]  /*7ba0*/  @!PT LDS RZ, [RZ] ;  /* 0x00000000fffff984 */ /* 0x000fe20000000800 */
[----:B------:R1:W-:Y:S07]  /*7bb0*/  @P0 LDGSTS.E.BYPASS.LTC128B.128 [R245+0x100], [R134.64], !P5 ;  /* 0x0010000086f50fae */ /* 0x0003ee000e901d52 */
[C---:B------:R-:W-:Y:S08]  /*7bc0*/  HMMA.16816.F32 R56, R216.reuse, R204, R56 ;  /* 0x000000ccd838723c */ /* 0x040ff00000001838 */
[-C--:B------:R-:W-:Y:S08]  /*7bd0*/  HMMA.16816.F32 R60, R216, R206.reuse, R60 ;  /* 0x000000ced83c723c */ /* 0x080ff0000000183c */
[----:B------:R-:W-:Y:S04]  /*7be0*/  HMMA.16816.F32 R64, R208, R206, R64 ;  /* 0x000000ced040723c */ /* 0x000fe80000001840 */
[----:B----4-:R-:W-:Y:S01]  /*7bf0*/  @P0 IADD3 R3, P1, R3, UR21, RZ ;  /* 0x0000001503030c10 */ /* 0x010fe2000ff3e0ff */
[----:B------:R-:W-:Y:S03]  /*7c00*/  UIMAD UR21, UR26, UR17, 0x1 ;  /* 0x000000011a1574a4 */ /* 0x000fe6000f8e0211 */
[C---:B------:R-:W-:Y:S04]  /*7c10*/  @P0 LEA R136, P2, R3.reuse, c[0x0][0x1f8], 0x1 ;  /* 0x00007e0003880a11 */ /* 0x040fe800078408ff */
[----:B------:R-:W-:Y:S01]  /*7c20*/  @P0 IADD3.X R0, R220, UR20, RZ, P1, !PT ;  /* 0x00000014dc000c10 */ /* 0x000fe20008ffe4ff */
[----:B------:R-:W-:Y:S01]  /*7c30*/  @UP1 USHF.R.S32.HI UR20, URZ, 0x1f, UR25 ;  /* 0x0000001f3f141899 */ /* 0x000fe20008011419 */
[----:B------:R-:W-:Y:S02]  /*7c40*/  @P0 IADD3 R2, P1, R134, UR10, RZ ;  /* 0x0000000a86020c10 */ /* 0x000fe4000ff3e0ff */
[----:B------:R-:W-:Y:S01]  /*7c50*/  @P0 LEA.HI.X R137, R3, c[0x0][0x1fc], R0, 0x1, P2 ;  /* 0x00007f0003890a11 */ /* 0x000fe200010f0c00 */
[----:B------:R-:W-:Y:S01]  /*7c60*/  @UP1 UIMAD UR20, UR20, UR4, URZ ;  /* 0x00000004141412a4 */ /* 0x000fe2000f8e023f */
[----:B------:R-:W-:Y:S01]  /*7c70*/  @P0 IADD3.X R3, R135, UR14, RZ, P1, !PT ;  /* 0x0000000e87030c10 */ /* 0x000fe20008ffe4ff */
[----:B------:R2:W3:Y:S01]  /*7c80*/  LDL R0, [R1+0x30] ;  /* 0x0000300001007983 */ /* 0x0004e20000100800 */
[C---:B-1----:R-:W-:Y:S01]  /*7c90*/  @P0 IADD3 R134, P1, R2.reuse, UR10, RZ ;  /* 0x0000000a02860c10 */ /* 0x042fe2000ff3e0ff */
[----:B------:R-:W-:Y:S01]  /*7ca0*/  @UP1 UIMAD UR20, UR25, UR5, UR20 ;  /* 0x00000005191412a4 */ /* 0x000fe2000f8e0214 */
[----:B------:R-:W-:Y:S01]  /*7cb0*/  @P0 IADD3 R204, P6, R2, UR16, RZ ;  /* 0x0000001002cc0c10 */ /* 0x000fe2000ffde0ff */
[----:B------:R1:W-:Y:S01]  /*7cc0*/  @P0 LDGSTS.E.BYPASS.LTC128B.128 [R245+0x2100], [R136.64], !P4 ;  /* 0x0210000088f50fae */ /* 0x0003e2000e101d52 */
[C---:B------:R-:W-:Y:S01]  /*7cd0*/  @P0 IADD3.X R135, R3.reuse, UR14, RZ, P1, !PT ;  /* 0x0000000e03870c10 */ /* 0x040fe20008ffe4ff */
[----:B------:R-:W-:Y:S01]  /*7ce0*/  @UP1 UIADD3 UR20, UR23, UR20, URZ ;  /* 0x0000001417141290 */ /* 0x000fe2000fffe03f */
[----:B------:R-:W-:Y:S01]  /*7cf0*/  @P0 IADD3.X R205, R3, UR15, RZ, P6, !PT ;  /* 0x0000000f03cd0c10 */ /* 0x000fe2000b7fe4ff */
[----:B------:R-:W-:Y:S01]  /*7d00*/  @UP1 USHF.L.U64.HI UR23, UR4, 0x5, UR5 ;  /* 0x0000000504171899 */ /* 0x000fe20008010205 */
[----:B------:R-:W-:Y:S01]  /*7d10*/  PLOP3.LUT P6, PT, PT, PT, UP1, 0x80, 0x0 ;  /* 0x000000000000781c */ /* 0x000fe20003fcf018 */
[----:B------:R-:W-:Y:S02]  /*7d20*/  @UP1 USHF.L.U64.HI UR20, UR22, 0x6, UR20 ;  /* 0x0000000616141899 */ /* 0x000fe40008010214 */
[----:B------:R4:W-:Y:S08]  /*7d30*/  @P0 LDGSTS.E.BYPASS.LTC128B.128 [R245+0x900], [R2.64], !P5 ;  /* 0x0090000002f50fae */ /* 0x0009f0000e901d52 */
[----:B------:R4:W-:Y:S08]  /*7d40*/  @P0 LDGSTS.E.BYPASS.LTC128B.128 [R245+0x2900], [R2.64+0x80], !P4 ;  /* 0x0290008002f50fae */ /* 0x0009f0000e101d52 */
[----:B------:R2:W-:Y:S01]  /*7d50*/  @P0 LDGSTS.E.BYPASS.LTC128B.128 [R245+0x1100], [R134.64], !P5 ;  /* 0x0110000086f50fae */ /* 0x0005e2000e901d52 */
[C---:B-1----:R-:W-:Y:S04]  /*7d60*/  @P0 IADD3 R136, P2, R134.reuse, UR10, RZ ;  /* 0x0000000a86880c10 */ /* 0x042fe8000ff5e0ff */
[C---:B------:R-:W-:Y:S03]  /*7d70*/  @P0 IADD3.X R137, R135.reuse, UR14, RZ, P2, !PT ;  /* 0x0000000e87890c10 */ /* 0x040fe600097fe4ff */
[----:B------:R1:W-:Y:S08]  /*7d80*/  @P0 LDGSTS.E.BYPASS.LTC128B.128 [R245+0x3100], [R204.64], !P4 ;  /* 0x03100000ccf50fae */ /* 0x0003f0000e101d52 */
[----:B------:R1:W-:Y:S01]  /*7d90*/  @P0 LDGSTS.E.BYPASS.LTC128B.128 [R245+0x1900], [R136.64], !P5 ;  /* 0x0190000088f50fae */ /* 0x0003e2000e901d52 */
[----:B----4-:R-:W-:Y:S04]  /*7da0*/  @P0 IADD3 R2, P1, R134, UR16, RZ ;  /* 0x0000001086020c10 */ /* 0x010fe8000ff3e0ff */
[----:B------:R-:W-:Y:S05]  /*7db0*/  @P0 IADD3.X R3, R135, UR15, RZ, P1, !PT ;  /* 0x0000000f87030c10 */ /* 0x000fea0008ffe4ff */
[----:B------:R4:W-:Y:S08]  /*7dc0*/  @P0 LDGSTS.E.BYPASS.LTC128B.128 [R245+0x3900], [R2.64], !P4 ;  /* 0x0390000002f50fae */ /* 0x0009f0000e101d52 */
[----:B------:R-:W-:Y:S08]  /*7dd0*/  LDSM.16.M88.4 R212, [R232+0x8100] ;  /* 0x00810000e8d4783b */ /* 0x000ff00000000200 */
[----:B------:R-:W2:Y:S08]  /*7de0*/  LDSM.16.M88.4 R216, [R230+0x4100] ;  /* 0x00410000e6d8783b */ /* 0x000eb00000000200 */
[----:B-1----:R-:W1:Y:S08]  /*7df0*/  LDSM.16.M88.4 R204, [R232+0xa100] ;  /* 0x00a10000e8cc783b */ /* 0x002e700000000200 */
[----:B------:R-:W4:Y:S08]  /*7e00*/  LDSM.16.M88.4 R208, [R230+0x4900] ;  /* 0x00490000e6d0783b */ /* 0x000f300000000200 */
[----:B------:R-:W0:Y:S01]  /*7e10*/  LDGDEPBAR ;  /* 0x00000000000079af */ /* 0x000e220000000000 */
[-C--:B--2---:R-:W-:Y:S08]  /*7e20*/  HMMA.16816.F32 R4, R212, R216.reuse, R4 ;  /* 0x000000d8d404723c */ /* 0x084ff00000001804 */
        /* <DEDUP_REMOVED lines=14> */
[-C--:B--2---:R-:W-:Y:S08]  /*7f10*/  HMMA.16816.F32 R52, R212, R208.reuse, R52 ;  /* 0x000000d0d434723c */ /* 0x084ff00000001834 */
[C---:B------:R-:W-:Y:S08]  /*7f20*/  HMMA.16816.F32 R56, R204.reuse, R208, R56 ;  /* 0x000000d0cc38723c */ /* 0x040ff00000001838 */
[-C--:B------:R-:W-:Y:S01]  /*7f30*/  HMMA.16816.F32 R60, R204, R210.reuse, R60 ;  /* 0x000000d2cc3c723c */ /* 0x080fe2000000183c */
[----:B------:R-:W1:Y:S07]  /*7f40*/  LDSM.16.M88.4 R204, [R234+0x8100] ;  /* 0x00810000eacc783b */ /* 0x000e6e0000000200 */
[----:B------:R-:W-:Y:S01]  /*7f50*/  HMMA.16816.F32 R64, R212, R210, R64 ;  /* 0x000000d2d440723c */ /* 0x000fe20000001840 */
[----:B------:R-:W2:Y:S08]  /*7f60*/  LDSM.16.M88.4 R208, [R234+0xa100] ;  /* 0x00a10000ead0783b */ /* 0x000eb00000000200 */
[----:B------:R-:W4:Y:S01]  /*7f70*/  LDSM.16.M88.4 R212, [R229+0x800] ;  /* 0x00080000e5d4783b */ /* 0x000f220000000200 */
[-C--:B-1----:R-:W-:Y:S08]  /*7f80*/  HMMA.16816.F32 R4, R204, R216.reuse, R4 ;  /* 0x000000d8cc04723c */ /* 0x082ff00000001804 */
[C---:B--2---:R-:W-:Y:S08]  /*7f90*/  HMMA.16816.F32 R8, R208.reuse, R216, R8 ;  /* 0x000000d8d008723c */ /* 0x044ff00000001808 */
[-C--:B------:R-:W-:Y:S08]  /*7fa0*/  HMMA.16816.F32 R12, R208, R218.reuse, R12 ;  /* 0x000000dad00c723c */ /* 0x080ff0000000180c */
[C---:B------:R-:W-:Y:S01]  /*7fb0*/  HMMA.16816.F32 R16, R204.reuse, R218, R16 ;  /* 0x000000dacc10723c */ /* 0x040fe20000001810 */
[----:B------:R-:W1:Y:S07]  /*7fc0*/  LDSM.16.M88.4 R216, [R229+0x1000] ;  /* 0x00100000e5d8783b */ /* 0x000e6e0000000200 */
[-C--:B----4-:R-:W-:Y:S04]  /*7fd0*/  HMMA.16816.F32 R20, R204, R212.reuse, R20 ;  /* 0x000000d4cc14723c */ /* 0x090fe80000001814 */
[----:B---3--:R-:W-:Y:S04]  /*7fe0*/  @P3 MOV R0, R235 ;  /* 0x000000eb00003202 */ /* 0x008fe80000000f00 */
[C---:B------:R-:W-:Y:S01]  /*7ff0*/  HMMA.16816.F32 R24, R208.reuse, R212, R24 ;  /* 0x000000d4d018723c */ /* 0x040fe20000001818 */
[----:B------:R-:W-:Y:S07]  /*8000*/  SHFL.IDX PT, R2, R0, 0x1, 0x1c1f ;  /* 0x003c1f0000027f89 */ /* 0x000fee00000e0000 */
[-C--:B------:R-:W-:Y:S01]  /*8010*/  HMMA.16816.F32 R28, R208, R214.reuse, R28 ;  /* 0x000000d6d01c723c */ /* 0x080fe2000000181c */
[----:B------:R-:W-:Y:S07]  /*8020*/  SHFL.IDX PT, R3, R0, RZ, 0x1c1f ;  /* 0x001c1fff00037589 */ /* 0x000fee00000e0000 */
[C---:B------:R-:W-:Y:S01]  /*8030*/  HMMA.16816.F32 R32, R204.reuse, R214, R32 ;  /* 0x000000d6cc20723c */ /* 0x040fe20000001820 */
[----:B------:R-:W2:Y:S07]  /*8040*/  LDSM.16.M88.4 R212, [R229+0x1800] ;  /* 0x00180000e5d4783b */ /* 0x000eae0000000200 */
[-C--:B-1----:R-:W-:Y:S08]  /*8050*/  HMMA.16816.F32 R36, R204, R216.reuse, R36 ;  /* 0x000000d8cc24723c */ /* 0x082ff00000001824 */
[C---:B------:R-:W-:Y:S08]  /*8060*/  HMMA.16816.F32 R40, R208.reuse, R216, R40 ;  /* 0x000000d8d028723c */ /* 0x040ff00000001828 */
[-C--:B------:R-:W-:Y:S08]  /*8070*/  HMMA.16816.F32 R44, R208, R218.reuse, R44 ;  /* 0x000000dad02c723c */ /* 0x080ff0000000182c */
[C---:B------:R-:W-:Y:S01]  /*8080*/  HMMA.16816.F32 R48, R204.reuse, R218, R48 ;  /* 0x000000dacc30723c */ /* 0x040fe20000001830 */
[----:B------:R-:W-:Y:S07]  /*8090*/  LDSM.16.M88.4 R216, [R224+0x6100] ;  /* 0x00610000e0d8783b */ /* 0x000fee0000000200 */
[-C--:B--2---:R-:W-:Y:S08]  /*80a0*/  HMMA.16816.F32 R52, R204, R212.reuse, R52 ;  /* 0x000000d4cc34723c */ /* 0x084ff00000001834 */
[C---:B------:R-:W-:Y:S08]  /*80b0*/  HMMA.16816.F32 R56, R208.reuse, R212, R56 ;  /* 0x000000d4d038723c */ /* 0x040ff00000001838 */
[-C--:B------:R-:W-:Y:S01]  /*80c0*/  HMMA.16816.F32 R60, R208, R214.reuse, R60 ;  /* 0x000000d6d03c723c */ /* 0x080fe2000000183c */
[----:B------:R-:W1:Y:S07]  /*80d0*/  LDSM.16.M88.4 R208, [R231+0xc100] ;  /* 0x00c10000e7d0783b */ /* 0x000e6e0000000200 */
[----:B------:R-:W-:Y:S01]  /*80e0*/  HMMA.16816.F32 R64, R204, R214, R64 ;  /* 0x000000d6cc40723c */ /* 0x000fe20000001840 */
[----:B------:R-:W2:Y:S08]  /*80f0*/  LDSM.16.M88.4 R204, [R231+0xe100] ;  /* 0x00e10000e7cc783b */ /* 0x000eb00000000200 */
[----:B------:R-:W3:Y:S01]  /*8100*/  LDSM.16.M88.4 R212, [R224+0x6900] ;  /* 0x00690000e0d4783b */ /* 0x000ee20000000200 */
[-C--:B-1----:R-:W-:Y:S08]  /*8110*/  HMMA.16816.F32 R4, R208, R216.reuse, R4 ;  /* 0x000000d8d004723c */ /* 0x082ff00000001804 */
        /* <DEDUP_REMOVED lines=20> */
[----:B------:R-:W3:Y:S01]  /*8260*/  LDSM.16.M88.4 R212, [R239] ;  /* 0x00000000efd4783b */ /* 0x000ee20000000200 */
[-C--:B-1----:R-:W-:Y:S08]  /*8270*/  HMMA.16816.F32 R4, R204, R216.reuse, R4 ;  /* 0x000000d8cc04723c */ /* 0x082ff00000001804 */
[C---:B--2---:R-:W-:Y:S08]  /*8280*/  HMMA.16816.F32 R8, R208.reuse, R216, R8 ;  /* 0x000000d8d008723c */ /* 0x044ff00000001808 */
[-C--:B------:R-:W-:Y:S08]  /*8290*/  HMMA.16816.F32 R12, R208, R218.reuse, R12 ;  /* 0x000000dad00c723c */ /* 0x080ff0000000180c */
[C---:B------:R-:W-:Y:S01]  /*82a0*/  HMMA.16816.F32 R16, R204.reuse, R218, R16 ;  /* 0x000000dacc10723c */ /* 0x040fe20000001810 */
[----:B------:R-:W1:Y:S07]  /*82b0*/  LDSM.16.M88.4 R216, [R238] ;  /* 0x00000000eed8783b */ /* 0x000e6e0000000200 */
[-C--:B---3--:R-:W-:Y:S08]  /*82c0*/  HMMA.16816.F32 R20, R204, R212.reuse, R20 ;  /* 0x000000d4cc14723c */ /* 0x088ff00000001814 */
        /* <DEDUP_REMOVED lines=36> */
[----:B------:R-:W2:Y:S07]  /*8510*/  LDSM.16.M88.4 R208, [R236+0xe100] ;  /* 0x00e10000ecd0783b */ /* 0x000eae0000000200 */
        /* <DEDUP_REMOVED lines=24> */
[----:B------:R4:W1:Y:S10]  /*86a0*/  MUFU.TANH R223, R7 ;  /* 0x0000000700df7308 */ /* 0x0008740000002400 */
[----:B------:R-:W-:Y:S01]  /*86b0*/  MUFU.TANH R135, R17 ;  /* 0x0000001100877308 */ /* 0x000fe20000002400 */
[----:B---3--:R-:W3:Y:S09]  /*86c0*/  LDL R13, [R1+0x28] ;  /* 0x00002800010d7983 */ /* 0x008ef20000100800 */
[----:B------:R-:W-:Y:S01]  /*86d0*/  MUFU.TANH R222, R8 ;  /* 0x0000000800de7308 */ /* 0x000fe20000002400 */
[----:B----4-:R-:W4:Y:S09]  /*86e0*/  LDSM.16.M88.4 R4, [R229+0x2800] ;  /* 0x00280000e504783b */ /* 0x010f320000000200 */
[----:B------:R-:W-:Y:S10]  /*86f0*/  MUFU.TANH R17, R18 ;  /* 0x0000001200117308 */ /* 0x000ff40000002400 */
[----:B------:R-:W1:Y:S10]  /*8700*/  MUFU.TANH R221, R9 ;  /* 0x0000000900dd7308 */ /* 0x000e740000002400 */
[----:B------:R-:W1:Y:S10]  /*8710*/  MUFU.TANH R220, R10 ;  /* 0x0000000a00dc7308 */ /* 0x000e740000002400 */
[----:B------:R1:W-:Y:S01]  /*8720*/  MUFU.TANH R215, R11 ;  /* 0x0000000b00d77308 */ /* 0x0003e20000002400 */
[-C--:B----4-:R-:W-:Y:S09]  /*8730*/  HMMA.16816.F32 R20, R216, R4.reuse, R20 ;  /* 0x00000004d814723c */ /* 0x090ff20000001814 */
[----:B------:R-:W-:Y:S01]  /*8740*/  MUFU.TANH R212, R14 ;  /* 0x0000000e00d47308 */ /* 0x000fe20000002400 */
[C---:B------:R-:W-:Y:S09]  /*8750*/  HMMA.16816.F32 R24, R208.reuse, R4, R24 ;  /* 0x00000004d018723c */ /* 0x040ff20000001818 */
[----:B------:R4:W-:Y:S01]  /*8760*/  MUFU.TANH R213, R15 ;  /* 0x0000000f00d57308 */ /* 0x0009e20000002400 */
[-C--:B------:R-:W-:Y:S01]  /*8770*/  HMMA.16816.F32 R28, R208, R6.reuse, R28 ;  /* 0x00000006d01c723c */ /* 0x080fe2000000181c */
[----:B-1----:R-:W1:Y:S03]  /*8780*/  LDSM.16.M88.4 R8, [R229+0x3000] ;  /* 0x00300000e508783b */ /* 0x002e660000000200 */
[----:B------:R-:W-:Y:S04]  /*8790*/  FMUL.FTZ R20, R20, c[0x0][0x320] ;  /* 0x0000c80014147a20 */ /* 0x000fe80000410000 */
[C---:B------:R-:W-:Y:S01]  /*87a0*/  HMMA.16816.F32 R32, R216.reuse, R6, R32 ;  /* 0x00000006d820723c */ /* 0x040fe20000001820 */
[----:B------:R2:W1:Y:S01]  /*87b0*/  MUFU.TANH R214, R12 ;  /* 0x0000000c00d67308 */ /* 0x0004620000002400 */
[----:B------:R-:W1:Y:S02]  /*87c0*/  LDSM.16.M88.4 R4, [R229+0x3800] ;  /* 0x00380000e504783b */ /* 0x000e640000000200 */
[----:B------:R-:W-:Y:S02]  /*87d0*/  FMUL.FTZ R21, R21, c[0x0][0x320] ;  /* 0x0000c80015157a20 */ /* 0x000fe40000410000 */
[----:B------:R-:W-:Y:S02]  /*87e0*/  FMUL.FTZ R22, R22, c[0x0][0x320] ;  /* 0x0000c80016167a20 */ /* 0x000fe40000410000 */
[----:B------:R-:W-:Y:S04]  /*87f0*/  DEPBAR.LE SB0, 0x0 ;  /* 0x000080000000791a */ /* 0x000fe80000000000 */
[----:B------:R-:W1:Y:S01]  /*8800*/  MUFU.TANH R136, R16 ;  /* 0x0000001000887308 */ /* 0x000e620000002400 */
[----:B------:R-:W-:Y:S01]  /*8810*/  FMUL.FTZ R24, R24, c[0x0][0x320] ;  /* 0x0000c80018187a20 */ /* 0x000fe20000410000 */
[----:B------:R-:W-:Y:S01]  /*8820*/  BAR.SYNC.DEFER_BLOCKING 0x0 ;  /* 0x0000000000007b1d */ /* 0x000fe20000010000 */
[----:B------:R-:W-:Y:S02]  /*8830*/  FMUL.FTZ R23, R23, c[0x0][0x320] ;  /* 0x0000c80017177a20 */ /* 0x000fe40000410000 */
[----:B------:R-:W-:Y:S02]  /*8840*/  FMUL.FTZ R31, R31, c[0x0][0x320] ;  /* 0x0000c8001f1f7a20 */ /* 0x000fe40000410000 */
[----:B------:R-:W-:Y:S02]  /*8850*/  FMUL.FTZ R28, R28, c[0x0][0x320] ;  /* 0x0000c8001c1c7a20 */ /* 0x000fe40000410000 */
[----:B------:R-:W-:Y:S01]  /*8860*/  FMUL.FTZ R25, R25, c[0x0][0x320] ;  /* 0x0000c80019197a20 */ /* 0x000fe20000410000 */
[----:B------:R-:W3:Y:S01]  /*8870*/  MUFU.TANH R134, R19 ;  /* 0x0000001300867308 */ /* 0x000ee20000002400 */
[----:B----4-:R-:W4:Y:S01]  /*8880*/  LDL.64 R14, [R1+0x38] ;  /* 0x00003800010e7983 */ /* 0x010f220000100a00 */
[----:B------:R-:W-:Y:S02]  /*8890*/  FMUL.FTZ R34, R34, c[0x0][0x320] ;  /* 0x0000c80022227a20 */ /* 0x000fe40000410000 */
[----:B------:R-:W-:Y:S02]  /*88a0*/  FMUL.FTZ R27, R27, c[0x0][0x320] ;  /* 0x0000c8001b1b7a20 */ /* 0x000fe40000410000 */
[----:B------:R-:W-:Y:S01]  /*88b0*/  FMUL.FTZ R26, R26, c[0x0][0x320] ;  /* 0x0000c8001a1a7a20 */ /* 0x000fe20000410000 */
[----:B--2---:R-:W2:Y:S01]  /*88c0*/  LDL R12, [R1+0x20] ;  /* 0x00002000010c7983 */ /* 0x004ea20000100800 */
[----:B------:R-:W-:Y:S02]  /*88d0*/  FMUL.FTZ R32, R32, c[0x0][0x320] ;  /* 0x0000c80020207a20 */ /* 0x000fe40000410000 */
[----:B------:R-:W-:Y:S01]  /*88e0*/  MUFU.TANH R28, R28 ;  /* 0x0000001c001c7308 */ /* 0x000fe20000002400 */
[----:B------:R-:W-:Y:S01]  /*88f0*/  FMUL.FTZ R29, R29, c[0x0][0x320] ;  /* 0x0000c8001d1d7a20 */ /* 0x000fe20000410000 */
[-C--:B-1----:R-:W-:Y:S05]  /*8900*/  HMMA.16816.F32 R36, R216, R8.reuse, R36 ;  /* 0x00000008d824723c */ /* 0x082fea0000001824 */
[----:B------:R-:W-:Y:S03]  /*8910*/  FMUL.FTZ R33, R33, c[0x0][0x320] ;  /* 0x0000c80021217a20 */ /* 0x000fe60000410000 */
[----:B------:R-:W1:Y:S01]  /*8920*/  MUFU.TANH R21, R21 ;  /* 0x0000001500157308 */ /* 0x000e620000002400 */
[C---:B------:R-:W-:Y:S01]  /*8930*/  HMMA.16816.F32 R40, R208.reuse, R8, R40 ;  /* 0x00000008d028723c */ /* 0x040fe20000001828 */
[----:B------:R-:W1:Y:S03]  /*8940*/  SHFL.IDX PT, R9, R0, 0x2, 0x1c1f ;  /* 0x005c1f0000097f89 */ /* 0x000e6600000e0000 */
[----:B------:R-:W-:Y:S02]  /*8950*/  FMUL.FTZ R30, R30, c[0x0][0x320] ;  /* 0x0000c8001e1e7a20 */ /* 0x000fe40000410000 */
[----:B------:R-:W-:Y:S02]  /*8960*/  FMUL.FTZ R35, R35, c[0x0][0x320] ;  /* 0x0000c80023237a20 */ /* 0x000fe40000410000 */
[-C--:B------:R-:W-:Y:S01]  /*8970*/  HMMA.16816.F32 R44, R208, R10.reuse, R44 ;  /* 0x0000000ad02c723c */ /* 0x080fe2000000182c */
[----:B------:R-:W-:Y:S07]  /*8980*/  MUFU.TANH R244, R34 ;  /* 0x0000002200f47308 */ /* 0x000fee0000002400 */
[C---:B------:R-:W-:Y:S01]  /*8990*/  HMMA.16816.F32 R48, R216.reuse, R10, R48 ;  /* 0x0000000ad830723c */ /* 0x040fe20000001830 */
[----:B------:R-:W2:Y:S02]  /*89a0*/  LDL.64 R10, [R1+0x48] ;  /* 0x00004800010a7983 */ /* 0x000ea40000100a00 */
[----:B------:R-:W-:Y:S01]  /*89b0*/  MUFU.TANH R20, R20 ;  /* 0x0000001400147308 */ /* 0x000fe20000002400 */
[----:B------:R-:W-:Y:S02]  /*89c0*/  FMUL.FTZ R36, R36, c[0x0][0x320] ;  /* 0x0000c80024247a20 */ /* 0x000fe40000410000 */
[----:B------:R-:W-:Y:S02]  /*89d0*/  FMUL.FTZ R38, R38, c[0x0][0x320] ;  /* 0x0000c80026267a20 */ /* 0x000fe40000410000 */
[-C--:B------:R-:W-:Y:S04]  /*89e0*/  HMMA.16816.F32 R52, R216, R4.reuse, R52 ;  /* 0x00000004d834723c */ /* 0x080fe80000001834 */
[----:B------:R-:W-:Y:S01]  /*89f0*/  FMUL.FTZ R42, R42, c[0x0][0x320] ;  /* 0x0000c8002a2a7a20 */ /* 0x000fe20000410000 */
[----:B------:R-:W1:Y:S01]  /*8a00*/  MUFU.TANH R22, R22 ;  /* 0x0000001600167308 */ /* 0x000e620000002400 */
[----:B------:R-:W-:Y:S02]  /*8a10*/  FMUL.FTZ R40, R40, c[0x0][0x320] ;  /* 0x0000c80028287a20 */ /* 0x000fe40000410000 */
[C---:B------:R-:W-:Y:S01]  /*8a20*/  HMMA.16816.F32 R56, R208.reuse, R4, R56 ;  /* 0x00000004d038723c */ /* 0x040fe20000001838 */
[----:B------:R1:W1:Y:S03]  /*8a30*/  SHFL.IDX PT, R5, R0, 0x3, 0x1c1f ;  /* 0x007c1f0000057f89 */ /* 0x00026600000e0000 */
[----:B------:R-:W-:Y:S02]  /*8a40*/  FMUL.FTZ R45, R45, c[0x0][0x320] ;  /* 0x0000c8002d2d7a20 */ /* 0x000fe40000410000 */
[----:B------:R-:W-:Y:S01]  /*8a50*/  FMUL.FTZ R39, R39, c[0x0][0x320] ;  /* 0x0000c80027277a20 */ /* 0x000fe20000410000 */
[----:B------:R-:W2:Y:S01]  /*8a60*/  MUFU.TANH R24, R24 ;  /* 0x0000001800187308 */ /* 0x000ea20000002400 */
[-C--:B------:R-:W-:Y:S04]  /*8a70*/  HMMA.16816.F32 R60, R208, R6.reuse, R60 ;  /* 0x00000006d03c723c */ /* 0x080fe8000000183c */
[----:B------:R-:W-:Y:S02]  /*8a80*/  FMUL.FTZ R44, R44, c[0x0][0x320] ;  /* 0x0000c8002c2c7a20 */ /* 0x000fe40000410000 */
[----:B------:R-:W-:Y:S02]  /*8a90*/  FMUL.FTZ R43, R43, c[0x0][0x320] ;  /* 0x0000c8002b2b7a20 */ /* 0x000fe40000410000 */
[----:B------:R-:W-:Y:S01]  /*8aa0*/  HMMA.16816.F32 R64, R216, R6, R64 ;  /* 0x00000006d840723c */ /* 0x000fe20000001840 */
[----:B------:R-:W-:Y:S03]  /*8ab0*/  MUFU.TANH R34, R45 ;  /* 0x0000002d00227308 */ /* 0x000fe60000002400 */
[----:B------:R-:W-:Y:S02]  /*8ac0*/  FMUL.FTZ R54, R54, c[0x0][0x320] ;  /* 0x0000c80036367a20 */ /* 0x000fe40000410000 */
[----:B------:R-:W-:Y:S02]  /*8ad0*/  FMUL.FTZ R55, R55, c[0x0][0x320] ;  /* 0x0000c80037377a20 */ /* 0x000fe40000410000 */
[----:B-1----:R-:W-:Y:S03]  /*8ae0*/  IMAD.U32 R0, RZ, RZ, UR8 ;  /* 0x00000008ff007e24 */ /* 0x002fe6000f8e00ff */
[----:B------:R-:W-:Y:S01]  /*8af0*/  MUFU.TANH R23, R23 ;  /* 0x0000001700177308 */ /* 0x000fe20000002400 */
[----:B------:R-:W-:Y:S01]  /*8b00*/  FMUL.FTZ R57, R57, c[0x0][0x320] ;  /* 0x0000c80039397a20 */ /* 0x000fe20000410000 */
[----:B------:R-:W-:Y:S01]  /*8b10*/  IADD3 R0, R0, UR21, -R131 ;  /* 0x0000001500007c10 */ /* 0x000fe2000fffe883 */
[----:B------:R-:W-:Y:S01]  /*8b20*/  @UP1 USHF.L.U32 UR21, UR22, 0x6, URZ ;  /* 0x0000000616151899 */ /* 0x000fe2000800063f */
[----:B------:R-:W-:Y:S01]  /*8b30*/  FMUL.FTZ R59, R59, c[0x0][0x320] ;  /* 0x0000c8003b3b7a20 */ /* 0x000fe20000410000 */
[----:B------:R-:W-:Y:S01]  /*8b40*/  @UP1 USHF.L.U32 UR22, UR4, 0x5, URZ ;  /* 0x0000000504161899 */ /* 0x000fe2000800063f */
[----:B------:R-:W-:Y:S01]  /*8b50*/  IADD3 R4, R0, -UR11, RZ ;  /* 0x8000000b00047c10 */ /* 0x000fe2000fffe0ff */
[----:B------:R-:W-:Y:S02]  /*8b60*/  FMUL.FTZ R53, R53, c[0x0][0x320] ;  /* 0x0000c80035357a20 */ /* 0x000fe40000410000 */
[----:B------:R-:W-:Y:S01]  /*8b70*/  FMUL.FTZ R56, R56, c[0x0][0x320] ;  /* 0x0000c80038387a20 */ /* 0x000fe20000410000 */
[----:B------:R-:W1:Y:S01]  /*8b80*/  MUFU.TANH R25, R25 ;  /* 0x0000001900197308 */ /* 0x000e620000002400 */
[C---:B------:R-:W-:Y:S01]  /*8b90*/  IADD3 R0, R4.reuse, R9, RZ ;  /* 0x0000000904007210 */ /* 0x040fe20007ffe0ff */
[C---:B------:R-:W-:Y:S01]  /*8ba0*/  IMAD.IADD R2, R4.reuse, 0x1, R2 ;  /* 0x0000000104027824 */ /* 0x040fe200078e0202 */
[C---:B------:R-:W-:Y:S01]  /*8bb0*/  IADD3 R3, R4.reuse, R3, RZ ;  /* 0x0000000304037210 */ /* 0x040fe20007ffe0ff */
[----:B------:R-:W-:Y:S02]  /*8bc0*/  IMAD.IADD R4, R4, 0x1, R5 ;  /* 0x0000000104047824 */ /* 0x000fe400078e0205 */
[----:B------:R-:W-:Y:S01]  /*8bd0*/  FMUL.FTZ R60, R60, c[0x0][0x320] ;  /* 0x0000c8003c3c7a20 */ /* 0x000fe20000410000 */
[----:B------:R-:W-:Y:S01]  /*8be0*/  ISETP.GT.AND P2, PT, R3, 0x1, PT ;  /* 0x000000010300780c */ /* 0x000fe20003f44270 */
        /* <DEDUP_REMOVED lines=9> */
[----:B------:R-:W-:Y:S07]  /*8c80*/  FMUL.FTZ R58, R58, c[0x0][0x320] ;  /* 0x0000c8003a3a7a20 */ /* 0x000fee0000410000 */
[----:B------:R-:W1:Y:S10]  /*8c90*/  MUFU.TANH R32, R32 ;  /* 0x0000002000207308 */ /* 0x000e740000002400 */
[----:B------:R-:W1:Y:S10]  /*8ca0*/  MUFU.TANH R29, R29 ;  /* 0x0000001d001d7308 */ /* 0x000e740000002400 */
[----:B------:R-:W1:Y:S10]  /*8cb0*/  MUFU.TANH R33, R33 ;  /* 0x0000002100217308 */ /* 0x000e740000002400 */
[----:B------:R-:W1:Y:S10]  /*8cc0*/  MUFU.TANH R36, R36 ;  /* 0x0000002400247308 */ /* 0x000e740000002400 */
[----:B------:R1:W1:Y:S10]  /*8cd0*/  MUFU.TANH R18, R37 ;  /* 0x0000002500127308 */ /* 0x0002740000002400 */
[----:B------:R-:W-:Y:S10]  /*8ce0*/  MUFU.TANH R251, R43 ;  /* 0x0000002b00fb7308 */ /* 0x000ff40000002400 */
[----:B------:R-:W-:Y:S01]  /*8cf0*/  MUFU.TANH R43, R65 ;  /* 0x00000041002b7308 */ /* 0x000fe20000002400 */
[----:B-1----:R-:W-:Y:S09]  /*8d00*/  FMUL.FTZ R37, R51, c[0x0][0x320] ;  /* 0x0000c80033257a20 */ /* 0x002ff20000410000 */
[----:B------:R-:W-:Y:S10]  /*8d10*/  MUFU.TANH R19, R44 ;  /* 0x0000002c00137308 */ /* 0x000ff40000002400 */
        /* <DEDUP_REMOVED lines=10> */
[----:B------:R-:W-:Y:S01]  /*8dc0*/  MUFU.TANH R37, R37 ;  /* 0x0000002500257308 */ /* 0x000fe20000002400 */
[----:B--2---:R-:W-:Y:S04]  /*8dd0*/  @P6 IADD3 R8, P1, R10, UR21, RZ ;  /* 0x000000150a086c10 */ /* 0x004fe8000ff3e0ff */
[----:B------:R-:W-:Y:S02]  /*8de0*/  @P6 LEA R10, P0, R8, c[0x0][0x1c8], 0x1 ;  /* 0x00007200080a6a11 */ /* 0x000fe400078008ff */
[----:B----4-:R-:W-:Y:S01]  /*8df0*/  @P6 IADD3.X R9, R15, UR20, RZ, P1, !PT ;  /* 0x000000140f096c10 */ /* 0x010fe20008ffe4ff */
[----:B------:R-:W-:Y:S01]  /*8e00*/  FMUL.FTZ R15, R50, c[0x0][0x320] ;  /* 0x0000c800320f7a20 */ /* 0x000fe20000410000 */
[----:B---3--:R-:W-:Y:S01]  /*8e10*/  @P6 IADD3 R5, P1, R13, UR21, RZ ;  /* 0x000000150d056c10 */ /* 0x008fe2000ff3e0ff */
[----:B------:R-:W-:Y:S01]  /*8e20*/  @UP1 UIADD3 UR21, UP0, UR12, 0x80, URZ ;  /* 0x000000800c151890 */ /* 0x000fe2000ff1e03f */
[----:B------:R-:W-:Y:S01]  /*8e30*/  @P6 LEA.HI.X R11, R8, c[0x0][0x1cc], R9, 0x1, P0 ;  /* 0x00007300080b6a11 */ /* 0x000fe200000f0c09 */
[----:B------:R-:W-:Y:S01]  /*8e40*/  FMUL.FTZ R9, R48, c[0x0][0x320] ;  /* 0x0000c80030097a20 */ /* 0x000fe20000410000 */
[----:B------:R-:W-:Y:S01]  /*8e50*/  @P6 LEA R204, P0, R5, c[0x0][0x1c8], 0x1 ;  /* 0x0000720005cc6a11 */ /* 0x000fe200078008ff */
[----:B------:R1:W-:Y:S01]  /*8e60*/  MUFU.TANH R38, R15 ;  /* 0x0000000f00267308 */ /* 0x0003e20000002400 */
[----:B------:R-:W-:Y:S01]  /*8e70*/  @P6 IADD3.X R8, R12, UR20, RZ, P1, !PT ;  /* 0x000000140c086c10 */ /* 0x000fe20008ffe4ff */
[----:B------:R-:W-:Y:S01]  /*8e80*/  FMUL.FTZ R12, R49, c[0x0][0x320] ;  /* 0x0000c800310c7a20 */ /* 0x000fe20000410000 */
[----:B------:R-:W-:Y:S01]  /*8e90*/  ISETP.GT.AND P1, PT, R3, RZ, PT ;  /* 0x000000ff0300720c */ /* 0x000fe20003f24270 */
[----:B------:R-:W-:Y:S01]  /*8ea0*/  @!PT LDS RZ, [RZ] ;  /* 0x00000000fffff984 */ /* 0x000fe20000000800 */
[----:B------:R2:W-:Y:S01]  /*8eb0*/  @P6 LDGSTS.E.BYPASS.LTC128B.128 [R245+0x4100], [R10.64], !P5 ;  /* 0x041000000af56fae */ /* 0x0005e2000e901d52 */
[----:B------:R-:W-:Y:S01]  /*8ec0*/  @P6 LEA.HI.X R205, R5, c[0x0][0x1cc], R8, 0x1, P0 ;  /* 0x0000730005cd6a11 */ /* 0x000fe200000f0c08 */
[----:B------:R-:W-:Y:S01]  /*8ed0*/  @UP1 UIADD3.X UR20, URZ, UR9, URZ, UP0, !UPT ;  /* 0x000000093f141290 */ /* 0x000fe200087fe43f */
[----:B------:R-:W-:Y:S01]  /*8ee0*/  ISETP.GT.AND P0, PT, R2, RZ, PT ;  /* 0x000000ff0200720c */ /* 0x000fe20003f04270 */
[----:B------:R-:W-:Y:S01]  /*8ef0*/  UISETP.GT.AND UP0, UPT, UR26, UR24, UPT ;  /* 0x000000181a00728c */ /* 0x000fe2000bf04270 */
[----:B------:R-:W-:Y:S01]  /*8f00*/  FSEL R8, R250, -INF , P1 ;  /* 0xff800000fa087808 */ /* 0x000fe20000800000 */
[----:B------:R-:W3:Y:S01]  /*8f10*/  MUFU.TANH R16, R9 ;  /* 0x0000000900107308 */ /* 0x000ee20000002400 */
[----:B------:R-:W-:Y:S01]  /*8f20*/  ISETP.GT.AND P1, PT, R2, 0x1, PT ;  /* 0x000000010200780c */ /* 0x000fe20003f24270 */
[----:B------:R4:W-:Y:S01]  /*8f30*/  @P6 LDGSTS.E.BYPASS.LTC128B.128 [R245+0x6100], [R204.64], !P4 ;  /* 0x06100000ccf56fae */ /* 0x0009e2000e101d52 */
[----:B------:R-:W-:Y:S01]  /*8f40*/  FSEL R13, R246, -INF , P0 ;  /* 0xff800000f60d7808 */ /* 0x000fe20000000000 */
[----:B------:R-:W-:Y:S01]  /*8f50*/  UMOV UR26, UR25 ;  /* 0x00000019001a7c82 */ /* 0x000fe20008000000 */
[----:B------:R-:W-:Y:S02]  /*8f60*/  ISETP.GT.AND P0, PT, R0, 0x1, PT ;  /* 0x000000010000780c */ /* 0x000fe40003f04270 */
[----:B------:R-:W-:Y:S02]  /*8f70*/  FSEL R14, R223, -INF , P1 ;  /* 0xff800000df0e7808 */ /* 0x000fe40000800000 */
[----:B------:R-:W-:Y:S01]  /*8f80*/  FSEL R49, R221, -INF , P0 ;  /* 0xff800000dd317808 */ /* 0x000fe20000000000 */
[----:B------:R2:W2:Y:S01]  /*8f90*/  MUFU.TANH R9, R12 ;  /* 0x0000000c00097308 */ /* 0x0004a20000002400 */
[----:B------:R-:W-:Y:S02]  /*8fa0*/  ISETP.GT.AND P1, PT, R4, RZ, PT ;  /* 0x000000ff0400720c */ /* 0x000fe40003f24270 */
[C---:B------:R-:W-:Y:S01]  /*8fb0*/  ISETP.GT.AND P0, PT, R0.reuse, 0x8, PT ;  /* 0x000000080000780c */ /* 0x040fe20003f04270 */
[----:B-1----:R-:W-:Y:S01]  /*8fc0*/  FMUL.FTZ R15, R47, c[0x0][0x320] ;  /* 0x0000c8002f0f7a20 */ /* 0x002fe20000410000 */
[----:B------:R-:W-:Y:S02]  /*8fd0*/  FSEL R5, R249, -INF , P2 ;  /* 0xff800000f9057808 */ /* 0x000fe40001000000 */
[----:B------:R-:W-:Y:S02]  /*8fe0*/  ISETP.GT.AND P2, PT, R0, RZ, PT ;  /* 0x000000ff0000720c */ /* 0x000fe40003f44270 */
[----:B------:R-:W-:Y:S01]  /*8ff0*/  FSEL R207, R220, -INF , P1 ;  /* 0xff800000dccf7808 */ /* 0x000fe20000800000 */
[----:B------:R-:W-:Y:S01]  /*9000*/  MUFU.TANH R246, R46 ;  /* 0x0000002e00f67308 */ /* 0x000fe20000002400 */
[----:B------:R-:W-:Y:S02]  /*9010*/  FSEL R48, R222, -INF , P2 ;  /* 0xff800000de307808 */ /* 0x000fe40001000000 */
[----:B------:R-:W-:Y:S02]  /*9020*/  ISETP.GT.AND P2, PT, R4, 0x1, PT ;  /* 0x000000010400780c */ /* 0x000fe40003f44270 */
[----:B------:R-:W-:Y:S02]  /*9030*/  ISETP.GT.AND P1, PT, R0, 0x9, PT ;  /* 0x000000090000780c */ /* 0x000fe40003f24270 */
[----:B------:R-:W-:Y:S02]  /*9040*/  FSEL R50, R214, -INF , P0 ;  /* 0xff800000d6327808 */ /* 0x000fe40000000000 */
[----:B------:R-:W-:Y:S01]  /*9050*/  ISETP.GT.AND P0, PT, R4, 0x9, PT ;  /* 0x000000090400780c */ /* 0x000fe20003f04270 */
[----:B------:R1:W1:Y:S01]  /*9060*/  MUFU.TANH R46, R53 ;  /* 0x00000035002e7308 */ /* 0x0002620000002400 */
[----:B------:R-:W-:Y:S02]  /*9070*/  FSEL R206, R206, -INF , P1 ;  /* 0xff800000cece7808 */ /* 0x000fe40000800000 */
[----:B------:R-:W-:Y:S02]  /*9080*/  FSEL R213, R213, -INF , P0 ;  /* 0xff800000d5d57808 */ /* 0x000fe40000000000 */
[----:B------:R-:W-:Y:S02]  /*9090*/  ISETP.GT.AND P0, PT, R2, 0x8, PT ;  /* 0x000000080200780c */ /* 0x000fe40003f04270 */
[----:B------:R-:W-:Y:S02]  /*90a0*/  FSEL R208, R215, -INF , P2 ;  /* 0xff800000d7d07808 */ /* 0x000fe40001000000 */
[----:B------:R-:W-:Y:S01]  /*90b0*/  ISETP.GT.AND P2, PT, R4, 0x8, PT ;  /* 0x000000080400780c */ /* 0x000fe20003f44270 */
[----:B------:R-:W-:Y:S01]  /*90c0*/  MUFU.TANH R15, R15 ;  /* 0x0000000f000f7308 */ /* 0x000fe20000002400 */
[----:B------:R-:W-:Y:S02]  /*90d0*/  ISETP.GT.AND P1, PT, R3, 0x8, PT ;  /* 0x000000080300780c */ /* 0x000fe40003f24270 */
[----:B------:R-:W-:Y:S02]  /*90e0*/  FMNMX.FTZ R7, R8, R132, !PT ;  /* 0x0000008408077209 */ /* 0x000fe40007810000 */
[----:B------:R-:W-:Y:S02]  /*90f0*/  FSEL R17, R17, -INF , P0 ;  /* 0xff80000011117808 */ /* 0x000fe40000000000 */
[----:B------:R-:W-:Y:S02]  /*9100*/  FSEL R212, R212, -INF , P2 ;  /* 0xff800000d4d47808 */ /* 0x000fe40001000000 */
[----:B------:R-:W-:Y:S02]  /*9110*/  FSEL R6, R136, -INF , P1 ;  /* 0xff80000088067808 */ /* 0x000fe40000800000 */
[----:B------:R-:W-:Y:S02]  /*9120*/  ISETP.GT.AND P1, PT, R2, 0x9, PT ;  /* 0x000000090200780c */ /* 0x000fe40003f24270 */
[C---:B------:R-:W-:Y:S02]  /*9130*/  ISETP.GT.AND P2, PT, R3.reuse, 0x9, PT ;  /* 0x000000090300780c */ /* 0x040fe40003f44270 */
[----:B------:R-:W-:Y:S02]  /*9140*/  ISETP.GT.AND P0, PT, R3, 0x11, PT ;  /* 0x000000110300780c */ /* 0x000fe40003f04270 */
[----:B------:R-:W-:Y:S02]  /*9150*/  FMNMX.FTZ R7, R5, R7, !PT ;  /* 0x0000000705077209 */ /* 0x000fe40007810000 */
[----:B--2---:R-:W-:Y:S02]  /*9160*/  FSEL R12, R135, -INF , P2 ;  /* 0xff800000870c7808 */ /* 0x004fe40001000000 */
[----:B------:R-:W-:Y:S02]  /*9170*/  ISETP.GT.AND P2, PT, R3, 0x10, PT ;  /* 0x000000100300780c */ /* 0x000fe40003f44270 */
[----:B------:R-:W-:Y:S02]  /*9180*/  FMNMX.FTZ R7, R6, R7, !PT ;  /* 0x0000000706077209 */ /* 0x000fe40007810000 */
[----:B------:R-:W-:Y:S02]  /*9190*/  FSEL R45, R134, -INF , P1 ;  /* 0xff800000862d7808 */ /* 0x000fe40000800000 */
[----:B------:R-:W-:Y:S02]  /*91a0*/  ISETP.GT.AND P1, PT, R2, 0x10, PT ;  /* 0x000000100200780c */ /* 0x000fe40003f24270 */
[----:B------:R-:W-:Y:S01]  /*91b0*/  FSEL R216, R21, -INF , P0 ;  /* 0xff80000015d87808 */ /* 0x000fe20000000000 */
[----:B------:R-:W-:Y:S01]  /*91c0*/  FMUL.FTZ R21, R66, c[0x0][0x320] ;  /* 0x0000c80042157a20 */ /* 0x000fe20000410000 */
[----:B------:R-:W-:Y:S02]  /*91d0*/  ISETP.GT.AND P0, PT, R0, 0x10, PT ;  /* 0x000000100000780c */ /* 0x000fe40003f04270 */
[----:B------:R-:W-:Y:S02]  /*91e0*/  FMNMX.FTZ R7, R12, R7, !PT ;  /* 0x000000070c077209 */ /* 0x000fe40007810000 */
[----:B------:R-:W-:Y:S01]  /*91f0*/  FSEL R215, R22, -INF , P1 ;  /* 0xff80000016d77808 */ /* 0x000fe20000800000 */
[----:B------:R-:W-:Y:S01]  /*9200*/  MUFU.TANH R21, R21 ;  /* 0x0000001500157308 */ /* 0x000fe20000002400 */
[----:B------:R-:W-:Y:S02]  /*9210*/  ISETP.GT.AND P1, PT, R0, 0x11, PT ;  /* 0x000000110000780c */ /* 0x000fe40003f24270 */
[----:B------:R-:W-:Y:S02]  /*9220*/  FSEL R223, R24, -INF , P0 ;  /* 0xff80000018df7808 */ /* 0x000fe40000000000 */
[----:B------:R-:W-:Y:S02]  /*9230*/  ISETP.GT.AND P0, PT, R4, 0x11, PT ;  /* 0x000000110400780c */ /* 0x000fe40003f04270 */
[----:B------:R-:W-:Y:S01]  /*9240*/  FSEL R217, R20, -INF , P2 ;  /* 0xff80000014d97808 */ /* 0x000fe20001000000 */
[----:B------:R-:W-:Y:S01]  /*9250*/  FMUL.FTZ R20, R67, c[0x0][0x320] ;  /* 0x0000c80043147a20 */ /* 0x000fe20000410000 */
[----:B------:R-:W-:Y:S01]  /*9260*/  ISETP.GT.AND P2, PT, R2, 0x11, PT ;  /* 0x000000110200780c */ /* 0x000fe20003f44270 */
[----:B------:R-:W-:Y:S01]  /*9270*/  MUFU.TANH R22, R55 ;  /* 0x0000003700167308 */ /* 0x000fe20000002400 */
[----:B------:R-:W-:Y:S02]  /*9280*/  FSEL R220, R25, -INF , P1 ;  /* 0xff80000019dc7808 */ /* 0x000fe40000800000 */
[----:B------:R-:W-:Y:S02]  /*9290*/  ISETP.GT.AND P1, PT, R0, 0x18, PT ;  /* 0x000000180000780c */ /* 0x000fe40003f24270 */
[----:B------:R-:W-:Y:S02]  /*92a0*/  FSEL R221, R27, -INF , P0 ;  /* 0xff8000001bdd7808 */ /* 0x000fe40000000000 */
[----:B------:R-:W-:Y:S02]  /*92b0*/  FSEL R214, R23, -INF , P2 ;  /* 0xff80000017d67808 */ /* 0x000fe40001000000 */
[----:B------:R-:W-:Y:S01]  /*92c0*/  ISETP.GT.AND P2, PT, R4, 0x10, PT ;  /* 0x000000100400780c */ /* 0x000fe20003f44270 */
[----:B------:R-:W2:Y:S01]  /*92d0*/  MUFU.TANH R23, R54 ;  /* 0x0000003600177308 */ /* 0x000ea20000002400 */
[----:B------:R-:W-:Y:S02]  /*92e0*/  ISETP.GT.AND P0, PT, R3, 0x18, PT ;  /* 0x000000180300780c */ /* 0x000fe40003f04270 */
[----:B------:R-:W-:Y:S02]  /*92f0*/  FMNMX.FTZ R7, R217, R7, !PT ;  /* 0x00000007d9077209 */ /* 0x000fe40007810000 */
[----:B------:R-:W-:Y:S02]  /*9300*/  FSEL R222, R26, -INF , P2 ;  /* 0xff8000001ade7808 */ /* 0x000fe40001000000 */
[----:B------:R-:W-:Y:S02]  /*9310*/  ISETP.GT.AND P2, PT, R0, 0x19, PT ;  /* 0x000000190000780c */ /* 0x000fe40003f44270 */
[----:B------:R-:W-:Y:S01]  /*9320*/  FSEL R219, R28, -INF , P1 ;  /* 0xff8000001cdb7808 */ /* 0x000fe20000800000 */
[----:B------:R-:W1:Y:S01]  /*9330*/  MUFU.TANH R20, R20 ;  /* 0x0000001400147308 */ /* 0x000e620000002400 */
[----:B------:R-:W-:Y:S02]  /*9340*/  FSEL R211, R32, -INF , P0 ;  /* 0xff80000020d37808 */ /* 0x000fe40000000000 */
[----:B------:R-:W-:Y:S02]  /*9350*/  ISETP.GT.AND P1, PT, R3, 0x19, PT ;  /* 0x000000190300780c */ /* 0x000fe40003f24270 */
[----:B------:R-:W-:Y:S02]  /*9360*/  FMNMX.FTZ R7, R216, R7, !PT ;  /* 0x00000007d8077209 */ /* 0x000fe40007810000 */
[----:B------:R-:W-:Y:S02]  /*9370*/  FSEL R218, R29, -INF , P2 ;  /* 0xff8000001dda7808 */ /* 0x000fe40001000000 */
[----:B------:R-:W-:Y:S01]  /*9380*/  FSEL R210, R33, -INF , P1 ;  /* 0xff80000021d27808 */ /* 0x000fe20000800000 */
[----:B------:R-:W-:Y:S01]  /*9390*/  MUFU.TANH R26, R57 ;  /* 0x00000039001a7308 */ /* 0x000fe20000002400 */
[----:B------:R-:W-:Y:S02]  /*93a0*/  FMNMX.FTZ R7, R211, R7, !PT ;  /* 0x00000007d3077209 */ /* 0x000fe40007810000 */
[C---:B------:R-:W-:Y:S02]  /*93b0*/  ISETP.GT.AND P2, PT, R3.reuse, 0x20, PT ;  /* 0x000000200300780c */ /* 0x040fe40003f44270 */
[----:B------:R-:W-:Y:S02]  /*93c0*/  FMNMX.FTZ R7, R210, R7, !PT ;  /* 0x00000007d2077209 */ /* 0x000fe40007810000 */
[----:B------:R-:W-:Y:S02]  /*93d0*/  FSEL R209, R36, -INF , P2 ;  /* 0xff80000024d17808 */ /* 0x000fe40001000000 */
[C---:B------:R-:W-:Y:S01]  /*93e0*/  ISETP.GT.AND P0, PT, R3.reuse, 0x21, PT ;  /* 0x000000210300780c */ /* 0x040fe20003f04270 */
[----:B------:R-:W2:Y:S01]  /*93f0*/  MUFU.TANH R33, R56 ;  /* 0x0000003800217308 */ /* 0x000ea20000002400 */
[C---:B------:R-:W-:Y:S02]  /*9400*/  ISETP.GT.AND P2, PT, R3.reuse, 0x29, PT ;  /* 0x000000290300780c */ /* 0x040fe40003f44270 */
[----:B------:R-:W-:Y:S02]  /*9410*/  ISETP.GT.AND P1, PT, R3, 0x28, PT ;  /* 0x000000280300780c */ /* 0x000fe40003f24270 */
[----:B------:R-:W-:Y:S01]  /*9420*/  FSEL R65, R18, -INF , P0 ;  /* 0xff80000012417808 */ /* 0x000fe20000000000 */
[----:B------:R-:W-:Y:S01]  /*9430*/  FMUL.FTZ R18, R62, c[0x0][0x320] ;  /* 0x0000c8003e127a20 */ /* 0x000fe20000410000 */
[----:B------:R-:W-:Y:S02]  /*9440*/  FMNMX.FTZ R7, R209, R7, !PT ;  /* 0x00000007d1077209 */ /* 0x000fe40007810000 */
[----:B------:R-:W-:Y:S01]  /*9450*/  ISETP.GT.AND P0, PT, R3, 0x30, PT ;  /* 0x000000300300780c */ /* 0x000fe20003f04270 */
[----:B------:R-:W2:Y:S01]  /*9460*/  MUFU.TANH R25, R60 ;  /* 0x0000003c00197308 */ /* 0x000ea20000002400 */
[----:B---3--:R-:W-:Y:S02]  /*9470*/  FSEL R64, R16, -INF , P1 ;  /* 0xff80000010407808 */ /* 0x008fe40000800000 */
[----:B-1----:R-:W-:Y:S02]  /*9480*/  FSEL R53, R9, -INF , P2 ;  /* 0xff80000009357808 */ /* 0x002fe40001000000 */
[----:B------:R-:W-:Y:S02]  /*9490*/  FSEL R52, R52, -INF , P0 ;  /* 0xff80000034347808 */ /* 0x000fe40000000000 */
[C---:B------:R-:W-:Y:S02]  /*94a0*/  ISETP.GT.AND P1, PT, R3.reuse, 0x31, PT ;  /* 0x000000310300780c */ /* 0x040fe40003f24270 */
[C---:B------:R-:W-:Y:S01]  /*94b0*/  ISETP.GT.AND P0, PT, R3.reuse, 0x39, PT ;  /* 0x000000390300780c */ /* 0x040fe20003f04270 */
[----:B------:R-:W1:Y:S01]  /*94c0*/  MUFU.TANH R24, R61 ;  /* 0x0000003d00187308 */ /* 0x000e620000002400 */
[----:B------:R-:W-:Y:S02]  /*94d0*/  ISETP.GT.AND P2, PT, R3, 0x38, PT ;  /* 0x000000380300780c */ /* 0x000fe40003f44270 */
[----:B------:R-:W-:Y:S02]  /*94e0*/  FMNMX.FTZ R3, R65, R7, !PT ;  /* 0x0000000741037209 */ /* 0x000fe40007810000 */
[----:B------:R-:W-:Y:S02]  /*94f0*/  FMNMX.FTZ R7, R13, R133, !PT ;  /* 0x000000850d077209 */ /* 0x000fe40007810000 */
[----:B------:R-:W-:Y:S02]  /*9500*/  FSEL R46, R46, -INF , P1 ;  /* 0xff8000002e2e7808 */ /* 0x000fe40000800000 */
[----:B------:R-:W-:Y:S01]  /*9510*/  FMNMX.FTZ R7, R14, R7, !PT ;  /* 0x000000070e077209 */ /* 0x000fe20007810000 */
[----:B------:R-:W3:Y:S01]  /*9520*/  MUFU.TANH R27, R58 ;  /* 0x0000003a001b7308 */ /* 0x000ee20000002400 */
[----:B------:R-:W-:Y:S02]  /*9530*/  ISETP.GT.AND P1, PT, R4, 0x18, PT ;  /* 0x000000180400780c */ /* 0x000fe40003f24270 */
[----:B------:R-:W-:Y:S02]  /*9540*/  FMNMX.FTZ R7, R17, R7, !PT ;  /* 0x0000000711077209 */ /* 0x000fe40007810000 */
[----:B------:R-:W-:Y:S02]  /*9550*/  FSEL R43, R43, -INF , P0 ;  /* 0xff8000002b2b7808 */ /* 0x000fe40000000000 */
[----:B------:R-:W-:Y:S02]  /*9560*/  FMNMX.FTZ R7, R45, R7, !PT ;  /* 0x000000072d077209 */ /* 0x000fe40007810000 */
[----:B------:R-:W-:Y:S01]  /*9570*/  ISETP.GT.AND P0, PT, R2, 0x18, PT ;  /* 0x000000180200780c */ /* 0x000fe20003f04270 */
[----:B------:R-:W-:Y:S01]  /*9580*/  MUFU.TANH R18, R18 ;  /* 0x0000001200127308 */ /* 0x000fe20000002400 */
[----:B------:R-:W-:Y:S02]  /*9590*/  FMNMX.FTZ R7, R215, R7, !PT ;  /* 0x00000007d7077209 */ /* 0x000fe40007810000 */
[----:B------:R-:W-:Y:S02]  /*95a0*/  FMNMX.FTZ R3, R64, R3, !PT ;  /* 0x0000000340037209 */ /* 0x000fe40007810000 */
[----:B------:R-:W-:Y:S02]  /*95b0*/  FSEL R42, R244, -INF , P0 ;  /* 0xff800000f42a7808 */ /* 0x000fe40000000000 */
[----:B------:R-:W-:Y:S02]  /*95c0*/  FSEL R44, R44, -INF , P2 ;  /* 0xff8000002c2c7808 */ /* 0x000fe40001000000 */
[----:B------:R-:W-:Y:S02]  /*95d0*/  ISETP.GT.AND P2, PT, R4, 0x19, PT ;  /* 0x000000190400780c */ /* 0x000fe40003f44270 */
[----:B------:R-:W-:Y:S02]  /*95e0*/  FSEL R51, R248, -INF , P1 ;  /* 0xff800000f8337808 */ /* 0x000fe40000800000 */
[----:B------:R-:W-:Y:S02]  /*95f0*/  ISETP.GT.AND P1, PT, R2, 0x19, PT ;  /* 0x000000190200780c */ /* 0x000fe40003f24270 */
[----:B------:R-:W-:Y:S02]  /*9600*/  FMNMX.FTZ R7, R214, R7, !PT ;  /* 0x00000007d6077209 */ /* 0x000fe40007810000 */
[----:B------:R-:W-:Y:S02]  /*9610*/  FMNMX.FTZ R3, R53, R3, !PT ;  /* 0x0000000335037209 */ /* 0x000fe40007810000 */
[----:B------:R-:W-:Y:S02]  /*9620*/  FSEL R47, R247, -INF , P2 ;  /* 0xff800000f72f7808 */ /* 0x000fe40001000000 */
[----:B------:R-:W-:Y:S02]  /*9630*/  ISETP.GT.AND P2, PT, R2, 0x20, PT ;  /* 0x000000200200780c */ /* 0x000fe40003f44270 */
[----:B------:R-:W-:Y:S02]  /*9640*/  FSEL R41, R137, -INF , P1 ;  /* 0xff80000089297808 */ /* 0x000fe40000800000 */
[----:B------:R-:W-:Y:S02]  /*9650*/  FMNMX.FTZ R7, R42, R7, !PT ;  /* 0x000000072a077209 */ /* 0x000fe40007810000 */
[----:B------:R-:W-:Y:S02]  /*9660*/  FMNMX.FTZ R3, R52, R3, !PT ;  /* 0x0000000334037209 */ /* 0x000fe40007810000 */
[----:B------:R-:W-:Y:S02]  /*9670*/  ISETP.GT.AND P0, PT, R2, 0x21, PT ;  /* 0x000000210200780c */ /* 0x000fe40003f04270 */
[----:B------:R-:W-:Y:S02]  /*9680*/  FSEL R40, R30, -INF , P2 ;  /* 0xff8000001e287808 */ /* 0x000fe40001000000 */
[----:B------:R-:W-:Y:S02]  /*9690*/  FMNMX.FTZ R7, R41, R7, !PT ;  /* 0x0000000729077209 */ /* 0x000fe40007810000 */
[----:B------:R-:W-:Y:S02]  /*96a0*/  FMNMX.FTZ R3, R46, R3, !PT ;  /* 0x000000032e037209 */ /* 0x000fe40007810000 */
[----:B------:R-:W-:Y:S02]  /*96b0*/  FSEL R39, R39, -INF , P0 ;  /* 0xff80000027277808 */ /* 0x000fe40000000000 */
[C---:B------:R-:W-:Y:S02]  /*96c0*/  ISETP.GT.AND P1, PT, R2.reuse, 0x28, PT ;  /* 0x000000280200780c */ /* 0x040fe40003f24270 */
[C---:B------:R-:W-:Y:S02]  /*96d0*/  ISETP.GT.AND P2, PT, R2.reuse, 0x29, PT ;  /* 0x000000290200780c */ /* 0x040fe40003f44270 */
[----:B------:R-:W-:Y:S02]  /*96e0*/  ISETP.GT.AND P0, PT, R2, 0x30, PT ;  /* 0x000000300200780c */ /* 0x000fe40003f04270 */
[----:B------:R-:W-:Y:S02]  /*96f0*/  FMNMX.FTZ R7, R40, R7, !PT ;  /* 0x0000000728077209 */ /* 0x000fe40007810000 */
[----:B------:R-:W-:Y:S02]  /*9700*/  FMNMX.FTZ R3, R44, R3, !PT ;  /* 0x000000032c037209 */ /* 0x000fe40007810000 */
[----:B------:R-:W-:Y:S02]  /*9710*/  FSEL R38, R38, -INF , P1 ;  /* 0xff80000026267808 */ /* 0x000fe40000800000 */
[----:B------:R-:W-:Y:S02]  /*9720*/  FSEL R37, R37, -INF , P2 ;  /* 0xff80000025257808 */ /* 0x000fe40001000000 */
[----:B--2---:R-:W-:Y:S02]  /*9730*/  FSEL R23, R23, -INF , P0 ;  /* 0xff80000017177808 */ /* 0x004fe40000000000 */
[C---:B------:R-:W-:Y:S02]  /*9740*/  ISETP.GT.AND P1, PT, R2.reuse, 0x31, PT ;  /* 0x000000310200780c */ /* 0x040fe40003f24270 */
[C---:B------:R-:W-:Y:S02]  /*9750*/  ISETP.GT.AND P2, PT, R2.reuse, 0x38, PT ;  /* 0x000000380200780c */ /* 0x040fe40003f44270 */
[----:B------:R-:W-:Y:S02]  /*9760*/  ISETP.GT.AND P0, PT, R2, 0x39, PT ;  /* 0x000000390200780c */ /* 0x000fe40003f04270 */
[----:B------:R-:W-:Y:S02]  /*9770*/  FMNMX.FTZ R2, R39, R7, !PT ;  /* 0x0000000727027209 */ /* 0x000fe40007810000 */
[----:B------:R-:W-:Y:S02]  /*9780*/  FMNMX.FTZ R3, R43, R3, !PT ;  /* 0x000000032b037209 */ /* 0x000fe40007810000 */
[----:B------:R-:W-:Y:S02]  /*9790*/  FMNMX.FTZ R2, R38, R2, !PT ;  /* 0x0000000226027209 */ /* 0x000fe40007810000 */
[----:B------:R-:W-:Y:S01]  /*97a0*/  FMNMX.FTZ R7, R48, R138, !PT ;  /* 0x0000008a30077209 */ /* 0x000fe20007810000 */
[----:B------:R-:W2:Y:S01]  /*97b0*/  SHFL.BFLY PT, R9, R3, 0x2, 0x1f ;  /* 0x0c401f0003097f89 */ /* 0x000ea200000e0000 */
[----:B------:R-:W-:Y:S02]  /*97c0*/  FMNMX.FTZ R2, R37, R2, !PT ;  /* 0x0000000225027209 */ /* 0x000fe40007810000 */
[----:B------:R-:W-:Y:S02]  /*97d0*/  FMNMX.FTZ R7, R49, R7, !PT ;  /* 0x0000000731077209 */ /* 0x000fe40007810000 */
[----:B------:R-:W-:Y:S02]  /*97e0*/  FSEL R22, R22, -INF , P1 ;  /* 0xff80000016167808 */ /* 0x000fe40000800000 */
        /* <DEDUP_REMOVED lines=8> */
[----:B------:R-:W-:Y:S02]  /*9870*/  FMNMX.FTZ R136, R20, R2, !PT ;  /* 0x0000000214887209 */ /* 0x000fe40007810000 */
[----:B------:R-:W-:Y:S02]  /*9880*/  FMNMX.FTZ R2, R220, R7, !PT ;  /* 0x00000007dc027209 */ /* 0x000fe40007810000 */
[C---:B------:R-:W-:Y:S01]  /*9890*/  ISETP.GT.AND P1, PT, R0.reuse, 0x20, PT ;  /* 0x000000200000780c */ /* 0x040fe20003f24270 */
[----:B------:R-:W1:Y:S01]  /*98a0*/  SHFL.BFLY PT, R7, R136, 0x2, 0x1f ;  /* 0x0c401f0088077f89 */ /* 0x000e6200000e0000 */
[C---:B------:R-:W-:Y:S02]  /*98b0*/  ISETP.GT.AND P2, PT, R0.reuse, 0x21, PT ;  /* 0x000000210000780c */ /* 0x040fe40003f44270 */
[----:B------:R-:W-:Y:S02]  /*98c0*/  FMNMX.FTZ R2, R219, R2, !PT ;  /* 0x00000002db027209 */ /* 0x000fe40007810000 */
[----:B--2---:R-:W-:Y:S01]  /*98d0*/  FMNMX.FTZ R3, R3, R9, !PT ;  /* 0x0000000903037209 */ /* 0x004fe20007810000 */
[----:B------:R-:W-:Y:S01]  /*98e0*/  FMUL.FTZ R9, R63, c[0x0][0x320] ;  /* 0x0000c8003f097a20 */ /* 0x000fe20000410000 */
[----:B------:R-:W-:Y:S02]  /*98f0*/  FSEL R36, R31, -INF , P1 ;  /* 0xff8000001f247808 */ /* 0x000fe40000800000 */
[C---:B------:R-:W-:Y:S01]  /*9900*/  ISETP.GT.AND P0, PT, R0.reuse, 0x28, PT ;  /* 0x000000280000780c */ /* 0x040fe20003f04270 */
[----:B------:R-:W2:Y:S01]  /*9910*/  SHFL.BFLY PT, R137, R3, 0x1, 0x1f ;  /* 0x0c201f0003897f89 */ /* 0x000ea200000e0000 */
[----:B------:R-:W-:Y:S01]  /*9920*/  ISETP.GT.AND P1, PT, R0, 0x29, PT ;  /* 0x000000290000780c */ /* 0x000fe20003f24270 */
[----:B------:R-:W-:Y:S01]  /*9930*/  MUFU.TANH R9, R9 ;  /* 0x0000000900097308 */ /* 0x000fe20000002400 */
[----:B------:R-:W-:Y:S02]  /*9940*/  FMNMX.FTZ R2, R218, R2, !PT ;  /* 0x00000002da027209 */ /* 0x000fe40007810000 */
[----:B------:R-:W-:Y:S02]  /*9950*/  FSEL R35, R35, -INF , P2 ;  /* 0xff80000023237808 */ /* 0x000fe40001000000 */
[C---:B------:R-:W-:Y:S02]  /*9960*/  ISETP.GT.AND P2, PT, R0.reuse, 0x30, PT ;  /* 0x000000300000780c */ /* 0x040fe40003f44270 */
[----:B------:R-:W-:Y:S02]  /*9970*/  FSEL R32, R19, -INF , P0 ;  /* 0xff80000013207808 */ /* 0x000fe40000000000 */
[----:B------:R-:W-:Y:S01]  /*9980*/  ISETP.GT.AND P0, PT, R0, 0x31, PT ;  /* 0x000000310000780c */ /* 0x000fe20003f04270 */
[----:B------:R-:W1:Y:S01]  /*9990*/  MUFU.TANH R19, R59 ;  /* 0x0000003b00137308 */ /* 0x000e620000002400 */
[----:B------:R-:W-:Y:S02]  /*99a0*/  FSEL R34, R34, -INF , P1 ;  /* 0xff80000022227808 */ /* 0x000fe40000800000 */
[C---:B------:R-:W-:Y:S02]  /*99b0*/  ISETP.GT.AND P1, PT, R0.reuse, 0x38, PT ;  /* 0x000000380000780c */ /* 0x040fe40003f24270 */
[----:B------:R-:W-:Y:S02]  /*99c0*/  FSEL R33, R33, -INF , P2 ;  /* 0xff80000021217808 */ /* 0x000fe40001000000 */
[----:B------:R-:W-:Y:S02]  /*99d0*/  ISETP.GT.AND P2, PT, R0, 0x39, PT ;  /* 0x000000390000780c */ /* 0x000fe40003f44270 */
[----:B------:R-:W-:Y:S02]  /*99e0*/  FMNMX.FTZ R0, R36, R2, !PT ;  /* 0x0000000224007209 */ /* 0x000fe40007810000 */
[----:B------:R-:W-:Y:S02]  /*99f0*/  FMNMX.FTZ R2, R207, R139, !PT ;  /* 0x0000008bcf027209 */ /* 0x000fe40007810000 */
[----:B------:R-:W-:Y:S02]  /*9a00*/  FMNMX.FTZ R0, R35, R0, !PT ;  /* 0x0000000023007209 */ /* 0x000fe40007810000 */
[----:B------:R-:W-:Y:S02]  /*9a10*/  FMNMX.FTZ R2, R208, R2, !PT ;  /* 0x00000002d0027209 */ /* 0x000fe40007810000 */
[----:B------:R-:W-:Y:S02]  /*9a20*/  FMNMX.FTZ R0, R32, R0, !PT ;  /* 0x0000000020007209 */ /* 0x000fe40007810000 */
[----:B------:R-:W-:Y:S02]  /*9a30*/  FMNMX.FTZ R2, R212, R2, !PT ;  /* 0x00000002d4027209 */ /* 0x000fe40007810000 */
[----:B------:R-:W-:Y:S02]  /*9a40*/  FMNMX.FTZ R0, R34, R0, !PT ;  /* 0x0000000022007209 */ /* 0x000fe40007810000 */
[----:B------:R-:W-:Y:S02]  /*9a50*/  FSEL R26, R26, -INF , P0 ;  /* 0xff8000001a1a7808 */ /* 0x000fe40000000000 */
[----:B------:R-:W-:Y:S02]  /*9a60*/  FMNMX.FTZ R0, R33, R0, !PT ;  /* 0x0000000021007209 */ /* 0x000fe40007810000 */
[----:B------:R-:W-:Y:S02]  /*9a70*/  FMNMX.FTZ R2, R213, R2, !PT ;  /* 0x00000002d5027209 */ /* 0x000fe40007810000 */
[----:B------:R-:W-:Y:S02]  /*9a80*/  FSEL R25, R25, -INF , P1 ;  /* 0xff80000019197808 */ /* 0x000fe40000800000 */
[----:B------:R-:W-:Y:S02]  /*9a90*/  FMNMX.FTZ R0, R26, R0, !PT ;  /* 0x000000001a007209 */ /* 0x000fe40007810000 */
[----:B-1----:R-:W-:Y:S02]  /*9aa0*/  FMNMX.FTZ R136, R136, R7, !PT ;  /* 0x0000000788887209 */ /* 0x002fe40007810000 */
[----:B------:R-:W-:Y:S02]  /*9ab0*/  FMNMX.FTZ R2, R222, R2, !PT ;  /* 0x00000002de027209 */ /* 0x000fe40007810000 */
[----:B--2---:R-:W-:Y:S02]  /*9ac0*/  FMNMX.FTZ R137, R3, R137, !PT ;  /* 0x0000008903897209 */ /* 0x004fe40007810000 */
[----:B------:R-:W-:Y:S01]  /*9ad0*/  FSEL R24, R24, -INF , P2 ;  /* 0xff80000018187808 */ /* 0x000fe20001000000 */
[----:B------:R-:W1:Y:S01]  /*9ae0*/  SHFL.BFLY PT, R3, R136, 0x1, 0x1f ;  /* 0x0c201f0088037f89 */ /* 0x000e6200000e0000 */
[----:B------:R-:W-:Y:S01]  /*9af0*/  FMNMX.FTZ R0, R25, R0, !PT ;  /* 0x0000000019007209 */ /* 0x000fe20007810000 */
[----:B------:R-:W-:Y:S01]  /*9b00*/  FMUL.FTZ R7, R137, c[0x0][0x2d0] ;  /* 0x0000b40089077a20 */ /* 0x000fe20000410000 */
[----:B------:R-:W-:Y:S02]  /*9b10*/  FMNMX.FTZ R2, R221, R2, !PT ;  /* 0x00000002dd027209 */ /* 0x000fe40007810000 */
[----:B------:R-:W-:Y:S02]  /*9b20*/  ISETP.GT.AND P0, PT, R4, 0x20, PT ;  /* 0x000000200400780c */ /* 0x000fe40003f04270 */
[----:B------:R-:W-:Y:S02]  /*9b30*/  FMNMX.FTZ R0, R24, R0, !PT ;  /* 0x0000000018007209 */ /* 0x000fe40007810000 */
[----:B------:R-:W-:Y:S02]  /*9b40*/  FMNMX.FTZ R2, R51, R2, !PT ;  /* 0x0000000233027209 */ /* 0x000fe40007810000 */
[----:B------:R-:W-:Y:S01]  /*9b50*/  FSEL R31, R252, -INF , P0 ;  /* 0xff800000fc1f7808 */ /* 0x000fe20000000000 */
[----:B------:R-:W2:Y:S01]  /*9b60*/  SHFL.BFLY PT, R135, R0, 0x2, 0x1f ;  /* 0x0c401f0000877f89 */ /* 0x000ea200000e0000 */
[----:B------:R-:W-:Y:S02]  /*9b70*/  FSETP.NEU.FTZ.AND P0, PT, R137, -INF , PT ;  /* 0xff8000008900780b */ /* 0x000fe40003f1d000 */
[C---:B------:R-:W-:Y:S02]  /*9b80*/  ISETP.GT.AND P1, PT, R4.reuse, 0x21, PT ;  /* 0x000000210400780c */ /* 0x040fe40003f24270 */
[----:B------:R-:W-:Y:S02]  /*9b90*/  FMNMX.FTZ R2, R47, R2, !PT ;  /* 0x000000022f027209 */ /* 0x000fe40007810000 */
[----:B------:R-:W-:Y:S02]  /*9ba0*/  FSEL R7, R7, RZ, P0 ;  /* 0x000000ff07077208 */ /* 0x000fe40000000000 */
[----:B------:R-:W-:Y:S02]  /*9bb0*/  ISETP.GT.AND P2, PT, R4, 0x28, PT ;  /* 0x000000280400780c */ /* 0x000fe40003f44270 */
[----:B------:R-:W-:Y:S01]  /*9bc0*/  FSEL R30, R251, -INF , P1 ;  /* 0xff800000fb1e7808 */ /* 0x000fe20000800000 */
[--C-:B------:R-:W-:Y:S01]  /*9bd0*/  FFMA.FTZ R8, R8, c[0x0][0x2d0], -R7.reuse ;  /* 0x0000b40008087a23 */ /* 0x100fe20000010807 */
[----:B------:R-:W-:Y:S01]  /*9be0*/  FMNMX.FTZ R2, R31, R2, !PT ;  /* 0x000000021f027209 */ /* 0x000fe20007810000 */
[--C-:B------:R-:W-:Y:S01]  /*9bf0*/  FFMA.FTZ R5, R5, c[0x0][0x2d0], -R7.reuse ;  /* 0x0000b40005057a23 */ /* 0x100fe20000010807 */
[----:B------:R-:W-:Y:S01]  /*9c00*/  ISETP.GT.AND P1, PT, R4, 0x29, PT ;  /* 0x000000290400780c */ /* 0x000fe20003f24270 */
[----:B------:R4:W-:Y:S01]  /*9c10*/  MUFU.EX2 R249, R8 ;  /* 0x0000000800f97308 */ /* 0x0009e20000000800 */
[----:B------:R-:W-:Y:S01]  /*9c20*/  FMNMX.FTZ R2, R30, R2, !PT ;  /* 0x000000021e027209 */ /* 0x000fe20007810000 */
[--C-:B------:R-:W-:Y:S01]  /*9c30*/  FFMA.FTZ R53, R53, c[0x0][0x2d0], -R7.reuse ;  /* 0x0000b40035357a23 */ /* 0x100fe20000010807 */
[----:B------:R-:W-:Y:S01]  /*9c40*/  FSEL R29, R246, -INF , P2 ;  /* 0xff800000f61d7808 */ /* 0x000fe20001000000 */
[--C-:B------:R-:W-:Y:S01]  /*9c50*/  FFMA.FTZ R52, R52, c[0x0][0x2d0], -R7.reuse ;  /* 0x0000b40034347a23 */ /* 0x100fe20000010807 */
[----:B------:R-:W-:Y:S01]  /*9c60*/  ISETP.GT.AND P2, PT, R4, 0x30, PT ;  /* 0x000000300400780c */ /* 0x000fe20003f44270 */
[--C-:B------:R-:W-:Y:S01]  /*9c70*/  FFMA.FTZ R54, R46, c[0x0][0x2d0], -R7.reuse ;  /* 0x0000b4002e367a23 */ /* 0x100fe20000010807 */
[----:B------:R-:W-:Y:S01]  /*9c80*/  FSEL R28, R15, -INF , P1 ;  /* 0xff8000000f1c7808 */ /* 0x000fe20000800000 */
[--C-:B------:R-:W-:Y:S01]  /*9c90*/  FFMA.FTZ R217, R217, c[0x0][0x2d0], -R7.reuse ;  /* 0x0000b400d9d97a23 */ /* 0x100fe20000010807 */
[----:B------:R-:W-:Y:S01]  /*9ca0*/  FMNMX.FTZ R2, R29, R2, !PT ;  /* 0x000000021d027209 */ /* 0x000fe20007810000 */
[----:B------:R4:W4:Y:S01]  /*9cb0*/  MUFU.EX2 R250, R5 ;  /* 0x0000000500fa7308 */ /* 0x0009220000000800 */
[----:B------:R-:W-:Y:S01]  /*9cc0*/  ISETP.GT.AND P1, PT, R4, 0x31, PT ;  /* 0x000000310400780c */ /* 0x000fe20003f24270 */
[--C-:B------:R-:W-:Y:S01]  /*9cd0*/  FFMA.FTZ R216, R216, c[0x0][0x2d0], -R7.reuse ;  /* 0x0000b400d8d87a23 */ /* 0x100fe20000010807 */
[----:B---3--:R-:W-:Y:S01]  /*9ce0*/  FSEL R27, R27, -INF , P2 ;  /* 0xff8000001b1b7808 */ /* 0x008fe20001000000 */
[--C-:B------:R-:W-:Y:S01]  /*9cf0*/  FFMA.FTZ R66, R210, c[0x0][0x2d0], -R7.reuse ;  /* 0x0000b400d2427a23 */ /* 0x100fe20000010807 */
[----:B------:R-:W-:Y:S01]  /*9d00*/  FMNMX.FTZ R2, R28, R2, !PT ;  /* 0x000000021c027209 */ /* 0x000fe20007810000 */
[--C-:B------:R-:W-:Y:S01]  /*9d10*/  FFMA.FTZ R61, R209, c[0x0][0x2d0], -R7.reuse ;  /* 0x0000b400d13d7a23 */ /* 0x100fe20000010807 */
[----:B-1----:R-:W-:Y:S01]  /*9d20*/  FMNMX.FTZ R136, R136, R3, !PT ;  /* 0x0000000388887209 */ /* 0x002fe20007810000 */
[--C-:B------:R-:W-:Y:S01]  /*9d30*/  FFMA.FTZ R3, R12, c[0x0][0x2d0], -R7.reuse ;  /* 0x0000b4000c037a23 */ /* 0x100fe20000010807 */
[----:B------:R-:W-:Y:S01]  /*9d40*/  FSEL R19, R19, -INF , P1 ;  /* 0xff80000013137808 */ /* 0x000fe20000800000 */
[--C-:B------:R-:W-:Y:S01]  /*9d50*/  FFMA.FTZ R65, R65, c[0x0][0x2d0], -R7.reuse ;  /* 0x0000b40041417a23 */ /* 0x100fe20000010807 */
[----:B------:R-:W-:Y:S01]  /*9d60*/  FMNMX.FTZ R2, R27, R2, !PT ;  /* 0x000000021b027209 */ /* 0x000fe20007810000 */
[----:B------:R1:W-:Y:S01]  /*9d70*/  MUFU.EX2 R56, R3 ;  /* 0x0000000300387308 */ /* 0x0003e20000000800 */
[----:B--2---:R-:W-:Y:S01]  /*9d80*/  FMNMX.FTZ R135, R0, R135, !PT ;  /* 0x0000008700877209 */ /* 0x004fe20007810000 */
[----:B----4-:R-:W-:Y:S01]  /*9d90*/  FMUL.FTZ R8, R136, c[0x0][0x2d0] ;  /* 0x0000b40088087a20 */ /* 0x010fe20000410000 */
[----:B------:R-:W-:Y:S01]  /*9da0*/  FMNMX.FTZ R0, R19, R2, !PT ;  /* 0x0000000213007209 */ /* 0x000fe20007810000 */
[--C-:B------:R-:W-:Y:S01]  /*9db0*/  FFMA.FTZ R2, R6, c[0x0][0x2d0], -R7.reuse ;  /* 0x0000b40006027a23 */ /* 0x100fe20000010807 */
[----:B------:R-:W-:Y:S01]  /*9dc0*/  ISETP.GT.AND P2, PT, R4, 0x38, PT ;  /* 0x000000380400780c */ /* 0x000fe20003f44270 */
[--C-:B------:R-:W-:Y:S01]  /*9dd0*/  FFMA.FTZ R64, R64, c[0x0][0x2d0], -R7.reuse ;  /* 0x0000b40040407a23 */ /* 0x100fe20000010807 */
[----:B------:R-:W-:Y:S01]  /*9de0*/  ISETP.GT.AND P1, PT, R4, 0x39, PT ;  /* 0x000000390400780c */ /* 0x000fe20003f24270 */
[--C-:B------:R-:W-:Y:S01]  /*9df0*/  FFMA.FTZ R44, R44, c[0x0][0x2d0], -R7.reuse ;  /* 0x0000b4002c2c7a23 */ /* 0x100fe20000010807 */
[----:B------:R-:W-:Y:S01]  /*9e00*/  FSEL R18, R18, -INF , P2 ;  /* 0xff80000012127808 */ /* 0x000fe20001000000 */
[----:B------:R2:W-:Y:S01]  /*9e10*/  MUFU.EX2 R58, R2 ;  /* 0x00000002003a7308 */ /* 0x0005e20000000800 */
[----:B------:R-:W-:Y:S01]  /*9e20*/  FSETP.NEU.FTZ.AND P2, PT, R136, -INF , PT ;  /* 0xff8000008800780b */ /* 0x000fe20003f5d000 */
[----:B------:R-:W-:Y:S01]  /*9e30*/  FFMA.FTZ R43, R43, c[0x0][0x2d0], -R7 ;  /* 0x0000b4002b2b7a23 */ /* 0x000fe20000010807 */
[----:B------:R-:W-:Y:S02]  /*9e40*/  FSEL R6, R9, -INF , P1 ;  /* 0xff80000009067808 */ /* 0x000fe40000800000 */
[----:B------:R-:W-:Y:S01]  /*9e50*/  FSEL R8, R8, RZ, P2 ;  /* 0x000000ff08087208 */ /* 0x000fe20001000000 */
[----:B------:R-:W3:Y:S01]  /*9e60*/  SHFL.BFLY PT, R9, R135, 0x1, 0x1f ;  /* 0x0c201f0087097f89 */ /* 0x000ee200000e0000 */
[----:B------:R-:W-:Y:S02]  /*9e70*/  FMNMX.FTZ R0, R18, R0, !PT ;  /* 0x0000000012007209 */ /* 0x000fe40007810000 */
[----:B------:R-:W-:Y:S01]  /*9e80*/  @P6 IADD3 R4, P1, R10, UR22, RZ ;  /* 0x000000160a046c10 */ /* 0x000fe2000ff3e0ff */
[--C-:B------:R-:W-:Y:S01]  /*9e90*/  FFMA.FTZ R59, R23, c[0x0][0x2d0], -R8.reuse ;  /* 0x0000b400173b7a23 */ /* 0x100fe20000010808 */
[----:B------:R-:W-:Y:S01]  /*9ea0*/  FMNMX.FTZ R0, R6, R0, !PT ;  /* 0x0000000006007209 */ /* 0x000fe20007810000 */
[--C-:B------:R-:W-:Y:S01]  /*9eb0*/  FFMA.FTZ R62, R22, c[0x0][0x2d0], -R8.reuse ;  /* 0x0000b400163e7a23 */ /* 0x100fe20000010808 */
[----:B------:R-:W-:Y:S01]  /*9ec0*/  @P6 IADD3.X R5, R11, UR23, RZ, P1, !PT ;  /* 0x000000170b056c10 */ /* 0x000fe20008ffe4ff */
[--C-:B-1----:R-:W-:Y:S01]  /*9ed0*/  FFMA.FTZ R3, R13, c[0x0][0x2d0], -R8.reuse ;  /* 0x0000b4000d037a23 */ /* 0x102fe20000010808 */
[----:B------:R-:W-:Y:S01]  /*9ee0*/  @P6 IADD3 R10, P1, R4, UR22, RZ ;  /* 0x00000016040a6c10 */ /* 0x000fe2000ff3e0ff */
[--C-:B------:R-:W-:Y:S01]  /*9ef0*/  FFMA.FTZ R67, R21, c[0x0][0x2d0], -R8.reuse ;  /* 0x0000b40015437a23 */ /* 0x100fe20000010808 */
[----:B------:R-:W-:Y:S01]  /*9f00*/  F2FP.PACK_AB R204, R250, R249 ;  /* 0x000000f9facc723e */ /* 0x000fe200000000ff */
[----:B------:R1:W-:Y:S01]  /*9f10*/  MUFU.EX2 R247, R3 ;  /* 0x0000000300f77308 */ /* 0x0003e20000000800 */
[----:B------:R4:W-:Y:S01]  /*9f20*/  @P6 LDGSTS.E.BYPASS.LTC128B.128 [R245+0x4900], [R4.64], !P5 ;  /* 0x0490000004f56fae */ /* 0x0009e2000e901d52 */
[----:B------:R-:W-:Y:S01]  /*9f30*/  @P6 IADD3.X R11, R5, UR23, RZ, P1, !PT ;  /* 0x00000017050b6c10 */ /* 0x000fe20008ffe4ff */
[--C-:B------:R-:W-:Y:S02]  /*9f40*/  FFMA.FTZ R57, R20, c[0x0][0x2d0], -R8.reuse ;  /* 0x0000b40014397a23 */ /* 0x100fe40000010808 */
[--C-:B------:R-:W-:Y:S02]  /*9f50*/  FFMA.FTZ R215, R215, c[0x0][0x2d0], -R8.reuse ;  /* 0x0000b400d7d77a23 */ /* 0x100fe40000010808 */
[--C-:B------:R-:W-:Y:S02]  /*9f60*/  FFMA.FTZ R214, R214, c[0x0][0x2d0], -R8.reuse ;  /* 0x0000b400d6d67a23 */ /* 0x100fe40000010808 */
[----:B--2---:R-:W2:Y:S01]  /*9f70*/  SHFL.BFLY PT, R2, R0, 0x2, 0x1f ;  /* 0x0c401f0000027f89 */ /* 0x004ea200000e0000 */
[--C-:B------:R-:W-:Y:S01]  /*9f80*/  FFMA.FTZ R40, R40, c[0x0][0x2d0], -R8.reuse ;  /* 0x0000b40028287a23 */ /* 0x100fe20000010808 */
[----:B---3--:R-:W-:Y:S01]  /*9f90*/  FMNMX.FTZ R135, R135, R9, !PT ;  /* 0x0000000987877209 */ /* 0x008fe20007810000 */
[--C-:B------:R-:W-:Y:S05]  /*9fa0*/  FFMA.FTZ R41, R41, c[0x0][0x2d0], -R8.reuse ;  /* 0x0000b40029297a23 */ /* 0x100fea0000010808 */
[----:B------:R4:W-:Y:S01]  /*9fb0*/  @P6 LDGSTS.E.BYPASS.LTC128B.128 [R245+0x6900], [R4.64+0x80], !P4 ;  /* 0x0690008004f56fae */ /* 0x0009e2000e101d52 */
[--C-:B-1----:R-:W-:Y:S07]  /*9fc0*/  FFMA.FTZ R3, R14, c[0x0][0x2d0], -R8.reuse ;  /* 0x0000b4000e037a23 */ /* 0x102fee0000010808 */
[----:B------:R1:W-:Y:S01]  /*9fd0*/  @P6 LDGSTS.E.BYPASS.LTC128B.128 [R245+0x5100], [R10.64], !P5 ;  /* 0x051000000af56fae */ /* 0x0003e2000e901d52 */
[----:B------:R-:W-:Y:S01]  /*9fe0*/  @P6 IADD3 R14, P1, R4, UR21, RZ ;  /* 0x00000015040e6c10 */ /* 0x000fe2000ff3e0ff */
[----:B------:R-:W3:Y:S03]  /*9ff0*/  MUFU.EX2 R248, R3 ;  /* 0x0000000300f87308 */ /* 0x000ee60000000800 */
[----:B------:R-:W-:Y:S02]  /*a000*/  @P6 IADD3.X R15, R5, UR20, RZ, P1, !PT ;  /* 0x00000014050f6c10 */ /* 0x000fe40008ffe4ff */
[----:B------:R-:W-:Y:S02]  /*a010*/  @P6 IADD3 R16, P1, R10, UR22, RZ ;  /* 0x000000160a106c10 */ /* 0x000fe4000ff3e0ff */
[----:B--2---:R-:W-:Y:S01]  /*a020*/  FMNMX.FTZ R0, R0, R2, !PT ;  /* 0x0000000200007209 */ /* 0x004fe20007810000 */
[----:B------:R-:W-:Y:S01]  /*a030*/  FFMA.FTZ R2, R17, c[0x0][0x2d0], -R8 ;  /* 0x0000b40011027a23 */ /* 0x000fe20000010808 */
[C---:B------:R-:W-:Y:S01]  /*a040*/  @P6 IADD3.X R17, R11.reuse, UR23, RZ, P1, !PT ;  /* 0x000000170b116c10 */ /* 0x040fe20008ffe4ff */
[----:B------:R2:W-:Y:S01]  /*a050*/  @P6 LDGSTS.E.BYPASS.LTC128B.128 [R245+0x7100], [R14.64], !P4 ;  /* 0x071000000ef56fae */ /* 0x0005e2000e101d52 */
[----:B------:R-:W-:Y:S01]  /*a060*/  @P6 IADD3 R12, P1, R10, UR21, RZ ;  /* 0x000000150a0c6c10 */ /* 0x000fe2000ff3e0ff */
[----:B------:R2:W-:Y:S03]  /*a070*/  MUFU.EX2 R55, R2 ;  /* 0x0000000200377308 */ /* 0x0005e60000000800 */
[----:B------:R-:W-:Y:S02]  /*a080*/  @P6 IADD3.X R13, R11, UR20, RZ, P1, !PT ;  /* 0x000000140b0d6c10 */ /* 0x000fe40008ffe4ff */
[----:B------:R-:W-:Y:S01]  /*a090*/  FSETP.NEU.FTZ.AND P1, PT, R135, -INF , PT ;  /* 0xff8000008700780b */ /* 0x000fe20003f3d000 */
[----:B------:R2:W-:Y:S01]  /*a0a0*/  @P6 LDGSTS.E.BYPASS.LTC128B.128 [R245+0x5900], [R16.64], !P5 ;  /* 0x0590000010f56fae */ /* 0x0005e2000e901d52 */
[----:B----4-:R-:W-:Y:S05]  /*a0b0*/  FSEL R4, R137, RZ, P0 ;  /* 0x000000ff89047208 */ /* 0x010fea0000000000 */
[----:B------:R-:W-:Y:S01]  /*a0c0*/  FADD.FTZ R5, -R4, R132 ;  /* 0x0000008404057221 */ /* 0x000fe20000010100 */
[----:B---3--:R-:W-:Y:S01]  /*a0d0*/  F2FP.PACK_AB R205, R248, R247 ;  /* 0x000000f7f8cd723e */ /* 0x008fe200000000ff */
[--C-:B------:R-:W-:Y:S01]  /*a0e0*/  FFMA.FTZ R3, R45, c[0x0][0x2d0], -R8.reuse ;  /* 0x0000b4002d037a23 */ /* 0x100fe20000010808 */
[----:B------:R3:W-:Y:S01]  /*a0f0*/  @P6 LDGSTS.E.BYPASS.LTC128B.128 [R245+0x7900], [R12.64], !P4 ;  /* 0x079000000cf56fae */ /* 0x0007e2000e101d52 */
[----:B-1----:R-:W-:Y:S02]  /*a100*/  FMUL.FTZ R10, R135, c[0x0][0x2d0] ;  /* 0x0000b400870a7a20 */ /* 0x002fe40000410000 */
[----:B------:R1:W4:Y:S03]  /*a110*/  MUFU.EX2 R131, R3 ;  /* 0x0000000300837308 */ /* 0x0003260000000800 */
[----:B------:R-:W-:Y:S02]  /*a120*/  FSEL R10, R10, RZ, P1 ;  /* 0x000000ff0a0a7208 */ /* 0x000fe40000800000 */
[----:B------:R-:W-:Y:S01]  /*a130*/  LDSM.16.MT88.4 R20, [R225+0x100] ;  /* 0x00010000e114783b */ /* 0x000fe20000004200 */
[----:B--2---:R-:W-:Y:S02]  /*a140*/  FFMA.FTZ R14, R39, c[0x0][0x2d0], -R8 ;  /* 0x0000b400270e7a23 */ /* 0x004fe40000010808 */
[--C-:B------:R-:W-:Y:S02]  /*a150*/  FFMA.FTZ R223, R223, c[0x0][0x2d0], -R10.reuse ;  /* 0x0000b400dfdf7a23 */ /* 0x100fe4000001080a */
[--C-:B------:R-:W-:Y:S03]  /*a160*/  FFMA.FTZ R220, R220, c[0x0][0x2d0], -R10.reuse ;  /* 0x0000b400dcdc7a23 */ /* 0x100fe6000001080a */
[----:B------:R-:W2:Y:S01]  /*a170*/  SHFL.BFLY PT, R2, R0, 0x1, 0x1f ;  /* 0x0c201f0000027f89 */ /* 0x000ea200000e0000 */
[--C-:B------:R-:W-:Y:S02]  /*a180*/  FFMA.FTZ R219, R219, c[0x0][0x2d0], -R10.reuse ;  /* 0x0000b400dbdb7a23 */ /* 0x100fe4000001080a */
[--C-:B------:R-:W-:Y:S02]  /*a190*/  FFMA.FTZ R218, R218, c[0x0][0x2d0], -R10.reuse ;  /* 0x0000b400dada7a23 */ /* 0x100fe4000001080a */
[--C-:B------:R-:W-:Y:S02]  /*a1a0*/  FFMA.FTZ R239, R26, c[0x0][0x2d0], -R10.reuse ;  /* 0x0000b4001aef7a23 */ /* 0x100fe4000001080a */
[--C-:B------:R-:W-:Y:S01]  /*a1b0*/  FFMA.FTZ R224, R25, c[0x0][0x2d0], -R10.reuse ;  /* 0x0000b40019e07a23 */ /* 0x100fe2000001080a */
[----:B------:R-:W0:Y:S01]  /*a1c0*/  LDGDEPBAR ;  /* 0x00000000000079af */ /* 0x000e220000000000 */
[--C-:B------:R-:W-:Y:S02]  /*a1d0*/  FFMA.FTZ R231, R24, c[0x0][0x2d0], -R10.reuse ;  /* 0x0000b40018e77a23 */ /* 0x100fe4000001080a */
[--C-:B-1----:R-:W-:Y:S01]  /*a1e0*/  FFMA.FTZ R3, R48, c[0x0][0x2d0], -R10.reuse ;  /* 0x0000b40030037a23 */ /* 0x102fe2000001080a */
[----:B----4-:R-:W-:Y:S01]  /*a1f0*/  MOV R15, R131 ;  /* 0x00000083000f7202 */ /* 0x010fe20000000f00 */
[--C-:B------:R-:W-:Y:S02]  /*a200*/  FFMA.FTZ R48, R36, c[0x0][0x2d0], -R10.reuse ;  /* 0x0000b40024307a23 */ /* 0x100fe4000001080a */
[----:B------:R1:W-:Y:S01]  /*a210*/  MUFU.EX2 R246, R3 ;  /* 0x0000000300f67308 */ /* 0x0003e20000000800 */
[--C-:B------:R-:W-:Y:S02]  /*a220*/  FFMA.FTZ R32, R32, c[0x0][0x2d0], -R10.reuse ;  /* 0x0000b40020207a23 */ /* 0x100fe4000001080a */
[--C-:B------:R-:W-:Y:S02]  /*a230*/  FFMA.FTZ R60, R34, c[0x0][0x2d0], -R10.reuse ;  /* 0x0000b400223c7a23 */ /* 0x100fe4000001080a */
[--C-:B------:R-:W-:Y:S02]  /*a240*/  FFMA.FTZ R35, R35, c[0x0][0x2d0], -R10.reuse ;  /* 0x0000b40023237a23 */ /* 0x100fe4000001080a */
[--C-:B------:R-:W-:Y:S01]  /*a250*/  FFMA.FTZ R33, R33, c[0x0][0x2d0], -R10.reuse ;  /* 0x0000b40021217a23 */ /* 0x100fe2000001080a */
[----:B--2---:R-:W-:Y:S01]  /*a260*/  FMNMX.FTZ R134, R0, R2, !PT ;  /* 0x0000000200867209 */ /* 0x004fe20007810000 */
[--C-:B------:R-:W-:Y:S01]  /*a270*/  FFMA.FTZ R0, R206, c[0x0][0x2d0], -R10.reuse ;  /* 0x0000b400ce007a23 */ /* 0x100fe2000001080a */
[----:B------:R-:W-:Y:S02]  /*a280*/  FSEL R2, R135, RZ, P1 ;  /* 0x000000ff87027208 */ /* 0x000fe40000800000 */
[C---:B------:R-:W-:Y:S01]  /*a290*/  FSETP.NEU.FTZ.AND P0, PT, R134.reuse, -INF , PT ;  /* 0xff8000008600780b */ /* 0x040fe20003f1d000 */
[----:B------:R2:W-:Y:S01]  /*a2a0*/  MUFU.EX2 R242, R0 ;  /* 0x0000000000f27308 */ /* 0x0005e20000000800 */
[----:B------:R-:W-:Y:S01]  /*a2b0*/  FMUL.FTZ R9, R134, c[0x0][0x2d0] ;  /* 0x0000b40086097a20 */ /* 0x000fe20000410000 */
[----:B------:R-:W-:Y:S04]  /*a2c0*/  F2FP.PACK_AB R206, R56, R58 ;  /* 0x0000003a38ce723e */ /* 0x000fe800000000ff */
[----:B------:R-:W-:Y:S01]  /*a2d0*/  FSEL R9, R9, RZ, P0 ;  /* 0x000000ff09097208 */ /* 0x000fe20000000000 */
[----:B-1----:R-:W-:Y:S04]  /*a2e0*/  FFMA.FTZ R3, R49, c[0x0][0x2d0], -R10 ;  /* 0x0000b40031037a23 */ /* 0x002fe8000001080a */
[--C-:B------:R-:W-:Y:S01]  /*a2f0*/  FFMA.FTZ R11, R212, c[0x0][0x2d0], -R9.reuse ;  /* 0x0000b400d40b7a23 */ /* 0x100fe20000010809 */
[----:B------:R1:W4:Y:S01]  /*a300*/  MUFU.EX2 R63, R3 ;  /* 0x00000003003f7308 */ /* 0x0003220000000800 */
[--C-:B------:R-:W-:Y:S02]  /*a310*/  FFMA.FTZ R235, R6, c[0x0][0x2d0], -R9.reuse ;  /* 0x0000b40006eb7a23 */ /* 0x100fe40000010809 */
[----:B------:R-:W-:Y:S02]  /*a320*/  FFMA.FTZ R49, R37, c[0x0][0x2d0], -R8 ;  /* 0x0000b40025317a23 */ /* 0x000fe40000010808 */
[--C-:B------:R-:W-:Y:S02]  /*a330*/  FFMA.FTZ R222, R222, c[0x0][0x2d0], -R9.reuse ;  /* 0x0000b400dede7a23 */ /* 0x100fe40000010809 */
[--C-:B------:R-:W-:Y:S02]  /*a340*/  FFMA.FTZ R221, R221, c[0x0][0x2d0], -R9.reuse ;  /* 0x0000b400dddd7a23 */ /* 0x100fe40000010809 */
[--C-:B------:R-:W-:Y:S01]  /*a350*/  FFMA.FTZ R131, R30, c[0x0][0x2d0], -R9.reuse ;  /* 0x0000b4001e837a23 */ /* 0x100fe20000010809 */
[----:B------:R-:W-:Y:S01]  /*a360*/  MUFU.EX2 R212, R11 ;  /* 0x0000000b00d47308 */ /* 0x000fe20000000800 */
[--C-:B--2---:R-:W-:Y:S01]  /*a370*/  FFMA.FTZ R0, R207, c[0x0][0x2d0], -R9.reuse ;  /* 0x0000b400cf007a23 */ /* 0x104fe20000010809 */
[----:B------:R-:W-:Y:S01]  /*a380*/  F2FP.PACK_AB R207, R15, R55 ;  /* 0x000000370fcf723e */ /* 0x000fe200000000ff */
[--C-:B------:R-:W-:Y:S02]  /*a390*/  FFMA.FTZ R233, R27, c[0x0][0x2d0], -R9.reuse ;  /* 0x0000b4001be97a23 */ /* 0x100fe40000010809 */
[--C-:B------:R-:W-:Y:S02]  /*a3a0*/  FFMA.FTZ R240, R19, c[0x0][0x2d0], -R9.reuse ;  /* 0x0000b40013f07a23 */ /* 0x100fe40000010809 */
[--C-:B------:R-:W-:Y:S02]  /*a3b0*/  FFMA.FTZ R241, R18, c[0x0][0x2d0], -R9.reuse ;  /* 0x0000b40012f17a23 */ /* 0x100fe40000010809 */
[--C-:B------:R-:W-:Y:S01]  /*a3c0*/  FFMA.FTZ R29, R29, c[0x0][0x2d0], -R9.reuse ;  /* 0x0000b4001d1d7a23 */ /* 0x100fe20000010809 */
[----:B------:R2:W-:Y:S01]  /*a3d0*/  MUFU.EX2 R244, R0 ;  /* 0x0000000000f47308 */ /* 0x0005e20000000800 */
[--C-:B------:R-:W-:Y:S02]  /*a3e0*/  FFMA.FTZ R31, R31, c[0x0][0x2d0], -R9.reuse ;  /* 0x0000b4001f1f7a23 */ /* 0x100fe40000010809 */
[--C-:B------:R-:W-:Y:S02]  /*a3f0*/  FFMA.FTZ R45, R28, c[0x0][0x2d0], -R9.reuse ;  /* 0x0000b4001c2d7a23 */ /* 0x100fe40000010809 */
[----:B-1----:R-:W-:Y:S02]  /*a400*/  FFMA.FTZ R3, R50, c[0x0][0x2d0], -R10 ;  /* 0x0000b40032037a23 */ /* 0x002fe4000001080a */
[----:B------:R-:W-:Y:S02]  /*a410*/  FFMA.FTZ R50, R38, c[0x0][0x2d0], -R8 ;  /* 0x0000b40026327a23 */ /* 0x000fe40000010808 */
[----:B------:R-:W1:Y:S01]  /*a420*/  LDSM.16.MT88.4 R36, [R226+0x100] ;  /* 0x00010000e224783b */ /* 0x000e620000004200 */
[----:B------:R3:W3:Y:S01]  /*a430*/  MUFU.EX2 R252, R3 ;  /* 0x0000000300fc7308 */ /* 0x0006e20000000800 */
[----:B--2---:R-:W-:Y:S01]  /*a440*/  FFMA.FTZ R0, R208, c[0x0][0x2d0], -R9 ;  /* 0x0000b400d0007a23 */ /* 0x004fe20000010809 */
[----:B----4-:R-:W-:Y:S08]  /*a450*/  F2FP.PACK_AB R208, R63, R246 ;  /* 0x000000f63fd0723e */ /* 0x010ff000000000ff */
[----:B------:R2:W4:Y:S01]  /*a460*/  MUFU.EX2 R251, R0 ;  /* 0x0000000000fb7308 */ /* 0x0005220000000800 */
[----:B---3--:R-:W-:Y:S02]  /*a470*/  FSEL R3, R136, RZ, P2 ;  /* 0x000000ff88037208 */ /* 0x008fe40001000000 */
[----:B------:R-:W-:Y:S03]  /*a480*/  F2FP.PACK_AB R210, R242, R252 ;  /* 0x000000fcf2d2723e */ /* 0x000fe600000000ff */
[----:B------:R-:W-:Y:S02]  /*a490*/  FADD.FTZ R4, -R3, R133 ;  /* 0x0000008503047221 */ /* 0x000fe40000010100 */
[----:B------:R-:W-:Y:S02]  /*a4a0*/  FADD.FTZ R3, -R2, R138 ;  /* 0x0000008a02037221 */ /* 0x000fe40000010100 */
[----:B------:R-:W-:Y:S01]  /*a4b0*/  FFMA.FTZ R138, R51, c[0x0][0x2d0], -R9 ;  /* 0x0000b400338a7a23 */ /* 0x000fe20000010809 */
[----:B--2---:R-:W-:Y:S02]  /*a4c0*/  FSEL R0, R134, RZ, P0 ;  /* 0x000000ff86007208 */ /* 0x004fe40000000000 */
[----:B----4-:R-:W-:Y:S02]  /*a4d0*/  F2FP.PACK_AB R209, R251, R244 ;  /* 0x000000f4fbd1723e */ /* 0x010fe400000000ff */
[----:B------:R-:W-:Y:S01]  /*a4e0*/  PLOP3.LUT P0, PT, PT, PT, UP0, 0x80, 0x0 ;  /* 0x000000000000781c */ /* 0x000fe20003f0f008 */
[----:B------:R-:W-:Y:S02]  /*a4f0*/  FADD.FTZ R2, -R0, R139 ;  /* 0x0000008b00027221 */ /* 0x000fe40000010100 */
[----:B------:R-:W-:Y:S02]  /*a500*/  FFMA.FTZ R0, R213, c[0x0][0x2d0], -R9 ;  /* 0x0000b400d5007a23 */ /* 0x000fe40000010809 */
[----:B------:R-:W-:Y:S02]  /*a510*/  FFMA.FTZ R139, R211, c[0x0][0x2d0], -R7 ;  /* 0x0000b400d38b7a23 */ /* 0x000fe40000010807 */
[----:B------:R2:W3:Y:S01]  /*a520*/  MUFU.EX2 R243, R0 ;  /* 0x0000000000f37308 */ /* 0x0004e20000000800 */
[----:B------:R-:W-:Y:S02]  /*a530*/  FFMA.FTZ R213, R42, c[0x0][0x2d0], -R8 ;  /* 0x0000b4002ad57a23 */ /* 0x000fe40000010808 */
[----:B--2---:R-:W-:Y:S01]  /*a540*/  FMUL.FTZ R0, R5, c[0x0][0x2d0] ;  /* 0x0000b40005007a20 */ /* 0x004fe20000410000 */
[----:B---3--:R-:W-:Y:S06]  /*a550*/  F2FP.PACK_AB R211, R243, R212 ;  /* 0x000000d4f3d3723e */ /* 0x008fec00000000ff */
[----:B------:R2:W3:Y:S02]  /*a560*/  MUFU.EX2 R133, R0 ;  /* 0x0000000000857308 */ /* 0x0004e40000000800 */
[----:B--2---:R-:W-:Y:S02]  /*a570*/  FMUL.FTZ R0, R4, c[0x0][0x2d0] ;  /* 0x0000b40004007a20 */ /* 0x004fe40000410000 */
[C---:B---3--:R-:W-:Y:S06]  /*a580*/  FMUL.FTZ R4, R133.reuse, R140 ;  /* 0x0000008c85047220 */ /* 0x048fec0000410000 */
[----:B------:R2:W3:Y:S01]  /*a590*/  MUFU.EX2 R132, R0 ;  /* 0x0000000000847308 */ /* 0x0004e20000000800 */
[C---:B------:R-:W-:Y:S02]  /*a5a0*/  FMUL.FTZ R5, R133.reuse, R141 ;  /* 0x0000008d85057220 */ /* 0x040fe40000410000 */
[C---:B------:R-:W-:Y:S01]  /*a5b0*/  FMUL.FTZ R16, R133.reuse, R152 ;  /* 0x0000009885107220 */ /* 0x040fe20000410000 */
[----:B------:R-:W-:Y:S01]  /*a5c0*/  MOV R152, R64 ;  /* 0x0000004000987202 */ /* 0x000fe20000000f00 */
        /* <DEDUP_REMOVED lines=11> */
[----:B--2---:R-:W-:Y:S02]  /*a680*/  FMUL.FTZ R0, R3, c[0x0][0x2d0] ;  /* 0x0000b40003007a20 */ /* 0x004fe40000410000 */
[C---:B---3--:R-:W-:Y:S02]  /*a690*/  FMUL.FTZ R6, R132.reuse, R142 ;  /* 0x0000008e84067220 */ /* 0x048fe40000410000 */
[----:B------:R2:W3:Y:S01]  /*a6a0*/  MUFU.EX2 R3, R0 ;  /* 0x0000000000037308 */ /* 0x0004e20000000800 */
[C---:B------:R-:W-:Y:S02]  /*a6b0*/  FMUL.FTZ R7, R132.reuse, R143 ;  /* 0x0000008f84077220 */ /* 0x040fe40000410000 */
[----:B------:R-:W-:Y:S01]  /*a6c0*/  LDSM.16.MT88.4 R140, [R227+0x100] ;  /* 0x00010000e38c783b */ /* 0x000fe20000004200 */
[C---:B------:R-:W-:Y:S02]  /*a6d0*/  FMUL.FTZ R18, R132.reuse, R154 ;  /* 0x0000009a84127220 */ /* 0x040fe40000410000 */
[----:B------:R-:W-:Y:S02]  /*a6e0*/  IMAD.MOV.U32 R154, RZ, RZ, R57 ;  /* 0x000000ffff9a7224 */ /* 0x000fe400078e0039 */
[-C--:B------:R-:W-:Y:S05]  /*a6f0*/  HMMA.16816.F32 R4, R204, R20.reuse, R4 ;  /* 0x00000014cc04723c */ /* 0x080fea0000001804 */
[C---:B------:R-:W-:Y:S01]  /*a700*/  FMUL.FTZ R19, R132.reuse, R155 ;  /* 0x0000009b84137220 */ /* 0x040fe20000410000 */
[----:B------:R-:W-:Y:S01]  /*a710*/  MOV R155, R56 ;  /* 0x00000038009b7202 */ /* 0x000fe20000000f00 */
[C---:B------:R-:W-:Y:S01]  /*a720*/  FMUL.FTZ R34, R132.reuse, R170 ;  /* 0x000000aa84227220 */ /* 0x040fe20000410000 */
[----:B------:R-:W-:Y:S01]  /*a730*/  MOV R170, R58 ;  /* 0x0000003a00aa7202 */ /* 0x000fe20000000f00 */
[C---:B------:R-:W-:Y:S03]  /*a740*/  FMUL.FTZ R51, R132.reuse, R187 ;  /* 0x000000bb84337220 */ /* 0x040fe60000410000 */
[C---:B------:R-:W-:Y:S02]  /*a750*/  FMUL.FTZ R70, R132.reuse, R70 ;  /* 0x0000004684467220 */ /* 0x040fe40000410000 */
[----:B------:R-:W-:Y:S02]  /*a760*/  FMUL.FTZ R71, R132, R71 ;  /* 0x0000004784477220 */ /* 0x000fe40000410000 */
[----:B--2---:R-:W-:Y:S02]  /*a770*/  FMUL.FTZ R0, R2, c[0x0][0x2d0] ;  /* 0x0000b40002007a20 */ /* 0x004fe40000410000 */
[----:B------:R-:W-:Y:S02]  /*a780*/  FFMA.FTZ R2, R47, c[0x0][0x2d0], -R9 ;  /* 0x0000b4002f027a23 */ /* 0x000fe40000010809 */
[C---:B---3--:R-:W-:Y:S02]  /*a790*/  FMUL.FTZ R8, R3.reuse, R144 ;  /* 0x0000009003087220 */ /* 0x048fe40000410000 */
[----:B------:R-:W2:Y:S01]  /*a7a0*/  MUFU.EX2 R0, R0 ;  /* 0x0000000000007308 */ /* 0x000ea20000000800 */
[C---:B------:R-:W-:Y:S01]  /*a7b0*/  FMUL.FTZ R9, R3.reuse, R145 ;  /* 0x0000009103097220 */ /* 0x040fe20000410000 */
[----:B------:R-:W-:Y:S01]  /*a7c0*/  MOV R145, R40 ;  /* 0x0000002800917202 */ /* 0x000fe20000000f00 */
[C---:B------:R-:W-:Y:S02]  /*a7d0*/  FMUL.FTZ R12, R3.reuse, R148 ;  /* 0x00000094030c7220 */ /* 0x040fe40000410000 */
[C---:B------:R-:W-:Y:S02]  /*a7e0*/  FMUL.FTZ R13, R3.reuse, R149 ;  /* 0x00000095030d7220 */ /* 0x040fe40000410000 */
[----:B------:R-:W-:Y:S02]  /*a7f0*/  IMAD.MOV.U32 R149, RZ, RZ, R15 ;  /* 0x000000ffff957224 */ /* 0x000fe400078e000f */
[C---:B------:R-:W-:Y:S01]  /*a800*/  FMUL.FTZ R24, R3.reuse, R160 ;  /* 0x000000a003187220 */ /* 0x040fe20000410000 */
[----:B------:R-:W-:Y:S01]  /*a810*/  MOV R160, R29 ;  /* 0x0000001d00a07202 */ /* 0x000fe20000000f00 */
[C---:B------:R-:W-:Y:S02]  /*a820*/  FMUL.FTZ R29, R3.reuse, R165 ;  /* 0x000000a5031d7220 */ /* 0x040fe40000410000 */
[----:B------:R-:W-:Y:S02]  /*a830*/  IMAD.MOV.U32 R165, RZ, RZ, R54 ;  /* 0x000000ffffa57224 */ /* 0x000fe400078e0036 */
[C---:B------:R-:W-:Y:S01]  /*a840*/  FMUL.FTZ R25, R3.reuse, R161 ;  /* 0x000000a103197220 */ /* 0x040fe20000410000 */
[----:B------:R-:W-:Y:S01]  /*a850*/  MOV R161, R48 ;  /* 0x0000003000a17202 */ /* 0x000fe20000000f00 */
[C---:B------:R-:W-:Y:S02]  /*a860*/  FMUL.FTZ R28, R3.reuse, R164 ;  /* 0x000000a4031c7220 */ /* 0x040fe40000410000 */
[----:B------:R-:W-:Y:S02]  /*a870*/  FMUL.FTZ R40, R3, R176 ;  /* 0x000000b003287220 */ /* 0x000fe40000410000 */
[----:B------:R-:W-:Y:S01]  /*a880*/  FMUL.FTZ R48, R133, R184 ;  /* 0x000000b885307220 */ /* 0x000fe20000410000 */
[----:B------:R-:W-:Y:S01]  /*a890*/  MUFU.EX2 R176, R217 ;  /* 0x000000d900b07308 */ /* 0x000fe20000000800 */
[----:B------:R-:W-:Y:S02]  /*a8a0*/  IMAD.MOV.U32 R164, RZ, RZ, R59 ;  /* 0x000000ffffa47224 */ /* 0x000fe400078e003b */
[C---:B--2---:R-:W-:Y:S02]  /*a8b0*/  FMUL.FTZ R10, R0.reuse, R146 ;  /* 0x00000092000a7220 */ /* 0x044fe40000410000 */
[C---:B------:R-:W-:Y:S01]  /*a8c0*/  FMUL.FTZ R11, R0.reuse, R147 ;  /* 0x00000093000b7220 */ /* 0x040fe20000410000 */
[----:B------:R-:W-:Y:S01]  /*a8d0*/  MOV R147, R14 ;  /* 0x0000000e00937202 */ /* 0x000fe20000000f00 */
[----:B------:R-:W-:Y:S02]  /*a8e0*/  IMAD.MOV.U32 R146, RZ, RZ, R32 ;  /* 0x000000ffff927224 */ /* 0x000fe400078e0020 */
[----:B------:R-:W-:Y:S02]  /*a8f0*/  IMAD.MOV.U32 R144, RZ, RZ, R65 ;  /* 0x000000ffff907224 */ /* 0x000fe400078e0041 */
[C---:B------:R-:W-:Y:S01]  /*a900*/  FMUL.FTZ R15, R0.reuse, R151 ;  /* 0x00000097000f7220 */ /* 0x040fe20000410000 */
[C---:B------:R-:W-:Y:S04]  /*a910*/  HMMA.16816.F32 R8, R208.reuse, R20, R8 ;  /* 0x00000014d008723c */ /* 0x040fe80000001808 */
[C---:B------:R-:W-:Y:S01]  /*a920*/  FMUL.FTZ R14, R0.reuse, R150 ;  /* 0x00000096000e7220 */ /* 0x040fe20000410000 */
[----:B------:R-:W-:Y:S01]  /*a930*/  MOV R150, R33 ;  /* 0x0000002100967202 */ /* 0x000fe20000000f00 */
[----:B------:R-:W-:Y:S02]  /*a940*/  IMAD.MOV.U32 R151, RZ, RZ, R53 ;  /* 0x000000ffff977224 */ /* 0x000fe400078e0035 */
[C---:B------:R-:W-:Y:S01]  /*a950*/  FMUL.FTZ R30, R0.reuse, R166 ;  /* 0x000000a6001e7220 */ /* 0x040fe20000410000 */
[----:B------:R-:W-:Y:S02]  /*a960*/  MOV R166, R52 ;  /* 0x0000003400a67202 */ /* 0x000fe40000000f00 */
[-C--:B------:R-:W-:Y:S03]  /*a970*/  HMMA.16816.F32 R12, R208, R22.reuse, R12 ;  /* 0x00000016d00c723c */ /* 0x080fe6000000180c */
[----:B------:R-:W-:Y:S02]  /*a980*/  FMUL.FTZ R42, R0, R178 ;  /* 0x000000b2002a7220 */ /* 0x000fe40000410000 */
[----:B------:R-:W-:Y:S01]  /*a990*/  MUFU.EX2 R178, R215 ;  /* 0x000000d700b27308 */ /* 0x000fe20000000800 */
[----:B------:R-:W-:Y:S02]  /*a9a0*/  FMUL.FTZ R56, R3, R192 ;  /* 0x000000c003387220 */ /* 0x000fe40000410000 */
[C---:B------:R-:W-:Y:S04]  /*a9b0*/  HMMA.16816.F32 R16, R204.reuse, R22, R16 ;  /* 0x00000016cc10723c */ /* 0x040fe80000001810 */
[C---:B------:R-:W-:Y:S01]  /*a9c0*/  FMUL.FTZ R20, R133.reuse, R156 ;  /* 0x0000009c85147220 */ /* 0x040fe20000410000 */
[----:B------:R-:W-:Y:S01]  /*a9d0*/  MOV R156, R50 ;  /* 0x00000032009c7202 */ /* 0x000fe20000000f00 */
[----:B------:R-:W-:Y:S02]  /*a9e0*/  FMUL.FTZ R21, R133, R157 ;  /* 0x0000009d85157220 */ /* 0x000fe40000410000 */
[C---:B------:R-:W-:Y:S01]  /*a9f0*/  FMUL.FTZ R22, R132.reuse, R158 ;  /* 0x0000009e84167220 */ /* 0x040fe20000410000 */
[----:B------:R-:W-:Y:S03]  /*aa00*/  MOV R158, R43 ;  /* 0x0000002b009e7202 */ /* 0x000fe60000000f00 */
[----:B------:R-:W-:Y:S02]  /*aa10*/  FMUL.FTZ R23, R132, R159 ;  /* 0x0000009f84177220 */ /* 0x000fe40000410000 */
[----:B------:R-:W-:Y:S02]  /*aa20*/  FMUL.FTZ R26, R0, R162 ;  /* 0x000000a2001a7220 */ /* 0x000fe40000410000 */
[----:B------:R-:W-:Y:S02]  /*aa30*/  IMAD.MOV.U32 R162, RZ, RZ, R35 ;  /* 0x000000ffffa27224 */ /* 0x000fe400078e0023 */
[----:B------:R-:W-:Y:S01]  /*aa40*/  FMUL.FTZ R35, R132, R171 ;  /* 0x000000ab84237220 */ /* 0x000fe20000410000 */
[-C--:B-1----:R-:W-:Y:S03]  /*aa50*/  HMMA.16816.F32 R20, R204, R36.reuse, R20 ;  /* 0x00000024cc14723c */ /* 0x082fe60000001814 */
[----:B------:R-:W-:Y:S01]  /*aa60*/  MOV R171, R55 ;  /* 0x0000003700ab7202 */ /* 0x000fe20000000f00 */
[----:B------:R-:W-:Y:S01]  /*aa70*/  FMUL.FTZ R27, R0, R163 ;  /* 0x000000a3001b7220 */ /* 0x000fe20000410000 */
[----:B------:R-:W1:Y:S01]  /*aa80*/  LDSM.16.MT88.4 R52, [R228+0x100] ;  /* 0x00010000e434783b */ /* 0x000e620000004200 */
[----:B------:R-:W-:Y:S01]  /*aa90*/  IMAD.MOV.U32 R157, RZ, RZ, R49 ;  /* 0x000000ffff9d7224 */ /* 0x000fe200078e0031 */
[----:B------:R-:W-:Y:S01]  /*aaa0*/  MOV R163, R31 ;  /* 0x0000001f00a37202 */ /* 0x000fe20000000f00 */
[----:B------:R-:W-:Y:S03]  /*aab0*/  FMUL.FTZ R50, R132, R186 ;  /* 0x000000ba84327220 */ /* 0x000fe60000410000 */
[C---:B------:R-:W-:Y:S04]  /*aac0*/  HMMA.16816.F32 R24, R208.reuse, R36, R24 ;  /* 0x00000024d018723c */ /* 0x040fe80000001818 */
[C---:B------:R-:W-:Y:S01]  /*aad0*/  FMUL.FTZ R31, R0.reuse, R167 ;  /* 0x000000a7001f7220 */ /* 0x040fe20000410000 */
[----:B------:R-:W-:Y:S01]  /*aae0*/  MOV R167, R45 ;  /* 0x0000002d00a77202 */ /* 0x000fe20000000f00 */
[----:B------:R-:W-:Y:S02]  /*aaf0*/  FMUL.FTZ R57, R3, R193 ;  /* 0x000000c103397220 */ /* 0x000fe40000410000 */
[C---:B------:R-:W-:Y:S03]  /*ab00*/  FMUL.FTZ R58, R0.reuse, R194 ;  /* 0x000000c2003a7220 */ /* 0x040fe60000410000 */
[-C--:B------:R-:W-:Y:S03]  /*ab10*/  HMMA.16816.F32 R28, R208, R38.reuse, R28 ;  /* 0x00000026d01c723c */ /* 0x080fe6000000181c */
[C---:B------:R-:W-:Y:S01]  /*ab20*/  FMUL.FTZ R32, R133.reuse, R168 ;  /* 0x000000a885207220 */ /* 0x040fe20000410000 */
[----:B------:R-:W-:Y:S01]  /*ab30*/  MOV R168, R63 ;  /* 0x0000003f00a87202 */ /* 0x000fe20000000f00 */
[C---:B------:R-:W-:Y:S02]  /*ab40*/  FMUL.FTZ R33, R133.reuse, R169 ;  /* 0x000000a985217220 */ /* 0x040fe40000410000 */
[----:B------:R-:W-:Y:S02]  /*ab50*/  FMUL.FTZ R59, R0, R195 ;  /* 0x000000c3003b7220 */ /* 0x000fe40000410000 */
[----:B------:R2:W-:Y:S03]  /*ab60*/  MUFU.EX2 R195, R139 ;  /* 0x0000008b00c37308 */ /* 0x0005e60000000800 */
[C---:B------:R-:W-:Y:S04]  /*ab70*/  HMMA.16816.F32 R32, R204.reuse, R38, R32 ;  /* 0x00000026cc20723c */ /* 0x040fe80000001820 */
[C---:B------:R-:W-:Y:S01]  /*ab80*/  FMUL.FTZ R36, R133.reuse, R172 ;  /* 0x000000ac85247220 */ /* 0x040fe20000410000 */
[----:B------:R-:W-:Y:S01]  /*ab90*/  MOV R172, R44 ;  /* 0x0000002c00ac7202 */ /* 0x000fe20000000f00 */
[----:B------:R-:W-:Y:S01]  /*aba0*/  FMUL.FTZ R37, R133, R173 ;  /* 0x000000ad85257220 */ /* 0x000fe20000410000 */
[----:B------:R-:W-:Y:S01]  /*abb0*/  MOV R173, R41 ;  /* 0x0000002900ad7202 */ /* 0x000fe20000000f00 */
[C---:B------:R-:W-:Y:S01]  /*abc0*/  FMUL.FTZ R38, R132.reuse, R174 ;  /* 0x000000ae84267220 */ /* 0x040fe20000410000 */
[----:B------:R-:W-:Y:S03]  /*abd0*/  MOV R174, R66 ;  /* 0x0000004200ae7202 */ /* 0x000fe60000000f00 */
[----:B------:R-:W-:Y:S01]  /*abe0*/  FMUL.FTZ R39, R132, R175 ;  /* 0x000000af84277220 */ /* 0x000fe20000410000 */
[----:B------:R3:W-:Y:S01]  /*abf0*/  MUFU.EX2 R217, R174 ;  /* 0x000000ae00d97308 */ /* 0x0007e20000000800 */
[----:B------:R-:W-:Y:S01]  /*ac00*/  IMAD.MOV.U32 R148, RZ, RZ, R61 ;  /* 0x000000ffff947224 */ /* 0x000fe200078e003d */
[----:B------:R-:W-:Y:S01]  /*ac10*/  MOV R175, R170 ;  /* 0x000000aa00af7202 */ /* 0x000fe20000000f00 */
[C---:B------:R-:W-:Y:S01]  /*ac20*/  FMUL.FTZ R60, R3.reuse, R196 ;  /* 0x000000c4033c7220 */ /* 0x040fe20000410000 */
[----:B------:R-:W-:Y:S01]  /*ac30*/  MOV R170, R162 ;  /* 0x000000a200aa7202 */ /* 0x000fe20000000f00 */
[C---:B------:R-:W-:Y:S01]  /*ac40*/  FMUL.FTZ R61, R3.reuse, R197 ;  /* 0x000000c5033d7220 */ /* 0x040fe20000410000 */
[-C--:B-1----:R-:W-:Y:S03]  /*ac50*/  HMMA.16816.F32 R36, R204, R52.reuse, R36 ;  /* 0x00000034cc24723c */ /* 0x082fe60000001824 */
[C---:B------:R-:W-:Y:S01]  /*ac60*/  FMUL.FTZ R41, R3.reuse, R177 ;  /* 0x000000b103297220 */ /* 0x040fe20000410000 */
[----:B------:R-:W-:Y:S01]  /*ac70*/  MOV R162, R149 ;  /* 0x0000009500a27202 */ /* 0x000fe20000000f00 */
[C---:B------:R-:W-:Y:S01]  /*ac80*/  FMUL.FTZ R43, R0.reuse, R179 ;  /* 0x000000b3002b7220 */ /* 0x040fe20000410000 */
[----:B------:R-:W-:Y:S01]  /*ac90*/  MUFU.EX2 R196, R213 ;  /* 0x000000d500c47308 */ /* 0x000fe20000000800 */
[----:B------:R-:W-:Y:S01]  /*aca0*/  IMAD.MOV.U32 R149, RZ, RZ, R131 ;  /* 0x000000ffff957224 */ /* 0x000fe200078e0083 */
[----:B------:R-:W-:Y:S01]  /*acb0*/  MOV R177, R171 ;  /* 0x000000ab00b17202 */ /* 0x000fe20000000f00 */
[----:B------:R-:W4:Y:S03]  /*acc0*/  LDL.LU R131, [R1+0x80] ;  /* 0x0000800001837983 */ /* 0x000f260000300800 */
[C---:B------:R-:W-:Y:S01]  /*acd0*/  HMMA.16816.F32 R40, R208.reuse, R52, R40 ;  /* 0x00000034d028723c */ /* 0x040fe20000001828 */
[----:B--2---:R-:W2:Y:S03]  /*ace0*/  LDL.LU R139, [R1+0x10] ;  /* 0x00001000018b7983 */ /* 0x004ea60000300800 */
[C---:B------:R-:W-:Y:S01]  /*acf0*/  FMUL.FTZ R44, R3.reuse, R180 ;  /* 0x000000b4032c7220 */ /* 0x040fe20000410000 */
[----:B------:R-:W-:Y:S01]  /*ad00*/  MOV R184, R177 ;  /* 0x000000b100b87202 */ /* 0x000fe20000000f00 */
[----:B------:R-:W-:Y:S01]  /*ad10*/  FMUL.FTZ R45, R3, R181 ;  /* 0x000000b5032d7220 */ /* 0x000fe20000410000 */
[----:B------:R-:W-:Y:S01]  /*ad20*/  MUFU.EX2 R177, R221 ;  /* 0x000000dd00b17308 */ /* 0x000fe20000000800 */
[C---:B------:R-:W-:Y:S01]  /*ad30*/  FMUL.FTZ R46, R0.reuse, R182 ;  /* 0x000000b6002e7220 */ /* 0x040fe20000410000 */
[----:B------:R-:W-:Y:S03]  /*ad40*/  MOV R182, R173 ;  /* 0x000000ad00b67202 */ /* 0x000fe60000000f00 */
[C---:B------:R-:W-:Y:S01]  /*ad50*/  FMUL.FTZ R47, R0.reuse, R183 ;  /* 0x000000b7002f7220 */ /* 0x040fe20000410000 */
[----:B------:R-:W-:Y:S01]  /*ad60*/  MOV R173, R168 ;  /* 0x000000a800ad7202 */ /* 0x000fe20000000f00 */
[C---:B------:R-:W-:Y:S02]  /*ad70*/  FMUL.FTZ R52, R133.reuse, R188 ;  /* 0x000000bc85347220 */ /* 0x040fe40000410000 */
[C---:B------:R-:W-:Y:S01]  /*ad80*/  FMUL.FTZ R53, R133.reuse, R189 ;  /* 0x000000bd85357220 */ /* 0x040fe20000410000 */
[----:B------:R-:W-:Y:S01]  /*ad90*/  MUFU.EX2 R180, R214 ;  /* 0x000000d600b47308 */ /* 0x000fe20000000800 */
[----:B------:R-:W-:Y:S01]  /*ada0*/  FMUL.FTZ R63, R0, R199 ;  /* 0x000000c7003f7220 */ /* 0x000fe20000410000 */
[-C--:B------:R-:W-:Y:S03]  /*adb0*/  HMMA.16816.F32 R44, R208, R54.reuse, R44 ;  /* 0x00000036d02c723c */ /* 0x080fe6000000182c */
[C---:B------:R-:W-:Y:S01]  /*adc0*/  FMUL.FTZ R49, R133.reuse, R185 ;  /* 0x000000b985317220 */ /* 0x040fe20000410000 */
[----:B------:R-:W-:Y:S01]  /*add0*/  MOV R185, R173 ;  /* 0x000000ad00b97202 */ /* 0x000fe20000000f00 */
[----:B------:R-:W-:Y:S02]  /*ade0*/  IMAD.MOV.U32 R159, RZ, RZ, R67 ;  /* 0x000000ffff9f7224 */ /* 0x000fe400078e0043 */
[----:B------:R-:W-:Y:S01]  /*adf0*/  FMUL.FTZ R65, R133, R201 ;  /* 0x000000c985417220 */ /* 0x000fe20000410000 */
[----:B------:R1:W-:Y:S01]  /*ae00*/  MUFU.EX2 R214, R182 ;  /* 0x000000b600d67308 */ /* 0x0003e20000000800 */
[----:B------:R-:W-:Y:S01]  /*ae10*/  FMUL.FTZ R66, R132, R202 ;  /* 0x000000ca84427220 */ /* 0x000fe20000410000 */
[C---:B------:R-:W-:Y:S04]  /*ae20*/  HMMA.16816.F32 R48, R204.reuse, R54, R48 ;  /* 0x00000036cc30723c */ /* 0x040fe80000001830 */
[----:B------:R-:W-:Y:S01]  /*ae30*/  IMAD.MOV.U32 R169, RZ, RZ, R62 ;  /* 0x000000ffffa97224 */ /* 0x000fe200078e003e */
[----:B------:R-:W-:Y:S01]  /*ae40*/  MOV R201, R148 ;  /* 0x0000009400c97202 */ /* 0x000fe20000000f00 */
[----:B------:R-:W-:Y:S02]  /*ae50*/  FMUL.FTZ R62, R0, R198 ;  /* 0x000000c6003e7220 */ /* 0x000fe40000410000 */
[C---:B------:R-:W-:Y:S01]  /*ae60*/  FMUL.FTZ R54, R132.reuse, R190 ;  /* 0x000000be84367220 */ /* 0x040fe20000410000 */
[----:B------:R-:W-:Y:S03]  /*ae70*/  MUFU.EX2 R173, R223 ;  /* 0x000000df00ad7308 */ /* 0x000fe60000000800 */
[C---:B------:R-:W-:Y:S01]  /*ae80*/  FMUL.FTZ R55, R132.reuse, R191 ;  /* 0x000000bf84377220 */ /* 0x040fe20000410000 */
[----:B------:R-:W-:Y:S01]  /*ae90*/  MOV R190, R185 ;  /* 0x000000b900be7202 */ /* 0x000fe20000000f00 */
[----:B------:R-:W-:Y:S02]  /*aea0*/  FMUL.FTZ R67, R132, R203 ;  /* 0x000000cb84437220 */ /* 0x000fe40000410000 */
[C---:B------:R-:W-:Y:S02]  /*aeb0*/  FMUL.FTZ R72, R3.reuse, R72 ;  /* 0x0000004803487220 */ /* 0x040fe40000410000 */
[C---:B------:R-:W-:Y:S01]  /*aec0*/  FMUL.FTZ R73, R3.reuse, R73 ;  /* 0x0000004903497220 */ /* 0x040fe20000410000 */
[-C--:B------:R-:W-:Y:S01]  /*aed0*/  HMMA.16816.F32 R52, R204, R140.reuse, R52 ;  /* 0x0000008ccc34723c */ /* 0x080fe20000001834 */
[----:B------:R-:W-:Y:S02]  /*aee0*/  MUFU.EX2 R202, R201 ;  /* 0x000000c900ca7308 */ /* 0x000fe40000000800 */
[C---:B------:R-:W-:Y:S02]  /*aef0*/  FMUL.FTZ R74, R0.reuse, R74 ;  /* 0x0000004a004a7220 */ /* 0x040fe40000410000 */
[C---:B------:R-:W-:Y:S02]  /*af00*/  FMUL.FTZ R75, R0.reuse, R75 ;  /* 0x0000004b004b7220 */ /* 0x040fe40000410000 */
[C---:B------:R-:W-:Y:S01]  /*af10*/  FMUL.FTZ R76, R3.reuse, R76 ;  /* 0x0000004c034c7220 */ /* 0x040fe20000410000 */
[C---:B------:R-:W-:Y:S03]  /*af20*/  HMMA.16816.F32 R56, R208.reuse, R140, R56 ;  /* 0x0000008cd038723c */ /* 0x040fe60000001838 */
[----:B------:R-:W-:Y:S01]  /*af30*/  MUFU.EX2 R199, R138 ;  /* 0x0000008a00c77308 */ /* 0x000fe20000000800 */
[C---:B------:R-:W-:Y:S02]  /*af40*/  FMUL.FTZ R77, R3.reuse, R77 ;  /* 0x0000004d034d7220 */ /* 0x040fe40000410000 */
[C---:B------:R-:W-:Y:S02]  /*af50*/  FMUL.FTZ R78, R0.reuse, R78 ;  /* 0x0000004e004e7220 */ /* 0x040fe40000410000 */
[-C--:B------:R-:W-:Y:S04]  /*af60*/  HMMA.16816.F32 R60, R208, R142.reuse, R60 ;  /* 0x0000008ed03c723c */ /* 0x080fe8000000183c */
[----:B------:R-:W-:Y:S01]  /*af70*/  FMUL.FTZ R79, R0, R79 ;  /* 0x0000004f004f7220 */ /* 0x000fe20000410000 */
[----:B------:R1:W-:Y:S01]  /*af80*/  MUFU.EX2 R179, R216 ;  /* 0x000000d800b37308 */ /* 0x0003e20000000800 */
[C---:B------:R-:W-:Y:S02]  /*af90*/  FMUL.FTZ R82, R132.reuse, R82 ;  /* 0x0000005284527220 */ /* 0x040fe40000410000 */
[C---:B------:R-:W-:Y:S01]  /*afa0*/  HMMA.16816.F32 R64, R204.reuse, R142, R64 ;  /* 0x0000008ecc40723c */ /* 0x040fe20000001840 */
[----:B------:R-:W1:Y:S03]  /*afb0*/  LDSM.16.MT88.4 R140, [R225+0x2100] ;  /* 0x00210000e18c783b */ /* 0x000e660000004200 */
[C---:B------:R-:W-:Y:S02]  /*afc0*/  FMUL.FTZ R83, R132.reuse, R83 ;  /* 0x0000005384537220 */ /* 0x040fe40000410000 */
[C---:B------:R-:W-:Y:S02]  /*afd0*/  FMUL.FTZ R86, R132.reuse, R86 ;  /* 0x0000005684567220 */ /* 0x040fe40000410000 */
[----:B------:R-:W-:Y:S04]  /*afe0*/  FMUL.FTZ R87, R132, R87 ;  /* 0x0000005784577220 */ /* 0x000fe80000410000 */
        /* <DEDUP_REMOVED lines=9> */
[C---:B------:R-:W-:Y:S02]  /*b080*/  FMUL.FTZ R99, R132.reuse, R99 ;  /* 0x0000006384637220 */ /* 0x040fe40000410000 */
[C---:B------:R-:W-:Y:S02]  /*b090*/  FMUL.FTZ R100, R133.reuse, R100 ;  /* 0x0000006485647220 */ /* 0x040fe40000410000 */
[----:B------:R-:W-:Y:S02]  /*b0a0*/  FMUL.FTZ R101, R133, R101 ;  /* 0x0000006585657220 */ /* 0x000fe40000410000 */
[C---:B------:R-:W-:Y:S02]  /*b0b0*/  FMUL.FTZ R102, R132.reuse, R102 ;  /* 0x0000006684667220 */ /* 0x040fe40000410000 */
[----:B------:R-:W-:Y:S02]  /*b0c0*/  FMUL.FTZ R103, R132, R103 ;  /* 0x0000006784677220 */ /* 0x000fe40000410000 */
[C---:B------:R-:W-:Y:S01]  /*b0d0*/  FMUL.FTZ R104, R3.reuse, R104 ;  /* 0x0000006803687220 */ /* 0x040fe20000410000 */
[-C--:B-1----:R-:W-:Y:S03]  /*b0e0*/  HMMA.16816.F32 R68, R204, R140.reuse, R68 ;  /* 0x0000008ccc44723c */ /* 0x082fe60000001844 */
[C---:B------:R-:W-:Y:S02]  /*b0f0*/  FMUL.FTZ R105, R3.reuse, R105 ;  /* 0x0000006903697220 */ /* 0x040fe40000410000 */
[C---:B------:R-:W-:Y:S02]  /*b100*/  FMUL.FTZ R106, R0.reuse, R106 ;  /* 0x0000006a006a7220 */ /* 0x040fe40000410000 */
[C---:B------:R-:W-:Y:S01]  /*b110*/  FMUL.FTZ R107, R0.reuse, R107 ;  /* 0x0000006b006b7220 */ /* 0x040fe20000410000 */
[C---:B------:R-:W-:Y:S04]  /*b120*/  HMMA.16816.F32 R72, R208.reuse, R140, R72 ;  /* 0x0000008cd048723c */ /* 0x040fe80000001848 */
[C---:B------:R-:W-:Y:S02]  /*b130*/  FMUL.FTZ R108, R3.reuse, R108 ;  /* 0x0000006c036c7220 */ /* 0x040fe40000410000 */
[----:B------:R-:W-:Y:S02]  /*b140*/  FMUL.FTZ R109, R3, R109 ;  /* 0x0000006d036d7220 */ /* 0x000fe40000410000 */
[-C--:B------:R-:W-:Y:S04]  /*b150*/  HMMA.16816.F32 R76, R208, R142.reuse, R76 ;  /* 0x0000008ed04c723c */ /* 0x080fe8000000184c */
[C---:B------:R-:W-:Y:S02]  /*b160*/  FMUL.FTZ R110, R0.reuse, R110 ;  /* 0x0000006e006e7220 */ /* 0x040fe40000410000 */
[----:B------:R-:W-:Y:S02]  /*b170*/  FMUL.FTZ R111, R0, R111 ;  /* 0x0000006f006f7220 */ /* 0x000fe40000410000 */
[C---:B------:R-:W-:Y:S01]  /*b180*/  HMMA.16816.F32 R80, R204.reuse, R142, R80 ;  /* 0x0000008ecc50723c */ /* 0x040fe20000001850 */
[----:B------:R-:W1:Y:S03]  /*b190*/  LDSM.16.MT88.4 R140, [R226+0x2100] ;  /* 0x00210000e28c783b */ /* 0x000e660000004200 */
[C---:B------:R-:W-:Y:S02]  /*b1a0*/  FMUL.FTZ R112, R133.reuse, R112 ;  /* 0x0000007085707220 */ /* 0x040fe40000410000 */
[C---:B------:R-:W-:Y:S02]  /*b1b0*/  FMUL.FTZ R113, R133.reuse, R113 ;  /* 0x0000007185717220 */ /* 0x040fe40000410000 */
[C---:B------:R-:W-:Y:S04]  /*b1c0*/  FMUL.FTZ R114, R132.reuse, R114 ;  /* 0x0000007284727220 */ /* 0x040fe80000410000 */
[C---:B------:R-:W-:Y:S02]  /*b1d0*/  FMUL.FTZ R115, R132.reuse, R115 ;  /* 0x0000007384737220 */ /* 0x040fe40000410000 */
[C---:B------:R-:W-:Y:S02]  /*b1e0*/  FMUL.FTZ R118, R132.reuse, R118 ;  /* 0x0000007684767220 */ /* 0x040fe40000410000 */
[C---:B------:R-:W-:Y:S02]  /*b1f0*/  FMUL.FTZ R119, R132.reuse, R119 ;  /* 0x0000007784777220 */ /* 0x040fe40000410000 */
[----:B------:R-:W-:Y:S02]  /*b200*/  FMUL.FTZ R130, R132, R130 ;  /* 0x0000008284827220 */ /* 0x000fe40000410000 */
[----:B------:R-:W-:Y:S01]  /*b210*/  IMAD.MOV.U32 R181, RZ, RZ, R172 ;  /* 0x000000ffffb57224 */ /* 0x000fe200078e00ac */
[----:B------:R-:W-:Y:S01]  /*b220*/  MOV R172, R167 ;  /* 0x000000a700ac7202 */ /* 0x000fe20000000f00 */
[----:B---3--:R-:W-:Y:S01]  /*b230*/  IMAD.MOV.U32 R174, RZ, RZ, R169 ;  /* 0x000000ffffae7224 */ /* 0x008fe200078e00a9 */
        /* <DEDUP_REMOVED lines=8> */
[----:B------:R-:W3:Y:S01]  /*b2c0*/  MUFU.EX2 R175, R220 ;  /* 0x000000dc00af7308 */ /* 0x000ee20000000800 */
[----:B------:R-:W-:Y:S01]  /*b2d0*/  MOV R183, R181 ;  /* 0x000000b500b77202 */ /* 0x000fe20000000f00 */
[----:B------:R-:W-:Y:S01]  /*b2e0*/  IMAD.MOV.U32 R192, RZ, RZ, R190 ;  /* 0x000000ffffc07224 */ /* 0x000fe200078e00be */
[----:B------:R-:W-:Y:S01]  /*b2f0*/  MOV R182, R174 ;  /* 0x000000ae00b67202 */ /* 0x000fe20000000f00 */
[C---:B------:R-:W-:Y:S01]  /*b300*/  FMUL.FTZ R116, R133.reuse, R116 ;  /* 0x0000007485747220 */ /* 0x040fe20000410000 */
[----:B------:R-:W-:Y:S01]  /*b310*/  MOV R185, R169 ;  /* 0x000000a900b97202 */ /* 0x000fe20000000f00 */
[----:B------:R-:W-:Y:S01]  /*b320*/  FMUL.FTZ R117, R133, R117 ;  /* 0x0000007585757220 */ /* 0x000fe20000410000 */
[----:B------:R-:W-:Y:S01]  /*b330*/  MOV R169, R155 ;  /* 0x0000009b00a97202 */ /* 0x000fe20000000f00 */
[C---:B------:R-:W-:Y:S01]  /*b340*/  FMUL.FTZ R120, R3.reuse, R120 ;  /* 0x0000007803787220 */ /* 0x040fe20000410000 */
[----:B------:R-:W-:Y:S01]  /*b350*/  MOV R200, R150 ;  /* 0x0000009600c87202 */ /* 0x000fe20000000f00 */
[-C--:B-1----:R-:W-:Y:S01]  /*b360*/  HMMA.16816.F32 R84, R204, R140.reuse, R84 ;  /* 0x0000008ccc54723c */ /* 0x082fe20000001854 */
[----:B------:R1:W1:Y:S02]  /*b370*/  MUFU.EX2 R174, R222 ;  /* 0x000000de00ae7308 */ /* 0x0002640000000800 */
[----:B------:R-:W-:Y:S01]  /*b380*/  MOV R197, R185 ;  /* 0x000000b900c57202 */ /* 0x000fe20000000f00 */
[----:B------:R-:W-:Y:S01]  /*b390*/  FMUL.FTZ R121, R3, R121 ;  /* 0x0000007903797220 */ /* 0x000fe20000410000 */
[----:B------:R-:W-:Y:S01]  /*b3a0*/  MOV R216, R192 ;  /* 0x000000c000d87202 */ /* 0x000fe20000000f00 */
[C---:B------:R-:W-:Y:S01]  /*b3b0*/  FMUL.FTZ R122, R0.reuse, R122 ;  /* 0x0000007a007a7220 */ /* 0x040fe20000410000 */
[----:B------:R-:W-:Y:S01]  /*b3c0*/  MOV R188, R172 ;  /* 0x000000ac00bc7202 */ /* 0x000fe20000000f00 */
[C---:B------:R-:W-:Y:S03]  /*b3d0*/  HMMA.16816.F32 R88, R208.reuse, R140, R88 ;  /* 0x0000008cd058723c */ /* 0x040fe60000001858 */
[----:B------:R-:W-:Y:S01]  /*b3e0*/  MUFU.EX2 R181, R219 ;  /* 0x000000db00b57308 */ /* 0x000fe20000000800 */
[C---:B------:R-:W-:Y:S01]  /*b3f0*/  FMUL.FTZ R123, R0.reuse, R123 ;  /* 0x0000007b007b7220 */ /* 0x040fe20000410000 */
[----:B---3--:R-:W-:Y:S01]  /*b400*/  F2FP.PACK_AB R148, R175, R173 ;  /* 0x000000adaf94723e */ /* 0x008fe200000000ff */
[C---:B------:R-:W-:Y:S02]  /*b410*/  FMUL.FTZ R124, R3.reuse, R124 ;  /* 0x0000007c037c7220 */ /* 0x040fe40000410000 */
[-C--:B------:R-:W-:Y:S04]  /*b420*/  HMMA.16816.F32 R92, R208, R142.reuse, R92 ;  /* 0x0000008ed05c723c */ /* 0x080fe8000000185c */
[----:B------:R-:W-:Y:S01]  /*b430*/  FMUL.FTZ R125, R3, R125 ;  /* 0x0000007d037d7220 */ /* 0x000fe20000410000 */
[----:B------:R-:W-:Y:S01]  /*b440*/  MUFU.EX2 R203, R200 ;  /* 0x000000c800cb7308 */ /* 0x000fe20000000800 */
[C---:B------:R-:W-:Y:S02]  /*b450*/  FMUL.FTZ R126, R0.reuse, R126 ;  /* 0x0000007e007e7220 */ /* 0x040fe40000410000 */
[C---:B------:R-:W-:Y:S01]  /*b460*/  HMMA.16816.F32 R96, R204.reuse, R142, R96 ;  /* 0x0000008ecc60723c */ /* 0x040fe20000001860 */
[----:B------:R-:W3:Y:S03]  /*b470*/  LDSM.16.MT88.4 R140, [R228+0x2100] ;  /* 0x00210000e48c783b */ /* 0x000ee60000004200 */
[----:B------:R-:W-:Y:S02]  /*b480*/  FMUL.FTZ R127, R0, R127 ;  /* 0x0000007f007f7220 */ /* 0x000fe40000410000 */
[----:B------:R-:W-:Y:S01]  /*b490*/  IMAD.MOV.U32 R171, RZ, RZ, R163 ;  /* 0x000000ffffab7224 */ /* 0x000fe200078e00a3 */
[----:B------:R-:W-:Y:S01]  /*b4a0*/  MUFU.EX2 R201, R197 ;  /* 0x000000c500c97308 */ /* 0x000fe20000000800 */
[----:B------:R-:W-:Y:S01]  /*b4b0*/  MOV R163, R151 ;  /* 0x0000009700a37202 */ /* 0x000fe20000000f00 */
[----:B-1----:R-:W-:Y:S03]  /*b4c0*/  LDSM.16.MT88.4 R220, [R228+0x3900] ;  /* 0x00390000e4dc783b */ /* 0x002fe60000004200 */
[----:B------:R-:W-:Y:S01]  /*b4d0*/  MOV R151, R145 ;  /* 0x0000009100977202 */ /* 0x000fe20000000f00 */
[----:B------:R-:W-:Y:S01]  /*b4e0*/  IMAD.MOV.U32 R187, RZ, RZ, R171 ;  /* 0x000000ffffbb7224 */ /* 0x000fe200078e00ab */
[----:B------:R-:W-:Y:S01]  /*b4f0*/  MOV R171, R167 ;  /* 0x000000a700ab7202 */ /* 0x000fe20000000f00 */
[----:B------:R-:W-:Y:S01]  /*b500*/  IMAD.MOV.U32 R167, RZ, RZ, R154 ;  /* 0x000000ffffa77224 */ /* 0x000fe200078e009a */
[----:B------:R-:W-:Y:S01]  /*b510*/  MOV R198, R151 ;  /* 0x0000009700c67202 */ /* 0x000fe20000000f00 */
[----:B------:R-:W-:Y:S01]  /*b520*/  LDSM.16.MT88.4 R144, [R225+0x900] ;  /* 0x00090000e190783b */ /* 0x000fe20000004200 */
[----:B------:R-:W-:Y:S01]  /*b530*/  MUFU.EX2 R192, R160 ;  /* 0x000000a000c07308 */ /* 0x000fe20000000800 */
[----:B------:R-:W-:Y:S01]  /*b540*/  MOV R193, R187 ;  /* 0x000000bb00c17202 */ /* 0x000fe20000000f00 */
[C---:B------:R-:W-:Y:S01]  /*b550*/  FMUL.FTZ R128, R133.reuse, R128 ;  /* 0x0000008085807220 */ /* 0x040fe20000410000 */
[----:B------:R-:W-:Y:S01]  /*b560*/  MOV R187, R157 ;  /* 0x0000009d00bb7202 */ /* 0x000fe20000000f00 */
[----:B------:R-:W-:Y:S01]  /*b570*/  FMUL.FTZ R129, R133, R129 ;  /* 0x0000008185817220 */ /* 0x000fe20000410000 */
[----:B------:R-:W-:Y:S01]  /*b580*/  MOV R194, R171 ;  /* 0x000000ab00c27202 */ /* 0x000fe20000000f00 */
[----:B------:R-:W-:Y:S02]  /*b590*/  IMAD.MOV.U32 R171, RZ, RZ, R156 ;  /* 0x000000ffffab7224 */ /* 0x000fe400078e009c */
[----:B------:R-:W-:Y:S01]  /*b5a0*/  IMAD.MOV.U32 R189, RZ, RZ, R186 ;  /* 0x000000ffffbd7224 */ /* 0x000fe200078e00ba */
[----:B------:R-:W-:Y:S01]  /*b5b0*/  MOV R186, R170 ;  /* 0x000000aa00ba7202 */ /* 0x000fe20000000f00 */
[----:B------:R1:W-:Y:S01]  /*b5c0*/  MUFU.EX2 R200, R198 ;  /* 0x000000c600c87308 */ /* 0x0003e20000000800 */
[----:B------:R-:W-:Y:S01]  /*b5d0*/  MOV R170, R163 ;  /* 0x000000a300aa7202 */ /* 0x000fe20000000f00 */
[----:B------:R-:W-:Y:S01]  /*b5e0*/  IMAD.MOV.U32 R163, RZ, RZ, R159 ;  /* 0x000000ffffa37224 */ /* 0x000fe200078e009f */
[----:B------:R-:W-:Y:S01]  /*b5f0*/  MOV R159, R153 ;  /* 0x00000099009f7202 */ /* 0x000fe20000000f00 */
[----:B------:R-:W-:Y:S01]  /*b600*/  IMAD.MOV.U32 R172, RZ, RZ, R168 ;  /* 0x000000ffffac7224 */ /* 0x000fe200078e00a8 */
[----:B------:R-:W-:Y:S02]  /*b610*/  MOV R168, R158 ;  /* 0x0000009e00a87202 */ /* 0x000fe40000000f00 */
[----:B------:R-:W-:Y:S01]  /*b620*/  MOV R158, R152 ;  /* 0x00000098009e7202 */ /* 0x000fe20000000f00 */
[----:B------:R-:W-:Y:S01]  /*b630*/  IMAD.MOV.U32 R190, RZ, RZ, R172 ;  /* 0x000000ffffbe7224 */ /* 0x000fe200078e00ac */
[----:B------:R-:W-:Y:S01]  /*b640*/  LDSM.16.MT88.4 R152, [R226+0x900] ;  /* 0x00090000e298783b */ /* 0x000fe20000004200 */
[----:B------:R-:W-:Y:S01]  /*b650*/  MUFU.EX2 R187, R187 ;  /* 0x000000bb00bb7308 */ /* 0x000fe20000000800 */
[----:B------:R-:W-:Y:S01]  /*b660*/  MOV R185, R158 ;  /* 0x0000009e00b97202 */ /* 0x000fe20000000f00 */
[----:B------:R-:W-:Y:S01]  /*b670*/  IMAD.MOV.U32 R172, RZ, RZ, R149 ;  /* 0x000000ffffac7224 */ /* 0x000fe200078e0095 */
[-C--:B---3--:R-:W-:Y:S03]  /*b680*/  HMMA.16816.F32 R100, R204, R140.reuse, R100 ;  /* 0x0000008ccc64723c */ /* 0x088fe60000001864 */
[----:B------:R-:W-:Y:S02]  /*b690*/  F2FP.PACK_AB R149, R177, R174 ;  /* 0x000000aeb195723e */ /* 0x000fe400000000ff */
[----:B------:R-:W-:Y:S01]  /*b6a0*/  MOV R191, R170 ;  /* 0x000000aa00bf7202 */ /* 0x000fe20000000f00 */
[----:B------:R-:W-:Y:S01]  /*b6b0*/  IMAD.MOV.U32 R170, RZ, RZ, R159 ;  /* 0x000000ffffaa7224 */ /* 0x000fe200078e009f */
[----:B------:R-:W-:Y:S01]  /*b6c0*/  MUFU.EX2 R185, R185 ;  /* 0x000000b900b97308 */ /* 0x000fe20000000800 */
[C---:B------:R-:W-:Y:S01]  /*b6d0*/  HMMA.16816.F32 R104, R208.reuse, R140, R104 ;  /* 0x0000008cd068723c */ /* 0x040fe20000001868 */
[----:B------:R-:W-:Y:S03]  /*b6e0*/  LDSM.16.MT88.4 R156, [R228+0x900] ;  /* 0x00090000e49c783b */ /* 0x000fe60000004200 */
[----:B-1----:R-:W-:Y:S01]  /*b6f0*/  IMAD.MOV.U32 R198, RZ, RZ, R189 ;  /* 0x000000ffffc67224 */ /* 0x002fe200078e00bd */
[----:B------:R-:W-:Y:S03]  /*b700*/  MOV R197, R184 ;  /* 0x000000b800c57202 */ /* 0x000fe60000000f00 */
[-C--:B------:R-:W-:Y:S01]  /*b710*/  HMMA.16816.F32 R108, R208, R142.reuse, R108 ;  /* 0x0000008ed06c723c */ /* 0x080fe2000000186c */
[----:B------:R1:W-:Y:S07]  /*b720*/  MUFU.EX2 R184, R172 ;  /* 0x000000ac00b87308 */ /* 0x0003ee0000000800 */
[C---:B------:R-:W-:Y:S01]  /*b730*/  HMMA.16816.F32 R112, R204.reuse, R142, R112 ;  /* 0x0000008ecc70723c */ /* 0x040fe20000001870 */
[----:B------:R-:W3:Y:S02]  /*b740*/  LDSM.16.MT88.4 R140, [R227+0x2100] ;  /* 0x00210000e38c783b */ /* 0x000ee40000004200 */
[----:B------:R-:W-:Y:S10]  /*b750*/  MUFU.EX2 R186, R186 ;  /* 0x000000ba00ba7308 */ /* 0x000ff40000000800 */
[----:B------:R2:W-:Y:S01]  /*b760*/  MUFU.EX2 R189, R170 ;  /* 0x000000aa00bd7308 */ /* 0x0005e20000000800 */
[----:B-1----:R-:W-:Y:S02]  /*b770*/  MOV R172, R169 ;  /* 0x000000a900ac7202 */ /* 0x002fe40000000f00 */
[----:B------:R-:W-:Y:S07]  /*b780*/  MOV R169, R162 ;  /* 0x000000a200a97202 */ /* 0x000fee0000000f00 */
[----:B------:R-:W-:Y:S01]  /*b790*/  MUFU.EX2 R191, R191 ;  /* 0x000000bf00bf7308 */ /* 0x000fe20000000800 */
[----:B----4-:R-:W-:Y:S09]  /*b7a0*/  FMUL.FTZ R131, R132, R131 ;  /* 0x0000008384837220 */ /* 0x010ff20000410000 */
[----:B------:R-:W-:Y:S01]  /*b7b0*/  MUFU.EX2 R194, R194 ;  /* 0x000000c200c27308 */ /* 0x000fe20000000800 */
[----:B--2---:R-:W-:Y:S01]  /*b7c0*/  FFMA.FTZ R133, R133, R139, R249 ;  /* 0x0000008b85857223 */ /* 0x004fe200000100f9 */
[----:B------:R-:W-:Y:S01]  /*b7d0*/  MOV R170, R163 ;  /* 0x000000a300aa7202 */ /* 0x000fe20000000f00 */
[-C--:B---3--:R-:W-:Y:S07]  /*b7e0*/  HMMA.16816.F32 R116, R204, R140.reuse, R116 ;  /* 0x0000008ccc74723c */ /* 0x088fee0000001874 */
[----:B------:R-:W-:Y:S01]  /*b7f0*/  MUFU.EX2 R190, R190 ;  /* 0x000000be00be7308 */ /* 0x000fe20000000800 */
[C---:B------:R-:W-:Y:S09]  /*b800*/  HMMA.16816.F32 R120, R208.reuse, R140, R120 ;  /* 0x0000008cd078723c */ /* 0x040ff20000001878 */
[----:B------:R-:W-:Y:S03]  /*b810*/  MUFU.EX2 R188, R188 ;  /* 0x000000bc00bc7308 */ /* 0x000fe60000000800 */
[----:B------:R-:W-:Y:S01]  /*b820*/  F2FP.PACK_AB R140, R179, R176 ;  /* 0x000000b0b38c723e */ /* 0x000fe200000000ff */
[-C--:B------:R-:W-:Y:S03]  /*b830*/  HMMA.16816.F32 R124, R208, R142.reuse, R124 ;  /* 0x0000008ed07c723c */ /* 0x080fe6000000187c */
[----:B------:R-:W-:Y:S03]  /*b840*/  F2FP.PACK_AB R141, R180, R178 ;  /* 0x000000b2b48d723e */ /* 0x000fe600000000ff */
[----:B------:R1:W2:Y:S02]  /*b850*/  MUFU.EX2 R210, R2 ;  /* 0x0000000200d27308 */ /* 0x0002a40000000800 */
[----:B------:R-:W-:Y:S07]  /*b860*/  HMMA.16816.F32 R128, R204, R142, R128 ;  /* 0x0000008ecc80723c */ /* 0x000fee0000001880 */
[----:B------:R-:W-:Y:S01]  /*b870*/  F2FP.PACK_AB R142, R217, R195 ;  /* 0x000000c3d98e723e */ /* 0x000fe200000000ff */
[----:B------:R-:W3:Y:S01]  /*b880*/  MUFU.EX2 R211, R218 ;  /* 0x000000da00d37308 */ /* 0x000ee20000000800 */
[----:B------:R-:W-:Y:S07]  /*b890*/  F2FP.PACK_AB R143, R214, R196 ;  /* 0x000000c4d68f723e */ /* 0x000fee00000000ff */
[-C--:B------:R-:W-:Y:S02]  /*b8a0*/  HMMA.16816.F32 R4, R140, R144.reuse, R4 ;  /* 0x000000908c04723c */ /* 0x080fe40000001804 */
[----:B------:R-:W4:Y:S01]  /*b8b0*/  MUFU.EX2 R209, R193 ;  /* 0x000000c100d17308 */ /* 0x000f220000000800 */
[----:B-1----:R-:W4:Y:S02]  /*b8c0*/  LDL.LU R2, [R1+0x18] ;  /* 0x0000180001027983 */ /* 0x002f240000300800 */
[----:B--2---:R-:W-:Y:S07]  /*b8d0*/  F2FP.PACK_AB R151, R210, R199 ;  /* 0x000000c7d297723e */ /* 0x004fee00000000ff */
[----:B------:R1:W2:Y:S01]  /*b8e0*/  MUFU.EX2 R193, R171 ;  /* 0x000000ab00c17308 */ /* 0x0002a20000000800 */
[----:B---3--:R-:W-:Y:S07]  /*b8f0*/  F2FP.PACK_AB R150, R211, R181 ;  /* 0x000000b5d396723e */ /* 0x008fee00000000ff */
[C---:B------:R-:W-:Y:S08]  /*b900*/  HMMA.16816.F32 R8, R148.reuse, R144, R8 ;  /* 0x000000909408723c */ /* 0x040ff00000001808 */
[-C--:B------:R-:W-:Y:S04]  /*b910*/  HMMA.16816.F32 R12, R148, R146.reuse, R12 ;  /* 0x00000092940c723c */ /* 0x080fe8000000180c */
[----:B-1----:R-:W-:Y:S02]  /*b920*/  IMAD.MOV.U32 R171, RZ, RZ, R168 ;  /* 0x000000ffffab7224 */ /* 0x002fe400078e00a8 */
[----:B------:R-:W-:Y:S02]  /*b930*/  IMAD.MOV.U32 R168, RZ, RZ, R161 ;  /* 0x000000ffffa87224 */ /* 0x000fe400078e00a1 */
[C---:B------:R-:W-:Y:S01]  /*b940*/  HMMA.16816.F32 R16, R140.reuse, R146, R16 ;  /* 0x000000928c10723c */ /* 0x040fe20000001810 */
[----:B------:R-:W1:Y:S01]  /*b950*/  LDSM.16.MT88.4 R144, [R227+0x900] ;  /* 0x00090000e390783b */ /* 0x000e620000004200 */
[----:B------:R-:W-:Y:S06]  /*b960*/  MUFU.EX2 R208, R171 ;  /* 0x000000ab00d07308 */ /* 0x000fec0000000800 */
[-C--:B------:R-:W-:Y:S01]  /*b970*/  HMMA.16816.F32 R20, R140, R152.reuse, R20 ;  /* 0x000000988c14723c */ /* 0x080fe20000001814 */
[----:B------:R-:W-:Y:S03]  /*b980*/  LDSM.16.MT88.4 R160, [R226+0x1100] ;  /* 0x00110000e2a0783b */ /* 0x000fe60000004200 */
[----:B------:R-:W-:Y:S04]  /*b990*/  MUFU.EX2 R249, R168 ;  /* 0x000000a800f97308 */ /* 0x000fe80000000800 */
        /* <DEDUP_REMOVED lines=8> */
[----:B------:R-:W2:Y:S07]  /*ba20*/  LDSM.16.MT88.4 R156, [R226+0x2900] ;  /* 0x00290000e29c783b */ /* 0x000eae0000004200 */
[-C--:B-1----:R-:W-:Y:S08]  /*ba30*/  HMMA.16816.F32 R52, R140, R144.reuse, R52 ;  /* 0x000000908c34723c */ /* 0x082ff00000001834 */
[C---:B------:R-:W-:Y:S08]  /*ba40*/  HMMA.16816.F32 R56, R148.reuse, R144, R56 ;  /* 0x000000909438723c */ /* 0x040ff00000001838 */
[-C--:B------:R-:W-:Y:S08]  /*ba50*/  HMMA.16816.F32 R60, R148, R146.reuse, R60 ;  /* 0x00000092943c723c */ /* 0x080ff0000000183c */
[C---:B------:R-:W-:Y:S01]  /*ba60*/  HMMA.16816.F32 R64, R140.reuse, R146, R64 ;  /* 0x000000928c40723c */ /* 0x040fe20000001840 */
[----:B------:R-:W1:Y:S07]  /*ba70*/  LDSM.16.MT88.4 R144, [R228+0x2900] ;  /* 0x00290000e490783b */ /* 0x000e6e0000004200 */
[-C--:B---3--:R-:W-:Y:S08]  /*ba80*/  HMMA.16816.F32 R68, R140, R152.reuse, R68 ;  /* 0x000000988c44723c */ /* 0x088ff00000001844 */
[C---:B------:R-:W-:Y:S08]  /*ba90*/  HMMA.16816.F32 R72, R148.reuse, R152, R72 ;  /* 0x000000989448723c */ /* 0x040ff00000001848 */
[-C--:B------:R-:W-:Y:S08]  /*baa0*/  HMMA.16816.F32 R76, R148, R154.reuse, R76 ;  /* 0x0000009a944c723c */ /* 0x080ff0000000184c */
[C---:B------:R-:W-:Y:S01]  /*bab0*/  HMMA.16816.F32 R80, R140.reuse, R154, R80 ;  /* 0x0000009a8c50723c */ /* 0x040fe20000001850 */
[----:B------:R-:W3:Y:S07]  /*bac0*/  LDSM.16.MT88.4 R152, [R227+0x2900] ;  /* 0x00290000e398783b */ /* 0x000eee0000004200 */
[-C--:B--2---:R-:W-:Y:S08]  /*bad0*/  HMMA.16816.F32 R84, R140, R156.reuse, R84 ;  /* 0x0000009c8c54723c */ /* 0x084ff00000001854 */
[C---:B------:R-:W-:Y:S08]  /*bae0*/  HMMA.16816.F32 R88, R148.reuse, R156, R88 ;  /* 0x0000009c9458723c */ /* 0x040ff00000001858 */
[-C--:B------:R-:W-:Y:S08]  /*baf0*/  HMMA.16816.F32 R92, R148, R158.reuse, R92 ;  /* 0x0000009e945c723c */ /* 0x080ff0000000185c */
[C---:B------:R-:W-:Y:S01]  /*bb00*/  HMMA.16816.F32 R96, R140.reuse, R158, R96 ;  /* 0x0000009e8c60723c */ /* 0x040fe20000001860 */
[----:B------:R-:W2:Y:S07]  /*bb10*/  LDSM.16.MT88.4 R156, [R225+0x1100] ;  /* 0x00110000e19c783b */ /* 0x000eae0000004200 */
[-C--:B-1----:R-:W-:Y:S08]  /*bb20*/  HMMA.16816.F32 R100, R140, R144.reuse, R100 ;  /* 0x000000908c64723c */ /* 0x082ff00000001864 */
[C---:B------:R-:W-:Y:S07]  /*bb30*/  HMMA.16816.F32 R104, R148.reuse, R144, R104 ;  /* 0x000000909468723c */ /* 0x040fee0000001868 */
[----:B------:R-:W-:Y:S01]  /*bb40*/  F2FP.PACK_AB R144, R186, R201 ;  /* 0x000000c9ba90723e */ /* 0x000fe200000000ff */
[-C--:B------:R-:W-:Y:S04]  /*bb50*/  HMMA.16816.F32 R108, R148, R146.reuse, R108 ;  /* 0x00000092946c723c */ /* 0x080fe8000000186c */
[----:B----4-:R-:W-:Y:S04]  /*bb60*/  F2FP.PACK_AB R145, R184, R209 ;  /* 0x000000d1b891723e */ /* 0x010fe800000000ff */
[C---:B------:R-:W-:Y:S07]  /*bb70*/  HMMA.16816.F32 R112, R140.reuse, R146, R112 ;  /* 0x000000928c70723c */ /* 0x040fee0000001870 */
[----:B------:R-:W-:Y:S01]  /*bb80*/  F2FP.PACK_AB R146, R189, R193 ;  /* 0x000000c1bd92723e */ /* 0x000fe200000000ff */
[-C--:B---3--:R-:W-:Y:S04]  /*bb90*/  HMMA.16816.F32 R116, R140, R152.reuse, R116 ;  /* 0x000000988c74723c */ /* 0x088fe80000001874 */
[----:B------:R-:W-:Y:S04]  /*bba0*/  F2FP.PACK_AB R147, R188, R192 ;  /* 0x000000c0bc93723e */ /* 0x000fe800000000ff */
[C---:B------:R-:W-:Y:S08]  /*bbb0*/  HMMA.16816.F32 R120, R148.reuse, R152, R120 ;  /* 0x000000989478723c */ /* 0x040ff00000001878 */
[-C--:B------:R-:W-:Y:S01]  /*bbc0*/  HMMA.16816.F32 R124, R148, R154.reuse, R124 ;  /* 0x0000009a947c723c */ /* 0x080fe2000000187c */
[----:B------:R-:W1:Y:S07]  /*bbd0*/  LDSM.16.MT88.4 R148, [R228+0x1100] ;  /* 0x00110000e494783b */ /* 0x000e6e0000004200 */
[----:B------:R-:W-:Y:S01]  /*bbe0*/  HMMA.16816.F32 R128, R140, R154, R128 ;  /* 0x0000009a8c80723c */ /* 0x000fe20000001880 */
[----:B------:R-:W3:Y:S06]  /*bbf0*/  LDSM.16.MT88.4 R152, [R227+0x1100] ;  /* 0x00110000e398783b */ /* 0x000eec0000004200 */
[----:B------:R-:W-:Y:S02]  /*bc00*/  F2FP.PACK_AB R140, R203, R202 ;  /* 0x000000cacb8c723e */ /* 0x000fe400000000ff */
[----:B------:R-:W-:Y:S03]  /*bc10*/  F2FP.PACK_AB R141, R187, R200 ;  /* 0x000000c8bb8d723e */ /* 0x000fe600000000ff */
[----:B------:R-:W-:Y:S02]  /*bc20*/  F2FP.PACK_AB R142, R191, R185 ;  /* 0x000000b9bf8e723e */ /* 0x000fe400000000ff */
[----:B------:R-:W-:Y:S07]  /*bc30*/  F2FP.PACK_AB R143, R190, R194 ;  /* 0x000000c2be8f723e */ /* 0x000fee00000000ff */
[-C--:B--2---:R-:W-:Y:S08]  /*bc40*/  HMMA.16816.F32 R4, R140, R156.reuse, R4 ;  /* 0x0000009c8c04723c */ /* 0x084ff00000001804 */
[C---:B------:R-:W-:Y:S08]  /*bc50*/  HMMA.16816.F32 R8, R144.reuse, R156, R8 ;  /* 0x0000009c9008723c */ /* 0x040ff00000001808 */
[-C--:B------:R-:W-:Y:S04]  /*bc60*/  HMMA.16816.F32 R12, R144, R158.reuse, R12 ;  /* 0x0000009e900c723c */ /* 0x080fe8000000180c */
[----:B------:R-:W-:Y:S04]  /*bc70*/  FFMA.FTZ R132, R132, R2, R247 ;  /* 0x0000000284847223 */ /* 0x000fe800000100f7 */
[C---:B------:R-:W-:Y:S01]  /*bc80*/  HMMA.16816.F32 R16, R140.reuse, R158, R16 ;  /* 0x0000009e8c10723c */ /* 0x040fe20000001810 */
[----:B------:R-:W2:Y:S01]  /*bc90*/  LDL.LU R2, [R1+0x14] ;  /* 0x0000140001027983 */ /* 0x000ea20000300800 */
[----:B------:R-:W-:Y:S03]  /*bca0*/  MUFU.EX2 R247, R233 ;  /* 0x000000e900f77308 */ /* 0x000fe60000000800 */
[----:B------:R-:W4:Y:S03]  /*bcb0*/  LDSM.16.MT88.4 R156, [R225+0x3100] ;  /* 0x00310000e19c783b */ /* 0x000f260000004200 */
        /* <DEDUP_REMOVED lines=8> */
[C---:B------:R-:W-:Y:S01]  /*bd40*/  HMMA.16816.F32 R48, R140.reuse, R150, R48 ;  /* 0x000000968c30723c */ /* 0x040fe20000001830 */
[----:B------:R-:W-:Y:S07]  /*bd50*/  LDSM.16.MT88.4 R148, [R227+0x3100] ;  /* 0x00310000e394783b */ /* 0x000fee0000004200 */
[-C--:B---3--:R-:W-:Y:S08]  /*bd60*/  HMMA.16816.F32 R52, R140, R152.reuse, R52 ;  /* 0x000000988c34723c */ /* 0x088ff00000001834 */
[C---:B------:R-:W-:Y:S08]  /*bd70*/  HMMA.16816.F32 R56, R144.reuse, R152, R56 ;  /* 0x000000989038723c */ /* 0x040ff00000001838 */
[-C--:B------:R-:W-:Y:S08]  /*bd80*/  HMMA.16816.F32 R60, R144, R154.reuse, R60 ;  /* 0x0000009a903c723c */ /* 0x080ff0000000183c */
[C---:B------:R-:W-:Y:S01]  /*bd90*/  HMMA.16816.F32 R64, R140.reuse, R154, R64 ;  /* 0x0000009a8c40723c */ /* 0x040fe20000001840 */
[----:B------:R-:W-:Y:S07]  /*bda0*/  LDSM.16.MT88.4 R152, [R225+0x1900] ;  /* 0x00190000e198783b */ /* 0x000fee0000004200 */
[-C--:B----4-:R-:W-:Y:S08]  /*bdb0*/  HMMA.16816.F32 R68, R140, R156.reuse, R68 ;  /* 0x0000009c8c44723c */ /* 0x090ff00000001844 */
[C---:B------:R-:W-:Y:S07]  /*bdc0*/  HMMA.16816.F32 R72, R144.reuse, R156, R72 ;  /* 0x0000009c9048723c */ /* 0x040fee0000001848 */
[----:B------:R-:W-:Y:S01]  /*bdd0*/  MOV R157, R203 ;  /* 0x000000cb009d7202 */ /* 0x000fe20000000f00 */
[-C--:B------:R-:W-:Y:S08]  /*bde0*/  HMMA.16816.F32 R76, R144, R158.reuse, R76 ;  /* 0x0000009e904c723c */ /* 0x080ff0000000184c */
[C---:B------:R-:W-:Y:S08]  /*bdf0*/  HMMA.16816.F32 R80, R140.reuse, R158, R80 ;  /* 0x0000009e8c50723c */ /* 0x040ff00000001850 */
[-C--:B------:R-:W-:Y:S08]  /*be00*/  HMMA.16816.F32 R84, R140, R160.reuse, R84 ;  /* 0x000000a08c54723c */ /* 0x080ff00000001854 */
[C---:B------:R-:W-:Y:S08]  /*be10*/  HMMA.16816.F32 R88, R144.reuse, R160, R88 ;  /* 0x000000a09058723c */ /* 0x040ff00000001858 */
[-C--:B------:R-:W-:Y:S08]  /*be20*/  HMMA.16816.F32 R92, R144, R162.reuse, R92 ;  /* 0x000000a2905c723c */ /* 0x080ff0000000185c */
[C---:B------:R-:W-:Y:S04]  /*be30*/  HMMA.16816.F32 R96, R140.reuse, R162, R96 ;  /* 0x000000a28c60723c */ /* 0x040fe80000001860 */
[----:B--2---:R-:W-:Y:S02]  /*be40*/  FFMA.FTZ R139, R3, R2, R246 ;  /* 0x00000002038b7223 */ /* 0x004fe400000100f6 */
[----:B------:R-:W2:Y:S01]  /*be50*/  LDL.LU R2, [R1+0x1c] ;  /* 0x00001c0001027983 */ /* 0x000ea20000300800 */
[----:B------:R-:W-:Y:S01]  /*be60*/  FADD.FTZ R3, R250, R133 ;  /* 0x00000085fa037221 */ /* 0x000fe20000010000 */
[----:B------:R-:W-:Y:S04]  /*be70*/  MUFU.EX2 R246, R240 ;  /* 0x000000f000f67308 */ /* 0x000fe80000000800 */
[----:B------:R-:W-:Y:S04]  /*be80*/  FADD.FTZ R3, R198, R3 ;  /* 0x00000003c6037221 */ /* 0x000fe80000010000 */
[----:B------:R-:W-:Y:S02]  /*be90*/  FADD.FTZ R172, R172, R3 ;  /* 0x00000003acac7221 */ /* 0x000fe40000010000 */
[----:B------:R-:W-:Y:S10]  /*bea0*/  MUFU.EX2 R198, R165 ;  /* 0x000000a500c67308 */ /* 0x000ff40000000800 */
[----:B------:R-:W-:Y:S01]  /*beb0*/  MUFU.EX2 R133, R235 ;  /* 0x000000eb00857308 */ /* 0x000fe20000000800 */
[----:B--2---:R-:W-:Y:S02]  /*bec0*/  FFMA.FTZ R138, R0, R2, R244 ;  /* 0x00000002008a7223 */ /* 0x004fe400000100f4 */
[----:B------:R-:W-:Y:S07]  /*bed0*/  FADD.FTZ R2, R248, R132 ;  /* 0x00000084f8027221 */ /* 0x000fee0000010000 */
[----:B------:R-:W-:Y:S01]  /*bee0*/  MUFU.EX2 R244, R224 ;  /* 0x000000e000f47308 */ /* 0x000fe20000000800 */
[----:B------:R-:W-:Y:S01]  /*bef0*/  FADD.FTZ R0, R216, R139 ;  /* 0x0000008bd8007221 */ /* 0x000fe20000010000 */
[----:B------:R-:W-:Y:S01]  /*bf00*/  MOV R216, R183 ;  /* 0x000000b700d87202 */ /* 0x000fe20000000f00 */
[----:B------:R-:W-:Y:S01]  /*bf10*/  FADD.FTZ R2, R197, R2 ;  /* 0x00000002c5027221 */ /* 0x000fe20000010000 */
[----:B------:R-:W-:Y:S01]  /*bf20*/  MOV R197, R182 ;  /* 0x000000b600c57202 */ /* 0x000fe20000000f00 */
[----:B------:R-:W-:Y:S02]  /*bf30*/  FADD.FTZ R132, R251, R138 ;  /* 0x0000008afb847221 */ /* 0x000fe40000010000 */
[----:B------:R-:W-:Y:S02]  /*bf40*/  FADD.FTZ R3, R169, R2 ;  /* 0x00000002a9037221 */ /* 0x000fe40000010000 */
[----:B------:R-:W-:Y:S01]  /*bf50*/  IMAD.MOV.U32 R169, RZ, RZ, R167 ;  /* 0x000000ffffa97224 */ /* 0x000fe200078e00a7 */
[----:B------:R-:W1:Y:S01]  /*bf60*/  MUFU.EX2 R183, R166 ;  /* 0x000000a600b77308 */ /* 0x000e620000000800 */
[----:B------:R-:W-:Y:S02]  /*bf70*/  FADD.FTZ R0, R252, R0 ;  /* 0x00000000fc007221 */ /* 0x000fe40000010000 */
[----:B------:R-:W-:Y:S02]  /*bf80*/  FADD.FTZ R132, R212, R132 ;  /* 0x00000084d4847221 */ /* 0x000fe40000010000 */
[----:B------:R-:W-:Y:S02]  /*bf90*/  FADD.FTZ R0, R242, R0 ;  /* 0x00000000f2007221 */ /* 0x000fe40000010000 */
[----:B------:R-:W-:Y:S02]  /*bfa0*/  FADD.FTZ R2, R243, R132 ;  /* 0x00000084f3027221 */ /* 0x000fe40000010000 */
[----:B------:R-:W-:Y:S01]  /*bfb0*/  FADD.FTZ R0, R173, R0 ;  /* 0x00000000ad007221 */ /* 0x000fe20000010000 */
[----:B------:R2:W-:Y:S01]  /*bfc0*/  MUFU.EX2 R182, R164 ;  /* 0x000000a400b67308 */ /* 0x0005e20000000800 */
[----:B------:R-:W-:Y:S01]  /*bfd0*/  FADD.FTZ R2, R174, R2 ;  /* 0x00000002ae027221 */ /* 0x000fe20000010000 */
[----:B------:R-:W-:Y:S01]  /*bfe0*/  MOV R173, R210 ;  /* 0x000000d200ad7202 */ /* 0x000fe20000000f00 */
[----:B------:R-:W-:Y:S02]  /*bff0*/  IMAD.MOV.U32 R174, RZ, RZ, R202 ;  /* 0x000000ffffae7224 */ /* 0x000fe400078e00ca */
[----:B------:R-:W-:Y:S01]  /*c000*/  FADD.FTZ R132, R176, R172 ;  /* 0x000000acb0847221 */ /* 0x000fe20000010000 */
[----:B------:R-:W-:Y:S01]  /*c010*/  MOV R172, R217 ;  /* 0x000000d900ac7202 */ /* 0x000fe20000000f00 */
[----:B------:R-:W-:Y:S01]  /*c020*/  FADD.FTZ R3, R178, R3 ;  /* 0x00000003b2037221 */ /* 0x000fe20000010000 */
[----:B------:R-:W-:Y:S01]  /*c030*/  MOV R176, R214 ;  /* 0x000000d600b07202 */ /* 0x000fe20000000f00 */
[----:B------:R-:W-:Y:S01]  /*c040*/  FADD.FTZ R179, R179, R132 ;  /* 0x00000084b3b37221 */ /* 0x000fe20000010000 */
[----:B------:R3:W-:Y:S01]  /*c050*/  MUFU.EX2 R248, R239 ;  /* 0x000000ef00f87308 */ /* 0x0007e20000000800 */
[----:B------:R-:W-:Y:S01]  /*c060*/  LDSM.16.MT88.4 R212, [R225+0x3900] ;  /* 0x00390000e1d4783b */ /* 0x000fe20000004200 */
[----:B------:R-:W-:Y:S01]  /*c070*/  FADD.FTZ R132, R175, R0 ;  /* 0x00000000af847221 */ /* 0x000fe20000010000 */
[----:B------:R-:W-:Y:S01]  /*c080*/  MOV R175, R201 ;  /* 0x000000c900af7202 */ /* 0x000fe20000000f00 */
[----:B------:R-:W-:Y:S01]  /*c090*/  IMAD.MOV.U32 R0, RZ, RZ, R200 ;  /* 0x000000ffff007224 */ /* 0x000fe200078e00c8 */
[----:B-1----:R-:W-:Y:S01]  /*c0a0*/  F2FP.PACK_AB R204, R198, R183 ;  /* 0x000000b7c6cc723e */ /* 0x002fe200000000ff */
[----:B------:R-:W-:Y:S02]  /*c0b0*/  IMAD.MOV.U32 R178, RZ, RZ, R211 ;  /* 0x000000ffffb27224 */ /* 0x000fe400078e00d3 */
[----:B------:R-:W-:Y:S01]  /*c0c0*/  FADD.FTZ R180, R180, R3 ;  /* 0x00000003b4b47221 */ /* 0x000fe20000010000 */
[----:B------:R-:W-:Y:S01]  /*c0d0*/  LDSM.16.MT88.4 R200, [R227+0x1900] ;  /* 0x00190000e3c8783b */ /* 0x000fe20000004200 */
[----:B------:R-:W1:Y:S01]  /*c0e0*/  MUFU.EX2 R139, R231 ;  /* 0x000000e7008b7308 */ /* 0x000e620000000800 */
[----:B------:R-:W-:Y:S01]  /*c0f0*/  FADD.FTZ R3, R177, R2 ;  /* 0x00000002b1037221 */ /* 0x000fe20000010000 */
[----:B------:R-:W-:Y:S02]  /*c100*/  MOV R2, R208 ;  /* 0x000000d000027202 */ /* 0x000fe40000000f00 */
[----:B------:R-:W-:Y:S02]  /*c110*/  MOV R177, R209 ;  /* 0x000000d100b17202 */ /* 0x000fe40000000f00 */
[----:B------:R-:W-:Y:S01]  /*c120*/  F2FP.PACK_AB R209, R246, R247 ;  /* 0x000000f7f6d1723e */ /* 0x000fe200000000ff */
[----:B--2---:R-:W2:Y:S03]  /*c130*/  LDSM.16.MT88.4 R164, [R228+0x3100] ;  /* 0x00310000e4a4783b */ /* 0x004ea60000004200 */
[----:B------:R-:W-:Y:S05]  /*c140*/  MUFU.EX2 R252, R170 ;  /* 0x000000aa00fc7308 */ /* 0x000fea0000000800 */
[----:B---3--:R3:W5:Y:S04]  /*c150*/  LDL.LU R239, [R1+0x7c] ;  /* 0x00007c0001ef7983 */ /* 0x0087680000300800 */
[----:B------:R3:W5:Y:S01]  /*c160*/  LDL.LU R233, [R1+0x78] ;  /* 0x0000780001e97983 */ /* 0x0007620000300800 */
[----:B------:R4:W3:Y:S03]  /*c170*/  MUFU.EX2 R250, R169 ;  /* 0x000000a900fa7308 */ /* 0x0008e60000000800 */
[----:B------:R2:W5:Y:S01]  /*c180*/  LDL.LU R240, [R1+0x74] ;  /* 0x0000740001f07983 */ /* 0x0005620000300800 */
[----:B-1----:R-:W-:Y:S03]  /*c190*/  F2FP.PACK_AB R210, R139, R244 ;  /* 0x000000f48bd2723e */ /* 0x002fe600000000ff */
[----:B------:R1:W5:Y:S03]  /*c1a0*/  LDL.LU R224, [R1+0x70] ;  /* 0x0000700001e07983 */ /* 0x0003660000300800 */
[----:B------:R1:W1:Y:S01]  /*c1b0*/  MUFU.EX2 R251, R216 ;  /* 0x000000d800fb7308 */ /* 0x0002620000000800 */
[----:B------:R1:W5:Y:S09]  /*c1c0*/  LDL.LU R231, [R1+0x6c] ;  /* 0x00006c0001e77983 */ /* 0x0003720000300800 */
[----:B------:R1:W-:Y:S01]  /*c1d0*/  MUFU.EX2 R138, R241 ;  /* 0x000000f1008a7308 */ /* 0x0003e20000000800 */
[----:B----4-:R-:W4:Y:S01]  /*c1e0*/  LDSM.16.MT88.4 R168, [R226+0x1900] ;  /* 0x00190000e2a8783b */ /* 0x010f220000004200 */
[----:B---3--:R-:W-:Y:S01]  /*c1f0*/  F2FP.PACK_AB R207, R250, R252 ;  /* 0x000000fcfacf723e */ /* 0x008fe200000000ff */
[-C--:B--2---:R-:W-:Y:S07]  /*c200*/  HMMA.16816.F32 R100, R140, R164.reuse, R100 ;  /* 0x000000a48c64723c */ /* 0x084fee0000001864 */
[----:B------:R-:W2:Y:S01]  /*c210*/  MUFU.EX2 R197, R197 ;  /* 0x000000c500c57308 */ /* 0x000ea20000000800 */
[----:B-1----:R-:W-:Y:S01]  /*c220*/  LDSM.16.MT88.4 R216, [R226+0x3900] ;  /* 0x00390000e2d8783b */ /* 0x002fe20000004200 */
[C---:B------:R-:W-:Y:S04]  /*c230*/  HMMA.16816.F32 R104, R144.reuse, R164, R104 ;  /* 0x000000a49068723c */ /* 0x040fe80000001868 */
[----:B------:R-:W-:Y:S02]  /*c240*/  F2FP.PACK_AB R206, R208, R251 ;  /* 0x000000fbd0ce723e */ /* 0x000fe400000000ff */
[----:B------:R-:W-:Y:S02]  /*c250*/  F2FP.PACK_AB R208, R248, R249 ;  /* 0x000000f9f8d0723e */ /* 0x000fe400000000ff */
[-C--:B------:R-:W-:Y:S01]  /*c260*/  HMMA.16816.F32 R108, R144, R166.reuse, R108 ;  /* 0x000000a6906c723c */ /* 0x080fe2000000186c */
[----:B------:R1:W5:Y:S03]  /*c270*/  LDL.LU R241, [R1+0x68] ;  /* 0x0000680001f17983 */ /* 0x0003660000300800 */
[----:B------:R-:W-:Y:S01]  /*c280*/  MOV R165, R187 ;  /* 0x000000bb00a57202 */ /* 0x000fe20000000f00 */
[----:B------:R1:W5:Y:S01]  /*c290*/  LDL.LU R242, [R1+0x64] ;  /* 0x0000640001f27983 */ /* 0x0003620000300800 */
[----:B------:R-:W-:Y:S02]  /*c2a0*/  MOV R164, R186 ;  /* 0x000000ba00a47202 */ /* 0x000fe40000000f00 */
[C---:B------:R-:W-:Y:S01]  /*c2b0*/  HMMA.16816.F32 R112, R140.reuse, R166, R112 ;  /* 0x000000a68c70723c */ /* 0x040fe20000001870 */
[----:B------:R1:W5:Y:S03]  /*c2c0*/  LDL.LU R243, [R1+0x60] ;  /* 0x0000600001f37983 */ /* 0x0003660000300800 */
[----:B--2---:R-:W-:Y:S01]  /*c2d0*/  F2FP.PACK_AB R205, R197, R182 ;  /* 0x000000b6c5cd723e */ /* 0x004fe200000000ff */
[----:B------:R1:W5:Y:S01]  /*c2e0*/  LDL.LU R235, [R1+0x5c] ;  /* 0x00005c0001eb7983 */ /* 0x0003620000300800 */
[----:B------:R-:W-:Y:S01]  /*c2f0*/  F2FP.PACK_AB R211, R133, R138 ;  /* 0x0000008a85d3723e */ /* 0x000fe200000000ff */
[----:B------:R-:W-:Y:S01]  /*c300*/  IMAD.MOV.U32 R166, RZ, RZ, R185 ;  /* 0x000000ffffa67224 */ /* 0x000fe200078e00b9 */
[-C--:B------:R-:W-:Y:S04]  /*c310*/  HMMA.16816.F32 R116, R140, R148.reuse, R116 ;  /* 0x000000948c74723c */ /* 0x080fe80000001874 */
[----:B------:R-:W-:Y:S02]  /*c320*/  MOV R167, R184 ;  /* 0x000000b800a77202 */ /* 0x000fe40000000f00 */
[----:B------:R-:W2:Y:S02]  /*c330*/  LDSM.16.MT88.4 R184, [R228+0x1900] ;  /* 0x00190000e4b8783b */ /* 0x000ea40000004200 */
[C---:B------:R-:W-:Y:S08]  /*c340*/  HMMA.16816.F32 R120, R144.reuse, R148, R120 ;  /* 0x000000949078723c */ /* 0x040ff00000001878 */
[-C--:B------:R-:W-:Y:S08]  /*c350*/  HMMA.16816.F32 R124, R144, R150.reuse, R124 ;  /* 0x00000096907c723c */ /* 0x080ff0000000187c */
[----:B------:R-:W-:Y:S08]  /*c360*/  HMMA.16816.F32 R128, R140, R150, R128 ;  /* 0x000000968c80723c */ /* 0x000ff00000001880 */
[-C--:B------:R-:W-:Y:S01]  /*c370*/  HMMA.16816.F32 R140, R204, R152.reuse, R4 ;  /* 0x00000098cc8c723c */ /* 0x080fe20000001804 */
[----:B------:R-:W3:Y:S07]  /*c380*/  LDSM.16.MT88.4 R4, [R227+0x3900] ;  /* 0x00390000e304783b */ /* 0x000eee0000004200 */
[C---:B------:R-:W-:Y:S07]  /*c390*/  HMMA.16816.F32 R144, R208.reuse, R152, R8 ;  /* 0x00000098d090723c */ /* 0x040fee0000001808 */
[----:B------:R-:W-:Y:S01]  /*c3a0*/  IMAD.MOV.U32 R11, RZ, RZ, R157 ;  /* 0x000000ffff0b7224 */ /* 0x000fe200078e009d */
[-C--:B------:R-:W-:Y:S04]  /*c3b0*/  HMMA.16816.F32 R148, R208, R154.reuse, R12 ;  /* 0x0000009ad094723c */ /* 0x080fe8000000180c */
[----:B------:R-:W-:Y:S01]  /*c3c0*/  MOV R9, R174 ;  /* 0x000000ae00097202 */ /* 0x000fe20000000f00 */
[----:B------:R-:W-:Y:S01]  /*c3d0*/  IMAD.MOV.U32 R8, RZ, RZ, R0 ;  /* 0x000000ffff087224 */ /* 0x000fe200078e0000 */
[----:B------:R-:W-:Y:S01]  /*c3e0*/  MOV R10, R173 ;  /* 0x000000ad000a7202 */ /* 0x000fe20000000f00 */
[----:B------:R-:W-:Y:S01]  /*c3f0*/  IMAD.MOV.U32 R0, RZ, RZ, R196 ;  /* 0x000000ffff007224 */ /* 0x000fe200078e00c4 */
[C---:B------:R-:W-:Y:S04]  /*c400*/  HMMA.16816.F32 R152, R204.reuse, R154, R16 ;  /* 0x0000009acc98723c */ /* 0x040fe80000001810 */
[----:B------:R-:W-:Y:S02]  /*c410*/  MOV R15, R2 ;  /* 0x00000002000f7202 */ /* 0x000fe40000000f00 */
[----:B------:R-:W-:Y:S01]  /*c420*/  MOV R13, R198 ;  /* 0x000000c6000d7202 */ /* 0x000fe20000000f00 */
[----:B------:R-:W-:Y:S01]  /*c430*/  IMAD.MOV.U32 R16, RZ, RZ, R190 ;  /* 0x000000ffff107224 */ /* 0x000fe200078e00be */
[-C--:B----4-:R-:W-:Y:S04]  /*c440*/  HMMA.16816.F32 R156, R204, R168.reuse, R20 ;  /* 0x000000a8cc9c723c */ /* 0x090fe80000001814 */
[----:B------:R-:W-:Y:S02]  /*c450*/  MOV R14, R197 ;  /* 0x000000c5000e7202 */ /* 0x000fe40000000f00 */
[----:B------:R-:W-:Y:S01]  /*c460*/  MOV R19, R183 ;  /* 0x000000b700137202 */ /* 0x000fe20000000f00 */
[----:B------:R-:W-:Y:S01]  /*c470*/  IMAD.MOV.U32 R21, RZ, RZ, R193 ;  /* 0x000000ffff157224 */ /* 0x000fe200078e00c1 */
[C---:B------:R-:W-:Y:S04]  /*c480*/  HMMA.16816.F32 R160, R208.reuse, R168, R24 ;  /* 0x000000a8d0a0723c */ /* 0x040fe80000001818 */
[----:B------:R-:W-:Y:S02]  /*c490*/  MOV R12, R182 ;  /* 0x000000b6000c7202 */ /* 0x000fe40000000f00 */
[----:B------:R-:W-:Y:S01]  /*c4a0*/  MOV R17, R189 ;  /* 0x000000bd00117202 */ /* 0x000fe20000000f00 */
[----:B------:R-:W-:Y:S01]  /*c4b0*/  IMAD.MOV.U32 R25, RZ, RZ, R164 ;  /* 0x000000ffff197224 */ /* 0x000fe200078e00a4 */
        /* <DEDUP_REMOVED lines=10> */
[----:B------:R-:W-:Y:S01]  /*c560*/  MOV R31, R11 ;  /* 0x0000000b001f7202 */ /* 0x000fe20000000f00 */
[----:B------:R-:W-:Y:S01]  /*c570*/  IMAD.MOV.U32 R28, RZ, RZ, R178 ;  /* 0x000000ffff1c7224 */ /* 0x000fe200078e00b2 */
[----:B------:R-:W-:Y:S01]  /*c580*/  MOV R34, R172 ;  /* 0x000000ac00227202 */ /* 0x000fe20000000f00 */
[----:B------:R-:W-:Y:S01]  /*c590*/  IMAD.MOV.U32 R33, RZ, RZ, R199 ;  /* 0x000000ffff217224 */ /* 0x000fe200078e00c7 */
[-C--:B--2---:R-:W-:Y:S03]  /*c5a0*/  HMMA.16816.F32 R172, R204, R184.reuse, R36 ;  /* 0x000000b8ccac723c */ /* 0x084fe60000001824 */
[----:B------:R-:W-:Y:S01]  /*c5b0*/  MOV R35, R176 ;  /* 0x000000b000237202 */ /* 0x000fe20000000f00 */
[----:B------:R-:W-:Y:S01]  /*c5c0*/  IMAD.MOV.U32 R32, RZ, RZ, R180 ;  /* 0x000000ffff207224 */ /* 0x000fe200078e00b4 */
[----:B------:R-:W-:Y:S01]  /*c5d0*/  MOV R22, R192 ;  /* 0x000000c000167202 */ /* 0x000fe20000000f00 */
[----:B------:R-:W-:Y:S01]  /*c5e0*/  IMAD.MOV.U32 R11, RZ, RZ, R181 ;  /* 0x000000ffff0b7224 */ /* 0x000fe200078e00b5 */
[----:B------:R-:W-:Y:S01]  /*c5f0*/  MOV R39, R179 ;  /* 0x000000b300277202 */ /* 0x000fe20000000f00 */
[----:B------:R-:W-:Y:S01]  /*c600*/  FADD.FTZ R3, R33, R3 ;  /* 0x0000000321037221 */ /* 0x000fe20000010000 */
[C---:B------:R-:W-:Y:S04]  /*c610*/  HMMA.16816.F32 R176, R208.reuse, R184, R40 ;  /* 0x000000b8d0b0723c */ /* 0x040fe80000001828 */
[----:B------:R-:W-:Y:S01]  /*c620*/  FADD.FTZ R10, R10, R3 ;  /* 0x000000030a0a7221 */ /* 0x000fe20000010000 */
[----:B------:R-:W-:Y:S01]  /*c630*/  MOV R2, R195 ;  /* 0x000000c300027202 */ /* 0x000fe20000000f00 */
        /* <DEDUP_REMOVED lines=14> */
[----:B------:R-:W-:Y:S01]  /*c720*/  FADD.FTZ R11, R11, R132 ;  /* 0x000000840b0b7221 */ /* 0x000fe20000010000 */
[----:B------:R-:W-:Y:S03]  /*c730*/  MOV R132, R137 ;  /* 0x0000008900847202 */ /* 0x000fe60000000f00 */
[C---:B------:R-:W-:Y:S04]  /*c740*/  HMMA.16816.F32 R200, R204.reuse, R202, R64 ;  /* 0x000000caccc8723c */ /* 0x040fe80000001840 */
[----:B------:R-:W-:Y:S04]  /*c750*/  FADD.FTZ R11, R28, R11 ;  /* 0x0000000b1c0b7221 */ /* 0x000fe80000010000 */
        /* <DEDUP_REMOVED lines=47> */
[----:B------:R-:W-:Y:S01]  /*ca50*/  MOV R138, R135 ;  /* 0x00000087008a7202 */ /* 0x000fe20000000f00 */
[----:B------:R-:W-:Y:S03]  /*ca60*/  IMAD.MOV.U32 R133, RZ, RZ, R136 ;  /* 0x000000ffff857224 */ /* 0x000fe600078e0088 */
[----:B------:R1:W-:Y:S01]  /*ca70*/  STL [R1+0x1c], R0 ;  /* 0x00001c0001007387 */ /* 0x0003e20000100800 */
[----:B------:R-:W-:-:S05]  /*ca80*/  @P0 BRA `(.L_x_1602) ;  /* 0xffffac4000000947 */ /* 0x000fca000383ffff */
.L_x_1601:
[----:B---3--:R-:W-:-:S13]  /*ca90*/  ISETP.LE.AND P0, PT, RZ, UR25, PT ;  /* 0x00000019ff007c0c */ /* 0x008fda000bf03270 */
[----:B------:R-:W-:Y:S05]  /*caa0*/  @!P0 BRA `(.L_x_1603) ;  /* 0x00004a9000008947 */ /* 0x000fea0003800000 */
[----:B------:R-:W2:Y:S01]  /*cab0*/  LDL.64 R12, [R1+0x48] ;  /* 0x00004800010c7983 */ /* 0x000ea20000100a00 */
[----:B------:R-:W-:-:S03]  /*cac0*/  ULDC.64 UR4, c[0x0][0x1e0] ;  /* 0x0000780000047ab9 */ /* 0x000fc60000000a00 */
[----:B------:R-:W3:Y:S04]  /*cad0*/  LDL.64 R6, [R1+0x50] ;  /* 0x0000500001067983 */ /* 0x000ee80000100a00 */
[----:B------:R-:W4:Y:S04]  /*cae0*/  LDL.64 R8, [R1+0x38] ;  /* 0x0000380001087983 */ /* 0x000f280000100a00 */
[----:B-1----:R-:W4:Y:S01]  /*caf0*/  LDL.64 R4, [R1+0x40] ;  /* 0x0000400001047983 */ /* 0x002f220000100a00 */
[----:B------:R-:W-:Y:S01]  /*cb00*/  UIADD3 UR12, UP0, UR12, 0x80, URZ ;  /* 0x000000800c0c7890 */ /* 0x000fe2000ff1e03f */
[----:B------:R-:W-:Y:S01]  /*cb10*/  IMAD.MOV.U32 R3, RZ, RZ, R136 ;  /* 0x000000ffff037224 */ /* 0x000fe200078e0088 */
[----:B------:R-:W-:Y:S01]  /*cb20*/  USHF.L.U64.HI UR6, UR4, 0x5, UR5 ;  /* 0x0000000504067899 */ /* 0x000fe20008010205 */
[----:B------:R-:W-:Y:S01]  /*cb30*/  MOV R2, R137 ;  /* 0x0000008900027202 */ /* 0x000fe20000000f00 */
[----:B------:R-:W-:Y:S01]  /*cb40*/  USHF.L.U32 UR8, UR4, 0x5, URZ ;  /* 0x0000000504087899 */ /* 0x000fe2000800063f */
[----:B-----5:R-:W-:Y:S01]  /*cb50*/  IMAD.MOV.U32 R138, RZ, RZ, R134 ;  /* 0x000000ffff8a7224 */ /* 0x020fe200078e0086 */
[----:B------:R-:W-:Y:S01]  /*cb60*/  MOV R132, R135 ;  /* 0x0000008700847202 */ /* 0x000fe20000000f00 */
[----:B------:R-:W-:-:S02]  /*cb70*/  UMOV UR7, 0x6 ;  /* 0x0000000600077882 */ /* 0x000fc40000000000 */
[----:B------:R-:W-:Y:S02]  /*cb80*/  ULDC.64 UR4, c[0x0][0x208] ;  /* 0x0000820000047ab9 */ /* 0x000fe40000000a00 */
[----:B------:R-:W-:Y:S02]  /*cb90*/  USHF.L.U64.HI UR7, UR4, UR7, UR5 ;  /* 0x0000000704077299 */ /* 0x000fe40008010205 */
[----:B------:R-:W-:Y:S02]  /*cba0*/  USHF.L.U32 UR11, UR4, 0x6, URZ ;  /* 0x00000006040b7899 */ /* 0x000fe4000800063f */
[----:B------:R-:W-:Y:S01]  /*cbb0*/  UIADD3.X UR9, URZ, UR9, URZ, UP0, !UPT ;  /* 0x000000093f097290 */ /* 0x000fe200087fe43f */
[----:B--2---:R-:W-:Y:S02]  /*cbc0*/  IADD3 R0, P0, R12, 0x40, RZ ;  /* 0x000000400c007810 */ /* 0x004fe40007f1e0ff */
[----:B---3--:R-:W-:-:S03]  /*cbd0*/  IADD3 R10, P1, R6, 0x40, RZ ;  /* 0x00000040060a7810 */ /* 0x008fc60007f3e0ff */
[----:B------:R1:W-:Y:S02]  /*cbe0*/  STL [R1+0x2c], R0 ;  /* 0x00002c0001007387 */ /* 0x0003e40000100800 */
[----:B----4-:R-:W-:Y:S02]  /*cbf0*/  IMAD.X R11, RZ, RZ, R5, P1 ;  /* 0x000000ffff0b7224 */ /* 0x010fe400008e0605 */
[----:B------:R-:W-:Y:S01]  /*cc00*/  IMAD.MOV.U32 R4, RZ, RZ, R6 ;  /* 0x000000ffff047224 */ /* 0x000fe200078e0006 */
[----:B-1----:R-:W-:-:S05]  /*cc10*/  IADD3.X R0, RZ, R9, RZ, P0, !PT ;  /* 0x00000009ff007210 */ /* 0x002fca00007fe4ff */
[----:B------:R1:W-:Y:S04]  /*cc20*/  STL [R1+0x28], R0 ;  /* 0x0000280001007387 */ /* 0x0003e80000100800 */
[----:B------:R1:W-:Y:S04]  /*cc30*/  STL.64 [R1+0x20], R10 ;  /* 0x0000200a01007387 */ /* 0x0003e80000100a00 */
[----:B------:R1:W-:Y:S02]  /*cc40*/  STL.64 [R1+0x40], R4 ;  /* 0x0000400401007387 */ /* 0x0003e40000100a00 */
.L_x_1604:
[----:B------:R-:W2:Y:S01]  /*cc50*/  LDL.64 R134, [R1+0x40] ;  /* 0x0000400001867983 */ /* 0x000ea20000100a00 */
[----:B------:R-:W-:Y:S04]  /*cc60*/  DEPBAR.LE SB0, 0x0 ;  /* 0x000080000000791a */ /* 0x000fe80000000000 */
[----:B------:R-:W-:Y:S01]  /*cc70*/  USHF.R.S32.HI UR5, URZ, 0x1f, UR25 ;  /* 0x0000001f3f057899 */ /* 0x000fe20008011419 */
[----:B------:R-:W3:Y:S01]  /*cc80*/  LDL.64 R246, [R1+0x20] ;  /* 0x0000200001f67983 */ /* 0x000ee20000100a00 */
[----:B------:R-:W-:Y:S01]  /*cc90*/  UIMAD UR4, UR7, UR25, URZ ;  /* 0x00000019070472a4 */ /* 0x000fe2000f8e023f */
[----:B------:R-:W-:Y:S01]  /*cca0*/  MOV R133, UR11 ;  /* 0x0000000b00857c02 */ /* 0x000fe20008000f00 */
[----:B------:R-:W-:Y:S02]  /*ccb0*/  UISETP.GT.AND UP0, UPT, UR25, URZ, UPT ;  /* 0x0000003f1900728c */ /* 0x000fe4000bf04270 */
[----:B------:R-:W-:Y:S01]  /*ccc0*/  UIMAD UR4, UR5, UR11, UR4 ;  /* 0x0000000b050472a4 */ /* 0x000fe2000f8e0204 */
[----:B------:R-:W-:Y:S08]  /*ccd0*/  BAR.SYNC.DEFER_BLOCKING 0x0 ;  /* 0x0000000000007b1d */ /* 0x000ff00000010000 */
[----:B------:R-:W-:Y:S04]  /*cce0*/  STL [R1+0x80], R128 ;  /* 0x0000808001007387 */ /* 0x000fe80000100800 */
[----:B------:R-:W-:Y:S04]  /*ccf0*/  STL [R1+0x7c], R129 ;  /* 0x00007c8101007387 */ /* 0x000fe80000100800 */
[----:B------:R-:W-:Y:S04]  /*cd00*/  STL [R1+0x78], R130 ;  /* 0x0000788201007387 */ /* 0x000fe80000100800 */
[----:B------:R-:W-:Y:S04]  /*cd10*/  STL [R1+0x74], R131 ;  /* 0x0000748301007387 */ /* 0x000fe80000100800 */
[----:B-----5:R-:W-:Y:S08]  /*cd20*/  LDSM.16.M88.4 R64, [R231+0x8100] ;  /* 0x00810000e740783b */ /* 0x020ff00000000200 */
[----:B----4-:R-:W4:Y:S08]  /*cd30*/  LDSM.16.M88.4 R16, [R224+0x4100] ;  /* 0x00410000e010783b */ /* 0x010f300000000200 */
[----:B------:R-:W1:Y:S08]  /*cd40*/  LDSM.16.M88.4 R60, [R231+0xa100] ;  /* 0x00a10000e73c783b */ /* 0x000e700000000200 */
[----:B------:R-:W1:Y:S08]  /*cd50*/  LDSM.16.M88.4 R32, [R224+0x4900] ;  /* 0x00490000e020783b */ /* 0x000e700000000200 */
[----:B------:R-:W1:Y:S08]  /*cd60*/  LDSM.16.M88.4 R48, [R224+0x5100] ;  /* 0x00510000e030783b */ /* 0x000e700000000200 */
[----:B------:R-:W1:Y:S02]  /*cd70*/  LDSM.16.M88.4 R204, [R224+0x5900] ;  /* 0x00590000e0cc783b */ /* 0x000e640000000200 */
[-C--:B-1--4-:R-:W-:Y:S06]  /*cd80*/  HMMA.16816.F32 R4, R64, R16.reuse, RZ ;  /* 0x000000104004723c */ /* 0x092fec00000018ff */
[----:B------:R-:W-:Y:S02]  /*cd90*/  LDSM.16.M88.4 R208, [R233+0x8100] ;  /* 0x00810000e9d0783b */ /* 0x000fe40000000200 */
[C---:B------:R-:W-:Y:S06]  /*cda0*/  HMMA.16816.F32 R8, R60.reuse, R16, RZ ;  /* 0x000000103c08723c */ /* 0x040fec00000018ff */
[----:B------:R-:W1:Y:S02]  /*cdb0*/  LDSM.16.M88.4 R212, [R235] ;  /* 0x00000000ebd4783b */ /* 0x000e640000000200 */
[-C--:B------:R-:W-:Y:S06]  /*cdc0*/  HMMA.16816.F32 R12, R60, R18.reuse, RZ ;  /* 0x000000123c0c723c */ /* 0x080fec00000018ff */
[----:B------:R-:W4:Y:S02]  /*cdd0*/  LDSM.16.M88.4 R216, [R233+0xa100] ;  /* 0x00a10000e9d8783b */ /* 0x000f240000000200 */
[C---:B------:R-:W-:Y:S06]  /*cde0*/  HMMA.16816.F32 R16, R64.reuse, R18, RZ ;  /* 0x000000124010723c */ /* 0x040fec00000018ff */
[----:B------:R-:W-:Y:S02]  /*cdf0*/  LDSM.16.M88.4 R220, [R242] ;  /* 0x00000000f2dc783b */ /* 0x000fe40000000200 */
[-C--:B------:R-:W-:Y:S06]  /*ce00*/  HMMA.16816.F32 R20, R64, R32.reuse, RZ ;  /* 0x000000204014723c */ /* 0x080fec00000018ff */
        /* <DEDUP_REMOVED lines=17> */
[----:B------:R-:W4:Y:S07]  /*cf20*/  LDSM.16.M88.4 R204, [R243] ;  /* 0x00000000f3cc783b */ /* 0x000f2e0000000200 */
[-C--:B-1----:R-:W-:Y:S08]  /*cf30*/  HMMA.16816.F32 R4, R208, R212.reuse, R4 ;  /* 0x000000d4d004723c */ /* 0x082ff00000001804 */
[C---:B----4-:R-:W-:Y:S08]  /*cf40*/  HMMA.16816.F32 R8, R216.reuse, R212, R8 ;  /* 0x000000d4d808723c */ /* 0x050ff00000001808 */
[-C--:B------:R-:W-:Y:S08]  /*cf50*/  HMMA.16816.F32 R12, R216, R214.reuse, R12 ;  /* 0x000000d6d80c723c */ /* 0x080ff0000000180c */
[C---:B------:R-:W-:Y:S08]  /*cf60*/  HMMA.16816.F32 R16, R208.reuse, R214, R16 ;  /* 0x000000d6d010723c */ /* 0x040ff00000001810 */
[-C--:B------:R-:W-:Y:S08]  /*cf70*/  HMMA.16816.F32 R20, R208, R204.reuse, R20 ;  /* 0x000000ccd014723c */ /* 0x080ff00000001814 */
[C---:B------:R-:W-:Y:S08]  /*cf80*/  HMMA.16816.F32 R24, R216.reuse, R204, R24 ;  /* 0x000000ccd818723c */ /* 0x040ff00000001818 */
[-C--:B------:R-:W-:Y:S08]  /*cf90*/  HMMA.16816.F32 R28, R216, R206.reuse, R28 ;  /* 0x000000ced81c723c */ /* 0x080ff0000000181c */
[C---:B------:R-:W-:Y:S01]  /*cfa0*/  HMMA.16816.F32 R32, R208.reuse, R206, R32 ;  /* 0x000000ced020723c */ /* 0x040fe20000001820 */
[----:B------:R-:W1:Y:S07]  /*cfb0*/  LDSM.16.M88.4 R204, [R241] ;  /* 0x00000000f1cc783b */ /* 0x000e6e0000000200 */
[-C--:B------:R-:W-:Y:S08]  /*cfc0*/  HMMA.16816.F32 R36, R208, R220.reuse, R36 ;  /* 0x000000dcd024723c */ /* 0x080ff00000001824 */
[C---:B------:R-:W-:Y:S08]  /*cfd0*/  HMMA.16816.F32 R40, R216.reuse, R220, R40 ;  /* 0x000000dcd828723c */ /* 0x040ff00000001828 */
[-C--:B------:R-:W-:Y:S04]  /*cfe0*/  HMMA.16816.F32 R44, R216, R222.reuse, R44 ;  /* 0x000000ded82c723c */ /* 0x080fe8000000182c */
[----:B--2---:R-:W-:Y:S04]  /*cff0*/  IMAD.WIDE.U32 R136, R133, UR25, R134 ;  /* 0x0000001985887c25 */ /* 0x004fe8000f8e0086 */
[C---:B------:R-:W-:Y:S04]  /*d000*/  HMMA.16816.F32 R48, R208.reuse, R222, R48 ;  /* 0x000000ded030723c */ /* 0x040fe80000001830 */
[----:B------:R-:W-:Y:S02]  /*d010*/  IADD3 R0, R137, UR4, RZ ;  /* 0x0000000489007c10 */ /* 0x000fe4000fffe0ff */
[C---:B------:R-:W-:Y:S02]  /*d020*/  LEA R134, P0, R136.reuse, c[0x0][0x1f8], 0x1 ;  /* 0x00007e0088867a11 */ /* 0x040fe400078008ff */
[-C--:B-1----:R-:W-:Y:S04]  /*d030*/  HMMA.16816.F32 R52, R208, R204.reuse, R52 ;  /* 0x000000ccd034723c */ /* 0x082fe80000001834 */
[----:B------:R-:W-:Y:S01]  /*d040*/  LEA.HI.X R135, R136, c[0x0][0x1fc], R0, 0x1, P0 ;  /* 0x00007f0088877a11 */ /* 0x000fe200000f0c00 */
[----:B---3--:R-:W-:Y:S01]  /*d050*/  IMAD.WIDE.U32 R136, R133, UR25, R246 ;  /* 0x0000001985887c25 */ /* 0x008fe2000f8e00f6 */
[----:B------:R-:W-:Y:S02]  /*d060*/  UIADD3 UR25, UR25, -0x1, URZ ;  /* 0xffffffff19197890 */ /* 0x000fe4000fffe03f */
[C---:B------:R-:W-:Y:S01]  /*d070*/  HMMA.16816.F32 R56, R216.reuse, R204, R56 ;  /* 0x000000ccd838723c */ /* 0x040fe20000001838 */
[----:B------:R-:W-:Y:S01]  /*d080*/  @!PT LDS RZ, [RZ] ;  /* 0x00000000fffff984 */ /* 0x000fe20000000800 */
[----:B------:R-:W-:Y:S01]  /*d090*/  @!PT LDS RZ, [RZ] ;  /* 0x00000000fffff984 */ /* 0x000fe20000000800 */
[----:B------:R-:W-:Y:S01]  /*d0a0*/  @!PT LDS RZ, [RZ] ;  /* 0x00000000fffff984 */ /* 0x000fe20000000800 */
[----:B------:R1:W-:Y:S01]  /*d0b0*/  LDGSTS.E.BYPASS.LTC128B.128 [R245+0x100], [R134.64], !P5 ;  /* 0x0010000086f57fae */ /* 0x0003e2000e901d52 */
[----:B------:R-:W-:Y:S02]  /*d0c0*/  @UP0 USHF.R.S32.HI UR13, URZ, 0x1f, UR25 ;  /* 0x0000001f3f0d0899 */ /* 0x000fe40008011419 */
[----:B------:R-:W-:Y:S01]  /*d0d0*/  IADD3 R0, R137, UR4, RZ ;  /* 0x0000000489007c10 */ /* 0x000fe2000fffe0ff */
[----:B------:R-:W-:Y:S01]  /*d0e0*/  ULDC.64 UR4, c[0x0][0x1e0] ;  /* 0x0000780000047ab9 */ /* 0x000fe20000000a00 */
[C---:B------:R-:W-:Y:S02]  /*d0f0*/  LEA R212, P0, R136.reuse, c[0x0][0x1f8], 0x1 ;  /* 0x00007e0088d47a11 */ /* 0x040fe400078008ff */
[-C--:B------:R-:W-:Y:S03]  /*d100*/  HMMA.16816.F32 R60, R216, R206.reuse, R60 ;  /* 0x000000ced83c723c */ /* 0x080fe6000000183c */
[----:B------:R-:W-:Y:S01]  /*d110*/  @UP0 UIMAD UR13, UR13, UR4, URZ ;  /* 0x000000040d0d02a4 */ /* 0x000fe2000f8e023f */
[----:B------:R-:W-:Y:S01]  /*d120*/  LEA.HI.X R213, R136, c[0x0][0x1fc], R0, 0x1, P0 ;  /* 0x00007f0088d57a11 */ /* 0x000fe200000f0c00 */
[----:B------:R-:W-:Y:S02]  /*d130*/  @UP0 UIMAD.WIDE.U32 UR20, UR25, UR4, URZ ;  /* 0x00000004191402a5 */ /* 0x000fe4000f8e003f */
[----:B------:R-:W-:Y:S01]  /*d140*/  @UP0 UIMAD UR13, UR25, UR5, UR13 ;  /* 0x00000005190d02a4 */ /* 0x000fe2000f8e020d */
[----:B------:R-:W-:Y:S01]  /*d150*/  HMMA.16816.F32 R64, R208, R206, R64 ;  /* 0x000000ced040723c */ /* 0x000fe20000001840 */
[----:B------:R2:W-:Y:S01]  /*d160*/  LDGSTS.E.BYPASS.LTC128B.128 [R245+0x2100], [R212.64], !P4 ;  /* 0x02100000d4f57fae */ /* 0x0005e2000e101d52 */
[----:B------:R-:W-:Y:S02]  /*d170*/  @UP0 USHF.L.U32 UR4, UR20, 0x6, URZ ;  /* 0x0000000614040899 */ /* 0x000fe4000800063f */
[----:B------:R-:W-:Y:S04]  /*d180*/  @UP0 UIADD3 UR13, UR21, UR13, URZ ;  /* 0x0000000d150d0290 */ /* 0x000fe8000fffe03f */
[----:B------:R-:W-:Y:S01]  /*d190*/  @UP0 USHF.L.U64.HI UR13, UR20, 0x6, UR13 ;  /* 0x00000006140d0899 */ /* 0x000fe2000801020d */
[----:B-1----:R-:W-:Y:S04]  /*d1a0*/  IADD3 R134, P0, R134, UR10, RZ ;  /* 0x0000000a86867c10 */ /* 0x002fe8000ff1e0ff */
[----:B------:R-:W-:Y:S02]  /*d1b0*/  IADD3.X R135, R135, UR14, RZ, P0, !PT ;  /* 0x0000000e87877c10 */ /* 0x000fe400087fe4ff */
[----:B------:R-:W-:Y:S03]  /*d1c0*/  IADD3 R136, P1, R134, UR10, RZ ;  /* 0x0000000a86887c10 */ /* 0x000fe6000ff3e0ff */
[----:B------:R1:W-:Y:S01]  /*d1d0*/  LDGSTS.E.BYPASS.LTC128B.128 [R245+0x900], [R134.64], !P5 ;  /* 0x0090000086f57fae */ /* 0x0003e2000e901d52 */
[----:B------:R-:W-:Y:S02]  /*d1e0*/  IADD3.X R137, R135, UR14, RZ, P1, !PT ;  /* 0x0000000e87897c10 */ /* 0x000fe40008ffe4ff */
[----:B------:R-:W-:Y:S02]  /*d1f0*/  IADD3 R204, P1, R136, UR10, RZ ;  /* 0x0000000a88cc7c10 */ /* 0x000fe4000ff3e0ff */
[----:B--2---:R-:W-:Y:S03]  /*d200*/  IADD3 R212, P0, R134, UR16, RZ ;  /* 0x0000001086d47c10 */ /* 0x004fe6000ff1e0ff */
[----:B------:R1:W-:Y:S01]  /*d210*/  LDGSTS.E.BYPASS.LTC128B.128 [R245+0x2900], [R134.64+0x80], !P4 ;  /* 0x0290008086f57fae */ /* 0x0003e2000e101d52 */
[----:B------:R-:W-:Y:S02]  /*d220*/  IADD3.X R205, R137, UR14, RZ, P1, !PT ;  /* 0x0000000e89cd7c10 */ /* 0x000fe40008ffe4ff */
[----:B------:R-:W-:Y:S05]  /*d230*/  IADD3.X R213, R135, UR15, RZ, P0, !PT ;  /* 0x0000000f87d57c10 */ /* 0x000fea00087fe4ff */
[----:B------:R2:W-:Y:S08]  /*d240*/  LDGSTS.E.BYPASS.LTC128B.128 [R245+0x1100], [R136.64], !P5 ;  /* 0x0110000088f57fae */ /* 0x0005f0000e901d52 */
        /* <DEDUP_REMOVED lines=8> */
[----:B------:R-:W1:Y:S08]  /*d2d0*/  LDSM.16.M88.4 R220, [R232+0xa100] ;  /* 0x00a10000e8dc783b */ /* 0x000e700000000200 */
[----:B----4-:R-:W4:Y:S08]  /*d2e0*/  LDSM.16.M88.4 R204, [R230+0x4900] ;  /* 0x00490000e6cc783b */ /* 0x010f300000000200 */
[----:B------:R-:W0:Y:S08]  /*d2f0*/  LDGDEPBAR ;  /* 0x00000000000079af */ /* 0x000e300000000000 */
[----:B------:R-:W2:Y:S01]  /*d300*/  LDSM.16.M88.4 R208, [R230+0x5100] ;  /* 0x00510000e6d0783b */ /* 0x000ea20000000200 */
[-C--:B---3--:R-:W-:Y:S08]  /*d310*/  HMMA.16816.F32 R4, R212, R216.reuse, R4 ;  /* 0x000000d8d404723c */ /* 0x088ff00000001804 */
        /* <DEDUP_REMOVED lines=13> */
[----:B------:R-:W2:Y:S07]  /*d3f0*/  LDSM.16.M88.4 R208, [R229] ;  /* 0x00000000e5d0783b */ /* 0x000eae0000000200 */
[-C--:B-1----:R-:W-:Y:S08]  /*d400*/  HMMA.16816.F32 R52, R212, R216.reuse, R52 ;  /* 0x000000d8d434723c */ /* 0x082ff00000001834 */
[C---:B------:R-:W-:Y:S08]  /*d410*/  HMMA.16816.F32 R56, R220.reuse, R216, R56 ;  /* 0x000000d8dc38723c */ /* 0x040ff00000001838 */
[-C--:B------:R-:W-:Y:S01]  /*d420*/  HMMA.16816.F32 R60, R220, R218.reuse, R60 ;  /* 0x000000dadc3c723c */ /* 0x080fe2000000183c */
[----:B------:R-:W1:Y:S07]  /*d430*/  LDSM.16.M88.4 R220, [R234+0xa100] ;  /* 0x00a10000eadc783b */ /* 0x000e6e0000000200 */
[----:B------:R-:W-:Y:S01]  /*d440*/  HMMA.16816.F32 R64, R212, R218, R64 ;  /* 0x000000dad440723c */ /* 0x000fe20000001840 */
[----:B------:R-:W3:Y:S07]  /*d450*/  LDSM.16.M88.4 R212, [R229+0x800] ;  /* 0x00080000e5d4783b */ /* 0x000eee0000000200 */
[-C--:B--2---:R-:W-:Y:S01]  /*d460*/  HMMA.16816.F32 R4, R204, R208.reuse, R4 ;  /* 0x000000d0cc04723c */ /* 0x084fe20000001804 */
[----:B------:R-:W-:Y:S07]  /*d470*/  LDSM.16.M88.4 R216, [R229+0x1800] ;  /* 0x00180000e5d8783b */ /* 0x000fee0000000200 */
[C---:B-1----:R-:W-:Y:S08]  /*d480*/  HMMA.16816.F32 R8, R220.reuse, R208, R8 ;  /* 0x000000d0dc08723c */ /* 0x042ff00000001808 */
[-C--:B------:R-:W-:Y:S08]  /*d490*/  HMMA.16816.F32 R12, R220, R210.reuse, R12 ;  /* 0x000000d2dc0c723c */ /* 0x080ff0000000180c */
[C---:B------:R-:W-:Y:S01]  /*d4a0*/  HMMA.16816.F32 R16, R204.reuse, R210, R16 ;  /* 0x000000d2cc10723c */ /* 0x040fe20000001810 */
[----:B------:R-:W1:Y:S07]  /*d4b0*/  LDSM.16.M88.4 R208, [R229+0x1000] ;  /* 0x00100000e5d0783b */ /* 0x000e6e0000000200 */
[-C--:B---3--:R-:W-:Y:S08]  /*d4c0*/  HMMA.16816.F32 R20, R204, R212.reuse, R20 ;  /* 0x000000d4cc14723c */ /* 0x088ff00000001814 */
[C---:B------:R-:W-:Y:S08]  /*d4d0*/  HMMA.16816.F32 R24, R220.reuse, R212, R24 ;  /* 0x000000d4dc18723c */ /* 0x040ff00000001818 */
        /* <DEDUP_REMOVED lines=29> */
[----:B------:R-:W1:Y:S07]  /*d6b0*/  LDSM.16.M88.4 R212, [R240] ;  /* 0x00000000f0d4783b */ /* 0x000e6e0000000200 */
[-C--:B------:R-:W-:Y:S08]  /*d6c0*/  HMMA.16816.F32 R52, R208, R216.reuse, R52 ;  /* 0x000000d8d034723c */ /* 0x080ff00000001834 */
[C---:B------:R-:W-:Y:S08]  /*d6d0*/  HMMA.16816.F32 R56, R220.reuse, R216, R56 ;  /* 0x000000d8dc38723c */ /* 0x040ff00000001838 */
[-C--:B------:R-:W-:Y:S01]  /*d6e0*/  HMMA.16816.F32 R60, R220, R218.reuse, R60 ;  /* 0x000000dadc3c723c */ /* 0x080fe2000000183c */
[----:B------:R-:W2:Y:S07]  /*d6f0*/  LDSM.16.M88.4 R220, [R233+0xe100] ;  /* 0x00e10000e9dc783b */ /* 0x000eae0000000200 */
[----:B------:R-:W-:Y:S01]  /*d700*/  HMMA.16816.F32 R64, R208, R218, R64 ;  /* 0x000000dad040723c */ /* 0x000fe20000001840 */
[----:B------:R-:W3:Y:S07]  /*d710*/  LDSM.16.M88.4 R208, [R239] ;  /* 0x00000000efd0783b */ /* 0x000eee0000000200 */
[-C--:B-1----:R-:W-:Y:S01]  /*d720*/  HMMA.16816.F32 R4, R204, R212.reuse, R4 ;  /* 0x000000d4cc04723c */ /* 0x082fe20000001804 */
[----:B------:R-:W-:Y:S07]  /*d730*/  LDSM.16.M88.4 R216, [R237] ;  /* 0x00000000edd8783b */ /* 0x000fee0000000200 */
        /* <DEDUP_REMOVED lines=53> */
[----:B------:R-:W2:Y:S01]  /*da90*/  MUFU.TANH R211, R6 ;  /* 0x0000000600d37308 */ /* 0x000ea20000002400 */
[----:B------:R-:W-:Y:S02]  /*daa0*/  FMUL.FTZ R8, R8, c[0x0][0x320] ;  /* 0x0000c80008087a20 */ /* 0x000fe40000410000 */
[----:B------:R-:W-:Y:S03]  /*dab0*/  FMUL.FTZ R9, R9, c[0x0][0x320] ;  /* 0x0000c80009097a20 */ /* 0x000fe60000410000 */
[----:B------:R-:W-:Y:S02]  /*dac0*/  FMUL.FTZ R10, R10, c[0x0][0x320] ;  /* 0x0000c8000a0a7a20 */ /* 0x000fe40000410000 */
[----:B------:R-:W-:Y:S02]  /*dad0*/  FMUL.FTZ R11, R11, c[0x0][0x320] ;  /* 0x0000c8000b0b7a20 */ /* 0x000fe40000410000 */
        /* <DEDUP_REMOVED lines=9> */
[----:B------:R-:W-:Y:S05]  /*db70*/  FMUL.FTZ R19, R19, c[0x0][0x320] ;  /* 0x0000c80013137a20 */ /* 0x000fea0000410000 */
[----:B------:R-:W-:Y:S01]  /*db80*/  MUFU.TANH R213, R9 ;  /* 0x0000000900d57308 */ /* 0x000fe20000002400 */
[----:B----4-:R-:W4:Y:S09]  /*db90*/  LDSM.16.M88.4 R4, [R229+0x2800] ;  /* 0x00280000e504783b */ /* 0x010f320000000200 */
[----:B------:R-:W-:Y:S10]  /*dba0*/  MUFU.TANH R216, R10 ;  /* 0x0000000a00d87308 */ /* 0x000ff40000002400 */
[----:B------:R1:W-:Y:S10]  /*dbb0*/  MUFU.TANH R217, R11 ;  /* 0x0000000b00d97308 */ /* 0x0003f40000002400 */
[----:B------:R-:W2:Y:S10]  /*dbc0*/  MUFU.TANH R16, R16 ;  /* 0x0000001000107308 */ /* 0x000eb40000002400 */
        /* <DEDUP_REMOVED lines=8> */
[----:B------:R-:W-:Y:S01]  /*dc50*/  MUFU.TANH R19, R19 ;  /* 0x0000001300137308 */ /* 0x000fe20000002400 */
[----:B------:R-:W4:Y:S01]  /*dc60*/  LDSM.16.M88.4 R4, [R229+0x3800] ;  /* 0x00380000e504783b */ /* 0x000f220000000200 */
[----:B------:R-:W-:Y:S04]  /*dc70*/  DEPBAR.LE SB0, 0x0 ;  /* 0x000080000000791a */ /* 0x000fe80000000000 */
[----:B------:R-:W-:Y:S02]  /*dc80*/  FMUL.FTZ R20, R20, c[0x0][0x320] ;  /* 0x0000c80014147a20 */ /* 0x000fe40000410000 */
[----:B------:R-:W-:Y:S02]  /*dc90*/  FMUL.FTZ R21, R21, c[0x0][0x320] ;  /* 0x0000c80015157a20 */ /* 0x000fe40000410000 */
[----:B------:R-:W-:Y:S01]  /*dca0*/  MUFU.TANH R246, R20 ;  /* 0x0000001400f67308 */ /* 0x000fe20000002400 */
        /* <DEDUP_REMOVED lines=9> */
[----:B------:R-:W-:Y:S01]  /*dd40*/  MUFU.TANH R218, R32 ;  /* 0x0000002000da7308 */ /* 0x000fe20000002400 */
[-C--:B------:R-:W-:Y:S03]  /*dd50*/  HMMA.16816.F32 R44, R220, R10.reuse, R44 ;  /* 0x0000000adc2c723c */ /* 0x080fe6000000182c */
[----:B------:R-:W-:Y:S02]  /*dd60*/  FMUL.FTZ R33, R33, c[0x0][0x320] ;  /* 0x0000c80021217a20 */ /* 0x000fe40000410000 */
[----:B------:R-:W-:Y:S02]  /*dd70*/  FMUL.FTZ R35, R35, c[0x0][0x320] ;  /* 0x0000c80023237a20 */ /* 0x000fe40000410000 */
[----:B------:R-:W-:Y:S01]  /*dd80*/  FMUL.FTZ R36, R36, c[0x0][0x320] ;  /* 0x0000c80024247a20 */ /* 0x000fe20000410000 */
[C---:B------:R-:W-:Y:S01]  /*dd90*/  HMMA.16816.F32 R48, R204.reuse, R10, R48 ;  /* 0x0000000acc30723c */ /* 0x040fe20000001830 */
[----:B------:R-:W-:Y:S01]  /*dda0*/  MUFU.TANH R219, R33 ;  /* 0x0000002100db7308 */ /* 0x000fe20000002400 */
[----:B------:R-:W3:Y:S02]  /*ddb0*/  LDL R11, [R1+0x2c] ;  /* 0x00002c00010b7983 */ /* 0x000ee40000100800 */
[----:B------:R-:W-:Y:S02]  /*ddc0*/  FMUL.FTZ R37, R37, c[0x0][0x320] ;  /* 0x0000c80025257a20 */ /* 0x000fe40000410000 */
[----:B------:R-:W3:Y:S01]  /*ddd0*/  LDL R10, [R1+0x28] ;  /* 0x00002800010a7983 */ /* 0x000ee20000100800 */
[----:B------:R-:W-:Y:S01]  /*dde0*/  FMUL.FTZ R41, R41, c[0x0][0x320] ;  /* 0x0000c80029297a20 */ /* 0x000fe20000410000 */
[-C--:B----4-:R-:W-:Y:S03]  /*ddf0*/  HMMA.16816.F32 R52, R204, R4.reuse, R52 ;  /* 0x00000004cc34723c */ /* 0x090fe60000001834 */
[----:B------:R-:W1:Y:S01]  /*de00*/  MUFU.TANH R0, R36 ;  /* 0x0000002400007308 */ /* 0x000e620000002400 */
[----:B------:R-:W-:Y:S02]  /*de10*/  FMUL.FTZ R38, R38, c[0x0][0x320] ;  /* 0x0000c80026267a20 */ /* 0x000fe40000410000 */
[----:B------:R-:W-:Y:S02]  /*de20*/  FMUL.FTZ R39, R39, c[0x0][0x320] ;  /* 0x0000c80027277a20 */ /* 0x000fe40000410000 */
[C---:B------:R-:W-:Y:S04]  /*de30*/  HMMA.16816.F32 R56, R220.reuse, R4, R56 ;  /* 0x00000004dc38723c */ /* 0x040fe80000001838 */
[----:B------:R-:W-:Y:S01]  /*de40*/  FMUL.FTZ R44, R44, c[0x0][0x320] ;  /* 0x0000c8002c2c7a20 */ /* 0x000fe20000410000 */
[----:B------:R1:W-:Y:S01]  /*de50*/  MUFU.TANH R129, R41 ;  /* 0x0000002900817308 */ /* 0x0003e20000002400 */
[----:B------:R-:W-:Y:S01]  /*de60*/  FMUL.FTZ R42, R42, c[0x0][0x320] ;  /* 0x0000c8002a2a7a20 */ /* 0x000fe20000410000 */
[----:B------:R-:W-:Y:S01]  /*de70*/  FMNMX.FTZ R5, R209, R2, !PT ;  /* 0x00000002d1057209 */ /* 0x000fe20007810000 */
[-C--:B------:R-:W-:Y:S04]  /*de80*/  HMMA.16816.F32 R60, R220, R6.reuse, R60 ;  /* 0x00000006dc3c723c */ /* 0x080fe8000000183c */
[----:B------:R-:W-:Y:S01]  /*de90*/  FMUL.FTZ R51, R51, c[0x0][0x320] ;  /* 0x0000c80033337a20 */ /* 0x000fe20000410000 */
[----:B--2---:R-:W-:Y:S01]  /*dea0*/  FMNMX.FTZ R5, R208, R5, !PT ;  /* 0x00000005d0057209 */ /* 0x004fe20007810000 */
[----:B------:R-:W-:Y:S01]  /*deb0*/  FMUL.FTZ R49, R49, c[0x0][0x320] ;  /* 0x0000c80031317a20 */ /* 0x000fe20000410000 */
[----:B------:R-:W-:Y:S01]  /*dec0*/  MUFU.TANH R9, R42 ;  /* 0x0000002a00097308 */ /* 0x000fe20000002400 */
[----:B------:R-:W-:Y:S04]  /*ded0*/  HMMA.16816.F32 R64, R204, R6, R64 ;  /* 0x00000006cc40723c */ /* 0x000fe80000001840 */
[----:B------:R-:W-:Y:S01]  /*dee0*/  FMUL.FTZ R52, R52, c[0x0][0x320] ;  /* 0x0000c80034347a20 */ /* 0x000fe20000410000 */
[----:B------:R-:W-:Y:S01]  /*def0*/  FMNMX.FTZ R4, R211, R3, !PT ;  /* 0x00000003d3047209 */ /* 0x000fe20007810000 */
[----:B------:R-:W-:Y:S01]  /*df00*/  FMUL.FTZ R53, R53, c[0x0][0x320] ;  /* 0x0000c80035357a20 */ /* 0x000fe20000410000 */
[----:B------:R-:W-:Y:S01]  /*df10*/  FMNMX.FTZ R5, R16, R5, !PT ;  /* 0x0000000510057209 */ /* 0x000fe20007810000 */
[----:B------:R-:W-:Y:S01]  /*df20*/  FMUL.FTZ R57, R57, c[0x0][0x320] ;  /* 0x0000c80039397a20 */ /* 0x000fe20000410000 */
[----:B------:R-:W2:Y:S03]  /*df30*/  MUFU.TANH R249, R22 ;  /* 0x0000001600f97308 */ /* 0x000ea60000002400 */
[----:B------:R-:W-:Y:S01]  /*df40*/  FMUL.FTZ R54, R54, c[0x0][0x320] ;  /* 0x0000c80036367a20 */ /* 0x000fe20000410000 */
[----:B------:R-:W-:Y:S01]  /*df50*/  FMNMX.FTZ R5, R17, R5, !PT ;  /* 0x0000000511057209 */ /* 0x000fe20007810000 */
[----:B------:R-:W-:Y:S01]  /*df60*/  FMUL.FTZ R55, R55, c[0x0][0x320] ;  /* 0x0000c80037377a20 */ /* 0x000fe20000410000 */
[----:B-1----:R-:W-:Y:S01]  /*df70*/  MOV R41, R0 ;  /* 0x0000000000297202 */ /* 0x002fe20000000f00 */
[----:B------:R-:W-:Y:S01]  /*df80*/  FMUL.FTZ R59, R59, c[0x0][0x320] ;  /* 0x0000c8003b3b7a20 */ /* 0x000fe20000410000 */
[----:B------:R-:W-:Y:S01]  /*df90*/  FMNMX.FTZ R5, R246, R5, !PT ;  /* 0x00000005f6057209 */ /* 0x000fe20007810000 */
[----:B------:R-:W-:Y:S01]  /*dfa0*/  FMUL.FTZ R23, R23, c[0x0][0x320] ;  /* 0x0000c80017177a20 */ /* 0x000fe20000410000 */
[----:B------:R-:W1:Y:S01]  /*dfb0*/  MUFU.TANH R133, R37 ;  /* 0x0000002500857308 */ /* 0x000e620000002400 */
[----:B------:R-:W-:Y:S01]  /*dfc0*/  FMUL.FTZ R29, R29, c[0x0][0x320] ;  /* 0x0000c8001d1d7a20 */ /* 0x000fe20000410000 */
[----:B------:R-:W-:Y:S01]  /*dfd0*/  FMNMX.FTZ R5, R244, R5, !PT ;  /* 0x00000005f4057209 */ /* 0x000fe20007810000 */
[----:B------:R-:W-:Y:S01]  /*dfe0*/  FMUL.FTZ R50, R50, c[0x0][0x320] ;  /* 0x0000c80032327a20 */ /* 0x000fe20000410000 */
[----:B------:R-:W-:Y:S01]  /*dff0*/  FMNMX.FTZ R0, R212, R132, !PT ;  /* 0x00000084d4007209 */ /* 0x000fe20007810000 */
[----:B------:R-:W-:Y:S01]  /*e000*/  FMUL.FTZ R66, R66, c[0x0][0x320] ;  /* 0x0000c80042427a20 */ /* 0x000fe20000410000 */
[----:B------:R-:W-:Y:S01]  /*e010*/  FMNMX.FTZ R5, R218, R5, !PT ;  /* 0x00000005da057209 */ /* 0x000fe20007810000 */
[----:B------:R-:W-:Y:S01]  /*e020*/  FMUL.FTZ R64, R64, c[0x0][0x320] ;  /* 0x0000c80040407a20 */ /* 0x000fe20000410000 */
[----:B------:R-:W-:Y:S01]  /*e030*/  FMNMX.FTZ R6, R210, R4, !PT ;  /* 0x00000004d2067209 */ /* 0x000fe20007810000 */
[----:B------:R-:W-:Y:S01]  /*e040*/  FMUL.FTZ R65, R65, c[0x0][0x320] ;  /* 0x0000c80041417a20 */ /* 0x000fe20000410000 */
[----:B------:R-:W-:Y:S01]  /*e050*/  MUFU.TANH R22, R51 ;  /* 0x0000003300167308 */ /* 0x000fe20000002400 */
        /* <DEDUP_REMOVED lines=9> */
[----:B------:R1:W-:Y:S01]  /*e0f0*/  MUFU.TANH R51, R66 ;  /* 0x0000004200337308 */ /* 0x0003e20000002400 */
[----:B------:R-:W-:Y:S01]  /*e100*/  FMUL.FTZ R25, R25, c[0x0][0x320] ;  /* 0x0000c80019197a20 */ /* 0x000fe20000410000 */
[----:B------:R-:W-:Y:S01]  /*e110*/  FMNMX.FTZ R0, R19, R0, !PT ;  /* 0x0000000013007209 */ /* 0x000fe20007810000 */
[----:B------:R-:W-:Y:S02]  /*e120*/  FMUL.FTZ R24, R24, c[0x0][0x320] ;  /* 0x0000c80018187a20 */ /* 0x000fe40000410000 */
[----:B------:R-:W-:Y:S01]  /*e130*/  FMUL.FTZ R28, R28, c[0x0][0x320] ;  /* 0x0000c8001c1c7a20 */ /* 0x000fe20000410000 */
[----:B--2---:R-:W-:Y:S01]  /*e140*/  FMNMX.FTZ R0, R249, R0, !PT ;  /* 0x00000000f9007209 */ /* 0x004fe20007810000 */
        /* <DEDUP_REMOVED lines=10> */
[----:B------:R-:W-:Y:S01]  /*e1f0*/  FMUL.FTZ R26, R26, c[0x0][0x320] ;  /* 0x0000c8001a1a7a20 */ /* 0x000fe20000410000 */
[----:B-1----:R-:W-:Y:S01]  /*e200*/  MOV R66, R133 ;  /* 0x0000008500427202 */ /* 0x002fe20000000f00 */
[----:B------:R-:W-:Y:S03]  /*e210*/  FMUL.FTZ R27, R27, c[0x0][0x320] ;  /* 0x0000c8001b1b7a20 */ /* 0x000fe60000410000 */
[----:B------:R-:W-:Y:S02]  /*e220*/  FMNMX.FTZ R5, R66, R5, !PT ;  /* 0x0000000542057209 */ /* 0x000fe40007810000 */
[----:B------:R2:W-:Y:S10]  /*e230*/  MUFU.TANH R30, R64 ;  /* 0x00000040001e7308 */ /* 0x0005f40000002400 */
[----:B------:R-:W-:Y:S10]  /*e240*/  MUFU.TANH R20, R44 ;  /* 0x0000002c00147308 */ /* 0x000ff40000002400 */
[----:B------:R-:W1:Y:S01]  /*e250*/  MUFU.TANH R44, R48 ;  /* 0x00000030002c7308 */ /* 0x000e620000002400 */
[----:B--2---:R-:W-:Y:S09]  /*e260*/  MOV R64, R128 ;  /* 0x0000008000407202 */ /* 0x004ff20000000f00 */
[----:B------:R-:W2:Y:S10]  /*e270*/  MUFU.TANH R33, R49 ;  /* 0x0000003100217308 */ /* 0x000eb40000002400 */
[----:B------:R-:W4:Y:S01]  /*e280*/  MUFU.TANH R32, R52 ;  /* 0x0000003400207308 */ /* 0x000f220000002400 */
[----:B-1----:R-:W-:Y:S09]  /*e290*/  FMNMX.FTZ R5, R44, R5, !PT ;  /* 0x000000052c057209 */ /* 0x002ff20007810000 */
[----:B------:R-:W-:Y:S01]  /*e2a0*/  MUFU.TANH R241, R31 ;  /* 0x0000001f00f17308 */ /* 0x000fe20000002400 */
[----:B--2---:R-:W-:Y:S09]  /*e2b0*/  FMNMX.FTZ R5, R33, R5, !PT ;  /* 0x0000000521057209 */ /* 0x004ff20007810000 */
[----:B------:R-:W1:Y:S01]  /*e2c0*/  MUFU.TANH R31, R53 ;  /* 0x00000035001f7308 */ /* 0x000e620000002400 */
[----:B----4-:R-:W-:Y:S09]  /*e2d0*/  FMNMX.FTZ R5, R32, R5, !PT ;  /* 0x0000000520057209 */ /* 0x010ff20007810000 */
[----:B------:R-:W2:Y:S10]  /*e2e0*/  MUFU.TANH R128, R65 ;  /* 0x0000004100807308 */ /* 0x000eb40000002400 */
[----:B------:R-:W-:Y:S01]  /*e2f0*/  MUFU.TANH R248, R34 ;  /* 0x0000002200f87308 */ /* 0x000fe20000002400 */
[----:B-1----:R-:W-:Y:S04]  /*e300*/  FMNMX.FTZ R5, R31, R5, !PT ;  /* 0x000000051f057209 */ /* 0x002fe80007810000 */
[----:B------:R-:W-:Y:S05]  /*e310*/  FMNMX.FTZ R5, R30, R5, !PT ;  /* 0x000000051e057209 */ /* 0x000fea0007810000 */
[----:B------:R1:W-:Y:S01]  /*e320*/  MUFU.TANH R247, R35 ;  /* 0x0000002300f77308 */ /* 0x0003e20000002400 */
[----:B--2---:R-:W-:Y:S05]  /*e330*/  FMNMX.FTZ R5, R128, R5, !PT ;  /* 0x0000000580057209 */ /* 0x004fea0007810000 */
[----:B------:R-:W2:Y:S04]  /*e340*/  SHFL.BFLY PT, R8, R5, 0x2, 0x1f ;  /* 0x0c401f0005087f89 */ /* 0x000ea800000e0000 */
[----:B------:R-:W-:Y:S10]  /*e350*/  MUFU.TANH R251, R25 ;  /* 0x0000001900fb7308 */ /* 0x000ff40000002400 */
[----:B------:R4:W-:Y:S01]  /*e360*/  MUFU.TANH R25, R59 ;  /* 0x0000003b00197308 */ /* 0x0009e20000002400 */
[----:B-1----:R-:W3:Y:S09]  /*e370*/  LDL.64 R34, [R1+0x48] ;  /* 0x0000480001227983 */ /* 0x002ef20000100a00 */
[----:B------:R-:W1:Y:S01]  /*e380*/  MUFU.TANH R13, R13 ;  /* 0x0000000d000d7308 */ /* 0x000e620000002400 */
[----:B--2---:R-:W-:Y:S09]  /*e390*/  FMNMX.FTZ R5, R5, R8, !PT ;  /* 0x0000000805057209 */ /* 0x004ff20007810000 */
[----:B------:R-:W2:Y:S01]  /*e3a0*/  MUFU.TANH R252, R23 ;  /* 0x0000001700fc7308 */ /* 0x000ea20000002400 */
[----:B----4-:R-:W-:Y:S02]  /*e3b0*/  MOV R59, R9 ;  /* 0x00000009003b7202 */ /* 0x010fe40000000f00 */
[----:B------:R-:W4:Y:S07]  /*e3c0*/  LDL.64 R8, [R1+0x38] ;  /* 0x0000380001087983 */ /* 0x000f2e0000100a00 */
[----:B------:R-:W2:Y:S01]  /*e3d0*/  MUFU.TANH R243, R24 ;  /* 0x0000001800f37308 */ /* 0x000ea20000002400 */
[----:B-1----:R-:W-:Y:S09]  /*e3e0*/  FMNMX.FTZ R6, R13, R4, !PT ;  /* 0x000000040d067209 */ /* 0x002ff20007810000 */
[----:B------:R-:W1:Y:S01]  /*e3f0*/  MUFU.TANH R250, R28 ;  /* 0x0000001c00fa7308 */ /* 0x000e620000002400 */
[----:B--2---:R-:W-:Y:S04]  /*e400*/  FMNMX.FTZ R0, R252, R0, !PT ;  /* 0x00000000fc007209 */ /* 0x004fe80007810000 */
[----:B------:R-:W-:Y:S05]  /*e410*/  FMNMX.FTZ R0, R248, R0, !PT ;  /* 0x00000000f8007209 */ /* 0x000fea0007810000 */
[----:B------:R-:W2:Y:S01]  /*e420*/  MUFU.TANH R21, R29 ;  /* 0x0000001d00157308 */ /* 0x000ea20000002400 */
[----:B------:R-:W-:Y:S02]  /*e430*/  FMNMX.FTZ R0, R247, R0, !PT ;  /* 0x00000000f7007209 */ /* 0x000fe40007810000 */
[----:B------:R-:W-:Y:S04]  /*e440*/  FMNMX.FTZ R6, R243, R6, !PT ;  /* 0x00000006f3067209 */ /* 0x000fe80007810000 */
[----:B------:R-:W-:Y:S03]  /*e450*/  FMNMX.FTZ R6, R251, R6, !PT ;  /* 0x00000006fb067209 */ /* 0x000fe60007810000 */
[----:B------:R-:W2:Y:S01]  /*e460*/  MUFU.TANH R130, R38 ;  /* 0x0000002600827308 */ /* 0x000ea20000002400 */
[----:B-1----:R-:W-:Y:S09]  /*e470*/  FMNMX.FTZ R6, R250, R6, !PT ;  /* 0x00000006fa067209 */ /* 0x002ff20007810000 */
[----:B------:R-:W1:Y:S01]  /*e480*/  MUFU.TANH R23, R39 ;  /* 0x0000002700177308 */ /* 0x000e620000002400 */
[----:B--2---:R-:W-:Y:S09]  /*e490*/  FMNMX.FTZ R6, R21, R6, !PT ;  /* 0x0000000615067209 */ /* 0x004ff20007810000 */
[----:B------:R-:W-:Y:S01]  /*e4a0*/  MUFU.TANH R24, R27 ;  /* 0x0000001b00187308 */ /* 0x000fe20000002400 */
[----:B------:R-:W-:Y:S09]  /*e4b0*/  FMNMX.FTZ R0, R130, R0, !PT ;  /* 0x0000000082007209 */ /* 0x000ff20007810000 */
[----:B------:R-:W2:Y:S01]  /*e4c0*/  MUFU.TANH R27, R40 ;  /* 0x00000028001b7308 */ /* 0x000ea20000002400 */
[----:B-1----:R-:W-:Y:S09]  /*e4d0*/  FMNMX.FTZ R0, R23, R0, !PT ;  /* 0x0000000017007209 */ /* 0x002ff20007810000 */
[----:B------:R-:W1:Y:S10]  /*e4e0*/  MUFU.TANH R235, R50 ;  /* 0x0000003200eb7308 */ /* 0x000e740000002400 */
[----:B------:R-:W1:Y:S01]  /*e4f0*/  MUFU.TANH R131, R45 ;  /* 0x0000002d00837308 */ /* 0x000e620000002400 */
[----:B--2---:R-:W-:Y:S02]  /*e500*/  FMNMX.FTZ R6, R27, R6, !PT ;  /* 0x000000061b067209 */ /* 0x004fe40007810000 */
[----:B------:R-:W-:Y:S02]  /*e510*/  MOV R40, R241 ;  /* 0x000000f100287202 */ /* 0x000fe40000000f00 */
[----:B------:R-:W-:Y:S05]  /*e520*/  FMNMX.FTZ R6, R129, R6, !PT ;  /* 0x0000000681067209 */ /* 0x000fea0007810000 */
[----:B------:R-:W2:Y:S01]  /*e530*/  MUFU.TANH R49, R54 ;  /* 0x0000003600317308 */ /* 0x000ea20000002400 */
[----:B------:R-:W-:Y:S02]  /*e540*/  FMNMX.FTZ R6, R20, R6, !PT ;  /* 0x0000000614067209 */ /* 0x000fe40007810000 */
[----:B-1----:R-:W-:Y:S04]  /*e550*/  FMNMX.FTZ R0, R235, R0, !PT ;  /* 0x00000000eb007209 */ /* 0x002fe80007810000 */
[----:B------:R-:W-:Y:S03]  /*e560*/  FMNMX.FTZ R0, R22, R0, !PT ;  /* 0x0000000016007209 */ /* 0x000fe60007810000 */
[----:B------:R-:W-:Y:S01]  /*e570*/  MUFU.TANH R29, R60 ;  /* 0x0000003c001d7308 */ /* 0x000fe20000002400 */
[----:B------:R-:W-:Y:S02]  /*e580*/  FMNMX.FTZ R6, R131, R6, !PT ;  /* 0x0000000683067209 */ /* 0x000fe40007810000 */
[----:B------:R-:W-:Y:S07]  /*e590*/  MOV R45, R242 ;  /* 0x000000f2002d7202 */ /* 0x000fee0000000f00 */
[----:B------:R-:W1:Y:S01]  /*e5a0*/  MUFU.TANH R137, R56 ;  /* 0x0000003800897308 */ /* 0x000e620000002400 */
[----:B--2---:R-:W-:Y:S09]  /*e5b0*/  FMNMX.FTZ R0, R49, R0, !PT ;  /* 0x0000000031007209 */ /* 0x004ff20007810000 */
[----:B------:R-:W2:Y:S10]  /*e5c0*/  MUFU.TANH R50, R55 ;  /* 0x0000003700327308 */ /* 0x000eb40000002400 */
[----:B------:R-:W2:Y:S01]  /*e5d0*/  MUFU.TANH R65, R61 ;  /* 0x0000003d00417308 */ /* 0x000ea20000002400 */
[----:B-1----:R-:W-:Y:S02]  /*e5e0*/  MOV R60, R137 ;  /* 0x00000089003c7202 */ /* 0x002fe40000000f00 */
[----:B------:R-:W1:Y:S07]  /*e5f0*/  SHFL.BFLY PT, R137, R5, 0x1, 0x1f ;  /* 0x0c201f0005897f89 */ /* 0x000e6e00000e0000 */
[----:B------:R-:W1:Y:S01]  /*e600*/  MUFU.TANH R14, R14 ;  /* 0x0000000e000e7308 */ /* 0x000e620000002400 */
[----:B--2---:R-:W-:Y:S02]  /*e610*/  FMNMX.FTZ R4, R50, R0, !PT ;  /* 0x0000000032047209 */ /* 0x004fe40007810000 */
[----:B------:R-:W-:Y:S02]  /*e620*/  FMNMX.FTZ R0, R60, R6, !PT ;  /* 0x000000063c007209 */ /* 0x000fe40007810000 */
[----:B------:R-:W-:Y:S05]  /*e630*/  FMNMX.FTZ R6, R216, R138, !PT ;  /* 0x0000008ad8067209 */ /* 0x000fea0007810000 */
[----:B------:R-:W2:Y:S01]  /*e640*/  MUFU.TANH R15, R15 ;  /* 0x0000000f000f7308 */ /* 0x000ea20000002400 */
[----:B------:R-:W-:Y:S02]  /*e650*/  FMNMX.FTZ R0, R64, R0, !PT ;  /* 0x0000000040007209 */ /* 0x000fe40007810000 */
[----:B------:R-:W-:Y:S02]  /*e660*/  FMNMX.FTZ R6, R217, R6, !PT ;  /* 0x00000006d9067209 */ /* 0x000fe40007810000 */
[----:B------:R-:W-:Y:S02]  /*e670*/  FMNMX.FTZ R0, R29, R0, !PT ;  /* 0x000000001d007209 */ /* 0x000fe40007810000 */
[----:B------:R-:W-:Y:S02]  /*e680*/  FMNMX.FTZ R4, R51, R4, !PT ;  /* 0x0000000433047209 */ /* 0x000fe40007810000 */
[----:B------:R-:W-:Y:S01]  /*e690*/  FMNMX.FTZ R0, R65, R0, !PT ;  /* 0x0000000041007209 */ /* 0x000fe20007810000 */
[----:B------:R-:W2:Y:S01]  /*e6a0*/  MUFU.TANH R139, R26 ;  /* 0x0000001a008b7308 */ /* 0x000ea20000002400 */
[----:B-1----:R-:W-:Y:S02]  /*e6b0*/  FMNMX.FTZ R137, R5, R137, !PT ;  /* 0x0000008905897209 */ /* 0x002fe40007810000 */
[----:B------:R-:W-:Y:S01]  /*e6c0*/  MOV R61, R33 ;  /* 0x00000021003d7202 */ /* 0x000fe20000000f00 */
[----:B------:R-:W1:Y:S01]  /*e6d0*/  SHFL.BFLY PT, R135, R0, 0x2, 0x1f ;  /* 0x0c401f0000877f89 */ /* 0x000e6200000e0000 */
[----:B------:R-:W-:Y:S01]  /*e6e0*/  FMNMX.FTZ R6, R14, R6, !PT ;  /* 0x000000060e067209 */ /* 0x000fe20007810000 */
[----:B------:R-:W-:Y:S04]  /*e6f0*/  FMUL.FTZ R207, R137, c[0x0][0x2d0] ;  /* 0x0000b40089cf7a20 */ /* 0x000fe80000410000 */
[----:B------:R-:W1:Y:S01]  /*e700*/  MUFU.TANH R56, R67 ;  /* 0x0000004300387308 */ /* 0x000e620000002400 */
[----:B--2---:R-:W-:Y:S09]  /*e710*/  FMNMX.FTZ R6, R15, R6, !PT ;  /* 0x000000060f067209 */ /* 0x004ff20007810000 */
[----:B------:R-:W2:Y:S01]  /*e720*/  MUFU.TANH R67, R43 ;  /* 0x0000002b00437308 */ /* 0x000ea20000002400 */
[----:B------:R-:W-:Y:S04]  /*e730*/  MOV R28, R139 ;  /* 0x0000008b001c7202 */ /* 0x000fe80000000f00 */
[----:B------:R-:W-:Y:S02]  /*e740*/  FMNMX.FTZ R6, R28, R6, !PT ;  /* 0x000000061c067209 */ /* 0x000fe40007810000 */
[----:B-1----:R-:W-:Y:S03]  /*e750*/  FMNMX.FTZ R135, R0, R135, !PT ;  /* 0x0000008700877209 */ /* 0x002fe60007810000 */
[----:B------:R-:W1:Y:S01]  /*e760*/  MUFU.TANH R26, R46 ;  /* 0x0000002e001a7308 */ /* 0x000e620000002400 */
[----:B------:R-:W-:Y:S02]  /*e770*/  FMNMX.FTZ R6, R24, R6, !PT ;  /* 0x0000000618067209 */ /* 0x000fe40007810000 */
[----:B------:R-:W-:Y:S02]  /*e780*/  FMNMX.FTZ R4, R56, R4, !PT ;  /* 0x0000000438047209 */ /* 0x000fe40007810000 */
[----:B------:R-:W-:Y:S03]  /*e790*/  FMNMX.FTZ R6, R45, R6, !PT ;  /* 0x000000062d067209 */ /* 0x000fe60007810000 */
[----:B------:R-:W1:Y:S01]  /*e7a0*/  SHFL.BFLY PT, R7, R4, 0x2, 0x1f ;  /* 0x0c401f0004077f89 */ /* 0x000e6200000e0000 */
[----:B------:R-:W-:Y:S01]  /*e7b0*/  FMNMX.FTZ R0, R40, R6, !PT ;  /* 0x0000000628007209 */ /* 0x000fe20007810000 */
[----:B------:R1:W1:Y:S03]  /*e7c0*/  MUFU.TANH R57, R47 ;  /* 0x0000002f00397308 */ /* 0x0002660000002400 */
[----:B------:R-:W-:Y:S01]  /*e7d0*/  FMNMX.FTZ R6, R59, R0, !PT ;  /* 0x000000003b067209 */ /* 0x000fe20007810000 */
[----:B------:R-:W-:Y:S01]  /*e7e0*/  FMUL.FTZ R0, R63, c[0x0][0x320] ;  /* 0x0000c8003f007a20 */ /* 0x000fe20000410000 */
[----:B------:R-:W-:Y:S02]  /*e7f0*/  MOV R63, R21 ;  /* 0x00000015003f7202 */ /* 0x000fe40000000f00 */
[----:B--2---:R-:W-:Y:S03]  /*e800*/  FMNMX.FTZ R6, R67, R6, !PT ;  /* 0x0000000643067209 */ /* 0x004fe60007810000 */
[----:B------:R2:W-:Y:S01]  /*e810*/  MUFU.TANH R139, R0 ;  /* 0x00000000008b7308 */ /* 0x0005e20000002400 */
[----:B-1----:R-:W-:Y:S09]  /*e820*/  FMNMX.FTZ R5, R26, R6, !PT ;  /* 0x000000061a057209 */ /* 0x002ff20007810000 */
[----:B------:R-:W1:Y:S01]  /*e830*/  MUFU.TANH R48, R58 ;  /* 0x0000003a00307308 */ /* 0x000e620000002400 */
[----:B------:R-:W-:Y:S02]  /*e840*/  FMNMX.FTZ R4, R4, R7, !PT ;  /* 0x0000000704047209 */ /* 0x000fe40007810000 */
[----:B------:R-:W1:Y:S01]  /*e850*/  SHFL.BFLY PT, R7, R135, 0x1, 0x1f ;  /* 0x0c201f0087077f89 */ /* 0x000e6200000e0000 */
[----:B------:R-:W-:Y:S06]  /*e860*/  MOV R47, R27 ;  /* 0x0000001b002f7202 */ /* 0x000fec0000000f00 */
[----:B------:R1:W-:Y:S01]  /*e870*/  MUFU.TANH R204, R62 ;  /* 0x0000003e00cc7308 */ /* 0x0003e20000002400 */
[----:B------:R-:W1:Y:S01]  /*e880*/  SHFL.BFLY PT, R136, R4, 0x1, 0x1f ;  /* 0x0c201f0004887f89 */ /* 0x000e6200000e0000 */
[----:B--2---:R-:W-:Y:S01]  /*e890*/  FADD.FTZ R0, -R137, R2 ;  /* 0x0000000289007221 */ /* 0x004fe20000010100 */
[----:B------:R-:W-:Y:S03]  /*e8a0*/  FMNMX.FTZ R2, R57, R5, !PT ;  /* 0x0000000539027209 */ /* 0x000fe60007810000 */
[----:B------:R-:W-:Y:S04]  /*e8b0*/  FMUL.FTZ R0, R0, c[0x0][0x2d0] ;  /* 0x0000b40000007a20 */ /* 0x000fe80000410000 */
[----:B------:R2:W2:Y:S01]  /*e8c0*/  MUFU.EX2 R134, R0 ;  /* 0x0000000000867308 */ /* 0x0004a20000000800 */
[----:B-1----:R-:W-:Y:S02]  /*e8d0*/  FMNMX.FTZ R2, R48, R2, !PT ;  /* 0x0000000230027209 */ /* 0x002fe40007810000 */
[----:B------:R-:W-:Y:S02]  /*e8e0*/  MOV R58, R23 ;  /* 0x00000017003a7202 */ /* 0x000fe40000000f00 */
[----:B------:R-:W-:Y:S05]  /*e8f0*/  FMNMX.FTZ R135, R135, R7, !PT ;  /* 0x0000000787877209 */ /* 0x000fea0007810000 */
[----:B------:R-:W-:Y:S01]  /*e900*/  FMUL.FTZ R205, R135, c[0x0][0x2d0] ;  /* 0x0000b40087cd7a20 */ /* 0x000fe20000410000 */
[----:B------:R-:W-:Y:S02]  /*e910*/  MOV R62, R22 ;  /* 0x00000016003e7202 */ /* 0x000fe40000000f00 */
[----:B------:R-:W-:Y:S01]  /*e920*/  FMNMX.FTZ R136, R4, R136, !PT ;  /* 0x0000008804887209 */ /* 0x000fe20007810000 */
[----:B------:R-:W-:Y:S02]  /*e930*/  FFMA.FTZ R7, R212, c[0x0][0x2d0], -R205 ;  /* 0x0000b400d4077a23 */ /* 0x000fe400000108cd */
[----:B------:R-:W-:Y:S02]  /*e940*/  FFMA.FTZ R4, R209, c[0x0][0x2d0], -R207 ;  /* 0x0000b400d1047a23 */ /* 0x000fe400000108cf */
[C---:B------:R-:W-:Y:S01]  /*e950*/  FMUL.FTZ R206, R136.reuse, c[0x0][0x2d0] ;  /* 0x0000b40088ce7a20 */ /* 0x040fe20000410000 */
[----:B------:R-:W-:Y:S01]  /*e960*/  MUFU.EX2 R212, R7 ;  /* 0x0000000700d47308 */ /* 0x000fe20000000800 */
[----:B--2---:R-:W-:Y:S01]  /*e970*/  FMNMX.FTZ R0, R25, R2, !PT ;  /* 0x0000000219007209 */ /* 0x004fe20007810000 */
[----:B------:R-:W-:Y:S02]  /*e980*/  FADD.FTZ R2, -R136, R3 ;  /* 0x0000000388027221 */ /* 0x000fe40000010100 */
[----:B------:R-:W-:Y:S01]  /*e990*/  FMUL.FTZ R33, R134, R169 ;  /* 0x000000a986217220 */ /* 0x000fe20000410000 */
[----:B------:R-:W-:Y:S01]  /*e9a0*/  FMNMX.FTZ R0, R204, R0, !PT ;  /* 0x00000000cc007209 */ /* 0x000fe20007810000 */
[----:B------:R-:W-:Y:S04]  /*e9b0*/  FMUL.FTZ R2, R2, c[0x0][0x2d0] ;  /* 0x0000b40002027a20 */ /* 0x000fe80000410000 */
[----:B------:R3:W-:Y:S01]  /*e9c0*/  MUFU.EX2 R215, R4 ;  /* 0x0000000400d77308 */ /* 0x0007e20000000800 */
[C---:B------:R-:W-:Y:S01]  /*e9d0*/  FMUL.FTZ R68, R134.reuse, R68 ;  /* 0x0000004486447220 */ /* 0x040fe20000410000 */
[----:B------:R-:W-:Y:S01]  /*e9e0*/  FMNMX.FTZ R0, R139, R0, !PT ;  /* 0x000000008b007209 */ /* 0x000fe20007810000 */
[C---:B------:R-:W-:Y:S02]  /*e9f0*/  FMUL.FTZ R69, R134.reuse, R69 ;  /* 0x0000004586457220 */ /* 0x040fe40000410000 */
[C---:B------:R-:W-:Y:S02]  /*ea00*/  FMUL.FTZ R80, R134.reuse, R80 ;  /* 0x0000005086507220 */ /* 0x040fe40000410000 */
[----:B------:R-:W1:Y:S01]  /*ea10*/  SHFL.BFLY PT, R3, R0, 0x2, 0x1f ;  /* 0x0c401f0000037f89 */ /* 0x000e6200000e0000 */
[C---:B------:R-:W-:Y:S02]  /*ea20*/  FMUL.FTZ R81, R134.reuse, R81 ;  /* 0x0000005186517220 */ /* 0x040fe40000410000 */
[----:B------:R2:W2:Y:S01]  /*ea30*/  MUFU.EX2 R133, R2 ;  /* 0x0000000200857308 */ /* 0x0004a20000000800 */
[C---:B------:R-:W-:Y:S02]  /*ea40*/  FMUL.FTZ R84, R134.reuse, R84 ;  /* 0x0000005486547220 */ /* 0x040fe40000410000 */
[C---:B------:R-:W-:Y:S02]  /*ea50*/  FMUL.FTZ R85, R134.reuse, R85 ;  /* 0x0000005586557220 */ /* 0x040fe40000410000 */
[C---:B------:R-:W-:Y:S02]  /*ea60*/  FMUL.FTZ R96, R134.reuse, R96 ;  /* 0x0000006086607220 */ /* 0x040fe40000410000 */
[C---:B------:R-:W-:Y:S02]  /*ea70*/  FMUL.FTZ R97, R134.reuse, R97 ;  /* 0x0000006186617220 */ /* 0x040fe40000410000 */
[C---:B------:R-:W-:Y:S02]  /*ea80*/  FMUL.FTZ R100, R134.reuse, R100 ;  /* 0x0000006486647220 */ /* 0x040fe40000410000 */
[C---:B------:R-:W-:Y:S02]  /*ea90*/  FMUL.FTZ R101, R134.reuse, R101 ;  /* 0x0000006586657220 */ /* 0x040fe40000410000 */
[C---:B------:R-:W-:Y:S01]  /*eaa0*/  FMUL.FTZ R112, R134.reuse, R112 ;  /* 0x0000007086707220 */ /* 0x040fe20000410000 */
[----:B---3--:R-:W-:Y:S01]  /*eab0*/  @P0 IADD3 R4, P2, R11, UR4, RZ ;  /* 0x000000040b040c10 */ /* 0x008fe2000ff5e0ff */
[C---:B------:R-:W-:Y:S02]  /*eac0*/  FMUL.FTZ R113, R134.reuse, R113 ;  /* 0x0000007186717220 */ /* 0x040fe40000410000 */
[C---:B------:R-:W-:Y:S02]  /*ead0*/  FMUL.FTZ R116, R134.reuse, R116 ;  /* 0x0000007486747220 */ /* 0x040fe40000410000 */
[----:B------:R-:W-:Y:S01]  /*eae0*/  FMUL.FTZ R117, R134, R117 ;  /* 0x0000007586757220 */ /* 0x000fe20000410000 */
[----:B-1----:R-:W-:Y:S01]  /*eaf0*/  FMNMX.FTZ R0, R0, R3, !PT ;  /* 0x0000000300007209 */ /* 0x002fe20007810000 */
[--C-:B------:R-:W-:Y:S02]  /*eb00*/  FFMA.FTZ R3, R17, c[0x0][0x2d0], -R207.reuse ;  /* 0x0000b40011037a23 */ /* 0x100fe400000108cf */
[----:B--2---:R-:W-:Y:S02]  /*eb10*/  FADD.FTZ R2, -R135, R132 ;  /* 0x0000008487027221 */ /* 0x004fe40000010100 */
[----:B------:R1:W-:Y:S01]  /*eb20*/  MUFU.EX2 R241, R3 ;  /* 0x0000000300f17308 */ /* 0x0003e20000000800 */
[----:B------:R-:W-:Y:S01]  /*eb30*/  FMUL.FTZ R17, R134, R153 ;  /* 0x0000009986117220 */ /* 0x000fe20000410000 */
[----:B------:R-:W-:Y:S01]  /*eb40*/  MOV R153, R24 ;  /* 0x0000001800997202 */ /* 0x000fe20000000f00 */
[----:B------:R-:W-:Y:S02]  /*eb50*/  FMUL.FTZ R2, R2, c[0x0][0x2d0] ;  /* 0x0000b40002027a20 */ /* 0x000fe40000410000 */
[C---:B------:R-:W-:Y:S01]  /*eb60*/  FMUL.FTZ R35, R133.reuse, R171 ;  /* 0x000000ab85237220 */ /* 0x040fe20000410000 */
[----:B------:R-:W-:Y:S01]  /*eb70*/  MOV R171, R44 ;  /* 0x0000002c00ab7202 */ /* 0x000fe20000000f00 */
[C---:B------:R-:W-:Y:S02]  /*eb80*/  FMUL.FTZ R70, R133.reuse, R70 ;  /* 0x0000004685467220 */ /* 0x040fe40000410000 */
[C---:B------:R-:W-:Y:S01]  /*eb90*/  FMUL.FTZ R71, R133.reuse, R71 ;  /* 0x0000004785477220 */ /* 0x040fe20000410000 */
[----:B------:R2:W3:Y:S01]  /*eba0*/  MUFU.EX2 R132, R2 ;  /* 0x0000000200847308 */ /* 0x0004e20000000800 */
[C---:B------:R-:W-:Y:S02]  /*ebb0*/  FMUL.FTZ R82, R133.reuse, R82 ;  /* 0x0000005285527220 */ /* 0x040fe40000410000 */
[C---:B------:R-:W-:Y:S02]  /*ebc0*/  FMUL.FTZ R83, R133.reuse, R83 ;  /* 0x0000005385537220 */ /* 0x040fe40000410000 */
[C---:B------:R-:W-:Y:S02]  /*ebd0*/  FMUL.FTZ R86, R133.reuse, R86 ;  /* 0x0000005685567220 */ /* 0x040fe40000410000 */
[C---:B------:R-:W-:Y:S02]  /*ebe0*/  FMUL.FTZ R87, R133.reuse, R87 ;  /* 0x0000005785577220 */ /* 0x040fe40000410000 */
[C---:B------:R-:W-:Y:S02]  /*ebf0*/  FMUL.FTZ R98, R133.reuse, R98 ;  /* 0x0000006285627220 */ /* 0x040fe40000410000 */
[C---:B------:R-:W-:Y:S02]  /*ec00*/  FMUL.FTZ R99, R133.reuse, R99 ;  /* 0x0000006385637220 */ /* 0x040fe40000410000 */
[----:B------:R-:W-:Y:S02]  /*ec10*/  FMUL.FTZ R102, R133, R102 ;  /* 0x0000006685667220 */ /* 0x000fe40000410000 */
[--C-:B-1----:R-:W-:Y:S02]  /*ec20*/  FFMA.FTZ R3, R211, c[0x0][0x2d0], -R206.reuse ;  /* 0x0000b400d3037a23 */ /* 0x102fe400000108ce */
[C---:B------:R-:W-:Y:S02]  /*ec30*/  FMUL.FTZ R103, R133.reuse, R103 ;  /* 0x0000006785677220 */ /* 0x040fe40000410000 */
[----:B------:R1:W-:Y:S01]  /*ec40*/  MUFU.EX2 R214, R3 ;  /* 0x0000000300d67308 */ /* 0x0003e20000000800 */
[C---:B------:R-:W-:Y:S02]  /*ec50*/  FMUL.FTZ R114, R133.reuse, R114 ;  /* 0x0000007285727220 */ /* 0x040fe40000410000 */
[C---:B------:R-:W-:Y:S02]  /*ec60*/  FMUL.FTZ R115, R133.reuse, R115 ;  /* 0x0000007385737220 */ /* 0x040fe40000410000 */
[--C-:B--2---:R-:W-:Y:S02]  /*ec70*/  FFMA.FTZ R2, R208, c[0x0][0x2d0], -R207.reuse ;  /* 0x0000b400d0027a23 */ /* 0x104fe400000108cf */
[C---:B---3--:R-:W-:Y:S01]  /*ec80*/  FMUL.FTZ R24, R132.reuse, R160 ;  /* 0x000000a084187220 */ /* 0x048fe20000410000 */
[----:B------:R-:W-:Y:S01]  /*ec90*/  MOV R160, R57 ;  /* 0x0000003900a07202 */ /* 0x000fe20000000f00 */
        /* <DEDUP_REMOVED lines=13> */
[----:B------:R-:W-:Y:S02]  /*ed70*/  FMUL.FTZ R104, R132, R104 ;  /* 0x0000006884687220 */ /* 0x000fe40000410000 */
[----:B--2---:R-:W-:Y:S02]  /*ed80*/  FFMA.FTZ R2, R16, c[0x0][0x2d0], -R207 ;  /* 0x0000b40010027a23 */ /* 0x004fe400000108cf */
[----:B------:R-:W-:Y:S01]  /*ed90*/  FMUL.FTZ R16, R134, R152 ;  /* 0x0000009886107220 */ /* 0x000fe20000410000 */
        /* <DEDUP_REMOVED lines=11> */
[C---:B------:R-:W-:Y:S01]  /*ee50*/  FMUL.FTZ R18, R133.reuse, R154 ;  /* 0x0000009a85127220 */ /* 0x040fe20000410000 */
[----:B------:R-:W-:Y:S01]  /*ee60*/  MOV R154, R65 ;  /* 0x00000041009a7202 */ /* 0x000fe20000000f00 */
[----:B------:R1:W-:Y:S01]  /*ee70*/  MUFU.EX2 R231, R3 ;  /* 0x0000000300e77308 */ /* 0x0003e20000000800 */
[----:B------:R-:W-:Y:S02]  /*ee80*/  FMUL.FTZ R65, R134, R201 ;  /* 0x000000c986417220 */ /* 0x000fe40000410000 */
[----:B------:R-:W-:Y:S01]  /*ee90*/  FMUL.FTZ R125, R132, R125 ;  /* 0x0000007d847d7220 */ /* 0x000fe20000410000 */
[----:B--2---:R-:W2:Y:S01]  /*eea0*/  SHFL.BFLY PT, R2, R0, 0x1, 0x1f ;  /* 0x0c201f0000027f89 */ /* 0x004ea200000e0000 */
[----:B-1----:R-:W-:Y:S01]  /*eeb0*/  @P0 IADD3 R3, P1, R34, UR4, RZ ;  /* 0x0000000422030c10 */ /* 0x002fe2000ff3e0ff */
[----:B------:R-:W-:Y:S01]  /*eec0*/  FMUL.FTZ R34, R133, R170 ;  /* 0x000000aa85227220 */ /* 0x000fe20000410000 */
[----:B------:R-:W-:Y:S02]  /*eed0*/  MOV R170, R59 ;  /* 0x0000003b00aa7202 */ /* 0x000fe40000000f00 */
[----:B------:R-:W-:Y:S02]  /*eee0*/  @P0 LEA R6, P3, R3, c[0x0][0x1c8], 0x1 ;  /* 0x0000720003060a11 */ /* 0x000fe400078608ff */
[----:B----4-:R-:W-:Y:S02]  /*eef0*/  @P0 IADD3.X R5, R9, UR13, RZ, P1, !PT ;  /* 0x0000000d09050c10 */ /* 0x010fe40008ffe4ff */
[----:B------:R-:W-:Y:S02]  /*ef00*/  @P0 LEA R8, P1, R4, c[0x0][0x1c8], 0x1 ;  /* 0x0000720004080a11 */ /* 0x000fe400078208ff */
[----:B------:R-:W-:Y:S01]  /*ef10*/  @P0 LEA.HI.X R7, R3, c[0x0][0x1cc], R5, 0x1, P3 ;  /* 0x0000730003070a11 */ /* 0x000fe200018f0c05 */
[----:B------:R-:W-:Y:S01]  /*ef20*/  FFMA.FTZ R3, R213, c[0x0][0x2d0], -R205 ;  /* 0x0000b400d5037a23 */ /* 0x000fe200000108cd */
[----:B------:R-:W-:Y:S02]  /*ef30*/  @P0 IADD3.X R9, R10, UR13, RZ, P2, !PT ;  /* 0x0000000d0a090c10 */ /* 0x000fe400097fe4ff */
[----:B--2---:R-:W-:Y:S01]  /*ef40*/  FMNMX.FTZ R2, R0, R2, !PT ;  /* 0x0000000200027209 */ /* 0x004fe20007810000 */
[----:B------:R1:W-:Y:S01]  /*ef50*/  @P0 LDGSTS.E.BYPASS.LTC128B.128 [R245+0x4100], [R6.64], !P5 ;  /* 0x0410000006f50fae */ /* 0x0003e2000e901d52 */
[----:B------:R-:W-:Y:S01]  /*ef60*/  @P0 LEA.HI.X R9, R4, c[0x0][0x1cc], R9, 0x1, P1 ;  /* 0x0000730004090a11 */ /* 0x000fe200008f0c09 */
[----:B------:R2:W-:Y:S01]  /*ef70*/  MUFU.EX2 R213, R3 ;  /* 0x0000000300d57308 */ /* 0x0005e20000000800 */
[----:B------:R-:W-:Y:S01]  /*ef80*/  @P0 IADD3 R4, P2, R6, UR8, RZ ;  /* 0x0000000806040c10 */ /* 0x000fe2000ff5e0ff */
[----:B------:R-:W-:Y:S02]  /*ef90*/  FFMA.FTZ R0, R19, c[0x0][0x2d0], -R206 ;  /* 0x0000b40013007a23 */ /* 0x000fe400000108ce */
[----:B------:R-:W-:Y:S01]  /*efa0*/  FMUL.FTZ R19, R133, R155 ;  /* 0x0000009b85137220 */ /* 0x000fe20000410000 */
[----:B------:R-:W-:Y:S01]  /*efb0*/  @P0 IADD3.X R5, R7, UR6, RZ, P2, !PT ;  /* 0x0000000607050c10 */ /* 0x000fe200097fe4ff */
[----:B------:R3:W-:Y:S04]  /*efc0*/  @P0 LDGSTS.E.BYPASS.LTC128B.128 [R245+0x6100], [R8.64], !P4 ;  /* 0x0610000008f50fae */ /* 0x0007e8000e101d52 */
[----:B------:R4:W4:Y:S04]  /*efd0*/  MUFU.EX2 R242, R0 ;  /* 0x0000000000f27308 */ /* 0x0009280000000800 */
[----:B------:R4:W-:Y:S08]  /*efe0*/  @P0 LDGSTS.E.BYPASS.LTC128B.128 [R245+0x4900], [R4.64], !P5 ;  /* 0x0490000004f50fae */ /* 0x0009f0000e901d52 */
[----:B------:R4:W-:Y:S01]  /*eff0*/  @P0 LDGSTS.E.BYPASS.LTC128B.128 [R245+0x6900], [R4.64+0x80], !P4 ;  /* 0x0690008004f50fae */ /* 0x0009e2000e101d52 */
[--C-:B--2---:R-:W-:Y:S01]  /*f000*/  FFMA.FTZ R3, R12, c[0x0][0x2d0], -R205.reuse ;  /* 0x0000b4000c037a23 */ /* 0x104fe200000108cd */
[----:B-1----:R-:W-:Y:S01]  /*f010*/  @P0 IADD3 R6, P1, R4, UR8, RZ ;  /* 0x0000000804060c10 */ /* 0x002fe2000ff3e0ff */
[----:B------:R-:W-:Y:S01]  /*f020*/  FMUL.FTZ R12, R132, R148 ;  /* 0x00000094840c7220 */ /* 0x000fe20000410000 */
[----:B------:R-:W-:Y:S01]  /*f030*/  MOV R148, R31 ;  /* 0x0000001f00947202 */ /* 0x000fe20000000f00 */
[----:B------:R1:W-:Y:S01]  /*f040*/  MUFU.EX2 R220, R3 ;  /* 0x0000000300dc7308 */ /* 0x0003e20000000800 */
[C---:B------:R-:W-:Y:S02]  /*f050*/  @P0 IADD3.X R7, R5.reuse, UR6, RZ, P1, !PT ;  /* 0x0000000605070c10 */ /* 0x040fe40008ffe4ff */
[----:B------:R-:W-:Y:S02]  /*f060*/  @P0 IADD3 R10, P1, R4, UR12, RZ ;  /* 0x0000000c040a0c10 */ /* 0x000fe4000ff3e0ff */
[----:B---3--:R-:W-:Y:S01]  /*f070*/  @P0 IADD3 R8, P2, R6, UR8, RZ ;  /* 0x0000000806080c10 */ /* 0x008fe2000ff5e0ff */
[----:B------:R2:W-:Y:S01]  /*f080*/  @P0 LDGSTS.E.BYPASS.LTC128B.128 [R245+0x5100], [R6.64], !P5 ;  /* 0x0510000006f50fae */ /* 0x0005e2000e901d52 */
[----:B------:R-:W-:Y:S01]  /*f090*/  @P0 IADD3.X R11, R5, UR9, RZ, P1, !PT ;  /* 0x00000009050b0c10 */ /* 0x000fe20008ffe4ff */
[----:B----4-:R-:W-:Y:S01]  /*f0a0*/  FADD.FTZ R0, -R2, R138 ;  /* 0x0000008a02007221 */ /* 0x010fe20000010100 */
[----:B------:R-:W-:Y:S02]  /*f0b0*/  @P0 IADD3.X R9, R7, UR6, RZ, P2, !PT ;  /* 0x0000000607090c10 */ /* 0x000fe400097fe4ff */
[----:B------:R-:W-:Y:S01]  /*f0c0*/  MOV R138, R20 ;  /* 0x00000014008a7202 */ /* 0x000fe20000000f00 */
[----:B------:R-:W-:Y:S02]  /*f0d0*/  FMUL.FTZ R0, R0, c[0x0][0x2d0] ;  /* 0x0000b40000007a20 */ /* 0x000fe40000410000 */
[----:B------:R3:W-:Y:S04]  /*f0e0*/  @P0 LDGSTS.E.BYPASS.LTC128B.128 [R245+0x7100], [R10.64], !P4 ;  /* 0x071000000af50fae */ /* 0x0007e8000e101d52 */
[----:B------:R-:W3:Y:S01]  /*f0f0*/  MUFU.EX2 R0, R0 ;  /* 0x0000000000007308 */ /* 0x000ee20000000800 */
[----:B------:R-:W-:Y:S03]  /*f100*/  @P0 IADD3 R4, P1, R6, UR12, RZ ;  /* 0x0000000c06040c10 */ /* 0x000fe6000ff3e0ff */
[----:B------:R4:W-:Y:S01]  /*f110*/  @P0 LDGSTS.E.BYPASS.LTC128B.128 [R245+0x5900], [R8.64], !P5 ;  /* 0x0590000008f50fae */ /* 0x0009e2000e901d52 */
[----:B-1----:R-:W-:Y:S01]  /*f120*/  FFMA.FTZ R3, R13, c[0x0][0x2d0], -R205 ;  /* 0x0000b4000d037a23 */ /* 0x002fe200000108cd */
[----:B------:R-:W-:Y:S01]  /*f130*/  @P0 IADD3.X R5, R7, UR9, RZ, P1, !PT ;  /* 0x0000000907050c10 */ /* 0x000fe20008ffe4ff */
[----:B------:R-:W-:Y:S01]  /*f140*/  FMUL.FTZ R13, R132, R149 ;  /* 0x00000095840d7220 */ /* 0x000fe20000410000 */
[----:B------:R-:W-:Y:S02]  /*f150*/  MOV R149, R30 ;  /* 0x0000001e00957202 */ /* 0x000fe40000000f00 */
[----:B------:R-:W1:Y:S02]  /*f160*/  MUFU.EX2 R221, R3 ;  /* 0x0000000300dd7308 */ /* 0x000e640000000800 */
[----:B------:R1:W-:Y:S01]  /*f170*/  @P0 LDGSTS.E.BYPASS.LTC128B.128 [R245+0x7900], [R4.64], !P4 ;  /* 0x0790000004f50fae */ /* 0x0003e2000e101d52 */
[----:B--2---:R-:W-:Y:S01]  /*f180*/  FMUL.FTZ R7, R133, R143 ;  /* 0x0000008f85077220 */ /* 0x004fe20000410000 */
[----:B------:R-:W-:Y:S06]  /*f190*/  F2FP.PACK_AB R143, R242, R231 ;  /* 0x000000e7f28f723e */ /* 0x000fec00000000ff */
[----:B------:R-:W2:Y:S01]  /*f1a0*/  LDSM.16.MT88.4 R20, [R225+0x100] ;  /* 0x00010000e114783b */ /* 0x000ea20000004200 */
[C---:B---3--:R-:W-:Y:S02]  /*f1b0*/  FMUL.FTZ R10, R0.reuse, R146 ;  /* 0x00000092000a7220 */ /* 0x048fe40000410000 */
[C---:B------:R-:W-:Y:S05]  /*f1c0*/  FMUL.FTZ R11, R0.reuse, R147 ;  /* 0x00000093000b7220 */ /* 0x040fea0000410000 */
[----:B------:R-:W3:Y:S01]  /*f1d0*/  LDSM.16.MT88.4 R36, [R226+0x100] ;  /* 0x00010000e224783b */ /* 0x000ee20000004200 */
[----:B------:R-:W-:Y:S02]  /*f1e0*/  FMUL.FTZ R42, R0, R178 ;  /* 0x000000b2002a7220 */ /* 0x000fe40000410000 */
[C---:B----4-:R-:W-:Y:S01]  /*f1f0*/  FMUL.FTZ R8, R132.reuse, R144 ;  /* 0x0000009084087220 */ /* 0x050fe20000410000 */
[----:B------:R-:W-:Y:S01]  /*f200*/  F2FP.PACK_AB R144, R213, R212 ;  /* 0x000000d4d590723e */ /* 0x000fe200000000ff */
[----:B------:R-:W-:Y:S01]  /*f210*/  FMUL.FTZ R9, R132, R145 ;  /* 0x0000009184097220 */ /* 0x000fe20000410000 */
[----:B-1----:R-:W-:Y:S01]  /*f220*/  F2FP.PACK_AB R146, R221, R220 ;  /* 0x000000dcdd92723e */ /* 0x002fe200000000ff */
[----:B------:R-:W-:Y:S01]  /*f230*/  FMUL.FTZ R3, R2, c[0x0][0x2d0] ;  /* 0x0000b40002037a20 */ /* 0x000fe20000410000 */
[----:B------:R-:W1:Y:S01]  /*f240*/  LDSM.16.MT88.4 R52, [R228+0x100] ;  /* 0x00010000e434783b */ /* 0x000e620000004200 */
[----:B------:R-:W-:Y:S01]  /*f250*/  FMUL.FTZ R26, R0, R162 ;  /* 0x000000a2001a7220 */ /* 0x000fe20000410000 */
[----:B------:R-:W-:Y:S01]  /*f260*/  MOV R162, R51 ;  /* 0x0000003300a27202 */ /* 0x000fe20000000f00 */
[--C-:B------:R-:W-:Y:S01]  /*f270*/  FFMA.FTZ R4, R217, c[0x0][0x2d0], -R3.reuse ;  /* 0x0000b400d9047a23 */ /* 0x100fe20000010803 */
[----:B------:R-:W-:Y:S01]  /*f280*/  MOV R217, R32 ;  /* 0x0000002000d97202 */ /* 0x000fe20000000f00 */
[--C-:B------:R-:W-:Y:S01]  /*f290*/  FFMA.FTZ R6, R216, c[0x0][0x2d0], -R3.reuse ;  /* 0x0000b400d8067a23 */ /* 0x100fe20000010803 */
[----:B------:R-:W-:Y:S01]  /*f2a0*/  MOV R216, R25 ;  /* 0x0000001900d87202 */ /* 0x000fe20000000f00 */
[----:B------:R4:W-:Y:S01]  /*f2b0*/  MUFU.EX2 R209, R4 ;  /* 0x0000000400d17308 */ /* 0x0009e20000000800 */
[----:B------:R-:W-:Y:S01]  /*f2c0*/  FMUL.FTZ R5, R134, R141 ;  /* 0x0000008d86057220 */ /* 0x000fe20000410000 */
[----:B------:R-:W-:Y:S01]  /*f2d0*/  F2FP.PACK_AB R141, R222, R214 ;  /* 0x000000d6de8d723e */ /* 0x000fe200000000ff */
[----:B------:R-:W-:Y:S01]  /*f2e0*/  FMUL.FTZ R25, R132, R161 ;  /* 0x000000a184197220 */ /* 0x000fe20000410000 */
[----:B------:R-:W-:Y:S01]  /*f2f0*/  MOV R169, R217 ;  /* 0x000000d900a97202 */ /* 0x000fe20000000f00 */
[C---:B------:R-:W-:Y:S01]  /*f300*/  FMUL.FTZ R27, R0.reuse, R163 ;  /* 0x000000a3001b7220 */ /* 0x040fe20000410000 */
[----:B------:R-:W-:Y:S01]  /*f310*/  MOV R163, R50 ;  /* 0x0000003200a37202 */ /* 0x000fe20000000f00 */
[----:B------:R-:W-:Y:S01]  /*f320*/  FMUL.FTZ R43, R0, R179 ;  /* 0x000000b3002b7220 */ /* 0x000fe20000410000 */
[----:B------:R-:W-:Y:S01]  /*f330*/  MOV R179, R45 ;  /* 0x0000002d00b37202 */ /* 0x000fe20000000f00 */
[----:B------:R-:W-:Y:S01]  /*f340*/  FMUL.FTZ R45, R132, R181 ;  /* 0x000000b5842d7220 */ /* 0x000fe20000410000 */
[----:B------:R1:W1:Y:S01]  /*f350*/  MUFU.EX2 R208, R6 ;  /* 0x0000000600d07308 */ /* 0x0002620000000800 */
[C---:B------:R-:W-:Y:S01]  /*f360*/  FMUL.FTZ R59, R0.reuse, R195 ;  /* 0x000000c3003b7220 */ /* 0x040fe20000410000 */
[----:B------:R-:W-:Y:S01]  /*f370*/  MOV R217, R48 ;  /* 0x0000003000d97202 */ /* 0x000fe20000000f00 */
[C---:B------:R-:W-:Y:S01]  /*f380*/  FMUL.FTZ R30, R0.reuse, R166 ;  /* 0x000000a6001e7220 */ /* 0x040fe20000410000 */
[----:B------:R-:W-:Y:S01]  /*f390*/  MOV R166, R66 ;  /* 0x0000004200a67202 */ /* 0x000fe20000000f00 */
[----:B------:R-:W-:Y:S01]  /*f3a0*/  FMUL.FTZ R31, R0, R167 ;  /* 0x000000a7001f7220 */ /* 0x000fe20000410000 */
[----:B------:R-:W-:Y:S01]  /*f3b0*/  MOV R167, R149 ;  /* 0x0000009500a77202 */ /* 0x000fe20000000f00 */
[----:B------:R-:W-:Y:S01]  /*f3c0*/  FMUL.FTZ R32, R134, R168 ;  /* 0x000000a886207220 */ /* 0x000fe20000410000 */
[----:B------:R-:W-:Y:S01]  /*f3d0*/  MOV R168, R148 ;  /* 0x0000009400a87202 */ /* 0x000fe20000000f00 */
[C---:B------:R-:W-:Y:S01]  /*f3e0*/  FMUL.FTZ R46, R0.reuse, R182 ;  /* 0x000000b6002e7220 */ /* 0x040fe20000410000 */
[----:B------:R-:W-:Y:S01]  /*f3f0*/  MOV R182, R153 ;  /* 0x0000009900b67202 */ /* 0x000fe20000000f00 */
[C---:B------:R-:W-:Y:S01]  /*f400*/  FMUL.FTZ R50, R133.reuse, R186 ;  /* 0x000000ba85327220 */ /* 0x040fe20000410000 */
[----:B------:R-:W-:Y:S01]  /*f410*/  MOV R153, R47 ;  /* 0x0000002f00997202 */ /* 0x000fe20000000f00 */
[----:B------:R-:W-:Y:S01]  /*f420*/  FMUL.FTZ R47, R0, R183 ;  /* 0x000000b7002f7220 */ /* 0x000fe20000410000 */
[----:B------:R-:W-:Y:S01]  /*f430*/  MOV R161, R56 ;  /* 0x0000003800a17202 */ /* 0x000fe20000000f00 */
[--C-:B----4-:R-:W-:Y:S01]  /*f440*/  FFMA.FTZ R4, R14, c[0x0][0x2d0], -R3.reuse ;  /* 0x0000b4000e047a23 */ /* 0x110fe20000010803 */
[----:B------:R-:W0:Y:S01]  /*f450*/  LDGDEPBAR ;  /* 0x00000000000079af */ /* 0x000e220000000000 */
[----:B------:R-:W-:Y:S01]  /*f460*/  FMUL.FTZ R14, R0, R150 ;  /* 0x00000096000e7220 */ /* 0x000fe20000410000 */
[----:B------:R-:W-:Y:S01]  /*f470*/  MOV R150, R29 ;  /* 0x0000001d00967202 */ /* 0x000fe20000000f00 */
[----:B------:R4:W-:Y:S01]  /*f480*/  MUFU.EX2 R210, R4 ;  /* 0x0000000400d27308 */ /* 0x0009e20000000800 */
[----:B------:R-:W-:Y:S01]  /*f490*/  FMUL.FTZ R29, R132, R165 ;  /* 0x000000a5841d7220 */ /* 0x000fe20000410000 */
[----:B------:R-:W-:Y:S01]  /*f4a0*/  MOV R165, R49 ;  /* 0x0000003100a57202 */ /* 0x000fe20000000f00 */
[C---:B------:R-:W-:Y:S01]  /*f4b0*/  FMUL.FTZ R49, R134.reuse, R185 ;  /* 0x000000b986317220 */ /* 0x040fe20000410000 */
[----:B------:R-:W-:Y:S01]  /*f4c0*/  MOV R185, R243 ;  /* 0x000000f300b97202 */ /* 0x000fe20000000f00 */
[----:B-1----:R-:W-:Y:S01]  /*f4d0*/  FMUL.FTZ R6, R133, R142 ;  /* 0x0000008e85067220 */ /* 0x002fe20000410000 */
[----:B------:R-:W-:Y:S01]  /*f4e0*/  F2FP.PACK_AB R142, R241, R224 ;  /* 0x000000e0f18e723e */ /* 0x000fe200000000ff */
[----:B------:R-:W-:Y:S01]  /*f4f0*/  FMUL.FTZ R48, R134, R184 ;  /* 0x000000b886307220 */ /* 0x000fe20000410000 */
[----:B------:R-:W-:Y:S01]  /*f500*/  F2FP.PACK_AB R145, R209, R208 ;  /* 0x000000d0d191723e */ /* 0x000fe200000000ff */
[C---:B------:R-:W-:Y:S01]  /*f510*/  FMUL.FTZ R51, R133.reuse, R187 ;  /* 0x000000bb85337220 */ /* 0x040fe20000410000 */
[----:B------:R-:W-:Y:S01]  /*f520*/  MOV R184, R63 ;  /* 0x0000003f00b87202 */ /* 0x000fe20000000f00 */
[----:B------:R-:W-:Y:S01]  /*f530*/  FMUL.FTZ R63, R0, R199 ;  /* 0x000000c7003f7220 */ /* 0x000fe20000410000 */
[----:B------:R-:W-:Y:S01]  /*f540*/  MOV R155, R150 ;  /* 0x00000096009b7202 */ /* 0x000fe20000000f00 */
[----:B------:R-:W-:Y:S01]  /*f550*/  FMUL.FTZ R56, R132, R192 ;  /* 0x000000c084387220 */ /* 0x000fe20000410000 */
[----:B------:R-:W-:Y:S01]  /*f560*/  MOV R187, R184 ;  /* 0x000000b800bb7202 */ /* 0x000fe20000000f00 */
[----:B------:R-:W-:Y:S01]  /*f570*/  FMUL.FTZ R66, R133, R202 ;  /* 0x000000ca85427220 */ /* 0x000fe20000410000 */
[----:B------:R-:W-:Y:S01]  /*f580*/  MOV R184, R179 ;  /* 0x000000b300b87202 */ /* 0x000fe20000000f00 */
[C---:B------:R-:W-:Y:S02]  /*f590*/  FMUL.FTZ R74, R0.reuse, R74 ;  /* 0x0000004a004a7220 */ /* 0x040fe40000410000 */
[C---:B------:R-:W-:Y:S02]  /*f5a0*/  FMUL.FTZ R75, R0.reuse, R75 ;  /* 0x0000004b004b7220 */ /* 0x040fe40000410000 */
[C---:B------:R-:W-:Y:S02]  /*f5b0*/  FMUL.FTZ R78, R0.reuse, R78 ;  /* 0x0000004e004e7220 */ /* 0x040fe40000410000 */
[C---:B------:R-:W-:Y:S02]  /*f5c0*/  FMUL.FTZ R79, R0.reuse, R79 ;  /* 0x0000004f004f7220 */ /* 0x040fe40000410000 */
[----:B----4-:R-:W-:Y:S02]  /*f5d0*/  FFMA.FTZ R4, R15, c[0x0][0x2d0], -R3 ;  /* 0x0000b4000f047a23 */ /* 0x010fe40000010803 */
[----:B------:R-:W-:Y:S01]  /*f5e0*/  FMUL.FTZ R15, R0, R151 ;  /* 0x00000097000f7220 */ /* 0x000fe20000410000 */
[----:B------:R-:W-:Y:S01]  /*f5f0*/  MOV R151, R28 ;  /* 0x0000001c00977202 */ /* 0x000fe20000000f00 */
[----:B------:R-:W1:Y:S01]  /*f600*/  MUFU.EX2 R211, R4 ;  /* 0x0000000400d37308 */ /* 0x000e620000000800 */
[----:B------:R-:W-:Y:S01]  /*f610*/  FMUL.FTZ R28, R132, R164 ;  /* 0x000000a4841c7220 */ /* 0x000fe20000410000 */
[----:B------:R-:W-:Y:S01]  /*f620*/  MOV R164, R138 ;  /* 0x0000008a00a47202 */ /* 0x000fe20000000f00 */
[----:B------:R-:W-:Y:S01]  /*f630*/  FFMA.FTZ R138, R246, c[0x0][0x2d0], -R207 ;  /* 0x0000b400f68a7a23 */ /* 0x000fe200000108cf */
[----:B------:R-:W-:Y:S01]  /*f640*/  MOV R183, R151 ;  /* 0x0000009700b77202 */ /* 0x000fe20000000f00 */
[C---:B------:R-:W-:Y:S01]  /*f650*/  FMUL.FTZ R90, R0.reuse, R90 ;  /* 0x0000005a005a7220 */ /* 0x040fe20000410000 */
[----:B------:R-:W4:Y:S01]  /*f660*/  LDSM.16.MT88.4 R148, [R227+0x100] ;  /* 0x00010000e394783b */ /* 0x000f220000004200 */
[C---:B------:R-:W-:Y:S01]  /*f670*/  FMUL.FTZ R91, R0.reuse, R91 ;  /* 0x0000005b005b7220 */ /* 0x040fe20000410000 */
        /* <DEDUP_REMOVED lines=11> */
[----:B------:R-:W-:Y:S01]  /*f730*/  FMUL.FTZ R4, R134, R140 ;  /* 0x0000008c86047220 */ /* 0x000fe20000410000 */
[----:B------:R-:W-:Y:S01]  /*f740*/  F2FP.PACK_AB R140, R223, R215 ;  /* 0x000000d7df8c723e */ /* 0x000fe200000000ff */
[----:B------:R-:W-:Y:S02]  /*f750*/  FFMA.FTZ R246, R217, c[0x0][0x2d0], -R3 ;  /* 0x0000b400d9f67a23 */ /* 0x000fe40000010803 */
[C---:B------:R-:W-:Y:S02]  /*f760*/  FMUL.FTZ R126, R0.reuse, R126 ;  /* 0x0000007e007e7220 */ /* 0x040fe40000410000 */
[----:B------:R-:W-:Y:S02]  /*f770*/  FMUL.FTZ R127, R0, R127 ;  /* 0x0000007f007f7220 */ /* 0x000fe40000410000 */
[-C--:B--2---:R-:W-:Y:S01]  /*f780*/  HMMA.16816.F32 R4, R140, R20.reuse, R4 ;  /* 0x000000148c04723c */ /* 0x084fe20000001804 */
[----:B------:R-:W-:Y:S04]  /*f790*/  MUFU.EX2 R246, R246 ;  /* 0x000000f600f67308 */ /* 0x000fe80000000800 */
[----:B---3--:R-:W-:Y:S02]  /*f7a0*/  FFMA.FTZ R138, R244, c[0x0][0x2d0], -R207 ;  /* 0x0000b400f48a7a23 */ /* 0x008fe400000108cf */
[--C-:B------:R-:W-:Y:S01]  /*f7b0*/  FFMA.FTZ R244, R216, c[0x0][0x2d0], -R3.reuse ;  /* 0x0000b400d8f47a23 */ /* 0x100fe20000010803 */
[C---:B------:R-:W-:Y:S04]  /*f7c0*/  HMMA.16816.F32 R8, R144.reuse, R20, R8 ;  /* 0x000000149008723c */ /* 0x040fe80000001808 */
[----:B------:R-:W-:Y:S01]  /*f7d0*/  FFMA.FTZ R204, R204, c[0x0][0x2d0], -R3 ;  /* 0x0000b400cccc7a23 */ /* 0x000fe20000010803 */
[----:B------:R-:W-:Y:S02]  /*f7e0*/  MUFU.EX2 R244, R244 ;  /* 0x000000f400f47308 */ /* 0x000fe40000000800 */
[C---:B------:R-:W-:Y:S01]  /*f7f0*/  FMUL.FTZ R20, R134.reuse, R156 ;  /* 0x0000009c86147220 */ /* 0x040fe20000410000 */
[-C--:B------:R-:W-:Y:S04]  /*f800*/  HMMA.16816.F32 R12, R144, R22.reuse, R12 ;  /* 0x00000016900c723c */ /* 0x080fe8000000180c */
[----:B------:R-:W-:Y:S01]  /*f810*/  MOV R156, R152 ;  /* 0x00000098009c7202 */ /* 0x000fe20000000f00 */
[----:B------:R-:W-:Y:S01]  /*f820*/  FMUL.FTZ R21, R134, R157 ;  /* 0x0000009d86157220 */ /* 0x000fe20000410000 */
[----:B------:R-:W-:Y:S01]  /*f830*/  MOV R157, R67 ;  /* 0x00000043009d7202 */ /* 0x000fe20000000f00 */
[C---:B------:R-:W-:Y:S01]  /*f840*/  FMUL.FTZ R67, R133.reuse, R203 ;  /* 0x000000cb85437220 */ /* 0x040fe20000410000 */
[C---:B------:R-:W-:Y:S04]  /*f850*/  HMMA.16816.F32 R16, R140.reuse, R22, R16 ;  /* 0x000000168c10723c */ /* 0x040fe80000001810 */
[--C-:B------:R-:W-:Y:S03]  /*f860*/  FFMA.FTZ R152, R252, c[0x0][0x2d0], -R206.reuse ;  /* 0x0000b400fc987a23 */ /* 0x100fe600000108ce */
[C---:B------:R-:W-:Y:S01]  /*f870*/  FMUL.FTZ R22, R133.reuse, R158 ;  /* 0x0000009e85167220 */ /* 0x040fe20000410000 */
[----:B------:R-:W-:Y:S01]  /*f880*/  MOV R158, R64 ;  /* 0x00000040009e7202 */ /* 0x000fe20000000f00 */
[C---:B------:R-:W-:Y:S01]  /*f890*/  FMUL.FTZ R23, R133.reuse, R159 ;  /* 0x0000009f85177220 */ /* 0x040fe20000410000 */
[----:B------:R-:W-:Y:S02]  /*f8a0*/  MUFU.EX2 R243, R152 ;  /* 0x0000009800f37308 */ /* 0x000fe40000000800 */
[----:B------:R-:W-:Y:S01]  /*f8b0*/  MOV R159, R60 ;  /* 0x0000003c009f7202 */ /* 0x000fe20000000f00 */
[----:B------:R-:W-:Y:S02]  /*f8c0*/  FMUL.FTZ R60, R132, R196 ;  /* 0x000000c4843c7220 */ /* 0x000fe40000410000 */
[C---:B------:R-:W-:Y:S01]  /*f8d0*/  FMUL.FTZ R64, R134.reuse, R200 ;  /* 0x000000c886407220 */ /* 0x040fe20000410000 */
[-C--:B------:R-:W-:Y:S08]  /*f8e0*/  HMMA.16816.F32 R20, R140, R36.reuse, R20 ;  /* 0x000000248c14723c */ /* 0x080ff00000001814 */
[C---:B------:R-:W-:Y:S07]  /*f8f0*/  HMMA.16816.F32 R24, R144.reuse, R36, R24 ;  /* 0x000000249018723c */ /* 0x040fee0000001818 */
[----:B------:R-:W-:Y:S01]  /*f900*/  FMUL.FTZ R37, R134, R173 ;  /* 0x000000ad86257220 */ /* 0x000fe20000410000 */
[-C--:B------:R-:W-:Y:S04]  /*f910*/  HMMA.16816.F32 R28, R144, R38.reuse, R28 ;  /* 0x00000026901c723c */ /* 0x080fe8000000181c */
[----:B------:R-:W-:Y:S01]  /*f920*/  MOV R173, R58 ;  /* 0x0000003a00ad7202 */ /* 0x000fe20000000f00 */
[----:B------:R-:W-:Y:S02]  /*f930*/  FMUL.FTZ R58, R0, R194 ;  /* 0x000000c2003a7220 */ /* 0x000fe40000410000 */
[----:B------:R1:W-:Y:S01]  /*f940*/  MUFU.EX2 R194, R138 ;  /* 0x0000008a00c27308 */ /* 0x0003e20000000800 */
        /* <DEDUP_REMOVED lines=9> */
[----:B------:R-:W-:Y:S01]  /*f9e0*/  FMUL.FTZ R38, R133, R174 ;  /* 0x000000ae85267220 */ /* 0x000fe20000410000 */
[----:B------:R-:W-:Y:S01]  /*f9f0*/  MOV R174, R62 ;  /* 0x0000003e00ae7202 */ /* 0x000fe20000000f00 */
[----:B------:R-:W-:Y:S01]  /*fa00*/  FMUL.FTZ R62, R0, R198 ;  /* 0x000000c6003e7220 */ /* 0x000fe20000410000 */
[----:B------:R-:W-:Y:S04]  /*fa10*/  MOV R183, R176 ;  /* 0x000000b000b77202 */ /* 0x000fe80000000f00 */
        /* <DEDUP_REMOVED lines=8> */
[----:B-1----:R-:W-:Y:S03]  /*faa0*/  FFMA.FTZ R138, R219, c[0x0][0x2d0], -R207 ;  /* 0x0000b400db8a7a23 */ /* 0x002fe600000108cf */
[C---:B------:R-:W-:Y:S01]  /*fab0*/  FMUL.FTZ R54, R133.reuse, R190 ;  /* 0x000000be85367220 */ /* 0x040fe20000410000 */
[----:B------:R-:W-:Y:S01]  /*fac0*/  LDSM.16.MT88.4 R216, [R226+0x3900] ;  /* 0x00390000e2d8783b */ /* 0x000fe20000004200 */
[----:B------:R1:W-:Y:S03]  /*fad0*/  MUFU.EX2 R195, R138 ;  /* 0x0000008a00c37308 */ /* 0x0003e60000000800 */
[----:B------:R-:W-:Y:S07]  /*fae0*/  FMUL.FTZ R55, R133, R191 ;  /* 0x000000bf85377220 */ /* 0x000fee0000410000 */
[-C--:B----4-:R-:W-:Y:S08]  /*faf0*/  HMMA.16816.F32 R52, R140, R148.reuse, R52 ;  /* 0x000000948c34723c */ /* 0x090ff00000001834 */
[C---:B------:R-:W-:Y:S08]  /*fb00*/  HMMA.16816.F32 R56, R144.reuse, R148, R56 ;  /* 0x000000949038723c */ /* 0x040ff00000001838 */
[-C--:B------:R-:W-:Y:S04]  /*fb10*/  HMMA.16816.F32 R60, R144, R150.reuse, R60 ;  /* 0x00000096903c723c */ /* 0x080fe8000000183c */
[--C-:B-1----:R-:W-:Y:S04]  /*fb20*/  FFMA.FTZ R138, R249, c[0x0][0x2d0], -R206.reuse ;  /* 0x0000b400f98a7a23 */ /* 0x102fe800000108ce */
[C---:B------:R-:W-:Y:S01]  /*fb30*/  HMMA.16816.F32 R64, R140.reuse, R150, R64 ;  /* 0x000000968c40723c */ /* 0x040fe20000001840 */
[----:B------:R1:W-:Y:S01]  /*fb40*/  MUFU.EX2 R177, R138 ;  /* 0x0000008a00b17308 */ /* 0x0003e20000000800 */
[----:B------:R-:W2:Y:S02]  /*fb50*/  LDSM.16.MT88.4 R148, [R225+0x2100] ;  /* 0x00210000e194783b */ /* 0x000ea40000004200 */
[--C-:B-1----:R-:W-:Y:S07]  /*fb60*/  FFMA.FTZ R138, R248, c[0x0][0x2d0], -R206.reuse ;  /* 0x0000b400f88a7a23 */ /* 0x102fee00000108ce */
[----:B------:R1:W-:Y:S01]  /*fb70*/  MUFU.EX2 R180, R138 ;  /* 0x0000008a00b47308 */ /* 0x0003e20000000800 */
[-C--:B--2---:R-:W-:Y:S08]  /*fb80*/  HMMA.16816.F32 R68, R140, R148.reuse, R68 ;  /* 0x000000948c44723c */ /* 0x084ff00000001844 */
[C---:B------:R-:W-:Y:S04]  /*fb90*/  HMMA.16816.F32 R72, R144.reuse, R148, R72 ;  /* 0x000000949048723c */ /* 0x040fe80000001848 */
[--C-:B-1----:R-:W-:Y:S04]  /*fba0*/  FFMA.FTZ R138, R247, c[0x0][0x2d0], -R206.reuse ;  /* 0x0000b400f78a7a23 */ /* 0x102fe800000108ce */
[-C--:B------:R-:W-:Y:S01]  /*fbb0*/  HMMA.16816.F32 R76, R144, R150.reuse, R76 ;  /* 0x00000096904c723c */ /* 0x080fe2000000184c */
[----:B------:R1:W-:Y:S07]  /*fbc0*/  MUFU.EX2 R198, R138 ;  /* 0x0000008a00c67308 */ /* 0x0003ee0000000800 */
[C---:B------:R-:W-:Y:S01]  /*fbd0*/  HMMA.16816.F32 R80, R140.reuse, R150, R80 ;  /* 0x000000968c50723c */ /* 0x040fe20000001850 */
[----:B------:R-:W2:Y:S03]  /*fbe0*/  LDSM.16.MT88.4 R148, [R226+0x2100] ;  /* 0x00210000e294783b */ /* 0x000ea60000004200 */
[--C-:B-1----:R-:W-:Y:S01]  /*fbf0*/  FFMA.FTZ R138, R185, c[0x0][0x2d0], -R205.reuse ;  /* 0x0000b400b98a7a23 */ /* 0x102fe200000108cd */
[----:B------:R-:W-:Y:S02]  /*fc00*/  MOV R185, R182 ;  /* 0x000000b600b97202 */ /* 0x000fe40000000f00 */
[----:B------:R-:W-:Y:S01]  /*fc10*/  MOV R182, R175 ;  /* 0x000000af00b67202 */ /* 0x000fe20000000f00 */
[----:B------:R1:W-:Y:S01]  /*fc20*/  MUFU.EX2 R176, R138 ;  /* 0x0000008a00b07308 */ /* 0x0003e20000000800 */
[----:B------:R-:W-:Y:S01]  /*fc30*/  MOV R175, R235 ;  /* 0x000000eb00af7202 */ /* 0x000fe20000000f00 */
[-C--:B--2---:R-:W-:Y:S03]  /*fc40*/  HMMA.16816.F32 R84, R140, R148.reuse, R84 ;  /* 0x000000948c54723c */ /* 0x084fe60000001854 */
[--C-:B-1----:R-:W-:Y:S05]  /*fc50*/  FFMA.FTZ R138, R251, c[0x0][0x2d0], -R205.reuse ;  /* 0x0000b400fb8a7a23 */ /* 0x102fea00000108cd */
[C---:B------:R-:W-:Y:S01]  /*fc60*/  HMMA.16816.F32 R88, R144.reuse, R148, R88 ;  /* 0x000000949058723c */ /* 0x040fe20000001858 */
[----:B------:R1:W2:Y:S07]  /*fc70*/  MUFU.EX2 R235, R138 ;  /* 0x0000008a00eb7308 */ /* 0x0002ae0000000800 */
[-C--:B------:R-:W-:Y:S08]  /*fc80*/  HMMA.16816.F32 R92, R144, R150.reuse, R92 ;  /* 0x00000096905c723c */ /* 0x080ff0000000185c */
[C---:B------:R-:W-:Y:S01]  /*fc90*/  HMMA.16816.F32 R96, R140.reuse, R150, R96 ;  /* 0x000000968c60723c */ /* 0x040fe20000001860 */
[----:B------:R-:W3:Y:S03]  /*fca0*/  LDSM.16.MT88.4 R148, [R228+0x2100] ;  /* 0x00210000e494783b */ /* 0x000ee60000004200 */
[--C-:B-1----:R-:W-:Y:S04]  /*fcb0*/  FFMA.FTZ R138, R250, c[0x0][0x2d0], -R205.reuse ;  /* 0x0000b400fa8a7a23 */ /* 0x102fe800000108cd */
[----:B------:R1:W-:Y:S04]  /*fcc0*/  MUFU.EX2 R179, R138 ;  /* 0x0000008a00b37308 */ /* 0x0003e80000000800 */
[--C-:B-1----:R-:W-:Y:S01]  /*fcd0*/  FFMA.FTZ R138, R187, c[0x0][0x2d0], -R205.reuse ;  /* 0x0000b400bb8a7a23 */ /* 0x102fe200000108cd */
[----:B------:R-:W-:Y:S02]  /*fce0*/  MOV R187, R186 ;  /* 0x000000ba00bb7202 */ /* 0x000fe40000000f00 */
[----:B------:R-:W-:Y:S01]  /*fcf0*/  MOV R186, R185 ;  /* 0x000000b900ba7202 */ /* 0x000fe20000000f00 */
[-C--:B---3--:R-:W-:Y:S02]  /*fd00*/  HMMA.16816.F32 R100, R140, R148.reuse, R100 ;  /* 0x000000948c64723c */ /* 0x088fe40000001864 */
[----:B------:R1:W-:Y:S01]  /*fd10*/  MUFU.EX2 R199, R138 ;  /* 0x0000008a00c77308 */ /* 0x0003e20000000800 */
[----:B------:R-:W-:Y:S02]  /*fd20*/  MOV R185, R184 ;  /* 0x000000b800b97202 */ /* 0x000fe40000000f00 */
[----:B------:R-:W-:Y:S02]  /*fd30*/  MOV R184, R183 ;  /* 0x000000b700b87202 */ /* 0x000fe40000000f00 */
[----:B------:R-:W-:Y:S01]  /*fd40*/  MOV R183, R182 ;  /* 0x000000b600b77202 */ /* 0x000fe20000000f00 */
[C---:B------:R-:W-:Y:S04]  /*fd50*/  HMMA.16816.F32 R104, R144.reuse, R148, R104 ;  /* 0x000000949068723c */ /* 0x040fe80000001868 */
[----:B------:R-:W-:Y:S02]  /*fd60*/  MOV R182, R175 ;  /* 0x000000af00b67202 */ /* 0x000fe40000000f00 */
[----:B------:R-:W-:Y:S02]  /*fd70*/  MOV R175, R174 ;  /* 0x000000ae00af7202 */ /* 0x000fe40000000f00 */
[-C--:B------:R-:W-:Y:S04]  /*fd80*/  HMMA.16816.F32 R108, R144, R150.reuse, R108 ;  /* 0x00000096906c723c */ /* 0x080fe8000000186c */
[----:B------:R-:W-:Y:S01]  /*fd90*/  MOV R174, R173 ;  /* 0x000000ad00ae7202 */ /* 0x000fe20000000f00 */
[--C-:B------:R-:W-:Y:S01]  /*fda0*/  FFMA.FTZ R152, R175, c[0x0][0x2d0], -R206.reuse ;  /* 0x0000b400af987a23 */ /* 0x100fe200000108ce */
[----:B------:R-:W-:Y:S01]  /*fdb0*/  MOV R173, R172 ;  /* 0x000000ac00ad7202 */ /* 0x000fe20000000f00 */
[----:B------:R-:W-:Y:S01]  /*fdc0*/  FFMA.FTZ R175, R155, c[0x0][0x2d0], -R205 ;  /* 0x0000b4009baf7a23 */ /* 0x000fe200000108cd */
[C---:B------:R-:W-:Y:S01]  /*fdd0*/  HMMA.16816.F32 R112, R140.reuse, R150, R112 ;  /* 0x000000968c70723c */ /* 0x040fe20000001870 */
[----:B------:R-:W3:Y:S02]  /*fde0*/  LDSM.16.MT88.4 R148, [R227+0x2100] ;  /* 0x00210000e394783b */ /* 0x000ee40000004200 */
[----:B------:R-:W-:Y:S01]  /*fdf0*/  MUFU.EX2 R252, R175 ;  /* 0x000000af00fc7308 */ /* 0x000fe20000000800 */
[----:B------:R-:W-:Y:S01]  /*fe00*/  MOV R172, R166 ;  /* 0x000000a600ac7202 */ /* 0x000fe20000000f00 */
[--C-:B-1----:R-:W-:Y:S01]  /*fe10*/  FFMA.FTZ R138, R187, c[0x0][0x2d0], -R3.reuse ;  /* 0x0000b400bb8a7a23 */ /* 0x102fe20000010803 */
[----:B------:R-:W-:Y:S02]  /*fe20*/  MOV R187, R185 ;  /* 0x000000b900bb7202 */ /* 0x000fe40000000f00 */
[----:B------:R-:W-:Y:S04]  /*fe30*/  MOV R185, R183 ;  /* 0x000000b700b97202 */ /* 0x000fe80000000f00 */
[----:B------:R-:W-:Y:S02]  /*fe40*/  MOV R183, R174 ;  /* 0x000000ae00b77202 */ /* 0x000fe40000000f00 */
[----:B------:R-:W-:Y:S02]  /*fe50*/  MOV R174, R172 ;  /* 0x000000ac00ae7202 */ /* 0x000fe40000000f00 */
[----:B------:R-:W-:Y:S02]  /*fe60*/  MOV R172, R164 ;  /* 0x000000a400ac7202 */ /* 0x000fe40000000f00 */
[----:B------:R1:W-:Y:S01]  /*fe70*/  MUFU.EX2 R164, R138 ;  /* 0x0000008a00a47308 */ /* 0x0003e20000000800 */
[----:B------:R-:W-:Y:S02]  /*fe80*/  MOV R166, R128 ;  /* 0x0000008000a67202 */ /* 0x000fe40000000f00 */
[----:B------:R-:W4:Y:S01]  /*fe90*/  LDL.LU R128, [R1+0x80] ;  /* 0x0000800001807983 */ /* 0x000f220000300800 */
[----:B------:R-:W-:Y:S02]  /*fea0*/  MOV R188, R186 ;  /* 0x000000ba00bc7202 */ /* 0x000fe40000000f00 */
[----:B------:R-:W-:Y:S02]  /*feb0*/  MOV R186, R184 ;  /* 0x000000b800ba7202 */ /* 0x000fe40000000f00 */
[----:B------:R-:W-:Y:S02]  /*fec0*/  MOV R184, R173 ;  /* 0x000000ad00b87202 */ /* 0x000fe40000000f00 */
[----:B------:R-:W-:Y:S02]  /*fed0*/  MOV R173, R129 ;  /* 0x0000008100ad7202 */ /* 0x000fe40000000f00 */
[----:B------:R-:W4:Y:S01]  /*fee0*/  LDL.LU R129, [R1+0x7c] ;  /* 0x00007c0001817983 */ /* 0x000f220000300800 */
[-C--:B---3--:R-:W-:Y:S03]  /*fef0*/  HMMA.16816.F32 R116, R140, R148.reuse, R116 ;  /* 0x000000948c74723c */ /* 0x088fe60000001874 */
[--C-:B-1----:R-:W-:Y:S01]  /*ff00*/  FFMA.FTZ R138, R188, c[0x0][0x2d0], -R3.reuse ;  /* 0x0000b400bc8a7a23 */ /* 0x102fe20000010803 */
[----:B------:R-:W-:Y:S02]  /*ff10*/  MOV R188, R187 ;  /* 0x000000bb00bc7202 */ /* 0x000fe40000000f00 */
[----:B------:R-:W-:Y:S01]  /*ff20*/  MOV R187, R186 ;  /* 0x000000ba00bb7202 */ /* 0x000fe20000000f00 */
[----:B------:R1:W3:Y:S01]  /*ff30*/  MUFU.EX2 R201, R138 ;  /* 0x0000008a00c97308 */ /* 0x0002e20000000800 */
[C---:B------:R-:W-:Y:S04]  /*ff40*/  HMMA.16816.F32 R120, R144.reuse, R148, R120 ;  /* 0x000000949078723c */ /* 0x040fe80000001878 */
[----:B------:R-:W-:Y:S02]  /*ff50*/  MOV R186, R185 ;  /* 0x000000b900ba7202 */ /* 0x000fe40000000f00 */
[----:B------:R-:W-:Y:S02]  /*ff60*/  MOV R185, R174 ;  /* 0x000000ae00b97202 */ /* 0x000fe40000000f00 */
[-C--:B------:R-:W-:Y:S01]  /*ff70*/  HMMA.16816.F32 R124, R144, R150.reuse, R124 ;  /* 0x00000096907c723c */ /* 0x080fe2000000187c */
[----:B------:R-:W4:Y:S03]  /*ff80*/  LDSM.16.MT88.4 R144, [R225+0x900] ;  /* 0x00090000e190783b */ /* 0x000f260000004200 */
[----:B------:R-:W-:Y:S02]  /*ff90*/  MOV R174, R153 ;  /* 0x0000009900ae7202 */ /* 0x000fe40000000f00 */
[----:B------:R-:W-:Y:S02]  /*ffa0*/  MOV R153, R130 ;  /* 0x0000008200997202 */ /* 0x000fe40000000f00 */
[----:B------:R-:W-:Y:S01]  /*ffb0*/  MOV R189, R186 ;  /* 0x000000ba00bd7202 */ /* 0x000fe20000000f00 */
[----:B------:R-:W4:Y:S03]  /*ffc0*/  LDL.LU R130, [R1+0x78] ;  /* 0x0000780001827983 */ /* 0x000f260000300800 */
[----:B------:R-:W-:Y:S01]  /*ffd0*/  MOV R186, R171 ;  /* 0x000000ab00ba7202 */ /* 0x000fe20000000f00 */
[--C-:B------:R-:W-:Y:S01]  /*ffe0*/  FFMA.FTZ R153, R153, c[0x0][0x2d0], -R206.reuse ;  /* 0x0000b40099997a23 */ /* 0x100fe200000108ce */
[----:B------:R-:W-:Y:S01]  /*fff0*/  MOV R171, R131 ;  /* 0x0000008300ab7202 */ /* 0x000fe20000000f00 */
[--C-:B-1----:R-:W-:Y:S01]  /*10000*/  FFMA.FTZ R138, R188, c[0x0][0x2d0], -R3.reuse ;  /* 0x0000b400bc8a7a23 */ /* 0x102fe20000010803 */
[----:B------:R-:W4:Y:S01]  /*10010*/  LDL.LU R131, [R1+0x74] ;  /* 0x0000740001837983 */ /* 0x000f220000300800 */
[----:B--2---:R-:W-:Y:S02]  /*10020*/  F2FP.PACK_AB R148, R235, R176 ;  /* 0x000000b0eb94723e */ /* 0x004fe400000000ff */
[----:B------:R1:W-:Y:S01]  /*10030*/  MUFU.EX2 R188, R138 ;  /* 0x0000008a00bc7308 */ /* 0x0003e20000000800 */
[----:B---3--:R-:W-:Y:S01]  /*10040*/  F2FP.PACK_AB R149, R201, R164 ;  /* 0x000000a4c995723e */ /* 0x008fe200000000ff */
[----:B-1----:R-:W-:Y:S08]  /*10050*/  FFMA.FTZ R138, R189, c[0x0][0x2d0], -R3 ;  /* 0x0000b400bd8a7a23 */ /* 0x002ff00000010803 */
[----:B------:R1:W2:Y:S02]  /*10060*/  MUFU.EX2 R200, R138 ;  /* 0x0000008a00c87308 */ /* 0x0002a40000000800 */
[--C-:B-1----:R-:W-:Y:S08]  /*10070*/  FFMA.FTZ R138, R187, c[0x0][0x2d0], -R207.reuse ;  /* 0x0000b400bb8a7a23 */ /* 0x102ff000000108cf */
[----:B------:R-:W-:Y:S10]  /*10080*/  MUFU.EX2 R187, R153 ;  /* 0x0000009900bb7308 */ /* 0x000ff40000000800 */
[----:B------:R1:W-:Y:S02]  /*10090*/  MUFU.EX2 R202, R138 ;  /* 0x0000008a00ca7308 */ /* 0x0003e40000000800 */
[--C-:B-1----:R-:W-:Y:S08]  /*100a0*/  FFMA.FTZ R138, R185, c[0x0][0x2d0], -R207.reuse ;  /* 0x0000b400b98a7a23 */ /* 0x102ff000000108cf */
[----:B------:R1:W3:Y:S02]  /*100b0*/  MUFU.EX2 R185, R138 ;  /* 0x0000008a00b97308 */ /* 0x0002e40000000800 */
[--C-:B-1----:R-:W-:Y:S08]  /*100c0*/  FFMA.FTZ R138, R186, c[0x0][0x2d0], -R207.reuse ;  /* 0x0000b400ba8a7a23 */ /* 0x102ff000000108cf */
[----:B------:R1:W-:Y:S02]  /*100d0*/  MUFU.EX2 R192, R138 ;  /* 0x0000008a00c07308 */ /* 0x0003e40000000800 */
[----:B-1----:R-:W-:Y:S08]  /*100e0*/  FFMA.FTZ R138, R184, c[0x0][0x2d0], -R207 ;  /* 0x0000b400b88a7a23 */ /* 0x002ff000000108cf */
[----:B------:R1:W-:Y:S02]  /*100f0*/  MUFU.EX2 R189, R138 ;  /* 0x0000008a00bd7308 */ /* 0x0003e40000000800 */
[--C-:B-1----:R-:W-:Y:S08]  /*10100*/  FFMA.FTZ R138, R183, c[0x0][0x2d0], -R206.reuse ;  /* 0x0000b400b78a7a23 */ /* 0x102ff000000108ce */
[----:B------:R-:W-:Y:S10]  /*10110*/  MUFU.EX2 R183, R152 ;  /* 0x0000009800b77308 */ /* 0x000ff40000000800 */
[----:B------:R1:W-:Y:S02]  /*10120*/  MUFU.EX2 R184, R138 ;  /* 0x0000008a00b87308 */ /* 0x0003e40000000800 */
[--C-:B-1----:R-:W-:Y:S08]  /*10130*/  FFMA.FTZ R138, R182, c[0x0][0x2d0], -R206.reuse ;  /* 0x0000b400b68a7a23 */ /* 0x102ff000000108ce */
[----:B------:R1:W-:Y:S02]  /*10140*/  MUFU.EX2 R191, R138 ;  /* 0x0000008a00bf7308 */ /* 0x0003e40000000800 */
[--C-:B-1----:R-:W-:Y:S02]  /*10150*/  FFMA.FTZ R138, R174, c[0x0][0x2d0], -R205.reuse ;  /* 0x0000b400ae8a7a23 */ /* 0x102fe400000108cd */
[--C-:B------:R-:W-:Y:S06]  /*10160*/  FFMA.FTZ R174, R158, c[0x0][0x2d0], -R205.reuse ;  /* 0x0000b4009eae7a23 */ /* 0x100fec00000108cd */
[----:B------:R1:W-:Y:S01]  /*10170*/  MUFU.EX2 R186, R138 ;  /* 0x0000008a00ba7308 */ /* 0x0003e20000000800 */
[C---:B----4-:R-:W-:Y:S09]  /*10180*/  FMUL.FTZ R128, R134.reuse, R128 ;  /* 0x0000008086807220 */ /* 0x050ff20000410000 */
[----:B------:R-:W-:Y:S01]  /*10190*/  MUFU.EX2 R174, R174 ;  /* 0x000000ae00ae7308 */ /* 0x000fe20000000800 */
[----:B------:R-:W-:Y:S02]  /*101a0*/  FMUL.FTZ R129, R134, R129 ;  /* 0x0000008186817220 */ /* 0x000fe40000410000 */
[----:B-1----:R-:W-:Y:S02]  /*101b0*/  FFMA.FTZ R138, R173, c[0x0][0x2d0], -R205 ;  /* 0x0000b400ad8a7a23 */ /* 0x002fe400000108cd */
[----:B------:R-:W-:Y:S05]  /*101c0*/  FFMA.FTZ R173, R169, c[0x0][0x2d0], -R207 ;  /* 0x0000b400a9ad7a23 */ /* 0x000fea00000108cf */
[----:B------:R1:W-:Y:S01]  /*101d0*/  MUFU.EX2 R193, R138 ;  /* 0x0000008a00c17308 */ /* 0x0003e20000000800 */
[--C-:B------:R-:W-:Y:S02]  /*101e0*/  FFMA.FTZ R169, R165, c[0x0][0x2d0], -R206.reuse ;  /* 0x0000b400a5a97a23 */ /* 0x100fe400000108ce */
[--C-:B------:R-:W-:Y:S07]  /*101f0*/  FFMA.FTZ R165, R159, c[0x0][0x2d0], -R205.reuse ;  /* 0x0000b4009fa57a23 */ /* 0x100fee00000108cd */
[----:B------:R-:W-:Y:S10]  /*10200*/  MUFU.EX2 R196, R169 ;  /* 0x000000a900c47308 */ /* 0x000ff40000000800 */
[----:B------:R-:W-:Y:S01]  /*10210*/  MUFU.EX2 R197, R165 ;  /* 0x000000a500c57308 */ /* 0x000fe20000000800 */
[----:B------:R-:W-:Y:S02]  /*10220*/  FMUL.FTZ R130, R133, R130 ;  /* 0x0000008285827220 */ /* 0x000fe40000410000 */
[----:B-1----:R-:W-:Y:S02]  /*10230*/  FFMA.FTZ R138, R172, c[0x0][0x2d0], -R205 ;  /* 0x0000b400ac8a7a23 */ /* 0x002fe400000108cd */
[----:B------:R-:W-:Y:S02]  /*10240*/  FFMA.FTZ R172, R168, c[0x0][0x2d0], -R207 ;  /* 0x0000b400a8ac7a23 */ /* 0x000fe400000108cf */
[--C-:B------:R-:W-:Y:S02]  /*10250*/  FFMA.FTZ R168, R163, c[0x0][0x2d0], -R206.reuse ;  /* 0x0000b400a3a87a23 */ /* 0x100fe400000108ce */
[----:B------:R-:W-:Y:S01]  /*10260*/  FMUL.FTZ R131, R133, R131 ;  /* 0x0000008385837220 */ /* 0x000fe20000410000 */
[----:B------:R1:W-:Y:S06]  /*10270*/  MUFU.EX2 R190, R138 ;  /* 0x0000008a00be7308 */ /* 0x0003ec0000000800 */
[----:B------:R-:W-:Y:S04]  /*10280*/  HMMA.16816.F32 R128, R140, R150, R128 ;  /* 0x000000968c80723c */ /* 0x000fe80000001880 */
[----:B------:R-:W4:Y:S03]  /*10290*/  MUFU.EX2 R168, R168 ;  /* 0x000000a800a87308 */ /* 0x000f260000000800 */
[----:B------:R-:W-:Y:S02]  /*102a0*/  F2FP.PACK_AB R141, R243, R177 ;  /* 0x000000b1f38d723e */ /* 0x000fe400000000ff */
[----:B------:R-:W-:Y:S03]  /*102b0*/  F2FP.PACK_AB R140, R194, R178 ;  /* 0x000000b2c28c723e */ /* 0x000fe600000000ff */
[----:B------:R-:W-:Y:S02]  /*102c0*/  F2FP.PACK_AB R142, R195, R181 ;  /* 0x000000b5c38e723e */ /* 0x000fe400000000ff */
[----:B------:R-:W-:Y:S01]  /*102d0*/  F2FP.PACK_AB R143, R198, R180 ;  /* 0x000000b4c68f723e */ /* 0x000fe200000000ff */
[----:B------:R-:W-:Y:S01]  /*102e0*/  MUFU.EX2 R173, R173 ;  /* 0x000000ad00ad7308 */ /* 0x000fe20000000800 */
[----:B------:R-:W-:Y:S02]  /*102f0*/  F2FP.PACK_AB R150, R199, R179 ;  /* 0x000000b3c796723e */ /* 0x000fe400000000ff */
[----:B--2---:R-:W-:Y:S01]  /*10300*/  F2FP.PACK_AB R151, R200, R188 ;  /* 0x000000bcc897723e */ /* 0x004fe200000000ff */
[--C-:B-1----:R-:W-:Y:S01]  /*10310*/  FFMA.FTZ R138, R171, c[0x0][0x2d0], -R205.reuse ;  /* 0x0000b400ab8a7a23 */ /* 0x102fe200000108cd */
[----:B---3--:R-:W-:Y:S01]  /*10320*/  MOV R165, R185 ;  /* 0x000000b900a57202 */ /* 0x008fe20000000f00 */
[-C--:B------:R-:W-:Y:S03]  /*10330*/  HMMA.16816.F32 R4, R140, R144.reuse, R4 ;  /* 0x000000908c04723c */ /* 0x080fe60000001804 */
[----:B------:R-:W-:Y:S01]  /*10340*/  FFMA.FTZ R205, R154, c[0x0][0x2d0], -R205 ;  /* 0x0000b4009acd7a23 */ /* 0x000fe200000108cd */
[----:B------:R1:W2:Y:S01]  /*10350*/  MUFU.EX2 R182, R138 ;  /* 0x0000008a00b67308 */ /* 0x0002a20000000800 */
[----:B------:R-:W-:Y:S01]  /*10360*/  LDSM.16.MT88.4 R152, [R226+0x1100] ;  /* 0x00110000e298783b */ /* 0x000fe20000004200 */
[----:B------:R-:W-:Y:S01]  /*10370*/  FFMA.FTZ R171, R167, c[0x0][0x2d0], -R207 ;  /* 0x0000b400a7ab7a23 */ /* 0x000fe200000108cf */
[----:B----4-:R-:W-:Y:S01]  /*10380*/  MOV R175, R168 ;  /* 0x000000a800af7202 */ /* 0x010fe20000000f00 */
[C---:B------:R-:W-:Y:S04]  /*10390*/  HMMA.16816.F32 R8, R148.reuse, R144, R8 ;  /* 0x000000909408723c */ /* 0x040fe80000001808 */
[--C-:B------:R-:W-:Y:S02]  /*103a0*/  FFMA.FTZ R167, R162, c[0x0][0x2d0], -R206.reuse ;  /* 0x0000b400a2a77a23 */ /* 0x100fe400000108ce */
[----:B------:R3:W-:Y:S02]  /*103b0*/  MUFU.EX2 R251, R205 ;  /* 0x000000cd00fb7308 */ /* 0x0007e40000000800 */
[-C--:B------:R-:W-:Y:S08]  /*103c0*/  HMMA.16816.F32 R12, R148, R146.reuse, R12 ;  /* 0x00000092940c723c */ /* 0x080ff0000000180c */
[C---:B------:R-:W-:Y:S01]  /*103d0*/  HMMA.16816.F32 R16, R140.reuse, R146, R16 ;  /* 0x000000928c10723c */ /* 0x040fe20000001810 */
[----:B------:R-:W4:Y:S01]  /*103e0*/  LDSM.16.MT88.4 R144, [R226+0x900] ;  /* 0x00090000e290783b */ /* 0x000f220000004200 */
[----:B------:R-:W-:Y:S02]  /*103f0*/  MUFU.EX2 R172, R172 ;  /* 0x000000ac00ac7308 */ /* 0x000fe40000000800 */
[----:B-1----:R-:W-:Y:S02]  /*10400*/  FFMA.FTZ R138, R170, c[0x0][0x2d0], -R3 ;  /* 0x0000b400aa8a7a23 */ /* 0x002fe40000010803 */
[----:B------:R-:W-:Y:S02]  /*10410*/  FFMA.FTZ R170, R166, c[0x0][0x2d0], -R207 ;  /* 0x0000b400a6aa7a23 */ /* 0x000fe400000108cf */
[----:B------:R-:W-:Y:S04]  /*10420*/  FFMA.FTZ R166, R161, c[0x0][0x2d0], -R206 ;  /* 0x0000b400a1a67a23 */ /* 0x000fe800000108ce */
[----:B------:R-:W-:Y:S01]  /*10430*/  MUFU.EX2 R206, R171 ;  /* 0x000000ab00ce7308 */ /* 0x000fe20000000800 */
[----:B---3--:R-:W-:Y:S09]  /*10440*/  F2FP.PACK_AB R205, R175, R196 ;  /* 0x000000c4afcd723e */ /* 0x008ff200000000ff */
[----:B------:R1:W-:Y:S10]  /*10450*/  MUFU.EX2 R248, R138 ;  /* 0x0000008a00f87308 */ /* 0x0003f40000000800 */
[----:B------:R-:W-:Y:S01]  /*10460*/  MUFU.EX2 R166, R166 ;  /* 0x000000a600a67308 */ /* 0x000fe20000000800 */
[-C--:B----4-:R-:W-:Y:S03]  /*10470*/  HMMA.16816.F32 R20, R140, R144.reuse, R20 ;  /* 0x000000908c14723c */ /* 0x090fe60000001814 */
[--C-:B-1----:R-:W-:Y:S02]  /*10480*/  FFMA.FTZ R138, R157, c[0x0][0x2d0], -R3.reuse ;  /* 0x0000b4009d8a7a23 */ /* 0x102fe40000010803 */
[----:B------:R-:W3:Y:S03]  /*10490*/  LDL.LU R157, [R1+0x10] ;  /* 0x00001000019d7983 */ /* 0x000ee60000300800 */
[C---:B------:R-:W-:Y:S01]  /*104a0*/  HMMA.16816.F32 R24, R148.reuse, R144, R24 ;  /* 0x000000909418723c */ /* 0x040fe20000001818 */
[----:B------:R1:W-:Y:S07]  /*104b0*/  MUFU.EX2 R249, R138 ;  /* 0x0000008a00f97308 */ /* 0x0003ee0000000800 */
[-C--:B------:R-:W-:Y:S08]  /*104c0*/  HMMA.16816.F32 R28, R148, R146.reuse, R28 ;  /* 0x00000092941c723c */ /* 0x080ff0000000181c */
[C---:B------:R-:W-:Y:S01]  /*104d0*/  HMMA.16816.F32 R32, R140.reuse, R146, R32 ;  /* 0x000000928c20723c */ /* 0x040fe20000001820 */
[----:B------:R-:W4:Y:S03]  /*104e0*/  LDSM.16.MT88.4 R144, [R228+0x900] ;  /* 0x00090000e490783b */ /* 0x000f260000004200 */
[--C-:B-1----:R-:W-:Y:S05]  /*104f0*/  FFMA.FTZ R138, R156, c[0x0][0x2d0], -R3.reuse ;  /* 0x0000b4009c8a7a23 */ /* 0x102fea0000010803 */
[----:B------:R-:W2:Y:S01]  /*10500*/  LDL.LU R156, [R1+0x18] ;  /* 0x00001800019c7983 */ /* 0x000ea20000300800 */
[----:B------:R1:W-:Y:S02]  /*10510*/  MUFU.EX2 R247, R138 ;  /* 0x0000008a00f77308 */ /* 0x0003e40000000800 */
[--C-:B-1----:R-:W-:Y:S02]  /*10520*/  FFMA.FTZ R138, R160, c[0x0][0x2d0], -R3.reuse ;  /* 0x0000b400a08a7a23 */ /* 0x102fe40000010803 */
[----:B------:R-:W-:Y:S01]  /*10530*/  LDSM.16.MT88.4 R160, [R227+0x1100] ;  /* 0x00110000e3a0783b */ /* 0x000fe20000004200 */
[----:B------:R-:W-:Y:S01]  /*10540*/  FFMA.FTZ R3, R139, c[0x0][0x2d0], -R3 ;  /* 0x0000b4008b037a23 */ /* 0x000fe20000010803 */
[-C--:B----4-:R-:W-:Y:S04]  /*10550*/  HMMA.16816.F32 R36, R140, R144.reuse, R36 ;  /* 0x000000908c24723c */ /* 0x090fe80000001824 */
[----:B------:R2:W1:Y:S04]  /*10560*/  MUFU.EX2 R250, R138 ;  /* 0x0000008a00fa7308 */ /* 0x0004680000000800 */
[C---:B------:R-:W-:Y:S08]  /*10570*/  HMMA.16816.F32 R40, R148.reuse, R144, R40 ;  /* 0x000000909428723c */ /* 0x040ff00000001828 */
[-C--:B------:R-:W-:Y:S08]  /*10580*/  HMMA.16816.F32 R44, R148, R146.reuse, R44 ;  /* 0x00000092942c723c */ /* 0x080ff0000000182c */
[C---:B------:R-:W-:Y:S01]  /*10590*/  HMMA.16816.F32 R48, R140.reuse, R146, R48 ;  /* 0x000000928c30723c */ /* 0x040fe20000001830 */
[----:B------:R-:W4:Y:S07]  /*105a0*/  LDSM.16.MT88.4 R144, [R227+0x900] ;  /* 0x00090000e390783b */ /* 0x000f2e0000004200 */
[-C--:B----4-:R-:W-:Y:S08]  /*105b0*/  HMMA.16816.F32 R52, R140, R144.reuse, R52 ;  /* 0x000000908c34723c */ /* 0x090ff00000001834 */
        /* <DEDUP_REMOVED lines=13> */
[----:B------:R-:W4:Y:S03]  /*10690*/  LDSM.16.MT88.4 R144, [R228+0x2900] ;  /* 0x00290000e490783b */ /* 0x000f260000004200 */
[----:B---3--:R-:W-:Y:S04]  /*106a0*/  FFMA.FTZ R139, R134, R157, R215 ;  /* 0x0000009d868b7223 */ /* 0x008fe800000100d7 */
[-C--:B----4-:R-:W-:Y:S08]  /*106b0*/  HMMA.16816.F32 R100, R140, R144.reuse, R100 ;  /* 0x000000908c64723c */ /* 0x090ff00000001864 */
[C---:B------:R-:W-:Y:S04]  /*106c0*/  HMMA.16816.F32 R104, R148.reuse, R144, R104 ;  /* 0x000000909468723c */ /* 0x040fe80000001868 */
[----:B--2---:R-:W-:Y:S02]  /*106d0*/  FFMA.FTZ R138, R133, R156, R214 ;  /* 0x0000009c858a7223 */ /* 0x004fe400000100d6 */
[----:B------:R-:W-:Y:S02]  /*106e0*/  LDSM.16.MT88.4 R156, [R228+0x1100] ;  /* 0x00110000e49c783b */ /* 0x000fe40000004200 */
[-C--:B------:R-:W-:Y:S08]  /*106f0*/  HMMA.16816.F32 R108, R148, R146.reuse, R108 ;  /* 0x00000092946c723c */ /* 0x080ff0000000186c */
[C---:B------:R-:W-:Y:S01]  /*10700*/  HMMA.16816.F32 R112, R140.reuse, R146, R112 ;  /* 0x000000928c70723c */ /* 0x040fe20000001870 */
[----:B------:R-:W2:Y:S07]  /*10710*/  LDSM.16.MT88.4 R144, [R227+0x2900] ;  /* 0x00290000e390783b */ /* 0x000eae0000004200 */
[-C--:B--2---:R-:W-:Y:S08]  /*10720*/  HMMA.16816.F32 R116, R140, R144.reuse, R116 ;  /* 0x000000908c74723c */ /* 0x084ff00000001874 */
[C---:B------:R-:W-:Y:S01]  /*10730*/  HMMA.16816.F32 R120, R148.reuse, R144, R120 ;  /* 0x000000909478723c */ /* 0x040fe20000001878 */
[----:B------:R-:W2:Y:S04]  /*10740*/  LDL.LU R145, [R1+0x14] ;  /* 0x0000140001917983 */ /* 0x000ea80000300800 */
[----:B------:R-:W3:Y:S03]  /*10750*/  LDL.LU R144, [R1+0x1c] ;  /* 0x00001c0001907983 */ /* 0x000ee60000300800 */
[-C--:B------:R-:W-:Y:S01]  /*10760*/  HMMA.16816.F32 R124, R148, R146.reuse, R124 ;  /* 0x00000092947c723c */ /* 0x080fe2000000187c */
[----:B------:R-:W4:Y:S07]  /*10770*/  LDSM.16.MT88.4 R148, [R225+0x1100] ;  /* 0x00110000e194783b */ /* 0x000f2e0000004200 */
[----:B------:R-:W-:Y:S07]  /*10780*/  HMMA.16816.F32 R128, R140, R146, R128 ;  /* 0x000000928c80723c */ /* 0x000fee0000001880 */
[----:B------:R-:W-:Y:S02]  /*10790*/  F2FP.PACK_AB R140, R185, R202 ;  /* 0x000000cab98c723e */ /* 0x000fe400000000ff */
[----:B------:R-:W-:Y:S03]  /*107a0*/  F2FP.PACK_AB R141, R184, R187 ;  /* 0x000000bbb88d723e */ /* 0x000fe600000000ff */
[----:B------:R-:W-:Y:S02]  /*107b0*/  F2FP.PACK_AB R142, R189, R192 ;  /* 0x000000c0bd8e723e */ /* 0x000fe400000000ff */
[----:B------:R-:W-:Y:S02]  /*107c0*/  F2FP.PACK_AB R143, R183, R191 ;  /* 0x000000bfb78f723e */ /* 0x000fe400000000ff */
[----:B------:R-:W-:Y:S02]  /*107d0*/  F2FP.PACK_AB R146, R182, R190 ;  /* 0x000000beb692723e */ /* 0x000fe400000000ff */
[----:B-1----:R-:W-:Y:S03]  /*107e0*/  F2FP.PACK_AB R147, R250, R247 ;  /* 0x000000f7fa93723e */ /* 0x002fe600000000ff */
[-C--:B----4-:R-:W-:Y:S03]  /*107f0*/  HMMA.16816.F32 R4, R140, R148.reuse, R4 ;  /* 0x000000948c04723c */ /* 0x090fe60000001804 */
[----:B--2---:R-:W-:Y:S01]  /*10800*/  FFMA.FTZ R133, R132, R145, R212 ;  /* 0x0000009184857223 */ /* 0x004fe200000100d4 */
[----:B------:R-:W-:Y:S01]  /*10810*/  F2FP.PACK_AB R145, R249, R248 ;  /* 0x000000f8f991723e */ /* 0x000fe200000000ff */
[----:B------:R1:W2:Y:S01]  /*10820*/  MUFU.EX2 R132, R170 ;  /* 0x000000aa00847308 */ /* 0x0002a20000000800 */
[----:B---3--:R-:W-:Y:S01]  /*10830*/  FFMA.FTZ R134, R0, R144, R208 ;  /* 0x0000009000867223 */ /* 0x008fe200000100d0 */
[----:B------:R-:W-:Y:S01]  /*10840*/  F2FP.PACK_AB R144, R193, R186 ;  /* 0x000000bac190723e */ /* 0x000fe200000000ff */
[----:B------:R-:W-:Y:S01]  /*10850*/  FADD.FTZ R0, R222, R138 ;  /* 0x0000008ade007221 */ /* 0x000fe20000010000 */
[----:B------:R-:W-:Y:S03]  /*10860*/  F2FP.PACK_AB R208, R174, R197 ;  /* 0x000000c5aed0723e */ /* 0x000fe600000000ff */
[----:B------:R-:W-:Y:S02]  /*10870*/  FADD.FTZ R133, R213, R133 ;  /* 0x00000085d5857221 */ /* 0x000fe40000010000 */
[----:B------:R-:W-:Y:S01]  /*10880*/  LDSM.16.MT88.4 R212, [R225+0x3900] ;  /* 0x00390000e1d4783b */ /* 0x000fe20000004200 */
[----:B------:R-:W-:Y:S01]  /*10890*/  FADD.FTZ R0, R231, R0 ;  /* 0x00000000e7007221 */ /* 0x000fe20000010000 */
[C---:B------:R-:W-:Y:S01]  /*108a0*/  HMMA.16816.F32 R8, R144.reuse, R148, R8 ;  /* 0x000000949008723c */ /* 0x040fe20000001808 */
[----:B------:R3:W-:Y:S03]  /*108b0*/  MUFU.EX2 R138, R3 ;  /* 0x00000003008a7308 */ /* 0x0007e60000000800 */
[----:B------:R-:W-:Y:S02]  /*108c0*/  FADD.FTZ R133, R220, R133 ;  /* 0x00000085dc857221 */ /* 0x000fe40000010000 */
[----:B------:R-:W-:Y:S01]  /*108d0*/  FADD.FTZ R134, R209, R134 ;  /* 0x00000086d1867221 */ /* 0x000fe20000010000 */
[----:B------:R-:W-:Y:S01]  /*108e0*/  F2FP.PACK_AB R209, R244, R246 ;  /* 0x000000f6f4d1723e */ /* 0x000fe200000000ff */
[-C--:B------:R-:W-:Y:S04]  /*108f0*/  HMMA.16816.F32 R12, R144, R150.reuse, R12 ;  /* 0x00000096900c723c */ /* 0x080fe8000000180c */
[----:B------:R-:W-:Y:S01]  /*10900*/  FADD.FTZ R134, R210, R134 ;  /* 0x00000086d2867221 */ /* 0x000fe20000010000 */
[----:B------:R-:W-:Y:S01]  /*10910*/  F2FP.PACK_AB R210, R251, R252 ;  /* 0x000000fcfbd2723e */ /* 0x000fe200000000ff */
[----:B-1----:R-:W-:Y:S02]  /*10920*/  LDSM.16.MT88.4 R168, [R226+0x1900] ;  /* 0x00190000e2a8783b */ /* 0x002fe40000004200 */
[C---:B------:R-:W-:Y:S04]  /*10930*/  HMMA.16816.F32 R16, R140.reuse, R150, R16 ;  /* 0x000000968c10723c */ /* 0x040fe80000001810 */
[----:B------:R-:W-:Y:S02]  /*10940*/  FADD.FTZ R134, R211, R134 ;  /* 0x00000086d3867221 */ /* 0x000fe40000010000 */
[----:B------:R-:W1:Y:S02]  /*10950*/  LDSM.16.MT88.4 R148, [R225+0x3100] ;  /* 0x00310000e194783b */ /* 0x000e640000004200 */
[-C--:B------:R-:W-:Y:S04]  /*10960*/  HMMA.16816.F32 R20, R140, R152.reuse, R20 ;  /* 0x000000988c14723c */ /* 0x080fe80000001814 */
[----:B---3--:R-:W-:Y:S02]  /*10970*/  FADD.FTZ R3, R242, R0 ;  /* 0x00000000f2037221 */ /* 0x008fe40000010000 */
[----:B------:R-:W-:Y:S01]  /*10980*/  FADD.FTZ R0, R221, R133 ;  /* 0x00000085dd007221 */ /* 0x000fe20000010000 */
[----:B------:R-:W-:Y:S01]  /*10990*/  MOV R133, R166 ;  /* 0x000000a600857202 */ /* 0x000fe20000000f00 */
[C---:B------:R-:W-:Y:S04]  /*109a0*/  HMMA.16816.F32 R24, R144.reuse, R152, R24 ;  /* 0x000000989018723c */ /* 0x040fe80000001818 */
[----:B------:R-:W-:Y:S01]  /*109b0*/  MOV R166, R184 ;  /* 0x000000b800a67202 */ /* 0x000fe20000000f00 */
[----:B------:R-:W-:Y:S01]  /*109c0*/  FADD.FTZ R0, R176, R0 ;  /* 0x00000000b0007221 */ /* 0x000fe20000010000 */
[----:B------:R-:W-:Y:S01]  /*109d0*/  MOV R176, R206 ;  /* 0x000000ce00b07202 */ /* 0x000fe20000000f00 */
[----:B------:R-:W-:Y:S01]  /*109e0*/  FADD.FTZ R3, R177, R3 ;  /* 0x00000003b1037221 */ /* 0x000fe20000010000 */
[-C--:B------:R-:W-:Y:S04]  /*109f0*/  HMMA.16816.F32 R28, R144, R154.reuse, R28 ;  /* 0x0000009a901c723c */ /* 0x080fe8000000181c */
[----:B------:R-:W-:Y:S01]  /*10a00*/  MOV R177, R200 ;  /* 0x000000c800b17202 */ /* 0x000fe20000000f00 */
[----:B------:R-:W-:Y:S02]  /*10a10*/  FADD.FTZ R3, R243, R3 ;  /* 0x00000003f3037221 */ /* 0x000fe40000010000 */
[----:B------:R-:W-:Y:S01]  /*10a20*/  FADD.FTZ R0, R235, R0 ;  /* 0x00000000eb007221 */ /* 0x000fe20000010000 */
[C---:B------:R-:W-:Y:S01]  /*10a30*/  HMMA.16816.F32 R32, R140.reuse, R154, R32 ;  /* 0x0000009a8c20723c */ /* 0x040fe20000001820 */
[----:B------:R-:W3:Y:S03]  /*10a40*/  LDSM.16.MT88.4 R152, [R226+0x3100] ;  /* 0x00310000e298783b */ /* 0x000ee60000004200 */
[----:B------:R-:W-:Y:S04]  /*10a50*/  FADD.FTZ R134, R164, R134 ;  /* 0x00000086a4867221 */ /* 0x000fe80000010000 */
        /* <DEDUP_REMOVED lines=9> */
[----:B------:R-:W2:Y:S07]  /*10af0*/  LDSM.16.MT88.4 R160, [R227+0x3100] ;  /* 0x00310000e3a0783b */ /* 0x000eae0000004200 */
[-C--:B-1----:R-:W-:Y:S08]  /*10b00*/  HMMA.16816.F32 R68, R140, R148.reuse, R68 ;  /* 0x000000948c44723c */ /* 0x082ff00000001844 */
[C---:B------:R-:W-:Y:S01]  /*10b10*/  HMMA.16816.F32 R72, R144.reuse, R148, R72 ;  /* 0x000000949048723c */ /* 0x040fe20000001848 */
[----:B------:R1:W1:Y:S06]  /*10b20*/  MUFU.EX2 R149, R167 ;  /* 0x000000a700957308 */ /* 0x00026c0000000800 */
[----:B------:R-:W-:Y:S01]  /*10b30*/  MOV R148, R202 ;  /* 0x000000ca00947202 */ /* 0x000fe20000000f00 */
[-C--:B------:R-:W-:Y:S08]  /*10b40*/  HMMA.16816.F32 R76, R144, R150.reuse, R76 ;  /* 0x00000096904c723c */ /* 0x080ff0000000184c */
[C---:B------:R-:W-:Y:S07]  /*10b50*/  HMMA.16816.F32 R80, R140.reuse, R150, R80 ;  /* 0x000000968c50723c */ /* 0x040fee0000001850 */
[----:B------:R-:W-:Y:S01]  /*10b60*/  MOV R151, R187 ;  /* 0x000000bb00977202 */ /* 0x000fe20000000f00 */
[-C--:B---3--:R-:W-:Y:S04]  /*10b70*/  HMMA.16816.F32 R84, R140, R152.reuse, R84 ;  /* 0x000000988c54723c */ /* 0x088fe80000001854 */
[----:B-1----:R-:W-:Y:S02]  /*10b80*/  MOV R167, R186 ;  /* 0x000000ba00a77202 */ /* 0x002fe40000000f00 */
[----:B------:R-:W-:Y:S01]  /*10b90*/  LDSM.16.MT88.4 R184, [R228+0x1900] ;  /* 0x00190000e4b8783b */ /* 0x000fe20000004200 */
[----:B--2---:R-:W-:Y:S01]  /*10ba0*/  MOV R150, R132 ;  /* 0x0000008400967202 */ /* 0x004fe20000000f00 */
[C---:B------:R-:W-:Y:S04]  /*10bb0*/  HMMA.16816.F32 R88, R144.reuse, R152, R88 ;  /* 0x000000989058723c */ /* 0x040fe80000001858 */
[----:B------:R-:W-:Y:S01]  /*10bc0*/  FADD.FTZ R132, R223, R139 ;  /* 0x0000008bdf847221 */ /* 0x000fe20000010000 */
[----:B------:R-:W-:Y:S01]  /*10bd0*/  F2FP.PACK_AB R206, R150, R176 ;  /* 0x000000b096ce723e */ /* 0x000fe200000000ff */
[----:B------:R-:W-:Y:S01]  /*10be0*/  LDSM.16.MT88.4 R220, [R228+0x3900] ;  /* 0x00390000e4dc783b */ /* 0x000fe20000004200 */
[----:B------:R-:W-:Y:S01]  /*10bf0*/  F2FP.PACK_AB R207, R133, R149 ;  /* 0x0000009585cf723e */ /* 0x000fe200000000ff */
[-C--:B------:R-:W-:Y:S01]  /*10c00*/  HMMA.16816.F32 R92, R144, R154.reuse, R92 ;  /* 0x0000009a905c723c */ /* 0x080fe2000000185c */
[----:B------:R1:W2:Y:S03]  /*10c10*/  MUFU.EX2 R139, R204 ;  /* 0x000000cc008b7308 */ /* 0x0002a60000000800 */
[----:B------:R-:W-:Y:S02]  /*10c20*/  FADD.FTZ R132, R224, R132 ;  /* 0x00000084e0847221 */ /* 0x000fe40000010000 */
[----:B------:R3:W5:Y:S02]  /*10c30*/  LDL.LU R224, [R1+0x70] ;  /* 0x0000700001e07983 */ /* 0x0007640000300800 */
[C---:B------:R-:W-:Y:S02]  /*10c40*/  HMMA.16816.F32 R96, R140.reuse, R154, R96 ;  /* 0x0000009a8c60723c */ /* 0x040fe40000001860 */
[----:B------:R-:W3:Y:S02]  /*10c50*/  LDSM.16.MT88.4 R152, [R225+0x1900] ;  /* 0x00190000e198783b */ /* 0x000ee40000004200 */
[----:B------:R-:W-:Y:S04]  /*10c60*/  FADD.FTZ R132, R241, R132 ;  /* 0x00000084f1847221 */ /* 0x000fe80000010000 */
[-C--:B----4-:R-:W-:Y:S02]  /*10c70*/  HMMA.16816.F32 R100, R140, R156.reuse, R100 ;  /* 0x0000009c8c64723c */ /* 0x090fe40000001864 */
[----:B------:R4:W5:Y:S02]  /*10c80*/  LDL.LU R231, [R1+0x6c] ;  /* 0x00006c0001e77983 */ /* 0x0009640000300800 */
[----:B------:R-:W-:Y:S01]  /*10c90*/  FADD.FTZ R132, R178, R132 ;  /* 0x00000084b2847221 */ /* 0x000fe20000010000 */
[----:B------:R-:W-:Y:S01]  /*10ca0*/  MOV R178, R201 ;  /* 0x000000c900b27202 */ /* 0x000fe20000000f00 */
[----:B------:R4:W5:Y:S02]  /*10cb0*/  LDL.LU R241, [R1+0x68] ;  /* 0x0000680001f17983 */ /* 0x0009640000300800 */
[C---:B------:R-:W-:Y:S02]  /*10cc0*/  HMMA.16816.F32 R104, R144.reuse, R156, R104 ;  /* 0x0000009c9068723c */ /* 0x040fe40000001868 */
[----:B------:R-:W3:Y:S02]  /*10cd0*/  LDSM.16.MT88.4 R200, [R227+0x1900] ;  /* 0x00190000e3c8783b */ /* 0x000ee40000004200 */
[----:B-1----:R-:W-:Y:S02]  /*10ce0*/  F2FP.PACK_AB R204, R172, R173 ;  /* 0x000000adaccc723e */ /* 0x002fe400000000ff */
[----:B--2---:R-:W-:Y:S02]  /*10cf0*/  F2FP.PACK_AB R211, R138, R139 ;  /* 0x0000008b8ad3723e */ /* 0x004fe400000000ff */
[-C--:B------:R-:W-:Y:S02]  /*10d00*/  HMMA.16816.F32 R108, R144, R158.reuse, R108 ;  /* 0x0000009e906c723c */ /* 0x080fe4000000186c */
[----:B------:R4:W5:Y:S04]  /*10d10*/  LDL.LU R242, [R1+0x64] ;  /* 0x0000640001f27983 */ /* 0x0009680000300800 */
[----:B------:R4:W5:Y:S02]  /*10d20*/  LDL.LU R243, [R1+0x60] ;  /* 0x0000600001f37983 */ /* 0x0009640000300800 */
[C---:B------:R-:W-:Y:S02]  /*10d30*/  HMMA.16816.F32 R112, R140.reuse, R158, R112 ;  /* 0x0000009e8c70723c */ /* 0x040fe40000001870 */
[----:B------:R4:W5:Y:S06]  /*10d40*/  LDL.LU R235, [R1+0x5c] ;  /* 0x00005c0001eb7983 */ /* 0x00096c0000300800 */
[-C--:B------:R-:W-:Y:S08]  /*10d50*/  HMMA.16816.F32 R116, R140, R160.reuse, R116 ;  /* 0x000000a08c74723c */ /* 0x080ff00000001874 */
[C---:B------:R-:W-:Y:S08]  /*10d60*/  HMMA.16816.F32 R120, R144.reuse, R160, R120 ;  /* 0x000000a09078723c */ /* 0x040ff00000001878 */
[-C--:B------:R-:W-:Y:S08]  /*10d70*/  HMMA.16816.F32 R124, R144, R162.reuse, R124 ;  /* 0x000000a2907c723c */ /* 0x080ff0000000187c */
[----:B------:R-:W-:Y:S08]  /*10d80*/  HMMA.16816.F32 R128, R140, R162, R128 ;  /* 0x000000a28c80723c */ /* 0x000ff00000001880 */
[-C--:B---3--:R-:W-:Y:S01]  /*10d90*/  HMMA.16816.F32 R140, R204, R152.reuse, R4 ;  /* 0x00000098cc8c723c */ /* 0x088fe20000001804 */
[----:B------:R-:W1:Y:S07]  /*10da0*/  LDSM.16.MT88.4 R4, [R227+0x3900] ;  /* 0x00390000e304783b */ /* 0x000e6e0000004200 */
[C---:B------:R-:W-:Y:S07]  /*10db0*/  HMMA.16816.F32 R144, R208.reuse, R152, R8 ;  /* 0x00000098d090723c */ /* 0x040fee0000001808 */
[----:B------:R-:W-:Y:S02]  /*10dc0*/  MOV R8, R150 ;  /* 0x0000009600087202 */ /* 0x000fe40000000f00 */
[----:B------:R-:W-:Y:S03]  /*10dd0*/  MOV R11, R149 ;  /* 0x00000095000b7202 */ /* 0x000fe60000000f00 */
[----:B------:R-:W-:Y:S02]  /*10de0*/  MOV R9, R151 ;  /* 0x0000009700097202 */ /* 0x000fe40000000f00 */
[----:B------:R-:W-:Y:S02]  /*10df0*/  MOV R10, R148 ;  /* 0x00000094000a7202 */ /* 0x000fe40000000f00 */
[-C--:B------:R-:W-:Y:S07]  /*10e00*/  HMMA.16816.F32 R148, R208, R154.reuse, R12 ;  /* 0x0000009ad094723c */ /* 0x080fee000000180c */
[----:B------:R-:W-:Y:S01]  /*10e10*/  MOV R15, R167 ;  /* 0x000000a7000f7202 */ /* 0x000fe20000000f00 */
        /* <DEDUP_REMOVED lines=22> */
[----:B------:R-:W-:Y:S01]  /*10f80*/  MOV R21, R182 ;  /* 0x000000b600157202 */ /* 0x000fe20000000f00 */
[----:B------:R-:W-:Y:S01]  /*10f90*/  FADD.FTZ R0, R39, R0 ;  /* 0x0000000027007221 */ /* 0x000fe20000010000 */
[----:B------:R-:W-:Y:S01]  /*10fa0*/  MOV R38, R180 ;  /* 0x000000b400267202 */ /* 0x000fe20000000f00 */
[----:B------:R-:W-:Y:S01]  /*10fb0*/  FADD.FTZ R12, R12, R134 ;  /* 0x000000860c0c7221 */ /* 0x000fe20000010000 */
[----:B------:R-:W-:Y:S02]  /*10fc0*/  MOV R37, R181 ;  /* 0x000000b500257202 */ /* 0x000fe40000000f00 */
[-C--:B------:R-:W-:Y:S03]  /*10fd0*/  HMMA.16816.F32 R180, R208, R186.reuse, R44 ;  /* 0x000000bad0b4723c */ /* 0x080fe6000000182c */
[----:B------:R-:W-:Y:S01]  /*10fe0*/  MOV R30, R14 ;  /* 0x0000000e001e7202 */ /* 0x000fe20000000f00 */
[----:B------:R-:W-:Y:S01]  /*10ff0*/  FADD.FTZ R3, R38, R3 ;  /* 0x0000000326037221 */ /* 0x000fe20000010000 */
[----:B------:R-:W-:Y:S02]  /*11000*/  MOV R14, R11 ;  /* 0x0000000b000e7202 */ /* 0x000fe40000000f00 */
        /* <DEDUP_REMOVED lines=10> */
[----:B------:R-:W-:Y:S02]  /*110b0*/  MOV R11, R195 ;  /* 0x000000c3000b7202 */ /* 0x000fe40000000f00 */
[----:B------:R-:W-:Y:S02]  /*110c0*/  MOV R8, R194 ;  /* 0x000000c200087202 */ /* 0x000fe40000000f00 */
[C---:B------:R-:W-:Y:S04]  /*110d0*/  HMMA.16816.F32 R192, R208.reuse, R200, R56 ;  /* 0x000000c8d0c0723c */ /* 0x040fe80000001838 */
[----:B------:R-:W-:Y:S01]  /*110e0*/  MOV R35, R9 ;  /* 0x0000000900237202 */ /* 0x000fe20000000f00 */
[----:B------:R-:W-:Y:S01]  /*110f0*/  FADD.FTZ R8, R8, R132 ;  /* 0x0000008408087221 */ /* 0x000fe20000010000 */
[----:B------:R-:W-:Y:S02]  /*11100*/  MOV R34, R10 ;  /* 0x0000000a00227202 */ /* 0x000fe40000000f00 */
[----:B------:R-:W-:Y:S01]  /*11110*/  MOV R9, R199 ;  /* 0x000000c700097202 */ /* 0x000fe20000000f00 */
[----:B------:R-:W-:Y:S03]  /*11120*/  FADD.FTZ R8, R37, R8 ;  /* 0x0000000825087221 */ /* 0x000fe60000010000 */
[----:B------:R-:W-:Y:S01]  /*11130*/  MOV R10, R198 ;  /* 0x000000c6000a7202 */ /* 0x000fe20000000f00 */
[----:B------:R-:W-:Y:S01]  /*11140*/  FADD.FTZ R11, R11, R8 ;  /* 0x000000080b0b7221 */ /* 0x000fe20000010000 */
[-C--:B------:R-:W-:Y:S03]  /*11150*/  HMMA.16816.F32 R196, R208, R202.reuse, R60 ;  /* 0x000000cad0c4723c */ /* 0x080fe6000000183c */
[----:B------:R-:W-:Y:S01]  /*11160*/  FADD.FTZ R10, R10, R3 ;  /* 0x000000030a0a7221 */ /* 0x000fe20000010000 */
[-C--:B------:R-:W-:Y:S01]  /*11170*/  MOV R134, R2.reuse ;  /* 0x0000000200867202 */ /* 0x080fe20000000f00 */
        /* <DEDUP_REMOVED lines=55> */
[----:B------:R1:W-:Y:S01]  /*114f0*/  STL [R1+0x14], R3 ;  /* 0x0000140301007387 */ /* 0x0003e20000100800 */
[----:B------:R-:W-:Y:S03]  /*11500*/  MOV R2, R137 ;  /* 0x0000008900027202 */ /* 0x000fe60000000f00 */
[----:B------:R4:W-:Y:S01]  /*11510*/  STL [R1+0x1c], R0 ;  /* 0x00001c0001007387 */ /* 0x0009e20000100800 */
[----:B-1----:R-:W-:Y:S01]  /*11520*/  MOV R3, R136 ;  /* 0x0000008800037202 */ /* 0x002fe20000000f00 */
[----:B------:R-:W-:-:S05]  /*11530*/  @P0 BRA `(.L_x_1604) ;  /* 0xffffb71000000947 */ /* 0x000fca000383ffff */
.L_x_1603:
[----:B-1--4-:R-:W2:Y:S04]  /*11540*/  LDL.LU R0, [R1+0x10] ;  /* 0x0000100001007983 */ /* 0x012ea80000300800 */
        /* <DEDUP_REMOVED lines=184> */
.L_x_1585:
        /* <DEDUP_REMOVED lines=184> */
.L_x_1606:
        /* <DEDUP_REMOVED lines=151> */
.L_x_1608:
[----:B--234-:R-:W-:Y:S05]  /*135c0*/  BSYNC B0 ;  /* 0x0000000000007941 */ /* 0x01cfea0003800000 */
.L_x_1607:
        /* <DEDUP_REMOVED lines=16> */
.L_x_1610:
[----:B------:R-:W-:Y:S05]  /*136d0*/  BSYNC B0 ;  /* 0x0000000000007941 */ /* 0x000fea0003800000 */
.L_x_1609:
        /* <DEDUP_REMOVED lines=16> */
.L_x_1612:
[----:B------:R-:W-:Y:S05]  /*137e0*/  BSYNC B0 ;  /* 0x0000000000007941 */ /* 0x000fea0003800000 */
.L_x_1611:
        /* <DEDUP_REMOVED lines=16> */
.L_x_1614:
[----:B------:R-:W-:Y:S05]  /*138f0*/  BSYNC B0 ;  /* 0x0000000000007941 */ /* 0x000fea0003800000 */
.L_x_1613:
        /* <DEDUP_REMOVED lines=16> */
.L_x_1616:
[----:B------:R-:W-:Y:S05]  /*13a00*/  BSYNC B0 ;  /* 0x0000000000007941 */ /* 0x000fea0003800000 */
.L_x_1615:
        /* <DEDUP_REMOVED lines=16> */
.L_x_1618:
[----:B------:R-:W-:Y:S05]  /*13b10*/  BSYNC B0 ;  /* 0x0000000000007941 */ /* 0x000fea0003800000 */
.L_x_1617:
        /* <DEDUP_REMOVED lines=16> */
.L_x_1620:
[----:B------:R-:W-:Y:S05]  /*13c20*/  BSYNC B0 ;  /* 0x0000000000007941 */ /* 0x000fea0003800000 */
.L_x_1619:
        /* <DEDUP_REMOVED lines=17> */
.L_x_1605:
        /* <DEDUP_REMOVED lines=19> */
.L_x_1621:
        /* <DEDUP_REMOVED lines=42> */
.L_x_1623:
[----:B------:R-:W-:Y:S05]  /*14110*/  BSYNC B0 ;  /* 0x0000000000007941 */ /* 0x000fea0003800000 */
.L_x_1622:
        /* <DEDUP_REMOVED lines=59> */
.L_x_1625:
[----:B------:R-:W-:Y:S05]  /*144d0*/  BSYNC B0 ;  /* 0x0000000000007941 */ /* 0x000fea0003800000 */
.L_x_1624:
        /* <DEDUP_REMOVED lines=15> */
.L_x_1627:
[----:B------:R-:W-:Y:S05]  /*145d0*/  BSYNC B0 ;  /* 0x0000000000007941 */ /* 0x000fea0003800000 */
.L_x_1626:
        /* <DEDUP_REMOVED lines=15> */
.L_x_1629:
[----:B------:R-:W-:Y:S05]  /*146d0*/  BSYNC B0 ;  /* 0x0000000000007941 */ /* 0x000fea0003800000 */
.L_x_1628:
        /* <DEDUP_REMOVED lines=15> */
.L_x_1631:
[----:B------:R-:W-:Y:S05]  /*147d0*/  BSYNC B0 ;  /* 0x0000000000007941 */ /* 0x000fea0003800000 */
.L_x_1630:
        /* <DEDUP_REMOVED lines=15> */
.L_x_1633:
[----:B------:R-:W-:Y:S05]  /*148d0*/  BSYNC B0 ;  /* 0x0000000000007941 */ /* 0x000fea0003800000 */
.L_x_1632:
        /* <DEDUP_REMOVED lines=15> */
.L_x_1635:
[----:B------:R-:W-:Y:S05]  /*149d0*/  BSYNC B0 ;  /* 0x0000000000007941 */ /* 0x000fea0003800000 */
.L_x_1634:
        /* <DEDUP_REMOVED lines=15> */
.L_x_1637:
[----:B------:R-:W-:Y:S05]  /*14ad0*/  BSYNC B0 ;  /* 0x0000000000007941 */ /* 0x000fea0003800000 */
.L_x_1636:
        /* <DEDUP_REMOVED lines=16> */
.L_x_1638:
        /* <DEDUP_REMOVED lines=10> */
.L_x_3559:


//--------------------- .text._ZN7cutlass13device_kernelIN5flash19enable_sm80_to_sm89INS1_16FlashAttnFwdSm80INS1_25CollectiveMainloopFwdSm80ILi4ELi1ELb0EN4cute5tupleIJNS5_1CILi128EEENS7_ILi64EEES8_EEELi128ENS_6half_tEfNS_4arch4Sm80ELb1ELb0ELb1ELb1ELb0ELb1ELb1ELb0EEENS1_21CollectiveEpilogueFwdINS6_IJS8_S8_S9_EEENS6_IJNS7_ILi1EEESH_SH_EEESB_SD_Li128ELb1ELb1ELb0ELb0EEENS1_19SingleTileSchedulerILb1ELb0ELb1ELi128EEEEEEEEEvNT_6ParamsE --------------------------
	.section	.text._ZN7cutlass13device_kernelIN5flash19enable_sm80_to_sm89INS1_16FlashAttnFwdSm80INS1_25CollectiveMainloopFwdSm80ILi4ELi1ELb0EN4cute5tupleIJNS5_1CILi128EEENS7_ILi64EEES8_EEELi128ENS_6half_tEfNS_4arch4Sm80ELb1ELb0ELb1ELb1ELb0ELb1ELb1ELb0EEENS1_21CollectiveEpilogueFwdINS6_IJS8_S8_S9_EEENS6_IJNS7_ILi1EEESH_SH_EEESB_SD_Li128ELb1ELb1ELb0ELb0EEENS1_19SingleTileSchedulerILb1ELb0ELb1ELi128EEEEEEEEEvNT_6ParamsE,"ax",@progbits
	.sectioninfo	@"SHI_REGISTERS=255"
	.align	128
.text._ZN7cutlass13device_kernelIN5flash19enable_sm80_to_sm89INS1_16FlashAttnFwdSm80INS1_25CollectiveMainloopFwdSm80ILi4ELi1ELb0EN4cute5tupleIJNS5_1CILi128EEENS7_ILi64EEES8_EEELi128ENS_6half_tEfNS_4arch4Sm80ELb1ELb0ELb1ELb1ELb0ELb1ELb1ELb0EEENS1_21CollectiveEpilogueFwdINS6_IJS8_S8_S9_EEENS6_IJNS7_ILi1EEESH_SH_EEESB_SD_Li128ELb1ELb1ELb0ELb0EEENS1_19SingleTileSchedulerILb1ELb0ELb1ELi128EEEEEEEEEvNT_6ParamsE:
        .type           _ZN7cutlass13device_kernelIN5flash19enable_sm80_to_sm89INS1_16FlashAttnFwdSm80INS1_25CollectiveMainloopFwdSm80ILi4ELi1ELb0EN4cute5tupleIJNS5_1CILi128EEENS7_ILi64EEES8_EEELi128ENS_6half_tEfNS_4arch4Sm80ELb1ELb0ELb1ELb1ELb0ELb1ELb1ELb0EEENS1_21CollectiveEpilogueFwdINS6_IJS8_S8_S9_EEENS6_IJNS7_ILi1EEESH_SH_EEESB_SD_Li128ELb1ELb1ELb0ELb0EEENS1_19SingleTileSchedulerILb1ELb0ELb1ELi128EEEEEEEEEvNT_6ParamsE,@function
        .size           _ZN7cutlass13device_kernelIN5flash19enable_sm80_to_sm89INS1_16FlashAttnFwdSm80INS1_25CollectiveMainloopFwdSm80ILi4ELi1ELb0EN4cute5tupleIJNS5_1CILi128EEENS7_ILi64EEES8_EEELi128ENS_6half_tEfNS_4arch4Sm80ELb1ELb0ELb1ELb1ELb0ELb1ELb1ELb0EEENS1_21CollectiveEpilogueFwdINS6_IJS8_S8_S9_EEENS6_IJNS7_ILi1EEESH_SH_EEESB_SD_Li128ELb1ELb1ELb0ELb0EEENS1_19SingleTileSchedulerILb1ELb0ELb1ELi128EEEEEEEEEvNT_6ParamsE,(.L_x_3560 - _ZN7cutlass13device_kernelIN5flash19enable_sm80_to_sm89INS1_16FlashAttnFwdSm80INS1_25CollectiveMainloopFwdSm80ILi4ELi1ELb0EN4cute5tupleIJNS5_1CILi128EEENS7_ILi64EEES8_EEELi128ENS_6half_tEfNS_4arch4Sm80ELb1ELb0ELb1ELb1ELb0ELb1ELb1ELb0EEENS1_21CollectiveEpilogueFwdINS6_IJS8_S8_S9_EEENS6_IJNS7_ILi1EEESH_SH_EEESB_SD_Li128ELb1ELb1ELb0ELb0EEENS1_19SingleTileSchedulerILb1ELb0ELb1ELi128EEEEEEEEEvNT_6ParamsE)
        .other          _ZN7cutlass13device_kernelIN5flash19enable_sm80_to_sm89INS1_16FlashAttnFwdSm80INS1_25CollectiveMainloopFwdSm80ILi4ELi1ELb0EN4cute5tupleIJNS5_1CILi128EEENS7_ILi64EEES8_EEELi128ENS_6half_tEfNS_4arch4Sm80ELb1ELb0ELb1ELb1ELb0ELb1ELb1ELb0EEENS1_21CollectiveEpilogueFwdINS6_IJS8_S8_S9_EEENS6_IJNS7_ILi1EEESH_SH_EEESB_SD_Li128ELb1ELb1ELb0ELb0EEENS1_19SingleTileSchedulerILb1ELb0ELb1ELi128EEEEEEEEEvNT_6ParamsE,@"STO_CUDA_ENTRY STV_DEFAULT"
_ZN7cutlass13device_kernelIN5flash19enable_sm80_to_sm89INS1_16FlashAttnFwdSm80INS1_25CollectiveMainloopFwdSm80ILi4ELi1ELb0EN4cute5tupleIJNS5_1CILi128EEENS7_ILi64EEES8_EEELi128ENS_6half_tEfNS_4arch4Sm80ELb1ELb0ELb1ELb1ELb0ELb1ELb1ELb0EEENS1_21CollectiveEpilogueFwdINS6_IJS8_S8_S9_EEENS6_IJNS7_ILi1EEESH_SH_EEESB_SD_Li128ELb1ELb1ELb0ELb0EEENS1_19SingleTileSchedulerILb1ELb0ELb1ELi128EEEEEEEEEvNT_6ParamsE:
[----:B------:R-:W-:Y:S02]  /*0000*/  MOV R1, c[0x0][0x28] ;  /* 0x00000a0000017a02 */ /* 0x000fe40000000f00 */
[----:B------:R-:W1:Y:S01]  /*0010*/  S2R R177, SR_TID.X ;  /* 0x0000000000b17919 */ /* 0x000e620000002100 */
[----:B------:R-:W-:Y:S01]  /*0020*/  IMAD.MOV.U32 R38, RZ, RZ, 0x4 ;  /* 0x00000004ff267424 */ /* 0x000fe200078e00ff */
[----:B------:R-:W2:Y:S01]  /*0030*/  S2UR UR18, SR_CTAID.X ;  /* 0x00000000001279c3 */ /* 0x000ea20000002500 */
[----:B------:R-:W-:Y:S01]  /*0040*/  ULDC.64 UR28, c[0x0][0x118] ;  /* 0x00004600001c7ab9 */ /* 0x000fe20000000a00 */
[----:B------:R-:W3:Y:S01]  /*0050*/  S2R R4, SR_CTAID.Z ;  /* 0x0000000000047919 */ /* 0x000ee20000002700 */
[----:B------:R-:W-:-:S05]  /*0060*/  IADD3 R1, R1, -0xa0, RZ ;  /* 0xffffff6001017810 */ /* 0x000fca0007ffe0ff */
[----:B------:R-:W4:Y:S01]  /*0070*/  S2UR UR26, SR_CTAID.Z ;  /* 0x00000000001a79c3 */ /* 0x000f220000002700 */
[----:B-1----:R-:W-:Y:S01]  /*0080*/  SHF.R.U32.HI R0, RZ, 0x5, R177 ;  /* 0x00000005ff007819 */ /* 0x002fe200000116b1 */
[----:B---3--:R-:W-:-:S05]  /*0090*/  IMAD.WIDE R2, R4, R38, c[0x0][0x568] ;  /* 0x00015a0004027625 */ /* 0x008fca00078e0226 */
[----:B------:R-:W1:Y:S02]  /*00a0*/  SHFL.IDX PT, R0, R0, RZ, 0x1f ;  /* 0x00001fff00007589 */ /* 0x000e6400000e0000 */
[----:B-1----:R-:W-:-:S13]  /*00b0*/  ISETP.NE.AND P0, PT, R0, RZ, PT ;  /* 0x000000ff0000720c */ /* 0x002fda0003f05270 */
[----:B--2-4-:R-:W-:Y:S05]  /*00c0*/  @!P0 BRA `(.L_x_1639) ;  /* 0x0000017000008947 */ /* 0x014fea0003800000 */
[----:B------:R-:W-:-:S04]  /*00d0*/  ISETP.NE.U32.AND P0, PT, RZ, c[0x0][0x568], PT ;  /* 0x00015a00ff007a0c */ /* 0x000fc80003f05070 */
[----:B------:R-:W-:-:S13]  /*00e0*/  ISETP.NE.AND.EX P0, PT, RZ, c[0x0][0x56c], PT, P0 ;  /* 0x00015b00ff007a0c */ /* 0x000fda0003f05300 */
[----:B------:R-:W-:Y:S05]  /*00f0*/  @!P0 BRA `(.L_x_1640) ;  /* 0x0000003000008947 */ /* 0x000fea0003800000 */
[----:B------:R-:W2:Y:S02]  /*0100*/  LDG.E R0, [R2.64] ;  /* 0x0000001c02007981 */ /* 0x000ea4000c1e1900 */
[----:B--2---:R1:W2:Y:S02]  /*0110*/  R2UR UR5, R0 ;  /* 0x00000000000573c2 */ /* 0x0042a400000e0000 */
[----:B-12---:R-:W-:Y:S05]  /*0120*/  BRA `(.L_x_1641) ;  /* 0x000000b000007947 */ /* 0x006fea0003800000 */
.L_x_1640:
[----:B------:R-:W-:-:S04]  /*0130*/  ISETP.NE.U32.AND P0, PT, RZ, c[0x0][0x560], PT ;  /* 0x00015800ff007a0c */ /* 0x000fc80003f05070 */
[----:B------:R-:W-:-:S13]  /*0140*/  ISETP.NE.AND.EX P0, PT, RZ, c[0x0][0x564], PT, P0 ;  /* 0x00015900ff007a0c */ /* 0x000fda0003f05300 */
[----:B------:R-:W-:Y:S05]  /*0150*/  @!P0 BRA `(.L_x_1642) ;  /* 0x0000007000008947 */ /* 0x000fea0003800000 */
[----:B------:R-:W-:-:S05]  /*0160*/  IMAD.WIDE R2, R4, R38, c[0x0][0x560] ;  /* 0x0001580004027625 */ /* 0x000fca00078e0226 */
[----:B------:R-:W2:Y:S04]  /*0170*/  LDG.E R4, [R2.64] ;  /* 0x0000001c02047981 */ /* 0x000ea8000c1e1900 */
[----:B------:R-:W3:Y:S01]  /*0180*/  LDG.E R0, [R2.64+0x4] ;  /* 0x0000041c02007981 */ /* 0x000ee2000c1e1900 */
[----:B--2---:R-:W1:Y:S08]  /*0190*/  R2UR UR4, R4 ;  /* 0x00000000040473c2 */ /* 0x004e7000000e0000 */
[----:B---3--:R-:W1:Y:S02]  /*01a0*/  R2UR UR5, R0 ;  /* 0x00000000000573c2 */ /* 0x008e6400000e0000 */
[----:B-1----:R-:W-:Y:S01]  /*01b0*/  UIADD3 UR5, -UR4, UR5, URZ ;  /* 0x0000000504057290 */ /* 0x002fe2000fffe13f */
[----:B------:R-:W-:Y:S05]  /*01c0*/  BRA `(.L_x_1641) ;  /* 0x0000001000007947 */ /* 0x000fea0003800000 */
.L_x_1642:
[----:B------:R-:W-:Y:S02]  /*01d0*/  ULDC UR5, c[0x0][0x54c] ;  /* 0x0001530000057ab9 */ /* 0x000fe40000000800 */
.L_x_1641:
[----:B------:R-:W-:Y:S02]  /*01e0*/  ULDC UR4, c[0x0][0x548] ;  /* 0x0001520000047ab9 */ /* 0x000fe40000000800 */
[----:B------:R-:W-:-:S02]  /*01f0*/  USHF.L.U32 UR18, UR18, 0x7, URZ ;  /* 0x0000000712127899 */ /* 0x000fc4000800063f */
[----:B------:R-:W-:-:S04]  /*0200*/  UIMAD UR4, UR5, UR4, URZ ;  /* 0x00000004050472a4 */ /* 0x000fc8000f8e023f */
[----:B------:R-:W-:-:S04]  /*0210*/  UISETP.GE.AND UP0, UPT, UR18, UR4, UPT ;  /* 0x000000041200728c */ /* 0x000fc8000bf06270 */
[----:B------:R-:W-:Y:S01]  /*0220*/  USEL UR26, UR26, 0xffffffff, !UP0 ;  /* 0xffffffff1a1a7887 */ /* 0x000fe2000c000000 */
[----:B------:R-:W-:Y:S05]  /*0230*/  BRA `(.L_x_1643) ;  /* 0x0000016000007947 */ /* 0x000fea0003800000 */
.L_x_1639:
[----:B------:R-:W-:-:S04]  /*0240*/  ISETP.NE.U32.AND P0, PT, RZ, c[0x0][0x568], PT ;  /* 0x00015a00ff007a0c */ /* 0x000fc80003f05070 */
[----:B------:R-:W-:-:S13]  /*0250*/  ISETP.NE.AND.EX P0, PT, RZ, c[0x0][0x56c], PT, P0 ;  /* 0x00015b00ff007a0c */ /* 0x000fda0003f05300 */
[----:B------:R-:W-:Y:S05]  /*0260*/  @!P0 BRA `(.L_x_1644) ;  /* 0x0000003000008947 */ /* 0x000fea0003800000 */
[----:B------:R-:W2:Y:S02]  /*0270*/  LDG.E R0, [R2.64] ;  /* 0x0000001c02007981 */ /* 0x000ea4000c1e1900 */
[----:B--2---:R1:W2:Y:S02]  /*0280*/  R2UR UR5, R0 ;  /* 0x00000000000573c2 */ /* 0x0042a400000e0000 */
[----:B-12---:R-:W-:Y:S05]  /*0290*/  BRA `(.L_x_1645) ;  /* 0x000000b000007947 */ /* 0x006fea0003800000 */
.L_x_1644:
        /* <DEDUP_REMOVED lines=10> */
.L_x_1646:
[----:B------:R-:W-:Y:S02]  /*0340*/  ULDC UR5, c[0x0][0x54c] ;  /* 0x0001530000057ab9 */ /* 0x000fe40000000800 */
.L_x_1645:
[----:B------:R-:W-:Y:S02]  /*0350*/  ULDC UR4, c[0x0][0x548] ;  /* 0x0001520000047ab9 */ /* 0x000fe40000000800 */
[----:B------:R-:W-:-:S02]  /*0360*/  USHF.L.U32 UR18, UR18, 0x7, URZ ;  /* 0x0000000712127899 */ /* 0x000fc4000800063f */
[----:B------:R-:W-:-:S04]  /*0370*/  UIMAD UR4, UR5, UR4, URZ ;  /* 0x00000004050472a4 */ /* 0x000fc8000f8e023f */
[----:B------:R-:W-:-:S04]  /*0380*/  UISETP.GE.AND UP0, UPT, UR18, UR4, UPT ;  /* 0x000000041200728c */ /* 0x000fc8000bf06270 */
[----:B------:R-:W-:-:S06]  /*0390*/  USEL UR26, UR26, 0xffffffff, !UP0 ;  /* 0xffffffff1a1a7887 */ /* 0x000fcc000c000000 */
.L_x_1643:
[----:B------:R-:W-:-:S13]  /*03a0*/  ISETP.LE.AND P0, PT, RZ, UR26, PT ;  /* 0x0000001aff007c0c */ /* 0x000fda000bf03270 */
[----:B------:R-:W-:Y:S05]  /*03b0*/  @!P0 EXIT ;  /* 0x000000000000894d */ /* 0x000fea0003800000 */
[----:B------:R-:W-:Y:S01]  /*03c0*/  ISETP.NE.U32.AND P0, PT, RZ, c[0x0][0x370], PT ;  /* 0x0000dc00ff007a0c */ /* 0x000fe20003f05070 */
[----:B------:R-:W-:Y:S01]  /*03d0*/  ULDC.64 UR4, c[0x0][0x358] ;  /* 0x0000d60000047ab9 */ /* 0x000fe20000000a00 */
[----:B------:R-:W-:Y:S01]  /*03e0*/  ISETP.NE.U32.AND P1, PT, RZ, c[0x0][0x360], PT ;  /* 0x0000d800ff007a0c */ /* 0x000fe20003f25070 */
[----:B------:R-:W-:Y:S01]  /*03f0*/  IMAD.U32 R0, RZ, RZ, UR26 ;  /* 0x0000001aff007e24 */ /* 0x000fe2000f8e00ff */
[----:B------:R-:W-:Y:S01]  /*0400*/  ISETP.NE.AND.EX P3, PT, RZ, c[0x0][0x374], PT, P0 ;  /* 0x0000dd00ff007a0c */ /* 0x000fe20003f65300 */
[----:B------:R-:W-:Y:S01]  /*0410*/  IMAD.U32 R4, RZ, RZ, UR26 ;  /* 0x0000001aff047e24 */ /* 0x000fe2000f8e00ff */
[----:B------:R-:W-:Y:S01]  /*0420*/  ISETP.NE.AND.EX P1, PT, RZ, c[0x0][0x364], PT, P1 ;  /* 0x0000d900ff007a0c */ /* 0x000fe20003f25310 */
[----:B------:R-:W-:Y:S01]  /*0430*/  UISETP.NE.U32.AND UP3, UPT, URZ, UR4, UPT ;  /* 0x000000043f00728c */ /* 0x000fe2000bf65070 */
[----:B------:R-:W-:Y:S02]  /*0440*/  ISETP.NE.U32.AND P2, PT, RZ, c[0x0][0x348], PT ;  /* 0x0000d200ff007a0c */ /* 0x000fe40003f45070 */
[----:B------:R-:W-:Y:S01]  /*0450*/  ISETP.NE.U32.AND P4, PT, RZ, c[0x0][0x350], PT ;  /* 0x0000d400ff007a0c */ /* 0x000fe20003f85070 */
[----:B------:R-:W-:Y:S01]  /*0460*/  UISETP.NE.AND.EX UP3, UPT, URZ, UR5, UPT, UP3 ;  /* 0x000000053f00728c */ /* 0x000fe2000bf65330 */
[----:B------:R-:W-:-:S02]  /*0470*/  ISETP.NE.AND.EX P2, PT, RZ, c[0x0][0x34c], PT, P2 ;  /* 0x0000d300ff007a0c */ /* 0x000fc40003f45320 */
[----:B------:R-:W-:Y:S02]  /*0480*/  ISETP.NE.AND.EX P4, PT, RZ, c[0x0][0x354], PT, P4 ;  /* 0x0000d500ff007a0c */ /* 0x000fe40003f85340 */
[----:B------:R-:W-:Y:S01]  /*0490*/  MOV R5, UR26 ;  /* 0x0000001a00057c02 */ /* 0x000fe20008000f00 */
[----:B------:R-:W-:Y:S01]  /*04a0*/  @P3 IMAD.WIDE R2, R38, R0, c[0x0][0x370] ;  /* 0x0000dc0026023625 */ /* 0x000fe200078e0200 */
[----:B------:R-:W-:-:S03]  /*04b0*/  PLOP3.LUT P0, PT, PT, PT, UP3, 0x80, 0x0 ;  /* 0x000000000000781c */ /* 0x000fc60003f0f038 */
[C---:B------:R-:W-:Y:S01]  /*04c0*/  @P1 IMAD.WIDE R6, R38.reuse, R4, c[0x0][0x360] ;  /* 0x0000d80026061625 */ /* 0x040fe200078e0204 */
[----:B------:R1:W2:Y:S03]  /*04d0*/  @P3 LDG.E R11, [R2.64] ;  /* 0x0000001c020b3981 */ /* 0x0002a6000c1e1900 */
[----:B------:R-:W-:Y:S01]  /*04e0*/  IMAD.WIDE R4, R38, R5, c[0x0][0x348] ;  /* 0x0000d20026047625 */ /* 0x000fe200078e0205 */
[----:B------:R-:W-:-:S04]  /*04f0*/  MOV R10, RZ ;  /* 0x000000ff000a7202 */ /* 0x000fc80000000f00 */
[----:B------:R-:W3:Y:S01]  /*0500*/  @P2 LDG.E R9, [R4.64] ;  /* 0x0000001c04092981 */ /* 0x000ee2000c1e1900 */
[----:B-1----:R-:W-:-:S03]  /*0510*/  IMAD.WIDE R2, R38, R0, c[0x0][0x350] ;  /* 0x0000d40026027625 */ /* 0x002fc600078e0200 */
[----:B------:R1:W4:Y:S04]  /*0520*/  @P1 LDG.E R0, [R6.64] ;  /* 0x0000001c06001981 */ /* 0x000328000c1e1900 */
[----:B------:R-:W4:Y:S01]  /*0530*/  @P4 LDG.E R8, [R2.64] ;  /* 0x0000001c02084981 */ /* 0x000f22000c1e1900 */
[----:B-1----:R-:W-:-:S04]  /*0540*/  IMAD.U32 R6, RZ, RZ, UR26 ;  /* 0x0000001aff067e24 */ /* 0x002fc8000f8e00ff */
[----:B------:R-:W-:-:S05]  /*0550*/  IMAD.WIDE R6, R38, R6, c[0x0][0x358] ;  /* 0x0000d60026067625 */ /* 0x000fca00078e0206 */
[----:B------:R1:W5:Y:S01]  /*0560*/  @P0 LDG.E R10, [R6.64] ;  /* 0x0000001c060a0981 */ /* 0x000362000c1e1900 */
[----:B------:R-:W1:Y:S01]  /*0570*/  S2UR UR16, SR_CTAID.Y ;  /* 0x00000000001079c3 */ /* 0x000e620000002600 */
[----:B------:R-:W-:Y:S02]  /*0580*/  UMOV UR21, URZ ;  /* 0x0000003f00157c82 */ /* 0x000fe40008000000 */
[----:B------:R-:W-:Y:S02]  /*0590*/  ULDC UR24, c[0x0][0x168] ;  /* 0x00005a0000187ab9 */ /* 0x000fe40000000800 */
[----:B------:R-:W-:Y:S02]  /*05a0*/  UMOV UR22, URZ ;  /* 0x0000003f00167c82 */ /* 0x000fe40008000000 */
[----:B------:R-:W-:Y:S02]  /*05b0*/  UMOV UR20, URZ ;  /* 0x0000003f00147c82 */ /* 0x000fe40008000000 */
[----:B------:R-:W-:-:S02]  /*05c0*/  ULDC UR7, c[0x0][0x1d0] ;  /* 0x0000740000077ab9 */ /* 0x000fc40000000800 */
[----:B------:R-:W-:Y:S02]  /*05d0*/  ULDC UR23, c[0x0][0x228] ;  /* 0x00008a0000177ab9 */ /* 0x000fe40000000800 */
[----:B-1----:R-:W-:Y:S01]  /*05e0*/  USHF.R.S32.HI UR15, URZ, 0x1f, UR16 ;  /* 0x0000001f3f0f7899 */ /* 0x002fe20008011410 */
[----:B--2---:R1:W2:Y:S08]  /*05f0*/  @P3 R2UR UR21, R11 ;  /* 0x000000000b1533c2 */ /* 0x0042b000000e0000 */
[----:B---3--:R1:W3:Y:S08]  /*0600*/  @P2 R2UR UR22, R9 ;  /* 0x00000000091623c2 */ /* 0x0082f000000e0000 */
[----:B----4-:R1:W4:Y:S08]  /*0610*/  @P1 R2UR UR24, R0 ;  /* 0x00000000001813c2 */ /* 0x01033000000e0000 */
[----:B------:R1:W1:Y:S01]  /*0620*/  @P4 R2UR UR20, R8 ;  /* 0x00000000081443c2 */ /* 0x00026200000e0000 */
[----:B------:R-:W-:Y:S05]  /*0630*/  @P1 BRA `(.L_x_1647) ;  /* 0x0000006000001947 */ /* 0x000fea0003800000 */
[----:B--23--:R-:W-:Y:S05]  /*0640*/  @!P2 BRA `(.L_x_1647) ;  /* 0x000000500000a947 */ /* 0x00cfea0003800000 */
[----:B-1----:R1:W2:Y:S04]  /*0650*/  LDG.E R0, [R4.64] ;  /* 0x0000001c04007981 */ /* 0x0022a8000c1e1900 */
[----:B-1----:R-:W3:Y:S01]  /*0660*/  LDG.E R4, [R4.64+0x4] ;  /* 0x0000041c04047981 */ /* 0x002ee2000c1e1900 */
[----:B--2-4-:R-:W1:Y:S08]  /*0670*/  R2UR UR24, R0 ;  /* 0x00000000001873c2 */ /* 0x014e7000000e0000 */
[----:B---3--:R-:W1:Y:S02]  /*0680*/  R2UR UR4, R4 ;  /* 0x00000000040473c2 */ /* 0x008e6400000e0000 */
[----:B-1----:R-:W-:-:S06]  /*0690*/  UIADD3 UR24, -UR24, UR4, URZ ;  /* 0x0000000418187290 */ /* 0x002fcc000fffe13f */
.L_x_1647:
[----:B--23--:R-:W-:-:S04]  /*06a0*/  ISETP.NE.U32.AND P1, PT, RZ, c[0x0][0x368], PT ;  /* 0x0000da00ff007a0c */ /* 0x00cfc80003f25070 */
[----:B------:R-:W-:-:S13]  /*06b0*/  ISETP.NE.AND.EX P1, PT, RZ, c[0x0][0x36c], PT, P1 ;  /* 0x0000db00ff007a0c */ /* 0x000fda0003f25310 */
[----:B------:R-:W-:Y:S05]  /*06c0*/  @!P1 BRA `(.L_x_1648) ;  /* 0x0000005000009947 */ /* 0x000fea0003800000 */
[----:B-1----:R-:W-:-:S05]  /*06d0*/  MOV R0, UR26 ;  /* 0x0000001a00007c02 */ /* 0x002fca0008000f00 */
[----:B------:R-:W-:-:S05]  /*06e0*/  IMAD.WIDE R2, R38, R0, c[0x0][0x368] ;  /* 0x0000da0026027625 */ /* 0x000fca00078e0200 */
[----:B------:R-:W2:Y:S02]  /*06f0*/  LDG.E R0, [R2.64] ;  /* 0x0000001c02007981 */ /* 0x000ea4000c1e1900 */
[----:B--2---:R1:W2:Y:S02]  /*0700*/  R2UR UR7, R0 ;  /* 0x00000000000773c2 */ /* 0x0042a400000e0000 */
[----:B-12---:R-:W-:Y:S05]  /*0710*/  BRA `(.L_x_1649) ;  /* 0x0000006000007947 */ /* 0x006fea0003800000 */
.L_x_1648:
[----:B------:R-:W-:Y:S05]  /*0720*/  @!P4 BRA `(.L_x_1649) ;  /* 0x000000500000c947 */ /* 0x000fea0003800000 */
[----:B-1----:R1:W2:Y:S04]  /*0730*/  LDG.E R0, [R2.64] ;  /* 0x0000001c02007981 */ /* 0x0022a8000c1e1900 */
[----:B-1----:R-:W3:Y:S01]  /*0740*/  LDG.E R2, [R2.64+0x4] ;  /* 0x0000041c02027981 */ /* 0x002ee2000c1e1900 */
[----:B--2---:R-:W1:Y:S08]  /*0750*/  R2UR UR7, R0 ;  /* 0x00000000000773c2 */ /* 0x004e7000000e0000 */
[----:B---3--:R-:W1:Y:S02]  /*0760*/  R2UR UR4, R2 ;  /* 0x00000000020473c2 */ /* 0x008e6400000e0000 */
[----:B-1----:R-:W-:-:S06]  /*0770*/  UIADD3 UR7, -UR7, UR4, URZ ;  /* 0x0000000407077290 */ /* 0x002fcc000fffe13f */
.L_x_1649:
[----:B------:R2:W3:Y:S04]  /*0780*/  @P0 LDG.E R4, [R6.64] ;  /* 0x0000001c06040981 */ /* 0x0004e8000c1e1900 */
[----:B--2---:R-:W2:Y:S01]  /*0790*/  @P0 LDG.E R6, [R6.64+0x4] ;  /* 0x0000041c06060981 */ /* 0x004ea2000c1e1900 */
[----:B------:R-:W-:Y:S01]  /*07a0*/  ISETP.NE.U32.AND P1, PT, RZ, c[0x0][0x378], PT ;  /* 0x0000de00ff007a0c */ /* 0x000fe20003f25070 */
[----:B-1----:R-:W-:-:S03]  /*07b0*/  IMAD.U32 R0, RZ, RZ, UR26 ;  /* 0x0000001aff007e24 */ /* 0x002fc6000f8e00ff */
[----:B------:R-:W-:-:S13]  /*07c0*/  ISETP.NE.AND.EX P1, PT, RZ, c[0x0][0x37c], PT, P1 ;  /* 0x0000df00ff007a0c */ /* 0x000fda0003f25310 */
[----:B------:R-:W-:-:S05]  /*07d0*/  @P1 IMAD.WIDE R2, R38, R0, c[0x0][0x378] ;  /* 0x0000de0026021625 */ /* 0x000fca00078e0200 */
[----:B----4-:R-:W4:Y:S01]  /*07e0*/  @P1 LDG.E R0, [R2.64] ;  /* 0x0000001c02001981 */ /* 0x010f22000c1e1900 */
[----:B------:R-:W-:Y:S02]  /*07f0*/  ULDC UR6, c[0x0][0x2c4] ;  /* 0x0000b10000067ab9 */ /* 0x000fe40000000800 */
[----:B------:R-:W-:Y:S02]  /*0800*/  UISETP.NE.AND UP2, UPT, UR6, 0x1, UPT ;  /* 0x000000010600788c */ /* 0x000fe4000bf45270 */
[----:B------:R-:W-:Y:S02]  /*0810*/  UIADD3 UR6, -UR21, UR7, URZ ;  /* 0x0000000715067290 */ /* 0x000fe4000fffe13f */
[----:B------:R-:W-:-:S07]  /*0820*/  UMOV UR19, UR7 ;  /* 0x0000000700137c82 */ /* 0x000fce0008000000 */
[----:B------:R-:W-:Y:S01]  /*0830*/  @UP2 UIADD3 UR8, UR18, 0x7f, URZ ;  /* 0x0000007f12082890 */ /* 0x000fe2000fffe03f */
[----:B---3--:R-:W1:Y:S08]  /*0840*/  @P0 R2UR UR4, R4 ;  /* 0x00000000040403c2 */ /* 0x008e7000000e0000 */
[----:B--2---:R-:W1:Y:S08]  /*0850*/  @P0 R2UR UR5, R6 ;  /* 0x00000000060503c2 */ /* 0x004e7000000e0000 */
[----:B----4-:R2:W3:Y:S01]  /*0860*/  @P1 R2UR UR19, R0 ;  /* 0x00000000001313c2 */ /* 0x0104e200000e0000 */
[----:B-1----:R-:W-:-:S03]  /*0870*/  @UP3 UIADD3 UR23, -UR4, UR5, URZ ;  /* 0x0000000504173290 */ /* 0x002fc6000fffe13f */
[----:B------:R-:W-:Y:S02]  /*0880*/  ULDC.64 UR4, c[0x0][0x2c8] ;  /* 0x0000b20000047ab9 */ /* 0x000fe40000000a00 */
[----:B------:R-:W-:Y:S02]  /*0890*/  UIMAD.WIDE.U32 UR8, UR8, UR4, URZ ;  /* 0x00000004080872a5 */ /* 0x000fe4000f8e003f */
[----:B------:R-:W-:Y:S02]  /*08a0*/  UIADD3 UR13, UR6, UR23, URZ ;  /* 0x00000017060d7290 */ /* 0x000fe4000fffe03f */
[----:B------:R-:W-:Y:S02]  /*08b0*/  UIADD3 UR4, UR18, 0x7f, URZ ;  /* 0x0000007f12047890 */ /* 0x000fe4000fffe03f */
[----:B------:R-:W-:Y:S02]  /*08c0*/  UIADD3 UR11, UR13, 0x40, -UR24 ;  /* 0x000000400d0b7890 */ /* 0x000fe4000fffe818 */
[----:B------:R-:W-:-:S02]  /*08d0*/  @UP2 USHF.R.U32.HI UR4, URZ, UR5, UR9 ;  /* 0x000000053f042299 */ /* 0x000fc40008011609 */
[----:B------:R-:W-:Y:S02]  /*08e0*/  UIADD3 UR9, UR13, 0x3f, URZ ;  /* 0x0000003f0d097890 */ /* 0x000fe4000fffe03f */
[----:B------:R-:W-:Y:S02]  /*08f0*/  UIADD3 UR5, UR11, UR4, URZ ;  /* 0x000000040b057290 */ /* 0x000fe4000fffe03f */
[----:B------:R-:W-:Y:S02]  /*0900*/  USHF.R.S32.HI UR8, URZ, 0x1f, UR9 ;  /* 0x0000001f3f087899 */ /* 0x000fe40008011409 */
[----:B------:R-:W-:Y:S02]  /*0910*/  USHF.R.S32.HI UR4, URZ, 0x1f, UR5 ;  /* 0x0000001f3f047899 */ /* 0x000fe40008011405 */
[----:B------:R-:W-:Y:S02]  /*0920*/  ULEA.HI UR8, UR8, UR9, URZ, 0x6 ;  /* 0x0000000908087291 */ /* 0x000fe4000f8f303f */
[----:B------:R-:W-:-:S02]  /*0930*/  ULEA.HI UR4, UR4, UR5, URZ, 0x6 ;  /* 0x0000000504047291 */ /* 0x000fc4000f8f303f */
[----:B------:R-:W-:Y:S02]  /*0940*/  USHF.R.S32.HI UR12, URZ, 0x6, UR8 ;  /* 0x000000063f0c7899 */ /* 0x000fe40008011408 */
[----:B------:R-:W-:-:S04]  /*0950*/  USHF.R.S32.HI UR4, URZ, 0x6, UR4 ;  /* 0x000000063f047899 */ /* 0x000fc80008011404 */
[----:B------:R-:W-:-:S04]  /*0960*/  UISETP.LT.AND UP0, UPT, UR12, UR4, UPT ;  /* 0x000000040c00728c */ /* 0x000fc8000bf01270 */
[----:B------:R-:W-:Y:S02]  /*0970*/  USEL UR5, UR12, UR4, UP0 ;  /* 0x000000040c057287 */ /* 0x000fe40008000000 */
[----:B------:R-:W-:Y:S02]  /*0980*/  UIADD3 UR4, -UR6, URZ, URZ ;  /* 0x0000003f06047290 */ /* 0x000fe4000fffe13f */
[----:B------:R-:W-:Y:S02]  /*0990*/  ULEA UR6, UR5, -UR6, 0x6 ;  /* 0x8000000605067291 */ /* 0x000fe4000f8e303f */
[----:B------:R-:W-:Y:S02]  /*09a0*/  UISETP.LT.AND UP1, UPT, URZ, UR4, UPT ;  /* 0x000000043f00728c */ /* 0x000fe4000bf21270 */
[----:B------:R-:W-:Y:S02]  /*09b0*/  UISETP.LT.AND UP0, UPT, UR6, UR23, UPT ;  /* 0x000000170600728c */ /* 0x000fe4000bf01270 */
[----:B------:R-:W-:-:S02]  /*09c0*/  USEL UR4, URZ, UR4, !UP1 ;  /* 0x000000043f047287 */ /* 0x000fc4000c800000 */
[----:B------:R-:W-:Y:S02]  /*09d0*/  USEL UR5, UR6, UR23, UP0 ;  /* 0x0000001706057287 */ /* 0x000fe40008000000 */
[----:B------:R-:W-:Y:S02]  /*09e0*/  USHF.R.U32.HI UR10, URZ, 0x6, UR4 ;  /* 0x000000063f0a7899 */ /* 0x000fe40008011604 */
[----:B------:R-:W-:-:S05]  /*09f0*/  UISETP.GT.AND UP0, UPT, UR5, UR4, UPT ;  /* 0x000000040500728c */ /* 0x000fca000bf04270 */
[----:B------:R-:W-:-:S06]  /*0a00*/  UMOV UR9, UR10 ;  /* 0x0000000a00097c82 */ /* 0x000fcc0008000000 */
[----:B------:R-:W-:-:S04]  /*0a10*/  @UP0 UIADD3 UR5, UR5, 0x3f, URZ ;  /* 0x0000003f05050890 */ /* 0x000fc8000fffe03f */
[----:B------:R-:W-:-:S04]  /*0a20*/  @UP0 USHF.R.S32.HI UR4, URZ, 0x1f, UR5 ;  /* 0x0000001f3f040899 */ /* 0x000fc80008011405 */
[----:B------:R-:W-:-:S04]  /*0a30*/  @UP0 ULEA.HI UR4, UR4, UR5, URZ, 0x6 ;  /* 0x0000000504040291 */ /* 0x000fc8000f8f303f */
[----:B------:R-:W-:-:S04]  /*0a40*/  @UP0 USHF.R.S32.HI UR9, URZ, 0x6, UR4 ;  /* 0x000000063f090899 */ /* 0x000fc80008011404 */
[----:B------:R-:W-:-:S06]  /*0a50*/  UISETP.GT.AND UP0, UPT, UR9, UR10, UPT ;  /* 0x0000000a0900728c */ /* 0x000fcc000bf04270 */
[----:B------:R-:W-:-:S13]  /*0a60*/  PLOP3.LUT P0, PT, PT, PT, UP0, 0x80, 0x0 ;  /* 0x000000000000781c */ /* 0x000fda0003f0f008 */
[----:B------:R-:W-:Y:S05]  /*0a70*/  @!P0 BRA `(.L_x_1650) ;  /* 0x0000793000008947 */ /* 0x000fea0003800000 */
[----:B--23--:R-:W-:Y:S01]  /*0a80*/  ISETP.NE.U32.AND P0, PT, RZ, c[0x0][0x340], PT ;  /* 0x0000d000ff007a0c */ /* 0x00cfe20003f05070 */
[----:B------:R-:W-:Y:S01]  /*0a90*/  IMAD.U32 R0, RZ, RZ, UR26 ;  /* 0x0000001aff007e24 */ /* 0x000fe2000f8e00ff */
[----:B------:R-:W-:Y:S01]  /*0aa0*/  SHF.R.S32.HI R4, RZ, 0x1f, R177 ;  /* 0x0000001fff047819 */ /* 0x000fe200000114b1 */
[----:B------:R-:W-:Y:S01]  /*0ab0*/  ULDC.64 UR4, c[0x0][0x240] ;  /* 0x0000900000047ab9 */ /* 0x000fe20000000a00 */
[----:B------:R-:W-:-:S13]  /*0ac0*/  ISETP.NE.AND.EX P3, PT, RZ, c[0x0][0x344], PT, P0 ;  /* 0x0000d100ff007a0c */ /* 0x000fda0003f65300 */
[----:B------:R-:W-:-:S05]  /*0ad0*/  @P3 IMAD.WIDE R2, R38, R0, c[0x0][0x340] ;  /* 0x0000d00026023625 */ /* 0x000fca00078e0200 */
[----:B------:R1:W2:Y:S01]  /*0ae0*/  @P3 LDG.E R18, [R2.64] ;  /* 0x0000001c02123981 */ /* 0x0002a2000c1e1900 */
[----:B------:R-:W-:Y:S01]  /*0af0*/  LEA.HI R0, R4, R177, RZ, 0x3 ;  /* 0x000000b104007211 */ /* 0x000fe200078f18ff */
[----:B------:R-:W-:Y:S01]  /*0b00*/  UIMAD UR4, UR15, UR4, URZ ;  /* 0x000000040f0472a4 */ /* 0x000fe2000f8e023f */
[----:B------:R-:W-:Y:S01]  /*0b10*/  IMAD.MOV.U32 R160, RZ, RZ, c[0x0][0x238] ;  /* 0x00008e00ffa07624 */ /* 0x000fe200078e00ff */
[----:B------:R-:W-:Y:S01]  /*0b20*/  USHF.R.S32.HI UR6, URZ, 0x1f, UR26 ;  /* 0x0000001f3f067899 */ /* 0x000fe2000801141a */
[----:B------:R-:W-:Y:S01]  /*0b30*/  SHF.R.S32.HI R93, RZ, 0x3, R0 ;  /* 0x00000003ff5d7819 */ /* 0x000fe20000011400 */
[----:B------:R-:W-:Y:S01]  /*0b40*/  UIMAD UR8, UR16, UR5, UR4 ;  /* 0x00000005100872a4 */ /* 0x000fe2000f8e0204 */
[----:B------:R-:W-:Y:S01]  /*0b50*/  LOP3.LUT R0, R0, 0xfffffff8, RZ, 0xc0, !PT ;  /* 0xfffffff800007812 */ /* 0x000fe200078ec0ff */
[----:B------:R-:W-:Y:S01]  /*0b60*/  USEL UR35, UR6, URZ, !UP3 ;  /* 0x0000003f06237287 */ /* 0x000fe2000d800000 */
[----:B------:R-:W-:Y:S01]  /*0b70*/  SHF.R.S32.HI R37, RZ, 0x1f, R93 ;  /* 0x0000001fff257819 */ /* 0x000fe2000001145d */
[----:B------:R-:W-:Y:S01]  /*0b80*/  ULDC.64 UR4, c[0x0][0x248] ;  /* 0x0000920000047ab9 */ /* 0x000fe20000000a00 */
[----:B-----5:R-:W-:Y:S01]  /*0b90*/  IADD3 R140, P0, R93, R10, RZ ;  /* 0x0000000a5d8c7210 */ /* 0x020fe20007f1e0ff */
[----:B------:R-:W-:Y:S01]  /*0ba0*/  IMAD.IADD R28, R177, 0x1, -R0 ;  /* 0x00000001b11c7824 */ /* 0x000fe200078e0a00 */
[----:B------:R-:W-:Y:S01]  /*0bb0*/  UIMAD UR4, UR35, UR4, URZ ;  /* 0x00000004230472a4 */ /* 0x000fe2000f8e023f */
[----:B------:R-:W-:Y:S01]  /*0bc0*/  IADD3 R123, -R93, UR23, RZ ;  /* 0x000000175d7b7c10 */ /* 0x000fe2000fffe1ff */
[----:B------:R-:W-:Y:S01]  /*0bd0*/  UIADD3 UR17, UR9, -0x1, URZ ;  /* 0xffffffff09117890 */ /* 0x000fe2000fffe03f */
[----:B------:R-:W-:Y:S01]  /*0be0*/  IMAD.SHL.U32 R32, R28, 0x8, RZ ;  /* 0x000000081c207824 */ /* 0x000fe200078e00ff */
[----:B------:R-:W-:Y:S01]  /*0bf0*/  LEA.HI.X.SX32 R153, R10, R37, 0x1, P0 ;  /* 0x000000250a997211 */ /* 0x000fe200000f0eff */
[----:B------:R-:W-:Y:S01]  /*0c00*/  USEL UR43, UR26, URZ, !UP3 ;  /* 0x0000003f1a2b7287 */ /* 0x000fe2000d800000 */
[----:B------:R-:W-:Y:S01]  /*0c10*/  LEA.HI R4, R4, R177, RZ, 0x6 ;  /* 0x000000b104047211 */ /* 0x000fe200078f30ff */
[----:B------:R-:W-:Y:S01]  /*0c20*/  UMOV UR37, 0x6 ;  /* 0x0000000600257882 */ /* 0x000fe20000000000 */
[----:B------:R-:W-:Y:S01]  /*0c30*/  SHF.R.S32.HI R33, RZ, 0x1f, R32 ;  /* 0x0000001fff217819 */ /* 0x000fe20000011420 */
[----:B------:R-:W-:Y:S01]  /*0c40*/  IMAD R0, R153, c[0x0][0x238], RZ ;  /* 0x00008e0099007a24 */ /* 0x000fe200078e02ff */
[----:B------:R-:W-:Y:S01]  /*0c50*/  USHF.R.S32.HI UR9, URZ, 0x1f, UR17 ;  /* 0x0000001f3f097899 */ /* 0x000fe20008011411 */
[----:B------:R-:W-:Y:S01]  /*0c60*/  IMAD.U32 R96, RZ, RZ, UR43 ;  /* 0x0000002bff607e24 */ /* 0x000fe2000f8e00ff */
[----:B------:R-:W-:Y:S01]  /*0c70*/  IADD3 R90, R32, 0x40, RZ ;  /* 0x00000040205a7810 */ /* 0x000fe20007ffe0ff */
[----:B------:R-:W-:Y:S01]  /*0c80*/  IMAD R0, R140, c[0x0][0x23c], R0 ;  /* 0x00008f008c007a24 */ /* 0x000fe200078e0200 */
[----:B------:R-:W-:Y:S01]  /*0c90*/  ISETP.GE.AND P6, PT, R32, c[0x0][0x1d4], PT ;  /* 0x0000750020007a0c */ /* 0x000fe20003fc6270 */
[----:B-1----:R-:W-:Y:S01]  /*0ca0*/  IMAD.WIDE.U32 R2, R140, c[0x0][0x238], R32 ;  /* 0x00008e008c027a25 */ /* 0x002fe200078e0020 */
[----:B------:R-:W-:Y:S01]  /*0cb0*/  ISETP.GE.AND P5, PT, R90, c[0x0][0x1d4], PT ;  /* 0x000075005a007a0c */ /* 0x000fe20003fa6270 */
[----:B------:R-:W-:Y:S01]  /*0cc0*/  USHF.R.S32.HI UR36, URZ, 0x1f, UR19 ;  /* 0x0000001f3f247899 */ /* 0x000fe20008011413 */
[----:B------:R-:W-:Y:S01]  /*0cd0*/  IADD3 R158, R93, 0x10, RZ ;  /* 0x000000105d9e7810 */ /* 0x000fe20007ffe0ff */
[----:B------:R-:W-:Y:S01]  /*0ce0*/  IMAD.IADD R3, R3, 0x1, R0 ;  /* 0x0000000103037824 */ /* 0x000fe200078e0200 */
[C---:B------:R-:W-:Y:S01]  /*0cf0*/  IADD3 R157, R93.reuse, 0x20, RZ ;  /* 0x000000205d9d7810 */ /* 0x040fe20007ffe0ff */
[----:B------:R-:W-:Y:S01]  /*0d00*/  IMAD.U32 R0, RZ, RZ, UR16 ;  /* 0x00000010ff007e24 */ /* 0x000fe2000f8e00ff */
[----:B------:R-:W-:Y:S01]  /*0d10*/  IADD3 R156, R93, 0x30, RZ ;  /* 0x000000305d9c7810 */ /* 0x000fe20007ffe0ff */
[----:B------:R-:W-:Y:S01]  /*0d20*/  IMAD.SHL.U32 R175, R160, 0x40, RZ ;  /* 0x00000040a0af7824 */ /* 0x000fe200078e00ff */
[----:B------:R-:W-:Y:S01]  /*0d30*/  ULDC UR27, c[0x0][0x1e4] ;  /* 0x00007900001b7ab9 */ /* 0x000fe20000000800 */
[----:B------:R-:W-:Y:S01]  /*0d40*/  IMAD.WIDE.U32 R2, R0, c[0x0][0x240], R2 ;  /* 0x0000900000027a25 */ /* 0x000fe200078e0002 */
[----:B------:R-:W-:Y:S01]  /*0d50*/  ULDC.U8 UR48, c[0x0][0x298] ;  /* 0x0000a60000307ab9 */ /* 0x000fe20000000000 */
[----:B------:R-:W-:Y:S01]  /*0d60*/  P2R R154, PR, RZ, 0x20 ;  /* 0x00000020ff9a7803 */ /* 0x000fe20000000000 */
[----:B------:R-:W-:Y:S01]  /*0d70*/  UMOV UR49, 0x30 ;  /* 0x0000003000317882 */ /* 0x000fe20000000000 */
[----:B------:R-:W-:Y:S01]  /*0d80*/  IMAD.U32 R0, RZ, RZ, UR17 ;  /* 0x00000011ff007e24 */ /* 0x000fe2000f8e00ff */
[----:B------:R-:W-:Y:S01]  /*0d90*/  IADD3 R3, R3, UR8, RZ ;  /* 0x0000000803037c10 */ /* 0x000fe2000fffe0ff */
[----:B------:R-:W-:Y:S01]  /*0da0*/  UIMAD UR8, UR43, UR5, UR4 ;  /* 0x000000052b0872a4 */ /* 0x000fe2000f8e0204 */
[----:B------:R-:W-:Y:S01]  /*0db0*/  IMAD.SHL.U32 R5, R93, 0x40, RZ ;  /* 0x000000405d057824 */ /* 0x000fe200078e00ff */
[----:B------:R-:W-:Y:S01]  /*0dc0*/  ULDC UR39, c[0x0][0x280] ;  /* 0x0000a00000277ab9 */ /* 0x000fe20000000800 */
[----:B------:R-:W-:Y:S01]  /*0dd0*/  IMAD R8, R0, -0x40, R123 ;  /* 0xffffffc000087824 */ /* 0x000fe200078e027b */
[----:B------:R-:W-:Y:S01]  /*0de0*/  ULDC.64 UR4, c[0x0][0x238] ;  /* 0x00008e0000047ab9 */ /* 0x000fe20000000a00 */
[----:B------:R-:W-:Y:S01]  /*0df0*/  IMAD.WIDE.U32 R128, R96, c[0x0][0x248], R2 ;  /* 0x0000920060807a25 */ /* 0x000fe200078e0002 */
[----:B------:R-:W-:Y:S01]  /*0e00*/  USHF.L.U64.HI UR14, UR4, UR37, UR5 ;  /* 0x00000025040e7299 */ /* 0x000fe20008010205 */
[----:B------:R-:W-:Y:S01]  /*0e10*/  LOP3.LUT R21, R5, 0x1c0, RZ, 0xc0, !PT ;  /* 0x000001c005157812 */ /* 0x000fe200078ec0ff */
[----:B------:R-:W-:Y:S01]  /*0e20*/  UIMAD.WIDE.U32 UR30, UR4, 0x20, URZ ;  /* 0x00000020041e78a5 */ /* 0x000fe2000f8e003f */
[C---:B------:R-:W-:Y:S01]  /*0e30*/  ISETP.GE.AND P0, PT, R8.reuse, 0x1, PT ;  /* 0x000000010800780c */ /* 0x040fe20003f06270 */
[----:B------:R-:W-:Y:S01]  /*0e40*/  UIMAD UR5, UR14, UR17, URZ ;  /* 0x000000110e0572a4 */ /* 0x000fe2000f8e023f */
[----:B------:R-:W-:Y:S01]  /*0e50*/  IADD3 R127, R129, UR8, RZ ;  /* 0x00000008817f7c10 */ /* 0x000fe2000fffe0ff */
[----:B------:R-:W-:Y:S01]  /*0e60*/  IMAD.MOV.U32 R126, RZ, RZ, R128 ;  /* 0x000000ffff7e7224 */ /* 0x000fe200078e0080 */
[----:B------:R-:W-:Y:S01]  /*0e70*/  ISETP.GE.AND P2, PT, R8, 0x11, PT ;  /* 0x000000110800780c */ /* 0x000fe20003f46270 */
[----:B------:R-:W-:Y:S01]  /*0e80*/  IMAD.SHL.U32 R4, R4, 0x8, RZ ;  /* 0x0000000804047824 */ /* 0x000fe200078e00ff */
[----:B------:R-:W-:Y:S01]  /*0e90*/  SHF.R.U32.HI R36, RZ, 0x3, R21 ;  /* 0x00000003ff247819 */ /* 0x000fe20000011615 */
[----:B------:R-:W-:Y:S01]  /*0ea0*/  IMAD.U32 R0, RZ, RZ, UR5 ;  /* 0x00000005ff007e24 */ /* 0x000fe2000f8e00ff */
[----:B------:R-:W-:Y:S01]  /*0eb0*/  ULDC.64 UR4, c[0x0][0x1e0] ;  /* 0x0000780000047ab9 */ /* 0x000fe20000000a00 */
[----:B------:R-:W-:Y:S01]  /*0ec0*/  IMAD.WIDE.U32 R2, R175, UR17, R126 ;  /* 0x00000011af027c25 */ /* 0x000fe2000f8e007e */
[----:B------:R-:W-:Y:S01]  /*0ed0*/  LOP3.LUT R31, R4, 0xfffffe00, RZ, 0xc0, !PT ;  /* 0xfffffe00041f7812 */ /* 0x000fe200078ec0ff */
[----:B------:R-:W-:Y:S01]  /*0ee0*/  ULDC UR40, c[0x0][0x290] ;  /* 0x0000a40000287ab9 */ /* 0x000fe20000000800 */
[----:B------:R-:W-:Y:S01]  /*0ef0*/  LOP3.LUT R4, R21, 0x38, R32, 0xf8, !PT ;  /* 0x0000003815047812 */ /* 0x000fe200078ef820 */
[----:B------:R-:W-:Y:S01]  /*0f00*/  IMAD R0, R175, UR9, R0 ;  /* 0x00000009af007c24 */ /* 0x000fe2000f8e0200 */
[C---:B------:R-:W-:Y:S01]  /*0f10*/  @P0 LEA R6, P1, R2.reuse, c[0x0][0x220], 0x1 ;  /* 0x0000880002060a11 */ /* 0x040fe200078208ff */
[----:B------:R-:W-:Y:S01]  /*0f20*/  IMAD.MOV.U32 R9, RZ, RZ, c[0x0][0x23c] ;  /* 0x00008f00ff097624 */ /* 0x000fe200078e00ff */
[----:B------:R-:W-:Y:S01]  /*0f30*/  LOP3.LUT R75, R31, R4, R36, 0xf6, !PT ;  /* 0x000000041f4b7212 */ /* 0x000fe200078ef624 */
[----:B------:R-:W-:Y:S01]  /*0f40*/  IMAD.IADD R3, R3, 0x1, R0 ;  /* 0x0000000103037824 */ /* 0x000fe200078e0200 */
[----:B------:R-:W-:Y:S01]  /*0f50*/  UIADD3 UR9, UR20, UR7, URZ ;  /* 0x0000000714097290 */ /* 0x000fe2000fffe03f */
[----:B------:R-:W-:Y:S01]  /*0f60*/  IMAD.SHL.U32 R121, R9, 0x20, RZ ;  /* 0x0000002009797824 */ /* 0x000fe200078e00ff */
[----:B------:R-:W-:Y:S01]  /*0f70*/  UIMAD.WIDE.U32 UR46, UR39, 0x30, URZ ;  /* 0x00000030272e78a5 */ /* 0x000fe2000f8e003f */
[----:B------:R-:W-:Y:S01]  /*0f80*/  IMAD.SHL.U32 R75, R75, 0x2, RZ ;  /* 0x000000024b4b7824 */ /* 0x000fe200078e00ff */
[----:B------:R-:W-:Y:S01]  /*0f90*/  @P0 LEA.HI.X R7, R2, c[0x0][0x224], R3, 0x1, P1 ;  /* 0x0000890002070a11 */ /* 0x000fe200008f0c03 */
[----:B------:R-:W-:Y:S01]  /*0fa0*/  IMAD.MOV.U32 R176, RZ, RZ, c[0x0][0x27c] ;  /* 0x00009f00ffb07624 */ /* 0x000fe200078e00ff */
[C---:B------:R-:W-:Y:S01]  /*0fb0*/  @P2 LEA R0, P1, R160.reuse, R2, 0x4 ;  /* 0x00000002a0002211 */ /* 0x040fe200078220ff */
[----:B------:R-:W-:Y:S01]  /*0fc0*/  USHF.R.S32.HI UR8, URZ, 0x1f, UR9 ;  /* 0x0000001f3f087899 */ /* 0x000fe20008011409 */
[----:B------:R-:W-:Y:S01]  /*0fd0*/  IADD3 R121, R121, UR31, RZ ;  /* 0x0000001f79797c10 */ /* 0x000fe2000fffe0ff */
[----:B------:R-:W-:Y:S01]  /*0fe0*/  @!PT LDS RZ, [RZ] ;  /* 0x00000000fffff984 */ /* 0x000fe20000000800 */
[----:B------:R-:W-:Y:S01]  /*0ff0*/  @!PT LDS RZ, [RZ] ;  /* 0x00000000fffff984 */ /* 0x000fe20000000800 */
[----:B------:R-:W-:Y:S01]  /*1000*/  @!PT LDS RZ, [RZ] ;  /* 0x00000000fffff984 */ /* 0x000fe20000000800 */
[----:B------:R1:W-:Y:S01]  /*1010*/  @P0 LDGSTS.E.BYPASS.LTC128B.128 [R75+0x4100], [R6.64], !P6 ;  /* 0x04100000064b0fae */ /* 0x0003e2000f101d5c */
[----:B------:R-:W-:Y:S01]  /*1020*/  @P2 LEA.HI.X R5, R160, R3, R9, 0x4, P1 ;  /* 0x00000003a0052211 */ /* 0x000fe200008f2409 */
[----:B------:R-:W-:Y:S01]  /*1030*/  UIMAD UR7, UR8, UR4, URZ ;  /* 0x00000004080772a4 */ /* 0x000fe2000f8e023f */
[----:B------:R-:W-:Y:S01]  /*1040*/  @P2 LEA R4, P1, R0, c[0x0][0x220], 0x1 ;  /* 0x0000880000042a11 */ /* 0x000fe200078208ff */
[----:B------:R1:W-:Y:S01]  /*1050*/  @P0 LDGSTS.E.BYPASS.LTC128B.128 [R75+0x6100], [R6.64+0x80], !P5 ;  /* 0x06100080064b0fae */ /* 0x0003e2000e901d5c */
[----:B------:R-:W-:Y:S01]  /*1060*/  ISETP.GT.AND P0, PT, R8, 0x30, PT ;  /* 0x000000300800780c */ /* 0x000fe20003f04270 */
[----:B------:R-:W-:Y:S01]  /*1070*/  UIMAD.WIDE.U32 UR32, UR9, UR4, URZ ;  /* 0x00000004092072a5 */ /* 0x000fe2000f8e003f */
[----:B------:R-:W-:Y:S01]  /*1080*/  @P2 LEA.HI.X R5, R0, c[0x0][0x224], R5, 0x1, P1 ;  /* 0x0000890000052a11 */ /* 0x000fe200008f0c05 */
[----:B------:R-:W-:Y:S01]  /*1090*/  UIMAD UR7, UR9, UR5, UR7 ;  /* 0x00000005090772a4 */ /* 0x000fe2000f8e0207 */
[----:B------:R-:W-:Y:S01]  /*10a0*/  ISETP.GE.AND P1, PT, R8, 0x21, PT ;  /* 0x000000210800780c */ /* 0x000fe20003f26270 */
[----:B------:R-:W-:Y:S01]  /*10b0*/  IMAD.SHL.U32 R28, R28, 0x4, RZ ;  /* 0x000000041c1c7824 */ /* 0x000fe200078e00ff */
[----:B------:R-:W-:Y:S01]  /*10c0*/  ULDC.64 UR4, c[0x0][0x1e8] ;  /* 0x00007a0000047ab9 */ /* 0x000fe20000000a00 */
[----:B------:R3:W-:Y:S01]  /*10d0*/  @P2 LDGSTS.E.BYPASS.LTC128B.128 [R75+0x4900], [R4.64], !P6 ;  /* 0x04900000044b2fae */ /* 0x0007e2000f101d5c */
[----:B------:R-:W-:Y:S01]  /*10e0*/  UIADD3 UR33, UR33, UR7, URZ ;  /* 0x0000000721217290 */ /* 0x000fe2000fffe03f */
[----:B------:R-:W-:Y:S01]  /*10f0*/  IMAD R8, R37, c[0x0][0x290], RZ ;  /* 0x0000a40025087a24 */ /* 0x000fe200078e02ff */
[----:B------:R-:W-:Y:S01]  /*1100*/  SHF.R.S32.HI R29, RZ, 0x1f, R28 ;  /* 0x0000001fff1d7819 */ /* 0x000fe2000001141c */
[----:B------:R3:W-:Y:S01]  /*1110*/  @P2 LDGSTS.E.BYPASS.LTC128B.128 [R75+0x6900], [R4.64+0x80], !P5 ;  /* 0x06900080044b2fae */ /* 0x0007e2000e901d5c */
[C---:B------:R-:W-:Y:S01]  /*1120*/  IMAD.WIDE.U32 R12, R93.reuse, c[0x0][0x280], R32 ;  /* 0x0000a0005d0c7a25 */ /* 0x040fe200078e0020 */
[----:B------:R-:W-:Y:S01]  /*1130*/  UIMAD.WIDE.U32 UR44, UR40, 0x30, URZ ;  /* 0x00000030282c78a5 */ /* 0x000fe2000f8e003f */
[----:B------:R-:W-:Y:S01]  /*1140*/  P2R R155, PR, RZ, 0x40 ;  /* 0x00000040ff9b7803 */ /* 0x000fe20000000000 */
[----:B------:R-:W-:Y:S01]  /*1150*/  USHF.L.U32 UR38, UR40, 0x6, URZ ;  /* 0x0000000628267899 */ /* 0x000fe2000800063f */
[C---:B------:R-:W-:Y:S01]  /*1160*/  IMAD R8, R93.reuse, c[0x0][0x294], R8 ;  /* 0x0000a5005d087a24 */ /* 0x040fe200078e0208 */
[----:B------:R-:W-:Y:S01]  /*1170*/  @P1 IADD3 R0, P2, R2, UR30, RZ ;  /* 0x0000001e02001c10 */ /* 0x000fe2000ff5e0ff */
[----:B------:R-:W-:-:S04]  /*1180*/  IMAD.WIDE.U32 R14, R93, c[0x0][0x290], R32 ;  /* 0x0000a4005d0e7a25 */ /* 0x000fc800078e0020 */
[----:B------:R-:W-:Y:S02]  /*1190*/  IMAD.U32 R16, RZ, RZ, UR16 ;  /* 0x00000010ff107e24 */ /* 0x000fe4000f8e00ff */
[----:B------:R-:W-:-:S04]  /*11a0*/  IMAD.WIDE.U32 R166, R93, c[0x0][0x1e0], RZ ;  /* 0x000078005da67a25 */ /* 0x000fc800078e00ff */
[----:B-1----:R-:W-:Y:S02]  /*11b0*/  @P0 IMAD R6, R9, 0x30, RZ ;  /* 0x0000003009060824 */ /* 0x002fe400078e02ff */
[----:B------:R-:W-:-:S04]  /*11c0*/  IMAD.WIDE.U32 R16, R16, c[0x0][0x210], R32 ;  /* 0x0000840010107a25 */ /* 0x000fc800078e0020 */
[----:B------:R-:W-:Y:S02]  /*11d0*/  IMAD.MOV.U32 R174, RZ, RZ, c[0x0][0x1e0] ;  /* 0x00007800ffae7624 */ /* 0x000fe400078e00ff */
[----:B------:R-:W-:Y:S02]  /*11e0*/  IMAD.MOV.U32 R161, RZ, RZ, c[0x0][0x290] ;  /* 0x0000a400ffa17624 */ /* 0x000fe400078e00ff */
[----:B---3--:R-:W-:Y:S01]  /*11f0*/  @P0 IMAD.WIDE.U32 R4, R160, 0x30, R2 ;  /* 0x00000030a0040825 */ /* 0x008fe200078e0002 */
[-C--:B------:R-:W-:Y:S02]  /*1200*/  SHF.L.U64.HI R165, R174, R38.reuse, c[0x0][0x1e4] ;  /* 0x00007900aea57619 */ /* 0x080fe40000010226 */
[----:B------:R-:W-:Y:S01]  /*1210*/  SHF.L.U64.HI R162, R161, R38, c[0x0][0x294] ;  /* 0x0000a500a1a27619 */ /* 0x000fe20000010226 */
[----:B------:R-:W-:Y:S01]  /*1220*/  @P1 IMAD.X R2, R121, 0x1, R3, P2 ;  /* 0x0000000179021824 */ /* 0x000fe200010e0603 */
[----:B------:R-:W-:Y:S01]  /*1230*/  @P0 LEA R24, P2, R4, c[0x0][0x220], 0x1 ;  /* 0x0000880004180a11 */ /* 0x000fe200078408ff */
[----:B------:R-:W-:-:S02]  /*1240*/  @P0 IMAD.IADD R3, R5, 0x1, R6 ;  /* 0x0000000105030824 */ /* 0x000fc400078e0206 */
[----:B------:R-:W-:-:S03]  /*1250*/  IMAD.WIDE.U32 R6, R93, c[0x0][0x290], R28 ;  /* 0x0000a4005d067a25 */ /* 0x000fc600078e001c */
[----:B------:R-:W-:Y:S01]  /*1260*/  @P0 LEA.HI.X R25, R4, c[0x0][0x224], R3, 0x1, P2 ;  /* 0x0000890004190a11 */ /* 0x000fe200010f0c03 */
[----:B------:R-:W-:Y:S01]  /*1270*/  IMAD.U32 R3, RZ, RZ, UR26 ;  /* 0x0000001aff037e24 */ /* 0x000fe2000f8e00ff */
[C---:B------:R-:W-:Y:S01]  /*1280*/  @P1 LEA R22, P2, R0.reuse, c[0x0][0x220], 0x1 ;  /* 0x0000880000161a11 */ /* 0x040fe200078408ff */
[----:B------:R-:W-:Y:S02]  /*1290*/  IMAD.IADD R7, R7, 0x1, R8 ;  /* 0x0000000107077824 */ /* 0x000fe400078e0208 */
[----:B------:R-:W-:Y:S01]  /*12a0*/  IMAD.MOV.U32 R159, RZ, RZ, 0x5 ;  /* 0x00000005ff9f7424 */ /* 0x000fe200078e00ff */
[----:B------:R-:W-:Y:S01]  /*12b0*/  @P1 LEA.HI.X R23, R0, c[0x0][0x224], R2, 0x1, P2 ;  /* 0x0000890000171a11 */ /* 0x000fe200010f0c02 */
[----:B------:R-:W-:Y:S01]  /*12c0*/  IMAD.U32 R2, RZ, RZ, UR6 ;  /* 0x00000006ff027e24 */ /* 0x000fe2000f8e00ff */
[----:B------:R-:W-:Y:S01]  /*12d0*/  ISETP.GE.AND P2, PT, R32, c[0x0][0x27c], PT ;  /* 0x00009f0020007a0c */ /* 0x000fe20003f46270 */
[----:B------:R-:W-:Y:S01]  /*12e0*/  IMAD.SHL.U32 R0, R176, 0x2, RZ ;  /* 0x00000002b0007824 */ /* 0x000fe200078e00ff */
[----:B------:R-:W-:Y:S01]  /*12f0*/  UIMAD UR6, UR15, UR4, URZ ;  /* 0x000000040f0672a4 */ /* 0x000fe2000f8e023f */
[----:B------:R1:W-:Y:S01]  /*1300*/  @P1 LDGSTS.E.BYPASS.LTC128B.128 [R75+0x5100], [R22.64], !P6 ;  /* 0x05100000164b1fae */ /* 0x0003e2000f101d5c */
[----:B------:R-:W-:Y:S01]  /*1310*/  SEL R4, RZ, c[0x0][0x27c], !P2 ;  /* 0x00009f00ff047a07 */ /* 0x000fe20005000000 */
[----:B------:R-:W-:Y:S01]  /*1320*/  IMAD.MOV.U32 R164, RZ, RZ, c[0x0][0x280] ;  /* 0x0000a000ffa47624 */ /* 0x000fe200078e00ff */
[----:B------:R-:W-:Y:S01]  /*1330*/  UIMAD UR5, UR16, UR5, UR6 ;  /* 0x00000005100572a4 */ /* 0x000fe2000f8e0206 */
[----:B------:R1:W-:Y:S01]  /*1340*/  @P1 LDGSTS.E.BYPASS.LTC128B.128 [R75+0x7100], [R22.64+0x80], !P5 ;  /* 0x07100080164b1fae */ /* 0x0003e2000e901d5c */
[----:B------:R-:W-:Y:S01]  /*1350*/  IADD3 R151, P1, R93, UR9, RZ ;  /* 0x000000095d977c10 */ /* 0x000fe2000ff3e0ff */
[----:B------:R-:W-:Y:S01]  /*1360*/  ULDC.64 UR6, c[0x0][0x260] ;  /* 0x0000980000067ab9 */ /* 0x000fe20000000a00 */
[----:B------:R-:W-:Y:S01]  /*1370*/  IMAD.WIDE.U32 R172, R158, c[0x0][0x1e0], RZ ;  /* 0x000078009eac7a25 */ /* 0x000fe200078e00ff */
[----:B------:R-:W-:Y:S01]  /*1380*/  UIMAD UR6, UR15, UR6, URZ ;  /* 0x000000060f0672a4 */ /* 0x000fe2000f8e023f */
[----:B------:R1:W-:Y:S01]  /*1390*/  @P0 LDGSTS.E.BYPASS.LTC128B.128 [R75+0x5900], [R24.64], !P6 ;  /* 0x05900000184b0fae */ /* 0x0003e2000f101d5c */
[----:B------:R-:W-:Y:S01]  /*13a0*/  @P2 IADD3 R0, -R0, c[0x0][0x1d4], RZ ;  /* 0x0000750000002a10 */ /* 0x000fe20007ffe1ff */
[----:B------:R-:W-:Y:S01]  /*13b0*/  IMAD.WIDE.U32 R170, R157, c[0x0][0x1e0], RZ ;  /* 0x000078009daa7a25 */ /* 0x000fe200078e00ff */
[----:B------:R-:W-:Y:S01]  /*13c0*/  ISETP.GE.AND P2, PT, R176, 0x1, PT ;  /* 0x00000001b000780c */ /* 0x000fe20003f46270 */
[----:B------:R-:W-:Y:S01]  /*13d0*/  UIMAD UR6, UR16, UR7, UR6 ;  /* 0x00000007100672a4 */ /* 0x000fe2000f8e0206 */
[----:B------:R1:W-:Y:S01]  /*13e0*/  @P0 LDGSTS.E.BYPASS.LTC128B.128 [R75+0x7900], [R24.64+0x80], !P5 ;  /* 0x07900080184b0fae */ /* 0x0003e2000e901d5c */
[----:B------:R-:W-:Y:S01]  /*13f0*/  IADD3.X R150, R37, UR8, RZ, P1, !PT ;  /* 0x0000000825967c10 */ /* 0x000fe20008ffe4ff */
[----:B------:R-:W-:Y:S01]  /*1400*/  IMAD.WIDE.U32 R168, R156, c[0x0][0x1e0], RZ ;  /* 0x000078009ca87a25 */ /* 0x000fe200078e00ff */
[-C--:B------:R-:W-:Y:S01]  /*1410*/  SHF.L.U64.HI R174, R174, R159.reuse, c[0x0][0x1e4] ;  /* 0x00007900aeae7619 */ /* 0x080fe2000001029f */
[----:B------:R-:W0:Y:S01]  /*1420*/  LDGDEPBAR ;  /* 0x00000000000079af */ /* 0x000e220000000000 */
[----:B------:R-:W-:-:S02]  /*1430*/  SHF.L.U64.HI R163, R164, R159, c[0x0][0x284] ;  /* 0x0000a100a4a37619 */ /* 0x000fc4000001029f */
[-C--:B------:R-:W-:Y:S02]  /*1440*/  SHF.L.U64.HI R161, R161, R159.reuse, c[0x0][0x294] ;  /* 0x0000a500a1a17619 */ /* 0x080fe4000001029f */
[C---:B------:R-:W-:Y:S01]  /*1450*/  SHF.L.U64.HI R159, R160.reuse, R159, c[0x0][0x23c] ;  /* 0x00008f00a09f7619 */ /* 0x040fe2000001029f */
[----:B------:R-:W-:Y:S01]  /*1460*/  IMAD.SHL.U32 R160, R160, 0x20, RZ ;  /* 0x00000020a0a07824 */ /* 0x000fe200078e00ff */
[----:B------:R-:W-:Y:S01]  /*1470*/  SHF.L.U64.HI R164, R164, R38, c[0x0][0x284] ;  /* 0x0000a100a4a47619 */ /* 0x000fe20000010226 */
[----:B------:R-:W-:Y:S01]  /*1480*/  BAR.SYNC.DEFER_BLOCKING 0x0 ;  /* 0x0000000000007b1d */ /* 0x000fe20000010000 */
[----:B------:R-:W-:Y:S02]  /*1490*/  ISETP.GE.AND P5, PT, R32, c[0x0][0x1d4], PT ;  /* 0x0000750020007a0c */ /* 0x000fe40003fa6270 */
[----:B--2---:R-:W-:Y:S01]  /*14a0*/  @P3 SHF.R.S32.HI R19, RZ, 0x1f, R18 ;  /* 0x0000001fff133819 */ /* 0x004fe20000011412 */
[----:B------:R-:W-:Y:S02]  /*14b0*/  @!P3 IMAD.MOV.U32 R19, RZ, RZ, R2 ;  /* 0x000000ffff13b224 */ /* 0x000fe400078e0002 */
[----:B------:R-:W-:-:S02]  /*14c0*/  IMAD.U32 R2, RZ, RZ, UR30 ;  /* 0x0000001eff027e24 */ /* 0x000fc4000f8e00ff */
[----:B------:R-:W-:Y:S01]  /*14d0*/  @!P3 IMAD.MOV.U32 R18, RZ, RZ, R3 ;  /* 0x000000ffff12b224 */ /* 0x000fe200078e0003 */
[----:B------:R-:W-:Y:S01]  /*14e0*/  ISETP.NE.AND P3, PT, RZ, UR48, PT ;  /* 0x00000030ff007c0c */ /* 0x000fe2000bf65270 */
[----:B------:R-:W-:Y:S01]  /*14f0*/  IMAD.U32 R3, RZ, RZ, UR31 ;  /* 0x0000001fff037e24 */ /* 0x000fe2000f8e00ff */
[----:B------:R-:W-:Y:S01]  /*1500*/  IADD3 R122, P2, R2, 0x80, RZ ;  /* 0x00000080027a7810 */ /* 0x000fe20007f5e0ff */
[----:B------:R-:W-:Y:S01]  /*1510*/  IMAD.IADD R2, R32, 0x1, R4 ;  /* 0x0000000120027824 */ /* 0x000fe200078e0204 */
[----:B------:R-:W-:Y:S01]  /*1520*/  SHF.R.S32.HI R3, RZ, 0x1f, R0 ;  /* 0x0000001fff037819 */ /* 0x000fe20000011400 */
[----:B------:R-:W-:Y:S01]  /*1530*/  UIMAD.WIDE.U32 UR30, UR16, UR4, UR32 ;  /* 0x00000004101e72a5 */ /* 0x000fe2000f8e0020 */
[----:B------:R-:W-:Y:S01]  /*1540*/  P2R R152, PR, RZ, 0x8 ;  /* 0x00000008ff987803 */ /* 0x000fe20000000000 */
[----:B------:R-:W-:Y:S01]  /*1550*/  IMAD.X R121, RZ, RZ, R121, P2 ;  /* 0x000000ffff797224 */ /* 0x000fe200010e0679 */
[----:B------:R-:W-:Y:S01]  /*1560*/  LEA.HI R34, R3, R0, RZ, 0x4 ;  /* 0x0000000003227211 */ /* 0x000fe200078f20ff */
[----:B------:R-:W-:Y:S01]  /*1570*/  UIADD3 UR25, UR31, UR5, URZ ;  /* 0x000000051f197290 */ /* 0x000fe2000fffe03f */
[----:B------:R-:W-:Y:S01]  /*1580*/  SHF.R.S32.HI R0, RZ, 0x1f, R2 ;  /* 0x0000001fff007819 */ /* 0x000fe20000011402 */
[----:B------:R-:W-:Y:S01]  /*1590*/  IMAD.U32 R4, RZ, RZ, UR30 ;  /* 0x0000001eff047e24 */ /* 0x000fe2000f8e00ff */
[----:B------:R-:W-:Y:S01]  /*15a0*/  ULDC.64 UR4, c[0x0][0x210] ;  /* 0x0000840000047ab9 */ /* 0x000fe20000000a00 */
[----:B------:R-:W-:Y:S01]  /*15b0*/  IMAD.U32 R5, RZ, RZ, UR31 ;  /* 0x0000001fff057e24 */ /* 0x000fe2000f8e00ff */
[CC--:B------:R-:W-:Y:S01]  /*15c0*/  LEA.HI R20, R0.reuse, R2.reuse, RZ, 0x3 ;  /* 0x0000000200147211 */ /* 0x0c0fe200078f18ff */
[----:B------:R-:W-:Y:S01]  /*15d0*/  IMAD.MOV.U32 R88, RZ, RZ, R4 ;  /* 0x000000ffff587224 */ /* 0x000fe200078e0004 */
[----:B------:R-:W-:Y:S01]  /*15e0*/  LEA.HI R35, R0, R2, RZ, 0x6 ;  /* 0x0000000200237211 */ /* 0x000fe200078f30ff */
[----:B------:R-:W-:Y:S01]  /*15f0*/  IMAD.U32 R2, RZ, RZ, UR16 ;  /* 0x00000010ff027e24 */ /* 0x000fe2000f8e00ff */
[----:B------:R-:W-:Y:S01]  /*1600*/  UIMAD UR4, UR15, UR4, URZ ;  /* 0x000000040f0472a4 */ /* 0x000fe2000f8e023f */
[----:B------:R-:W-:Y:S01]  /*1610*/  IMAD R0, R37, c[0x0][0x280], RZ ;  /* 0x0000a00025007a24 */ /* 0x000fe200078e02ff */
[----:B------:R-:W-:Y:S01]  /*1620*/  LOP3.LUT R110, R20, 0xfffffff8, RZ, 0xc0, !PT ;  /* 0xfffffff8146e7812 */ /* 0x000fe200078ec0ff */
[----:B------:R-:W-:Y:S01]  /*1630*/  IMAD.WIDE.U32 R2, R2, c[0x0][0x260], R32 ;  /* 0x0000980002027a25 */ /* 0x000fe200078e0020 */
[----:B------:R-:W-:-:S02]  /*1640*/  UIMAD UR4, UR16, UR5, UR4 ;  /* 0x00000005100472a4 */ /* 0x000fc4000f8e0204 */
[----:B------:R-:W-:Y:S01]  /*1650*/  SHF.R.S32.HI R120, RZ, 0x1f, R110 ;  /* 0x0000001fff787819 */ /* 0x000fe2000001146e */
[----:B------:R-:W-:Y:S01]  /*1660*/  IMAD R0, R93, c[0x0][0x284], R0 ;  /* 0x0000a1005d007a24 */ /* 0x000fe200078e0200 */
[----:B------:R-:W-:Y:S01]  /*1670*/  IADD3 R11, R3, UR6, RZ ;  /* 0x00000006030b7c10 */ /* 0x000fe2000fffe0ff */
[----:B------:R-:W-:Y:S01]  /*1680*/  IMAD.WIDE.U32 R4, R93, c[0x0][0x280], R28 ;  /* 0x0000a0005d047a25 */ /* 0x000fe200078e001c */
[----:B------:R-:W-:Y:S01]  /*1690*/  IADD3 R17, R17, UR4, RZ ;  /* 0x0000000411117c10 */ /* 0x000fe2000fffe0ff */
[----:B------:R-:W-:Y:S02]  /*16a0*/  ULDC.64 UR6, c[0x0][0x1e0] ;  /* 0x0000780000067ab9 */ /* 0x000fe40000000a00 */
[----:B------:R-:W-:Y:S01]  /*16b0*/  IMAD.IADD R9, R5, 0x1, R0 ;  /* 0x0000000105097824 */ /* 0x000fe200078e0200 */
[----:B------:R-:W-:Y:S01]  /*16c0*/  USHF.L.U32 UR30, UR6, 0x4, URZ ;  /* 0x00000004061e7899 */ /* 0x000fe2000800063f */
[----:B------:R-:W-:Y:S01]  /*16d0*/  IMAD.IADD R5, R0, 0x1, R13 ;  /* 0x0000000100057824 */ /* 0x000fe200078e020d */
[----:B------:R-:W-:Y:S01]  /*16e0*/  ULDC.64 UR4, c[0x0][0x280] ;  /* 0x0000a00000047ab9 */ /* 0x000fe20000000a00 */
[----:B------:R-:W-:Y:S01]  /*16f0*/  IMAD.IADD R3, R8, 0x1, R15 ;  /* 0x0000000108037824 */ /* 0x000fe200078e020f */
[----:B------:R-:W-:Y:S01]  /*1700*/  UIMAD UR4, UR36, UR4, URZ ;  /* 0x00000004240472a4 */ /* 0x000fe2000f8e023f */
[----:B------:R-:W-:Y:S01]  /*1710*/  IMAD.MOV.U32 R8, RZ, RZ, R4 ;  /* 0x000000ffff087224 */ /* 0x000fe200078e0004 */
[----:B------:R-:W-:Y:S01]  /*1720*/  UIMAD UR34, UR7, 0x30, URZ ;  /* 0x00000030072278a4 */ /* 0x000fe2000f8e023f */
[----:B------:R-:W-:Y:S01]  /*1730*/  IMAD.U32 R0, RZ, RZ, UR19 ;  /* 0x00000013ff007e24 */ /* 0x000fe2000f8e00ff */
[----:B------:R-:W-:Y:S01]  /*1740*/  USHF.L.U64.HI UR27, UR6, UR37, UR27 ;  /* 0x00000025061b7299 */ /* 0x000fe2000801021b */
[----:B------:R-:W-:Y:S01]  /*1750*/  IMAD.MOV.U32 R4, RZ, RZ, R12 ;  /* 0x000000ffff047224 */ /* 0x000fe200078e000c */
[----:B------:R-:W-:Y:S01]  /*1760*/  UIMAD.WIDE.U32 UR32, UR6, 0x30, URZ ;  /* 0x00000030062078a5 */ /* 0x000fe2000f8e003f */
[----:B------:R-:W-:Y:S01]  /*1770*/  IMAD.WIDE.U32 R104, R0, c[0x0][0x280], R8 ;  /* 0x0000a00000687a25 */ /* 0x000fe200078e0008 */
[----:B------:R-:W-:-:S02]  /*1780*/  USHF.L.U32 UR31, UR6, 0x6, URZ ;  /* 0x00000006061f7899 */ /* 0x000fc4000800063f */
[----:B------:R-:W-:Y:S01]  /*1790*/  UIMAD UR41, UR19, UR5, UR4 ;  /* 0x00000005132972a4 */ /* 0x000fe2000f8e0204 */
[----:B------:R-:W-:Y:S02]  /*17a0*/  IMAD.U32 R9, RZ, RZ, UR19 ;  /* 0x00000013ff097e24 */ /* 0x000fe4000f8e00ff */
[----:B------:R-:W-:Y:S01]  /*17b0*/  IMAD.U32 R8, RZ, RZ, UR19 ;  /* 0x00000013ff087e24 */ /* 0x000fe2000f8e00ff */
[----:B------:R-:W-:Y:S01]  /*17c0*/  ULDC.64 UR4, c[0x0][0x268] ;  /* 0x00009a0000047ab9 */ /* 0x000fe20000000a00 */
[----:B------:R-:W-:Y:S01]  /*17d0*/  IMAD.MOV.U32 R10, RZ, RZ, R2 ;  /* 0x000000ffff0a7224 */ /* 0x000fe200078e0002 */
[----:B------:R-:W-:Y:S01]  /*17e0*/  UIMAD UR4, UR35, UR4, URZ ;  /* 0x00000004230472a4 */ /* 0x000fe2000f8e023f */
[----:B------:R-:W-:Y:S01]  /*17f0*/  IMAD.MOV.U32 R2, RZ, RZ, R14 ;  /* 0x000000ffff027224 */ /* 0x000fe200078e000e */
[----:B------:R-:W-:Y:S01]  /*1800*/  IADD3 R118, R105, UR41, RZ ;  /* 0x0000002969767c10 */ /* 0x000fe2000fffe0ff */
[----:B------:R-:W-:Y:S01]  /*1810*/  IMAD.WIDE.U32 R102, R9, c[0x0][0x290], R6 ;  /* 0x0000a40009667a25 */ /* 0x000fe200078e0006 */
[----:B------:R-:W-:Y:S01]  /*1820*/  SHF.R.S32.HI R6, RZ, 0x1f, R158 ;  /* 0x0000001fff067819 */ /* 0x000fe2000001149e */
[----:B------:R-:W-:-:S02]  /*1830*/  UIMAD UR43, UR43, UR5, UR4 ;  /* 0x000000052b2b72a4 */ /* 0x000fc4000f8e0204 */
[----:B------:R-:W-:Y:S01]  /*1840*/  IMAD.WIDE.U32 R100, R8, c[0x0][0x280], R4 ;  /* 0x0000a00008647a25 */ /* 0x000fe200078e0004 */
[----:B------:R-:W-:Y:S01]  /*1850*/  SHF.R.S32.HI R5, RZ, 0x1f, R157 ;  /* 0x0000001fff057819 */ /* 0x000fe2000001149d */
[----:B------:R-:W-:Y:S01]  /*1860*/  ULDC UR35, c[0x0][0x284] ;  /* 0x0000a10000237ab9 */ /* 0x000fe20000000800 */
[----:B------:R-:W-:Y:S01]  /*1870*/  LEA.HI R6, R6, R158, RZ, 0x3 ;  /* 0x0000009e06067211 */ /* 0x000fe200078f18ff */
[----:B------:R-:W-:Y:S01]  /*1880*/  IMAD.WIDE.U32 R98, R0, c[0x0][0x290], R2 ;  /* 0x0000a40000627a25 */ /* 0x000fe200078e0002 */
[----:B------:R-:W-:Y:S01]  /*1890*/  SHF.R.S32.HI R0, RZ, 0x1f, R156 ;  /* 0x0000001fff007819 */ /* 0x000fe2000001149c */
[----:B------:R-:W-:Y:S01]  /*18a0*/  ULDC UR4, c[0x0][0x294] ;  /* 0x0000a50000047ab9 */ /* 0x000fe20000000800 */
[----:B------:R-:W-:Y:S01]  /*18b0*/  LEA.HI R5, R5, R157, RZ, 0x3 ;  /* 0x0000009d05057211 */ /* 0x000fe200078f18ff */
[----:B------:R-:W-:Y:S01]  /*18c0*/  IMAD.SHL.U32 R7, R6, 0x40, RZ ;  /* 0x0000004006077824 */ /* 0x000fe200078e00ff */
[----:B------:R-:W-:Y:S01]  /*18d0*/  LEA.HI R0, R0, R156, RZ, 0x3 ;  /* 0x0000009c00007211 */ /* 0x000fe200078f18ff */
[----:B------:R-:W-:Y:S01]  /*18e0*/  IMAD.SHL.U32 R4, R158, 0x40, RZ ;  /* 0x000000409e047824 */ /* 0x000fe200078e00ff */
[----:B------:R-:W-:Y:S01]  /*18f0*/  LOP3.LUT R8, R21, 0x38, R20, 0xf8, !PT ;  /* 0x0000003815087812 */ /* 0x000fe200078ef814 */
[----:B------:R-:W-:Y:S01]  /*1900*/  IMAD.SHL.U32 R6, R5, 0x40, RZ ;  /* 0x0000004005067824 */ /* 0x000fe200078e00ff */
[----:B------:R-:W-:Y:S01]  /*1910*/  SHF.R.S32.HI R5, RZ, 0x4, R34 ;  /* 0x00000004ff057819 */ /* 0x000fe20000011422 */
[----:B------:R-:W-:Y:S01]  /*1920*/  IMAD.SHL.U32 R3, R157, 0x40, RZ ;  /* 0x000000409d037824 */ /* 0x000fe200078e00ff */
[----:B------:R-:W-:Y:S01]  /*1930*/  LOP3.LUT R4, R4, 0x1c0, RZ, 0xc0, !PT ;  /* 0x000001c004047812 */ /* 0x000fe200078ec0ff */
[----:B------:R-:W-:Y:S01]  /*1940*/  IMAD.SHL.U32 R2, R156, 0x40, RZ ;  /* 0x000000409c027824 */ /* 0x000fe200078e00ff */
[----:B------:R-:W-:Y:S01]  /*1950*/  LEA.HI.SX32 R5, R20, R5, 0x1d ;  /* 0x0000000514057211 */ /* 0x000fe200078feaff */
[----:B------:R-:W-:Y:S01]  /*1960*/  IMAD.SHL.U32 R0, R0, 0x40, RZ ;  /* 0x0000004000007824 */ /* 0x000fe200078e00ff */
[----:B------:R-:W-:Y:S01]  /*1970*/  LOP3.LUT R3, R3, 0x1c0, RZ, 0xc0, !PT ;  /* 0x000001c003037812 */ /* 0x000fe200078ec0ff */
[----:B------:R-:W-:Y:S01]  /*1980*/  IMAD.WIDE.U32 R96, R96, c[0x0][0x268], R10 ;  /* 0x00009a0060607a25 */ /* 0x000fe200078e000a */
[----:B------:R-:W-:Y:S01]  /*1990*/  LOP3.LUT R2, R2, 0x1c0, RZ, 0xc0, !PT ;  /* 0x000001c002027812 */ /* 0x000fe200078ec0ff */
[----:B------:R-:W-:Y:S01]  /*19a0*/  USHF.L.U32 UR5, UR39, 0x5, URZ ;  /* 0x0000000527057899 */ /* 0x000fe2000800063f */
[----:B------:R-:W-:Y:S01]  /*19b0*/  LOP3.LUT R9, R0, 0xfffffe00, RZ, 0xc0, !PT ;  /* 0xfffffe0000097812 */ /* 0x000fe200078ec0ff */
[----:B------:R-:W-:Y:S01]  /*19c0*/  IMAD.SHL.U32 R0, R35, 0x40, RZ ;  /* 0x0000004023007824 */ /* 0x000fe200078e00ff */
[----:B------:R-:W-:Y:S01]  /*19d0*/  LOP3.LUT R11, R7, 0xfffffe00, RZ, 0xc0, !PT ;  /* 0xfffffe00070b7812 */ /* 0x000fe200078ec0ff */
[----:B------:R-:W-:Y:S01]  /*19e0*/  IMAD.SHL.U32 R92, R5, 0x8, RZ ;  /* 0x00000008055c7824 */ /* 0x000fe200078e00ff */
[----:B------:R-:W-:Y:S01]  /*19f0*/  LOP3.LUT R10, R6, 0xfffffe00, RZ, 0xc0, !PT ;  /* 0xfffffe00060a7812 */ /* 0x000fe200078ec0ff */
[----:B------:R-:W-:Y:S01]  /*1a00*/  IMAD.U32 R89, RZ, RZ, UR25 ;  /* 0x00000019ff597e24 */ /* 0x000fe2000f8e00ff */
[----:B------:R-:W-:Y:S01]  /*1a10*/  SHF.R.U32.HI R26, RZ, 0x3, R4 ;  /* 0x00000003ff1a7819 */ /* 0x000fe20000011604 */
[----:B------:R-:W-:Y:S01]  /*1a20*/  USHF.L.U32 UR25, UR6, 0x5, URZ ;  /* 0x0000000506197899 */ /* 0x000fe2000800063f */
[----:B------:R-:W-:-:S02]  /*1a30*/  LOP3.LUT R7, R4, 0x38, R20, 0xf8, !PT ;  /* 0x0000003804077812 */ /* 0x000fc400078ef814 */
[----:B------:R-:W-:Y:S01]  /*1a40*/  SHF.R.S32.HI R6, RZ, 0x1f, R5 ;  /* 0x0000001fff067819 */ /* 0x000fe20000011405 */
[----:B------:R-:W-:Y:S01]  /*1a50*/  ULDC.64 UR6, c[0x0][0x290] ;  /* 0x0000a40000067ab9 */ /* 0x000fe20000000a00 */
[----:B------:R-:W-:Y:S01]  /*1a60*/  SHF.R.U32.HI R27, RZ, 0x3, R3 ;  /* 0x00000003ff1b7819 */ /* 0x000fe20000011603 */
[----:B------:R-:W-:Y:S01]  /*1a70*/  UIMAD UR6, UR36, UR6, URZ ;  /* 0x00000006240672a4 */ /* 0x000fe2000f8e023f */
[----:B------:R-:W-:Y:S01]  /*1a80*/  SHF.R.U32.HI R30, RZ, 0x3, R2 ;  /* 0x00000003ff1e7819 */ /* 0x000fe20000011602 */
[----:B------:R-:W-:Y:S01]  /*1a90*/  USHF.L.U32 UR36, UR39, 0x6, URZ ;  /* 0x0000000627247899 */ /* 0x000fe2000800063f */
[--C-:B------:R-:W-:Y:S01]  /*1aa0*/  LOP3.LUT R12, R3, 0x38, R20.reuse, 0xf8, !PT ;  /* 0x00000038030c7812 */ /* 0x100fe200078ef814 */
[----:B------:R-:W-:Y:S01]  /*1ab0*/  UIMAD UR42, UR19, UR7, UR6 ;  /* 0x00000007132a72a4 */ /* 0x000fe2000f8e0206 */
[----:B------:R-:W-:Y:S01]  /*1ac0*/  LOP3.LUT R14, R2, 0x38, R20, 0xf8, !PT ;  /* 0x00000038020e7812 */ /* 0x000fe200078ef814 */
[----:B------:R-:W-:Y:S01]  /*1ad0*/  UIMAD UR7, UR49, UR35, URZ ;  /* 0x00000023310772a4 */ /* 0x000fe2000f8e023f */
[----:B------:R-:W-:Y:S01]  /*1ae0*/  LOP3.LUT R13, R8, R36, RZ, 0x3c, !PT ;  /* 0x00000024080d7212 */ /* 0x000fe200078e3cff */
[----:B------:R-:W-:Y:S01]  /*1af0*/  UIMAD UR49, UR49, UR4, URZ ;  /* 0x00000004313172a4 */ /* 0x000fe2000f8e023f */
[----:B------:R-:W-:Y:S01]  /*1b00*/  LOP3.LUT R0, R0, 0xfffff000, RZ, 0xc0, !PT ;  /* 0xfffff00000007812 */ /* 0x000fe200078ec0ff */
[----:B------:R-:W-:Y:S01]  /*1b10*/  USHF.L.U64.HI UR35, UR39, UR37, UR35 ;  /* 0x0000002527237299 */ /* 0x000fe20008010223 */
[----:B------:R-:W-:Y:S01]  /*1b20*/  LEA.HI R15, R6, R5, RZ, 0x3 ;  /* 0x00000005060f7211 */ /* 0x000fe200078f18ff */
[----:B------:R-:W-:Y:S01]  /*1b30*/  USHF.L.U64.HI UR37, UR40, UR37, UR4 ;  /* 0x0000002528257299 */ /* 0x000fe20008010204 */
[----:B------:R-:W-:Y:S01]  /*1b40*/  LOP3.LUT R8, R7, R26, RZ, 0x3c, !PT ;  /* 0x0000001a07087212 */ /* 0x000fe200078e3cff */
[----:B------:R-:W-:Y:S01]  /*1b50*/  USHF.L.U32 UR6, UR40, 0x5, URZ ;  /* 0x0000000528067899 */ /* 0x000fe2000800063f */
[----:B------:R-:W-:Y:S01]  /*1b60*/  LOP3.LUT R7, R12, R27, RZ, 0x3c, !PT ;  /* 0x0000001b0c077212 */ /* 0x000fe200078e3cff */
[----:B------:R-:W-:Y:S01]  /*1b70*/  UIADD3 UR4, UR33, UR34, URZ ;  /* 0x0000002221047290 */ /* 0x000fe2000fffe03f */
[----:B------:R-:W-:Y:S01]  /*1b80*/  LOP3.LUT R6, R14, R30, RZ, 0x3c, !PT ;  /* 0x0000001e0e067212 */ /* 0x000fe200078e3cff */
[----:B------:R-:W-:Y:S01]  /*1b90*/  USHF.L.U32 UR39, UR39, 0x4, URZ ;  /* 0x0000000427277899 */ /* 0x000fe2000800063f */
[-C--:B------:R-:W-:Y:S01]  /*1ba0*/  IADD3 R34, R13, R0.reuse, R31 ;  /* 0x000000000d227210 */ /* 0x080fe20007ffe01f */
[----:B------:R-:W-:Y:S01]  /*1bb0*/  USHF.L.U32 UR40, UR40, 0x4, URZ ;  /* 0x0000000428287899 */ /* 0x000fe2000800063f */
[-C--:B------:R-:W-:Y:S01]  /*1bc0*/  IADD3 R14, R8, R0.reuse, R11 ;  /* 0x00000000080e7210 */ /* 0x080fe20007ffe00b */
[----:B------:R-:W-:Y:S01]  /*1bd0*/  UIADD3 UR7, UR47, UR7, URZ ;  /* 0x000000072f077290 */ /* 0x000fe2000fffe03f */
[-C--:B------:R-:W-:Y:S01]  /*1be0*/  IADD3 R13, R7, R0.reuse, R10 ;  /* 0x00000000070d7210 */ /* 0x080fe20007ffe00a */
[----:B------:R-:W-:Y:S01]  /*1bf0*/  IMAD.SHL.U32 R144, R34, 0x2, RZ ;  /* 0x0000000222907824 */ /* 0x000fe200078e00ff */
[----:B------:R-:W-:Y:S01]  /*1c00*/  IADD3 R12, R6, R0, R9 ;  /* 0x00000000060c7210 */ /* 0x000fe20007ffe009 */
[----:B------:R-:W-:Y:S01]  /*1c10*/  IMAD.SHL.U32 R0, R15, 0x200, RZ ;  /* 0x000002000f007824 */ /* 0x000fe200078e00ff */
[--C-:B------:R-:W-:Y:S01]  /*1c20*/  LOP3.LUT R2, R2, 0x38, R92.reuse, 0xf8, !PT ;  /* 0x0000003802027812 */ /* 0x100fe200078ef85c */
[----:B------:R-:W-:Y:S01]  /*1c30*/  IMAD.SHL.U32 R143, R14, 0x2, RZ ;  /* 0x000000020e8f7824 */ /* 0x000fe200078e00ff */
[--C-:B------:R-:W-:Y:S01]  /*1c40*/  LOP3.LUT R5, R21, 0x38, R92.reuse, 0xf8, !PT ;  /* 0x0000003815057812 */ /* 0x100fe200078ef85c */
[----:B------:R-:W-:Y:S01]  /*1c50*/  IMAD.SHL.U32 R142, R13, 0x2, RZ ;  /* 0x000000020d8e7824 */ /* 0x000fe200078e00ff */
[----:B------:R-:W-:Y:S01]  /*1c60*/  LOP3.LUT R0, R0, 0xfffff000, RZ, 0xc0, !PT ;  /* 0xfffff00000007812 */ /* 0x000fe200078ec0ff */
[----:B------:R-:W-:Y:S01]  /*1c70*/  IMAD.SHL.U32 R141, R12, 0x2, RZ ;  /* 0x000000020c8d7824 */ /* 0x000fe200078e00ff */
[----:B------:R-:W-:Y:S01]  /*1c80*/  LOP3.LUT R2, R2, R30, RZ, 0x3c, !PT ;  /* 0x0000001e02027212 */ /* 0x000fe200078e3cff */
[----:B------:R-:W-:Y:S01]  /*1c90*/  UIADD3 UR34, UR45, UR49, URZ ;  /* 0x000000312d227290 */ /* 0x000fe2000fffe03f */
[----:B------:R-:W-:-:S02]  /*1ca0*/  LOP3.LUT R4, R4, 0x38, R92, 0xf8, !PT ;  /* 0x0000003804047812 */ /* 0x000fc400078ef85c */
[----:B------:R-:W-:Y:S02]  /*1cb0*/  LOP3.LUT R3, R3, 0x38, R92, 0xf8, !PT ;  /* 0x0000003803037812 */ /* 0x000fe400078ef85c */
[----:B------:R-:W-:Y:S02]  /*1cc0*/  IADD3 R9, R2, R0, R9 ;  /* 0x0000000002097210 */ /* 0x000fe40007ffe009 */
[----:B------:R-:W-:Y:S02]  /*1cd0*/  LOP3.LUT R5, R5, R36, RZ, 0x3c, !PT ;  /* 0x0000002405057212 */ /* 0x000fe400078e3cff */
[----:B------:R-:W-:Y:S01]  /*1ce0*/  LOP3.LUT R4, R4, R26, RZ, 0x3c, !PT ;  /* 0x0000001a04047212 */ /* 0x000fe200078e3cff */
[----:B------:R-:W-:Y:S01]  /*1cf0*/  IMAD.SHL.U32 R136, R9, 0x2, RZ ;  /* 0x0000000209887824 */ /* 0x000fe200078e00ff */
[----:B------:R-:W-:Y:S02]  /*1d00*/  LOP3.LUT R3, R3, R27, RZ, 0x3c, !PT ;  /* 0x0000001b03037212 */ /* 0x000fe400078e3cff */
[----:B------:R-:W-:-:S02]  /*1d10*/  SEL R2, R19, RZ, !P4 ;  /* 0x000000ff13027207 */ /* 0x000fc40006000000 */
[-C--:B------:R-:W-:Y:S02]  /*1d20*/  IADD3 R8, R5, R0.reuse, R31 ;  /* 0x0000000005087210 */ /* 0x080fe40007ffe01f */
[-C--:B------:R-:W-:Y:S02]  /*1d30*/  IADD3 R11, R4, R0.reuse, R11 ;  /* 0x00000000040b7210 */ /* 0x080fe40007ffe00b */
[----:B------:R-:W-:Y:S01]  /*1d40*/  IADD3 R10, R3, R0, R10 ;  /* 0x00000000030a7210 */ /* 0x000fe20007ffe00a */
[----:B------:R-:W-:Y:S01]  /*1d50*/  IMAD R3, R2, c[0x0][0x1f0], RZ ;  /* 0x00007c0002037a24 */ /* 0x000fe200078e02ff */
[----:B------:R-:W-:Y:S01]  /*1d60*/  SEL R0, R18, RZ, !P4 ;  /* 0x000000ff12007207 */ /* 0x000fe20006000000 */
[----:B------:R-:W-:Y:S01]  /*1d70*/  IMAD R2, R2, c[0x0][0x218], RZ ;  /* 0x0000860002027a24 */ /* 0x000fe200078e02ff */
[----:B------:R-:W-:Y:S01]  /*1d80*/  SHF.R.S32.HI R4, RZ, 0x1f, R158 ;  /* 0x0000001fff047819 */ /* 0x000fe2000001149e */
[----:B------:R-:W-:Y:S01]  /*1d90*/  IMAD.SHL.U32 R139, R8, 0x2, RZ ;  /* 0x00000002088b7824 */ /* 0x000fe200078e00ff */
[----:B------:R-:W-:Y:S01]  /*1da0*/  SHF.R.S32.HI R5, RZ, 0x1f, R157 ;  /* 0x0000001fff057819 */ /* 0x000fe2000001149d */
[C---:B------:R-:W-:Y:S01]  /*1db0*/  IMAD R91, R0.reuse, c[0x0][0x1f4], R3 ;  /* 0x00007d00005b7a24 */ /* 0x040fe200078e0203 */
[----:B------:R-:W-:Y:S01]  /*1dc0*/  SHF.R.S32.HI R7, RZ, 0x1f, R156 ;  /* 0x0000001fff077819 */ /* 0x000fe2000001149c */
[----:B------:R-:W-:Y:S01]  /*1dd0*/  IMAD R106, R0, c[0x0][0x21c], R2 ;  /* 0x00008700006a7a24 */ /* 0x000fe200078e0202 */
[----:B------:R-:W-:Y:S01]  /*1de0*/  IADD3 R31, R28, 0x20, RZ ;  /* 0x000000201c1f7810 */ /* 0x000fe20007ffe0ff */
[----:B------:R-:W-:Y:S01]  /*1df0*/  IMAD.WIDE.U32 R88, R0, c[0x0][0x1f0], R88 ;  /* 0x00007c0000587a25 */ /* 0x000fe200078e0058 */
[----:B------:R-:W-:-:S02]  /*1e00*/  IADD3 R107, R97, UR43, RZ ;  /* 0x0000002b616b7c10 */ /* 0x000fc4000fffe0ff */
[----:B------:R-:W-:Y:S01]  /*1e10*/  IADD3 R116, R101, UR41, RZ ;  /* 0x0000002965747c10 */ /* 0x000fe2000fffe0ff */
[----:B------:R-:W-:Y:S01]  /*1e20*/  IMAD.WIDE.U32 R94, R0, c[0x0][0x218], R16 ;  /* 0x00008600005e7a25 */ /* 0x000fe200078e0010 */
[----:B------:R-:W-:Y:S02]  /*1e30*/  IADD3 R0, P0, R93, 0x10, RZ ;  /* 0x000000105d007810 */ /* 0x000fe40007f1e0ff */
[----:B------:R-:W-:Y:S01]  /*1e40*/  IADD3 R117, R103, UR42, RZ ;  /* 0x0000002a67757c10 */ /* 0x000fe2000fffe0ff */
[----:B------:R-:W-:Y:S01]  /*1e50*/  IMAD R3, R37, c[0x0][0x1e0], RZ ;  /* 0x0000780025037a24 */ /* 0x000fe200078e02ff */
[----:B------:R-:W-:Y:S01]  /*1e60*/  IADD3 R115, R99, UR42, RZ ;  /* 0x0000002a63737c10 */ /* 0x000fe2000fffe0ff */
[----:B------:R-:W-:Y:S01]  /*1e70*/  IMAD.X R2, RZ, RZ, R37, P0 ;  /* 0x000000ffff027224 */ /* 0x000fe200000e0625 */
[----:B------:R-:W-:Y:S01]  /*1e80*/  IADD3 R134, P0, R32, R166, RZ ;  /* 0x000000a620867210 */ /* 0x000fe20007f1e0ff */
[----:B------:R-:W-:Y:S01]  /*1e90*/  IMAD.WIDE.U32 R124, R0, c[0x0][0x1e0], RZ ;  /* 0x00007800007c7a25 */ /* 0x000fe200078e00ff */
[----:B------:R-:W-:-:S03]  /*1ea0*/  SHF.R.S32.HI R119, RZ, 0x1f, R92 ;  /* 0x0000001fff777819 */ /* 0x000fc6000001145c */
[----:B------:R-:W-:Y:S01]  /*1eb0*/  IMAD R2, R2, c[0x0][0x1e0], RZ ;  /* 0x0000780002027a24 */ /* 0x000fe200078e02ff */
[----:B------:R-:W-:Y:S01]  /*1ec0*/  IADD3 R135, P1, R124, UR30, RZ ;  /* 0x0000001e7c877c10 */ /* 0x000fe2000ff3e0ff */
[----:B------:R-:W-:Y:S02]  /*1ed0*/  IMAD R3, R93, c[0x0][0x1e4], R3 ;  /* 0x000079005d037a24 */ /* 0x000fe400078e0203 */
[----:B------:R-:W-:Y:S02]  /*1ee0*/  IMAD R6, R0, c[0x0][0x1e4], R2 ;  /* 0x0000790000067a24 */ /* 0x000fe400078e0202 */
[----:B------:R-:W-:Y:S02]  /*1ef0*/  IMAD.IADD R133, R167, 0x1, R3 ;  /* 0x00000001a7857824 */ /* 0x000fe400078e0203 */
[----:B------:R-:W-:Y:S02]  /*1f00*/  IMAD.IADD R132, R125, 0x1, R6 ;  /* 0x000000017d847824 */ /* 0x000fe400078e0206 */
[----:B------:R-:W-:Y:S01]  /*1f10*/  IMAD.X R130, R33, 0x1, R133, P0 ;  /* 0x0000000121827824 */ /* 0x000fe200000e0685 */
[----:B------:R-:W-:Y:S01]  /*1f20*/  IADD3 R149, P0, R135, UR30, RZ ;  /* 0x0000001e87957c10 */ /* 0x000fe2000ff1e0ff */
[----:B------:R-:W-:-:S02]  /*1f30*/  IMAD.X R131, R165, 0x1, R132, P1 ;  /* 0x00000001a5837824 */ /* 0x000fc400008e0684 */
[----:B------:R-:W-:Y:S02]  /*1f40*/  IMAD.IADD R91, R89, 0x1, R91 ;  /* 0x00000001595b7824 */ /* 0x000fe400078e025b */
[----:B------:R-:W-:Y:S01]  /*1f50*/  IMAD.X R146, R165, 0x1, R131, P0 ;  /* 0x00000001a5927824 */ /* 0x000fe200000e0683 */
[----:B------:R-:W-:Y:S01]  /*1f60*/  IADD3 R109, P0, R134, R88, RZ ;  /* 0x00000058866d7210 */ /* 0x000fe20007f1e0ff */
[----:B------:R-:W-:Y:S02]  /*1f70*/  IMAD R2, R4, c[0x0][0x1e0], RZ ;  /* 0x0000780004027a24 */ /* 0x000fe400078e02ff */
[----:B------:R-:W-:Y:S02]  /*1f80*/  IMAD R0, R5, c[0x0][0x1e0], RZ ;  /* 0x0000780005007a24 */ /* 0x000fe400078e02ff */
[----:B------:R-:W-:Y:S01]  /*1f90*/  IMAD.X R108, R130, 0x1, R91, P0 ;  /* 0x00000001826c7824 */ /* 0x000fe200000e065b */
[----:B------:R-:W-:Y:S01]  /*1fa0*/  IADD3 R112, P0, R88, 0x40, RZ ;  /* 0x0000004058707810 */ /* 0x000fe20007f1e0ff */
[----:B------:R-:W-:-:S02]  /*1fb0*/  IMAD R4, R7, c[0x0][0x1e0], RZ ;  /* 0x0000780007047a24 */ /* 0x000fc400078e02ff */
[----:B------:R-:W-:Y:S02]  /*1fc0*/  IMAD R5, R158, c[0x0][0x1e4], R2 ;  /* 0x000079009e057a24 */ /* 0x000fe400078e0202 */
[----:B------:R-:W-:Y:S01]  /*1fd0*/  IMAD.X R111, RZ, RZ, R91, P0 ;  /* 0x000000ffff6f7224 */ /* 0x000fe200000e065b */
[----:B------:R-:W-:Y:S01]  /*1fe0*/  IADD3 R114, P0, R109, 0x40, RZ ;  /* 0x000000406d727810 */ /* 0x000fe20007f1e0ff */
[----:B------:R-:W-:Y:S02]  /*1ff0*/  IMAD R2, R157, c[0x0][0x1e4], R0 ;  /* 0x000079009d027a24 */ /* 0x000fe400078e0200 */
[----:B------:R-:W-:Y:S02]  /*2000*/  IMAD R0, R156, c[0x0][0x1e4], R4 ;  /* 0x000079009c007a24 */ /* 0x000fe400078e0204 */
[----:B------:R-:W-:Y:S02]  /*2010*/  IMAD.IADD R148, R173, 0x1, R5 ;  /* 0x00000001ad947824 */ /* 0x000fe400078e0205 */
[----:B------:R-:W-:-:S02]  /*2020*/  IMAD.IADD R147, R171, 0x1, R2 ;  /* 0x00000001ab937824 */ /* 0x000fc400078e0202 */
[----:B------:R-:W-:Y:S02]  /*2030*/  IMAD.IADD R145, R169, 0x1, R0 ;  /* 0x00000001a9917824 */ /* 0x000fe400078e0200 */
[----:B------:R-:W-:Y:S02]  /*2040*/  IMAD.IADD R106, R95, 0x1, R106 ;  /* 0x000000015f6a7824 */ /* 0x000fe400078e026a */
[----:B------:R-:W-:Y:S02]  /*2050*/  IMAD.X R113, RZ, RZ, R108, P0 ;  /* 0x000000ffff717224 */ /* 0x000fe400000e066c */
[----:B------:R-:W-:Y:S02]  /*2060*/  IMAD.SHL.U32 R138, R11, 0x2, RZ ;  /* 0x000000020b8a7824 */ /* 0x000fe400078e00ff */
[----:B-1----:R-:W-:Y:S02]  /*2070*/  IMAD.SHL.U32 R137, R10, 0x2, RZ ;  /* 0x000000020a897824 */ /* 0x002fe400078e00ff */
.L_x_1697:
[----:B------:R-:W-:Y:S01]  /*2080*/  USHF.R.S32.HI UR43, URZ, 0x1f, UR17 ;  /* 0x0000001f3f2b7899 */ /* 0x000fe20008011411 */
[----:B------:R-:W-:Y:S04]  /*2090*/  DEPBAR.LE SB0, 0x0 ;  /* 0x000080000000791a */ /* 0x000fe80000000000 */
[----:B------:R-:W-:Y:S01]  /*20a0*/  UIMAD UR42, UR27, UR17, URZ ;  /* 0x000000111b2a72a4 */ /* 0x000fe2000f8e023f */
[----:B------:R-:W-:Y:S01]  /*20b0*/  BAR.SYNC.DEFER_BLOCKING 0x0 ;  /* 0x0000000000007b1d */ /* 0x000fe20000010000 */
[----:B------:R-:W-:Y:S01]  /*20c0*/  UIMAD.WIDE.U32 UR52, UR31, UR17, URZ ;  /* 0x000000111f3472a5 */ /* 0x000fe2000f8e003f */
[----:B------:R-:W-:Y:S01]  /*20d0*/  ISETP.GE.AND P0, PT, R176, 0x1, PT ;  /* 0x00000001b000780c */ /* 0x000fe20003f06270 */
[----:B------:R-:W-:Y:S04]  /*20e0*/  UIMAD UR42, UR43, UR31, UR42 ;  /* 0x0000001f2b2a72a4 */ /* 0x000fe8000f8e022a */
[----:B------:R-:W-:Y:S01]  /*20f0*/  UIADD3 UR42, UR53, UR42, URZ ;  /* 0x0000002a352a7290 */ /* 0x000fe2000fffe03f */
[----:B------:R-:W-:Y:S07]  /*2100*/  BSSY B2, `(.L_x_1651) ;  /* 0x000053c000027945 */ /* 0x000fee0003800000 */
[----:B--2---:R-:W-:-:S05]  /*2110*/  @!P0 BRA `(.L_x_1652) ;  /* 0x00004e9000008947 */ /* 0x004fca0003800000 */
[----:B------:R-:W-:Y:S01]  /*2120*/  UIMAD UR41, UR35, UR17, URZ ;  /* 0x00000011232972a4 */ /* 0x000fe2000f8e023f */
[----:B------:R-:W-:Y:S01]  /*2130*/  ISETP.NE.AND P0, PT, R152, RZ, PT ;  /* 0x000000ff9800720c */ /* 0x000fe20003f05270 */
[----:B------:R-:W-:Y:S02]  /*2140*/  UIMAD UR9, UR37, UR17, URZ ;  /* 0x00000011250972a4 */ /* 0x000fe4000f8e023f */
[----:B------:R-:W-:Y:S02]  /*2150*/  UIMAD UR8, UR17, -0x40, UR23 ;  /* 0xffffffc0110878a4 */ /* 0x000fe4000f8e0217 */
[----:B------:R-:W-:Y:S02]  /*2160*/  UIMAD.WIDE.U32 UR50, UR36, UR17, URZ ;  /* 0x00000011243272a5 */ /* 0x000fe4000f8e003f */
[----:B------:R-:W-:Y:S02]  /*2170*/  UIMAD.WIDE.U32 UR48, UR38, UR17, URZ ;  /* 0x00000011263072a5 */ /* 0x000fe4000f8e003f */
[----:B------:R-:W-:Y:S02]  /*2180*/  UIMAD UR41, UR43, UR36, UR41 ;  /* 0x000000242b2972a4 */ /* 0x000fe4000f8e0229 */
[----:B------:R-:W-:Y:S02]  /*2190*/  UIMAD UR9, UR43, UR38, UR9 ;  /* 0x000000262b0972a4 */ /* 0x000fe4000f8e0209 */
[----:B------:R-:W-:Y:S02]  /*21a0*/  UISETP.LT.AND UP0, UPT, UR8, 0x40, UPT ;  /* 0x000000400800788c */ /* 0x000fe4000bf01270 */
[----:B------:R-:W-:Y:S02]  /*21b0*/  UIADD3 UR41, UR51, UR41, URZ ;  /* 0x0000002933297290 */ /* 0x000fe4000fffe03f */
[----:B------:R-:W-:Y:S02]  /*21c0*/  UIADD3 UR9, UR49, UR9, URZ ;  /* 0x0000000931097290 */ /* 0x000fe4000fffe03f */
[----:B------:R-:W-:Y:S01]  /*21d0*/  USEL UR8, UR8, 0x40, UP0 ;  /* 0x0000004008087887 */ /* 0x000fe20008000000 */
[----:B------:R-:W-:-:S05]  /*21e0*/  @!P0 BRA `(.L_x_1653) ;  /* 0x0000299000008947 */ /* 0x000fca0003800000 */
[----:B------:R-:W-:Y:S01]  /*21f0*/  ISETP.GE.AND P2, PT, R93, UR8, PT ;  /* 0x000000085d007c0c */ /* 0x000fe2000bf46270 */
[----:B------:R-:W-:Y:S01]  /*2200*/  BSSY B0, `(.L_x_1654) ;  /* 0x000001b000007945 */ /* 0x000fe20003800000 */
[----:B------:R-:W-:Y:S01]  /*2210*/  CS2R R48, SRZ ;  /* 0x0000000000307805 */ /* 0x000fe2000001ff00 */
[----:B------:R-:W-:Y:S01]  /*2220*/  CS2R R44, SRZ ;  /* 0x00000000002c7805 */ /* 0x000fe2000001ff00 */
[----:B------:R-:W-:Y:S01]  /*2230*/  CS2R R38, SRZ ;  /* 0x0000000000267805 */ /* 0x000fe2000001ff00 */
[----:B------:R-:W-:Y:S01]  /*2240*/  CS2R R12, SRZ ;  /* 0x00000000000c7805 */ /* 0x000fe2000001ff00 */
[----:B------:R-:W-:Y:S07]  /*2250*/  CS2R R2, SRZ ;  /* 0x0000000000027805 */ /* 0x000fee000001ff00 */
[----:B------:R-:W-:-:S05]  /*2260*/  @P2 BRA `(.L_x_1655) ;  /* 0x0000014000002947 */ /* 0x000fca0003800000 */
[----:B------:R-:W-:Y:S01]  /*2270*/  IADD3 R0, P0, R104, UR50, RZ ;  /* 0x0000003268007c10 */ /* 0x000fe2000ff1e0ff */
[----:B------:R-:W-:Y:S01]  /*2280*/  CS2R R38, SRZ ;  /* 0x0000000000267805 */ /* 0x000fe2000001ff00 */
[----:B------:R-:W-:Y:S01]  /*2290*/  CS2R R44, SRZ ;  /* 0x00000000002c7805 */ /* 0x000fe2000001ff00 */
[----:B------:R-:W-:Y:S01]  /*22a0*/  CS2R R12, SRZ ;  /* 0x00000000000c7805 */ /* 0x000fe2000001ff00 */
[----:B------:R-:W-:Y:S02]  /*22b0*/  IADD3.X R3, R118, UR41, RZ, P0, !PT ;  /* 0x0000002976037c10 */ /* 0x000fe400087fe4ff */
[----:B------:R-:W-:Y:S04]  /*22c0*/  IADD3 R2, P0, R102, UR48, RZ ;  /* 0x0000003066027c10 */ /* 0x000fe8000ff1e0ff */
[----:B------:R-:W-:Y:S02]  /*22d0*/  IADD3.X R5, R117, UR9, RZ, P0, !PT ;  /* 0x0000000975057c10 */ /* 0x000fe400087fe4ff */
        /* <DEDUP_REMOVED lines=13> */
.L_x_1655:
[----:B------:R-:W-:Y:S05]  /*23b0*/  BSYNC B0 ;  /* 0x0000000000007941 */ /* 0x000fea0003800000 */
.L_x_1654:
[----:B------:R-:W-:Y:S01]  /*23c0*/  ISETP.GE.AND P3, PT, R158, UR8, PT ;  /* 0x000000089e007c0c */ /* 0x000fe2000bf66270 */
        /* <DEDUP_REMOVED lines=19> */
[----:B------:R-:W-:Y:S01]  /*2500*/  IMAD.U32 R4, RZ, RZ, UR50 ;  /* 0x00000032ff047e24 */ /* 0x000fe2000f8e00ff */
[----:B------:R-:W-:Y:S01]  /*2510*/  CS2R R46, SRZ ;  /* 0x00000000002e7805 */ /* 0x000fe2000001ff00 */
[----:B------:R-:W-:Y:S01]  /*2520*/  CS2R R14, SRZ ;  /* 0x00000000000e7805 */ /* 0x000fe2000001ff00 */
[----:B------:R-:W-:Y:S01]  /*2530*/  CS2R R48, SRZ ;  /* 0x0000000000307805 */ /* 0x000fe2000001ff00 */
[----:B------:R-:W-:Y:S01]  /*2540*/  CS2R R16, SRZ ;  /* 0x0000000000107805 */ /* 0x000fe2000001ff00 */
[----:B------:R-:W-:Y:S01]  /*2550*/  IADD3 R0, P1, P0, R104, UR39, R4 ;  /* 0x0000002768007c10 */ /* 0x000fe2000f83e004 */
[----:B------:R-:W-:Y:S02]  /*2560*/  IMAD.U32 R4, RZ, RZ, UR48 ;  /* 0x00000030ff047e24 */ /* 0x000fe4000f8e00ff */
[----:B------:R-:W-:Y:S01]  /*2570*/  IMAD.U32 R5, RZ, RZ, UR51 ;  /* 0x00000033ff057e24 */ /* 0x000fe2000f8e00ff */
[----:B------:R-:W-:Y:S01]  /*2580*/  IADD3.X R6, R118, UR41, R164, P1, P0 ;  /* 0x0000002976067c10 */ /* 0x000fe20008fe04a4 */
[----:B------:R-:W-:Y:S01]  /*2590*/  IMAD.U32 R5, RZ, RZ, UR49 ;  /* 0x00000031ff057e24 */ /* 0x000fe2000f8e00ff */
        /* <DEDUP_REMOVED lines=14> */
.L_x_1657:
[----:B------:R-:W-:Y:S05]  /*2680*/  BSYNC B0 ;  /* 0x0000000000007941 */ /* 0x000fea0003800000 */
.L_x_1656:
[----:B------:R-:W-:Y:S01]  /*2690*/  ISETP.GE.AND P6, PT, R157, UR8, PT ;  /* 0x000000089d007c0c */ /* 0x000fe2000bfc6270 */
        /* <DEDUP_REMOVED lines=43> */
.L_x_1659:
[----:B------:R-:W-:Y:S05]  /*2950*/  BSYNC B0 ;  /* 0x0000000000007941 */ /* 0x000fea0003800000 */
.L_x_1658:
        /* <DEDUP_REMOVED lines=18> */
[----:B------:R-:W-:Y:S01]  /*2a80*/  IMAD.U32 R4, RZ, RZ, UR50 ;  /* 0x00000032ff047e24 */ /* 0x000fe2000f8e00ff */
[----:B------:R-:W-:Y:S01]  /*2a90*/  CS2R R54, SRZ ;  /* 0x0000000000367805 */ /* 0x000fe2000001ff00 */
[----:B------:R-:W-:Y:S01]  /*2aa0*/  IMAD.U32 R5, RZ, RZ, UR51 ;  /* 0x00000033ff057e24 */ /* 0x000fe2000f8e00ff */
[----:B------:R-:W-:Y:S01]  /*2ab0*/  CS2R R22, SRZ ;  /* 0x0000000000167805 */ /* 0x000fe2000001ff00 */
[----:B------:R-:W-:Y:S01]  /*2ac0*/  IMAD.U32 R5, RZ, RZ, UR41 ;  /* 0x00000029ff057e24 */ /* 0x000fe2000f8e00ff */
[----:B------:R-:W-:Y:S01]  /*2ad0*/  IADD3 R0, P1, P0, R104, UR46, R4 ;  /* 0x0000002e68007c10 */ /* 0x000fe2000f83e004 */
[----:B------:R-:W-:Y:S01]  /*2ae0*/  IMAD.U32 R4, RZ, RZ, UR48 ;  /* 0x00000030ff047e24 */ /* 0x000fe2000f8e00ff */
[----:B------:R-:W-:Y:S01]  /*2af0*/  CS2R R56, SRZ ;  /* 0x0000000000387805 */ /* 0x000fe2000001ff00 */
[----:B------:R-:W-:Y:S01]  /*2b00*/  CS2R R24, SRZ ;  /* 0x0000000000187805 */ /* 0x000fe2000001ff00 */
[----:B------:R-:W-:Y:S01]  /*2b10*/  IADD3.X R9, R118, UR7, R5, P1, P0 ;  /* 0x0000000776097c10 */ /* 0x000fe20008fe0405 */
[----:B------:R-:W-:Y:S01]  /*2b20*/  IMAD.U32 R5, RZ, RZ, UR49 ;  /* 0x00000031ff057e24 */ /* 0x000fe2000f8e00ff */
[----:B------:R-:W-:Y:S01]  /*2b30*/  IADD3 R5, P1, P0, R102, UR44, R4 ;  /* 0x0000002c66057c10 */ /* 0x000fe2000f83e004 */
[----:B------:R-:W-:Y:S05]  /*2b40*/  IMAD.U32 R6, RZ, RZ, UR9 ;  /* 0x00000009ff067e24 */ /* 0x000fea000f8e00ff */
        /* <DEDUP_REMOVED lines=13> */
.L_x_1661:
[----:B------:R-:W-:Y:S05]  /*2c20*/  BSYNC B0 ;  /* 0x0000000000007941 */ /* 0x000fea0003800000 */
.L_x_1660:
        /* <DEDUP_REMOVED lines=14> */
[----:B------:R-:W-:Y:S01]  /*2d10*/  IADD3 R65, P0, R134, UR52, RZ ;  /* 0x0000003486417c10 */ /* 0x000fe2000ff1e0ff */
[----:B------:R-:W-:Y:S03]  /*2d20*/  BSSY B0, `(.L_x_1664) ;  /* 0x000003b000007945 */ /* 0x000fe60003800000 */
[----:B------:R-:W-:Y:S01]  /*2d30*/  IADD3.X R68, R130, UR42, RZ, P0, !PT ;  /* 0x0000002a82447c10 */ /* 0x000fe200087fe4ff */
        /* <DEDUP_REMOVED lines=57> */
.L_x_1665:
[----:B------:R-:W-:Y:S05]  /*30d0*/  BSYNC B0 ;  /* 0x0000000000007941 */ /* 0x000fea0003800000 */
.L_x_1664:
        /* <DEDUP_REMOVED lines=59> */
.L_x_1663:
[----:B------:R-:W-:Y:S05]  /*3490*/  BSYNC B1 ;  /* 0x0000000000017941 */ /* 0x000fea0003800000 */
.L_x_1662:
[----:B------:R-:W-:Y:S01]  /*34a0*/  BSSY B1, `(.L_x_1666) ;  /* 0x000007a000017945 */ /* 0x000fe20003800000 */
[----:B------:R-:W-:-:S05]  /*34b0*/  @P3 BRA `(.L_x_1667) ;  /* 0x0000078000003947 */ /* 0x000fca0003800000 */
[----:B------:R-:W-:Y:S01]  /*34c0*/  IADD3 R40, P1, P0, R124, UR52, R32 ;  /* 0x000000347c287c10 */ /* 0x000fe2000f83e020 */
[----:B------:R-:W-:Y:S03]  /*34d0*/  BSSY B0, `(.L_x_1668) ;  /* 0x000003b000007945 */ /* 0x000fe60003800000 */
[----:B-1----:R-:W-:Y:S01]  /*34e0*/  IADD3.X R42, R132, UR42, R33, P1, P0 ;  /* 0x0000002a842a7c10 */ /* 0x002fe20008fe0421 */
        /* <DEDUP_REMOVED lines=57> */
.L_x_1669:
[----:B------:R-:W-:Y:S05]  /*3880*/  BSYNC B0 ;  /* 0x0000000000007941 */ /* 0x000fea0003800000 */
.L_x_1668:
        /* <DEDUP_REMOVED lines=59> */
.L_x_1667:
[----:B------:R-:W-:Y:S05]  /*3c40*/  BSYNC B1 ;  /* 0x0000000000017941 */ /* 0x000fea0003800000 */
.L_x_1666:
        /* <DEDUP_REMOVED lines=62> */
.L_x_1673:
[----:B------:R-:W-:Y:S05]  /*4030*/  BSYNC B0 ;  /* 0x0000000000007941 */ /* 0x000fea0003800000 */
.L_x_1672:
        /* <DEDUP_REMOVED lines=59> */
.L_x_1671:
[----:B------:R-:W-:Y:S05]  /*43f0*/  BSYNC B1 ;  /* 0x0000000000017941 */ /* 0x000fea0003800000 */
.L_x_1670:
[----:B------:R-:W-:-:S05]  /*4400*/  @P4 BRA `(.L_x_1674) ;  /* 0x000030b000004947 */ /* 0x000fca0003800000 */
[----:B-1----:R-:W-:Y:S01]  /*4410*/  IADD3 R26, P1, P0, R149, UR52, R32 ;  /* 0x00000034951a7c10 */ /* 0x002fe2000f83e020 */
[----:B------:R-:W-:Y:S03]  /*4420*/  BSSY B0, `(.L_x_1675) ;  /* 0x000003a000007945 */ /* 0x000fe60003800000 */
[----:B------:R-:W-:Y:S01]  /*4430*/  IADD3.X R27, R146, UR42, R33, P1, P0 ;  /* 0x0000002a921b7c10 */ /* 0x000fe20008fe0421 */
        /* <DEDUP_REMOVED lines=56> */
.L_x_1676:
[----:B------:R-:W-:Y:S05]  /*47c0*/  BSYNC B0 ;  /* 0x0000000000007941 */ /* 0x000fea0003800000 */
.L_x_1675:
        /* <DEDUP_REMOVED lines=59> */
.L_x_1653:
[----:B------:R-:W-:Y:S01]  /*4b80*/  ISETP.GE.AND P0, PT, R156, UR8, PT ;  /* 0x000000089c007c0c */ /* 0x000fe2000bf06270 */
[----:B------:R-:W-:Y:S01]  /*4b90*/  CS2R R18, SRZ ;  /* 0x0000000000127805 */ /* 0x000fe2000001ff00 */
[----:B------:R-:W-:Y:S01]  /*4ba0*/  CS2R R16, SRZ ;  /* 0x0000000000107805 */ /* 0x000fe2000001ff00 */
[----:B------:R-:W-:Y:S01]  /*4bb0*/  CS2R R62, SRZ ;  /* 0x00000000003e7805 */ /* 0x000fe2000001ff00 */
[----:B------:R-:W-:Y:S01]  /*4bc0*/  ISETP.GE.OR P4, PT, R32, c[0x0][0x27c], P0 ;  /* 0x00009f0020007a0c */ /* 0x000fe20000786670 */
[----:B------:R-:W-:Y:S01]  /*4bd0*/  IMAD.U32 R4, RZ, RZ, UR50 ;  /* 0x00000032ff047e24 */ /* 0x000fe2000f8e00ff */
[----:B------:R-:W-:Y:S01]  /*4be0*/  CS2R R60, SRZ ;  /* 0x00000000003c7805 */ /* 0x000fe2000001ff00 */
[----:B------:R-:W-:Y:S01]  /*4bf0*/  IMAD.U32 R0, RZ, RZ, UR41 ;  /* 0x00000029ff007e24 */ /* 0x000fe2000f8e00ff */
        /* <DEDUP_REMOVED lines=9> */
[----:B------:R-:W-:Y:S01]  /*4c90*/  @!P4 IADD3 R11, P1, P0, R100, UR46, R4 ;  /* 0x0000002e640bcc10 */ /* 0x000fe2000f83e004 */
[----:B------:R-:W-:Y:S01]  /*4ca0*/  IMAD.U32 R2, RZ, RZ, UR48 ;  /* 0x00000030ff027e24 */ /* 0x000fe2000f8e00ff */
[----:B------:R-:W-:Y:S01]  /*4cb0*/  CS2R R40, SRZ ;  /* 0x0000000000287805 */ /* 0x000fe2000001ff00 */
[----:B------:R-:W-:Y:S01]  /*4cc0*/  IMAD.U32 R5, RZ, RZ, UR51 ;  /* 0x00000033ff057e24 */ /* 0x000fe2000f8e00ff */
[----:B------:R-:W-:Y:S01]  /*4cd0*/  @!P4 IADD3.X R12, R116, UR7, R0, P1, P0 ;  /* 0x00000007740ccc10 */ /* 0x000fe20008fe0400 */
[----:B------:R-:W-:Y:S01]  /*4ce0*/  IMAD.U32 R0, RZ, RZ, UR9 ;  /* 0x00000009ff007e24 */ /* 0x000fe2000f8e00ff */
[----:B------:R-:W-:Y:S01]  /*4cf0*/  @!P4 IADD3 R13, P1, P0, R98, UR44, R2 ;  /* 0x0000002c620dcc10 */ /* 0x000fe2000f83e002 */
[----:B------:R-:W-:Y:S01]  /*4d00*/  IMAD.U32 R3, RZ, RZ, UR49 ;  /* 0x00000031ff037e24 */ /* 0x000fe2000f8e00ff */
[----:B------:R-:W-:Y:S02]  /*4d10*/  BSSY B0, `(.L_x_1677) ;  /* 0x00000cd000007945 */ /* 0x000fe40003800000 */
[C---:B------:R-:W-:Y:S02]  /*4d20*/  @!P4 IADD3.X R14, R115.reuse, UR34, R0, P1, P0 ;  /* 0x00000022730ecc10 */ /* 0x040fe40008fe0400 */
[----:B------:R-:W-:Y:S04]  /*4d30*/  ISETP.GE.AND P0, PT, R158, UR8, PT ;  /* 0x000000089e007c0c */ /* 0x000fe8000bf06270 */
[----:B------:R-:W-:Y:S11]  /*4d40*/  ISETP.GE.OR P3, PT, R32, c[0x0][0x27c], P0 ;  /* 0x00009f0020007a0c */ /* 0x000ff60000766670 */
[----:B------:R-:W-:Y:S02]  /*4d50*/  @!UPT UIADD3 URZ, URZ, URZ, URZ ;  /* 0x0000003f3f3ff290 */ /* 0x000fe4000fffe03f */
[----:B------:R-:W-:Y:S04]  /*4d60*/  @!P3 IADD3 R0, P1, P0, R100, UR39, R4 ;  /* 0x000000276400bc10 */ /* 0x000fe8000f83e004 */
[----:B------:R-:W-:Y:S02]  /*4d70*/  @!P3 IADD3.X R5, R116, UR41, R164, P1, P0 ;  /* 0x000000297405bc10 */ /* 0x000fe40008fe04a4 */
[----:B------:R-:W-:Y:S04]  /*4d80*/  @!P3 IADD3 R3, P1, P0, R98, UR40, R2 ;  /* 0x000000286203bc10 */ /* 0x000fe8000f83e002 */
[----:B------:R-:W-:Y:S02]  /*4d90*/  @!P3 IADD3.X R6, R115, UR9, R162, P1, P0 ;  /* 0x000000097306bc10 */ /* 0x000fe40008fe04a2 */
[----:B------:R-:W-:Y:S04]  /*4da0*/  ISETP.GE.AND P0, PT, R157, UR8, PT ;  /* 0x000000089d007c0c */ /* 0x000fe8000bf06270 */
        /* <DEDUP_REMOVED lines=23> */
[----:B------:R-:W-:Y:S04]  /*4f20*/  ISETP.GE.AND P0, PT, R93, UR8, PT ;  /* 0x000000085d007c0c */ /* 0x000fe8000bf06270 */
[----:B------:R-:W-:Y:S01]  /*4f30*/  ISETP.GE.OR P0, PT, R32, c[0x0][0x27c], P0 ;  /* 0x00009f0020007a0c */ /* 0x000fe20000706670 */
[----:B------:R-:W4:Y:S08]  /*4f40*/  @!P4 LDG.E.128 R68, [R10.64] ;  /* 0x0000001c0a44c981 */ /* 0x000f30000c1e1d00 */
[----:B------:R-:W4:Y:S01]  /*4f50*/  @!P4 LDG.E.128 R24, [R12.64] ;  /* 0x0000001c0c18c981 */ /* 0x000f22000c1e1d00 */
[----:B---3--:R-:W-:Y:S03]  /*4f60*/  CS2R R6, SRZ ;  /* 0x0000000000067805 */ /* 0x008fe6000001ff00 */
[----:B------:R-:W-:Y:S04]  /*4f70*/  @!P0 IADD3 R0, P1, R100, UR50, RZ ;  /* 0x0000003264008c10 */ /* 0x000fe8000ff3e0ff */
[----:B------:R-:W-:Y:S02]  /*4f80*/  @!P0 IADD3.X R2, R116, UR41, RZ, P1, !PT ;  /* 0x0000002974028c10 */ /* 0x000fe40008ffe4ff */
[C---:B------:R-:W-:Y:S04]  /*4f90*/  @!P0 LEA R14, P1, R0.reuse, c[0x0][0x270], 0x1 ;  /* 0x00009c00000e8a11 */ /* 0x040fe800078208ff */
[----:B------:R-:W-:Y:S02]  /*4fa0*/  @!P0 LEA.HI.X R15, R0, c[0x0][0x274], R2, 0x1, P1 ;  /* 0x00009d00000f8a11 */ /* 0x000fe400008f0c02 */
[----:B------:R-:W-:Y:S03]  /*4fb0*/  @!P0 IADD3 R0, P1, R98, UR48, RZ ;  /* 0x0000003062008c10 */ /* 0x000fe6000ff3e0ff */
[----:B------:R1:W5:Y:S01]  /*4fc0*/  @!P0 LDG.E.128 R40, [R14.64] ;  /* 0x0000001c0e288981 */ /* 0x000362000c1e1d00 */
[----:B------:R-:W-:Y:S02]  /*4fd0*/  @!P0 IADD3.X R3, R115, UR9, RZ, P1, !PT ;  /* 0x0000000973038c10 */ /* 0x000fe40008ffe4ff */
[C---:B------:R-:W-:Y:S04]  /*4fe0*/  @!P0 LEA R2, P1, R0.reuse, c[0x0][0x288], 0x1 ;  /* 0x0000a20000028a11 */ /* 0x040fe800078208ff */
[----:B------:R-:W-:Y:S02]  /*4ff0*/  @!P0 LEA.HI.X R3, R0, c[0x0][0x28c], R3, 0x1, P1 ;  /* 0x0000a30000038a11 */ /* 0x000fe400008f0c03 */
[----:B------:R-:W-:Y:S03]  /*5000*/  ISETP.GE.OR P1, PT, R93, UR8, P5 ;  /* 0x000000085d007c0c */ /* 0x000fe6000af26670 */
        /* <DEDUP_REMOVED lines=40> */
[----:B------:R-:W-:Y:S01]  /*5290*/  IADD3 R0, P1, R166, UR52, RZ ;  /* 0x00000034a6007c10 */ /* 0x000fe2000ff3e0ff */
[----:B------:R-:W1:Y:S01]  /*52a0*/  LDS.128 R56, [R139+0x4100] ;  /* 0x004100008b387984 */ /* 0x000e620000000c00 */
[----:B------:R-:W-:Y:S01]  /*52b0*/  @!P0 SHF.R.U32.HI R9, RZ, 0x10, R5 ;  /* 0x00000010ff098819 */ /* 0x000fe20000011605 */
[----:B------:R-:W-:Y:S01]  /*52c0*/  IMAD.MOV.U32 R50, RZ, RZ, R42 ;  /* 0x000000ffff327224 */ /* 0x000fe200078e002a */
[----:B------:R-:W-:Y:S02]  /*52d0*/  IADD3.X R2, R133, UR42, RZ, P1, !PT ;  /* 0x0000002a85027c10 */ /* 0x000fe40008ffe4ff */
[----:B------:R-:W-:Y:S02]  /*52e0*/  IADD3 R3, P2, P1, R88, R0, R110 ;  /* 0x0000000058037210 */ /* 0x000fe4000795e06e */
[--C-:B------:R-:W-:Y:S01]  /*52f0*/  @!P0 SHF.R.U64 R10, R6, 0x10, R7.reuse ;  /* 0x00000010060a8819 */ /* 0x100fe20000001207 */
[----:B------:R-:W2:Y:S01]  /*5300*/  LDS.128 R12, [R144+0x4100] ;  /* 0x00410000900c7984 */ /* 0x000ea20000000c00 */
[C---:B------:R-:W-:Y:S02]  /*5310*/  IADD3.X R8, R91.reuse, R2, R120, P2, P1 ;  /* 0x000000025b087210 */ /* 0x040fe400017e2478 */
[----:B------:R-:W-:Y:S02]  /*5320*/  ISETP.GE.AND P1, PT, R92, c[0x0][0x1d4], PT ;  /* 0x000075005c007a0c */ /* 0x000fe40003f26270 */
[----:B------:R-:W-:Y:S02]  /*5330*/  MOV R11, R7 ;  /* 0x00000007000b7202 */ /* 0x000fe40000000f00 */
[----:B------:R-:W-:Y:S02]  /*5340*/  @!P0 SHF.R.U32.HI R30, RZ, 0x10, R7 ;  /* 0x00000010ff1e8819 */ /* 0x000fe40000011607 */
[--C-:B------:R-:W-:Y:S02]  /*5350*/  @!P0 SHF.R.U64 R48, R40, 0x10, R41.reuse ;  /* 0x0000001028308819 */ /* 0x100fe40000001229 */
[----:B------:R-:W-:Y:S02]  /*5360*/  @!P0 SHF.R.U32.HI R47, RZ, 0x10, R41 ;  /* 0x00000010ff2f8819 */ /* 0x000fe40000011629 */
[--C-:B------:R-:W-:Y:S02]  /*5370*/  @!P0 SHF.R.U64 R49, R42, 0x10, R43.reuse ;  /* 0x000000102a318819 */ /* 0x100fe4000000122b */
[----:B------:R-:W-:Y:S02]  /*5380*/  MOV R51, R43 ;  /* 0x0000002b00337202 */ /* 0x000fe40000000f00 */
[----:B------:R-:W-:Y:S01]  /*5390*/  @!P1 IADD3 R0, P3, P2, R88, R0, R92 ;  /* 0x0000000058009210 */ /* 0x000fe20007a7e05c */
[----:B------:R-:W-:Y:S01]  /*53a0*/  @!P0 HADD2.F32 R49, -RZ, R49.H0_H0 ;  /* 0x20000031ff318230 */ /* 0x000fe20000004100 */
[----:B------:R-:W-:Y:S01]  /*53b0*/  @!P0 SHF.R.U32.HI R52, RZ, 0x10, R43 ;  /* 0x00000010ff348819 */ /* 0x000fe2000001162b */
[----:B------:R-:W-:Y:S01]  /*53c0*/  @!P0 HADD2.F32 R43, -RZ, R45.H0_H0 ;  /* 0x2000002dff2b8230 */ /* 0x000fe20000004100 */
[----:B------:R-:W-:Y:S02]  /*53d0*/  @!P1 IADD3.X R2, R91, R2, R119, P3, P2 ;  /* 0x000000025b029210 */ /* 0x000fe40001fe4477 */
[C---:B------:R-:W-:Y:S01]  /*53e0*/  LEA R80, P2, R3.reuse, c[0x0][0x1c8], 0x1 ;  /* 0x0000720003507a11 */ /* 0x040fe200078408ff */
[----:B------:R-:W-:Y:S03]  /*53f0*/  @!P0 HADD2.F32 R52, -RZ, R52.H0_H0 ;  /* 0x20000034ff348230 */ /* 0x000fe60000004100 */
[----:B------:R-:W-:Y:S01]  /*5400*/  LEA.HI.X R81, R3, c[0x0][0x1cc], R8, 0x1, P2 ;  /* 0x0000730003517a11 */ /* 0x000fe200010f0c08 */
[--C-:B------:R-:W-:Y:S01]  /*5410*/  IMAD.MOV.U32 R3, RZ, RZ, R5.reuse ;  /* 0x000000ffff037224 */ /* 0x100fe200078e0005 */
[----:B------:R-:W-:Y:S02]  /*5420*/  @!P1 LEA R78, P2, R0, c[0x0][0x1c8], 0x1 ;  /* 0x00007200004e9a11 */ /* 0x000fe400078408ff */
[----:B------:R-:W-:Y:S01]  /*5430*/  @!P0 SHF.R.U64 R5, R4, 0x10, R5 ;  /* 0x0000001004058819 */ /* 0x000fe20000001205 */
[----:B-1----:R-:W-:Y:S01]  /*5440*/  @!P0 IMAD.MOV.U32 R46, RZ, RZ, R56 ;  /* 0x000000ffff2e8224 */ /* 0x002fe200078e0038 */
[----:B------:R-:W-:Y:S01]  /*5450*/  @!P1 LEA.HI.X R79, R0, c[0x0][0x1cc], R2, 0x1, P2 ;  /* 0x00007300004f9a11 */ /* 0x000fe200010f0c02 */
[----:B------:R-:W-:Y:S01]  /*5460*/  @!P0 IMAD.MOV.U32 R44, RZ, RZ, R57 ;  /* 0x000000ffff2c8224 */ /* 0x000fe200078e0039 */
[----:B------:R-:W-:Y:S01]  /*5470*/  MOV R0, R4 ;  /* 0x0000000400007202 */ /* 0x000fe20000000f00 */
[----:B------:R-:W-:Y:S01]  /*5480*/  @!P0 HADD2.F32 R3, -RZ, R3.H0_H0 ;  /* 0x20000003ff038230 */ /* 0x000fe20000004100 */
[----:B------:R-:W-:Y:S01]  /*5490*/  MOV R4, R40 ;  /* 0x0000002800047202 */ /* 0x000fe20000000f00 */
[----:B------:R-:W-:Y:S01]  /*54a0*/  @!P0 HADD2.F32 R40, -RZ, R46.H0_H0 ;  /* 0x2000002eff288230 */ /* 0x000fe20000004100 */
[----:B--2---:R-:W-:Y:S01]  /*54b0*/  @!P0 MOV R8, R12 ;  /* 0x0000000c00088202 */ /* 0x004fe20000000f00 */
[----:B------:R-:W-:Y:S01]  /*54c0*/  @!P0 HADD2.F32 R0, -RZ, R0.H0_H0 ;  /* 0x20000000ff008230 */ /* 0x000fe20000004100 */
[----:B------:R-:W-:Y:S01]  /*54d0*/  @!P0 MOV R7, R13 ;  /* 0x0000000d00078202 */ /* 0x000fe20000000f00 */
[----:B------:R-:W-:Y:S02]  /*54e0*/  @!P0 HADD2.F32 R41, -RZ, R4.H0_H0 ;  /* 0x20000004ff298230 */ /* 0x000fe40000004100 */
[----:B------:R-:W-:Y:S01]  /*54f0*/  @!P0 HADD2.F32 R2, -RZ, R8.H0_H0 ;  /* 0x20000008ff028230 */ /* 0x000fe20000004100 */
[-C--:B------:R-:W-:Y:S01]  /*5500*/  @!P0 FMUL.FTZ R76, R40, R0.reuse ;  /* 0x00000000284c8220 */ /* 0x080fe20000410000 */
[--C-:B------:R-:W-:Y:S02]  /*5510*/  @!P0 HADD2.F32 R42, -RZ, R44.reuse.H0_H0 ;  /* 0x2000002cff2a8230 */ /* 0x100fe40000004100 */
        /* <DEDUP_REMOVED lines=12> */
[----:B------:R-:W-:Y:S01]  /*55e0*/  @!P0 HADD2.F32 R5, -RZ, R5.H0_H0 ;  /* 0x20000005ff058230 */ /* 0x000fe20000004100 */
[----:B------:R-:W-:Y:S01]  /*55f0*/  @!P0 IMAD.MOV.U32 R46, RZ, RZ, R58 ;  /* 0x000000ffff2e8224 */ /* 0x000fe200078e003a */
[----:B------:R-:W-:Y:S01]  /*5600*/  @!P0 HADD2.F32 R8, -RZ, R8.H1_H1 ;  /* 0x30000008ff088230 */ /* 0x000fe20000004100 */
[----:B------:R-:W-:Y:S01]  /*5610*/  @!P0 FMUL.FTZ R3, R4, R3 ;  /* 0x0000000304038220 */ /* 0x000fe20000410000 */
[----:B------:R-:W-:Y:S01]  /*5620*/  @!P0 HADD2.F32 R41, -RZ, R48.H0_H0 ;  /* 0x20000030ff298230 */ /* 0x000fe20000004100 */
        /* <DEDUP_REMOVED lines=40> */
[C---:B------:R-:W-:Y:S02]  /*58b0*/  @!P0 FFMA.FTZ R76, R10.reuse, R52, -R76 ;  /* 0x000000340a4c8223 */ /* 0x040fe4000001084c */
[C---:B------:R-:W-:Y:S02]  /*58c0*/  @!P0 FFMA.FTZ R77, R11.reuse, R50, -R8 ;  /* 0x000000320b4d8223 */ /* 0x040fe40000010808 */
        /* <DEDUP_REMOVED lines=17> */
.L_x_1678:
[----:B-1----:R-:W-:Y:S05]  /*59e0*/  BSYNC B0 ;  /* 0x0000000000007941 */ /* 0x002fea0003800000 */
.L_x_1677:
[----:B------:R-:W-:Y:S01]  /*59f0*/  ISETP.GE.OR P1, PT, R158, UR8, P5 ;  /* 0x000000089e007c0c */ /* 0x000fe2000af26670 */
[----:B------:R-:W-:Y:S01]  /*5a00*/  @!UPT UIADD3 URZ, URZ, URZ, URZ ;  /* 0x0000003f3f3ff290 */ /* 0x000fe2000fffe03f */
[----:B------:R-:W-:Y:S11]  /*5a10*/  BSSY B0, `(.L_x_1679) ;  /* 0x0000071000007945 */ /* 0x000ff60003800000 */
[----:B------:R-:W-:-:S05]  /*5a20*/  @P1 BRA `(.L_x_1680) ;  /* 0x000006f000001947 */ /* 0x000fca0003800000 */
[----:B------:R-:W-:Y:S01]  /*5a30*/  IADD3 R0, P1, R172, UR52, RZ ;  /* 0x00000034ac007c10 */ /* 0x000fe2000ff3e0ff */
[----:B------:R-:W1:Y:S01]  /*5a40*/  LDS.128 R48, [R138+0x4100] ;  /* 0x004100008a307984 */ /* 0x000e620000000c00 */
[--C-:B------:R-:W-:Y:S01]  /*5a50*/  @!P0 SHF.R.U32.HI R8, RZ, 0x10, R17.reuse ;  /* 0x00000010ff088819 */ /* 0x100fe20000011611 */
[----:B------:R-:W-:Y:S01]  /*5a60*/  @!P0 HADD2.F32 R44, -RZ, R54.H0_H0 ;  /* 0x20000036ff2c8230 */ /* 0x000fe20000004100 */
[----:B------:R-:W-:Y:S02]  /*5a70*/  IADD3.X R2, R148, UR42, RZ, P1, !PT ;  /* 0x0000002a94027c10 */ /* 0x000fe40008ffe4ff */
[----:B------:R-:W-:Y:S02]  /*5a80*/  IADD3 R3, P2, P1, R88, R0, R110 ;  /* 0x0000000058037210 */ /* 0x000fe4000795e06e */
[----:B-----5:R-:W-:Y:S01]  /*5a90*/  @!P0 SHF.R.U64 R5, R16, 0x10, R17 ;  /* 0x0000001010058819 */ /* 0x020fe20000001211 */
[----:B------:R-:W2:Y:S01]  /*5aa0*/  LDS.128 R12, [R143+0x4100] ;  /* 0x004100008f0c7984 */ /* 0x000ea20000000c00 */
[C---:B------:R-:W-:Y:S01]  /*5ab0*/  IADD3.X R4, R91.reuse, R2, R120, P2, P1 ;  /* 0x000000025b047210 */ /* 0x040fe200017e2478 */
        /* <DEDUP_REMOVED lines=16> */
[C---:B------:R-:W-:Y:S01]  /*5bc0*/  @!P1 LEA R56, P2, R0.reuse, c[0x0][0x1c8], 0x1 ;  /* 0x0000720000389a11 */ /* 0x040fe200078408ff */
[----:B-1----:R-:W-:Y:S01]  /*5bd0*/  @!P0 IMAD.MOV.U32 R17, RZ, RZ, R49 ;  /* 0x000000ffff118224 */ /* 0x002fe200078e0031 */
[----:B------:R-:W-:Y:S02]  /*5be0*/  @!P0 MOV R40, R48 ;  /* 0x0000003000288202 */ /* 0x000fe40000000f00 */
[----:B------:R-:W-:Y:S01]  /*5bf0*/  @!P1 LEA.HI.X R57, R0, c[0x0][0x1cc], R2, 0x1, P2 ;  /* 0x0000730000399a11 */ /* 0x000fe200010f0c02 */
[----:B------:R-:W-:Y:S02]  /*5c00*/  @!P0 HADD2.F32 R0, -RZ, R34.H0_H0 ;  /* 0x20000022ff008230 */ /* 0x000fe40000004100 */
[----:B------:R-:W-:Y:S01]  /*5c10*/  @!P0 HADD2.F32 R11, -RZ, R40.H0_H0 ;  /* 0x20000028ff0b8230 */ /* 0x000fe20000004100 */
[----:B--2---:R-:W-:Y:S01]  /*5c20*/  @!P0 MOV R7, R12 ;  /* 0x0000000c00078202 */ /* 0x004fe20000000f00 */
[----:B------:R-:W-:Y:S01]  /*5c30*/  @!P0 HADD2.F32 R18, -RZ, R17.H0_H0 ;  /* 0x20000011ff128230 */ /* 0x000fe20000004100 */
[----:B------:R-:W-:Y:S02]  /*5c40*/  @!P0 MOV R6, R13 ;  /* 0x0000000d00068202 */ /* 0x000fe40000000f00 */
[CC--:B------:R-:W-:Y:S01]  /*5c50*/  @!P0 FMUL.FTZ R34, R11.reuse, R0.reuse ;  /* 0x000000000b228220 */ /* 0x0c0fe20000410000 */
[--C-:B------:R-:W-:Y:S01]  /*5c60*/  @!P0 HADD2.F32 R2, -RZ, R7.reuse.H0_H0 ;  /* 0x20000007ff028230 */ /* 0x100fe20000004100 */
[----:B------:R-:W-:Y:S01]  /*5c70*/  @!P0 FMUL.FTZ R30, R18, R3 ;  /* 0x00000003121e8220 */ /* 0x000fe20000410000 */
[--C-:B------:R-:W-:Y:S02]  /*5c80*/  @!P0 HADD2.F32 R4, -RZ, R6.reuse.H0_H0 ;  /* 0x20000006ff048230 */ /* 0x100fe40000004100 */
[----:B------:R-:W-:Y:S01]  /*5c90*/  @!P0 HADD2.F32 R6, -RZ, R6.H1_H1 ;  /* 0x30000006ff068230 */ /* 0x000fe20000004100 */
[C---:B------:R-:W-:Y:S01]  /*5ca0*/  @!P0 FMUL.FTZ R0, R2.reuse, R0 ;  /* 0x0000000002008220 */ /* 0x040fe20000410000 */
[----:B------:R-:W-:Y:S01]  /*5cb0*/  @!P0 HADD2.F32 R7, -RZ, R7.H1_H1 ;  /* 0x30000007ff078230 */ /* 0x000fe20000004100 */
        /* <DEDUP_REMOVED lines=70> */
.L_x_1680:
[----:B------:R-:W-:Y:S05]  /*6120*/  BSYNC B0 ;  /* 0x0000000000007941 */ /* 0x000fea0003800000 */
.L_x_1679:
[----:B------:R-:W-:Y:S01]  /*6130*/  ISETP.GE.OR P1, PT, R157, UR8, P5 ;  /* 0x000000089d007c0c */ /* 0x000fe2000af26670 */
[----:B------:R-:W-:Y:S01]  /*6140*/  @!UPT UIADD3 URZ, URZ, URZ, URZ ;  /* 0x0000003f3f3ff290 */ /* 0x000fe2000fffe03f */
[----:B------:R-:W-:Y:S11]  /*6150*/  BSSY B0, `(.L_x_1681) ;  /* 0x0000071000007945 */ /* 0x000ff60003800000 */
[----:B------:R-:W-:-:S05]  /*6160*/  @P1 BRA `(.L_x_1682) ;  /* 0x000006f000001947 */ /* 0x000fca0003800000 */
[----:B------:R-:W-:Y:S01]  /*6170*/  IADD3 R0, P1, R170, UR52, RZ ;  /* 0x00000034aa007c10 */ /* 0x000fe2000ff3e0ff */
[----:B------:R-:W2:Y:S01]  /*6180*/  LDS.128 R44, [R137+0x4100] ;  /* 0x00410000892c7984 */ /* 0x000ea20000000c00 */
[----:B------:R-:W-:Y:S01]  /*6190*/  @!P0 SHF.R.U64 R10, R22, 0x10, R23 ;  /* 0x00000010160a8819 */ /* 0x000fe20000001217 */
[--C-:B------:R-:W-:Y:S01]  /*61a0*/  @!P0 HADD2.F32 R16, -RZ, R55.reuse.H0_H0 ;  /* 0x20000037ff108230 */ /* 0x100fe20000004100 */
[----:B------:R-:W-:Y:S01]  /*61b0*/  IADD3.X R2, R147, UR42, RZ, P1, !PT ;  /* 0x0000002a93027c10 */ /* 0x000fe20008ffe4ff */
[----:B------:R-:W-:Y:S01]  /*61c0*/  @!P0 HADD2.F32 R19, -RZ, R55.H1_H1 ;  /* 0x30000037ff138230 */ /* 0x000fe20000004100 */
[----:B------:R-:W-:Y:S02]  /*61d0*/  IADD3 R3, P2, P1, R88, R0, R110 ;  /* 0x0000000058037210 */ /* 0x000fe4000795e06e */
[--C-:B-----5:R-:W-:Y:S01]  /*61e0*/  @!P0 SHF.R.U32.HI R5, RZ, 0x10, R21.reuse ;  /* 0x00000010ff058819 */ /* 0x120fe20000011615 */
[----:B-1----:R-:W1:Y:S01]  /*61f0*/  LDS.128 R12, [R142+0x4100] ;  /* 0x004100008e0c7984 */ /* 0x002e620000000c00 */
[C---:B------:R-:W-:Y:S02]  /*6200*/  IADD3.X R4, R91.reuse, R2, R120, P2, P1 ;  /* 0x000000025b047210 */ /* 0x040fe400017e2478 */
        /* <DEDUP_REMOVED lines=16> */
[C---:B------:R-:W-:Y:S01]  /*6310*/  @!P1 LEA R50, P2, R0.reuse, c[0x0][0x1c8], 0x1 ;  /* 0x0000720000329a11 */ /* 0x040fe200078408ff */
[----:B--2---:R-:W-:Y:S01]  /*6320*/  @!P0 IMAD.MOV.U32 R17, RZ, RZ, R45 ;  /* 0x000000ffff118224 */ /* 0x004fe200078e002d */
[----:B------:R-:W-:Y:S02]  /*6330*/  @!P0 MOV R22, R44 ;  /* 0x0000002c00168202 */ /* 0x000fe40000000f00 */
[----:B------:R-:W-:Y:S01]  /*6340*/  @!P1 LEA.HI.X R51, R0, c[0x0][0x1cc], R2, 0x1, P2 ;  /* 0x0000730000339a11 */ /* 0x000fe200010f0c02 */
[----:B------:R-:W-:Y:S02]  /*6350*/  @!P0 HADD2.F32 R0, -RZ, R36.H0_H0 ;  /* 0x20000024ff008230 */ /* 0x000fe40000004100 */
[----:B------:R-:W-:Y:S01]  /*6360*/  @!P0 HADD2.F32 R11, -RZ, R22.H0_H0 ;  /* 0x20000016ff0b8230 */ /* 0x000fe20000004100 */
[----:B-1----:R-:W-:Y:S01]  /*6370*/  @!P0 MOV R7, R12 ;  /* 0x0000000c00078202 */ /* 0x002fe20000000f00 */
[----:B------:R-:W-:Y:S01]  /*6380*/  @!P0 HADD2.F32 R18, -RZ, R17.H0_H0 ;  /* 0x20000011ff128230 */ /* 0x000fe20000004100 */
[----:B------:R-:W-:Y:S02]  /*6390*/  @!P0 MOV R6, R13 ;  /* 0x0000000d00068202 */ /* 0x000fe40000000f00 */
[CC--:B------:R-:W-:Y:S01]  /*63a0*/  @!P0 FMUL.FTZ R35, R11.reuse, R0.reuse ;  /* 0x000000000b238220 */ /* 0x0c0fe20000410000 */
[----:B------:R-:W-:Y:S01]  /*63b0*/  @!P0 HADD2.F32 R36, -RZ, R72.H0_H0 ;  /* 0x20000048ff248230 */ /* 0x000fe20000004100 */
[----:B------:R-:W-:Y:S01]  /*63c0*/  @!P0 FMUL.FTZ R20, R18, R3 ;  /* 0x0000000312148220 */ /* 0x000fe20000410000 */
[--C-:B------:R-:W-:Y:S02]  /*63d0*/  @!P0 HADD2.F32 R2, -RZ, R7.reuse.H0_H0 ;  /* 0x20000007ff028230 */ /* 0x100fe40000004100 */
[--C-:B------:R-:W-:Y:S02]  /*63e0*/  @!P0 HADD2.F32 R4, -RZ, R6.reuse.H0_H0 ;  /* 0x20000006ff048230 */ /* 0x100fe40000004100 */
[----:B------:R-:W-:Y:S01]  /*63f0*/  @!P0 HADD2.F32 R6, -RZ, R6.H1_H1 ;  /* 0x30000006ff068230 */ /* 0x000fe20000004100 */
[C---:B------:R-:W-:Y:S01]  /*6400*/  @!P0 FMUL.FTZ R0, R2.reuse, R0 ;  /* 0x0000000002008220 */ /* 0x040fe20000410000 */
[----:B------:R-:W-:Y:S01]  /*6410*/  @!P0 HADD2.F32 R7, -RZ, R7.H1_H1 ;  /* 0x30000007ff078230 */ /* 0x000fe20000004100 */
        /* <DEDUP_REMOVED lines=68> */
.L_x_1682:
[----:B------:R-:W-:Y:S05]  /*6860*/  BSYNC B0 ;  /* 0x0000000000007941 */ /* 0x000fea0003800000 */
.L_x_1681:
[----:B-1----:R-:W-:Y:S04]  /*6870*/  IADD3 R53, P1, R168, UR52, RZ ;  /* 0x00000034a8357c10 */ /* 0x002fe8000ff3e0ff */
[----:B------:R-:W-:Y:S02]  /*6880*/  IADD3.X R54, R145, UR42, RZ, P1, !PT ;  /* 0x0000002a91367c10 */ /* 0x000fe40008ffe4ff */
[----:B------:R-:W-:Y:S11]  /*6890*/  ISETP.GE.OR P1, PT, R156, UR8, P5 ;  /* 0x000000089c007c0c */ /* 0x000ff6000af26670 */
[----:B------:R-:W-:Y:S02]  /*68a0*/  @!UPT UIADD3 URZ, URZ, URZ, URZ ;  /* 0x0000003f3f3ff290 */ /* 0x000fe4000fffe03f */
[----:B------:R-:W-:-:S05]  /*68b0*/  @P1 BRA `(.L_x_1674) ;  /* 0x00000c0000001947 */ /* 0x000fca0003800000 */
[----:B------:R-:W-:Y:S01]  /*68c0*/  IADD3 R0, P2, P1, R88, R53, R110 ;  /* 0x0000003558007210 */ /* 0x000fe2000795e06e */
[----:B-----5:R-:W1:Y:S01]  /*68d0*/  LDS.128 R40, [R136+0x4100] ;  /* 0x0041000088287984 */ /* 0x020e620000000c00 */
[----:B------:R-:W-:Y:S01]  /*68e0*/  @!P0 SHF.R.U32.HI R2, RZ, 0x10, R25 ;  /* 0x00000010ff028819 */ /* 0x000fe20000011619 */
[--C-:B------:R-:W-:Y:S01]  /*68f0*/  @!P0 HADD2.F32 R22, -RZ, R73.reuse.H0_H0 ;  /* 0x20000049ff168230 */ /* 0x100fe20000004100 */
[----:B------:R-:W-:Y:S01]  /*6900*/  IADD3.X R3, R91, R54, R120, P2, P1 ;  /* 0x000000365b037210 */ /* 0x000fe200017e2478 */
[----:B------:R-:W-:Y:S01]  /*6910*/  @!P0 HADD2.F32 R18, -RZ, R73.H1_H1 ;  /* 0x30000049ff128230 */ /* 0x000fe20000004100 */
[C---:B------:R-:W-:Y:S01]  /*6920*/  LEA R48, P1, R0.reuse, c[0x0][0x1c8], 0x1 ;  /* 0x0000720000307a11 */ /* 0x040fe200078208ff */
[----:B------:R-:W-:Y:S01]  /*6930*/  @!P0 HADD2.F32 R2, -RZ, R2.H0_H0 ;  /* 0x20000002ff028230 */ /* 0x000fe20000004100 */
[----:B------:R-:W-:Y:S01]  /*6940*/  @!P0 SHF.R.U32.HI R7, RZ, 0x10, R69 ;  /* 0x00000010ff078819 */ /* 0x000fe20000011645 */
[----:B------:R-:W2:Y:S01]  /*6950*/  LDS.128 R12, [R141+0x4100] ;  /* 0x004100008d0c7984 */ /* 0x000ea20000000c00 */
[----:B------:R-:W-:Y:S01]  /*6960*/  LEA.HI.X R49, R0, c[0x0][0x1cc], R3, 0x1, P1 ;  /* 0x0000730000317a11 */ /* 0x000fe200008f0c03 */
[----:B------:R-:W-:Y:S01]  /*6970*/  @!P0 HADD2.F32 R3, -RZ, R38.H0_H0 ;  /* 0x20000026ff038230 */ /* 0x000fe20000004100 */
[----:B------:R-:W-:Y:S01]  /*6980*/  @!P0 SHF.R.U64 R5, R24, 0x10, R25 ;  /* 0x0000001018058819 */ /* 0x000fe20000001219 */
[----:B------:R-:W-:Y:S01]  /*6990*/  @!P0 HADD2.F32 R24, -RZ, R7.H0_H0 ;  /* 0x20000007ff188230 */ /* 0x000fe20000004100 */
[----:B------:R-:W-:Y:S01]  /*69a0*/  @!P0 SHF.R.U64 R20, R68, 0x10, R69 ;  /* 0x0000001044148819 */ /* 0x000fe20000001245 */
[----:B------:R-:W-:Y:S01]  /*69b0*/  @!P0 HADD2.F32 R35, -RZ, R74.H0_H0 ;  /* 0x2000004aff238230 */ /* 0x000fe20000004100 */
[--C-:B------:R-:W-:Y:S01]  /*69c0*/  @!P0 SHF.R.U32.HI R8, RZ, 0x10, R27.reuse ;  /* 0x00000010ff088819 */ /* 0x100fe2000001161b */
[----:B------:R-:W-:Y:S01]  /*69d0*/  @!P0 HADD2.F32 R5, -RZ, R5.H0_H0 ;  /* 0x20000005ff058230 */ /* 0x000fe20000004100 */
[----:B------:R-:W-:Y:S01]  /*69e0*/  @!P0 SHF.R.U64 R10, R26, 0x10, R27 ;  /* 0x000000101a0a8819 */ /* 0x000fe2000000121b */
[----:B------:R-:W-:Y:S01]  /*69f0*/  @!P0 HADD2.F32 R20, -RZ, R20.H0_H0 ;  /* 0x20000014ff148230 */ /* 0x000fe20000004100 */
[--C-:B------:R-:W-:Y:S01]  /*6a00*/  @!P0 SHF.R.U32.HI R37, RZ, 0x10, R71.reuse ;  /* 0x00000010ff258819 */ /* 0x100fe20000011647 */
[----:B------:R-:W-:Y:S01]  /*6a10*/  @!P0 HADD2.F32 R26, -RZ, R74.H1_H1 ;  /* 0x3000004aff1a8230 */ /* 0x000fe20000004100 */
[----:B------:R-:W-:Y:S01]  /*6a20*/  @!P0 SHF.R.U64 R30, R70, 0x10, R71 ;  /* 0x00000010461e8819 */ /* 0x000fe20000001247 */
[----:B------:R-:W-:Y:S01]  /*6a30*/  @!P0 HADD2.F32 R16, -RZ, R8.H0_H0 ;  /* 0x20000008ff108230 */ /* 0x000fe20000004100 */
[----:B------:R-:W-:Y:S01]  /*6a40*/  ISETP.GE.AND P1, PT, R92, c[0x0][0x1d4], PT ;  /* 0x000075005c007a0c */ /* 0x000fe20003f26270 */
[----:B------:R-:W-:Y:S02]  /*6a50*/  @!P0 HADD2.F32 R8, -RZ, R10.H0_H0 ;  /* 0x2000000aff088230 */ /* 0x000fe40000004100 */
[----:B------:R-:W-:Y:S02]  /*6a60*/  @!P0 HADD2.F32 R37, -RZ, R37.H0_H0 ;  /* 0x20000025ff258230 */ /* 0x000fe40000004100 */
[----:B------:R-:W-:Y:S01]  /*6a70*/  @!P0 HADD2.F32 R30, -RZ, R30.H0_H0 ;  /* 0x2000001eff1e8230 */ /* 0x000fe20000004100 */
[----:B-1----:R-:W-:Y:S01]  /*6a80*/  @!P0 IMAD.MOV.U32 R27, RZ, RZ, R42 ;  /* 0x000000ffff1b8224 */ /* 0x002fe200078e002a */
[----:B------:R-:W-:Y:S02]  /*6a90*/  @!P0 MOV R6, R41 ;  /* 0x0000002900068202 */ /* 0x000fe40000000f00 */
[----:B------:R-:W-:Y:S03]  /*6aa0*/  @!P0 MOV R25, R43 ;  /* 0x0000002b00198202 */ /* 0x000fe60000000f00 */
[--C-:B------:R-:W-:Y:S01]  /*6ab0*/  @!P0 HADD2.F32 R21, -RZ, R6.reuse.H0_H0 ;  /* 0x20000006ff158230 */ /* 0x100fe20000004100 */
[----:B--2---:R-:W-:Y:S01]  /*6ac0*/  @!P0 MOV R0, R13 ;  /* 0x0000000d00008202 */ /* 0x004fe20000000f00 */
[----:B------:R-:W-:Y:S03]  /*6ad0*/  @!P0 HADD2.F32 R23, -RZ, R6.H1_H1 ;  /* 0x30000006ff178230 */ /* 0x000fe60000004100 */
[-C--:B------:R-:W-:Y:S01]  /*6ae0*/  @!P0 FMUL.FTZ R6, R21, R3.reuse ;  /* 0x0000000315068220 */ /* 0x080fe20000410000 */
[--C-:B------:R-:W-:Y:S01]  /*6af0*/  @!P0 HADD2.F32 R34, -RZ, R25.reuse.H0_H0 ;  /* 0x20000019ff228230 */ /* 0x100fe20000004100 */
[----:B------:R-:W-:Y:S01]  /*6b00*/  @!P0 FMUL.FTZ R7, R23, R2 ;  /* 0x0000000217078220 */ /* 0x000fe20000410000 */
[--C-:B------:R-:W-:Y:S02]  /*6b10*/  @!P0 HADD2.F32 R4, -RZ, R0.reuse.H0_H0 ;  /* 0x20000000ff048230 */ /* 0x100fe40000004100 */
[----:B------:R-:W-:Y:S02]  /*6b20*/  @!P0 HADD2.F32 R0, -RZ, R0.H1_H1 ;  /* 0x30000000ff008230 */ /* 0x000fe40000004100 */
[----:B------:R-:W-:Y:S01]  /*6b30*/  @!P0 HADD2.F32 R36, -RZ, R25.H1_H1 ;  /* 0x30000019ff248230 */ /* 0x000fe20000004100 */
[C---:B------:R-:W-:Y:S01]  /*6b40*/  @!P0 FFMA.FTZ R55, R4.reuse, R22, -R6 ;  /* 0x0000001604378223 */ /* 0x040fe20000010806 */
[----:B------:R-:W-:Y:S01]  /*6b50*/  @!P0 MOV R6, R40 ;  /* 0x0000002800068202 */ /* 0x000fe20000000f00 */
[----:B------:R-:W-:Y:S01]  /*6b60*/  @!P0 FMUL.FTZ R3, R4, R3 ;  /* 0x0000000304038220 */ /* 0x000fe20000410000 */
[--C-:B------:R-:W-:Y:S01]  /*6b70*/  @!P0 HADD2.F32 R25, -RZ, R27.reuse.H0_H0 ;  /* 0x2000001bff198230 */ /* 0x100fe20000004100 */
[C---:B------:R-:W-:Y:S01]  /*6b80*/  @!P0 FMUL.FTZ R4, R0.reuse, R2 ;  /* 0x0000000200048220 */ /* 0x040fe20000410000 */
[----:B------:R-:W-:Y:S01]  /*6b90*/  @!P0 MOV R2, R12 ;  /* 0x0000000c00028202 */ /* 0x000fe20000000f00 */
[----:B------:R-:W-:Y:S01]  /*6ba0*/  @!P0 FFMA.FTZ R52, R0, R24, -R7 ;  /* 0x0000001800348223 */ /* 0x000fe20000010807 */
[----:B------:R-:W-:Y:S02]  /*6bb0*/  @!P0 HADD2.F32 R17, -RZ, R6.H0_H0 ;  /* 0x20000006ff118230 */ /* 0x000fe40000004100 */
[----:B------:R-:W-:Y:S01]  /*6bc0*/  @!P0 HADD2.F32 R0, -RZ, R38.H1_H1 ;  /* 0x30000026ff008230 */ /* 0x000fe20000004100 */
[----:B------:R-:W-:Y:S01]  /*6bd0*/  @!P0 FMUL.FTZ R38, R36, R16 ;  /* 0x0000001024268220 */ /* 0x000fe20000410000 */
[----:B------:R-:W-:Y:S02]  /*6be0*/  @!P0 HADD2.F32 R19, -RZ, R6.H1_H1 ;  /* 0x30000006ff138230 */ /* 0x000fe40000004100 */
[--C-:B------:R-:W-:Y:S02]  /*6bf0*/  @!P0 HADD2.F32 R6, -RZ, R2.reuse.H1_H1 ;  /* 0x30000002ff068230 */ /* 0x100fe40000004100 */
[----:B------:R-:W-:Y:S01]  /*6c00*/  @!P0 HADD2.F32 R7, -RZ, R2.H0_H0 ;  /* 0x20000002ff078230 */ /* 0x000fe20000004100 */
[----:B------:R-:W-:Y:S01]  /*6c10*/  @!P0 FMUL.FTZ R2, R17, R0 ;  /* 0x0000000011028220 */ /* 0x000fe20000410000 */
[----:B------:R-:W-:Y:S01]  /*6c20*/  @!P0 HADD2.F32 R27, -RZ, R27.H1_H1 ;  /* 0x3000001bff1b8230 */ /* 0x000fe20000004100 */
[-C--:B------:R-:W-:Y:S02]  /*6c30*/  @!P0 FMUL.FTZ R9, R19, R5.reuse ;  /* 0x0000000513098220 */ /* 0x080fe40000410000 */
[C---:B------:R-:W-:Y:S02]  /*6c40*/  @!P0 FFMA.FTZ R51, R7.reuse, R18, -R2 ;  /* 0x0000001207338223 */ /* 0x040fe40000010802 */
[C---:B------:R-:W-:Y:S01]  /*6c50*/  @!P0 FMUL.FTZ R2, R6.reuse, R5 ;  /* 0x0000000506028220 */ /* 0x040fe20000410000 */
[----:B------:R-:W-:Y:S01]  /*6c60*/  @!P0 MOV R5, R15 ;  /* 0x0000000f00058202 */ /* 0x000fe20000000f00 */
[----:B------:R-:W-:Y:S01]  /*6c70*/  @!P0 FFMA.FTZ R50, R6, R20, -R9 ;  /* 0x0000001406328223 */ /* 0x000fe20000010809 */
[----:B------:R-:W-:Y:S01]  /*6c80*/  @!P0 MOV R6, R14 ;  /* 0x0000000e00068202 */ /* 0x000fe20000000f00 */
[----:B------:R-:W-:Y:S01]  /*6c90*/  @!P0 FMUL.FTZ R0, R7, R0 ;  /* 0x0000000007008220 */ /* 0x000fe20000410000 */
[--C-:B------:R-:W-:Y:S01]  /*6ca0*/  @!P0 HADD2.F32 R9, -RZ, R39.reuse.H0_H0 ;  /* 0x20000027ff098230 */ /* 0x100fe20000004100 */
[----:B------:R-:W-:Y:S01]  /*6cb0*/  @!P0 FMUL.FTZ R44, R27, R8 ;  /* 0x000000081b2c8220 */ /* 0x000fe20000410000 */
[----:B------:R-:W-:Y:S01]  /*6cc0*/  @!P0 HADD2.F32 R7, -RZ, R39.H1_H1 ;  /* 0x30000027ff078230 */ /* 0x000fe20000004100 */
[----:B------:R-:W-:Y:S01]  /*6cd0*/  @!P0 FFMA.FTZ R0, R17, R18, R0 ;  /* 0x0000001211008223 */ /* 0x000fe20000010000 */
        /* <DEDUP_REMOVED lines=20> */
[----:B------:R-:W-:Y:S01]  /*6e20*/  @!P0 FMUL.FTZ R6, R6, R8 ;  /* 0x0000000806068220 */ /* 0x000fe20000410000 */
[----:B------:R-:W-:Y:S01]  /*6e30*/  @!P0 MOV R14, R38 ;  /* 0x00000026000e8202 */ /* 0x000fe20000000f00 */
[----:B------:R-:W-:Y:S01]  /*6e40*/  @!P0 FFMA.FTZ R4, R23, R24, R4 ;  /* 0x0000001817048223 */ /* 0x000fe20000010004 */
[----:B------:R-:W-:Y:S01]  /*6e50*/  @!P0 F2FP.PACK_AB R0, R2, R0 ;  /* 0x000000000200823e */ /* 0x000fe200000000ff */
[----:B------:R-:W-:Y:S02]  /*6e60*/  @!P0 FMUL.FTZ R7, R11, R9 ;  /* 0x000000090b078220 */ /* 0x000fe40000410000 */
[----:B------:R1:W-:Y:S01]  /*6e70*/  STG.E.128 [R48.64], R12 ;  /* 0x0000000c30007986 */ /* 0x0003e2000c101d1c */
[----:B------:R-:W-:Y:S01]  /*6e80*/  @!P0 F2FP.PACK_AB R3, R4, R3 ;  /* 0x000000030403823e */ /* 0x000fe200000000ff */
[----:B------:R-:W-:Y:S01]  /*6e90*/  @!P0 FFMA.FTZ R5, R25, R26, R5 ;  /* 0x0000001a19058223 */ /* 0x000fe20000010005 */
[----:B------:R-:W-:Y:S01]  /*6ea0*/  @!P0 MOV R40, R0 ;  /* 0x0000000000288202 */ /* 0x000fe20000000f00 */
[----:B------:R-:W-:Y:S01]  /*6eb0*/  @!P0 FMUL.FTZ R8, R10, R16 ;  /* 0x000000100a088220 */ /* 0x000fe20000410000 */
[----:B------:R-:W-:Y:S01]  /*6ec0*/  @!P0 MOV R41, R3 ;  /* 0x0000000300298202 */ /* 0x000fe20000000f00 */
[----:B------:R-:W-:Y:S02]  /*6ed0*/  @!P0 FFMA.FTZ R6, R27, R30, R6 ;  /* 0x0000001e1b068223 */ /* 0x000fe40000010006 */
[----:B------:R-:W-:Y:S02]  /*6ee0*/  @!P0 FFMA.FTZ R7, R34, R35, R7 ;  /* 0x0000002322078223 */ /* 0x000fe40000010007 */
[----:B------:R-:W-:Y:S01]  /*6ef0*/  @!P0 FFMA.FTZ R8, R36, R37, R8 ;  /* 0x0000002524088223 */ /* 0x000fe20000010008 */
[----:B------:R-:W-:Y:S04]  /*6f00*/  @!P0 F2FP.PACK_AB R5, R6, R5 ;  /* 0x000000050605823e */ /* 0x000fe800000000ff */
        /* <DEDUP_REMOVED lines=10> */
.L_x_1652:
[----:B------:R-:W-:Y:S01]  /*6fb0*/  UIMAD UR8, UR17, -0x40, UR23 ;  /* 0xffffffc0110878a4 */ /* 0x000fe2000f8e0217 */
[----:B------:R-:W-:Y:S03]  /*6fc0*/  BSSY B0, `(.L_x_1683) ;  /* 0x0000013000007945 */ /* 0x000fe60003800000 */
[----:B------:R-:W-:Y:S04]  /*6fd0*/  UISETP.LT.AND UP0, UPT, UR8, 0x40, UPT ;  /* 0x000000400800788c */ /* 0x000fe8000bf01270 */
[----:B------:R-:W-:Y:S06]  /*6fe0*/  USEL UR8, UR8, 0x40, UP0 ;  /* 0x0000004008087887 */ /* 0x000fec0008000000 */
[----:B------:R-:W-:Y:S11]  /*6ff0*/  ISETP.GE.AND P0, PT, R93, UR8, PT ;  /* 0x000000085d007c0c */ /* 0x000ff6000bf06270 */
[----:B------:R-:W-:Y:S02]  /*7000*/  @!UPT UIADD3 URZ, URZ, URZ, URZ ;  /* 0x0000003f3f3ff290 */ /* 0x000fe4000fffe03f */
[----:B------:R-:W-:-:S05]  /*7010*/  @P0 BRA `(.L_x_1684) ;  /* 0x000000d000000947 */ /* 0x000fca0003800000 */
[----:B------:R-:W-:Y:S01]  /*7020*/  ISETP.GE.AND P1, PT, R90, c[0x0][0x1d4], PT ;  /* 0x000075005a007a0c */ /* 0x000fe20003f26270 */
[----:B------:R-:W1:Y:S01]  /*7030*/  @!P5 LDS.128 R12, [R75+0x4100] ;  /* 0x004100004b0cd984 */ /* 0x000e620000000c00 */
[----:B------:R-:W-:Y:S04]  /*7040*/  @!P5 IADD3 R0, P0, R109, UR52, RZ ;  /* 0x000000346d00dc10 */ /* 0x000fe8000ff1e0ff */
[----:B------:R-:W-:Y:S02]  /*7050*/  @!P5 IADD3.X R2, R108, UR42, RZ, P0, !PT ;  /* 0x0000002a6c02dc10 */ /* 0x000fe400087fe4ff */
[C---:B------:R-:W-:Y:S04]  /*7060*/  @!P5 LEA R4, P0, R0.reuse, c[0x0][0x1c8], 0x1 ;  /* 0x000072000004da11 */ /* 0x040fe800078008ff */
[----:B------:R-:W-:Y:S01]  /*7070*/  @!P5 LEA.HI.X R5, R0, c[0x0][0x1cc], R2, 0x1, P0 ;  /* 0x000073000005da11 */ /* 0x000fe200000f0c02 */
[----:B------:R-:W2:Y:S01]  /*7080*/  @!P1 LDS.128 R8, [R75+0x6100] ;  /* 0x006100004b089984 */ /* 0x000ea20000000c00 */
[----:B------:R-:W-:Y:S04]  /*7090*/  @!P1 IADD3 R0, P0, R114, UR52, RZ ;  /* 0x0000003472009c10 */ /* 0x000fe8000ff1e0ff */
[----:B------:R-:W-:Y:S02]  /*70a0*/  @!P1 IADD3.X R3, R113, UR42, RZ, P0, !PT ;  /* 0x0000002a71039c10 */ /* 0x000fe400087fe4ff */
[C---:B------:R-:W-:Y:S04]  /*70b0*/  @!P1 LEA R2, P0, R0.reuse, c[0x0][0x1c8], 0x1 ;  /* 0x0000720000029a11 */ /* 0x040fe800078008ff */
[----:B------:R-:W-:Y:S01]  /*70c0*/  @!P1 LEA.HI.X R3, R0, c[0x0][0x1cc], R3, 0x1, P0 ;  /* 0x0000730000039a11 */ /* 0x000fe200000f0c03 */
[----:B-1----:R1:W-:Y:S04]  /*70d0*/  @!P5 STG.E.128 [R4.64], R12 ;  /* 0x0000000c0400d986 */ /* 0x0023e8000c101d1c */
[----:B--2---:R1:W-:Y:S04]  /*70e0*/  @!P1 STG.E.128 [R2.64], R8 ;  /* 0x0000000802009986 */ /* 0x0043e8000c101d1c */
.L_x_1684:
[----:B------:R-:W-:Y:S05]  /*70f0*/  BSYNC B0 ;  /* 0x0000000000007941 */ /* 0x000fea0003800000 */
.L_x_1683:
[----:B------:R-:W-:Y:S01]  /*7100*/  ISETP.GE.AND P0, PT, R158, UR8, PT ;  /* 0x000000089e007c0c */ /* 0x000fe2000bf06270 */
[----:B------:R-:W-:Y:S01]  /*7110*/  @!UPT UIADD3 URZ, URZ, URZ, URZ ;  /* 0x0000003f3f3ff290 */ /* 0x000fe2000fffe03f */
[----:B------:R-:W-:Y:S11]  /*7120*/  BSSY B0, `(.L_x_1685) ;  /* 0x0000012000007945 */ /* 0x000ff60003800000 */
[----:B------:R-:W-:-:S05]  /*7130*/  @P0 BRA `(.L_x_1686) ;  /* 0x0000010000000947 */ /* 0x000fca0003800000 */
[----:B------:R-:W-:Y:S01]  /*7140*/  ISETP.GE.AND P1, PT, R90, c[0x0][0x1d4], PT ;  /* 0x000075005a007a0c */ /* 0x000fe20003f26270 */
[----:B-1----:R-:W1:Y:S01]  /*7150*/  @!P5 LDS.128 R12, [R75+0x4900] ;  /* 0x004900004b0cd984 */ /* 0x002e620000000c00 */
[----:B------:R-:W-:Y:S06]  /*7160*/  UIADD3 UR9, UP0, UR30, UR52, URZ ;  /* 0x000000341e097290 */ /* 0x000fec000ff1e03f */
[----:B------:R-:W-:Y:S04]  /*7170*/  PLOP3.LUT P0, PT, PT, PT, UP0, 0x80, 0x0 ;  /* 0x000000000000781c */ /* 0x000fe80003f0f008 */
[----:B------:R-:W-:Y:S01]  /*7180*/  IADD3.X R0, R165, UR42, RZ, P0, !PT ;  /* 0x0000002aa5007c10 */ /* 0x000fe200087fe4ff */
[----:B------:R-:W2:Y:S01]  /*7190*/  @!P1 LDS.128 R8, [R75+0x6900] ;  /* 0x006900004b089984 */ /* 0x000ea20000000c00 */
[----:B------:R-:W-:Y:S05]  /*71a0*/  @!P5 IADD3 R2, P0, R109, UR9, RZ ;  /* 0x000000096d02dc10 */ /* 0x000fea000ff1e0ff */
[----:B------:R-:W-:Y:S01]  /*71b0*/  @!P5 IMAD.X R3, R108, 0x1, R0, P0 ;  /* 0x000000016c03d824 */ /* 0x000fe200000e0600 */
[C---:B------:R-:W-:Y:S04]  /*71c0*/  @!P5 LEA R4, P0, R2.reuse, c[0x0][0x1c8], 0x1 ;  /* 0x000072000204da11 */ /* 0x040fe800078008ff */
[----:B------:R-:W-:Y:S02]  /*71d0*/  @!P5 LEA.HI.X R5, R2, c[0x0][0x1cc], R3, 0x1, P0 ;  /* 0x000073000205da11 */ /* 0x000fe400000f0c03 */
[----:B------:R-:W-:Y:S05]  /*71e0*/  @!P1 IADD3 R3, P0, R114, UR9, RZ ;  /* 0x0000000972039c10 */ /* 0x000fea000ff1e0ff */
[----:B------:R-:W-:Y:S01]  /*71f0*/  @!P1 IMAD.X R0, R0, 0x1, R113, P0 ;  /* 0x0000000100009824 */ /* 0x000fe200000e0671 */
[C---:B------:R-:W-:Y:S04]  /*7200*/  @!P1 LEA R2, P0, R3.reuse, c[0x0][0x1c8], 0x1 ;  /* 0x0000720003029a11 */ /* 0x040fe800078008ff */
[----:B------:R-:W-:Y:S01]  /*7210*/  @!P1 LEA.HI.X R3, R3, c[0x0][0x1cc], R0, 0x1, P0 ;  /* 0x0000730003039a11 */ /* 0x000fe200000f0c00 */
[----:B-1----:R1:W-:Y:S04]  /*7220*/  @!P5 STG.E.128 [R4.64], R12 ;  /* 0x0000000c0400d986 */ /* 0x0023e8000c101d1c */
[----:B--2---:R1:W-:Y:S04]  /*7230*/  @!P1 STG.E.128 [R2.64], R8 ;  /* 0x0000000802009986 */ /* 0x0043e8000c101d1c */
.L_x_1686:
[----:B------:R-:W-:Y:S05]  /*7240*/  BSYNC B0 ;  /* 0x0000000000007941 */ /* 0x000fea0003800000 */
.L_x_1685:
        /* <DEDUP_REMOVED lines=20> */
.L_x_1688:
[----:B------:R-:W-:Y:S05]  /*7390*/  BSYNC B0 ;  /* 0x0000000000007941 */ /* 0x000fea0003800000 */
.L_x_1687:
[----:B------:R-:W-:Y:S11]  /*73a0*/  ISETP.GE.AND P0, PT, R156, UR8, PT ;  /* 0x000000089c007c0c */ /* 0x000ff6000bf06270 */
[----:B------:R-:W-:Y:S02]  /*73b0*/  @!UPT UIADD3 URZ, URZ, URZ, URZ ;  /* 0x0000003f3f3ff290 */ /* 0x000fe4000fffe03f */
[----:B------:R-:W-:-:S05]  /*73c0*/  @P0 BRA `(.L_x_1674) ;  /* 0x000000f000000947 */ /* 0x000fca0003800000 */
[----:B------:R-:W-:Y:S01]  /*73d0*/  ISETP.GE.AND P1, PT, R90, c[0x0][0x1d4], PT ;  /* 0x000075005a007a0c */ /* 0x000fe20003f26270 */
[----:B-1----:R-:W1:Y:S01]  /*73e0*/  @!P5 LDS.128 R12, [R75+0x5900] ;  /* 0x005900004b0cd984 */ /* 0x002e620000000c00 */
[----:B------:R-:W-:Y:S04]  /*73f0*/  UIADD3 UR9, UP0, UR32, UR52, URZ ;  /* 0x0000003420097290 */ /* 0x000fe8000ff1e03f */
[----:B------:R-:W-:Y:S02]  /*7400*/  UIADD3.X UR8, UR42, UR4, URZ, UP0, !UPT ;  /* 0x000000042a087290 */ /* 0x000fe400087fe43f */
[----:B------:R-:W-:Y:S04]  /*7410*/  @!P5 IADD3 R0, P0, R109, UR9, RZ ;  /* 0x000000096d00dc10 */ /* 0x000fe8000ff1e0ff */
[----:B------:R-:W-:Y:S01]  /*7420*/  @!P5 IADD3.X R2, R108, UR8, RZ, P0, !PT ;  /* 0x000000086c02dc10 */ /* 0x000fe200087fe4ff */
[----:B------:R-:W2:Y:S01]  /*7430*/  @!P1 LDS.128 R8, [R75+0x7900] ;  /* 0x007900004b089984 */ /* 0x000ea20000000c00 */
[C---:B------:R-:W-:Y:S04]  /*7440*/  @!P5 LEA R4, P0, R0.reuse, c[0x0][0x1c8], 0x1 ;  /* 0x000072000004da11 */ /* 0x040fe800078008ff */
[----:B------:R-:W-:Y:S02]  /*7450*/  @!P5 LEA.HI.X R5, R0, c[0x0][0x1cc], R2, 0x1, P0 ;  /* 0x000073000005da11 */ /* 0x000fe400000f0c02 */
[----:B------:R-:W-:Y:S04]  /*7460*/  @!P1 IADD3 R0, P0, R114, UR9, RZ ;  /* 0x0000000972009c10 */ /* 0x000fe8000ff1e0ff */
[----:B------:R-:W-:Y:S02]  /*7470*/  @!P1 IADD3.X R3, R113, UR8, RZ, P0, !PT ;  /* 0x0000000871039c10 */ /* 0x000fe400087fe4ff */
[C---:B------:R-:W-:Y:S04]  /*7480*/  @!P1 LEA R2, P0, R0.reuse, c[0x0][0x1c8], 0x1 ;  /* 0x0000720000029a11 */ /* 0x040fe800078008ff */
[----:B------:R-:W-:Y:S01]  /*7490*/  @!P1 LEA.HI.X R3, R0, c[0x0][0x1cc], R3, 0x1, P0 ;  /* 0x0000730000039a11 */ /* 0x000fe200000f0c03 */
[----:B-1----:R1:W-:Y:S04]  /*74a0*/  @!P5 STG.E.128 [R4.64], R12 ;  /* 0x0000000c0400d986 */ /* 0x0023e8000c101d1c */
[----:B--2---:R1:W-:Y:S04]  /*74b0*/  @!P1 STG.E.128 [R2.64], R8 ;  /* 0x0000000802009986 */ /* 0x0043e8000c101d1c */
.L_x_1674:
[----:B------:R-:W-:Y:S05]  /*74c0*/  BSYNC B2 ;  /* 0x0000000000027941 */ /* 0x000fea0003800000 */
.L_x_1651:
[----:B------:R-:W-:Y:S01]  /*74d0*/  USHF.L.U32 UR8, UR17, 0x6, URZ ;  /* 0x0000000611087899 */ /* 0x000fe2000800063f */
[----:B------:R-:W-:Y:S01]  /*74e0*/  ISETP.NE.AND P6, PT, R154, RZ, PT ;  /* 0x000000ff9a00720c */ /* 0x000fe20003fc5270 */
[----:B------:R-:W-:Y:S01]  /*74f0*/  USHF.L.U64.HI UR43, UR17, 0x6, UR43 ;  /* 0x00000006112b7899 */ /* 0x000fe2000801022b */
[----:B------:R-:W-:Y:S01]  /*7500*/  BSSY B0, `(.L_x_1689) ;  /* 0x0000052000007945 */ /* 0x000fe20003800000 */
[----:B------:R-:W-:Y:S02]  /*7510*/  UIADD3 UR9, -UR8, UR23, URZ ;  /* 0x0000001708097290 */ /* 0x000fe4000fffe13f */
[----:B-1---5:R-:W-:Y:S02]  /*7520*/  IADD3 R5, R123, -UR8, RZ ;  /* 0x800000087b057c10 */ /* 0x022fe4000fffe0ff */
[----:B------:R-:W-:Y:S01]  /*7530*/  IADD3 R0, P0, R140, UR8, RZ ;  /* 0x000000088c007c10 */ /* 0x000fe2000ff1e0ff */
[----:B------:R-:W-:Y:S01]  /*7540*/  UISETP.LT.AND UP0, UPT, UR9, 0x40, UPT ;  /* 0x000000400900788c */ /* 0x000fe2000bf01270 */
[C---:B------:R-:W-:Y:S02]  /*7550*/  ISETP.GE.AND P2, PT, R5.reuse, 0x11, PT ;  /* 0x000000110500780c */ /* 0x040fe40003f46270 */
[C---:B------:R-:W-:Y:S01]  /*7560*/  ISETP.GE.AND P3, PT, R5.reuse, 0x1, PT ;  /* 0x000000010500780c */ /* 0x040fe20003f66270 */
[----:B------:R-:W-:Y:S01]  /*7570*/  USEL UR9, UR9, 0x40, UP0 ;  /* 0x0000004009097887 */ /* 0x000fe20008000000 */
[----:B------:R-:W-:Y:S02]  /*7580*/  ISETP.GE.AND P1, PT, R5, 0x21, PT ;  /* 0x000000210500780c */ /* 0x000fe40003f26270 */
[----:B------:R-:W-:Y:S07]  /*7590*/  IADD3.X R4, R153, UR43, RZ, P0, !PT ;  /* 0x0000002b99047c10 */ /* 0x000fee00087fe4ff */
[----:B------:R-:W-:Y:S02]  /*75a0*/  @P2 IADD3 R7, P0, R0, 0x10, RZ ;  /* 0x0000001000072810 */ /* 0x000fe40007f1e0ff */
[----:B------:R-:W-:Y:S02]  /*75b0*/  @P3 IMAD R6, R4, c[0x0][0x258], RZ ;  /* 0x0000960004063a24 */ /* 0x000fe400078e02ff */
[----:B--2---:R-:W-:Y:S02]  /*75c0*/  @P3 IMAD.MOV.U32 R2, RZ, RZ, R96 ;  /* 0x000000ffff023224 */ /* 0x004fe400078e0060 */
[----:B------:R-:W-:Y:S02]  /*75d0*/  @P3 IMAD.MOV.U32 R3, RZ, RZ, R107 ;  /* 0x000000ffff033224 */ /* 0x000fe400078e006b */
[----:B------:R-:W-:Y:S01]  /*75e0*/  @P2 IMAD.X R8, RZ, RZ, R4, P0 ;  /* 0x000000ffff082224 */ /* 0x000fe200000e0604 */
[C---:B------:R-:W-:Y:S01]  /*75f0*/  @P1 IADD3 R12, P0, R0.reuse, 0x20, RZ ;  /* 0x00000020000c1810 */ /* 0x040fe20007f1e0ff */
[C---:B------:R-:W-:Y:S04]  /*7600*/  @P3 IMAD.WIDE.U32 R2, R0.reuse, c[0x0][0x258], R2 ;  /* 0x0000960000023a25 */ /* 0x040fe800078e0002 */
[----:B------:R-:W-:Y:S02]  /*7610*/  @P3 IMAD R6, R0, c[0x0][0x25c], R6 ;  /* 0x0000970000063a24 */ /* 0x000fe400078e0206 */
[----:B------:R-:W-:Y:S01]  /*7620*/  @P1 IMAD.X R13, RZ, RZ, R4, P0 ;  /* 0x000000ffff0d1224 */ /* 0x000fe200000e0604 */
[C---:B------:R-:W-:Y:S01]  /*7630*/  @P3 LEA R10, P0, R2.reuse, c[0x0][0x250], 0x1 ;  /* 0x00009400020a3a11 */ /* 0x040fe200078008ff */
[----:B------:R-:W-:Y:S02]  /*7640*/  @P3 IMAD.IADD R6, R3, 0x1, R6 ;  /* 0x0000000103063824 */ /* 0x000fe400078e0206 */
[----:B------:R-:W-:Y:S03]  /*7650*/  @P2 IMAD.MOV.U32 R3, RZ, RZ, R107 ;  /* 0x000000ffff032224 */ /* 0x000fe600078e006b */
[----:B------:R-:W-:Y:S01]  /*7660*/  @P3 LEA.HI.X R11, R2, c[0x0][0x254], R6, 0x1, P0 ;  /* 0x00009500020b3a11 */ /* 0x000fe200000f0c06 */
[----:B------:R-:W-:Y:S01]  /*7670*/  @P2 IMAD R6, R8, c[0x0][0x258], RZ ;  /* 0x0000960008062a24 */ /* 0x000fe200078e02ff */
[-C--:B------:R-:W-:Y:S03]  /*7680*/  @P2 MOV R2, R96.reuse ;  /* 0x0000006000022202 */ /* 0x080fe60000000f00 */
[C---:B------:R-:W-:Y:S02]  /*7690*/  @P2 IMAD R6, R7.reuse, c[0x0][0x25c], R6 ;  /* 0x0000970007062a24 */ /* 0x040fe400078e0206 */
[----:B------:R-:W-:Y:S04]  /*76a0*/  @P2 IMAD.WIDE.U32 R2, R7, c[0x0][0x258], R2 ;  /* 0x0000960007022a25 */ /* 0x000fe800078e0002 */
[----:B------:R-:W-:Y:S01]  /*76b0*/  @P2 IMAD.IADD R6, R3, 0x1, R6 ;  /* 0x0000000103062824 */ /* 0x000fe200078e0206 */
[C---:B------:R-:W-:Y:S01]  /*76c0*/  @P2 LEA R8, P0, R2.reuse, c[0x0][0x250], 0x1 ;  /* 0x0000940002082a11 */ /* 0x040fe200078008ff */
[----:B------:R-:W-:Y:S03]  /*76d0*/  @P1 IMAD.MOV.U32 R3, RZ, RZ, R107 ;  /* 0x000000ffff031224 */ /* 0x000fe600078e006b */
[----:B------:R-:W-:Y:S02]  /*76e0*/  @P2 LEA.HI.X R9, R2, c[0x0][0x254], R6, 0x1, P0 ;  /* 0x0000950002092a11 */ /* 0x000fe400000f0c06 */
[----:B------:R-:W-:Y:S02]  /*76f0*/  ISETP.GE.AND P0, PT, R5, 0x31, PT ;  /* 0x000000310500780c */ /* 0x000fe40003f06270 */
[----:B------:R-:W-:Y:S05]  /*7700*/  @P1 MOV R2, R96 ;  /* 0x0000006000021202 */ /* 0x000fea0000000f00 */
[----:B------:R-:W-:Y:S06]  /*7710*/  @P1 IMAD.WIDE.U32 R2, R12, c[0x0][0x258], R2 ;  /* 0x000096000c021a25 */ /* 0x000fec00078e0002 */
[----:B------:R-:W-:Y:S01]  /*7720*/  @P0 IADD3 R5, P4, R0, 0x30, RZ ;  /* 0x0000003000050810 */ /* 0x000fe20007f9e0ff */
[----:B------:R-:W-:Y:S04]  /*7730*/  @P1 IMAD R0, R13, c[0x0][0x258], RZ ;  /* 0x000096000d001a24 */ /* 0x000fe800078e02ff */
[----:B------:R-:W-:Y:S02]  /*7740*/  @P1 IMAD R0, R12, c[0x0][0x25c], R0 ;  /* 0x000097000c001a24 */ /* 0x000fe400078e0200 */
[----:B------:R-:W-:Y:S01]  /*7750*/  @P0 IMAD.X R4, RZ, RZ, R4, P4 ;  /* 0x000000ffff040224 */ /* 0x000fe200020e0604 */
[C---:B------:R-:W-:Y:S01]  /*7760*/  @P1 LEA R6, P4, R2.reuse, c[0x0][0x250], 0x1 ;  /* 0x0000940002061a11 */ /* 0x040fe200078808ff */
[----:B------:R-:W-:Y:S01]  /*7770*/  @P1 IMAD.IADD R0, R3, 0x1, R0 ;  /* 0x0000000103001824 */ /* 0x000fe200078e0200 */
[----:B------:R-:W-:Y:S04]  /*7780*/  @P0 MOV R3, R107 ;  /* 0x0000006b00030202 */ /* 0x000fe80000000f00 */
[----:B------:R-:W-:Y:S01]  /*7790*/  @P1 LEA.HI.X R7, R2, c[0x0][0x254], R0, 0x1, P4 ;  /* 0x0000950002071a11 */ /* 0x000fe200020f0c00 */
[----:B------:R-:W-:Y:S02]  /*77a0*/  @P0 IMAD R0, R4, c[0x0][0x258], RZ ;  /* 0x0000960004000a24 */ /* 0x000fe400078e02ff */
[----:B------:R-:W-:Y:S02]  /*77b0*/  @P0 IMAD.MOV.U32 R2, RZ, RZ, R96 ;  /* 0x000000ffff020224 */ /* 0x000fe400078e0060 */
[C---:B------:R-:W-:Y:S02]  /*77c0*/  @P0 IMAD R0, R5.reuse, c[0x0][0x25c], R0 ;  /* 0x0000970005000a24 */ /* 0x040fe400078e0200 */
[----:B------:R-:W-:Y:S04]  /*77d0*/  @P0 IMAD.WIDE.U32 R2, R5, c[0x0][0x258], R2 ;  /* 0x0000960005020a25 */ /* 0x000fe800078e0002 */
[----:B------:R-:W-:Y:S01]  /*77e0*/  @P0 IMAD.IADD R0, R3, 0x1, R0 ;  /* 0x0000000103000824 */ /* 0x000fe200078e0200 */
[C---:B------:R-:W-:Y:S04]  /*77f0*/  @P0 LEA R4, P4, R2.reuse, c[0x0][0x250], 0x1 ;  /* 0x0000940002040a11 */ /* 0x040fe800078808ff */
[----:B------:R-:W-:Y:S02]  /*7800*/  @P0 LEA.HI.X R5, R2, c[0x0][0x254], R0, 0x1, P4 ;  /* 0x0000950002050a11 */ /* 0x000fe400020f0c00 */
[----:B------:R-:W-:Y:S11]  /*7810*/  ISETP.NE.AND P4, PT, R155, RZ, PT ;  /* 0x000000ff9b00720c */ /* 0x000ff60003f85270 */
[----:B------:R-:W-:Y:S02]  /*7820*/  @!UPT UIADD3 URZ, URZ, URZ, URZ ;  /* 0x0000003f3f3ff290 */ /* 0x000fe4000fffe03f */
        /* <DEDUP_REMOVED lines=8> */
[----:B------:R2:W-:Y:S01]  /*78b0*/  @P1 LDGSTS.E.BYPASS.LTC128B.128 [R75+0x3100], [R6.64+0x80], !P6 ;  /* 0x03100080064b1fae */ /* 0x0005e2000f101d5c */
[----:B------:R-:W-:Y:S04]  /*78c0*/  ISETP.GE.AND P1, PT, R93, UR9, PT ;  /* 0x000000095d007c0c */ /* 0x000fe8000bf26270 */
[----:B------:R1:W-:Y:S05]  /*78d0*/  @P0 LDGSTS.E.BYPASS.LTC128B.128 [R75+0x1900], [R4.64], !P4 ;  /* 0x01900000044b0fae */ /* 0x0003ea000e101d5c */
[----:B------:R1:W-:Y:S05]  /*78e0*/  @P0 LDGSTS.E.BYPASS.LTC128B.128 [R75+0x3900], [R4.64+0x80], !P6 ;  /* 0x03900080044b0fae */ /* 0x0003ea000f101d5c */
[----:B------:R-:W0:Y:S01]  /*78f0*/  LDGDEPBAR ;  /* 0x00000000000079af */ /* 0x000e220000000000 */
[----:B--2---:R-:W-:Y:S04]  /*7900*/  IADD3 R6, P0, R151, UR8, RZ ;  /* 0x0000000897067c10 */ /* 0x004fe8000ff1e0ff */
[----:B------:R-:W-:Y:S01]  /*7910*/  IADD3.X R7, R150, UR43, RZ, P0, !PT ;  /* 0x0000002b96077c10 */ /* 0x000fe200087fe4ff */
        /* <DEDUP_REMOVED lines=16> */
.L_x_1690:
[----:B-1----:R-:W-:Y:S05]  /*7a20*/  BSYNC B0 ;  /* 0x0000000000007941 */ /* 0x002fea0003800000 */
.L_x_1689:
[----:B------:R-:W-:Y:S01]  /*7a30*/  ISETP.GE.AND P0, PT, R158, UR9, PT ;  /* 0x000000099e007c0c */ /* 0x000fe2000bf06270 */
        /* <DEDUP_REMOVED lines=18> */
.L_x_1692:
[----:B------:R-:W-:Y:S05]  /*7b60*/  BSYNC B0 ;  /* 0x0000000000007941 */ /* 0x000fea0003800000 */
.L_x_1691:
[----:B------:R-:W-:Y:S01]  /*7b70*/  ISETP.GE.AND P0, PT, R157, UR9, PT ;  /* 0x000000099d007c0c */ /* 0x000fe2000bf06270 */
        /* <DEDUP_REMOVED lines=18> */
.L_x_1694:
[----:B------:R-:W-:Y:S05]  /*7ca0*/  BSYNC B0 ;  /* 0x0000000000007941 */ /* 0x000fea0003800000 */
.L_x_1693:
        /* <DEDUP_REMOVED lines=19> */
.L_x_1696:
[----:B------:R-:W-:Y:S05]  /*7de0*/  BSYNC B0 ;  /* 0x0000000000007941 */ /* 0x000fea0003800000 */
.L_x_1695:
[----:B------:R-:W-:Y:S02]  /*7df0*/  UISETP.GT.AND UP0, UPT, UR17, UR10, UPT ;  /* 0x0000000a1100728c */ /* 0x000fe4000bf04270 */
[----:B------:R-:W-:Y:S04]  /*7e00*/  UIADD3 UR17, UR17, -0x1, URZ ;  /* 0xffffffff11117890 */ /* 0x000fe8000fffe03f */
[----:B------:R-:W-:Y:S02]  /*7e10*/  PLOP3.LUT P0, PT, PT, PT, UP0, 0x80, 0x0 ;  /* 0x000000000000781c */ /* 0x000fe40003f0f008 */
[----:B------:R-:W-:Y:S02]  /*7e20*/  PLOP3.LUT P1, PT, PT, PT, UP0, 0x80, 0x0 ;  /* 0x000000000000781c */ /* 0x000fe40003f2f008 */
[----:B------:R-:W-:Y:S01]  /*7e30*/  PLOP3.LUT P2, PT, PT, PT, UP0, 0x80, 0x0 ;  /* 0x000000000000781c */ /* 0x000fe20003f4f008 */
[----:B------:R-:W-:Y:S02]  /*7e40*/  @UP0 UIMAD UR8, UR14, UR17, URZ ;  /* 0x000000110e0802a4 */ /* 0x000fe4000f8e023f */
[----:B------:R-:W-:Y:S04]  /*7e50*/  @UP0 USHF.R.S32.HI UR9, URZ, 0x1f, UR17 ;  /* 0x0000001f3f090899 */ /* 0x000fe80008011411 */
[----:B------:R-:W-:Y:S02]  /*7e60*/  IMAD.U32 R0, RZ, RZ, UR8 ;  /* 0x00000008ff007e24 */ /* 0x000fe4000f8e00ff */
[----:B-1----:R-:W-:Y:S02]  /*7e70*/  @P0 IMAD.MOV.U32 R2, RZ, RZ, R128 ;  /* 0x000000ffff020224 */ /* 0x002fe400078e0080 */
[----:B------:R-:W-:Y:S01]  /*7e80*/  @P0 IMAD.MOV.U32 R3, RZ, RZ, R127 ;  /* 0x000000ffff030224 */ /* 0x000fe200078e007f */
[----:B------:R-:W-:Y:S03]  /*7e90*/  PLOP3.LUT P0, PT, PT, PT, UP0, 0x80, 0x0 ;  /* 0x000000000000781c */ /* 0x000fe60003f0f008 */
[C---:B------:R-:W-:Y:S01]  /*7ea0*/  @P1 IMAD.WIDE.U32 R2, R175.reuse, UR17, R2 ;  /* 0x00000011af021c25 */ /* 0x040fe2000f8e0002 */
[----:B------:R-:W-:Y:S09]  /*7eb0*/  PLOP3.LUT P1, PT, PT, PT, UP0, 0x80, 0x0 ;  /* 0x000000000000781c */ /* 0x000ff20003f2f008 */
[----:B------:R-:W-:Y:S01]  /*7ec0*/  @P0 IMAD R0, R175, UR9, R0 ;  /* 0x00000009af000c24 */ /* 0x000fe2000f8e0200 */
[----:B------:R-:W-:Y:S03]  /*7ed0*/  PLOP3.LUT P0, PT, PT, PT, UP0, 0x80, 0x0 ;  /* 0x000000000000781c */ /* 0x000fe60003f0f008 */
[----:B------:R-:W-:Y:S01]  /*7ee0*/  @P1 IMAD.IADD R3, R3, 0x1, R0 ;  /* 0x0000000103031824 */ /* 0x000fe200078e0200 */
[----:B------:R-:W-:Y:S09]  /*7ef0*/  PLOP3.LUT P1, PT, PT, PT, UP0, 0x80, 0x0 ;  /* 0x000000000000781c */ /* 0x000ff20003f2f008 */
[C---:B------:R-:W-:Y:S11]  /*7f00*/  @P0 LEA R0, P0, R2.reuse, c[0x0][0x220], 0x1 ;  /* 0x0000880002000a11 */ /* 0x040ff600078008ff */
[----:B------:R-:W-:Y:S02]  /*7f10*/  @!UPT UIADD3 URZ, URZ, URZ, URZ ;  /* 0x0000003f3f3ff290 */ /* 0x000fe4000fffe03f */
[----:B------:R-:W-:Y:S02]  /*7f20*/  @P1 LEA.HI.X R3, R2, c[0x0][0x224], R3, 0x1, P0 ;  /* 0x0000890002031a11 */ /* 0x000fe400000f0c03 */
[----:B------:R-:W-:Y:S11]  /*7f30*/  PLOP3.LUT P0, PT, PT, PT, UP0, 0x80, 0x0 ;  /* 0x000000000000781c */ /* 0x000ff60003f0f008 */
[----:B------:R-:W-:Y:S02]  /*7f40*/  @!UPT UIADD3 URZ, URZ, URZ, URZ ;  /* 0x0000003f3f3ff290 */ /* 0x000fe4000fffe03f */
[--C-:B------:R-:W-:Y:S11]  /*7f50*/  @P0 IADD3 R11, P1, P0, R160, 0x80, R0.reuse ;  /* 0x00000080a00b0810 */ /* 0x100ff6000783e000 */
[----:B------:R-:W-:Y:S02]  /*7f60*/  @!UPT UIADD3 URZ, URZ, URZ, URZ ;  /* 0x0000003f3f3ff290 */ /* 0x000fe4000fffe03f */
[----:B------:R-:W-:Y:S02]  /*7f70*/  @P2 IADD3.X R10, R159, RZ, R3, P1, P0 ;  /* 0x000000ff9f0a2210 */ /* 0x000fe40000fe0403 */
[----:B------:R-:W-:Y:S02]  /*7f80*/  PLOP3.LUT P0, PT, PT, PT, UP0, 0x80, 0x0 ;  /* 0x000000000000781c */ /* 0x000fe40003f0f008 */
[----:B------:R-:W-:Y:S11]  /*7f90*/  PLOP3.LUT P1, PT, PT, PT, UP0, 0x80, 0x0 ;  /* 0x000000000000781c */ /* 0x000ff60003f2f008 */
[-C--:B------:R-:W-:Y:S11]  /*7fa0*/  @P0 IADD3 R7, P0, R0, R160.reuse, RZ ;  /* 0x000000a000070210 */ /* 0x080ff60007f1e0ff */
[----:B------:R-:W-:Y:S02]  /*7fb0*/  @!UPT UIADD3 URZ, URZ, URZ, URZ ;  /* 0x0000003f3f3ff290 */ /* 0x000fe4000fffe03f */
[--C-:B------:R-:W-:Y:S01]  /*7fc0*/  @P1 IMAD.X R6, R3, 0x1, R159.reuse, P0 ;  /* 0x0000000103061824 */ /* 0x100fe200000e069f */
[----:B------:R-:W-:Y:S02]  /*7fd0*/  PLOP3.LUT P0, PT, PT, PT, UP0, 0x80, 0x0 ;  /* 0x000000000000781c */ /* 0x000fe40003f0f008 */
[----:B------:R-:W-:Y:S11]  /*7fe0*/  PLOP3.LUT P1, PT, PT, PT, UP0, 0x80, 0x0 ;  /* 0x000000000000781c */ /* 0x000ff60003f2f008 */
[C---:B------:R-:W-:Y:S11]  /*7ff0*/  @P0 IADD3 R9, P0, R7.reuse, R160, RZ ;  /* 0x000000a007090210 */ /* 0x040ff60007f1e0ff */
[----:B------:R-:W-:Y:S02]  /*8000*/  @!UPT UIADD3 URZ, URZ, URZ, URZ ;  /* 0x0000003f3f3ff290 */ /* 0x000fe4000fffe03f */
[C---:B------:R-:W-:Y:S01]  /*8010*/  @P1 IMAD.X R8, R6.reuse, 0x1, R159, P0 ;  /* 0x0000000106081824 */ /* 0x040fe200000e069f */
[----:B------:R-:W-:Y:S02]  /*8020*/  PLOP3.LUT P0, PT, PT, PT, UP0, 0x80, 0x0 ;  /* 0x000000000000781c */ /* 0x000fe40003f0f008 */
[----:B------:R-:W-:Y:S11]  /*8030*/  PLOP3.LUT P1, PT, PT, PT, UP0, 0x80, 0x0 ;  /* 0x000000000000781c */ /* 0x000ff60003f2f008 */
[----:B------:R-:W-:Y:S11]  /*8040*/  @P0 IADD3 R13, P0, R7, R122, RZ ;  /* 0x0000007a070d0210 */ /* 0x000ff60007f1e0ff */
[----:B------:R-:W-:Y:S02]  /*8050*/  @!UPT UIADD3 URZ, URZ, URZ, URZ ;  /* 0x0000003f3f3ff290 */ /* 0x000fe4000fffe03f */
[----:B------:R-:W-:Y:S01]  /*8060*/  @P1 IMAD.X R12, R6, 0x1, R121, P0 ;  /* 0x00000001060c1824 */ /* 0x000fe200000e0679 */
        /* <DEDUP_REMOVED lines=12> */
[----:B------:R-:W-:Y:S01]  /*8130*/  @P0 IMAD.MOV.U32 R2, RZ, RZ, R0 ;  /* 0x000000ffff020224 */ /* 0x000fe200078e0000 */
[----:B------:R-:W-:Y:S04]  /*8140*/  PLOP3.LUT P0, PT, PT, PT, UP0, 0x80, 0x0 ;  /* 0x000000000000781c */ /* 0x000fe80003f0f008 */
[----:B------:R-:W-:Y:S01]  /*8150*/  @!PT LDS RZ, [RZ] ;  /* 0x00000000fffff984 */ /* 0x000fe20000000800 */
[----:B------:R-:W-:Y:S01]  /*8160*/  @!PT LDS RZ, [RZ] ;  /* 0x00000000fffff984 */ /* 0x000fe20000000800 */
[----:B------:R-:W-:Y:S01]  /*8170*/  @!PT LDS RZ, [RZ] ;  /* 0x00000000fffff984 */ /* 0x000fe20000000800 */
[----:B------:R1:W-:Y:S01]  /*8180*/  @P1 LDGSTS.E.BYPASS.LTC128B.128 [R75+0x4100], [R2.64], !P4 ;  /* 0x04100000024b1fae */ /* 0x0003e2000e101d5c */
[----:B------:R-:W-:Y:S08]  /*8190*/  PLOP3.LUT P1, PT, PT, PT, UP0, 0x80, 0x0 ;  /* 0x000000000000781c */ /* 0x000ff00003f2f008 */
[----:B------:R1:W-:Y:S01]  /*81a0*/  @P0 LDGSTS.E.BYPASS.LTC128B.128 [R75+0x6100], [R2.64+0x80], !P6 ;  /* 0x06100080024b0fae */ /* 0x0003e2000f101d5c */
[----:B------:R-:W-:Y:S04]  /*81b0*/  PLOP3.LUT P0, PT, PT, PT, UP0, 0x80, 0x0 ;  /* 0x000000000000781c */ /* 0x000fe80003f0f008 */
[----:B-1----:R-:W-:Y:S02]  /*81c0*/  @P1 IMAD.MOV.U32 R2, RZ, RZ, R7 ;  /* 0x000000ffff021224 */ /* 0x002fe400078e0007 */
[----:B------:R-:W-:Y:S01]  /*81d0*/  @P1 IMAD.MOV.U32 R3, RZ, RZ, R6 ;  /* 0x000000ffff031224 */ /* 0x000fe200078e0006 */
[----:B------:R-:W-:Y:S06]  /*81e0*/  PLOP3.LUT P1, PT, PT, PT, UP0, 0x80, 0x0 ;  /* 0x000000000000781c */ /* 0x000fec0003f2f008 */
[----:B------:R1:W-:Y:S01]  /*81f0*/  @P0 LDGSTS.E.BYPASS.LTC128B.128 [R75+0x4900], [R2.64], !P4 ;  /* 0x04900000024b0fae */ /* 0x0003e2000e101d5c */
[----:B------:R-:W-:Y:S06]  /*8200*/  PLOP3.LUT P0, PT, PT, PT, UP0, 0x80, 0x0 ;  /* 0x000000000000781c */ /* 0x000fec0003f0f008 */
[----:B-1----:R-:W-:Y:S02]  /*8210*/  @P1 IMAD.MOV.U32 R2, RZ, RZ, R11 ;  /* 0x000000ffff021224 */ /* 0x002fe400078e000b */
[----:B------:R-:W-:Y:S01]  /*8220*/  @P1 IMAD.MOV.U32 R3, RZ, RZ, R10 ;  /* 0x000000ffff031224 */ /* 0x000fe200078e000a */
[----:B------:R-:W-:Y:S04]  /*8230*/  PLOP3.LUT P1, PT, PT, PT, UP0, 0x80, 0x0 ;  /* 0x000000000000781c */ /* 0x000fe80003f2f008 */
[----:B------:R1:W-:Y:S01]  /*8240*/  @P0 LDGSTS.E.BYPASS.LTC128B.128 [R75+0x6900], [R2.64], !P6 ;  /* 0x06900000024b0fae */ /* 0x0003e2000f101d5c */
[----:B------:R-:W-:Y:S08]  /*8250*/  PLOP3.LUT P0, PT, PT, PT, UP0, 0x80, 0x0 ;  /* 0x000000000000781c */ /* 0x000ff00003f0f008 */
[----:B-1----:R-:W-:Y:S02]  /*8260*/  @P1 IMAD.MOV.U32 R2, RZ, RZ, R9 ;  /* 0x000000ffff021224 */ /* 0x002fe400078e0009 */
[----:B------:R-:W-:Y:S01]  /*8270*/  @P1 IMAD.MOV.U32 R3, RZ, RZ, R8 ;  /* 0x000000ffff031224 */ /* 0x000fe200078e0008 */
[----:B------:R-:W-:Y:S04]  /*8280*/  PLOP3.LUT P1, PT, PT, PT, UP0, 0x80, 0x0 ;  /* 0x000000000000781c */ /* 0x000fe80003f2f008 */
[----:B------:R1:W-:Y:S01]  /*8290*/  @P0 LDGSTS.E.BYPASS.LTC128B.128 [R75+0x5100], [R2.64], !P4 ;  /* 0x05100000024b0fae */ /* 0x0003e2000e101d5c */
[----:B------:R-:W-:Y:S08]  /*82a0*/  PLOP3.LUT P0, PT, PT, PT, UP0, 0x80, 0x0 ;  /* 0x000000000000781c */ /* 0x000ff00003f0f008 */
[----:B-1----:R-:W-:Y:S02]  /*82b0*/  @P1 IMAD.MOV.U32 R2, RZ, RZ, R13 ;  /* 0x000000ffff021224 */ /* 0x002fe400078e000d */
[----:B------:R-:W-:Y:S01]  /*82c0*/  @P1 IMAD.MOV.U32 R3, RZ, RZ, R12 ;  /* 0x000000ffff031224 */ /* 0x000fe200078e000c */
[----:B------:R-:W-:Y:S02]  /*82d0*/  PLOP3.LUT P1, PT, PT, PT, UP0, 0x80, 0x0 ;  /* 0x000000000000781c */ /* 0x000fe40003f2f008 */
[----:B------:R-:W-:Y:S02]  /*82e0*/  PLOP3.LUT P1, PT, PT, PT, UP0, 0x80, 0x0 ;  /* 0x000000000000781c */ /* 0x000fe40003f2f008 */
[----:B------:R1:W-:Y:S01]  /*82f0*/  @P0 LDGSTS.E.BYPASS.LTC128B.128 [R75+0x7100], [R2.64], !P6 ;  /* 0x07100000024b0fae */ /* 0x0003e2000f101d5c */
[----:B------:R-:W-:Y:S10]  /*8300*/  PLOP3.LUT P0, PT, PT, PT, UP0, 0x80, 0x0 ;  /* 0x000000000000781c */ /* 0x000ff40003f0f008 */
[----:B------:R2:W-:Y:S03]  /*8310*/  @P1 LDGSTS.E.BYPASS.LTC128B.128 [R75+0x5900], [R4.64], !P4 ;  /* 0x05900000044b1fae */ /* 0x0005e6000e101d5c */
[----:B-1----:R-:W-:Y:S02]  /*8320*/  @P0 IMAD.MOV.U32 R2, RZ, RZ, R15 ;  /* 0x000000ffff020224 */ /* 0x002fe400078e000f */
[----:B------:R-:W-:Y:S01]  /*8330*/  @P0 IMAD.MOV.U32 R3, RZ, RZ, R14 ;  /* 0x000000ffff030224 */ /* 0x000fe200078e000e */
[----:B------:R-:W-:Y:S11]  /*8340*/  PLOP3.LUT P0, PT, PT, PT, UP0, 0x80, 0x0 ;  /* 0x000000000000781c */ /* 0x000ff60003f0f008 */
[----:B------:R-:W-:Y:S02]  /*8350*/  @!UPT UIADD3 URZ, URZ, URZ, URZ ;  /* 0x0000003f3f3ff290 */ /* 0x000fe4000fffe03f */
[----:B------:R2:W-:Y:S01]  /*8360*/  @P0 LDGSTS.E.BYPASS.LTC128B.128 [R75+0x7900], [R2.64], !P6 ;  /* 0x07900000024b0fae */ /* 0x0005e2000f101d5c */
[----:B------:R-:W-:Y:S05]  /*8370*/  PLOP3.LUT P0, PT, PT, PT, UP0, 0x80, 0x0 ;  /* 0x000000000000781c */ /* 0x000fea0003f0f008 */
[----:B------:R-:W0:Y:S08]  /*8380*/  LDGDEPBAR ;  /* 0x00000000000079af */ /* 0x000e300000000000 */
[----:B------:R-:W-:-:S05]  /*8390*/  @P0 BRA `(.L_x_1697) ;  /* 0xffff9ce000000947 */ /* 0x000fca000383ffff */
[----:B------:R-:W-:Y:S06]  /*83a0*/  BAR.SYNC.DEFER_BLOCKING 0x0 ;  /* 0x0000000000007b1d */ /* 0x000fec0000010000 */
.L_x_1650:
[----:B--23--:R-:W-:Y:S01]  /*83b0*/  UIADD3 UR6, UR18, 0x7f, URZ ;  /* 0x0000007f12067890 */ /* 0x00cfe2000fffe03f */
[----:B------:R-:W-:Y:S01]  /*83c0*/  PLOP3.LUT P4, PT, PT, PT, PT, 0x80, 0x0 ;  /* 0x000000000000781c */ /* 0x000fe20003f8f070 */
[----:B------:R-:W-:Y:S01]  /*83d0*/  ULDC.64 UR4, c[0x0][0x2c8] ;  /* 0x0000b20000047ab9 */ /* 0x000fe20000000a00 */
[----:B------:R-:W-:Y:S01]  /*83e0*/  CS2R R126, SRZ ;  /* 0x00000000007e7805 */ /* 0x000fe2000001ff00 */
[----:B------:R-:W-:Y:S01]  /*83f0*/  UIMAD.WIDE.U32 UR8, UR6, UR4, URZ ;  /* 0x00000004060872a5 */ /* 0x000fe2000f8e003f */
[----:B------:R-:W-:Y:S01]  /*8400*/  CS2R R124, SRZ ;  /* 0x00000000007c7805 */ /* 0x000fe2000001ff00 */
[----:B------:R-:W-:Y:S01]  /*8410*/  UIADD3 UR20, UR20, UR21, URZ ;  /* 0x0000001514147290 */ /* 0x000fe2000fffe03f */
[----:B------:R-:W-:Y:S01]  /*8420*/  IMAD.MOV.U32 R11, RZ, RZ, RZ ;  /* 0x000000ffff0b7224 */ /* 0x000fe200078e00ff */
[----:B------:R-:W-:Y:S01]  /*8430*/  @UP2 USHF.R.U32.HI UR6, URZ, UR5, UR9 ;  /* 0x000000053f062299 */ /* 0x000fe20008011609 */
[----:B------:R-:W-:Y:S01]  /*8440*/  IMAD.MOV.U32 R130, RZ, RZ, RZ ;  /* 0x000000ffff827224 */ /* 0x000fe200078e00ff */
[----:B------:R-:W-:Y:S01]  /*8450*/  CS2R R12, SRZ ;  /* 0x00000000000c7805 */ /* 0x000fe2000001ff00 */
[----:B------:R-:W-:Y:S01]  /*8460*/  MOV R128, RZ ;  /* 0x000000ff00807202 */ /* 0x000fe20000000f00 */
[----:B------:R-:W-:Y:S01]  /*8470*/  UIADD3 UR6, UR11, UR6, URZ ;  /* 0x000000060b067290 */ /* 0x000fe2000fffe03f */
[----:B------:R-:W-:Y:S01]  /*8480*/  IMAD.MOV.U32 R122, RZ, RZ, RZ ;  /* 0x000000ffff7a7224 */ /* 0x000fe200078e00ff */
[----:B------:R-:W-:Y:S01]  /*8490*/  CS2R R14, SRZ ;  /* 0x00000000000e7805 */ /* 0x000fe2000001ff00 */
[----:B------:R-:W-:Y:S01]  /*84a0*/  MOV R120, RZ ;  /* 0x000000ff00787202 */ /* 0x000fe20000000f00 */
[----:B------:R-:W-:Y:S01]  /*84b0*/  USHF.R.S32.HI UR4, URZ, 0x1f, UR6 ;  /* 0x0000001f3f047899 */ /* 0x000fe20008011406 */
[----:B------:R-:W-:Y:S01]  /*84c0*/  IMAD.MOV.U32 R118, RZ, RZ, RZ ;  /* 0x000000ffff767224 */ /* 0x000fe200078e00ff */
[----:B------:R-:W-:Y:S01]  /*84d0*/  CS2R R16, SRZ ;  /* 0x0000000000107805 */ /* 0x000fe2000001ff00 */
[----:B------:R-:W-:Y:S01]  /*84e0*/  MOV R116, RZ ;  /* 0x000000ff00747202 */ /* 0x000fe20000000f00 */
[----:B------:R-:W-:Y:S01]  /*84f0*/  ULEA.HI UR4, UR4, UR6, URZ, 0x6 ;  /* 0x0000000604047291 */ /* 0x000fe2000f8f303f */
[----:B------:R-:W-:Y:S01]  /*8500*/  IMAD.MOV.U32 R110, RZ, RZ, RZ ;  /* 0x000000ffff6e7224 */ /* 0x000fe200078e00ff */
[----:B------:R-:W-:Y:S01]  /*8510*/  CS2R R18, SRZ ;  /* 0x0000000000127805 */ /* 0x000fe2000001ff00 */
[----:B------:R-:W-:Y:S01]  /*8520*/  MOV R108, RZ ;  /* 0x000000ff006c7202 */ /* 0x000fe20000000f00 */
[----:B------:R-:W-:Y:S01]  /*8530*/  USHF.R.S32.HI UR4, URZ, 0x6, UR4 ;  /* 0x000000063f047899 */ /* 0x000fe20008011404 */
[----:B------:R-:W-:Y:S01]  /*8540*/  IMAD.MOV.U32 R114, RZ, RZ, RZ ;  /* 0x000000ffff727224 */ /* 0x000fe200078e00ff */
[----:B------:R-:W-:Y:S01]  /*8550*/  CS2R R20, SRZ ;  /* 0x0000000000147805 */ /* 0x000fe2000001ff00 */
[----:B------:R-:W-:Y:S01]  /*8560*/  MOV R112, RZ ;  /* 0x000000ff00707202 */ /* 0x000fe20000000f00 */
[----:B------:R-:W-:Y:S01]  /*8570*/  UISETP.LT.AND UP0, UPT, UR12, UR4, UPT ;  /* 0x000000040c00728c */ /* 0x000fe2000bf01270 */
[----:B------:R-:W-:Y:S01]  /*8580*/  IMAD.MOV.U32 R106, RZ, RZ, RZ ;  /* 0x000000ffff6a7224 */ /* 0x000fe200078e00ff */
[----:B------:R-:W-:Y:S01]  /*8590*/  CS2R R22, SRZ ;  /* 0x0000000000167805 */ /* 0x000fe2000001ff00 */
[----:B------:R-:W-:Y:S01]  /*85a0*/  MOV R104, RZ ;  /* 0x000000ff00687202 */ /* 0x000fe20000000f00 */
[----:B------:R-:W-:Y:S01]  /*85b0*/  USEL UR12, UR12, UR4, UP0 ;  /* 0x000000040c0c7287 */ /* 0x000fe20008000000 */
[----:B------:R-:W-:Y:S01]  /*85c0*/  IMAD.MOV.U32 R102, RZ, RZ, RZ ;  /* 0x000000ffff667224 */ /* 0x000fe200078e00ff */
[----:B------:R-:W-:Y:S01]  /*85d0*/  CS2R R24, SRZ ;  /* 0x0000000000187805 */ /* 0x000fe2000001ff00 */
[----:B------:R-:W-:Y:S01]  /*85e0*/  MOV R100, RZ ;  /* 0x000000ff00647202 */ /* 0x000fe20000000f00 */
[----:B------:R-:W-:Y:S01]  /*85f0*/  UISETP.GE.AND UP0, UPT, UR12, 0x1, UPT ;  /* 0x000000010c00788c */ /* 0x000fe2000bf06270 */
[----:B------:R-:W-:Y:S01]  /*8600*/  IMAD.MOV.U32 R94, RZ, RZ, RZ ;  /* 0x000000ffff5e7224 */ /* 0x000fe200078e00ff */
[----:B------:R-:W-:Y:S01]  /*8610*/  CS2R R26, SRZ ;  /* 0x00000000001a7805 */ /* 0x000fe2000001ff00 */
[----:B------:R-:W-:Y:S01]  /*8620*/  MOV R92, RZ ;  /* 0x000000ff005c7202 */ /* 0x000fe20000000f00 */
[----:B------:R-:W-:Y:S01]  /*8630*/  IMAD.MOV.U32 R98, RZ, RZ, RZ ;  /* 0x000000ffff627224 */ /* 0x000fe200078e00ff */
[----:B------:R-:W-:Y:S01]  /*8640*/  CS2R R28, SRZ ;  /* 0x00000000001c7805 */ /* 0x000fe2000001ff00 */
[----:B------:R-:W-:Y:S01]  /*8650*/  PLOP3.LUT P0, PT, PT, PT, UP0, 0x80, 0x0 ;  /* 0x000000000000781c */ /* 0x000fe20003f0f008 */
        /* <DEDUP_REMOVED lines=64> */
[----:B------:R-:W2:Y:S01]  /*8a60*/  LDL.LU R161, [R1+0x18] ;  /* 0x0000180001a17983 */ /* 0x000ea20000300800 */
[----:B------:R-:W-:-:S02]  /*8a70*/  ULDC.64 UR4, c[0x0][0x340] ;  /* 0x0000d00000047ab9 */ /* 0x000fc40000000a00 */
[----:B------:R-:W-:Y:S02]  /*8a80*/  UISETP.NE.U32.AND UP1, UPT, URZ, UR4, UPT ;  /* 0x000000043f00728c */ /* 0x000fe4000bf25070 */
[----:B------:R-:W-:Y:S02]  /*8a90*/  ULDC.64 UR6, c[0x0][0x340] ;  /* 0x0000d00000067ab9 */ /* 0x000fe40000000a00 */
[----:B------:R-:W-:-:S06]  /*8aa0*/  UISETP.NE.AND.EX UP1, UPT, URZ, UR5, UPT, UP1 ;  /* 0x000000053f00728c */ /* 0x000fcc000bf25310 */
[----:B------:R-:W-:-:S05]  /*8ab0*/  PLOP3.LUT P0, PT, PT, PT, UP1, 0x80, 0x0 ;  /* 0x000000000000781c */ /* 0x000fca0003f0f018 */
[----:B------:R-:W-:Y:S02]  /*8ac0*/  @UP1 UMOV UR4, 0x4 ;  /* 0x0000000400041882 */ /* 0x000fe40000000000 */
[----:B------:R-:W-:-:S06]  /*8ad0*/  @UP1 UIMAD.WIDE UR4, UR26, UR4, UR6 ;  /* 0x000000041a0412a5 */ /* 0x000fcc000f8e0206 */
[----:B------:R-:W-:Y:S02]  /*8ae0*/  IMAD.U32 R2, RZ, RZ, UR4 ;  /* 0x00000004ff027e24 */ /* 0x000fe4000f8e00ff */
[----:B------:R-:W-:Y:S01]  /*8af0*/  IMAD.U32 R3, RZ, RZ, UR5 ;  /* 0x00000005ff037e24 */ /* 0x000fe2000f8e00ff */
[----:B------:R-:W-:Y:S01]  /*8b00*/  SHF.R.S32.HI R157, RZ, 0x1f, R177 ;  /* 0x0000001fff9d7819 */ /* 0x000fe200000114b1 */
[----:B------:R-:W-:Y:S02]  /*8b10*/  USHF.R.S32.HI UR6, URZ, 0x1f, UR22 ;  /* 0x0000001f3f067899 */ /* 0x000fe40008011416 */
[----:B------:R-:W-:Y:S01]  /*8b20*/  ULDC.64 UR4, c[0x0][0x178] ;  /* 0x00005e0000047ab9 */ /* 0x000fe20000000a00 */
[----:B------:R1:W3:Y:S01]  /*8b30*/  @P0 LDG.E R13, [R2.64] ;  /* 0x0000001c020d0981 */ /* 0x0002e2000c1e1900 */
[----:B------:R-:W-:Y:S01]  /*8b40*/  UIMAD UR6, UR6, UR4, URZ ;  /* 0x00000004060672a4 */ /* 0x000fe2000f8e023f */
[----:B------:R-:W-:Y:S01]  /*8b50*/  PLOP3.LUT P2, PT, PT, PT, UP2, 0x80, 0x0 ;  /* 0x000000000000781c */ /* 0x000fe20003f4f028 */
[----:B------:R-:W-:Y:S01]  /*8b60*/  UIMAD.WIDE.U32 UR8, UR22, UR4, URZ ;  /* 0x00000004160872a5 */ /* 0x000fe2000f8e003f */
[----:B------:R-:W-:Y:S01]  /*8b70*/  LEA.HI R134, R157, R177, RZ, 0x4 ;  /* 0x000000b19d867211 */ /* 0x000fe200078f20ff */
[----:B------:R-:W-:Y:S01]  /*8b80*/  UIMAD UR22, UR22, UR5, UR6 ;  /* 0x00000005161672a4 */ /* 0x000fe2000f8e0206 */
[----:B------:R-:W-:Y:S01]  /*8b90*/  IMAD.MOV.U32 R18, RZ, RZ, 0x10 ;  /* 0x00000010ff127424 */ /* 0x000fe200078e00ff */
[----:B------:R-:W-:Y:S01]  /*8ba0*/  USHF.R.S32.HI UR10, URZ, 0x1f, UR20 ;  /* 0x0000001f3f0a7899 */ /* 0x000fe20008011414 */
[----:B------:R-:W-:Y:S01]  /*8bb0*/  IMAD.MOV.U32 R17, RZ, RZ, 0x20 ;  /* 0x00000020ff117424 */ /* 0x000fe200078e00ff */
[----:B------:R-:W-:Y:S01]  /*8bc0*/  ULDC.64 UR6, c[0x0][0x348] ;  /* 0x0000d20000067ab9 */ /* 0x000fe20000000a00 */
[----:B------:R-:W-:Y:S01]  /*8bd0*/  BSSY B0, `(.L_x_1699) ;  /* 0x000008b000007945 */ /* 0x000fe20003800000 */
[----:B------:R-:W-:-:S02]  /*8be0*/  UISETP.NE.U32.AND UP0, UPT, URZ, UR6, UPT ;  /* 0x000000063f00728c */ /* 0x000fc4000bf05070 */
[----:B------:R-:W-:Y:S02]  /*8bf0*/  ULDC.64 UR4, c[0x0][0x1b8] ;  /* 0x00006e0000047ab9 */ /* 0x000fe40000000a00 */
[----:B------:R-:W-:Y:S02]  /*8c00*/  UIADD3 UR23, UR9, UR22, URZ ;  /* 0x0000001609177290 */ /* 0x000fe4000fffe03f */
[----:B------:R-:W-:Y:S02]  /*8c10*/  UIMAD UR6, UR15, UR4, URZ ;  /* 0x000000040f0672a4 */ /* 0x000fe4000f8e023f */
[----:B------:R-:W-:Y:S02]  /*8c20*/  UISETP.NE.AND.EX UP0, UPT, URZ, UR7, UPT, UP0 ;  /* 0x000000073f00728c */ /* 0x000fe4000bf05300 */
[----:B------:R-:W-:Y:S02]  /*8c30*/  USHF.R.S32.HI UR9, URZ, 0x1f, UR26 ;  /* 0x0000001f3f097899 */ /* 0x000fe4000801141a */
[----:B------:R-:W-:Y:S01]  /*8c40*/  UMOV UR22, UR8 ;  /* 0x0000000800167c82 */ /* 0x000fe20008000000 */
[----:B-1----:R-:W-:Y:S01]  /*8c50*/  LEA.HI R2, R157, R177, RZ, 0x3 ;  /* 0x000000b19d027211 */ /* 0x002fe200078f18ff */
[----:B------:R-:W-:-:S02]  /*8c60*/  UIMAD UR6, UR16, UR5, UR6 ;  /* 0x00000005100672a4 */ /* 0x000fc4000f8e0206 */
[----:B------:R-:W-:Y:S01]  /*8c70*/  UIMAD.WIDE.U32 UR22, UR16, UR4, UR22 ;  /* 0x00000004101672a5 */ /* 0x000fe2000f8e0016 */
[----:B------:R-:W-:Y:S01]  /*8c80*/  LOP3.LUT R0, R2, 0xfffffff8, RZ, 0xc0, !PT ;  /* 0xfffffff802007812 */ /* 0x000fe200078ec0ff */
[----:B------:R-:W-:Y:S01]  /*8c90*/  USEL UR7, UR9, URZ, !UP0 ;  /* 0x0000003f09077287 */ /* 0x000fe2000c000000 */
[----:B------:R-:W-:Y:S01]  /*8ca0*/  SHF.R.S32.HI R76, RZ, 0x3, R2 ;  /* 0x00000003ff4c7819 */ /* 0x000fe20000011402 */
[----:B------:R-:W-:Y:S02]  /*8cb0*/  ULDC.64 UR4, c[0x0][0x1c0] ;  /* 0x0000700000047ab9 */ /* 0x000fe40000000a00 */
[----:B------:R-:W-:Y:S01]  /*8cc0*/  IMAD.IADD R53, R177, 0x1, -R0 ;  /* 0x00000001b1357824 */ /* 0x000fe200078e0a00 */
[C---:B------:R-:W-:Y:S01]  /*8cd0*/  IADD3 R2, P3, R76.reuse, UR20, RZ ;  /* 0x000000144c027c10 */ /* 0x040fe2000ff7e0ff */
[----:B------:R-:W-:Y:S01]  /*8ce0*/  USEL UR8, UR26, URZ, !UP0 ;  /* 0x0000003f1a087287 */ /* 0x000fe2000c000000 */
[----:B------:R-:W-:Y:S01]  /*8cf0*/  IADD3 R14, R76, UR18, RZ ;  /* 0x000000124c0e7c10 */ /* 0x000fe2000fffe0ff */
[C---:B------:R-:W-:Y:S01]  /*8d00*/  IMAD.SHL.U32 R38, R53.reuse, 0x8, RZ ;  /* 0x0000000835267824 */ /* 0x040fe200078e00ff */
[----:B------:R-:W-:Y:S01]  /*8d10*/  UIMAD UR7, UR7, UR4, URZ ;  /* 0x00000004070772a4 */ /* 0x000fe2000f8e023f */
[----:B------:R-:W-:Y:S01]  /*8d20*/  IMAD.SHL.U32 R16, R53, 0x8, RZ ;  /* 0x0000000835107824 */ /* 0x000fe200078e00ff */
[----:B------:R-:W-:-:S02]  /*8d30*/  UIADD3 UR23, UR23, UR6, URZ ;  /* 0x0000000617177290 */ /* 0x000fc4000fffe03f */
[----:B------:R-:W-:Y:S01]  /*8d40*/  IADD3 R0, R38, 0x40, RZ ;  /* 0x0000004026007810 */ /* 0x000fe20007ffe0ff */
[----:B------:R-:W-:Y:S01]  /*8d50*/  UIMAD UR5, UR8, UR5, UR7 ;  /* 0x00000005080572a4 */ /* 0x000fe2000f8e0207 */
[----:B------:R-:W-:Y:S01]  /*8d60*/  SHF.R.S32.HI R39, RZ, 0x1f, R38 ;  /* 0x0000001fff277819 */ /* 0x000fe20000011426 */
[----:B------:R-:W-:Y:S01]  /*8d70*/  UIMAD.WIDE.U32 UR22, UR8, UR4, UR22 ;  /* 0x00000004081672a5 */ /* 0x000fe2000f8e0016 */
[----:B------:R-:W-:Y:S01]  /*8d80*/  ISETP.GE.AND P1, PT, R0, c[0x0][0x1d4], PT ;  /* 0x0000750000007a0c */ /* 0x000fe20003f26270 */
[----:B------:R-:W-:Y:S01]  /*8d90*/  IMAD R0, R53, 0x10, R76 ;  /* 0x0000001035007824 */ /* 0x000fe200078e024c */
[----:B------:R-:W-:Y:S01]  /*8da0*/  ULDC.64 UR6, c[0x0][0x1e8] ;  /* 0x00007a0000067ab9 */ /* 0x000fe20000000a00 */
[----:B------:R-:W-:Y:S01]  /*8db0*/  IADD3 R15, R16, 0x40, RZ ;  /* 0x00000040100f7810 */ /* 0x000fe20007ffe0ff */
[----:B------:R-:W-:Y:S02]  /*8dc0*/  UIADD3 UR5, UR23, UR5, URZ ;  /* 0x0000000517057290 */ /* 0x000fe4000fffe03f */
[----:B------:R-:W-:Y:S01]  /*8dd0*/  IADD3 R7, R0, UR18, RZ ;  /* 0x0000001200077c10 */ /* 0x000fe2000fffe0ff */
[----:B------:R-:W-:Y:S01]  /*8de0*/  @!UP1 UMOV UR8, UR26 ;  /* 0x0000001a00089c82 */ /* 0x000fe20008000000 */
[----:B------:R-:W-:Y:S01]  /*8df0*/  LOP3.LUT R0, R134, 0xfffffff0, RZ, 0xc0, !PT ;  /* 0xfffffff086007812 */ /* 0x000fe200078ec0ff */
[----:B------:R-:W-:Y:S01]  /*8e00*/  UIMAD UR6, UR15, UR6, URZ ;  /* 0x000000060f0672a4 */ /* 0x000fe2000f8e023f */
[----:B------:R-:W-:Y:S01]  /*8e10*/  ISETP.GE.AND P4, PT, R15, c[0x0][0x198], PT ;  /* 0x000066000f007a0c */ /* 0x000fe20003f86270 */
[----:B------:R-:W-:Y:S01]  /*8e20*/  @P2 IMAD.HI.U32 R3, R7, c[0x0][0x2c8], RZ ;  /* 0x0000b20007032a27 */ /* 0x000fe200078e00ff */
[----:B------:R-:W-:Y:S01]  /*8e30*/  ISETP.NE.U32.AND P2, PT, RZ, c[0x0][0x350], PT ;  /* 0x0000d400ff007a0c */ /* 0x000fe20003f45070 */
[----:B------:R-:W-:-:S02]  /*8e40*/  UIMAD UR6, UR16, UR7, UR6 ;  /* 0x00000007100672a4 */ /* 0x000fc4000f8e0206 */
[----:B------:R-:W-:Y:S01]  /*8e50*/  IMAD.IADD R6, R177, 0x1, -R0 ;  /* 0x00000001b1067824 */ /* 0x000fe200078e0a00 */
[----:B------:R-:W-:Y:S01]  /*8e60*/  LEA.HI.X.SX32 R0, R76, UR10, 0x1, P3 ;  /* 0x0000000a4c007c11 */ /* 0x000fe200098f0eff */
[----:B-----5:R-:W-:Y:S01]  /*8e70*/  IMAD.MOV.U32 R10, RZ, RZ, R7 ;  /* 0x000000ffff0a7224 */ /* 0x020fe200078e0007 */
[----:B------:R-:W-:Y:S01]  /*8e80*/  ISETP.NE.AND.EX P2, PT, RZ, c[0x0][0x354], PT, P2 ;  /* 0x0000d500ff007a0c */ /* 0x000fe20003f45320 */
[----:B------:R-:W-:Y:S01]  /*8e90*/  ULDC UR20, c[0x0][0x2c4] ;  /* 0x0000b10000147ab9 */ /* 0x000fe20000000800 */
[----:B------:R-:W-:Y:S01]  /*8ea0*/  SHF.R.S32.HI R4, RZ, 0x1f, R6 ;  /* 0x0000001fff047819 */ /* 0x000fe20000011406 */
[----:B------:R-:W-:Y:S01]  /*8eb0*/  UIMAD UR20, UR24, UR20, URZ ;  /* 0x00000014181472a4 */ /* 0x000fe2000f8e023f */
[----:B------:R-:W-:Y:S02]  /*8ec0*/  ISETP.GE.AND P3, PT, R16, c[0x0][0x198], PT ;  /* 0x0000660010007a0c */ /* 0x000fe40003f66270 */
[----:B------:R-:W-:Y:S01]  /*8ed0*/  LEA.HI R133, R4, R6, RZ, 0x3 ;  /* 0x0000000604857211 */ /* 0x000fe200078f18ff */
[----:B------:R-:W-:-:S02]  /*8ee0*/  IMAD.WIDE.U32 R4, R2, c[0x0][0x1e0], R38 ;  /* 0x0000780002047a25 */ /* 0x000fc400078e0026 */
[----:B------:R-:W-:Y:S02]  /*8ef0*/  ISETP.GE.AND P6, PT, R14, UR20, PT ;  /* 0x000000140e007c0c */ /* 0x000fe4000bfc6270 */
[----:B------:R-:W-:-:S05]  /*8f00*/  LOP3.LUT R8, R133, 0xfffffff8, RZ, 0xc0, !PT ;  /* 0xfffffff885087812 */ /* 0x000fca00078ec0ff */
[----:B------:R-:W-:Y:S02]  /*8f10*/  IMAD.IADD R132, R6, 0x1, -R8 ;  /* 0x0000000106847824 */ /* 0x000fe400078e0a08 */
[----:B------:R-:W-:Y:S02]  /*8f20*/  IMAD.U32 R8, RZ, RZ, UR22 ;  /* 0x00000016ff087e24 */ /* 0x000fe4000f8e00ff */
[----:B------:R-:W-:Y:S01]  /*8f30*/  IMAD.MOV.U32 R6, RZ, RZ, R4 ;  /* 0x000000ffff067224 */ /* 0x000fe200078e0004 */
[----:B--2---:R-:W-:-:S04]  /*8f40*/  LOP3.LUT R161, R161, 0xfffffffd, RZ, 0xc0, !PT ;  /* 0xfffffffda1a17812 */ /* 0x004fc800078ec0ff */
[----:B------:R-:W-:Y:S02]  /*8f50*/  @P1 LOP3.LUT R161, R161, 0x2, RZ, 0xfc, !PT ;  /* 0x00000002a1a11812 */ /* 0x000fe400078efcff */
[----:B------:R-:W-:Y:S02]  /*8f60*/  PLOP3.LUT P1, PT, PT, PT, UP2, 0x80, 0x0 ;  /* 0x000000000000781c */ /* 0x000fe40003f2f028 */
[----:B------:R-:W-:-:S11]  /*8f70*/  LOP3.LUT R161, R161, 0xfffffffe, RZ, 0xc0, !PT ;  /* 0xfffffffea1a17812 */ /* 0x000fd600078ec0ff */
[----:B------:R-:W-:Y:S01]  /*8f80*/  @P1 SHF.R.U32.HI R10, RZ, c[0x0][0x2cc], R3 ;  /* 0x0000b300ff0a1a19 */ /* 0x000fe20000011603 */
[C---:B------:R-:W-:Y:S02]  /*8f90*/  IMAD R3, R0.reuse, c[0x0][0x1e0], RZ ;  /* 0x0000780000037a24 */ /* 0x040fe400078e02ff */
[----:B------:R-:W-:Y:S02]  /*8fa0*/  IMAD R0, R0, c[0x0][0x208], RZ ;  /* 0x0000820000007a24 */ /* 0x000fe400078e02ff */
[C---:B------:R-:W-:Y:S02]  /*8fb0*/  IMAD R9, R2.reuse, c[0x0][0x1e4], R3 ;  /* 0x0000790002097a24 */ /* 0x040fe400078e0203 */
[C---:B------:R-:W-:Y:S02]  /*8fc0*/  IMAD R11, R2.reuse, c[0x0][0x20c], R0 ;  /* 0x00008300020b7a24 */ /* 0x040fe400078e0200 */
[----:B------:R-:W-:Y:S02]  /*8fd0*/  IMAD.MOV R0, RZ, RZ, -R10 ;  /* 0x000000ffff007224 */ /* 0x000fe400078e0a0a */
[----:B------:R-:W-:-:S04]  /*8fe0*/  IMAD.WIDE.U32 R2, R2, c[0x0][0x208], R38 ;  /* 0x0000820002027a25 */ /* 0x000fc800078e0026 */
[----:B------:R-:W-:Y:S01]  /*8ff0*/  IMAD R12, R0, c[0x0][0x2c4], R7 ;  /* 0x0000b100000c7a24 */ /* 0x000fe200078e0207 */
[----:B------:R-:W-:Y:S01]  /*9000*/  SHF.R.S32.HI R0, RZ, 0x1f, R10 ;  /* 0x0000001fff007819 */ /* 0x000fe2000001140a */
[----:B------:R-:W-:Y:S01]  /*9010*/  IMAD.IADD R7, R5, 0x1, R9 ;  /* 0x0000000105077824 */ /* 0x000fe200078e0209 */
[----:B------:R-:W-:Y:S01]  /*9020*/  IADD3 R5, R3, R11, RZ ;  /* 0x0000000b03057210 */ /* 0x000fe20007ffe0ff */
[----:B------:R-:W-:Y:S02]  /*9030*/  IMAD.MOV.U32 R4, RZ, RZ, R2 ;  /* 0x000000ffff047224 */ /* 0x000fe400078e0002 */
[----:B------:R-:W-:Y:S01]  /*9040*/  IMAD.U32 R3, RZ, RZ, UR5 ;  /* 0x00000005ff037e24 */ /* 0x000fe2000f8e00ff */
[----:B------:R-:W-:Y:S01]  /*9050*/  ULDC.64 UR4, c[0x0][0x210] ;  /* 0x0000840000047ab9 */ /* 0x000fe20000000a00 */
[----:B------:R-:W-:Y:S01]  /*9060*/  IMAD R0, R0, c[0x0][0x1b0], RZ ;  /* 0x00006c0000007a24 */ /* 0x000fe200078e02ff */
[----:B------:R-:W-:Y:S01]  /*9070*/  UIMAD UR4, UR15, UR4, URZ ;  /* 0x000000040f0472a4 */ /* 0x000fe2000f8e023f */
[----:B------:R-:W-:-:S02]  /*9080*/  IMAD.MOV.U32 R2, RZ, RZ, R8 ;  /* 0x000000ffff027224 */ /* 0x000fc400078e0008 */
[C---:B------:R-:W-:Y:S01]  /*9090*/  IMAD R0, R10.reuse, c[0x0][0x1b4], R0 ;  /* 0x00006d000a007a24 */ /* 0x040fe200078e0200 */
[----:B------:R-:W-:Y:S01]  /*90a0*/  UIMAD UR4, UR16, UR5, UR4 ;  /* 0x00000005100472a4 */ /* 0x000fe2000f8e0204 */
[----:B------:R-:W-:-:S04]  /*90b0*/  IMAD.WIDE.U32 R2, R10, c[0x0][0x1b0], R2 ;  /* 0x00006c000a027a25 */ /* 0x000fc800078e0002 */
[----:B------:R-:W-:Y:S01]  /*90c0*/  IMAD.IADD R3, R3, 0x1, R0 ;  /* 0x0000000103037824 */ /* 0x000fe200078e0200 */
[----:B------:R-:W-:Y:S01]  /*90d0*/  SHF.R.S32.HI R0, RZ, 0x1f, R12 ;  /* 0x0000001fff007819 */ /* 0x000fe2000001140c */
[----:B------:R-:W-:Y:S02]  /*90e0*/  IMAD.U32 R9, RZ, RZ, UR23 ;  /* 0x00000017ff097e24 */ /* 0x000fe4000f8e00ff */
[----:B------:R-:W-:Y:S02]  /*90f0*/  IMAD.U32 R9, RZ, RZ, UR16 ;  /* 0x00000010ff097e24 */ /* 0x000fe4000f8e00ff */
[----:B------:R-:W-:Y:S02]  /*9100*/  IMAD R0, R0, c[0x0][0x1a8], RZ ;  /* 0x00006a0000007a24 */ /* 0x000fe400078e02ff */
[----:B------:R-:W-:Y:S01]  /*9110*/  IMAD.WIDE.U32 R8, R9, c[0x0][0x1e8], R6 ;  /* 0x00007a0009087a25 */ /* 0x000fe200078e0006 */
[----:B------:R-:W-:-:S03]  /*9120*/  MOV R6, UR16 ;  /* 0x0000001000067c02 */ /* 0x000fc60008000f00 */
[C---:B------:R-:W-:Y:S01]  /*9130*/  IMAD R0, R12.reuse, c[0x0][0x1ac], R0 ;  /* 0x00006b000c007a24 */ /* 0x040fe200078e0200 */
[----:B------:R-:W-:Y:S01]  /*9140*/  IADD3 R9, R9, UR6, RZ ;  /* 0x0000000609097c10 */ /* 0x000fe2000fffe0ff */
[----:B------:R-:W-:-:S04]  /*9150*/  IMAD.WIDE.U32 R2, R12, c[0x0][0x1a8], R2 ;  /* 0x00006a000c027a25 */ /* 0x000fc800078e0002 */
[----:B------:R-:W-:Y:S01]  /*9160*/  IMAD.WIDE.U32 R6, R6, c[0x0][0x210], R4 ;  /* 0x0000840006067a25 */ /* 0x000fe200078e0004 */
[----:B---3--:R-:W-:-:S03]  /*9170*/  @P0 SHF.R.S32.HI R5, RZ, 0x1f, R13 ;  /* 0x0000001fff050819 */ /* 0x008fc6000001140d */
[----:B------:R-:W-:Y:S01]  /*9180*/  @P0 IMAD.MOV.U32 R4, RZ, RZ, R13 ;  /* 0x000000ffff040224 */ /* 0x000fe200078e000d */
[C---:B------:R-:W-:Y:S01]  /*9190*/  LEA R13, P1, R2.reuse, c[0x0][0x160], 0x1 ;  /* 0x00005800020d7a11 */ /* 0x040fe200078208ff */
[----:B------:R-:W-:Y:S01]  /*91a0*/  IMAD.IADD R0, R3, 0x1, R0 ;  /* 0x0000000103007824 */ /* 0x000fe200078e0200 */
[----:B------:R-:W-:Y:S01]  /*91b0*/  IADD3 R7, R7, UR4, RZ ;  /* 0x0000000407077c10 */ /* 0x000fe2000fffe0ff */
[----:B------:R-:W-:Y:S02]  /*91c0*/  @!P0 IMAD.U32 R5, RZ, RZ, UR9 ;  /* 0x00000009ff058e24 */ /* 0x000fe4000f8e00ff */
[----:B------:R-:W-:Y:S01]  /*91d0*/  @!P0 IMAD.U32 R4, RZ, RZ, UR8 ;  /* 0x00000008ff048e24 */ /* 0x000fe2000f8e00ff */
[----:B------:R-:W-:Y:S01]  /*91e0*/  LEA.HI.X R12, R2, c[0x0][0x164], R0, 0x1, P1 ;  /* 0x00005900020c7a11 */ /* 0x000fe200008f0c00 */
[----:B------:R-:W-:Y:S01]  /*91f0*/  IMAD.SHL.U32 R3, R76, 0x40, RZ ;  /* 0x000000404c037824 */ /* 0x000fe200078e00ff */
[----:B------:R-:W-:Y:S02]  /*9200*/  LEA.HI R2, R157, R177, RZ, 0x6 ;  /* 0x000000b19d027211 */ /* 0x000fe400078f30ff */
[----:B------:R-:W-:-:S02]  /*9210*/  ISETP.GE.AND P0, PT, R38, c[0x0][0x1d4], PT ;  /* 0x0000750026007a0c */ /* 0x000fc40003f06270 */
[----:B------:R-:W-:Y:S02]  /*9220*/  SEL R0, R5, RZ, !P2 ;  /* 0x000000ff05007207 */ /* 0x000fe40005000000 */
[----:B------:R-:W-:Y:S01]  /*9230*/  SHF.L.U32 R2, R2, 0x3, RZ ;  /* 0x0000000302027819 */ /* 0x000fe200000006ff */
[----:B------:R1:W2:Y:S01]  /*9240*/  SHFL.IDX PT, R5, R12, RZ, 0x181f ;  /* 0x00181fff0c057589 */ /* 0x0002a200000e0000 */
[----:B------:R-:W-:Y:S02]  /*9250*/  SEL R10, R4, RZ, !P2 ;  /* 0x000000ff040a7207 */ /* 0x000fe40005000000 */
[----:B------:R-:W-:Y:S01]  /*9260*/  LOP3.LUT R29, R2, 0xfffffe00, RZ, 0xc0, !PT ;  /* 0xfffffe00021d7812 */ /* 0x000fe200078ec0ff */
[C---:B------:R-:W-:Y:S01]  /*9270*/  IMAD R2, R0.reuse, c[0x0][0x1f0], RZ ;  /* 0x00007c0000027a24 */ /* 0x040fe200078e02ff */
[----:B------:R-:W-:Y:S01]  /*9280*/  LOP3.LUT R19, R3, 0x1c0, RZ, 0xc0, !PT ;  /* 0x000001c003137812 */ /* 0x000fe200078ec0ff */
[----:B------:R-:W-:Y:S01]  /*9290*/  IMAD R0, R0, c[0x0][0x218], RZ ;  /* 0x0000860000007a24 */ /* 0x000fe200078e02ff */
[----:B------:R-:W-:Y:S01]  /*92a0*/  R2P PR, R132, 0x6 ;  /* 0x0000000684007804 */ /* 0x000fe20000000000 */
[C---:B------:R-:W-:Y:S01]  /*92b0*/  IMAD R11, R10.reuse, c[0x0][0x1f4], R2 ;  /* 0x00007d000a0b7a24 */ /* 0x040fe200078e0202 */
[----:B------:R-:W-:Y:S01]  /*92c0*/  @P0 LOP3.LUT R161, R161, 0x1, RZ, 0xfc, !PT ;  /* 0x00000001a1a10812 */ /* 0x000fe200078efcff */
[C---:B------:R-:W-:Y:S01]  /*92d0*/  IMAD R2, R10.reuse, c[0x0][0x21c], R0 ;  /* 0x000087000a027a24 */ /* 0x040fe200078e0200 */
[----:B------:R-:W-:Y:S01]  /*92e0*/  LOP3.LUT R3, R19, 0x38, R38, 0xf8, !PT ;  /* 0x0000003813037812 */ /* 0x000fe200078ef826 */
[C---:B------:R-:W-:Y:S01]  /*92f0*/  IMAD.WIDE.U32 R138, R10.reuse, c[0x0][0x218], R6 ;  /* 0x000086000a8a7a25 */ /* 0x040fe200078e0006 */
[----:B------:R-:W-:Y:S01]  /*9300*/  SHF.R.U32.HI R30, RZ, 0x3, R19 ;  /* 0x00000003ff1e7819 */ /* 0x000fe20000011613 */
[----:B------:R1:W-:Y:S01]  /*9310*/  STL [R1+0x18], R161 ;  /* 0x000018a101007387 */ /* 0x0003e20000100800 */
[----:B------:R-:W-:Y:S01]  /*9320*/  SEL R0, R17, 0xffffffe0, !P2 ;  /* 0xffffffe011007807 */ /* 0x000fe20005000000 */
[----:B------:R-:W-:Y:S01]  /*9330*/  IMAD.WIDE.U32 R20, R10, c[0x0][0x1f0], R8 ;  /* 0x00007c000a147a25 */ /* 0x000fe200078e0008 */
[----:B------:R-:W-:Y:S01]  /*9340*/  LOP3.LUT R244, R29, R3, R30, 0xf6, !PT ;  /* 0x000000031df47212 */ /* 0x000fe200078ef61e */
[----:B------:R1:W3:Y:S01]  /*9350*/  SHFL.IDX PT, R4, R13, RZ, 0x181f ;  /* 0x00181fff0d047589 */ /* 0x0002e200000e0000 */
[----:B------:R-:W-:Y:S01]  /*9360*/  SEL R3, R18, 0xfffffff0, !P1 ;  /* 0xfffffff012037807 */ /* 0x000fe20004800000 */
[----:B------:R-:W-:-:S02]  /*9370*/  IMAD.IADD R137, R139, 0x1, R2 ;  /* 0x000000018b897824 */ /* 0x000fc400078e0202 */
[----:B------:R-:W-:Y:S01]  /*9380*/  IMAD.IADD R23, R21, 0x1, R11 ;  /* 0x0000000115177824 */ /* 0x000fe200078e020b */
[----:B------:R1:W-:Y:S04]  /*9390*/  STL.64 [R1+0x48], R20 ;  /* 0x0000481401007387 */ /* 0x0003e80000100a00 */
[----:B------:R1:W-:Y:S04]  /*93a0*/  STL.64 [R1+0x58], R138 ;  /* 0x0000588a01007387 */ /* 0x0003e80000100a00 */
[----:B------:R1:W-:Y:S04]  /*93b0*/  STL [R1+0x54], R137 ;  /* 0x0000548901007387 */ /* 0x0003e80000100800 */
[----:B------:R1:W-:Y:S01]  /*93c0*/  STL [R1+0x44], R23 ;  /* 0x0000441701007387 */ /* 0x0003e20000100800 */
[----:B------:R-:W-:Y:S05]  /*93d0*/  @P6 BRA `(.L_x_1700) ;  /* 0x000000a000006947 */ /* 0x000fea0003800000 */
[----:B--2---:R-:W-:Y:S02]  /*93e0*/  SHF.R.S32.HI R2, RZ, 0x1f, R15 ;  /* 0x0000001fff027819 */ /* 0x004fe4000001140f */
[----:B---3--:R-:W-:-:S02]  /*93f0*/  LEA R6, P0, R16, R4, 0x1 ;  /* 0x0000000410067211 */ /* 0x008fc400078008ff */
        /* <DEDUP_REMOVED lines=8> */
.L_x_1700:
[----:B--2---:R-:W-:Y:S05]  /*9480*/  BSYNC B0 ;  /* 0x0000000000007941 */ /* 0x004fea0003800000 */
.L_x_1699:
[----:B------:R-:W-:Y:S01]  /*9490*/  IADD3 R2, R14, 0x10, RZ ;  /* 0x000000100e027810 */ /* 0x000fe20007ffe0ff */
[----:B------:R2:W4:Y:S01]  /*94a0*/  SHFL.IDX PT, R5, R12, 0x1, 0x181f ;  /* 0x00381f000c057f89 */ /* 0x00052200000e0000 */
[----:B------:R-:W-:Y:S02]  /*94b0*/  BSSY B0, `(.L_x_1701) ;  /* 0x000000f000007945 */ /* 0x000fe40003800000 */
[----:B------:R-:W-:Y:S01]  /*94c0*/  ISETP.GE.AND P0, PT, R2, UR20, PT ;  /* 0x0000001402007c0c */ /* 0x000fe2000bf06270 */
[----:B---3--:R2:W3:Y:S03]  /*94d0*/  SHFL.IDX PT, R4, R13, 0x1, 0x181f ;  /* 0x00381f000d047f89 */ /* 0x0084e600000e0000 */
[----:B------:R-:W-:-:S09]  /*94e0*/  P2R R18, PR, RZ, 0x1 ;  /* 0x00000001ff127803 */ /* 0x000fd20000000000 */
[----:B------:R-:W-:Y:S05]  /*94f0*/  @P0 BRA `(.L_x_1702) ;  /* 0x000000a000000947 */ /* 0x000fea0003800000 */
[----:B------:R-:W-:Y:S02]  /*9500*/  SHF.R.S32.HI R2, RZ, 0x1f, R15 ;  /* 0x0000001fff027819 */ /* 0x000fe4000001140f */
[----:B---3--:R-:W-:Y:S02]  /*9510*/  LEA R6, P0, R16, R4, 0x1 ;  /* 0x0000000410067211 */ /* 0x008fe400078008ff */
[----:B------:R-:W-:Y:S02]  /*9520*/  LEA.HI R2, R2, R15, RZ, 0x3 ;  /* 0x0000000f02027211 */ /* 0x000fe400078f18ff */
[----:B----4-:R-:W-:Y:S02]  /*9530*/  LEA.HI.X R7, R16, R5, R39, 0x1, P0 ;  /* 0x0000000510077211 */ /* 0x010fe400000f0c27 */
[----:B------:R-:W-:Y:S01]  /*9540*/  LOP3.LUT R8, R2, 0xfffffff8, RZ, 0xc0, !PT ;  /* 0xfffffff802087812 */ /* 0x000fe200078ec0ff */
[----:B------:R-:W-:-:S04]  /*9550*/  IMAD.SHL.U32 R2, R244, 0x2, RZ ;  /* 0x00000002f4027824 */ /* 0x000fc800078e00ff */
[----:B------:R-:W-:Y:S01]  /*9560*/  IMAD.WIDE R4, R8, 0x2, R4 ;  /* 0x0000000208047825 */ /* 0x000fe200078e0204 */
[----:B------:R-:W-:Y:S01]  /*9570*/  @!PT LDS RZ, [RZ] ;  /* 0x00000000fffff984 */ /* 0x000fe20000000800 */
[----:B------:R3:W-:Y:S04]  /*9580*/  LDGSTS.E.BYPASS.LTC128B.128 [R2+0x8900], [R6.64], !P3 ;  /* 0x0890000006027fae */ /* 0x0007e8000d901d5c */
[----:B------:R3:W-:Y:S02]  /*9590*/  LDGSTS.E.BYPASS.LTC128B.128 [R2+0xc900], [R4.64], !P4 ;  /* 0x0c90000004027fae */ /* 0x0007e4000e101d5c */
.L_x_1702:
[----:B------:R-:W-:Y:S05]  /*95a0*/  BSYNC B0 ;  /* 0x0000000000007941 */ /* 0x000fea0003800000 */
.L_x_1701:
[----:B---3--:R-:W-:Y:S01]  /*95b0*/  IADD3 R2, R14, 0x20, RZ ;  /* 0x000000200e027810 */ /* 0x008fe20007ffe0ff */
[----:B----4-:R3:W4:Y:S01]  /*95c0*/  SHFL.IDX PT, R5, R12, 0x2, 0x181f ;  /* 0x00581f000c057f89 */ /* 0x01072200000e0000 */
[----:B------:R-:W-:Y:S02]  /*95d0*/  BSSY B0, `(.L_x_1703) ;  /* 0x000000f000007945 */ /* 0x000fe40003800000 */
[----:B------:R-:W-:Y:S01]  /*95e0*/  ISETP.GE.AND P0, PT, R2, UR20, PT ;  /* 0x0000001402007c0c */ /* 0x000fe2000bf06270 */
[----:B------:R3:W1:Y:S03]  /*95f0*/  SHFL.IDX PT, R4, R13, 0x2, 0x181f ;  /* 0x00581f000d047f89 */ /* 0x00066600000e0000 */
[----:B------:R-:W-:-:S09]  /*9600*/  P2R R48, PR, RZ, 0x1 ;  /* 0x00000001ff307803 */ /* 0x000fd20000000000 */
[----:B------:R-:W-:Y:S05]  /*9610*/  @P0 BRA `(.L_x_1704) ;  /* 0x000000a000000947 */ /* 0x000fea0003800000 */
[----:B------:R-:W-:Y:S02]  /*9620*/  SHF.R.S32.HI R2, RZ, 0x1f, R15 ;  /* 0x0000001fff027819 */ /* 0x000fe4000001140f */
[----:B-1----:R-:W-:Y:S02]  /*9630*/  LEA R6, P0, R16, R4, 0x1 ;  /* 0x0000000410067211 */ /* 0x002fe400078008ff */
        /* <DEDUP_REMOVED lines=8> */
.L_x_1704:
[----:B------:R-:W-:Y:S05]  /*96c0*/  BSYNC B0 ;  /* 0x0000000000007941 */ /* 0x000fea0003800000 */
.L_x_1703:
[----:B-1----:R-:W-:Y:S01]  /*96d0*/  IADD3 R2, R14, 0x30, RZ ;  /* 0x000000300e027810 */ /* 0x002fe20007ffe0ff */
[----:B----4-:R1:W4:Y:S01]  /*96e0*/  SHFL.IDX PT, R5, R12, 0x3, 0x181f ;  /* 0x00781f000c057f89 */ /* 0x01032200000e0000 */
[----:B------:R-:W-:Y:S02]  /*96f0*/  BSSY B0, `(.L_x_1705) ;  /* 0x000000f000007945 */ /* 0x000fe40003800000 */
[----:B------:R-:W-:Y:S01]  /*9700*/  ISETP.GE.AND P0, PT, R2, UR20, PT ;  /* 0x0000001402007c0c */ /* 0x000fe2000bf06270 */
[----:B------:R1:W2:Y:S03]  /*9710*/  SHFL.IDX PT, R4, R13, 0x3, 0x181f ;  /* 0x00781f000d047f89 */ /* 0x0002a600000e0000 */
[----:B------:R-:W-:-:S09]  /*9720*/  P2R R49, PR, RZ, 0x1 ;  /* 0x00000001ff317803 */ /* 0x000fd20000000000 */
[----:B------:R-:W-:Y:S05]  /*9730*/  @P0 BRA `(.L_x_1706) ;  /* 0x000000a000000947 */ /* 0x000fea0003800000 */
[----:B------:R-:W-:Y:S02]  /*9740*/  SHF.R.S32.HI R2, RZ, 0x1f, R15 ;  /* 0x0000001fff027819 */ /* 0x000fe4000001140f */
[----:B--2---:R-:W-:Y:S02]  /*9750*/  LEA R6, P0, R16, R4, 0x1 ;  /* 0x0000000410067211 */ /* 0x004fe400078008ff */
        /* <DEDUP_REMOVED lines=8> */
.L_x_1706:
[----:B------:R-:W-:Y:S05]  /*97e0*/  BSYNC B0 ;  /* 0x0000000000007941 */ /* 0x000fea0003800000 */
.L_x_1705:
[----:B--2---:R-:W-:Y:S01]  /*97f0*/  IADD3 R2, R14, 0x40, RZ ;  /* 0x000000400e027810 */ /* 0x004fe20007ffe0ff */
        /* <DEDUP_REMOVED lines=16> */
.L_x_1708:
[----:B------:R-:W-:Y:S05]  /*9900*/  BSYNC B0 ;  /* 0x0000000000007941 */ /* 0x000fea0003800000 */
.L_x_1707:
        /* <DEDUP_REMOVED lines=17> */
.L_x_1710:
[----:B------:R-:W-:Y:S05]  /*9a20*/  BSYNC B0 ;  /* 0x0000000000007941 */ /* 0x000fea0003800000 */
.L_x_1709:
        /* <DEDUP_REMOVED lines=17> */
.L_x_1712:
[----:B------:R-:W-:Y:S05]  /*9b40*/  BSYNC B0 ;  /* 0x0000000000007941 */ /* 0x000fea0003800000 */
.L_x_1711:
[----:B-1----:R-:W1:Y:S01]  /*9b50*/  SHFL.IDX PT, R6, R13, 0x7, 0x181f ;  /* 0x00f81f000d067f89 */ /* 0x002e6200000e0000 */
[----:B------:R-:W-:Y:S01]  /*9b60*/  IADD3 R2, R14, 0x70, RZ ;  /* 0x000000700e027810 */ /* 0x000fe20007ffe0ff */
[----:B------:R-:W-:Y:S01]  /*9b70*/  UIADD3 UR15, UR12, -0x1, URZ ;  /* 0xffffffff0c0f7890 */ /* 0x000fe2000fffe03f */
[----:B------:R-:W-:Y:S01]  /*9b80*/  IADD3 R8, -R76, UR13, RZ ;  /* 0x0000000d4c087c10 */ /* 0x000fe2000fffe1ff */
[----:B------:R5:W2:Y:S01]  /*9b90*/  SHFL.IDX PT, R7, R12, 0x7, 0x181f ;  /* 0x00f81f000c077f89 */ /* 0x000aa200000e0000 */
[----:B------:R-:W-:Y:S01]  /*9ba0*/  ISETP.GE.AND P5, PT, R2, UR20, PT ;  /* 0x0000001402007c0c */ /* 0x000fe2000bfa6270 */
[----:B------:R-:W-:Y:S01]  /*9bb0*/  ULDC.64 UR8, c[0x0][0x1e0] ;  /* 0x0000780000087ab9 */ /* 0x000fe20000000a00 */
[----:B------:R-:W-:Y:S01]  /*9bc0*/  IMAD.MOV.U32 R158, RZ, RZ, R22 ;  /* 0x000000ffff9e7224 */ /* 0x000fe200078e0016 */
[----:B------:R-:W-:Y:S01]  /*9bd0*/  UMOV UR11, 0x6 ;  /* 0x00000006000b7882 */ /* 0x000fe20000000000 */
[----:B------:R-:W-:Y:S01]  /*9be0*/  IMAD.U32 R2, RZ, RZ, UR15 ;  /* 0x0000000fff027e24 */ /* 0x000fe2000f8e00ff */
[----:B------:R-:W-:Y:S01]  /*9bf0*/  USHF.L.U32 UR10, UR8, 0x6, URZ ;  /* 0x00000006080a7899 */ /* 0x000fe2000800063f */
[----:B------:R-:W-:Y:S01]  /*9c00*/  IMAD.MOV.U32 R159, RZ, RZ, R23 ;  /* 0x000000ffff9f7224 */ /* 0x000fe200078e0017 */
[----:B------:R-:W-:Y:S01]  /*9c10*/  USHF.L.U64.HI UR11, UR8, UR11, UR9 ;  /* 0x0000000b080b7299 */ /* 0x000fe20008010209 */
[----:B------:R-:W-:Y:S01]  /*9c20*/  IMAD R2, R2, -0x40, R8 ;  /* 0xffffffc002027824 */ /* 0x000fe200078e0208 */
[----:B------:R-:W-:Y:S01]  /*9c30*/  USHF.R.S32.HI UR14, URZ, 0x1f, UR15 ;  /* 0x0000001f3f0e7899 */ /* 0x000fe2000801140f */
[----:B------:R-:W-:Y:S01]  /*9c40*/  IMAD.MOV.U32 R158, RZ, RZ, R20 ;  /* 0x000000ffff9e7224 */ /* 0x000fe200078e0014 */
[----:B------:R-:W-:Y:S01]  /*9c50*/  UIMAD UR4, UR11, UR15, URZ ;  /* 0x0000000f0b0472a4 */ /* 0x000fe2000f8e023f */
[----:B------:R-:W-:Y:S01]  /*9c60*/  IMAD.U32 R154, RZ, RZ, UR10 ;  /* 0x0000000aff9a7e24 */ /* 0x000fe2000f8e00ff */
[----:B------:R-:W-:Y:S01]  /*9c70*/  ISETP.GE.AND P2, PT, R2, 0x11, PT ;  /* 0x000000110200780c */ /* 0x000fe20003f46270 */
[----:B------:R-:W-:Y:S01]  /*9c80*/  @!P5 IMAD.SHL.U32 R10, R244, 0x2, RZ ;  /* 0x00000002f40ad824 */ /* 0x000fe200078e00ff */
[----:B------:R-:W-:Y:S01]  /*9c90*/  ISETP.GE.AND P1, PT, R2, 0x21, PT ;  /* 0x000000210200780c */ /* 0x000fe20003f26270 */
[----:B------:R-:W-:Y:S01]  /*9ca0*/  UIMAD UR4, UR14, UR10, UR4 ;  /* 0x0000000a0e0472a4 */ /* 0x000fe2000f8e0204 */
[----:B------:R-:W-:Y:S01]  /*9cb0*/  IMAD.MOV.U32 R20, RZ, RZ, c[0x0][0x1e0] ;  /* 0x00007800ff147624 */ /* 0x000fe200078e00ff */
[----:B------:R-:W-:Y:S01]  /*9cc0*/  @!P5 SHF.R.S32.HI R8, RZ, 0x1f, R15 ;  /* 0x0000001fff08d819 */ /* 0x000fe2000001140f */
[----:B------:R-:W-:Y:S01]  /*9cd0*/  UIMAD.WIDE.U32 UR22, UR8, 0x20, URZ ;  /* 0x00000020081678a5 */ /* 0x000fe2000f8e003f */
[----:B-1----:R-:W-:Y:S01]  /*9ce0*/  @!P5 LEA R4, P0, R16, R6, 0x1 ;  /* 0x000000061004d211 */ /* 0x002fe200078008ff */
[----:B------:R-:W-:Y:S01]  /*9cf0*/  USHF.L.U32 UR17, UR9, 0x5, URZ ;  /* 0x0000000509117899 */ /* 0x000fe2000800063f */
[----:B--23-5:R-:W-:Y:S01]  /*9d00*/  IMAD.U32 R12, RZ, RZ, UR9 ;  /* 0x00000009ff0c7e24 */ /* 0x02cfe2000f8e00ff */
[----:B------:R-:W-:Y:S01]  /*9d10*/  @!P5 LEA.HI R8, R8, R15, RZ, 0x3 ;  /* 0x0000000f0808d211 */ /* 0x000fe200078f18ff */
[----:B------:R1:W-:Y:S01]  /*9d20*/  STL.64 [R1+0x40], R158 ;  /* 0x0000409e01007387 */ /* 0x0003e20000100a00 */
[----:B----4-:R-:W-:Y:S01]  /*9d30*/  @!P5 LEA.HI.X R5, R16, R7, R39, 0x1, P0 ;  /* 0x000000071005d211 */ /* 0x010fe200000f0c27 */
[----:B------:R-:W-:Y:S01]  /*9d40*/  UIADD3 UR17, UR23, UR17, URZ ;  /* 0x0000001117117290 */ /* 0x000fe2000fffe03f */
[----:B------:R-:W-:-:S02]  /*9d50*/  @!P5 LOP3.LUT R8, R8, 0xfffffff8, RZ, 0xc0, !PT ;  /* 0xfffffff80808d812 */ /* 0x000fc400078ec0ff */
[----:B------:R-:W-:Y:S01]  /*9d60*/  P2R R17, PR, RZ, 0x40 ;  /* 0x00000040ff117803 */ /* 0x000fe20000000000 */
[----:B------:R-:W-:Y:S01]  /*9d70*/  @!PT LDS RZ, [RZ] ;  /* 0x00000000fffff984 */ /* 0x000fe20000000800 */
[----:B------:R2:W-:Y:S01]  /*9d80*/  @!P5 LDGSTS.E.BYPASS.LTC128B.128 [R10+0xb900], [R4.64], !P3 ;  /* 0x0b900000040adfae */ /* 0x0005e2000d901d5c */
[----:B------:R-:W-:Y:S01]  /*9d90*/  ISETP.GE.AND P3, PT, R2, 0x1, PT ;  /* 0x000000010200780c */ /* 0x000fe20003f66270 */
[----:B------:R-:W-:Y:S01]  /*9da0*/  @!P5 IMAD.WIDE R6, R8, 0x2, R6 ;  /* 0x000000020806d825 */ /* 0x000fe200078e0206 */
[----:B------:R-:W-:Y:S02]  /*9db0*/  LOP3.LUT P6, RZ, R161, 0x1, RZ, 0xc0, !PT ;  /* 0x00000001a1ff7812 */ /* 0x000fe400078cc0ff */
[----:B------:R-:W-:Y:S02]  /*9dc0*/  LEA.HI R155, R157, R177, RZ, 0x5 ;  /* 0x000000b19d9b7211 */ /* 0x000fe400078f28ff */
[----:B------:R3:W-:Y:S02]  /*9dd0*/  @!P5 LDGSTS.E.BYPASS.LTC128B.128 [R10+0xf900], [R6.64], !P4 ;  /* 0x0f900000060adfae */ /* 0x0007e4000e101d5c */
[----:B------:R-:W-:-:S02]  /*9de0*/  SHF.R.S32.HI R156, RZ, 0x5, R155 ;  /* 0x00000005ff9c7819 */ /* 0x000fc4000001149b */
[----:B------:R-:W0:Y:S01]  /*9df0*/  LDGDEPBAR ;  /* 0x00000000000079af */ /* 0x000e220000000000 */
[----:B--2---:R-:W-:-:S05]  /*9e00*/  IMAD.WIDE.U32 R4, R154, UR15, R158 ;  /* 0x0000000f9a047c25 */ /* 0x004fca000f8e009e */
[----:B------:R-:W-:Y:S01]  /*9e10*/  IADD3 R5, R5, UR4, RZ ;  /* 0x0000000405057c10 */ /* 0x000fe2000fffe0ff */
[----:B------:R-:W-:Y:S01]  /*9e20*/  BAR.SYNC.DEFER_BLOCKING 0x0 ;  /* 0x0000000000007b1d */ /* 0x000fe20000010000 */
[----:B------:R-:W-:-:S04]  /*9e30*/  @P2 LEA R9, P0, R20, R4, 0x4 ;  /* 0x0000000414092211 */ /* 0x000fc800078020ff */
[----:B------:R-:W-:Y:S02]  /*9e40*/  @P2 LEA.HI.X R12, R20, R5, R12, 0x4, P0 ;  /* 0x00000005140c2211 */ /* 0x000fe400000f240c */
[----:B------:R-:W-:-:S04]  /*9e50*/  @P1 IADD3 R11, P0, R4, UR22, RZ ;  /* 0x00000016040b1c10 */ /* 0x000fc8000ff1e0ff */
[----:B------:R-:W-:Y:S02]  /*9e60*/  @P1 IADD3.X R13, R5, UR17, RZ, P0, !PT ;  /* 0x00000011050d1c10 */ /* 0x000fe400087fe4ff */
[----:B------:R-:W-:-:S04]  /*9e70*/  @P2 LEA R8, P0, R9, c[0x0][0x1c8], 0x1 ;  /* 0x0000720009082a11 */ /* 0x000fc800078008ff */
[----:B------:R-:W-:Y:S02]  /*9e80*/  @P2 LEA.HI.X R9, R9, c[0x0][0x1cc], R12, 0x1, P0 ;  /* 0x0000730009092a11 */ /* 0x000fe400000f0c0c */
[----:B------:R-:W-:-:S04]  /*9e90*/  @P1 LEA R12, P0, R11, c[0x0][0x1c8], 0x1 ;  /* 0x000072000b0c1a11 */ /* 0x000fc800078008ff */
[----:B------:R-:W-:Y:S02]  /*9ea0*/  @P1 LEA.HI.X R13, R11, c[0x0][0x1cc], R13, 0x1, P0 ;  /* 0x000073000b0d1a11 */ /* 0x000fe400000f0c0d */
[----:B---3--:R-:W-:-:S04]  /*9eb0*/  @P3 LEA R10, P0, R4, c[0x0][0x1c8], 0x1 ;  /* 0x00007200040a3a11 */ /* 0x008fc800078008ff */
[----:B------:R-:W-:Y:S02]  /*9ec0*/  @P3 LEA.HI.X R11, R4, c[0x0][0x1cc], R5, 0x1, P0 ;  /* 0x00007300040b3a11 */ /* 0x000fe400000f0c05 */
[----:B------:R-:W-:-:S13]  /*9ed0*/  ISETP.GE.AND P0, PT, R2, 0x31, PT ;  /* 0x000000310200780c */ /* 0x000fda0003f06270 */
[----:B------:R-:W-:Y:S01]  /*9ee0*/  VOTEU.ANY UP0, P0 ;  /* 0x00000000003f7886 */ /* 0x000fe20000000100 */
[----:B------:R-:W-:-:S04]  /*9ef0*/  @P0 IMAD.WIDE.U32 R4, R20, 0x30, R4 ;  /* 0x0000003014040825 */ /* 0x000fc800078e0004 */
[----:B------:R-:W-:Y:S01]  /*9f00*/  @UP0 UIMAD UR9, UR9, 0x30, URZ ;  /* 0x00000030090908a4 */ /* 0x000fe2000f8e023f */
[----:B------:R-:W-:-:S05]  /*9f10*/  @P0 LEA R6, P4, R4, c[0x0][0x1c8], 0x1 ;  /* 0x0000720004060a11 */ /* 0x000fca00078808ff */
[----:B------:R-:W-:-:S04]  /*9f20*/  @P0 IADD3 R2, R5, UR9, RZ ;  /* 0x0000000905020c10 */ /* 0x000fc8000fffe0ff */
[----:B------:R-:W-:Y:S01]  /*9f30*/  @P0 LEA.HI.X R7, R4, c[0x0][0x1cc], R2, 0x1, P4 ;  /* 0x0000730004070a11 */ /* 0x000fe200020f0c02 */
[----:B------:R-:W-:Y:S01]  /*9f40*/  @P3 IMAD.SHL.U32 R2, R244, 0x2, RZ ;  /* 0x00000002f4023824 */ /* 0x000fe200078e00ff */
[----:B------:R-:W-:-:S04]  /*9f50*/  LOP3.LUT P4, RZ, R161, 0x2, RZ, 0xc0, !PT ;  /* 0x00000002a1ff7812 */ /* 0x000fc8000788c0ff */
[----:B------:R-:W-:Y:S01]  /*9f60*/  @!PT LDS RZ, [RZ] ;  /* 0x00000000fffff984 */ /* 0x000fe20000000800 */
[----:B------:R-:W-:Y:S01]  /*9f70*/  @!PT LDS RZ, [RZ] ;  /* 0x00000000fffff984 */ /* 0x000fe20000000800 */
[----:B------:R-:W-:Y:S01]  /*9f80*/  @!PT LDS RZ, [RZ] ;  /* 0x00000000fffff984 */ /* 0x000fe20000000800 */
[----:B------:R2:W-:Y:S01]  /*9f90*/  @P3 LDGSTS.E.BYPASS.LTC128B.128 [R2+0x4100], [R10.64], !P6 ;  /* 0x041000000a023fae */ /* 0x0005e2000f101d5c */
[----:B------:R-:W-:-:S08]  /*9fa0*/  ISETP.NE.AND P6, PT, R17, RZ, PT ;  /* 0x000000ff1100720c */ /* 0x000fd00003fc5270 */
[----:B------:R2:W-:Y:S01]  /*9fb0*/  @P3 LDGSTS.E.BYPASS.LTC128B.128 [R2+0x6100], [R10.64+0x80], !P4 ;  /* 0x061000800a023fae */ /* 0x0005e2000e101d5c */
[----:B------:R-:W-:Y:S01]  /*9fc0*/  LOP3.LUT P3, RZ, R161, 0x1, RZ, 0xc0, !PT ;  /* 0x00000001a1ff7812 */ /* 0x000fe2000786c0ff */
[----:B--2---:R-:W-:-:S12]  /*9fd0*/  @P2 IMAD.SHL.U32 R2, R244, 0x2, RZ ;  /* 0x00000002f4022824 */ /* 0x004fd800078e00ff */
[----:B------:R2:W-:Y:S04]  /*9fe0*/  @P2 LDGSTS.E.BYPASS.LTC128B.128 [R2+0x4900], [R8.64], !P3 ;  /* 0x0490000008022fae */ /* 0x0005e8000d901d5c */
[----:B------:R2:W-:Y:S02]  /*9ff0*/  @P2 LDGSTS.E.BYPASS.LTC128B.128 [R2+0x6900], [R8.64+0x80], !P4 ;  /* 0x0690008008022fae */ /* 0x0005e4000e101d5c */
[----:B--2---:R-:W-:-:S05]  /*a000*/  @P1 IMAD.SHL.U32 R2, R244, 0x2, RZ ;  /* 0x00000002f4021824 */ /* 0x004fca00078e00ff */
[----:B------:R2:W-:Y:S04]  /*a010*/  @P1 LDGSTS.E.BYPASS.LTC128B.128 [R2+0x5100], [R12.64], !P3 ;  /* 0x051000000c021fae */ /* 0x0005e8000d901d5c */
[----:B------:R2:W-:Y:S02]  /*a020*/  @P1 LDGSTS.E.BYPASS.LTC128B.128 [R2+0x7100], [R12.64+0x80], !P4 ;  /* 0x071000800c021fae */ /* 0x0005e4000e101d5c */
[----:B--2---:R-:W-:-:S05]  /*a030*/  @P0 IMAD.SHL.U32 R2, R244, 0x2, RZ ;  /* 0x00000002f4020824 */ /* 0x004fca00078e00ff */
[----:B------:R1:W-:Y:S04]  /*a040*/  @P0 LDGSTS.E.BYPASS.LTC128B.128 [R2+0x5900], [R6.64], !P3 ;  /* 0x0590000006020fae */ /* 0x0003e8000d901d5c */
[----:B------:R1:W-:Y:S01]  /*a050*/  @P0 LDGSTS.E.BYPASS.LTC128B.128 [R2+0x7900], [R6.64+0x80], !P4 ;  /* 0x0790008006020fae */ /* 0x0003e2000e101d5c */
[----:B------:R-:W-:-:S03]  /*a060*/  ISETP.LT.AND P0, PT, RZ, c[0x0][0x27c], PT ;  /* 0x00009f00ff007a0c */ /* 0x000fc60003f01270 */
[----:B------:R-:W0:Y:S10]  /*a070*/  LDGDEPBAR ;  /* 0x00000000000079af */ /* 0x000e340000000000 */
[----:B------:R-:W-:Y:S05]  /*a080*/  @P0 BRA `(.L_x_1713) ;  /* 0x0000002000000947 */ /* 0x000fea0003800000 */
[----:B------:R-:W-:-:S04]  /*a090*/  DEPBAR.LE SB0, 0x1 ;  /* 0x000080400000791a */ /* 0x000fc80000000000 */
[----:B------:R-:W-:Y:S05]  /*a0a0*/  BRA `(.L_x_1714) ;  /* 0x0000942000007947 */ /* 0x000fea0003800000 */
.L_x_1713:
[----:B------:R-:W-:Y:S01]  /*a0b0*/  USHF.R.S32.HI UR9, URZ, 0x1f, UR19 ;  /* 0x0000001f3f097899 */ /* 0x000fe20008011413 */
[----:B------:R-:W-:Y:S01]  /*a0c0*/  BSSY B2, `(.L_x_1714) ;  /* 0x0000940000027945 */ /* 0x000fe20003800000 */
[----:B------:R-:W-:Y:S01]  /*a0d0*/  ULDC.64 UR6, c[0x0][0x280] ;  /* 0x0000a00000067ab9 */ /* 0x000fe20000000a00 */
[----:B-1----:R-:W-:Y:S01]  /*a0e0*/  IMAD R2, R53, 0x10, R14 ;  /* 0x0000001035027824 */ /* 0x002fe200078e020e */
[----:B------:R-:W-:Y:S01]  /*a0f0*/  ULDC.64 UR4, c[0x0][0x290] ;  /* 0x0000a40000047ab9 */ /* 0x000fe20000000a00 */
[----:B------:R-:W-:Y:S01]  /*a100*/  SHF.L.U32 R36, R244, 0x1, RZ ;  /* 0x00000001f4247819 */ /* 0x000fe200000006ff */
[----:B------:R-:W-:Y:S02]  /*a110*/  UIMAD.WIDE.U32 UR30, UR19, UR6, URZ ;  /* 0x00000006131e72a5 */ /* 0x000fe4000f8e003f */
[----:B------:R-:W-:Y:S02]  /*a120*/  UIMAD UR6, UR9, UR6, URZ ;  /* 0x00000006090672a4 */ /* 0x000fe4000f8e023f */
[----:B------:R-:W-:-:S02]  /*a130*/  UIMAD UR9, UR9, UR4, URZ ;  /* 0x00000004090972a4 */ /* 0x000fc4000f8e023f */
[----:B------:R-:W-:Y:S02]  /*a140*/  UIMAD.WIDE.U32 UR32, UR19, UR4, URZ ;  /* 0x00000004132072a5 */ /* 0x000fe4000f8e003f */
[----:B------:R-:W-:Y:S02]  /*a150*/  UIMAD UR6, UR19, UR7, UR6 ;  /* 0x00000007130672a4 */ /* 0x000fe4000f8e0206 */
[----:B------:R-:W-:Y:S02]  /*a160*/  ULDC.U8 UR4, c[0x0][0x298] ;  /* 0x0000a60000047ab9 */ /* 0x000fe40000000000 */
[----:B------:R-:W-:Y:S01]  /*a170*/  ISETP.NE.AND P0, PT, RZ, UR4, PT ;  /* 0x00000004ff007c0c */ /* 0x000fe2000bf05270 */
[----:B------:R-:W-:Y:S02]  /*a180*/  UIMAD UR5, UR19, UR5, UR9 ;  /* 0x00000005130572a4 */ /* 0x000fe4000f8e0209 */
[----:B------:R-:W-:Y:S02]  /*a190*/  UIADD3 UR6, UR6, UR31, URZ ;  /* 0x0000001f06067290 */ /* 0x000fe4000fffe03f */
[----:B------:R-:W-:-:S08]  /*a1a0*/  UIADD3 UR5, UR5, UR33, URZ ;  /* 0x0000002105057290 */ /* 0x000fd0000fffe03f */
[----:B------:R-:W-:Y:S05]  /*a1b0*/  @!P0 BRA `(.L_x_1715) ;  /* 0x000048a000008947 */ /* 0x000fea0003800000 */
[----:B------:R-:W-:Y:S01]  /*a1c0*/  PLOP3.LUT P0, PT, PT, PT, UP2, 0x80, 0x0 ;  /* 0x000000000000781c */ /* 0x000fe20003f0f028 */
[----:B------:R-:W-:Y:S01]  /*a1d0*/  IMAD.U32 R6, RZ, RZ, UR30 ;  /* 0x0000001eff067e24 */ /* 0x000fe2000f8e00ff */
[----:B------:R-:W-:Y:S01]  /*a1e0*/  MOV R7, UR31 ;  /* 0x0000001f00077c02 */ /* 0x000fe20008000f00 */
[----:B------:R-:W-:Y:S01]  /*a1f0*/  IMAD.SHL.U32 R37, R53, 0x4, RZ ;  /* 0x0000000435257824 */ /* 0x000fe200078e00ff */
[----:B------:R-:W-:Y:S01]  /*a200*/  BSSY B0, `(.L_x_1716) ;  /* 0x000003a000007945 */ /* 0x000fe20003800000 */
[----:B------:R-:W-:Y:S01]  /*a210*/  IMAD.U32 R5, RZ, RZ, UR6 ;  /* 0x00000006ff057e24 */ /* 0x000fe2000f8e00ff */
[----:B------:R-:W-:Y:S01]  /*a220*/  CS2R R34, SRZ ;  /* 0x0000000000227805 */ /* 0x000fe2000001ff00 */
[----:B------:R-:W-:Y:S01]  /*a230*/  CS2R R24, SRZ ;  /* 0x0000000000187805 */ /* 0x000fe2000001ff00 */
[----:B------:R-:W-:Y:S01]  /*a240*/  IADD3 R90, R37, 0x20, RZ ;  /* 0x00000020255a7810 */ /* 0x000fe20007ffe0ff */
[----:B------:R-:W-:Y:S01]  /*a250*/  CS2R R20, SRZ ;  /* 0x0000000000147805 */ /* 0x000fe2000001ff00 */
[----:B------:R-:W-:Y:S01]  /*a260*/  CS2R R26, SRZ ;  /* 0x00000000001a7805 */ /* 0x000fe2000001ff00 */
[----:B------:R-:W-:-:S02]  /*a270*/  CS2R R22, SRZ ;  /* 0x0000000000167805 */ /* 0x000fc4000001ff00 */
[----:B------:R-:W-:Y:S01]  /*a280*/  @P0 IMAD.HI.U32 R4, R2, c[0x0][0x2c8], RZ ;  /* 0x0000b20002040a27 */ /* 0x000fe200078e00ff */
[----:B------:R-:W-:-:S13]  /*a290*/  PLOP3.LUT P0, PT, PT, PT, UP2, 0x80, 0x0 ;  /* 0x000000000000781c */ /* 0x000fda0003f0f028 */
[----:B------:R-:W-:Y:S01]  /*a2a0*/  @P0 SHF.R.U32.HI R2, RZ, c[0x0][0x2cc], R4 ;  /* 0x0000b300ff020a19 */ /* 0x000fe20000011604 */
[----:B------:R-:W-:Y:S01]  /*a2b0*/  IMAD.MOV.U32 R4, RZ, RZ, R6 ;  /* 0x000000ffff047224 */ /* 0x000fe200078e0006 */
[----:B------:R-:W-:Y:S02]  /*a2c0*/  ISETP.GE.AND P0, PT, R37, c[0x0][0x27c], PT ;  /* 0x00009f0025007a0c */ /* 0x000fe40003f06270 */
[----:B------:R-:W-:Y:S01]  /*a2d0*/  SHF.R.S32.HI R8, RZ, 0x1f, R2 ;  /* 0x0000001fff087819 */ /* 0x000fe20000011402 */
[----:B------:R-:W-:Y:S01]  /*a2e0*/  IMAD.WIDE.U32 R4, R2, c[0x0][0x280], R4 ;  /* 0x0000a00002047a25 */ /* 0x000fe200078e0004 */
[----:B------:R-:W-:-:S03]  /*a2f0*/  SEL R12, RZ, 0x1, P0 ;  /* 0x00000001ff0c7807 */ /* 0x000fc60000000000 */
[----:B------:R-:W-:Y:S01]  /*a300*/  IMAD R7, R8, c[0x0][0x280], RZ ;  /* 0x0000a00008077a24 */ /* 0x000fe200078e02ff */
[----:B------:R-:W-:-:S03]  /*a310*/  LEA R16, P0, R4, c[0x0][0x270], 0x1 ;  /* 0x00009c0004107a11 */ /* 0x000fc600078008ff */
[----:B------:R-:W-:Y:S02]  /*a320*/  IMAD R6, R2, c[0x0][0x284], R7 ;  /* 0x0000a10002067a24 */ /* 0x000fe400078e0207 */
[----:B------:R-:W-:Y:S02]  /*a330*/  IMAD.U32 R7, RZ, RZ, UR33 ;  /* 0x00000021ff077e24 */ /* 0x000fe4000f8e00ff */
[----:B------:R-:W-:Y:S01]  /*a340*/  IMAD.IADD R6, R5, 0x1, R6 ;  /* 0x0000000105067824 */ /* 0x000fe200078e0206 */
[----:B------:R-:W-:Y:S01]  /*a350*/  MOV R5, UR5 ;  /* 0x0000000500057c02 */ /* 0x000fe20008000f00 */
[----:B------:R-:W-:-:S03]  /*a360*/  IMAD R7, R8, c[0x0][0x290], RZ ;  /* 0x0000a40008077a24 */ /* 0x000fc600078e02ff */
[----:B------:R-:W-:Y:S01]  /*a370*/  LEA.HI.X R15, R4, c[0x0][0x274], R6, 0x1, P0 ;  /* 0x00009d00040f7a11 */ /* 0x000fe200000f0c06 */
[----:B------:R-:W-:-:S05]  /*a380*/  IMAD.U32 R6, RZ, RZ, UR32 ;  /* 0x00000020ff067e24 */ /* 0x000fca000f8e00ff */
[----:B------:R-:W-:Y:S02]  /*a390*/  MOV R4, R6 ;  /* 0x0000000600047202 */ /* 0x000fe40000000f00 */
[----:B------:R1:W2:Y:S03]  /*a3a0*/  SHFL.IDX PT, R6, R16, RZ, 0x181f ;  /* 0x00181fff10067589 */ /* 0x0002a600000e0000 */
[----:B------:R-:W-:-:S04]  /*a3b0*/  IMAD.WIDE.U32 R4, R2, c[0x0][0x290], R4 ;  /* 0x0000a40002047a25 */ /* 0x000fc800078e0004 */
[----:B------:R-:W-:Y:S01]  /*a3c0*/  IMAD R2, R2, c[0x0][0x294], R7 ;  /* 0x0000a50002027a24 */ /* 0x000fe200078e0207 */
[----:B------:R-:W-:Y:S01]  /*a3d0*/  LEA R14, P0, R4, c[0x0][0x288], 0x1 ;  /* 0x0000a200040e7a11 */ /* 0x000fe200078008ff */
[----:B------:R1:W3:Y:S02]  /*a3e0*/  SHFL.IDX PT, R7, R15, RZ, 0x181f ;  /* 0x00181fff0f077589 */ /* 0x0002e400000e0000 */
[----:B------:R-:W-:-:S05]  /*a3f0*/  IMAD.IADD R2, R5, 0x1, R2 ;  /* 0x0000000105027824 */ /* 0x000fca00078e0202 */
[----:B------:R-:W-:Y:S02]  /*a400*/  LEA.HI.X R13, R4, c[0x0][0x28c], R2, 0x1, P0 ;  /* 0x0000a300040d7a11 */ /* 0x000fe400000f0c02 */
[----:B------:R-:W-:Y:S01]  /*a410*/  ISETP.GE.AND P0, PT, R90, c[0x0][0x27c], PT ;  /* 0x00009f005a007a0c */ /* 0x000fe20003f06270 */
[----:B------:R1:W4:Y:S03]  /*a420*/  SHFL.IDX PT, R4, R14, RZ, 0x181f ;  /* 0x00181fff0e047589 */ /* 0x00032600000e0000 */
[----:B------:R-:W-:Y:S01]  /*a430*/  SEL R2, RZ, 0xffffffff, P0 ;  /* 0xffffffffff027807 */ /* 0x000fe20000000000 */
[----:B------:R1:W1:Y:S03]  /*a440*/  SHFL.IDX PT, R5, R13, RZ, 0x181f ;  /* 0x00181fff0d057589 */ /* 0x00026600000e0000 */
[----:B------:R-:W-:-:S04]  /*a450*/  SHF.L.U32 R2, R2, 0x1, RZ ;  /* 0x0000000102027819 */ /* 0x000fc800000006ff */
[----:B------:R-:W-:Y:S01]  /*a460*/  LOP3.LUT R12, R2, 0x2, R12, 0xe2, !PT ;  /* 0x00000002020c7812 */ /* 0x000fe200078ee20c */
[----:B------:R-:W-:Y:S05]  /*a470*/  @P6 BRA `(.L_x_1717) ;  /* 0x0000012000006947 */ /* 0x000fea0003800000 */
[----:B--2---:R-:W-:Y:S01]  /*a480*/  LOP3.LUT R2, R12, 0x1, RZ, 0xc0, !PT ;  /* 0x000000010c027812 */ /* 0x004fe200078ec0ff */
[----:B------:R-:W-:Y:S01]  /*a490*/  CS2R R20, SRZ ;  /* 0x0000000000147805 */ /* 0x000fe2000001ff00 */
[----:B------:R-:W-:Y:S02]  /*a4a0*/  CS2R R22, SRZ ;  /* 0x0000000000167805 */ /* 0x000fe4000001ff00 */
[----:B------:R-:W-:-:S13]  /*a4b0*/  ISETP.NE.U32.AND P0, PT, R2, 0x1, PT ;  /* 0x000000010200780c */ /* 0x000fda0003f05070 */
[----:B---3--:R-:W-:-:S04]  /*a4c0*/  @!P0 IMAD.WIDE R10, R37, 0x2, R6 ;  /* 0x00000002250a8825 */ /* 0x008fc800078e0206 */
[----:B-1--4-:R-:W-:Y:S01]  /*a4d0*/  @!P0 IMAD.WIDE R8, R37, 0x2, R4 ;  /* 0x0000000225088825 */ /* 0x012fe200078e0204 */
[----:B------:R1:W5:Y:S04]  /*a4e0*/  @!P0 LD.E.64 R20, [R10.64] ;  /* 0x0000001c0a148980 */ /* 0x000368000c101b00 */
[----:B------:R1:W5:Y:S01]  /*a4f0*/  @!P0 LD.E.64 R22, [R8.64] ;  /* 0x0000001c08168980 */ /* 0x000362000c101b00 */
[----:B------:R-:W-:Y:S01]  /*a500*/  LOP3.LUT P0, RZ, R12, 0x2, RZ, 0xc0, !PT ;  /* 0x000000020cff7812 */ /* 0x000fe2000780c0ff */
[----:B------:R-:W-:Y:S01]  /*a510*/  CS2R R24, SRZ ;  /* 0x0000000000187805 */ /* 0x000fe2000001ff00 */
[----:B------:R-:W-:-:S11]  /*a520*/  CS2R R26, SRZ ;  /* 0x00000000001a7805 */ /* 0x000fd6000001ff00 */
[----:B------:R-:W-:-:S04]  /*a530*/  @P0 SHF.R.S32.HI R2, RZ, 0x1f, R90 ;  /* 0x0000001fff020819 */ /* 0x000fc8000001145a */
[----:B------:R-:W-:-:S04]  /*a540*/  @P0 LEA.HI R2, R2, R90, RZ, 0x2 ;  /* 0x0000005a02020211 */ /* 0x000fc800078f10ff */
[----:B------:R-:W-:-:S05]  /*a550*/  @P0 LOP3.LUT R2, R2, 0xfffffffc, RZ, 0xc0, !PT ;  /* 0xfffffffc02020812 */ /* 0x000fca00078ec0ff */
[----:B------:R-:W-:-:S04]  /*a560*/  @P0 IMAD.WIDE R6, R2, 0x2, R6 ;  /* 0x0000000202060825 */ /* 0x000fc800078e0206 */
[----:B------:R-:W-:Y:S01]  /*a570*/  @P0 IMAD.WIDE R4, R2, 0x2, R4 ;  /* 0x0000000202040825 */ /* 0x000fe200078e0204 */
[----:B------:R1:W5:Y:S04]  /*a580*/  @P0 LD.E.64 R24, [R6.64] ;  /* 0x0000001c06180980 */ /* 0x000368000c101b00 */
[----:B------:R1:W5:Y:S02]  /*a590*/  @P0 LD.E.64 R26, [R4.64] ;  /* 0x0000001c041a0980 */ /* 0x000364000c101b00 */
.L_x_1717:
[----:B--2---:R-:W-:Y:S05]  /*a5a0*/  BSYNC B0 ;  /* 0x0000000000007941 */ /* 0x004fea0003800000 */
.L_x_1716:
[----:B------:R-:W-:Y:S01]  /*a5b0*/  ISETP.NE.AND P0, PT, R18, RZ, PT ;  /* 0x000000ff1200720c */ /* 0x000fe20003f05270 */
[----:B-1---5:R-:W-:Y:S01]  /*a5c0*/  IMAD.MOV.U32 R10, RZ, RZ, R24 ;  /* 0x000000ffff0a7224 */ /* 0x022fe200078e0018 */
[----:B---3--:R1:W2:Y:S01]  /*a5d0*/  SHFL.IDX PT, R7, R15, 0x1, 0x181f ;  /* 0x00381f000f077f89 */ /* 0x0082a200000e0000 */
        /* <DEDUP_REMOVED lines=15> */
[----:B------:R1:W4:Y:S01]  /*a6d0*/  SHFL.IDX PT, R5, R13, 0x1, 0x181f ;  /* 0x00381f000d057f89 */ /* 0x00032200000e0000 */
[----:B------:R-:W-:Y:S01]  /*a6e0*/  PRMT R92, R9, 0x7610, R92 ;  /* 0x00007610095c7816 */ /* 0x000fe2000000005c */
[----:B------:R-:W-:Y:S01]  /*a6f0*/  CS2R R32, SRZ ;  /* 0x0000000000207805 */ /* 0x000fe2000001ff00 */
[----:B------:R-:W-:Y:S01]  /*a700*/  PRMT R18, R8, 0x7610, R18 ;  /* 0x0000761008127816 */ /* 0x000fe20000000012 */
[----:B----4-:R1:W4:Y:S01]  /*a710*/  SHFL.IDX PT, R4, R14, 0x1, 0x181f ;  /* 0x00381f000e047f89 */ /* 0x01032200000e0000 */
[----:B------:R-:W-:Y:S01]  /*a720*/  PRMT R77, R2, 0x7610, R77 ;  /* 0x00007610024d7816 */ /* 0x000fe2000000004d */
[----:B------:R-:W-:Y:S01]  /*a730*/  CS2R R30, SRZ ;  /* 0x00000000001e7805 */ /* 0x000fe2000001ff00 */
[----:B------:R-:W-:Y:S05]  /*a740*/  @P0 BRA `(.L_x_1719) ;  /* 0x0000012000000947 */ /* 0x000fea0003800000 */
[----:B------:R-:W-:Y:S01]  /*a750*/  LOP3.LUT R2, R12, 0x1, RZ, 0xc0, !PT ;  /* 0x000000010c027812 */ /* 0x000fe200078ec0ff */
[----:B------:R-:W-:Y:S01]  /*a760*/  CS2R R28, SRZ ;  /* 0x00000000001c7805 */ /* 0x000fe2000001ff00 */
[----:B------:R-:W-:-:S02]  /*a770*/  CS2R R30, SRZ ;  /* 0x00000000001e7805 */ /* 0x000fc4000001ff00 */
[----:B------:R-:W-:-:S13]  /*a780*/  ISETP.NE.U32.AND P0, PT, R2, 0x1, PT ;  /* 0x000000010200780c */ /* 0x000fda0003f05070 */
[----:B--23--:R-:W-:-:S04]  /*a790*/  @!P0 IMAD.WIDE R10, R37, 0x2, R6 ;  /* 0x00000002250a8825 */ /* 0x00cfc800078e0206 */
[----:B----4-:R-:W-:Y:S01]  /*a7a0*/  @!P0 IMAD.WIDE R8, R37, 0x2, R4 ;  /* 0x0000000225088825 */ /* 0x010fe200078e0204 */
        /* <DEDUP_REMOVED lines=12> */
.L_x_1719:
[----:B------:R-:W-:Y:S05]  /*a870*/  BSYNC B0 ;  /* 0x0000000000007941 */ /* 0x000fea0003800000 */
.L_x_1718:
[----:B------:R-:W-:Y:S01]  /*a880*/  ISETP.NE.AND P0, PT, R48, RZ, PT ;  /* 0x000000ff3000720c */ /* 0x000fe20003f05270 */
[----:B--2--5:R-:W-:Y:S01]  /*a890*/  IMAD.MOV.U32 R10, RZ, RZ, R34 ;  /* 0x000000ffff0a7224 */ /* 0x024fe200078e0022 */
[----:B------:R2:W1:Y:S01]  /*a8a0*/  SHFL.IDX PT, R7, R15, 0x2, 0x181f ;  /* 0x00581f000f077f89 */ /* 0x00046200000e0000 */
        /* <DEDUP_REMOVED lines=22> */
[----:B------:R-:W-:Y:S01]  /*aa10*/  CS2R R44, SRZ ;  /* 0x00000000002c7805 */ /* 0x000fe2000001ff00 */
[----:B------:R-:W-:Y:S01]  /*aa20*/  CS2R R40, SRZ ;  /* 0x0000000000287805 */ /* 0x000fe2000001ff00 */
[----:B------:R-:W-:Y:S05]  /*aa30*/  @P0 BRA `(.L_x_1721) ;  /* 0x0000012000000947 */ /* 0x000fea0003800000 */
[----:B-1----:R-:W-:Y:S01]  /*aa40*/  LOP3.LUT R2, R12, 0x1, RZ, 0xc0, !PT ;  /* 0x000000010c027812 */ /* 0x002fe200078ec0ff */
[----:B------:R-:W-:Y:S01]  /*aa50*/  CS2R R38, SRZ ;  /* 0x0000000000267805 */ /* 0x000fe2000001ff00 */
[----:B------:R-:W-:-:S02]  /*aa60*/  CS2R R40, SRZ ;  /* 0x0000000000287805 */ /* 0x000fc4000001ff00 */
[----:B------:R-:W-:-:S13]  /*aa70*/  ISETP.NE.U32.AND P0, PT, R2, 0x1, PT ;  /* 0x000000010200780c */ /* 0x000fda0003f05070 */
[----:B---3--:R-:W-:-:S04]  /*aa80*/  @!P0 IMAD.WIDE R10, R37, 0x2, R6 ;  /* 0x00000002250a8825 */ /* 0x008fc800078e0206 */
        /* <DEDUP_REMOVED lines=13> */
.L_x_1721:
[----:B-1----:R-:W-:Y:S05]  /*ab60*/  BSYNC B0 ;  /* 0x0000000000007941 */ /* 0x002fea0003800000 */
.L_x_1720:
[----:B------:R-:W-:Y:S01]  /*ab70*/  ISETP.NE.AND P0, PT, R49, RZ, PT ;  /* 0x000000ff3100720c */ /* 0x000fe20003f05270 */
[----:B-----5:R-:W-:Y:S01]  /*ab80*/  IMAD.MOV.U32 R10, RZ, RZ, R42 ;  /* 0x000000ffff0a7224 */ /* 0x020fe200078e002a */
[----:B------:R1:W2:Y:S01]  /*ab90*/  SHFL.IDX PT, R7, R15, 0x3, 0x181f ;  /* 0x00781f000f077f89 */ /* 0x0002a200000e0000 */
        /* <DEDUP_REMOVED lines=41> */
.L_x_1723:
[----:B------:R-:W-:Y:S05]  /*ae30*/  BSYNC B0 ;  /* 0x0000000000007941 */ /* 0x000fea0003800000 */
.L_x_1722:
        /* <DEDUP_REMOVED lines=28> */
[C---:B-1----:R-:W-:Y:S01]  /*b000*/  LOP3.LUT P0, RZ, R12.reuse, 0x2, RZ, 0xc0, !PT ;  /* 0x000000020cff7812 */ /* 0x042fe2000780c0ff */
        /* <DEDUP_REMOVED lines=8> */
[----:B---3--:R-:W-:Y:S02]  /*b090*/  @!P1 IMAD.WIDE R10, R37, 0x2, R6 ;  /* 0x00000002250a9825 */ /* 0x008fe400078e0206 */
[----:B------:R-:W-:-:S03]  /*b0a0*/  @P0 LOP3.LUT R2, R2, 0xfffffffc, RZ, 0xc0, !PT ;  /* 0xfffffffc02020812 */ /* 0x000fc600078ec0ff */
[----:B------:R1:W5:Y:S02]  /*b0b0*/  @!P1 LD.E.64 R56, [R10.64] ;  /* 0x0000001c0a389980 */ /* 0x000364000c101b00 */
[----:B------:R-:W-:-:S04]  /*b0c0*/  @P0 IMAD.WIDE R8, R2, 0x2, R6 ;  /* 0x0000000202080825 */ /* 0x000fc800078e0206 */
[--C-:B----4-:R-:W-:Y:S01]  /*b0d0*/  @P0 IMAD.WIDE R6, R2, 0x2, R4.reuse ;  /* 0x0000000202060825 */ /* 0x110fe200078e0204 */
[----:B------:R1:W5:Y:S03]  /*b0e0*/  @P0 LD.E.64 R60, [R8.64] ;  /* 0x0000001c083c0980 */ /* 0x000366000c101b00 */
[----:B------:R-:W-:Y:S01]  /*b0f0*/  @!P1 IMAD.WIDE R4, R37, 0x2, R4 ;  /* 0x0000000225049825 */ /* 0x000fe200078e0204 */
[----:B------:R1:W5:Y:S04]  /*b100*/  @P0 LD.E.64 R62, [R6.64] ;  /* 0x0000001c063e0980 */ /* 0x000368000c101b00 */
[----:B------:R1:W5:Y:S02]  /*b110*/  @!P1 LD.E.64 R58, [R4.64] ;  /* 0x0000001c043a9980 */ /* 0x000364000c101b00 */
.L_x_1725:
[----:B-1----:R-:W-:Y:S05]  /*b120*/  BSYNC B0 ;  /* 0x0000000000007941 */ /* 0x002fea0003800000 */
.L_x_1724:
        /* <DEDUP_REMOVED lines=35> */
[----:B--23--:R-:W-:Y:S02]  /*b360*/  @!P1 IMAD.WIDE R10, R37, 0x2, R6 ;  /* 0x00000002250a9825 */ /* 0x00cfe400078e0206 */
        /* <DEDUP_REMOVED lines=8> */
.L_x_1727:
[----:B------:R-:W-:Y:S05]  /*b3f0*/  BSYNC B0 ;  /* 0x0000000000007941 */ /* 0x000fea0003800000 */
.L_x_1726:
        /* <DEDUP_REMOVED lines=46> */
.L_x_1729:
[----:B-1----:R-:W-:Y:S05]  /*b6e0*/  BSYNC B0 ;  /* 0x0000000000007941 */ /* 0x002fea0003800000 */
.L_x_1728:
        /* <DEDUP_REMOVED lines=43> */
.L_x_1731:
[----:B------:R-:W-:Y:S05]  /*b9a0*/  BSYNC B0 ;  /* 0x0000000000007941 */ /* 0x000fea0003800000 */
.L_x_1730:
[----:B------:R-:W-:Y:S01]  /*b9b0*/  UIADD3 UR4, -UR18, UR20, URZ ;  /* 0x0000001412047290 */ /* 0x000fe2000fffe13f */
[----:B-----5:R-:W-:Y:S01]  /*b9c0*/  IMAD.MOV.U32 R2, RZ, RZ, R88 ;  /* 0x000000ffff027224 */ /* 0x020fe200078e0058 */
[----:B------:R-:W-:-:S04]  /*b9d0*/  DEPBAR.LE SB0, 0x1 ;  /* 0x000080400000791a */ /* 0x000fc80000000000 */
[----:B------:R-:W-:Y:S01]  /*b9e0*/  UISETP.LT.AND UP0, UPT, UR4, 0x80, UPT ;  /* 0x000000800400788c */ /* 0x000fe2000bf01270 */
[----:B------:R-:W-:Y:S01]  /*b9f0*/  PRMT R118, R118, 0x5410, R2 ;  /* 0x0000541076767816 */ /* 0x000fe20000000002 */
[----:B--2---:R-:W-:Y:S01]  /*ba00*/  IMAD.MOV.U32 R5, RZ, RZ, R89 ;  /* 0x000000ffff057224 */ /* 0x004fe200078e0059 */
[----:B------:R-:W-:Y:S01]  /*ba10*/  BSSY B1, `(.L_x_1732) ;  /* 0x000006c000017945 */ /* 0x000fe20003800000 */
[----:B------:R-:W-:Y:S01]  /*ba20*/  USEL UR4, UR4, 0x80, UP0 ;  /* 0x0000008004047887 */ /* 0x000fe20008000000 */
[----:B----4-:R-:W-:Y:S02]  /*ba30*/  IMAD.MOV.U32 R4, RZ, RZ, R82 ;  /* 0x000000ffff047224 */ /* 0x010fe400078e0052 */
[----:B------:R-:W-:Y:S01]  /*ba40*/  IMAD.MOV.U32 R2, RZ, RZ, R83 ;  /* 0x000000ffff027224 */ /* 0x000fe200078e0053 */
[----:B------:R-:W-:Y:S01]  /*ba50*/  PRMT R119, R119, 0x5410, R5 ;  /* 0x0000541077777816 */ /* 0x000fe20000000005 */
[----:B---3--:R-:W-:Y:S01]  /*ba60*/  IMAD.MOV.U32 R6, RZ, RZ, R86 ;  /* 0x000000ffff067224 */ /* 0x008fe200078e0056 */
[----:B------:R-:W-:Y:S01]  /*ba70*/  BAR.SYNC.DEFER_BLOCKING 0x0 ;  /* 0x0000000000007b1d */ /* 0x000fe20000010000 */
[----:B------:R-:W-:Y:S01]  /*ba80*/  ISETP.GE.AND P0, PT, R76, UR4, PT ;  /* 0x000000044c007c0c */ /* 0x000fe2000bf06270 */
        /* <DEDUP_REMOVED lines=9> */
[----:B------:R-:W-:Y:S05]  /*bb20*/  @P0 BRA `(.L_x_1733) ;  /* 0x000005a000000947 */ /* 0x000fea0003800000 */
[----:B------:R-:W-:Y:S01]  /*bb30*/  ISETP.GE.AND P0, PT, R37, c[0x0][0x27c], PT ;  /* 0x00009f0025007a0c */ /* 0x000fe20003f06270 */
[----:B------:R-:W-:-:S12]  /*bb40*/  BSSY B0, `(.L_x_1734) ;  /* 0x000002c000007945 */ /* 0x000fd80003800000 */
[----:B------:R-:W-:Y:S05]  /*bb50*/  @P0 BRA `(.L_x_1735) ;  /* 0x000002a000000947 */ /* 0x000fea0003800000 */
[----:B------:R-:W2:Y:S01]  /*bb60*/  LDS.128 R4, [R36+0x8100] ;  /* 0x0081000024047984 */ /* 0x000ea20000000c00 */
[----:B------:R-:W-:Y:S02]  /*bb70*/  SHF.R.U32.HI R2, RZ, 0x10, R23 ;  /* 0x00000010ff027819 */ /* 0x000fe40000011617 */
[----:B------:R-:W-:Y:S02]  /*bb80*/  SHF.R.U32.HI R11, RZ, 0x10, R21 ;  /* 0x00000010ff0b7819 */ /* 0x000fe40000011615 */
[----:B------:R-:W-:Y:S02]  /*bb90*/  SHF.R.U64 R17, R22, 0x10, R23 ;  /* 0x0000001016117819 */ /* 0x000fe40000001217 */
[----:B------:R-:W-:Y:S01]  /*bba0*/  SHF.R.U64 R19, R20, 0x10, R21 ;  /* 0x0000001014137819 */ /* 0x000fe20000001215 */
[----:B-1----:R-:W-:-:S04]  /*bbb0*/  HADD2.F32 R16, -RZ, R11.H0_H0 ;  /* 0x2000000bff107230 */ /* 0x002fc80000004100 */
[----:B------:R-:W-:Y:S02]  /*bbc0*/  HADD2.F32 R19, -RZ, R19.H0_H0 ;  /* 0x20000013ff137230 */ /* 0x000fe40000004100 */
[--C-:B--2---:R-:W-:Y:S02]  /*bbd0*/  HADD2.F32 R8, -RZ, R7.reuse.H0_H0 ;  /* 0x20000007ff087230 */ /* 0x104fe40000004100 */
[--C-:B------:R-:W-:Y:S02]  /*bbe0*/  HADD2.F32 R13, -RZ, R6.reuse.H0_H0 ;  /* 0x20000006ff0d7230 */ /* 0x100fe40000004100 */
[----:B------:R-:W-:Y:S02]  /*bbf0*/  HADD2.F32 R12, -RZ, R6.H1_H1 ;  /* 0x30000006ff0c7230 */ /* 0x000fe40000004100 */
[----:B------:R-:W-:Y:S02]  /*bc00*/  HADD2.F32 R7, -RZ, R7.H1_H1 ;  /* 0x30000007ff077230 */ /* 0x000fe40000004100 */
[----:B------:R-:W-:-:S02]  /*bc10*/  HADD2.F32 R6, -RZ, R2.H0_H0 ;  /* 0x20000002ff067230 */ /* 0x000fc40000004100 */
[--C-:B------:R-:W-:Y:S02]  /*bc20*/  HADD2.F32 R15, -RZ, R5.reuse.H0_H0 ;  /* 0x20000005ff0f7230 */ /* 0x100fe40000004100 */
[----:B------:R-:W-:Y:S01]  /*bc30*/  HADD2.F32 R14, -RZ, R5.H1_H1 ;  /* 0x30000005ff0e7230 */ /* 0x000fe20000004100 */
[-C--:B------:R-:W-:Y:S01]  /*bc40*/  FMUL.FTZ R5, R7, R6.reuse ;  /* 0x0000000607057220 */ /* 0x080fe20000410000 */
[--C-:B------:R-:W-:Y:S01]  /*bc50*/  HADD2.F32 R10, -RZ, R4.reuse.H0_H0 ;  /* 0x20000004ff0a7230 */ /* 0x100fe20000004100 */
[C---:B------:R-:W-:Y:S01]  /*bc60*/  FMUL.FTZ R6, R8.reuse, R6 ;  /* 0x0000000608067220 */ /* 0x040fe20000410000 */
[----:B------:R-:W-:Y:S02]  /*bc70*/  HADD2.F32 R9, -RZ, R4.H1_H1 ;  /* 0x30000004ff097230 */ /* 0x000fe40000004100 */
[--C-:B------:R-:W-:Y:S02]  /*bc80*/  HADD2.F32 R2, -RZ, R18.reuse.H0_H0 ;  /* 0x20000012ff027230 */ /* 0x100fe40000004100 */
[----:B------:R-:W-:Y:S01]  /*bc90*/  HADD2.F32 R4, -RZ, R18.H1_H1 ;  /* 0x30000012ff047230 */ /* 0x000fe20000004100 */
[----:B------:R-:W-:-:S02]  /*bca0*/  FFMA.FTZ R18, R8, R16, -R5 ;  /* 0x0000001008127223 */ /* 0x000fc40000010805 */
[-C--:B------:R-:W-:Y:S02]  /*bcb0*/  FMUL.FTZ R11, R9, R2.reuse ;  /* 0x00000002090b7220 */ /* 0x080fe40000410000 */
[C---:B------:R-:W-:Y:S01]  /*bcc0*/  FMUL.FTZ R5, R10.reuse, R2 ;  /* 0x000000020a057220 */ /* 0x040fe20000410000 */
[----:B------:R-:W-:Y:S01]  /*bcd0*/  HADD2.F32 R2, -RZ, R77.H0_H0 ;  /* 0x2000004dff027230 */ /* 0x000fe20000004100 */
[----:B------:R-:W-:Y:S01]  /*bce0*/  FFMA.FTZ R16, R7, R16, R6 ;  /* 0x0000001007107223 */ /* 0x000fe20000010006 */
[----:B------:R-:W-:Y:S01]  /*bcf0*/  HADD2.F32 R6, -RZ, R17.H0_H0 ;  /* 0x20000011ff067230 */ /* 0x000fe20000004100 */
[-C--:B------:R-:W-:Y:S02]  /*bd00*/  FFMA.FTZ R11, R10, R4.reuse, -R11 ;  /* 0x000000040a0b7223 */ /* 0x080fe4000001080b */
[----:B------:R-:W-:Y:S01]  /*bd10*/  FFMA.FTZ R9, R9, R4, R5 ;  /* 0x0000000409097223 */ /* 0x000fe20000010005 */
[----:B------:R-:W-:Y:S01]  /*bd20*/  HADD2.F32 R4, -RZ, R77.H1_H1 ;  /* 0x3000004dff047230 */ /* 0x000fe20000004100 */
[----:B------:R-:W-:-:S02]  /*bd30*/  FMUL.FTZ R5, R12, R2 ;  /* 0x000000020c057220 */ /* 0x000fc40000410000 */
[----:B------:R-:W-:Y:S02]  /*bd40*/  FMUL.FTZ R2, R13, R2 ;  /* 0x000000020d027220 */ /* 0x000fe40000410000 */
[-C--:B------:R-:W-:Y:S02]  /*bd50*/  FMUL.FTZ R7, R14, R6.reuse ;  /* 0x000000060e077220 */ /* 0x080fe40000410000 */
[----:B------:R-:W-:Y:S02]  /*bd60*/  FMUL.FTZ R6, R15, R6 ;  /* 0x000000060f067220 */ /* 0x000fe40000410000 */
[-C--:B------:R-:W-:Y:S02]  /*bd70*/  FFMA.FTZ R8, R13, R4.reuse, -R5 ;  /* 0x000000040d087223 */ /* 0x080fe40000010805 */
[----:B------:R-:W-:Y:S02]  /*bd80*/  FFMA.FTZ R4, R12, R4, R2 ;  /* 0x000000040c047223 */ /* 0x000fe40000010002 */
[-C--:B------:R-:W-:Y:S01]  /*bd90*/  FFMA.FTZ R2, R15, R19.reuse, -R7 ;  /* 0x000000130f027223 */ /* 0x080fe20000010807 */
[----:B------:R-:W-:Y:S01]  /*bda0*/  F2FP.PACK_AB R7, R16, R18 ;  /* 0x000000121007723e */ /* 0x000fe200000000ff */
[----:B------:R-:W-:Y:S01]  /*bdb0*/  FFMA.FTZ R5, R14, R19, R6 ;  /* 0x000000130e057223 */ /* 0x000fe20000010006 */
[----:B------:R-:W-:-:S02]  /*bdc0*/  F2FP.PACK_AB R6, R4, R8 ;  /* 0x000000080406723e */ /* 0x000fc400000000ff */
[----:B------:R-:W-:Y:S02]  /*bdd0*/  F2FP.PACK_AB R4, R9, R11 ;  /* 0x0000000b0904723e */ /* 0x000fe400000000ff */
[----:B------:R-:W-:-:S05]  /*bde0*/  F2FP.PACK_AB R5, R5, R2 ;  /* 0x000000020505723e */ /* 0x000fca00000000ff */
[----:B------:R1:W-:Y:S02]  /*bdf0*/  STS.128 [R36+0x8100], R4 ;  /* 0x0081000424007388 */ /* 0x0003e40000000c00 */
.L_x_1735:
[----:B------:R-:W-:Y:S05]  /*be00*/  BSYNC B0 ;  /* 0x0000000000007941 */ /* 0x000fea0003800000 */
.L_x_1734:
[----:B------:R-:W-:-:S13]  /*be10*/  ISETP.GE.AND P0, PT, R90, c[0x0][0x27c], PT ;  /* 0x00009f005a007a0c */ /* 0x000fda0003f06270 */
[----:B------:R-:W-:Y:S05]  /*be20*/  @P0 BRA `(.L_x_1733) ;  /* 0x000002a000000947 */ /* 0x000fea0003800000 */
[----:B-1----:R-:W1:Y:S01]  /*be30*/  LDS.128 R4, [R36+0xc100] ;  /* 0x00c1000024047984 */ /* 0x002e620000000c00 */
[----:B------:R-:W-:Y:S02]  /*be40*/  SHF.R.U32.HI R2, RZ, 0x10, R27 ;  /* 0x00000010ff027819 */ /* 0x000fe4000001161b */
[----:B------:R-:W-:Y:S02]  /*be50*/  SHF.R.U32.HI R11, RZ, 0x10, R25 ;  /* 0x00000010ff0b7819 */ /* 0x000fe40000011619 */
[----:B------:R-:W-:Y:S02]  /*be60*/  SHF.R.U64 R17, R26, 0x10, R27 ;  /* 0x000000101a117819 */ /* 0x000fe4000000121b */
[----:B------:R-:W-:Y:S01]  /*be70*/  SHF.R.U64 R19, R24, 0x10, R25 ;  /* 0x0000001018137819 */ /* 0x000fe20000001219 */
[----:B------:R-:W-:-:S04]  /*be80*/  HADD2.F32 R16, -RZ, R11.H0_H0 ;  /* 0x2000000bff107230 */ /* 0x000fc80000004100 */
[----:B------:R-:W-:Y:S02]  /*be90*/  HADD2.F32 R19, -RZ, R19.H0_H0 ;  /* 0x20000013ff137230 */ /* 0x000fe40000004100 */
[--C-:B-1----:R-:W-:Y:S02]  /*bea0*/  HADD2.F32 R8, -RZ, R7.reuse.H0_H0 ;  /* 0x20000007ff087230 */ /* 0x102fe40000004100 */
[--C-:B------:R-:W-:Y:S02]  /*beb0*/  HADD2.F32 R13, -RZ, R6.reuse.H0_H0 ;  /* 0x20000006ff0d7230 */ /* 0x100fe40000004100 */
[----:B------:R-:W-:Y:S02]  /*bec0*/  HADD2.F32 R12, -RZ, R6.H1_H1 ;  /* 0x30000006ff0c7230 */ /* 0x000fe40000004100 */
[----:B------:R-:W-:Y:S02]  /*bed0*/  HADD2.F32 R7, -RZ, R7.H1_H1 ;  /* 0x30000007ff077230 */ /* 0x000fe40000004100 */
[----:B------:R-:W-:-:S02]  /*bee0*/  HADD2.F32 R6, -RZ, R2.H0_H0 ;  /* 0x20000002ff067230 */ /* 0x000fc40000004100 */
[--C-:B------:R-:W-:Y:S02]  /*bef0*/  HADD2.F32 R15, -RZ, R5.reuse.H0_H0 ;  /* 0x20000005ff0f7230 */ /* 0x100fe40000004100 */
[----:B------:R-:W-:Y:S01]  /*bf00*/  HADD2.F32 R14, -RZ, R5.H1_H1 ;  /* 0x30000005ff0e7230 */ /* 0x000fe20000004100 */
[CC--:B------:R-:W-:Y:S01]  /*bf10*/  FMUL.FTZ R5, R7.reuse, R6.reuse ;  /* 0x0000000607057220 */ /* 0x0c0fe20000410000 */
[--C-:B------:R-:W-:Y:S01]  /*bf20*/  HADD2.F32 R10, -RZ, R4.reuse.H0_H0 ;  /* 0x20000004ff0a7230 */ /* 0x100fe20000004100 */
[C---:B------:R-:W-:Y:S01]  /*bf30*/  FMUL.FTZ R6, R8.reuse, R6 ;  /* 0x0000000608067220 */ /* 0x040fe20000410000 */
[----:B------:R-:W-:Y:S01]  /*bf40*/  HADD2.F32 R9, -RZ, R4.H1_H1 ;  /* 0x30000004ff097230 */ /* 0x000fe20000004100 */
[-C--:B------:R-:W-:Y:S01]  /*bf50*/  FFMA.FTZ R18, R8, R16.reuse, -R5 ;  /* 0x0000001008127223 */ /* 0x080fe20000010805 */
[--C-:B------:R-:W-:Y:S01]  /*bf60*/  HADD2.F32 R2, -RZ, R91.reuse.H0_H0 ;  /* 0x2000005bff027230 */ /* 0x100fe20000004100 */
[----:B------:R-:W-:Y:S01]  /*bf70*/  FFMA.FTZ R16, R7, R16, R6 ;  /* 0x0000001007107223 */ /* 0x000fe20000010006 */
[----:B------:R-:W-:-:S02]  /*bf80*/  HADD2.F32 R4, -RZ, R91.H1_H1 ;  /* 0x3000005bff047230 */ /* 0x000fc40000004100 */
[----:B------:R-:W-:Y:S01]  /*bf90*/  HADD2.F32 R6, -RZ, R17.H0_H0 ;  /* 0x20000011ff067230 */ /* 0x000fe20000004100 */
[CC--:B------:R-:W-:Y:S02]  /*bfa0*/  FMUL.FTZ R11, R9.reuse, R2.reuse ;  /* 0x00000002090b7220 */ /* 0x0c0fe40000410000 */
[C---:B------:R-:W-:Y:S01]  /*bfb0*/  FMUL.FTZ R5, R10.reuse, R2 ;  /* 0x000000020a057220 */ /* 0x040fe20000410000 */
[--C-:B------:R-:W-:Y:S01]  /*bfc0*/  HADD2.F32 R2, -RZ, R92.reuse.H0_H0 ;  /* 0x2000005cff027230 */ /* 0x100fe20000004100 */
[-C--:B------:R-:W-:Y:S02]  /*bfd0*/  FFMA.FTZ R11, R10, R4.reuse, -R11 ;  /* 0x000000040a0b7223 */ /* 0x080fe4000001080b */
[----:B------:R-:W-:Y:S01]  /*bfe0*/  FFMA.FTZ R9, R9, R4, R5 ;  /* 0x0000000409097223 */ /* 0x000fe20000010005 */
[----:B------:R-:W-:Y:S01]  /*bff0*/  HADD2.F32 R4, -RZ, R92.H1_H1 ;  /* 0x3000005cff047230 */ /* 0x000fe20000004100 */
[-C--:B------:R-:W-:Y:S02]  /*c000*/  FMUL.FTZ R5, R12, R2.reuse ;  /* 0x000000020c057220 */ /* 0x080fe40000410000 */
[----:B------:R-:W-:-:S02]  /*c010*/  FMUL.FTZ R2, R13, R2 ;  /* 0x000000020d027220 */ /* 0x000fc40000410000 */
        /* <DEDUP_REMOVED lines=11> */
.L_x_1733:
[----:B------:R-:W-:Y:S05]  /*c0d0*/  BSYNC B1 ;  /* 0x0000000000017941 */ /* 0x000fea0003800000 */
.L_x_1732:
[----:B------:R-:W-:Y:S01]  /*c0e0*/  IADD3 R2, R76, 0x10, RZ ;  /* 0x000000104c027810 */ /* 0x000fe20007ffe0ff */
[----:B------:R-:W-:Y:S03]  /*c0f0*/  BSSY B1, `(.L_x_1736) ;  /* 0x000005d000017945 */ /* 0x000fe60003800000 */
[----:B------:R-:W-:-:S13]  /*c100*/  ISETP.GE.AND P0, PT, R2, UR4, PT ;  /* 0x0000000402007c0c */ /* 0x000fda000bf06270 */
[----:B------:R-:W-:Y:S05]  /*c110*/  @P0 BRA `(.L_x_1737) ;  /* 0x000005a000000947 */ /* 0x000fea0003800000 */
[----:B------:R-:W-:Y:S01]  /*c120*/  ISETP.GE.AND P0, PT, R37, c[0x0][0x27c], PT ;  /* 0x00009f0025007a0c */ /* 0x000fe20003f06270 */
[----:B------:R-:W-:-:S12]  /*c130*/  BSSY B0, `(.L_x_1738) ;  /* 0x000002c000007945 */ /* 0x000fd80003800000 */
        /* <DEDUP_REMOVED lines=43> */
.L_x_1739:
[----:B------:R-:W-:Y:S05]  /*c3f0*/  BSYNC B0 ;  /* 0x0000000000007941 */ /* 0x000fea0003800000 */
.L_x_1738:
        /* <DEDUP_REMOVED lines=44> */
.L_x_1737:
[----:B------:R-:W-:Y:S05]  /*c6c0*/  BSYNC B1 ;  /* 0x0000000000017941 */ /* 0x000fea0003800000 */
.L_x_1736:
        /* <DEDUP_REMOVED lines=49> */
.L_x_1743:
[----:B------:R-:W-:Y:S05]  /*c9e0*/  BSYNC B0 ;  /* 0x0000000000007941 */ /* 0x000fea0003800000 */
.L_x_1742:
        /* <DEDUP_REMOVED lines=44> */
.L_x_1741:
[----:B------:R-:W-:Y:S05]  /*ccb0*/  BSYNC B1 ;  /* 0x0000000000017941 */ /* 0x000fea0003800000 */
.L_x_1740:
        /* <DEDUP_REMOVED lines=49> */
.L_x_1747:
[----:B------:R-:W-:Y:S05]  /*cfd0*/  BSYNC B0 ;  /* 0x0000000000007941 */ /* 0x000fea0003800000 */
.L_x_1746:
        /* <DEDUP_REMOVED lines=44> */
.L_x_1745:
[----:B------:R-:W-:Y:S05]  /*d2a0*/  BSYNC B1 ;  /* 0x0000000000017941 */ /* 0x000fea0003800000 */
.L_x_1744:
        /* <DEDUP_REMOVED lines=49> */
.L_x_1751:
[----:B------:R-:W-:Y:S05]  /*d5c0*/  BSYNC B0 ;  /* 0x0000000000007941 */ /* 0x000fea0003800000 */
.L_x_1750:
        /* <DEDUP_REMOVED lines=44> */
.L_x_1749:
[----:B------:R-:W-:Y:S05]  /*d890*/  BSYNC B1 ;  /* 0x0000000000017941 */ /* 0x000fea0003800000 */
.L_x_1748:
        /* <DEDUP_REMOVED lines=49> */
.L_x_1755:
[----:B------:R-:W-:Y:S05]  /*dbb0*/  BSYNC B0 ;  /* 0x0000000000007941 */ /* 0x000fea0003800000 */
.L_x_1754:
        /* <DEDUP_REMOVED lines=27> */
[----:B------:R-:W-:Y:S01]  /*dd70*/  HADD2.F32 R2, -RZ, R111.H0_H0 ;  /* 0x2000006fff027230 */ /* 0x000fe20000004100 */
[-C--:B------:R-:W-:Y:S02]  /*dd80*/  FFMA.FTZ R11, R10, R4.reuse, -R11 ;  /* 0x000000040a0b7223 */ /* 0x080fe4000001080b */
[----:B------:R-:W-:Y:S01]  /*dd90*/  FFMA.FTZ R9, R9, R4, R5 ;  /* 0x0000000409097223 */ /* 0x000fe20000010005 */
[----:B------:R-:W-:Y:S01]  /*dda0*/  HADD2.F32 R4, -RZ, R112.H0_H0 ;  /* 0x20000070ff047230 */ /* 0x000fe20000004100 */
        /* <DEDUP_REMOVED lines=13> */
.L_x_1753:
[----:B------:R-:W-:Y:S05]  /*de80*/  BSYNC B1 ;  /* 0x0000000000017941 */ /* 0x000fea0003800000 */
.L_x_1752:
        /* <DEDUP_REMOVED lines=26> */
[----:B------:R-:W-:Y:S01]  /*e030*/  HADD2.F32 R2, -RZ, R111.H1_H1 ;  /* 0x3000006fff027230 */ /* 0x000fe20000004100 */
        /* <DEDUP_REMOVED lines=22> */
.L_x_1759:
[----:B------:R-:W-:Y:S05]  /*e1a0*/  BSYNC B0 ;  /* 0x0000000000007941 */ /* 0x000fea0003800000 */
.L_x_1758:
        /* <DEDUP_REMOVED lines=44> */
.L_x_1757:
[----:B------:R-:W-:Y:S05]  /*e470*/  BSYNC B1 ;  /* 0x0000000000017941 */ /* 0x000fea0003800000 */
.L_x_1756:
[----:B------:R-:W-:-:S04]  /*e480*/  IADD3 R2, R76, 0x70, RZ ;  /* 0x000000704c027810 */ /* 0x000fc80007ffe0ff */
        /* <DEDUP_REMOVED lines=47> */
.L_x_1762:
[----:B------:R-:W-:Y:S05]  /*e780*/  BSYNC B0 ;  /* 0x0000000000007941 */ /* 0x000fea0003800000 */
.L_x_1761:
        /* <DEDUP_REMOVED lines=43> */
[----:B------:R1:W-:Y:S01]  /*ea40*/  STS.128 [R36+0xf900], R4 ;  /* 0x00f9000424007388 */ /* 0x0003e20000000c00 */
[----:B------:R-:W-:Y:S05]  /*ea50*/  BRA `(.L_x_1760) ;  /* 0x00004a6000007947 */ /* 0x000fea0003800000 */
.L_x_1715:
[----:B------:R-:W-:Y:S01]  /*ea60*/  PLOP3.LUT P0, PT, PT, PT, UP2, 0x80, 0x0 ;  /* 0x000000000000781c */ /* 0x000fe20003f0f028 */
[----:B------:R-:W-:Y:S01]  /*ea70*/  IMAD.U32 R6, RZ, RZ, UR30 ;  /* 0x0000001eff067e24 */ /* 0x000fe2000f8e00ff */
[----:B------:R-:W-:Y:S01]  /*ea80*/  CS2R R26, SRZ ;  /* 0x00000000001a7805 */ /* 0x000fe2000001ff00 */
[----:B------:R-:W-:Y:S01]  /*ea90*/  IMAD.U32 R7, RZ, RZ, UR31 ;  /* 0x0000001fff077e24 */ /* 0x000fe2000f8e00ff */
[----:B------:R-:W-:Y:S01]  /*eaa0*/  CS2R R24, SRZ ;  /* 0x0000000000187805 */ /* 0x000fe2000001ff00 */
[----:B------:R-:W-:Y:S01]  /*eab0*/  IMAD.U32 R5, RZ, RZ, UR6 ;  /* 0x00000006ff057e24 */ /* 0x000fe2000f8e00ff */
[----:B------:R-:W-:-:S07]  /*eac0*/  ISETP.NE.AND P3, PT, R18, RZ, PT ;  /* 0x000000ff1200720c */ /* 0x000fce0003f65270 */
[----:B------:R-:W-:Y:S01]  /*ead0*/  @P0 IMAD.HI.U32 R4, R2, c[0x0][0x2c8], RZ ;  /* 0x0000b20002040a27 */ /* 0x000fe200078e00ff */
[----:B------:R-:W-:-:S13]  /*eae0*/  PLOP3.LUT P0, PT, PT, PT, UP2, 0x80, 0x0 ;  /* 0x000000000000781c */ /* 0x000fda0003f0f028 */
[----:B------:R-:W-:Y:S01]  /*eaf0*/  @P0 SHF.R.U32.HI R2, RZ, c[0x0][0x2cc], R4 ;  /* 0x0000b300ff020a19 */ /* 0x000fe20000011604 */
[----:B------:R-:W-:-:S03]  /*eb00*/  IMAD.MOV.U32 R4, RZ, RZ, R6 ;  /* 0x000000ffff047224 */ /* 0x000fc600078e0006 */
[----:B------:R-:W-:Y:S01]  /*eb10*/  SHF.R.S32.HI R8, RZ, 0x1f, R2 ;  /* 0x0000001fff087819 */ /* 0x000fe20000011402 */
[----:B------:R-:W-:-:S04]  /*eb20*/  IMAD.WIDE.U32 R4, R2, c[0x0][0x280], R4 ;  /* 0x0000a00002047a25 */ /* 0x000fc800078e0004 */
[----:B------:R-:W-:Y:S01]  /*eb30*/  IMAD R7, R8, c[0x0][0x280], RZ ;  /* 0x0000a00008077a24 */ /* 0x000fe200078e02ff */
[----:B------:R-:W-:-:S03]  /*eb40*/  LEA R14, P0, R4, c[0x0][0x270], 0x1 ;  /* 0x00009c00040e7a11 */ /* 0x000fc600078008ff */
[----:B------:R-:W-:Y:S02]  /*eb50*/  IMAD R6, R2, c[0x0][0x284], R7 ;  /* 0x0000a10002067a24 */ /* 0x000fe400078e0207 */
[----:B------:R-:W-:Y:S02]  /*eb60*/  IMAD.U32 R7, RZ, RZ, UR33 ;  /* 0x00000021ff077e24 */ /* 0x000fe4000f8e00ff */
[----:B------:R-:W-:Y:S02]  /*eb70*/  IMAD.IADD R5, R5, 0x1, R6 ;  /* 0x0000000105057824 */ /* 0x000fe400078e0206 */
[----:B------:R-:W-:Y:S02]  /*eb80*/  IMAD.U32 R6, RZ, RZ, UR32 ;  /* 0x00000020ff067e24 */ /* 0x000fe4000f8e00ff */
[----:B------:R-:W-:Y:S01]  /*eb90*/  IMAD R7, R8, c[0x0][0x290], RZ ;  /* 0x0000a40008077a24 */ /* 0x000fe200078e02ff */
[----:B------:R-:W-:Y:S01]  /*eba0*/  LEA.HI.X R13, R4, c[0x0][0x274], R5, 0x1, P0 ;  /* 0x00009d00040d7a11 */ /* 0x000fe200000f0c05 */
[----:B------:R-:W-:Y:S01]  /*ebb0*/  IMAD.MOV.U32 R4, RZ, RZ, R6 ;  /* 0x000000ffff047224 */ /* 0x000fe200078e0006 */
[----:B------:R-:W-:Y:S01]  /*ebc0*/  MOV R5, UR5 ;  /* 0x0000000500057c02 */ /* 0x000fe20008000f00 */
[----:B------:R-:W1:Y:S04]  /*ebd0*/  SHFL.IDX PT, R6, R14, RZ, 0x181f ;  /* 0x00181fff0e067589 */ /* 0x000e6800000e0000 */
[----:B------:R-:W-:-:S04]  /*ebe0*/  IMAD.WIDE.U32 R4, R2, c[0x0][0x290], R4 ;  /* 0x0000a40002047a25 */ /* 0x000fc800078e0004 */
[----:B------:R-:W-:Y:S01]  /*ebf0*/  IMAD R2, R2, c[0x0][0x294], R7 ;  /* 0x0000a50002027a24 */ /* 0x000fe200078e0207 */
[----:B------:R-:W-:-:S03]  /*ec00*/  LEA R12, P0, R4, c[0x0][0x288], 0x1 ;  /* 0x0000a200040c7a11 */ /* 0x000fc600078008ff */
[----:B------:R-:W-:Y:S02]  /*ec10*/  IMAD.IADD R2, R5, 0x1, R2 ;  /* 0x0000000105027824 */ /* 0x000fe400078e0202 */
[----:B------:R-:W2:Y:S03]  /*ec20*/  SHFL.IDX PT, R5, R13, RZ, 0x181f ;  /* 0x00181fff0d057589 */ /* 0x000ea600000e0000 */
[----:B------:R-:W-:Y:S02]  /*ec30*/  LEA.HI.X R11, R4, c[0x0][0x28c], R2, 0x1, P0 ;  /* 0x0000a300040b7a11 */ /* 0x000fe400000f0c02 */
[----:B------:R-:W-:-:S03]  /*ec40*/  ISETP.GE.OR P0, PT, R16, c[0x0][0x27c], P6 ;  /* 0x00009f0010007a0c */ /* 0x000fc60003706670 */
[----:B------:R-:W-:Y:S10]  /*ec50*/  SHFL.IDX PT, R8, R11, RZ, 0x181f ;  /* 0x00181fff0b087589 */ /* 0x000ff400000e0000 */
[----:B------:R-:W-:-:S02]  /*ec60*/  @!P0 SHF.L.U32 R4, R16, 0x1, RZ ;  /* 0x0000000110048819 */ /* 0x000fc400000006ff */
[----:B------:R-:W-:Y:S02]  /*ec70*/  @!P0 SHF.L.U64.HI R2, R16, 0x1, R39 ;  /* 0x0000000110028819 */ /* 0x000fe40000010227 */
[----:B-1----:R-:W-:-:S05]  /*ec80*/  @!P0 IADD3 R6, P1, R6, R4, RZ ;  /* 0x0000000406068210 */ /* 0x002fca0007f3e0ff */
[----:B--2---:R-:W-:Y:S02]  /*ec90*/  @!P0 IMAD.X R7, R5, 0x1, R2, P1 ;  /* 0x0000000105078824 */ /* 0x004fe400008e0602 */
[----:B------:R-:W1:Y:S01]  /*eca0*/  SHFL.IDX PT, R5, R12, RZ, 0x181f ;  /* 0x00181fff0c057589 */ /* 0x000e6200000e0000 */
[----:B------:R-:W-:Y:S01]  /*ecb0*/  CS2R R22, SRZ ;  /* 0x0000000000167805 */ /* 0x000fe2000001ff00 */
[----:B------:R-:W-:Y:S02]  /*ecc0*/  CS2R R20, SRZ ;  /* 0x0000000000147805 */ /* 0x000fe4000001ff00 */
[----:B------:R2:W3:Y:S01]  /*ecd0*/  @!P0 LD.E.128 R24, [R6.64] ;  /* 0x0000001c06188980 */ /* 0x0004e2000c101d00 */
[----:B-1----:R-:W-:-:S05]  /*ece0*/  @!P0 IADD3 R4, P1, R5, R4, RZ ;  /* 0x0000000405048210 */ /* 0x002fca0007f3e0ff */
[----:B------:R-:W-:-:S05]  /*ecf0*/  @!P0 IMAD.X R5, R8, 0x1, R2, P1 ;  /* 0x0000000108058824 */ /* 0x000fca00008e0602 */
[----:B------:R1:W4:Y:S01]  /*ed00*/  @!P0 LD.E.128 R20, [R4.64] ;  /* 0x0000001c04148980 */ /* 0x000322000c101d00 */
[----:B------:R-:W-:Y:S03]  /*ed10*/  BSSY B0, `(.L_x_1763) ;  /* 0x0000027000007945 */ /* 0x000fe60003800000 */
[----:B--2---:R2:W1:Y:S01]  /*ed20*/  SHFL.IDX PT, R7, R14, 0x1, 0x181f ;  /* 0x00381f000e077f89 */ /* 0x00446200000e0000 */
[----:B------:R-:W-:-:S03]  /*ed30*/  CS2R R46, SRZ ;  /* 0x00000000002e7805 */ /* 0x000fc6000001ff00 */
[----:B------:R2:W1:Y:S01]  /*ed40*/  SHFL.IDX PT, R8, R12, 0x1, 0x181f ;  /* 0x00381f000c087f89 */ /* 0x00046200000e0000 */
[----:B------:R-:W-:-:S03]  /*ed50*/  CS2R R44, SRZ ;  /* 0x00000000002c7805 */ /* 0x000fc6000001ff00 */
[----:B------:R2:W1:Y:S01]  /*ed60*/  SHFL.IDX PT, R9, R13, 0x1, 0x181f ;  /* 0x00381f000d097f89 */ /* 0x00046200000e0000 */
[----:B------:R-:W-:-:S03]  /*ed70*/  CS2R R42, SRZ ;  /* 0x00000000002a7805 */ /* 0x000fc6000001ff00 */
[----:B------:R2:W1:Y:S01]  /*ed80*/  SHFL.IDX PT, R10, R11, 0x1, 0x181f ;  /* 0x00381f000b0a7f89 */ /* 0x00046200000e0000 */
[----:B------:R-:W-:Y:S01]  /*ed90*/  CS2R R40, SRZ ;  /* 0x0000000000287805 */ /* 0x000fe2000001ff00 */
[----:B------:R-:W-:Y:S01]  /*eda0*/  ISETP.GE.AND P2, PT, R16, c[0x0][0x27c], PT ;  /* 0x00009f0010007a0c */ /* 0x000fe20003f46270 */
[----:B---3--:R-:W-:Y:S02]  /*edb0*/  IMAD.MOV.U32 R6, RZ, RZ, R26 ;  /* 0x000000ffff067224 */ /* 0x008fe400078e001a */
[----:B-1----:R-:W-:Y:S02]  /*edc0*/  IMAD.MOV.U32 R4, RZ, RZ, R24 ;  /* 0x000000ffff047224 */ /* 0x002fe400078e0018 */
[----:B------:R-:W-:Y:S01]  /*edd0*/  IMAD.MOV.U32 R2, RZ, RZ, R25 ;  /* 0x000000ffff027224 */ /* 0x000fe200078e0019 */
[----:B------:R-:W-:Y:S02]  /*ede0*/  MOV R5, R27 ;  /* 0x0000001b00057202 */ /* 0x000fe40000000f00 */
[----:B------:R-:W-:-:S02]  /*edf0*/  PRMT R51, R6, 0x7610, R51 ;  /* 0x0000761006337816 */ /* 0x000fc40000000033 */
[----:B------:R-:W-:Y:S02]  /*ee00*/  PRMT R31, R4, 0x7610, R31 ;  /* 0x00007610041f7816 */ /* 0x000fe4000000001f */
[----:B------:R-:W-:Y:S02]  /*ee10*/  PRMT R28, R28, 0x5410, R2 ;  /* 0x000054101c1c7816 */ /* 0x000fe40000000002 */
[----:B------:R-:W-:Y:S01]  /*ee20*/  PRMT R32, R32, 0x5410, R5 ;  /* 0x0000541020207816 */ /* 0x000fe20000000005 */
[----:B----4-:R-:W-:Y:S01]  /*ee30*/  IMAD.MOV.U32 R6, RZ, RZ, R22 ;  /* 0x000000ffff067224 */ /* 0x010fe200078e0016 */
[----:B------:R-:W-:Y:S01]  /*ee40*/  MOV R5, R23 ;  /* 0x0000001700057202 */ /* 0x000fe20000000f00 */
[----:B------:R-:W-:Y:S02]  /*ee50*/  IMAD.MOV.U32 R4, RZ, RZ, R20 ;  /* 0x000000ffff047224 */ /* 0x000fe400078e0014 */
[----:B------:R-:W-:Y:S01]  /*ee60*/  IMAD.MOV.U32 R2, RZ, RZ, R21 ;  /* 0x000000ffff027224 */ /* 0x000fe200078e0015 */
[----:B------:R-:W-:-:S02]  /*ee70*/  PRMT R31, R31, 0x5410, R6 ;  /* 0x000054101f1f7816 */ /* 0x000fc40000000006 */
[----:B------:R-:W-:Y:S02]  /*ee80*/  PRMT R32, R5, 0x7610, R32 ;  /* 0x0000761005207816 */ /* 0x000fe40000000020 */
[----:B------:R-:W-:Y:S02]  /*ee90*/  PRMT R28, R4, 0x7610, R28 ;  /* 0x00007610041c7816 */ /* 0x000fe4000000001c */
[----:B------:R-:W-:Y:S01]  /*eea0*/  PRMT R15, R2, 0x7610, R15 ;  /* 0x00007610020f7816 */ /* 0x000fe2000000000f */
[----:B------:R-:W-:Y:S05]  /*eeb0*/  @P3 BRA `(.L_x_1764) ;  /* 0x000000c000003947 */ /* 0x000fea0003800000 */
[----:B--2---:R-:W-:Y:S01]  /*eec0*/  CS2R R44, SRZ ;  /* 0x00000000002c7805 */ /* 0x004fe2000001ff00 */
        /* <DEDUP_REMOVED lines=11> */
.L_x_1764:
[----:B--2---:R-:W-:Y:S05]  /*ef80*/  BSYNC B0 ;  /* 0x0000000000007941 */ /* 0x004fea0003800000 */
.L_x_1763:
[----:B-1----:R-:W1:Y:S01]  /*ef90*/  SHFL.IDX PT, R6, R14, 0x2, 0x181f ;  /* 0x00581f000e067f89 */ /* 0x002e6200000e0000 */
[----:B------:R-:W-:Y:S01]  /*efa0*/  ISETP.NE.AND P0, PT, R48, RZ, PT ;  /* 0x000000ff3000720c */ /* 0x000fe20003f05270 */
[----:B------:R-:W-:Y:S01]  /*efb0*/  CS2R R58, SRZ ;  /* 0x00000000003a7805 */ /* 0x000fe2000001ff00 */
[----:B------:R-:W-:Y:S01]  /*efc0*/  CS2R R56, SRZ ;  /* 0x0000000000387805 */ /* 0x000fe2000001ff00 */
[----:B------:R-:W2:Y:S01]  /*efd0*/  SHFL.IDX PT, R4, R13, 0x2, 0x181f ;  /* 0x00581f000d047f89 */ /* 0x000ea200000e0000 */
[C---:B------:R-:W-:Y:S02]  /*efe0*/  ISETP.GE.OR P0, PT, R16.reuse, c[0x0][0x27c], P0 ;  /* 0x00009f0010007a0c */ /* 0x040fe40000706670 */
[----:B------:R-:W-:Y:S01]  /*eff0*/  ISETP.NE.AND P3, PT, R49, RZ, PT ;  /* 0x000000ff3100720c */ /* 0x000fe20003f65270 */
[----:B------:R-:W-:Y:S10]  /*f000*/  SHFL.IDX PT, R8, R11, 0x2, 0x181f ;  /* 0x00581f000b087f89 */ /* 0x000ff400000e0000 */
[C---:B------:R-:W-:Y:S01]  /*f010*/  @!P0 IMAD.SHL.U32 R2, R16.reuse, 0x2, RZ ;  /* 0x0000000210028824 */ /* 0x040fe200078e00ff */
[----:B------:R-:W-:-:S04]  /*f020*/  @!P0 SHF.L.U64.HI R5, R16, 0x1, R39 ;  /* 0x0000000110058819 */ /* 0x000fc80000010227 */
[----:B-1----:R-:W-:-:S05]  /*f030*/  @!P0 IADD3 R6, P1, R6, R2, RZ ;  /* 0x0000000206068210 */ /* 0x002fca0007f3e0ff */
[----:B--2---:R-:W-:Y:S02]  /*f040*/  @!P0 IMAD.X R7, R4, 0x1, R5, P1 ;  /* 0x0000000104078824 */ /* 0x004fe400008e0605 */
[----:B------:R-:W1:Y:S01]  /*f050*/  SHFL.IDX PT, R4, R12, 0x2, 0x181f ;  /* 0x00581f000c047f89 */ /* 0x000e6200000e0000 */
[----:B------:R-:W-:Y:S01]  /*f060*/  CS2R R62, SRZ ;  /* 0x00000000003e7805 */ /* 0x000fe2000001ff00 */
[----:B------:R-:W-:Y:S02]  /*f070*/  CS2R R60, SRZ ;  /* 0x00000000003c7805 */ /* 0x000fe4000001ff00 */
[----:B------:R2:W3:Y:S01]  /*f080*/  @!P0 LD.E.128 R56, [R6.64] ;  /* 0x0000001c06388980 */ /* 0x0004e2000c101d00 */
[----:B-1----:R-:W-:-:S05]  /*f090*/  @!P0 IADD3 R4, P1, R4, R2, RZ ;  /* 0x0000000204048210 */ /* 0x002fca0007f3e0ff */
[----:B------:R-:W-:-:S05]  /*f0a0*/  @!P0 IMAD.X R5, R8, 0x1, R5, P1 ;  /* 0x0000000108058824 */ /* 0x000fca00008e0605 */
[----:B------:R1:W4:Y:S01]  /*f0b0*/  @!P0 LD.E.128 R60, [R4.64] ;  /* 0x0000001c043c8980 */ /* 0x000322000c101d00 */
[----:B--2--5:R-:W-:Y:S02]  /*f0c0*/  IMAD.MOV.U32 R6, RZ, RZ, R46 ;  /* 0x000000ffff067224 */ /* 0x024fe400078e002e */
[----:B------:R-:W-:-:S03]  /*f0d0*/  IMAD.MOV.U32 R2, RZ, RZ, R45 ;  /* 0x000000ffff027224 */ /* 0x000fc600078e002d */
[----:B------:R-:W-:Y:S01]  /*f0e0*/  PRMT R108, R108, 0x5410, R6 ;  /* 0x000054106c6c7816 */ /* 0x000fe20000000006 */
[----:B------:R-:W-:Y:S01]  /*f0f0*/  IMAD.MOV.U32 R6, RZ, RZ, R42 ;  /* 0x000000ffff067224 */ /* 0x000fe200078e002a */
[----:B------:R-:W-:Y:S01]  /*f100*/  PRMT R55, R55, 0x5410, R2 ;  /* 0x0000541037377816 */ /* 0x000fe20000000002 */
[----:B------:R-:W-:-:S03]  /*f110*/  IMAD.MOV.U32 R2, RZ, RZ, R41 ;  /* 0x000000ffff027224 */ /* 0x000fc600078e0029 */
[----:B------:R-:W-:Y:S02]  /*f120*/  PRMT R108, R6, 0x7610, R108 ;  /* 0x00007610066c7816 */ /* 0x000fe4000000006c */
        /* <DEDUP_REMOVED lines=9> */
[----:B------:R1:W2:Y:S01]  /*f1c0*/  SHFL.IDX PT, R9, R13, 0x3, 0x181f ;  /* 0x00781f000d097f89 */ /* 0x0002a200000e0000 */
[----:B------:R-:W-:Y:S03]  /*f1d0*/  BSSY B0, `(.L_x_1765) ;  /* 0x0000025000007945 */ /* 0x000fe60003800000 */
[----:B------:R1:W1:Y:S01]  /*f1e0*/  SHFL.IDX PT, R7, R14, 0x3, 0x181f ;  /* 0x00781f000e077f89 */ /* 0x00026200000e0000 */
[----:B------:R-:W-:-:S03]  /*f1f0*/  CS2R R70, SRZ ;  /* 0x0000000000467805 */ /* 0x000fc6000001ff00 */
[----:B------:R1:W1:Y:S01]  /*f200*/  SHFL.IDX PT, R10, R11, 0x3, 0x181f ;  /* 0x00781f000b0a7f89 */ /* 0x00026200000e0000 */
[----:B------:R-:W-:-:S03]  /*f210*/  CS2R R68, SRZ ;  /* 0x0000000000447805 */ /* 0x000fc6000001ff00 */
[----:B------:R1:W1:Y:S01]  /*f220*/  SHFL.IDX PT, R8, R12, 0x3, 0x181f ;  /* 0x00781f000c087f89 */ /* 0x00026200000e0000 */
[----:B------:R-:W-:Y:S01]  /*f230*/  CS2R R66, SRZ ;  /* 0x0000000000427805 */ /* 0x000fe2000001ff00 */
[----:B------:R-:W-:Y:S01]  /*f240*/  CS2R R64, SRZ ;  /* 0x0000000000407805 */ /* 0x000fe2000001ff00 */
[----:B---3--:R-:W-:Y:S02]  /*f250*/  IMAD.MOV.U32 R6, RZ, RZ, R58 ;  /* 0x000000ffff067224 */ /* 0x008fe400078e003a */
[----:B------:R-:W-:Y:S02]  /*f260*/  IMAD.MOV.U32 R5, RZ, RZ, R59 ;  /* 0x000000ffff057224 */ /* 0x000fe400078e003b */
[----:B------:R-:W-:Y:S02]  /*f270*/  IMAD.MOV.U32 R4, RZ, RZ, R56 ;  /* 0x000000ffff047224 */ /* 0x000fe400078e0038 */
[----:B------:R-:W-:Y:S01]  /*f280*/  IMAD.MOV.U32 R2, RZ, RZ, R57 ;  /* 0x000000ffff027224 */ /* 0x000fe200078e0039 */
[----:B------:R-:W-:-:S02]  /*f290*/  PRMT R112, R112, 0x5410, R6 ;  /* 0x0000541070707816 */ /* 0x000fc40000000006 */
[----:B------:R-:W-:Y:S02]  /*f2a0*/  PRMT R110, R110, 0x5410, R5 ;  /* 0x000054106e6e7816 */ /* 0x000fe40000000005 */
[----:B------:R-:W-:Y:S02]  /*f2b0*/  PRMT R111, R111, 0x5410, R4 ;  /* 0x000054106f6f7816 */ /* 0x000fe40000000004 */
[----:B------:R-:W-:Y:S01]  /*f2c0*/  PRMT R109, R109, 0x5410, R2 ;  /* 0x000054106d6d7816 */ /* 0x000fe20000000002 */
[----:B----4-:R-:W-:Y:S02]  /*f2d0*/  IMAD.MOV.U32 R6, RZ, RZ, R62 ;  /* 0x000000ffff067224 */ /* 0x010fe400078e003e */
[----:B------:R-:W-:Y:S02]  /*f2e0*/  IMAD.MOV.U32 R5, RZ, RZ, R63 ;  /* 0x000000ffff057224 */ /* 0x000fe400078e003f */
[----:B------:R-:W-:Y:S02]  /*f2f0*/  IMAD.MOV.U32 R4, RZ, RZ, R60 ;  /* 0x000000ffff047224 */ /* 0x000fe400078e003c */
[----:B------:R-:W-:Y:S01]  /*f300*/  IMAD.MOV.U32 R2, RZ, RZ, R61 ;  /* 0x000000ffff027224 */ /* 0x000fe200078e003d */
[----:B------:R-:W-:-:S02]  /*f310*/  PRMT R112, R6, 0x7610, R112 ;  /* 0x0000761006707816 */ /* 0x000fc40000000070 */
[----:B------:R-:W-:Y:S02]  /*f320*/  PRMT R110, R5, 0x7610, R110 ;  /* 0x00007610056e7816 */ /* 0x000fe4000000006e */
[----:B------:R-:W-:Y:S02]  /*f330*/  PRMT R111, R4, 0x7610, R111 ;  /* 0x00007610046f7816 */ /* 0x000fe4000000006f */
[----:B------:R-:W-:Y:S01]  /*f340*/  PRMT R109, R2, 0x7610, R109 ;  /* 0x00007610026d7816 */ /* 0x000fe2000000006d */
[----:B------:R-:W-:Y:S05]  /*f350*/  @P3 BRA `(.L_x_1766) ;  /* 0x000000c000003947 */ /* 0x000fea0003800000 */
[----:B-12---:R-:W-:Y:S01]  /*f360*/  CS2R R68, SRZ ;  /* 0x0000000000447805 */ /* 0x006fe2000001ff00 */
        /* <DEDUP_REMOVED lines=11> */
.L_x_1766:
[----:B-12---:R-:W-:Y:S05]  /*f420*/  BSYNC B0 ;  /* 0x0000000000007941 */ /* 0x006fea0003800000 */
.L_x_1765:
[----:B------:R-:W1:Y:S01]  /*f430*/  SHFL.IDX PT, R6, R14, 0x4, 0x181f ;  /* 0x00981f000e067f89 */ /* 0x000e6200000e0000 */
[----:B------:R-:W-:Y:S01]  /*f440*/  ISETP.NE.AND P0, PT, R52, RZ, PT ;  /* 0x000000ff3400720c */ /* 0x000fe20003f05270 */
[----:B------:R-:W-:Y:S01]  /*f450*/  CS2R R82, SRZ ;  /* 0x0000000000527805 */ /* 0x000fe2000001ff00 */
[----:B------:R-:W-:Y:S01]  /*f460*/  CS2R R80, SRZ ;  /* 0x0000000000507805 */ /* 0x000fe2000001ff00 */
[----:B------:R-:W2:Y:S01]  /*f470*/  SHFL.IDX PT, R4, R13, 0x4, 0x181f ;  /* 0x00981f000d047f89 */ /* 0x000ea200000e0000 */
[----:B------:R-:W-:Y:S02]  /*f480*/  ISETP.GE.OR P0, PT, R16, c[0x0][0x27c], P0 ;  /* 0x00009f0010007a0c */ /* 0x000fe40000706670 */
        /* <DEDUP_REMOVED lines=67> */
.L_x_1768:
[----:B-12---:R-:W-:Y:S05]  /*f8c0*/  BSYNC B0 ;  /* 0x0000000000007941 */ /* 0x006fea0003800000 */
.L_x_1767:
[----:B------:R-:W1:Y:S01]  /*f8d0*/  SHFL.IDX PT, R6, R14, 0x6, 0x181f ;  /* 0x00d81f000e067f89 */ /* 0x000e6200000e0000 */
[----:B------:R-:W-:Y:S01]  /*f8e0*/  ISETP.NE.AND P0, PT, R78, RZ, PT ;  /* 0x000000ff4e00720c */ /* 0x000fe20003f05270 */
[----:B------:R-:W-:Y:S01]  /*f8f0*/  CS2R R102, SRZ ;  /* 0x0000000000667805 */ /* 0x000fe2000001ff00 */
[----:B------:R-:W-:Y:S01]  /*f900*/  CS2R R100, SRZ ;  /* 0x0000000000647805 */ /* 0x000fe2000001ff00 */
[----:B------:R-:W2:Y:S01]  /*f910*/  SHFL.IDX PT, R7, R13, 0x6, 0x181f ;  /* 0x00d81f000d077f89 */ /* 0x000ea200000e0000 */
[----:B------:R-:W-:-:S03]  /*f920*/  ISETP.GE.OR P0, PT, R16, c[0x0][0x27c], P0 ;  /* 0x00009f0010007a0c */ /* 0x000fc60000706670 */
[----:B------:R-:W3:Y:S04]  /*f930*/  SHFL.IDX PT, R4, R12, 0x6, 0x181f ;  /* 0x00d81f000c047f89 */ /* 0x000ee800000e0000 */
[----:B------:R-:W4:Y:S06]  /*f940*/  SHFL.IDX PT, R8, R11, 0x6, 0x181f ;  /* 0x00d81f000b087f89 */ /* 0x000f2c00000e0000 */
        /* <DEDUP_REMOVED lines=12> */
[----:B------:R-:W-:Y:S01]  /*fa10*/  CS2R R106, SRZ ;  /* 0x00000000006a7805 */ /* 0x000fe2000001ff00 */
[----:B------:R2:W2:Y:S01]  /*fa20*/  SHFL.IDX PT, R10, R13, 0x7, 0x181f ;  /* 0x00f81f000d0a7f89 */ /* 0x0004a200000e0000 */
[----:B------:R-:W-:Y:S01]  /*fa30*/  CS2R R104, SRZ ;  /* 0x0000000000687805 */ /* 0x000fe2000001ff00 */
[----:B------:R-:W-:Y:S01]  /*fa40*/  PRMT R78, R78, 0x5410, R2 ;  /* 0x000054104e4e7816 */ /* 0x000fe20000000002 */
[----:B------:R-:W-:Y:S01]  /*fa50*/  IMAD.MOV.U32 R2, RZ, RZ, R73 ;  /* 0x000000ffff027224 */ /* 0x000fe200078e0049 */
[----:B------:R2:W2:Y:S01]  /*fa60*/  SHFL.IDX PT, R8, R12, 0x7, 0x181f ;  /* 0x00f81f000c087f89 */ /* 0x0004a200000e0000 */
[----:B------:R-:W-:Y:S01]  /*fa70*/  CS2R R94, SRZ ;  /* 0x00000000005e7805 */ /* 0x000fe2000001ff00 */
[----:B------:R-:W-:-:S02]  /*fa80*/  CS2R R92, SRZ ;  /* 0x00000000005c7805 */ /* 0x000fc4000001ff00 */
[----:B------:R-:W-:Y:S01]  /*fa90*/  PRMT R78, R2, 0x7610, R78 ;  /* 0x00007610024e7816 */ /* 0x000fe2000000004e */
[----:B------:R2:W2:Y:S01]  /*faa0*/  SHFL.IDX PT, R9, R11, 0x7, 0x181f ;  /* 0x00f81f000b097f89 */ /* 0x0004a200000e0000 */
[----:B-1----:R-:W-:-:S03]  /*fab0*/  IMAD.MOV.U32 R6, RZ, RZ, R90 ;  /* 0x000000ffff067224 */ /* 0x002fc600078e005a */
[----:B------:R1:W1:Y:S02]  /*fac0*/  SHFL.IDX PT, R7, R14, 0x7, 0x181f ;  /* 0x00f81f000e077f89 */ /* 0x00026400000e0000 */
[----:B------:R-:W-:Y:S01]  /*fad0*/  PRMT R123, R123, 0x5410, R6 ;  /* 0x000054107b7b7816 */ /* 0x000fe20000000006 */
[----:B------:R-:W-:Y:S02]  /*fae0*/  IMAD.MOV.U32 R6, RZ, RZ, R74 ;  /* 0x000000ffff067224 */ /* 0x000fe400078e004a */
[----:B---3--:R-:W-:Y:S02]  /*faf0*/  IMAD.MOV.U32 R5, RZ, RZ, R91 ;  /* 0x000000ffff057224 */ /* 0x008fe400078e005b */
[----:B------:R-:W-:Y:S01]  /*fb00*/  IMAD.MOV.U32 R4, RZ, RZ, R88 ;  /* 0x000000ffff047224 */ /* 0x000fe200078e0058 */
[----:B------:R-:W-:Y:S02]  /*fb10*/  PRMT R123, R6, 0x7610, R123 ;  /* 0x00007610067b7816 */ /* 0x000fe4000000007b */
        /* <DEDUP_REMOVED lines=35> */
.L_x_1770:
[----:B-1----:R-:W-:Y:S05]  /*fd50*/  BSYNC B0 ;  /* 0x0000000000007941 */ /* 0x002fea0003800000 */
.L_x_1769:
[----:B------:R-:W-:Y:S01]  /*fd60*/  UIADD3 UR4, -UR18, UR20, URZ ;  /* 0x0000001412047290 */ /* 0x000fe2000fffe13f */
[----:B-----5:R-:W-:Y:S01]  /*fd70*/  IMAD.MOV.U32 R2, RZ, RZ, R106 ;  /* 0x000000ffff027224 */ /* 0x020fe200078e006a */
[----:B------:R-:W-:-:S04]  /*fd80*/  DEPBAR.LE SB0, 0x1 ;  /* 0x000080400000791a */ /* 0x000fc80000000000 */
[----:B------:R-:W-:Y:S01]  /*fd90*/  UISETP.LT.AND UP0, UPT, UR4, 0x80, UPT ;  /* 0x000000800400788c */ /* 0x000fe2000bf01270 */
[----:B------:R-:W-:Y:S01]  /*fda0*/  PRMT R131, R131, 0x5410, R2 ;  /* 0x0000541083837816 */ /* 0x000fe20000000002 */
[----:B------:R-:W-:Y:S01]  /*fdb0*/  IMAD.MOV.U32 R5, RZ, RZ, R107 ;  /* 0x000000ffff057224 */ /* 0x000fe200078e006b */
[----:B------:R-:W-:Y:S01]  /*fdc0*/  MOV R6, R94 ;  /* 0x0000005e00067202 */ /* 0x000fe20000000f00 */
[----:B------:R-:W-:Y:S01]  /*fdd0*/  USEL UR4, UR4, 0x80, UP0 ;  /* 0x0000008004047887 */ /* 0x000fe20008000000 */
[----:B------:R-:W-:Y:S01]  /*fde0*/  IMAD.MOV.U32 R4, RZ, RZ, R104 ;  /* 0x000000ffff047224 */ /* 0x000fe200078e0068 */
[----:B------:R-:W-:Y:S01]  /*fdf0*/  BSSY B0, `(.L_x_1771) ;  /* 0x000006c000007945 */ /* 0x000fe20003800000 */
[----:B------:R-:W-:Y:S01]  /*fe00*/  IMAD.MOV.U32 R2, RZ, RZ, R105 ;  /* 0x000000ffff027224 */ /* 0x000fe200078e0069 */
[----:B------:R-:W-:Y:S01]  /*fe10*/  PRMT R131, R6, 0x7610, R131 ;  /* 0x0000761006837816 */ /* 0x000fe20000000083 */
[----:B------:R-:W-:Y:S01]  /*fe20*/  BAR.SYNC.DEFER_BLOCKING 0x0 ;  /* 0x0000000000007b1d */ /* 0x000fe20000010000 */
[----:B------:R-:W-:-:S02]  /*fe30*/  ISETP.GE.OR P0, PT, R76, UR4, P2 ;  /* 0x000000044c007c0c */ /* 0x000fc40009706670 */
[----:B------:R-:W-:Y:S01]  /*fe40*/  PRMT R129, R5, 0x5410, R2 ;  /* 0x0000541005817816 */ /* 0x000fe20000000002 */
[----:B------:R-:W-:Y:S01]  /*fe50*/  IMAD.MOV.U32 R5, RZ, RZ, R95 ;  /* 0x000000ffff057224 */ /* 0x000fe200078e005f */
[----:B------:R-:W-:Y:S01]  /*fe60*/  PRMT R130, R130, 0x5410, R4 ;  /* 0x0000541082827816 */ /* 0x000fe20000000004 */
[----:B------:R-:W-:Y:S01]  /*fe70*/  IMAD.MOV.U32 R4, RZ, RZ, R92 ;  /* 0x000000ffff047224 */ /* 0x000fe200078e005c */
[----:B------:R-:W-:-:S04]  /*fe80*/  MOV R2, R93 ;  /* 0x0000005d00027202 */ /* 0x000fc80000000f00 */
[----:B------:R-:W-:Y:S02]  /*fe90*/  PRMT R128, R5, 0x5410, R2 ;  /* 0x0000541005807816 */ /* 0x000fe40000000002 */
[----:B------:R-:W-:Y:S01]  /*fea0*/  PRMT R130, R4, 0x7610, R130 ;  /* 0x0000761004827816 */ /* 0x000fe20000000082 */
[----:B------:R-:W-:Y:S05]  /*feb0*/  @P0 BRA `(.L_x_1772) ;  /* 0x000005f000000947 */ /* 0x000fea0003800000 */
[----:B------:R-:W-:Y:S01]  /*fec0*/  MOV R2, c[0x0][0x27c] ;  /* 0x00009f0000027a02 */ /* 0x000fe20000000f00 */
[----:B------:R-:W-:Y:S01]  /*fed0*/  HADD2.F32 R14, -RZ, R28.H1_H1 ;  /* 0x3000001cff0e7230 */ /* 0x000fe20000004100 */
[--C-:B------:R-:W-:Y:S02]  /*fee0*/  SHF.R.U64 R50, R24, 0x10, R25.reuse ;  /* 0x0000001018327819 */ /* 0x100fe40000001219 */
[----:B------:R-:W-:Y:S02]  /*fef0*/  LEA.HI R2, R2, R53, RZ, 0x1d ;  /* 0x0000003502027211 */ /* 0x000fe400078fe8ff */
[----:B------:R-:W-:Y:S02]  /*ff00*/  SHF.R.U32.HI R17, RZ, 0x10, R25 ;  /* 0x00000010ff117819 */ /* 0x000fe40000011619 */
[----:B------:R-:W-:-:S02]  /*ff10*/  SHF.R.S32.HI R5, RZ, 0x1f, R2 ;  /* 0x0000001fff057819 */ /* 0x000fc40000011402 */
[----:B------:R-:W-:Y:S01]  /*ff20*/  SHF.L.U32 R4, R2, 0x3, RZ ;  /* 0x0000000302047819 */ /* 0x000fe200000006ff */
[----:B------:R-:W-:Y:S01]  /*ff30*/  HADD2.F32 R54, -RZ, R17.H0_H0 ;  /* 0x20000011ff367230 */ /* 0x000fe20000004100 */
[----:B------:R-:W-:Y:S02]  /*ff40*/  LEA.HI R2, R5, R2, RZ, 0x3 ;  /* 0x0000000205027211 */ /* 0x000fe400078f18ff */
[----:B------:R-:W-:Y:S02]  /*ff50*/  LOP3.LUT R4, R19, 0x38, R4, 0xf8, !PT ;  /* 0x0000003813047812 */ /* 0x000fe400078ef804 */
[----:B------:R-:W-:Y:S02]  /*ff60*/  SHF.L.U32 R2, R2, 0xa, RZ ;  /* 0x0000000a02027819 */ /* 0x000fe400000006ff */
[----:B------:R-:W-:Y:S02]  /*ff70*/  LOP3.LUT R8, R4, R30, RZ, 0x3c, !PT ;  /* 0x0000001e04087212 */ /* 0x000fe400078e3cff */
[----:B------:R-:W-:Y:S01]  /*ff80*/  LOP3.LUT R2, R2, 0x7fffe000, RZ, 0xc0, !PT ;  /* 0x7fffe00002027812 */ /* 0x000fe200078ec0ff */
[----:B------:R-:W1:Y:S01]  /*ff90*/  LDS.128 R4, [R36+0x8100] ;  /* 0x0081000024047984 */ /* 0x000e620000000c00 */
[----:B------:R-:W-:-:S02]  /*ffa0*/  SHF.R.U32.HI R13, RZ, 0x10, R21 ;  /* 0x00000010ff0d7819 */ /* 0x000fc40000011615 */
[----:B------:R-:W-:Y:S02]  /*ffb0*/  IADD3 R2, R8, R2, R29 ;  /* 0x0000000208027210 */ /* 0x000fe40007ffe01d */
[----:B------:R-:W-:Y:S02]  /*ffc0*/  SHF.R.U64 R37, R20, 0x10, R21 ;  /* 0x0000001014257819 */ /* 0x000fe40000001215 */
[----:B------:R-:W-:Y:S01]  /*ffd0*/  SHF.L.U32 R35, R2, 0x1, RZ ;  /* 0x0000000102237819 */ /* 0x000fe200000006ff */
[----:B------:R-:W-:Y:S01]  /*ffe0*/  HADD2.F32 R2, -RZ, R15.H0_H0 ;  /* 0x2000000fff027230 */ /* 0x000fe20000004100 */
[--C-:B------:R-:W-:Y:S02]  /*fff0*/  SHF.R.U64 R49, R26, 0x10, R27.reuse ;  /* 0x000000101a317819 */ /* 0x100fe4000000121b */
[----:B------:R-:W-:Y:S01]  /*10000*/  SHF.R.U32.HI R25, RZ, 0x10, R27 ;  /* 0x00000010ff197819 */ /* 0x000fe2000001161b */
[----:B------:R-:W2:Y:S01]  /*10010*/  LDS.128 R8, [R35+0x8100] ;  /* 0x0081000023087984 */ /* 0x000ea20000000c00 */
[----:B------:R-:W-:-:S02]  /*10020*/  SHF.R.U64 R33, R22, 0x10, R23 ;  /* 0x0000001016217819 */ /* 0x000fc40000001217 */
[----:B------:R-:W-:Y:S01]  /*10030*/  SHF.R.U32.HI R18, RZ, 0x10, R23 ;  /* 0x00000010ff127819 */ /* 0x000fe20000011617 */
[----:B------:R-:W-:Y:S02]  /*10040*/  HADD2.F32 R52, -RZ, R25.H0_H0 ;  /* 0x20000019ff347230 */ /* 0x000fe40000004100 */
[--C-:B-1----:R-:W-:Y:S02]  /*10050*/  HADD2.F32 R20, -RZ, R5.reuse.H0_H0 ;  /* 0x20000005ff147230 */ /* 0x102fe40000004100 */
[----:B------:R-:W-:Y:S02]  /*10060*/  HADD2.F32 R19, -RZ, R5.H1_H1 ;  /* 0x30000005ff137230 */ /* 0x000fe40000004100 */
[--C-:B------:R-:W-:Y:S02]  /*10070*/  HADD2.F32 R24, -RZ, R4.reuse.H0_H0 ;  /* 0x20000004ff187230 */ /* 0x100fe40000004100 */
[----:B------:R-:W-:Y:S02]  /*10080*/  HADD2.F32 R27, -RZ, R4.H1_H1 ;  /* 0x30000004ff1b7230 */ /* 0x000fe40000004100 */
[----:B------:R-:W-:-:S02]  /*10090*/  HADD2.F32 R22, -RZ, R7.H0_H0 ;  /* 0x20000007ff167230 */ /* 0x000fc40000004100 */
[----:B------:R-:W-:Y:S01]  /*100a0*/  HADD2.F32 R21, -RZ, R7.H1_H1 ;  /* 0x30000007ff157230 */ /* 0x000fe20000004100 */
[-C--:B------:R-:W-:Y:S01]  /*100b0*/  FMUL.FTZ R7, R20, R2.reuse ;  /* 0x0000000214077220 */ /* 0x080fe20000410000 */
[--C-:B--2---:R-:W-:Y:S02]  /*100c0*/  HADD2.F32 R4, -RZ, R9.reuse.H0_H0 ;  /* 0x20000009ff047230 */ /* 0x104fe40000004100 */
[----:B------:R-:W-:Y:S02]  /*100d0*/  HADD2.F32 R5, -RZ, R9.H1_H1 ;  /* 0x30000009ff057230 */ /* 0x000fe40000004100 */
[--C-:B------:R-:W-:Y:S01]  /*100e0*/  HADD2.F32 R9, -RZ, R8.reuse.H0_H0 ;  /* 0x20000008ff097230 */ /* 0x100fe20000004100 */
[C---:B------:R-:W-:Y:S01]  /*100f0*/  FMUL.FTZ R30, R4.reuse, R2 ;  /* 0x00000002041e7220 */ /* 0x040fe20000410000 */
[----:B------:R-:W-:Y:S01]  /*10100*/  HADD2.F32 R16, -RZ, R8.H1_H1 ;  /* 0x30000008ff107230 */ /* 0x000fe20000004100 */
[----:B------:R-:W-:Y:S01]  /*10110*/  FFMA.FTZ R48, R4, R14, R7 ;  /* 0x0000000e04307223 */ /* 0x000fe20000010007 */
[----:B------:R-:W-:-:S02]  /*10120*/  HADD2.F32 R8, -RZ, R13.H0_H0 ;  /* 0x2000000dff087230 */ /* 0x000fc40000004100 */
[--C-:B------:R-:W-:Y:S02]  /*10130*/  HADD2.F32 R23, -RZ, R6.reuse.H0_H0 ;  /* 0x20000006ff177230 */ /* 0x100fe40000004100 */
[----:B------:R-:W-:Y:S01]  /*10140*/  HADD2.F32 R26, -RZ, R6.H1_H1 ;  /* 0x30000006ff1a7230 */ /* 0x000fe20000004100 */
[-C--:B------:R-:W-:Y:S01]  /*10150*/  FMUL.FTZ R2, R19, R8.reuse ;  /* 0x0000000813027220 */ /* 0x080fe20000410000 */
[----:B------:R-:W-:Y:S01]  /*10160*/  HADD2.F32 R6, -RZ, R28.H0_H0 ;  /* 0x2000001cff067230 */ /* 0x000fe20000004100 */
[C---:B------:R-:W-:Y:S01]  /*10170*/  FMUL.FTZ R29, R5.reuse, R8 ;  /* 0x00000008051d7220 */ /* 0x040fe20000410000 */
[--C-:B------:R-:W-:Y:S01]  /*10180*/  HADD2.F32 R4, -RZ, R31.reuse.H1_H1 ;  /* 0x3000001fff047230 */ /* 0x100fe20000004100 */
[----:B------:R-:W-:Y:S01]  /*10190*/  FFMA.FTZ R34, R5, R54, R2 ;  /* 0x0000003605227223 */ /* 0x000fe20000010002 */
[----:B------:R-:W-:Y:S01]  /*101a0*/  HADD2.F32 R13, -RZ, R31.H0_H0 ;  /* 0x2000001fff0d7230 */ /* 0x000fe20000004100 */
[-C--:B------:R-:W-:Y:S01]  /*101b0*/  FMUL.FTZ R7, R24, R6.reuse ;  /* 0x0000000618077220 */ /* 0x080fe20000410000 */
[----:B------:R-:W-:Y:S01]  /*101c0*/  HADD2.F32 R2, -RZ, R32.H0_H0 ;  /* 0x20000020ff027230 */ /* 0x000fe20000004100 */
[----:B------:R-:W-:Y:S01]  /*101d0*/  FMUL.FTZ R28, R9, R6 ;  /* 0x00000006091c7220 */ /* 0x000fe20000410000 */
[--C-:B------:R-:W-:Y:S01]  /*101e0*/  HADD2.F32 R12, -RZ, R10.reuse.H0_H0 ;  /* 0x2000000aff0c7230 */ /* 0x100fe20000004100 */
[----:B------:R-:W-:Y:S01]  /*101f0*/  FMUL.FTZ R6, R23, R4 ;  /* 0x0000000417067220 */ /* 0x000fe20000410000 */
[----:B------:R-:W-:Y:S01]  /*10200*/  HADD2.F32 R8, -RZ, R51.H0_H0 ;  /* 0x20000033ff087230 */ /* 0x000fe20000004100 */
[-C--:B------:R-:W-:Y:S01]  /*10210*/  FFMA.FTZ R31, R9, R13.reuse, R7 ;  /* 0x0000000d091f7223 */ /* 0x080fe20000010007 */
[----:B------:R-:W-:Y:S01]  /*10220*/  HADD2.F32 R15, -RZ, R10.H1_H1 ;  /* 0x3000000aff0f7230 */ /* 0x000fe20000004100 */
[----:B------:R-:W-:Y:S01]  /*10230*/  FMUL.FTZ R5, R22, R2 ;  /* 0x0000000216057220 */ /* 0x000fe20000410000 */
[----:B------:R-:W-:Y:S01]  /*10240*/  HADD2.F32 R10, -RZ, R11.H0_H0 ;  /* 0x2000000bff0a7230 */ /* 0x000fe20000004100 */
[----:B------:R-:W-:Y:S01]  /*10250*/  FFMA.FTZ R13, R24, R13, -R28 ;  /* 0x0000000d180d7223 */ /* 0x000fe2000001081c */
[----:B------:R-:W-:Y:S01]  /*10260*/  HADD2.F32 R7, -RZ, R32.H1_H1 ;  /* 0x30000020ff077230 */ /* 0x000fe20000004100 */
[----:B------:R-:W-:Y:S01]  /*10270*/  FFMA.FTZ R32, R12, R8, R6 ;  /* 0x000000080c207223 */ /* 0x000fe20000010006 */
[----:B------:R-:W-:Y:S01]  /*10280*/  HADD2.F32 R51, -RZ, R18.H0_H0 ;  /* 0x20000012ff337230 */ /* 0x000fe20000004100 */
[C---:B------:R-:W-:Y:S01]  /*10290*/  FMUL.FTZ R9, R10.reuse, R2 ;  /* 0x000000020a097220 */ /* 0x040fe20000410000 */
[----:B------:R-:W-:Y:S01]  /*102a0*/  HADD2.F32 R6, -RZ, R37.H0_H0 ;  /* 0x20000025ff067230 */ /* 0x000fe20000004100 */
[----:B------:R-:W-:Y:S01]  /*102b0*/  FFMA.FTZ R17, R10, R7, R5 ;  /* 0x000000070a117223 */ /* 0x000fe20000010005 */
[----:B------:R-:W-:Y:S01]  /*102c0*/  HADD2.F32 R11, -RZ, R11.H1_H1 ;  /* 0x3000000bff0b7230 */ /* 0x000fe20000004100 */
[-C--:B------:R-:W-:Y:S01]  /*102d0*/  FMUL.FTZ R2, R21, R51.reuse ;  /* 0x0000003315027220 */ /* 0x080fe20000410000 */
[----:B------:R-:W-:Y:S01]  /*102e0*/  HADD2.F32 R10, -RZ, R33.H0_H0 ;  /* 0x20000021ff0a7230 */ /* 0x000fe20000004100 */
[----:B------:R-:W-:Y:S01]  /*102f0*/  FMUL.FTZ R18, R12, R4 ;  /* 0x000000040c127220 */ /* 0x000fe20000410000 */
[----:B------:R-:W-:Y:S01]  /*10300*/  HADD2.F32 R37, -RZ, R50.H0_H0 ;  /* 0x20000032ff257230 */ /* 0x000fe20000004100 */
[----:B------:R-:W-:Y:S01]  /*10310*/  FMUL.FTZ R4, R27, R6 ;  /* 0x000000061b047220 */ /* 0x000fe20000410000 */
[----:B------:R-:W-:Y:S01]  /*10320*/  HADD2.F32 R33, -RZ, R49.H0_H0 ;  /* 0x20000031ff217230 */ /* 0x000fe20000004100 */
[----:B------:R-:W-:-:S02]  /*10330*/  FMUL.FTZ R5, R11, R51 ;  /* 0x000000330b057220 */ /* 0x000fc40000410000 */
[----:B------:R-:W-:Y:S02]  /*10340*/  FFMA.FTZ R11, R11, R52, R2 ;  /* 0x000000340b0b7223 */ /* 0x000fe40000010002 */
[----:B------:R-:W-:Y:S02]  /*10350*/  FMUL.FTZ R2, R26, R10 ;  /* 0x0000000a1a027220 */ /* 0x000fe40000410000 */
[C---:B------:R-:W-:Y:S01]  /*10360*/  FMUL.FTZ R6, R16.reuse, R6 ;  /* 0x0000000610067220 */ /* 0x040fe20000410000 */
[----:B------:R-:W-:Y:S01]  /*10370*/  F2FP.PACK_AB R11, R11, R17 ;  /* 0x000000110b0b723e */ /* 0x000fe200000000ff */
[----:B------:R-:W-:Y:S02]  /*10380*/  FFMA.FTZ R16, R16, R37, R4 ;  /* 0x0000002510107223 */ /* 0x000fe40000010004 */
[C---:B------:R-:W-:Y:S02]  /*10390*/  FMUL.FTZ R4, R15.reuse, R10 ;  /* 0x0000000a0f047220 */ /* 0x040fe40000410000 */
[----:B------:R-:W-:-:S02]  /*103a0*/  FFMA.FTZ R25, R15, R33, R2 ;  /* 0x000000210f197223 */ /* 0x000fc40000010002 */
        /* <DEDUP_REMOVED lines=12> */
[----:B------:R-:W-:Y:S02]  /*10470*/  F2FP.PACK_AB R6, R6, R12 ;  /* 0x0000000c0606723e */ /* 0x000fe400000000ff */
[----:B------:R-:W-:-:S03]  /*10480*/  F2FP.PACK_AB R10, R25, R32 ;  /* 0x00000020190a723e */ /* 0x000fc600000000ff */
[----:B------:R1:W-:Y:S04]  /*10490*/  STS.128 [R36+0x8100], R4 ;  /* 0x0081000424007388 */ /* 0x0003e80000000c00 */
[----:B------:R1:W-:Y:S02]  /*104a0*/  STS.128 [R35+0x8100], R8 ;  /* 0x0081000823007388 */ /* 0x0003e40000000c00 */
.L_x_1772:
[----:B------:R-:W-:Y:S05]  /*104b0*/  BSYNC B0 ;  /* 0x0000000000007941 */ /* 0x000fea0003800000 */
.L_x_1771:
[----:B------:R-:W-:Y:S01]  /*104c0*/  IADD3 R2, R76, 0x10, RZ ;  /* 0x000000104c027810 */ /* 0x000fe20007ffe0ff */
[----:B------:R-:W-:Y:S03]  /*104d0*/  BSSY B0, `(.L_x_1773) ;  /* 0x000006c000007945 */ /* 0x000fe60003800000 */
[----:B------:R-:W-:-:S13]  /*104e0*/  ISETP.GE.OR P0, PT, R2, UR4, P2 ;  /* 0x0000000402007c0c */ /* 0x000fda0009706670 */
[----:B------:R-:W-:Y:S05]  /*104f0*/  @P0 BRA `(.L_x_1774) ;  /* 0x0000069000000947 */ /* 0x000fea0003800000 */
[----:B-1----:R-:W-:Y:S02]  /*10500*/  MOV R6, c[0x0][0x27c] ;  /* 0x00009f0000067a02 */ /* 0x002fe40000000f00 */
[----:B------:R-:W-:Y:S02]  /*10510*/  SHF.R.S32.HI R4, RZ, 0x1f, R2 ;  /* 0x0000001fff047819 */ /* 0x000fe40000011402 */
[----:B------:R-:W-:Y:S02]  /*10520*/  LEA.HI R6, R6, R53, RZ, 0x1d ;  /* 0x0000003506067211 */ /* 0x000fe400078fe8ff */
[----:B------:R-:W-:Y:S02]  /*10530*/  SHF.L.U32 R5, R2, 0x6, RZ ;  /* 0x0000000602057819 */ /* 0x000fe400000006ff */
[----:B------:R-:W-:Y:S02]  /*10540*/  LEA.HI R4, R4, R2, RZ, 0x3 ;  /* 0x0000000204047211 */ /* 0x000fe400078f18ff */
[----:B------:R-:W-:-:S02]  /*10550*/  SHF.R.S32.HI R9, RZ, 0x1f, R6 ;  /* 0x0000001fff097819 */ /* 0x000fc40000011406 */
        /* <DEDUP_REMOVED lines=9> */
[----:B------:R-:W-:Y:S02]  /*105f0*/  SHF.R.U64 R30, R40, 0x10, R41 ;  /* 0x00000010281e7819 */ /* 0x000fe40000001229 */
[----:B------:R-:W-:Y:S02]  /*10600*/  LOP3.LUT R8, R5, R8, R4, 0xf6, !PT ;  /* 0x0000000805087212 */ /* 0x000fe400078ef604 */
[----:B------:R-:W-:Y:S02]  /*10610*/  LOP3.LUT R4, R7, R4, RZ, 0x3c, !PT ;  /* 0x0000000407047212 */ /* 0x000fe400078e3cff */
[----:B------:R-:W-:Y:S02]  /*10620*/  LOP3.LUT R2, R2, 0x7fffe000, RZ, 0xc0, !PT ;  /* 0x7fffe00002027812 */ /* 0x000fe400078ec0ff */
[----:B------:R-:W-:Y:S02]  /*10630*/  SHF.L.U32 R36, R8, 0x1, RZ ;  /* 0x0000000108247819 */ /* 0x000fe400000006ff */
[----:B------:R-:W-:-:S02]  /*10640*/  IADD3 R2, R4, R2, R5 ;  /* 0x0000000204027210 */ /* 0x000fc40007ffe005 */
[----:B------:R-:W-:Y:S01]  /*10650*/  SHF.R.U32.HI R15, RZ, 0x10, R45 ;  /* 0x00000010ff0f7819 */ /* 0x000fe2000001162d */
[----:B------:R-:W1:Y:S01]  /*10660*/  LDS.128 R4, [R36+0x8100] ;  /* 0x0081000024047984 */ /* 0x000e620000000c00 */
[----:B------:R-:W-:Y:S02]  /*10670*/  SHF.L.U32 R33, R2, 0x1, RZ ;  /* 0x0000000102217819 */ /* 0x000fe400000006ff */
[----:B------:R-:W-:Y:S02]  /*10680*/  SHF.R.U32.HI R2, RZ, 0x10, R41 ;  /* 0x00000010ff027819 */ /* 0x000fe40000011629 */
[----:B------:R-:W-:Y:S01]  /*10690*/  SHF.R.U64 R44, R44, 0x10, R45 ;  /* 0x000000102c2c7819 */ /* 0x000fe2000000122d */
[----:B------:R-:W2:Y:S01]  /*106a0*/  LDS.128 R8, [R33+0x8100] ;  /* 0x0081000021087984 */ /* 0x000ea20000000c00 */
[----:B------:R-:W-:Y:S01]  /*106b0*/  HADD2.F32 R45, -RZ, R15.H0_H0 ;  /* 0x2000000fff2d7230 */ /* 0x000fe20000004100 */
[----:B------:R-:W-:Y:S01]  /*106c0*/  SHF.R.U32.HI R16, RZ, 0x10, R43 ;  /* 0x00000010ff107819 */ /* 0x000fe2000001162b */
[----:B------:R-:W-:Y:S01]  /*106d0*/  HADD2.F32 R18, -RZ, R2.H0_H0 ;  /* 0x20000002ff127230 */ /* 0x000fe20000004100 */
[----:B------:R-:W-:Y:S01]  /*106e0*/  SHF.R.U32.HI R17, RZ, 0x10, R47 ;  /* 0x00000010ff117819 */ /* 0x000fe2000001162f */
[----:B------:R-:W-:Y:S01]  /*106f0*/  HADD2.F32 R2, -RZ, R77.H0_H0 ;  /* 0x2000004dff027230 */ /* 0x000fe20000004100 */
[----:B------:R-:W-:Y:S01]  /*10700*/  SHF.R.U64 R35, R42, 0x10, R43 ;  /* 0x000000102a237819 */ /* 0x000fe2000000122b */
[----:B------:R-:W-:Y:S01]  /*10710*/  HADD2.F32 R15, -RZ, R16.H0_H0 ;  /* 0x20000010ff0f7230 */ /* 0x000fe20000004100 */
[----:B------:R-:W-:Y:S01]  /*10720*/  SHF.R.U64 R40, R46, 0x10, R47 ;  /* 0x000000102e287819 */ /* 0x000fe2000000122f */
[----:B------:R-:W-:-:S02]  /*10730*/  HADD2.F32 R43, -RZ, R17.H0_H0 ;  /* 0x20000011ff2b7230 */ /* 0x000fc40000004100 */
[----:B------:R-:W-:Y:S02]  /*10740*/  HADD2.F32 R42, -RZ, R44.H0_H0 ;  /* 0x2000002cff2a7230 */ /* 0x000fe40000004100 */
[--C-:B-1----:R-:W-:Y:S02]  /*10750*/  HADD2.F32 R24, -RZ, R4.reuse.H0_H0 ;  /* 0x20000004ff187230 */ /* 0x102fe40000004100 */
[----:B------:R-:W-:Y:S02]  /*10760*/  HADD2.F32 R26, -RZ, R4.H1_H1 ;  /* 0x30000004ff1a7230 */ /* 0x000fe40000004100 */
[----:B------:R-:W-:Y:S02]  /*10770*/  HADD2.F32 R20, -RZ, R5.H0_H0 ;  /* 0x20000005ff147230 */ /* 0x000fe40000004100 */
[----:B------:R-:W-:Y:S02]  /*10780*/  HADD2.F32 R4, -RZ, R55.H0_H0 ;  /* 0x20000037ff047230 */ /* 0x000fe40000004100 */
[----:B------:R-:W-:-:S02]  /*10790*/  HADD2.F32 R22, -RZ, R7.H0_H0 ;  /* 0x20000007ff167230 */ /* 0x000fc40000004100 */
[----:B------:R-:W-:Y:S02]  /*107a0*/  HADD2.F32 R21, -RZ, R7.H1_H1 ;  /* 0x30000007ff157230 */ /* 0x000fe40000004100 */
[--C-:B------:R-:W-:Y:S02]  /*107b0*/  HADD2.F32 R23, -RZ, R6.reuse.H0_H0 ;  /* 0x20000006ff177230 */ /* 0x100fe40000004100 */
[----:B------:R-:W-:Y:S02]  /*107c0*/  HADD2.F32 R25, -RZ, R6.H1_H1 ;  /* 0x30000006ff197230 */ /* 0x000fe40000004100 */
[--C-:B--2---:R-:W-:Y:S02]  /*107d0*/  HADD2.F32 R7, -RZ, R9.reuse.H0_H0 ;  /* 0x20000009ff077230 */ /* 0x104fe40000004100 */
[----:B------:R-:W-:Y:S02]  /*107e0*/  HADD2.F32 R6, -RZ, R9.H1_H1 ;  /* 0x30000009ff067230 */ /* 0x000fe40000004100 */
[--C-:B------:R-:W-:Y:S01]  /*107f0*/  HADD2.F32 R12, -RZ, R10.reuse.H0_H0 ;  /* 0x2000000aff0c7230 */ /* 0x100fe20000004100 */
[----:B------:R-:W-:Y:S01]  /*10800*/  FMUL.FTZ R34, R7, R4 ;  /* 0x0000000407227220 */ /* 0x000fe20000410000 */
[----:B------:R-:W-:Y:S01]  /*10810*/  HADD2.F32 R13, -RZ, R10.H1_H1 ;  /* 0x3000000aff0d7230 */ /* 0x000fe20000004100 */
[----:B------:R-:W-:Y:S01]  /*10820*/  FMUL.FTZ R31, R6, R18 ;  /* 0x00000012061f7220 */ /* 0x000fe20000410000 */
[----:B------:R-:W-:-:S02]  /*10830*/  HADD2.F32 R9, -RZ, R8.H0_H0 ;  /* 0x20000008ff097230 */ /* 0x000fc40000004100 */
[----:B------:R-:W-:Y:S01]  /*10840*/  HADD2.F32 R14, -RZ, R8.H1_H1 ;  /* 0x30000008ff0e7230 */ /* 0x000fe20000004100 */
[----:B------:R-:W-:Y:S01]  /*10850*/  FMUL.FTZ R8, R20, R4 ;  /* 0x0000000414087220 */ /* 0x000fe20000410000 */
[----:B------:R-:W-:Y:S01]  /*10860*/  HADD2.F32 R10, -RZ, R55.H1_H1 ;  /* 0x30000037ff0a7230 */ /* 0x000fe20000004100 */
[----:B------:R-:W-:Y:S01]  /*10870*/  FMUL.FTZ R4, R22, R2 ;  /* 0x0000000216047220 */ /* 0x000fe20000410000 */
[----:B------:R-:W-:Y:S02]  /*10880*/  HADD2.F32 R19, -RZ, R5.H1_H1 ;  /* 0x30000005ff137230 */ /* 0x000fe40000004100 */
[----:B------:R-:W-:Y:S01]  /*10890*/  HADD2.F32 R5, -RZ, R11.H0_H0 ;  /* 0x2000000bff057230 */ /* 0x000fe20000004100 */
[----:B------:R-:W-:Y:S01]  /*108a0*/  FFMA.FTZ R41, R7, R10, R8 ;  /* 0x0000000a07297223 */ /* 0x000fe20000010008 */
[----:B------:R-:W-:Y:S01]  /*108b0*/  HADD2.F32 R8, -RZ, R77.H1_H1 ;  /* 0x3000004dff087230 */ /* 0x000fe20000004100 */
[----:B------:R-:W-:Y:S01]  /*108c0*/  FMUL.FTZ R7, R19, R18 ;  /* 0x0000001213077220 */ /* 0x000fe20000410000 */
[----:B------:R-:W-:Y:S01]  /*108d0*/  HADD2.F32 R11, -RZ, R11.H1_H1 ;  /* 0x3000000bff0b7230 */ /* 0x000fe20000004100 */
[C---:B------:R-:W-:Y:S01]  /*108e0*/  FMUL.FTZ R27, R5.reuse, R2 ;  /* 0x00000002051b7220 */ /* 0x040fe20000410000 */
[----:B------:R-:W-:Y:S01]  /*108f0*/  HADD2.F32 R2, -RZ, R108.H0_H0 ;  /* 0x2000006cff027230 */ /* 0x000fe20000004100 */
[----:B------:R-:W-:Y:S01]  /*10900*/  FFMA.FTZ R32, R5, R8, R4 ;  /* 0x0000000805207223 */ /* 0x000fe20000010004 */
[--C-:B------:R-:W-:Y:S01]  /*10910*/  HADD2.F32 R4, -RZ, R79.reuse.H0_H0 ;  /* 0x2000004fff047230 */ /* 0x100fe20000004100 */
[----:B------:R-:W-:Y:S01]  /*10920*/  FFMA.FTZ R37, R6, R45, R7 ;  /* 0x0000002d06257223 */ /* 0x000fe20000010007 */
[----:B------:R-:W-:Y:S01]  /*10930*/  HADD2.F32 R7, -RZ, R79.H1_H1 ;  /* 0x3000004fff077230 */ /* 0x000fe20000004100 */
[----:B------:R-:W-:-:S02]  /*10940*/  FMUL.FTZ R5, R21, R15 ;  /* 0x0000000f15057220 */ /* 0x000fc40000410000 */
[-C--:B------:R-:W-:Y:S02]  /*10950*/  FMUL.FTZ R6, R24, R4.reuse ;  /* 0x0000000418067220 */ /* 0x080fe40000410000 */
[C---:B------:R-:W-:Y:S01]  /*10960*/  FMUL.FTZ R16, R9.reuse, R4 ;  /* 0x0000000409107220 */ /* 0x040fe20000410000 */
[----:B------:R-:W-:Y:S01]  /*10970*/  HADD2.F32 R4, -RZ, R108.H1_H1 ;  /* 0x3000006cff047230 */ /* 0x000fe20000004100 */
[----:B------:R-:W-:Y:S01]  /*10980*/  FFMA.FTZ R28, R9, R7, R6 ;  /* 0x00000007091c7223 */ /* 0x000fe20000010006 */
[----:B------:R-:W-:Y:S01]  /*10990*/  HADD2.F32 R6, -RZ, R30.H0_H0 ;  /* 0x2000001eff067230 */ /* 0x000fe20000004100 */
[C---:B------:R-:W-:Y:S01]  /*109a0*/  FMUL.FTZ R17, R11.reuse, R15 ;  /* 0x0000000f0b117220 */ /* 0x040fe20000410000 */
[----:B------:R-:W-:Y:S01]  /*109b0*/  HADD2.F32 R9, -RZ, R35.H0_H0 ;  /* 0x20000023ff097230 */ /* 0x000fe20000004100 */
[----:B------:R-:W-:Y:S01]  /*109c0*/  FFMA.FTZ R29, R11, R43, R5 ;  /* 0x0000002b0b1d7223 */ /* 0x000fe20000010005 */
[----:B------:R-:W-:Y:S01]  /*109d0*/  HADD2.F32 R35, -RZ, R40.H0_H0 ;  /* 0x20000028ff237230 */ /* 0x000fe20000004100 */
[----:B------:R-:W-:-:S02]  /*109e0*/  FMUL.FTZ R5, R23, R2 ;  /* 0x0000000217057220 */ /* 0x000fc40000410000 */
[----:B------:R-:W-:Y:S02]  /*109f0*/  FMUL.FTZ R15, R12, R2 ;  /* 0x000000020c0f7220 */ /* 0x000fe40000410000 */
[----:B------:R-:W-:Y:S02]  /*10a00*/  FMUL.FTZ R2, R26, R6 ;  /* 0x000000061a027220 */ /* 0x000fe40000410000 */
[----:B------:R-:W-:Y:S02]  /*10a10*/  FFMA.FTZ R30, R12, R4, R5 ;  /* 0x000000040c1e7223 */ /* 0x000fe40000010005 */
[C---:B------:R-:W-:Y:S02]  /*10a20*/  FMUL.FTZ R6, R14.reuse, R6 ;  /* 0x000000060e067220 */ /* 0x040fe40000410000 */
[----:B------:R-:W-:Y:S02]  /*10a30*/  FMUL.FTZ R5, R25, R9 ;  /* 0x0000000919057220 */ /* 0x000fe40000410000 */
[----:B------:R-:W-:-:S02]  /*10a40*/  FFMA.FTZ R14, R14, R42, R2 ;  /* 0x0000002a0e0e7223 */ /* 0x000fc40000010002 */
[C---:B------:R-:W-:Y:S02]  /*10a50*/  FMUL.FTZ R2, R13.reuse, R9 ;  /* 0x000000090d027220 */ /* 0x040fe40000410000 */
[----:B------:R-:W-:Y:S01]  /*10a60*/  FFMA.FTZ R18, R13, R35, R5 ;  /* 0x000000230d127223 */ /* 0x000fe20000010005 */
[----:B------:R-:W-:Y:S01]  /*10a70*/  F2FP.PACK_AB R5, R37, R41 ;  /* 0x000000292505723e */ /* 0x000fe200000000ff */
[----:B------:R-:W-:Y:S02]  /*10a80*/  FFMA.FTZ R12, R20, R10, -R34 ;  /* 0x0000000a140c7223 */ /* 0x000fe40000010822 */
[----:B------:R-:W-:Y:S02]  /*10a90*/  FFMA.FTZ R8, R22, R8, -R27 ;  /* 0x0000000816087223 */ /* 0x000fe4000001081b */
[----:B------:R-:W-:Y:S02]  /*10aa0*/  FFMA.FTZ R11, R21, R43, -R17 ;  /* 0x0000002b150b7223 */ /* 0x000fe40000010811 */
[----:B------:R-:W-:-:S02]  /*10ab0*/  FFMA.FTZ R9, R19, R45, -R31 ;  /* 0x0000002d13097223 */ /* 0x000fc4000001081f */
[----:B------:R-:W-:Y:S01]  /*10ac0*/  FFMA.FTZ R13, R24, R7, -R16 ;  /* 0x00000007180d7223 */ /* 0x000fe20000010810 */
[----:B------:R-:W-:Y:S01]  /*10ad0*/  F2FP.PACK_AB R11, R11, R8 ;  /* 0x000000080b0b723e */ /* 0x000fe200000000ff */
[----:B------:R-:W-:Y:S01]  /*10ae0*/  FFMA.FTZ R10, R23, R4, -R15 ;  /* 0x00000004170a7223 */ /* 0x000fe2000001080f */
[----:B------:R-:W-:Y:S01]  /*10af0*/  F2FP.PACK_AB R9, R9, R12 ;  /* 0x0000000c0909723e */ /* 0x000fe200000000ff */
[----:B------:R-:W-:Y:S01]  /*10b00*/  FFMA.FTZ R6, R26, R42, -R6 ;  /* 0x0000002a1a067223 */ /* 0x000fe20000010806 */
[----:B------:R-:W-:Y:S01]  /*10b10*/  F2FP.PACK_AB R7, R29, R32 ;  /* 0x000000201d07723e */ /* 0x000fe200000000ff */
[----:B------:R-:W-:Y:S01]  /*10b20*/  FFMA.FTZ R2, R25, R35, -R2 ;  /* 0x0000002319027223 */ /* 0x000fe20000010802 */
[----:B------:R-:W-:Y:S02]  /*10b30*/  F2FP.PACK_AB R4, R14, R28 ;  /* 0x0000001c0e04723e */ /* 0x000fe400000000ff */
[----:B------:R-:W-:Y:S02]  /*10b40*/  F2FP.PACK_AB R8, R6, R13 ;  /* 0x0000000d0608723e */ /* 0x000fe400000000ff */
[----:B------:R-:W-:-:S02]  /*10b50*/  F2FP.PACK_AB R10, R2, R10 ;  /* 0x0000000a020a723e */ /* 0x000fc400000000ff */
[----:B------:R-:W-:-:S03]  /*10b60*/  F2FP.PACK_AB R6, R18, R30 ;  /* 0x0000001e1206723e */ /* 0x000fc600000000ff */
[----:B------:R1:W-:Y:S04]  /*10b70*/  STS.128 [R36+0x8100], R8 ;  /* 0x0081000824007388 */ /* 0x0003e80000000c00 */
[----:B------:R1:W-:Y:S02]  /*10b80*/  STS.128 [R33+0x8100], R4 ;  /* 0x0081000421007388 */ /* 0x0003e40000000c00 */
.L_x_1774:
[----:B------:R-:W-:Y:S05]  /*10b90*/  BSYNC B0 ;  /* 0x0000000000007941 */ /* 0x000fea0003800000 */
.L_x_1773:
        /* <DEDUP_REMOVED lines=28> */
[----:B------:R-:W-:Y:S02]  /*10d60*/  SHF.L.U32 R33, R2, 0x1, RZ ;  /* 0x0000000102217819 */ /* 0x000fe400000006ff */
        /* <DEDUP_REMOVED lines=10> */
[----:B------:R-:W-:Y:S01]  /*10e10*/  SHF.R.U64 R41, R58, 0x10, R59 ;  /* 0x000000103a297819 */ /* 0x000fe2000000123b */
[----:B------:R-:W-:-:S02]  /*10e20*/  HADD2.F32 R40, -RZ, R40.H0_H0 ;  /* 0x20000028ff287230 */ /* 0x000fc40000004100 */
[--C-:B-1----:R-:W-:Y:S02]  /*10e30*/  HADD2.F32 R24, -RZ, R4.reuse.H0_H0 ;  /* 0x20000004ff187230 */ /* 0x102fe40000004100 */
[----:B------:R-:W-:Y:S02]  /*10e40*/  HADD2.F32 R26, -RZ, R4.H1_H1 ;  /* 0x30000004ff1a7230 */ /* 0x000fe40000004100 */
[----:B------:R-:W-:Y:S02]  /*10e50*/  HADD2.F32 R20, -RZ, R5.H0_H0 ;  /* 0x20000005ff147230 */ /* 0x000fe40000004100 */
[----:B------:R-:W-:Y:S02]  /*10e60*/  HADD2.F32 R4, -RZ, R109.H0_H0 ;  /* 0x2000006dff047230 */ /* 0x000fe40000004100 */
[--C-:B------:R-:W-:Y:S02]  /*10e70*/  HADD2.F32 R22, -RZ, R7.reuse.H0_H0 ;  /* 0x20000007ff167230 */ /* 0x100fe40000004100 */
[----:B------:R-:W-:-:S02]  /*10e80*/  HADD2.F32 R21, -RZ, R7.H1_H1 ;  /* 0x30000007ff157230 */ /* 0x000fc40000004100 */
        /* <DEDUP_REMOVED lines=14> */
[--C-:B------:R-:W-:Y:S01]  /*10f70*/  HADD2.F32 R5, -RZ, R11.reuse.H0_H0 ;  /* 0x2000000bff057230 */ /* 0x100fe20000004100 */
        /* <DEDUP_REMOVED lines=47> */
.L_x_1776:
[----:B------:R-:W-:Y:S05]  /*11270*/  BSYNC B0 ;  /* 0x0000000000007941 */ /* 0x000fea0003800000 */
.L_x_1775:
        /* <DEDUP_REMOVED lines=109> */
.L_x_1778:
[----:B------:R-:W-:Y:S05]  /*11950*/  BSYNC B0 ;  /* 0x0000000000007941 */ /* 0x000fea0003800000 */
.L_x_1777:
[----:B------:R-:W-:Y:S01]  /*11960*/  IADD3 R2, R76, 0x40, RZ ;  /* 0x000000404c027810 */ /* 0x000fe20007ffe0ff */
[----:B------:R-:W-:Y:S03]  /*11970*/  BSSY B0, `(.L_x_1779) ;  /* 0x000006c000007945 */ /* 0x000fe60003800000 */
[----:B------:R-:W-:-:S13]  /*11980*/  ISETP.GE.OR P0, PT, R2, UR4, P2 ;  /* 0x0000000402007c0c */ /* 0x000fda0009706670 */
[----:B------:R-:W-:Y:S05]  /*11990*/  @P0 BRA `(.L_x_1780) ;  /* 0x0000069000000947 */ /* 0x000fea0003800000 */
[----:B-1----:R-:W-:Y:S02]  /*119a0*/  SHF.R.S32.HI R4, RZ, 0x1f, R2 ;  /* 0x0000001fff047819 */ /* 0x002fe40000011402 */
[----:B------:R-:W-:Y:S02]  /*119b0*/  MOV R9, c[0x0][0x27c] ;  /* 0x00009f0000097a02 */ /* 0x000fe40000000f00 */
[----:B------:R-:W-:Y:S02]  /*119c0*/  SHF.L.U32 R5, R2, 0x6, RZ ;  /* 0x0000000602057819 */ /* 0x000fe400000006ff */
[----:B------:R-:W-:Y:S02]  /*119d0*/  LEA.HI R4, R4, R2, RZ, 0x3 ;  /* 0x0000000204047211 */ /* 0x000fe400078f18ff */
[----:B------:R-:W-:Y:S02]  /*119e0*/  LEA.HI R9, R9, R53, RZ, 0x1d ;  /* 0x0000003509097211 */ /* 0x000fe400078fe8ff */
[----:B------:R-:W-:Y:S01]  /*119f0*/  LOP3.LUT R2, R5, 0x1c0, RZ, 0xc0, !PT ;  /* 0x000001c005027812 */ /* 0x000fe200078ec0ff */
[----:B------:R-:W-:Y:S01]  /*11a00*/  IMAD.SHL.U32 R5, R4, 0x40, RZ ;  /* 0x0000004004057824 */ /* 0x000fe200078e00ff */
[----:B------:R-:W-:-:S02]  /*11a10*/  SHF.R.S32.HI R10, RZ, 0x1f, R9 ;  /* 0x0000001fff0a7819 */ /* 0x000fc40000011409 */
[----:B------:R-:W-:Y:S02]  /*11a20*/  SHF.L.U32 R7, R9, 0x3, RZ ;  /* 0x0000000309077819 */ /* 0x000fe400000006ff */
[----:B------:R-:W-:Y:S02]  /*11a30*/  LOP3.LUT R6, R5, 0xfffffe00, RZ, 0xc0, !PT ;  /* 0xfffffe0005067812 */ /* 0x000fe400078ec0ff */
[----:B------:R-:W-:Y:S02]  /*11a40*/  LEA.HI R5, R10, R9, RZ, 0x3 ;  /* 0x000000090a057211 */ /* 0x000fe400078f18ff */
[C---:B------:R-:W-:Y:S02]  /*11a50*/  LOP3.LUT R8, R2.reuse, 0x38, R38, 0xf8, !PT ;  /* 0x0000003802087812 */ /* 0x040fe400078ef826 */
[----:B------:R-:W-:Y:S02]  /*11a60*/  SHF.R.U32.HI R4, RZ, 0x3, R2 ;  /* 0x00000003ff047819 */ /* 0x000fe40000011602 */
[----:B------:R-:W-:Y:S01]  /*11a70*/  LOP3.LUT R7, R2, 0x38, R7, 0xf8, !PT ;  /* 0x0000003802077812 */ /* 0x000fe200078ef807 */
[----:B------:R-:W-:Y:S01]  /*11a80*/  IMAD.SHL.U32 R2, R5, 0x400, RZ ;  /* 0x0000040005027824 */ /* 0x000fe200078e00ff */
[----:B------:R-:W-:-:S02]  /*11a90*/  LOP3.LUT R8, R6, R8, R4, 0xf6, !PT ;  /* 0x0000000806087212 */ /* 0x000fc400078ef604 */
[----:B------:R-:W-:Y:S02]  /*11aa0*/  LOP3.LUT R4, R7, R4, RZ, 0x3c, !PT ;  /* 0x0000000407047212 */ /* 0x000fe400078e3cff */
[----:B------:R-:W-:Y:S02]  /*11ab0*/  LOP3.LUT R2, R2, 0x7fffe000, RZ, 0xc0, !PT ;  /* 0x7fffe00002027812 */ /* 0x000fe400078ec0ff */
[----:B------:R-:W-:Y:S02]  /*11ac0*/  SHF.L.U32 R36, R8, 0x1, RZ ;  /* 0x0000000108247819 */ /* 0x000fe400000006ff */
[----:B------:R-:W-:Y:S02]  /*11ad0*/  IADD3 R2, R4, R2, R6 ;  /* 0x0000000204027210 */ /* 0x000fe40007ffe006 */
[----:B------:R-:W-:Y:S01]  /*11ae0*/  SHF.R.U32.HI R15, RZ, 0x10, R81 ;  /* 0x00000010ff0f7819 */ /* 0x000fe20000011651 */
[----:B------:R-:W1:Y:S01]  /*11af0*/  LDS.128 R4, [R36+0x8100] ;  /* 0x0081000024047984 */ /* 0x000e620000000c00 */
[----:B------:R-:W-:-:S02]  /*11b00*/  SHF.L.U32 R33, R2, 0x1, RZ ;  /* 0x0000000102217819 */ /* 0x000fc400000006ff */
[----:B------:R-:W-:Y:S01]  /*11b10*/  SHF.R.U32.HI R2, RZ, 0x10, R85 ;  /* 0x00000010ff027819 */ /* 0x000fe20000011655 */
[----:B------:R-:W-:Y:S01]  /*11b20*/  HADD2.F32 R44, -RZ, R15.H0_H0 ;  /* 0x2000000fff2c7230 */ /* 0x000fe20000004100 */
[----:B------:R-:W-:Y:S01]  /*11b30*/  SHF.R.U32.HI R16, RZ, 0x10, R87 ;  /* 0x00000010ff107819 */ /* 0x000fe20000011657 */
[----:B------:R-:W2:Y:S01]  /*11b40*/  LDS.128 R8, [R33+0x8100] ;  /* 0x0081000021087984 */ /* 0x000ea20000000c00 */
[----:B------:R-:W-:Y:S01]  /*11b50*/  SHF.R.U32.HI R17, RZ, 0x10, R83 ;  /* 0x00000010ff117819 */ /* 0x000fe20000011653 */
[----:B------:R-:W-:Y:S01]  /*11b60*/  HADD2.F32 R18, -RZ, R2.H0_H0 ;  /* 0x20000002ff127230 */ /* 0x000fe20000004100 */
        /* <DEDUP_REMOVED lines=76> */
.L_x_1780:
[----:B------:R-:W-:Y:S05]  /*12030*/  BSYNC B0 ;  /* 0x0000000000007941 */ /* 0x000fea0003800000 */
.L_x_1779:
        /* <DEDUP_REMOVED lines=109> */
.L_x_1782:
[----:B------:R-:W-:Y:S05]  /*12710*/  BSYNC B0 ;  /* 0x0000000000007941 */ /* 0x000fea0003800000 */
.L_x_1781:
        /* <DEDUP_REMOVED lines=109> */
.L_x_1784:
[----:B------:R-:W-:Y:S05]  /*12df0*/  BSYNC B0 ;  /* 0x0000000000007941 */ /* 0x000fea0003800000 */
.L_x_1783:
[----:B-1----:R-:W-:-:S04]  /*12e00*/  IADD3 R4, R76, 0x70, RZ ;  /* 0x000000704c047810 */ /* 0x002fc80007ffe0ff */
[----:B------:R-:W-:-:S13]  /*12e10*/  ISETP.GE.OR P0, PT, R4, UR4, P2 ;  /* 0x0000000404007c0c */ /* 0x000fda0009706670 */
[----:B------:R-:W-:Y:S05]  /*12e20*/  @P0 BRA `(.L_x_1760) ;  /* 0x0000069000000947 */ /* 0x000fea0003800000 */
[----:B------:R-:W-:Y:S01]  /*12e30*/  SHF.R.S32.HI R5, RZ, 0x1f, R4 ;  /* 0x0000001fff057819 */ /* 0x000fe20000011404 */
[----:B------:R-:W-:Y:S01]  /*12e40*/  HADD2.F32 R13, -RZ, R129.H0_H0 ;  /* 0x20000081ff0d7230 */ /* 0x000fe20000004100 */
[----:B------:R-:W-:Y:S02]  /*12e50*/  SHF.L.U32 R2, R4, 0x6, RZ ;  /* 0x0000000604027819 */ /* 0x000fe400000006ff */
[----:B------:R-:W-:Y:S02]  /*12e60*/  MOV R9, c[0x0][0x27c] ;  /* 0x00009f0000097a02 */ /* 0x000fe40000000f00 */
        /* <DEDUP_REMOVED lines=31> */
[----:B------:R-:W-:-:S02]  /*13060*/  SHF.R.U64 R35, R94, 0x10, R95 ;  /* 0x000000105e237819 */ /* 0x000fc4000000125f */
[----:B------:R-:W-:Y:S01]  /*13070*/  SHF.R.U64 R39, R106, 0x10, R107 ;  /* 0x000000106a277819 */ /* 0x000fe2000000126b */
[----:B------:R-:W-:-:S04]  /*13080*/  HADD2.F32 R38, -RZ, R38.H0_H0 ;  /* 0x20000026ff267230 */ /* 0x000fc80000004100 */
[----:B------:R-:W-:Y:S02]  /*13090*/  HADD2.F32 R39, -RZ, R39.H0_H0 ;  /* 0x20000027ff277230 */ /* 0x000fe40000004100 */
[----:B-1----:R-:W-:Y:S02]  /*130a0*/  HADD2.F32 R20, -RZ, R7.H0_H0 ;  /* 0x20000007ff147230 */ /* 0x002fe40000004100 */
[--C-:B------:R-:W-:Y:S02]  /*130b0*/  HADD2.F32 R22, -RZ, R5.reuse.H0_H0 ;  /* 0x20000005ff167230 */ /* 0x100fe40000004100 */
[----:B------:R-:W-:Y:S02]  /*130c0*/  HADD2.F32 R21, -RZ, R5.H1_H1 ;  /* 0x30000005ff157230 */ /* 0x000fe40000004100 */
[--C-:B------:R-:W-:Y:S02]  /*130d0*/  HADD2.F32 R23, -RZ, R6.reuse.H0_H0 ;  /* 0x20000006ff177230 */ /* 0x100fe40000004100 */
[----:B------:R-:W-:-:S02]  /*130e0*/  HADD2.F32 R25, -RZ, R6.H1_H1 ;  /* 0x30000006ff197230 */ /* 0x000fc40000004100 */
[--C-:B--2---:R-:W-:Y:S02]  /*130f0*/  HADD2.F32 R6, -RZ, R11.reuse.H0_H0 ;  /* 0x2000000bff067230 */ /* 0x104fe40000004100 */
[----:B------:R-:W-:Y:S02]  /*13100*/  HADD2.F32 R5, -RZ, R11.H1_H1 ;  /* 0x3000000bff057230 */ /* 0x000fe40000004100 */
[----:B------:R-:W-:Y:S01]  /*13110*/  HADD2.F32 R19, -RZ, R7.H1_H1 ;  /* 0x30000007ff137230 */ /* 0x000fe20000004100 */
[----:B------:R-:W-:Y:S01]  /*13120*/  FMUL.FTZ R34, R6, R2 ;  /* 0x0000000206227220 */ /* 0x000fe20000410000 */
[--C-:B------:R-:W-:Y:S01]  /*13130*/  HADD2.F32 R24, -RZ, R4.reuse.H0_H0 ;  /* 0x20000004ff187230 */ /* 0x100fe20000004100 */
[----:B------:R-:W-:Y:S01]  /*13140*/  FMUL.FTZ R31, R5, R16 ;  /* 0x00000010051f7220 */ /* 0x000fe20000410000 */
[----:B------:R-:W-:Y:S02]  /*13150*/  HADD2.F32 R26, -RZ, R4.H1_H1 ;  /* 0x30000004ff1a7230 */ /* 0x000fe40000004100 */
[----:B------:R-:W-:-:S02]  /*13160*/  HADD2.F32 R11, -RZ, R8.H0_H0 ;  /* 0x20000008ff0b7230 */ /* 0x000fc40000004100 */
[----:B------:R-:W-:Y:S01]  /*13170*/  HADD2.F32 R15, -RZ, R8.H1_H1 ;  /* 0x30000008ff0f7230 */ /* 0x000fe20000004100 */
[----:B------:R-:W-:Y:S01]  /*13180*/  FMUL.FTZ R8, R20, R2 ;  /* 0x0000000214087220 */ /* 0x000fe20000410000 */
[----:B------:R-:W-:Y:S01]  /*13190*/  HADD2.F32 R7, -RZ, R9.H0_H0 ;  /* 0x20000009ff077230 */ /* 0x000fe20000004100 */
[----:B------:R-:W-:Y:S01]  /*131a0*/  FMUL.FTZ R2, R19, R16 ;  /* 0x0000001013027220 */ /* 0x000fe20000410000 */
[----:B------:R-:W-:Y:S01]  /*131b0*/  HADD2.F32 R4, -RZ, R128.H1_H1 ;  /* 0x30000080ff047230 */ /* 0x000fe20000004100 */
[----:B------:R-:W-:Y:S01]  /*131c0*/  FFMA.FTZ R40, R6, R13, R8 ;  /* 0x0000000d06287223 */ /* 0x000fe20000010008 */
[--C-:B------:R-:W-:Y:S01]  /*131d0*/  HADD2.F32 R12, -RZ, R10.reuse.H0_H0 ;  /* 0x2000000aff0c7230 */ /* 0x100fe20000004100 */
[----:B------:R-:W-:Y:S01]  /*131e0*/  FFMA.FTZ R37, R5, R42, R2 ;  /* 0x0000002a05257223 */ /* 0x000fe20000010002 */
[----:B------:R-:W-:Y:S01]  /*131f0*/  HADD2.F32 R14, -RZ, R10.H1_H1 ;  /* 0x3000000aff0e7230 */ /* 0x000fe20000004100 */
[-C--:B------:R-:W-:Y:S01]  /*13200*/  FMUL.FTZ R6, R22, R4.reuse ;  /* 0x0000000416067220 */ /* 0x080fe20000410000 */
[----:B------:R-:W-:Y:S01]  /*13210*/  HADD2.F32 R10, -RZ, R129.H1_H1 ;  /* 0x30000081ff0a7230 */ /* 0x000fe20000004100 */
[----:B------:R-:W-:Y:S01]  /*13220*/  FMUL.FTZ R27, R7, R4 ;  /* 0x00000004071b7220 */ /* 0x000fe20000410000 */
[--C-:B------:R-:W-:Y:S01]  /*13230*/  HADD2.F32 R4, -RZ, R130.reuse.H0_H0 ;  /* 0x20000082ff047230 */ /* 0x100fe20000004100 */
[----:B------:R-:W-:Y:S01]  /*13240*/  FMUL.FTZ R5, R21, R18 ;  /* 0x0000001215057220 */ /* 0x000fe20000410000 */
[----:B------:R-:W-:Y:S01]  /*13250*/  HADD2.F32 R9, -RZ, R9.H1_H1 ;  /* 0x30000009ff097230 */ /* 0x000fe20000004100 */
[----:B------:R-:W-:Y:S01]  /*13260*/  FFMA.FTZ R32, R7, R10, R6 ;  /* 0x0000000a07207223 */ /* 0x000fe20000010006 */
[----:B------:R-:W-:Y:S01]  /*13270*/  HADD2.F32 R7, -RZ, R130.H1_H1 ;  /* 0x30000082ff077230 */ /* 0x000fe20000004100 */
[-C--:B------:R-:W-:Y:S01]  /*13280*/  FMUL.FTZ R6, R24, R4.reuse ;  /* 0x0000000418067220 */ /* 0x080fe20000410000 */
[----:B------:R-:W-:Y:S01]  /*13290*/  HADD2.F32 R2, -RZ, R131.H0_H0 ;  /* 0x20000083ff027230 */ /* 0x000fe20000004100 */
[----:B------:R-:W-:Y:S01]  /*132a0*/  FFMA.FTZ R30, R9, R41, R5 ;  /* 0x00000029091e7223 */ /* 0x000fe20000010005 */
[----:B------:R-:W-:Y:S01]  /*132b0*/  HADD2.F32 R8, -RZ, R35.H0_H0 ;  /* 0x20000023ff087230 */ /* 0x000fe20000004100 */
[C---:B------:R-:W-:Y:S01]  /*132c0*/  FFMA.FTZ R28, R11.reuse, R7, R6 ;  /* 0x000000070b1c7223 */ /* 0x040fe20000010006 */
[----:B------:R-:W-:Y:S01]  /*132d0*/  HADD2.F32 R6, -RZ, R29.H0_H0 ;  /* 0x2000001dff067230 */ /* 0x000fe20000004100 */
[----:B------:R-:W-:Y:S01]  /*132e0*/  FMUL.FTZ R17, R11, R4 ;  /* 0x000000040b117220 */ /* 0x000fe20000410000 */
[----:B------:R-:W-:Y:S01]  /*132f0*/  HADD2.F32 R4, -RZ, R131.H1_H1 ;  /* 0x30000083ff047230 */ /* 0x000fe20000004100 */
[----:B------:R-:W-:-:S02]  /*13300*/  FMUL.FTZ R5, R23, R2 ;  /* 0x0000000217057220 */ /* 0x000fc40000410000 */
[----:B------:R-:W-:Y:S02]  /*13310*/  FMUL.FTZ R16, R12, R2 ;  /* 0x000000020c107220 */ /* 0x000fe40000410000 */
[-C--:B------:R-:W-:Y:S02]  /*13320*/  FMUL.FTZ R2, R26, R6.reuse ;  /* 0x000000061a027220 */ /* 0x080fe40000410000 */
[C---:B------:R-:W-:Y:S02]  /*13330*/  FMUL.FTZ R6, R15.reuse, R6 ;  /* 0x000000060f067220 */ /* 0x040fe40000410000 */
[----:B------:R-:W-:Y:S02]  /*13340*/  FFMA.FTZ R15, R15, R38, R2 ;  /* 0x000000260f0f7223 */ /* 0x000fe40000010002 */
[----:B------:R-:W-:Y:S02]  /*13350*/  FMUL.FTZ R18, R9, R18 ;  /* 0x0000001209127220 */ /* 0x000fe40000410000 */
[----:B------:R-:W-:-:S02]  /*13360*/  FFMA.FTZ R29, R12, R4, R5 ;  /* 0x000000040c1d7223 */ /* 0x000fc40000010005 */
[-C--:B------:R-:W-:Y:S02]  /*13370*/  FMUL.FTZ R2, R14, R8.reuse ;  /* 0x000000080e027220 */ /* 0x080fe40000410000 */
[----:B------:R-:W-:Y:S02]  /*13380*/  FMUL.FTZ R5, R25, R8 ;  /* 0x0000000819057220 */ /* 0x000fe40000410000 */
        /* <DEDUP_REMOVED lines=11> */
[----:B------:R-:W-:-:S02]  /*13440*/  FFMA.FTZ R2, R25, R39, -R2 ;  /* 0x0000002719027223 */ /* 0x000fc40000010802 */
[----:B------:R-:W-:Y:S01]  /*13450*/  FFMA.FTZ R14, R14, R39, R5 ;  /* 0x000000270e0e7223 */ /* 0x000fe20000010005 */
[----:B------:R-:W-:Y:S02]  /*13460*/  F2FP.PACK_AB R8, R6, R13 ;  /* 0x0000000d0608723e */ /* 0x000fe400000000ff */
[----:B------:R-:W-:Y:S02]  /*13470*/  F2FP.PACK_AB R10, R2, R10 ;  /* 0x0000000a020a723e */ /* 0x000fe400000000ff */
[----:B------:R-:W-:Y:S02]  /*13480*/  F2FP.PACK_AB R5, R30, R32 ;  /* 0x000000201e05723e */ /* 0x000fe400000000ff */
[----:B------:R-:W-:Y:S01]  /*13490*/  F2FP.PACK_AB R6, R14, R29 ;  /* 0x0000001d0e06723e */ /* 0x000fe200000000ff */
[----:B------:R1:W-:Y:S04]  /*134a0*/  STS.128 [R36+0x8100], R8 ;  /* 0x0081000824007388 */ /* 0x0003e80000000c00 */
[----:B------:R1:W-:Y:S02]  /*134b0*/  STS.128 [R33+0x8100], R4 ;  /* 0x0081000421007388 */ /* 0x0003e40000000c00 */
.L_x_1760:
[----:B------:R-:W-:Y:S05]  /*134c0*/  BSYNC B2 ;  /* 0x0000000000027941 */ /* 0x000fea0003800000 */
.L_x_1714:
[----:B-1----:R-:W-:Y:S01]  /*134d0*/  SHF.R.S32.HI R7, RZ, 0x4, R134 ;  /* 0x00000004ff077819 */ /* 0x002fe20000011486 */
[----:B------:R-:W-:Y:S01]  /*134e0*/  IMAD.SHL.U32 R6, R53, 0x40, RZ ;  /* 0x0000004035067824 */ /* 0x000fe200078e00ff */
[----:B------:R-:W-:-:S04]  /*134f0*/  DEPBAR.LE SB0, 0x0 ;  /* 0x000080000000791a */ /* 0x000fc80000000000 */
[----:B------:R-:W-:Y:S01]  /*13500*/  LEA.HI R2, R134, R7, RZ, 0x1 ;  /* 0x0000000786027211 */ /* 0x000fe200078f08ff */
[----:B------:R-:W-:Y:S01]  /*13510*/  IMAD.SHL.U32 R4, R132, 0x40, RZ ;  /* 0x0000004084047824 */ /* 0x000fe200078e00ff */
[----:B------:R-:W-:Y:S01]  /*13520*/  ULDC.64 UR4, c[0x0][0x208] ;  /* 0x0000820000047ab9 */ /* 0x000fe20000000a00 */
[----:B------:R-:W-:Y:S01]  /*13530*/  IMAD.SHL.U32 R5, R133, 0x40, RZ ;  /* 0x0000004085057824 */ /* 0x000fe200078e00ff */
[----:B------:R-:W-:Y:S01]  /*13540*/  LOP3.LUT R2, R2, 0xfffffffe, RZ, 0xc0, !PT ;  /* 0xfffffffe02027812 */ /* 0x000fe200078ec0ff */
[----:B------:R-:W-:Y:S01]  /*13550*/  IMAD.SHL.U32 R8, R76, 0x8, RZ ;  /* 0x000000084c087824 */ /* 0x000fe200078e00ff */
[----:B------:R-:W-:Y:S01]  /*13560*/  LOP3.LUT R4, R4, 0x1c0, RZ, 0xc0, !PT ;  /* 0x000001c004047812 */ /* 0x000fe200078ec0ff */
[----:B------:R-:W-:Y:S01]  /*13570*/  UIMAD UR6, UR14, UR4, URZ ;  /* 0x000000040e0672a4 */ /* 0x000fe2000f8e023f */
[----:B------:R-:W-:Y:S01]  /*13580*/  LOP3.LUT R153, R5, 0xfffffe00, RZ, 0xc0, !PT ;  /* 0xfffffe0005997812 */ /* 0x000fe200078ec0ff */
[----:B------:R-:W-:Y:S01]  /*13590*/  IMAD.IADD R7, R7, 0x1, -R2 ;  /* 0x0000000107077824 */ /* 0x000fe200078e0a02 */
[----:B------:R-:W-:Y:S01]  /*135a0*/  LOP3.LUT R2, R6, 0x1c0, RZ, 0xc0, !PT ;  /* 0x000001c006027812 */ /* 0x000fe200078ec0ff */
[----:B------:R-:W-:Y:S01]  /*135b0*/  UIMAD.WIDE.U32 UR20, UR15, UR4, URZ ;  /* 0x000000040f1472a5 */ /* 0x000fe2000f8e003f */
[----:B------:R-:W-:Y:S01]  /*135c0*/  LOP3.LUT P1, RZ, R53, 0x2, RZ, 0xc0, !PT ;  /* 0x0000000235ff7812 */ /* 0x000fe2000782c0ff */
[----:B------:R-:W-:Y:S01]  /*135d0*/  IMAD.SHL.U32 R6, R7, 0x8, RZ ;  /* 0x0000000807067824 */ /* 0x000fe200078e00ff */
[----:B------:R-:W-:Y:S01]  /*135e0*/  LOP3.LUT R5, R2, 0x8, R8, 0xf8, !PT ;  /* 0x0000000802057812 */ /* 0x000fe200078ef808 */
[----:B------:R-:W-:Y:S01]  /*135f0*/  UIMAD UR6, UR15, UR5, UR6 ;  /* 0x000000050f0672a4 */ /* 0x000fe2000f8e0206 */
[----:B------:R-:W-:Y:S01]  /*13600*/  SHF.R.U32.HI R2, RZ, 0x3, R2 ;  /* 0x00000003ff027819 */ /* 0x000fe20000011602 */
[----:B------:R-:W-:Y:S01]  /*13610*/  UIMAD UR19, UR15, -0x40, UR13 ;  /* 0xffffffc00f1378a4 */ /* 0x000fe2000f8e020d */
[----:B------:R-:W-:Y:S01]  /*13620*/  LOP3.LUT R8, R4, 0x8, R6, 0xf8, !PT ;  /* 0x0000000804087812 */ /* 0x000fe200078ef806 */
[----:B------:R-:W-:Y:S01]  /*13630*/  UMOV UR9, 0x5 ;  /* 0x0000000500097882 */ /* 0x000fe20000000000 */
[----:B------:R-:W-:Y:S01]  /*13640*/  SHF.R.U32.HI R6, RZ, 0x3, R4 ;  /* 0x00000003ff067819 */ /* 0x000fe20000011604 */
[----:B------:R-:W-:Y:S01]  /*13650*/  IMAD R4, R156, 0x400, R153 ;  /* 0x000004009c047824 */ /* 0x000fe200078e0299 */
[----:B------:R-:W-:Y:S01]  /*13660*/  LOP3.LUT R2, R5, R2, RZ, 0x3c, !PT ;  /* 0x0000000205027212 */ /* 0x000fe200078e3cff */
[----:B------:R-:W-:Y:S01]  /*13670*/  USHF.L.U64.HI UR7, UR4, UR9, UR5 ;  /* 0x0000000904077299 */ /* 0x000fe20008010205 */
[----:B------:R-:W-:Y:S01]  /*13680*/  LOP3.LUT R152, R8, R6, RZ, 0x3c, !PT ;  /* 0x0000000608987212 */ /* 0x000fe200078e3cff */
[----:B------:R-:W-:Y:S01]  /*13690*/  IMAD.SHL.U32 R244, R244, 0x2, RZ ;  /* 0x00000002f4f47824 */ /* 0x000fe200078e00ff */
[----:B------:R-:W-:Y:S01]  /*136a0*/  BAR.SYNC.DEFER_BLOCKING 0x0 ;  /* 0x0000000000007b1d */ /* 0x000fe20000010000 */
[----:B------:R-:W-:Y:S01]  /*136b0*/  IMAD R2, R7, 0x200, R2 ;  /* 0x0000020007027824 */ /* 0x000fe200078e0202 */
[C---:B------:R-:W-:Y:S01]  /*136c0*/  LOP3.LUT P4, RZ, R161.reuse, 0x1, RZ, 0xc0, !PT ;  /* 0x00000001a1ff7812 */ /* 0x040fe2000788c0ff */
[----:B------:R-:W-:Y:S01]  /*136d0*/  IMAD.IADD R4, R152, 0x1, R4 ;  /* 0x0000000198047824 */ /* 0x000fe200078e0204 */
[----:B------:R-:W-:Y:S01]  /*136e0*/  LOP3.LUT P6, RZ, R161, 0x2, RZ, 0xc0, !PT ;  /* 0x00000002a1ff7812 */ /* 0x000fe200078cc0ff */
[----:B------:R-:W-:-:S02]  /*136f0*/  IMAD.SHL.U32 R224, R2, 0x2, RZ ;  /* 0x0000000202e07824 */ /* 0x000fc400078e00ff */
[----:B------:R-:W-:-:S03]  /*13700*/  IMAD.SHL.U32 R231, R4, 0x2, RZ ;  /* 0x0000000204e77824 */ /* 0x000fc600078e00ff */
[----:B------:R-:W-:Y:S01]  /*13710*/  IADD3 R235, R224, 0x4120, RZ ;  /* 0x00004120e0eb7810 */ /* 0x000fe20007ffe0ff */
[C-C-:B------:R-:W-:Y:S02]  /*13720*/  IMAD R233, R3.reuse, 0x2, R231.reuse ;  /* 0x0000000203e97824 */ /* 0x140fe400078e02e7 */
[C---:B------:R-:W-:Y:S02]  /*13730*/  IMAD R232, R0.reuse, 0x2, R231 ;  /* 0x0000000200e87824 */ /* 0x040fe400078e02e7 */
[----:B------:R-:W-:Y:S02]  /*13740*/  IMAD R234, R0, 0x2, R233 ;  /* 0x0000000200ea7824 */ /* 0x000fe400078e02e9 */
[----:B------:R-:W-:Y:S01]  /*13750*/  IMAD R236, R3, 0x2, R232 ;  /* 0x0000000203ec7824 */ /* 0x000fe200078e02e8 */
[----:B------:R-:W-:Y:S04]  /*13760*/  LDSM.16.M88.4 R16, [R224+0x4100] ;  /* 0x00410000e010783b */ /* 0x000fe80000000200 */
[----:B------:R-:W1:Y:S04]  /*13770*/  LDSM.16.M88.4 R4, [R231+0xa100] ;  /* 0x00a10000e704783b */ /* 0x000e680000000200 */
[----:B------:R-:W2:Y:S04]  /*13780*/  LDSM.16.M88.4 R12, [R224+0x4900] ;  /* 0x00490000e00c783b */ /* 0x000ea80000000200 */
[----:B------:R-:W3:Y:S04]  /*13790*/  LDSM.16.M88.4 R20, [R224+0x5100] ;  /* 0x00510000e014783b */ /* 0x000ee80000000200 */
[----:B------:R-:W4:Y:S04]  /*137a0*/  LDSM.16.M88.4 R24, [R224+0x5900] ;  /* 0x00590000e018783b */ /* 0x000f280000000200 */
[----:B------:R-:W5:Y:S01]  /*137b0*/  LDSM.16.M88.4 R8, [R231+0x8100] ;  /* 0x00810000e708783b */ /* 0x000f620000000200 */
[C---:B-1----:R-:W-:Y:S08]  /*137c0*/  HMMA.16816.F32 R36, R4.reuse, R16, RZ ;  /* 0x000000100424723c */ /* 0x042ff000000018ff */
[C---:B--2---:R-:W-:Y:S08]  /*137d0*/  HMMA.16816.F32 R56, R4.reuse, R12, RZ ;  /* 0x0000000c0438723c */ /* 0x044ff000000018ff */
[C---:B---3--:R-:W-:Y:S08]  /*137e0*/  HMMA.16816.F32 R60, R4.reuse, R20, RZ ;  /* 0x00000014043c723c */ /* 0x048ff000000018ff */
[C---:B----4-:R-:W-:Y:S08]  /*137f0*/  HMMA.16816.F32 R64, R4.reuse, R24, RZ ;  /* 0x000000180440723c */ /* 0x050ff000000018ff */
[C---:B------:R-:W-:Y:S08]  /*13800*/  HMMA.16816.F32 R40, R4.reuse, R18, RZ ;  /* 0x000000120428723c */ /* 0x040ff000000018ff */
[C---:B------:R-:W-:Y:S08]  /*13810*/  HMMA.16816.F32 R80, R4.reuse, R14, RZ ;  /* 0x0000000e0450723c */ /* 0x040ff000000018ff */
[C---:B------:R-:W-:Y:S08]  /*13820*/  HMMA.16816.F32 R84, R4.reuse, R22, RZ ;  /* 0x000000160454723c */ /* 0x040ff000000018ff */
[----:B------:R-:W-:Y:S07]  /*13830*/  HMMA.16816.F32 R96, R4, R26, RZ ;  /* 0x0000001a0460723c */ /* 0x000fee00000018ff */
[----:B------:R-:W-:Y:S01]  /*13840*/  IMAD.U32 R5, RZ, RZ, UR21 ;  /* 0x00000015ff057e24 */ /* 0x000fe2000f8e00ff */
[----:B------:R-:W-:Y:S01]  /*13850*/  IADD3 R6, R224, 0x4100, RZ ;  /* 0x00004100e0067810 */ /* 0x000fe20007ffe0ff */
[----:B------:R-:W-:Y:S01]  /*13860*/  IMAD.U32 R4, RZ, RZ, UR20 ;  /* 0x00000014ff047e24 */ /* 0x000fe2000f8e00ff */
[----:B-----5:R-:W-:Y:S01]  /*13870*/  HMMA.16816.F32 R108, R8, R16, RZ ;  /* 0x00000010086c723c */ /* 0x020fe200000018ff */
[----:B------:R-:W-:Y:S01]  /*13880*/  IMAD.U32 R5, RZ, RZ, UR6 ;  /* 0x00000006ff057e24 */ /* 0x000fe2000f8e00ff */
[----:B------:R-:W-:Y:S01]  /*13890*/  USHF.L.U32 UR6, UR4, 0x5, URZ ;  /* 0x0000000504067899 */ /* 0x000fe2000800063f */
[----:B------:R-:W-:-:S02]  /*138a0*/  @P1 IADD3 R235, R6, -0x20, RZ ;  /* 0xffffffe006eb1810 */ /* 0x000fc40007ffe0ff */
[C---:B------:R-:W-:Y:S01]  /*138b0*/  LEA R2, P0, R4.reuse, R138, 0x6 ;  /* 0x0000008a04027211 */ /* 0x040fe200078030ff */
[----:B------:R-:W-:Y:S01]  /*138c0*/  UIADD3 UR4, UP0, UR6, 0x80, URZ ;  /* 0x0000008006047890 */ /* 0x000fe2000ff1e03f */
[----:B------:R-:W-:Y:S01]  /*138d0*/  IADD3 R5, R5, UR21, RZ ;  /* 0x0000001505057c10 */ /* 0x000fe2000fffe0ff */
[C---:B------:R-:W-:Y:S01]  /*138e0*/  HMMA.16816.F32 R112, R8.reuse, R18, RZ ;  /* 0x000000120870723c */ /* 0x040fe200000018ff */
[----:B------:R-:W-:Y:S01]  /*138f0*/  LDSM.16.M88.4 R32, [R235] ;  /* 0x00000000eb20783b */ /* 0x000fe20000000200 */
[----:B------:R-:W-:Y:S01]  /*13900*/  UIADD3.X UR14, URZ, UR7, URZ, UP0, !UPT ;  /* 0x000000073f0e7290 */ /* 0x000fe200087fe43f */
[----:B------:R-:W-:Y:S01]  /*13910*/  LEA.HI.X R5, R4, R137, R5, 0x6, P0 ;  /* 0x0000008904057211 */ /* 0x000fe200000f3405 */
[----:B------:R-:W-:Y:S01]  /*13920*/  UISETP.GE.AND UP0, UPT, UR12, 0x2, UPT ;  /* 0x000000020c00788c */ /* 0x000fe2000bf06270 */
[C---:B------:R-:W-:Y:S01]  /*13930*/  LEA R4, P0, R2.reuse, c[0x0][0x1f8], 0x1 ;  /* 0x00007e0002047a11 */ /* 0x040fe200078008ff */
[----:B------:R-:W-:Y:S01]  /*13940*/  LDSM.16.M88.4 R28, [R235+0x800] ;  /* 0x00080000eb1c783b */ /* 0x000fe20000000200 */
[----:B------:R-:W-:Y:S01]  /*13950*/  IADD3 R243, R235, 0x800, RZ ;  /* 0x00000800ebf37810 */ /* 0x000fe20007ffe0ff */
[----:B------:R-:W-:Y:S01]  /*13960*/  HMMA.16816.F32 R92, R8, R12, RZ ;  /* 0x0000000c085c723c */ /* 0x000fe200000018ff */
[----:B------:R-:W-:-:S02]  /*13970*/  LEA.HI.X R5, R2, c[0x0][0x1fc], R5, 0x1, P0 ;  /* 0x00007f0002057a11 */ /* 0x000fc400000f0c05 */
[----:B------:R-:W-:Y:S02]  /*13980*/  IADD3 R2, -R76, UR19, RZ ;  /* 0x000000134c027c10 */ /* 0x000fe4000fffe1ff */
[----:B------:R-:W-:Y:S02]  /*13990*/  IADD3 R6, P0, R4, UR6, RZ ;  /* 0x0000000604067c10 */ /* 0x000fe4000ff1e0ff */
[C---:B------:R-:W-:Y:S01]  /*139a0*/  ISETP.LT.OR P3, PT, R2.reuse, 0x1, P4 ;  /* 0x000000010200780c */ /* 0x040fe20002761670 */
[----:B------:R-:W-:Y:S01]  /*139b0*/  HMMA.16816.F32 R100, R8, R14, RZ ;  /* 0x0000000e0864723c */ /* 0x000fe200000018ff */
[C---:B------:R-:W-:Y:S01]  /*139c0*/  ISETP.LT.OR P2, PT, R2.reuse, 0x1, P6 ;  /* 0x000000010200780c */ /* 0x040fe20003741670 */
[----:B------:R-:W1:Y:S01]  /*139d0*/  LDSM.16.M88.4 R12, [R233+0xa100] ;  /* 0x00a10000e90c783b */ /* 0x000e620000000200 */
[----:B------:R-:W-:Y:S02]  /*139e0*/  ISETP.LT.OR P1, PT, R2, 0x11, P4 ;  /* 0x000000110200780c */ /* 0x000fe40002721670 */
[----:B------:R-:W-:-:S02]  /*139f0*/  IADD3.X R7, R5, UR7, RZ, P0, !PT ;  /* 0x0000000705077c10 */ /* 0x000fc400087fe4ff */
[C---:B------:R-:W-:Y:S01]  /*13a00*/  IADD3 R242, R235.reuse, 0x1000, RZ ;  /* 0x00001000ebf27810 */ /* 0x040fe20007ffe0ff */
[C---:B------:R-:W-:Y:S01]  /*13a10*/  HMMA.16816.F32 R88, R8.reuse, R20, RZ ;  /* 0x000000140858723c */ /* 0x040fe200000018ff */
[C---:B------:R-:W-:Y:S02]  /*13a20*/  IADD3 R241, R235.reuse, 0x1800, RZ ;  /* 0x00001800ebf17810 */ /* 0x040fe40007ffe0ff */
[C---:B------:R-:W-:Y:S02]  /*13a30*/  IADD3 R240, R235.reuse, 0x2000, RZ ;  /* 0x00002000ebf07810 */ /* 0x040fe40007ffe0ff */
[C---:B------:R-:W-:Y:S02]  /*13a40*/  IADD3 R239, R235.reuse, 0x2800, RZ ;  /* 0x00002800ebef7810 */ /* 0x040fe40007ffe0ff */
[C---:B------:R-:W-:Y:S01]  /*13a50*/  IADD3 R238, R235.reuse, 0x3000, RZ ;  /* 0x00003000ebee7810 */ /* 0x040fe20007ffe0ff */
[----:B------:R-:W-:Y:S01]  /*13a60*/  HMMA.16816.F32 R104, R8, R22, RZ ;  /* 0x000000160868723c */ /* 0x000fe200000018ff */
[----:B------:R-:W-:Y:S01]  /*13a70*/  LDSM.16.M88.4 R20, [R235+0x1800] ;  /* 0x00180000eb14783b */ /* 0x000fe20000000200 */
[----:B------:R-:W-:-:S06]  /*13a80*/  IADD3 R237, R235, 0x3800, RZ ;  /* 0x00003800ebed7810 */ /* 0x000fcc0007ffe0ff */
[C---:B------:R-:W-:Y:S08]  /*13a90*/  HMMA.16816.F32 R72, R8.reuse, R24, RZ ;  /* 0x000000180848723c */ /* 0x040ff000000018ff */
[----:B------:R-:W-:Y:S01]  /*13aa0*/  HMMA.16816.F32 R68, R8, R26, RZ ;  /* 0x0000001a0844723c */ /* 0x000fe200000018ff */
[----:B------:R-:W2:Y:S06]  /*13ab0*/  LDSM.16.M88.4 R24, [R235+0x1000] ;  /* 0x00100000eb18783b */ /* 0x000eac0000000200 */
[----:B------:R-:W-:Y:S01]  /*13ac0*/  IMAD.U32 R8, RZ, RZ, UR6 ;  /* 0x00000006ff087e24 */ /* 0x000fe2000f8e00ff */
[----:B-1----:R-:W-:Y:S04]  /*13ad0*/  HMMA.16816.F32 R76, R12, R30, R80 ;  /* 0x0000001e0c4c723c */ /* 0x002fe80000001850 */
[----:B------:R-:W-:-:S02]  /*13ae0*/  IADD3 R18, P5, P4, R8, 0x80, R4 ;  /* 0x0000008008127810 */ /* 0x000fc40007cbe004 */
[----:B------:R-:W1:Y:S02]  /*13af0*/  LDSM.16.M88.4 R8, [R233+0x8100] ;  /* 0x00810000e908783b */ /* 0x000e640000000200 */
[----:B------:R-:W-:Y:S02]  /*13b00*/  IADD3.X R19, RZ, UR7, R5, P5, P4 ;  /* 0x00000007ff137c10 */ /* 0x000fe4000afe8405 */
[----:B------:R-:W-:Y:S01]  /*13b10*/  @!PT LDS RZ, [RZ] ;  /* 0x00000000fffff984 */ /* 0x000fe20000000800 */
[----:B------:R-:W-:Y:S01]  /*13b20*/  @!PT LDS RZ, [RZ] ;  /* 0x00000000fffff984 */ /* 0x000fe20000000800 */
[----:B------:R-:W-:Y:S01]  /*13b30*/  @!PT LDS RZ, [RZ] ;  /* 0x00000000fffff984 */ /* 0x000fe20000000800 */
[----:B------:R3:W-:Y:S01]  /*13b40*/  LDGSTS.E.BYPASS.LTC128B.128 [R244+0x100], [R4.64], !P3 ;  /* 0x0010000004f47fae */ /* 0x0007e2000d901d5c */
[----:B------:R-:W-:Y:S01]  /*13b50*/  LOP3.LUT P3, RZ, R161, 0x1, RZ, 0xc0, !PT ;  /* 0x00000001a1ff7812 */ /* 0x000fe2000786c0ff */
[C---:B------:R-:W-:Y:S01]  /*13b60*/  HMMA.16816.F32 R36, R12.reuse, R32, R36 ;  /* 0x000000200c24723c */ /* 0x040fe20000001824 */
[C---:B------:R-:W-:Y:S01]  /*13b70*/  ISETP.LT.OR P4, PT, R2.reuse, 0x21, P6 ;  /* 0x000000210200780c */ /* 0x040fe20003781670 */
[----:B------:R3:W-:Y:S01]  /*13b80*/  LDGSTS.E.BYPASS.LTC128B.128 [R244+0x2100], [R4.64+0x80], !P2 ;  /* 0x0210008004f47fae */ /* 0x0007e2000d101d5c */
[C---:B------:R-:W-:Y:S02]  /*13b90*/  ISETP.LT.OR P2, PT, R2.reuse, 0x11, P6 ;  /* 0x000000110200780c */ /* 0x040fe40003741670 */
[----:B------:R-:W-:Y:S01]  /*13ba0*/  ISETP.LT.OR P5, PT, R2, 0x21, P3 ;  /* 0x000000210200780c */ /* 0x000fe20001fa1670 */
[----:B------:R4:W-:Y:S01]  /*13bb0*/  LDGSTS.E.BYPASS.LTC128B.128 [R244+0x900], [R6.64], !P1 ;  /* 0x0090000006f47fae */ /* 0x0009e2000c901d5c */
[----:B------:R-:W-:Y:S01]  /*13bc0*/  LOP3.LUT P3, RZ, R53, 0x4, RZ, 0xc0, !PT ;  /* 0x0000000435ff7812 */ /* 0x000fe2000786c0ff */
[C---:B------:R-:W-:Y:S08]  /*13bd0*/  HMMA.16816.F32 R124, R12.reuse, R34, R40 ;  /* 0x000000220c7c723c */ /* 0x040ff00000001828 */
[----:B------:R5:W-:Y:S01]  /*13be0*/  LDGSTS.E.BYPASS.LTC128B.128 [R244+0x2900], [R18.64], !P2 ;  /* 0x0290000012f47fae */ /* 0x000be2000d101d5c */
[C---:B------:R-:W-:Y:S08]  /*13bf0*/  HMMA.16816.F32 R56, R12.reuse, R28, R56 ;  /* 0x0000001c0c38723c */ /* 0x040ff00000001838 */
[----:B--2---:R-:W-:Y:S01]  /*13c00*/  HMMA.16816.F32 R84, R12, R26, R84 ;  /* 0x0000001a0c54723c */ /* 0x004fe20000001854 */
[----:B---3--:R-:W-:-:S04]  /*13c10*/  IADD3 R4, P1, R6, UR6, RZ ;  /* 0x0000000606047c10 */ /* 0x008fc8000ff3e0ff */
[----:B------:R-:W-:-:S03]  /*13c20*/  IADD3.X R5, R7, UR7, RZ, P1, !PT ;  /* 0x0000000707057c10 */ /* 0x000fc60008ffe4ff */
[C---:B-1----:R-:W-:Y:S01]  /*13c30*/  HMMA.16816.F32 R108, R8.reuse, R32, R108 ;  /* 0x00000020086c723c */ /* 0x042fe2000000186c */
[----:B------:R-:W-:Y:S02]  /*13c40*/  LOP3.LUT P1, RZ, R161, 0x1, RZ, 0xc0, !PT ;  /* 0x00000001a1ff7812 */ /* 0x000fe4000782c0ff */
[----:B----4-:R-:W-:Y:S01]  /*13c50*/  IADD3 R6, P0, R6, UR4, RZ ;  /* 0x0000000406067c10 */ /* 0x010fe2000ff1e0ff */
[----:B------:R1:W-:Y:S01]  /*13c60*/  LDGSTS.E.BYPASS.LTC128B.128 [R244+0x1100], [R4.64], !P5 ;  /* 0x0110000004f47fae */ /* 0x0003e2000e901d5c */
[C---:B------:R-:W-:Y:S02]  /*13c70*/  ISETP.LT.OR P2, PT, R2.reuse, 0x31, P1 ;  /* 0x000000310200780c */ /* 0x040fe40000f41670 */
[----:B------:R-:W-:Y:S01]  /*13c80*/  IADD3.X R7, R7, UR14, RZ, P0, !PT ;  /* 0x0000000e07077c10 */ /* 0x000fe200087fe4ff */
[C---:B------:R-:W-:Y:S01]  /*13c90*/  HMMA.16816.F32 R80, R8.reuse, R34, R112 ;  /* 0x000000220850723c */ /* 0x040fe20000001870 */
[----:B------:R-:W-:Y:S01]  /*13ca0*/  ISETP.LT.OR P1, PT, R2, 0x31, P6 ;  /* 0x000000310200780c */ /* 0x000fe20003721670 */
[----:B------:R-:W-:Y:S01]  /*13cb0*/  IMAD.MOV.U32 R2, RZ, RZ, 0x40 ;  /* 0x00000040ff027424 */ /* 0x000fe200078e00ff */
[----:B------:R-:W-:Y:S01]  /*13cc0*/  IADD3 R16, P0, R4, UR6, RZ ;  /* 0x0000000604107c10 */ /* 0x000fe2000ff1e0ff */
[----:B------:R2:W-:Y:S03]  /*13cd0*/  LDGSTS.E.BYPASS.LTC128B.128 [R244+0x3100], [R6.64], !P4 ;  /* 0x0310000006f47fae */ /* 0x0005e6000e101d5c */
[----:B------:R-:W-:Y:S01]  /*13ce0*/  IADD3.X R17, R5, UR7, RZ, P0, !PT ;  /* 0x0000000705117c10 */ /* 0x000fe200087fe4ff */
[----:B------:R-:W-:Y:S01]  /*13cf0*/  HMMA.16816.F32 R32, R8, R30, R100 ;  /* 0x0000001e0820723c */ /* 0x000fe20000001864 */
[----:B------:R-:W-:-:S03]  /*13d00*/  SEL R2, R2, 0xffffffc0, !P3 ;  /* 0xffffffc002027807 */ /* 0x000fc60005800000 */
[----:B------:R5:W-:Y:S02]  /*13d10*/  LDGSTS.E.BYPASS.LTC128B.128 [R244+0x1900], [R16.64], !P2 ;  /* 0x0190000010f47fae */ /* 0x000be4000d101d5c */
[----:B------:R-:W-:Y:S02]  /*13d20*/  IMAD.IADD R230, R224, 0x1, R2 ;  /* 0x00000001e0e67824 */ /* 0x000fe400078e0202 */
[----:B------:R-:W-:Y:S01]  /*13d30*/  HMMA.16816.F32 R120, R8, R28, R92 ;  /* 0x0000001c0878723c */ /* 0x000fe2000000185c */
[----:B------:R-:W-:Y:S01]  /*13d40*/  IMAD.IADD R229, R2, 0x1, R235 ;  /* 0x0000000102e57824 */ /* 0x000fe200078e02eb */
[----:B------:R-:W-:Y:S02]  /*13d50*/  LOP3.LUT R2, R152, R153, RZ, 0xfc, !PT ;  /* 0x0000009998027212 */ /* 0x000fe400078efcff */
[----:B-1----:R-:W-:-:S04]  /*13d60*/  IADD3 R4, P0, R4, UR4, RZ ;  /* 0x0000000404047c10 */ /* 0x002fc8000ff1e0ff */
[----:B------:R-:W-:Y:S01]  /*13d70*/  HMMA.16816.F32 R128, R8, R24, R88 ;  /* 0x000000180880723c */ /* 0x000fe20000001858 */
[----:B------:R-:W-:Y:S02]  /*13d80*/  IADD3.X R5, R5, UR14, RZ, P0, !PT ;  /* 0x0000000e05057c10 */ /* 0x000fe400087fe4ff */
[----:B------:R-:W-:-:S03]  /*13d90*/  PLOP3.LUT P0, PT, PT, PT, UP0, 0x80, 0x0 ;  /* 0x000000000000781c */ /* 0x000fc60003f0f008 */
[----:B------:R2:W-:Y:S02]  /*13da0*/  LDGSTS.E.BYPASS.LTC128B.128 [R244+0x3900], [R4.64], !P1 ;  /* 0x0390000004f47fae */ /* 0x0005e4000c901d5c */
[C---:B------:R-:W-:Y:S02]  /*13db0*/  HMMA.16816.F32 R132, R8.reuse, R20, R72 ;  /* 0x000000140884723c */ /* 0x040fe40000001848 */
[----:B------:R-:W-:Y:S04]  /*13dc0*/  LDSM.16.M88.4 R52, [R230+0x4100] ;  /* 0x00410000e634783b */ /* 0x000fe80000000200 */
[----:B-----5:R-:W1:Y:S02]  /*13dd0*/  LDSM.16.M88.4 R16, [R232+0xa100] ;  /* 0x00a10000e810783b */ /* 0x020e640000000200 */
[C---:B------:R-:W-:Y:S02]  /*13de0*/  HMMA.16816.F32 R104, R8.reuse, R26, R104 ;  /* 0x0000001a0868723c */ /* 0x040fe40000001868 */
[----:B------:R-:W3:Y:S04]  /*13df0*/  LDSM.16.M88.4 R44, [R230+0x5100] ;  /* 0x00510000e62c783b */ /* 0x000ee80000000200 */
[----:B------:R-:W4:Y:S02]  /*13e00*/  LDSM.16.M88.4 R48, [R230+0x4900] ;  /* 0x00490000e630783b */ /* 0x000f240000000200 */
[----:B------:R-:W-:Y:S02]  /*13e10*/  HMMA.16816.F32 R100, R8, R22, R68 ;  /* 0x000000160864723c */ /* 0x000fe40000001844 */
[----:B------:R-:W5:Y:S04]  /*13e20*/  LDSM.16.M88.4 R8, [R232+0x8100] ;  /* 0x00810000e808783b */ /* 0x000f680000000200 */
[----:B------:R-:W4:Y:S02]  /*13e30*/  LDSM.16.M88.4 R40, [R230+0x5900] ;  /* 0x00590000e628783b */ /* 0x000f240000000200 */
[C---:B------:R-:W-:Y:S02]  /*13e40*/  HMMA.16816.F32 R60, R12.reuse, R24, R60 ;  /* 0x000000180c3c723c */ /* 0x040fe4000000183c */
[----:B--2---:R-:W-:Y:S04]  /*13e50*/  LDSM.16.M88.4 R4, [R234+0xa100] ;  /* 0x00a10000ea04783b */ /* 0x004fe80000000200 */
[----:B------:R-:W2:Y:S02]  /*13e60*/  LDSM.16.M88.4 R28, [R229] ;  /* 0x00000000e51c783b */ /* 0x000ea40000000200 */
[C---:B------:R-:W-:Y:S02]  /*13e70*/  HMMA.16816.F32 R64, R12.reuse, R20, R64 ;  /* 0x000000140c40723c */ /* 0x040fe40000001840 */
[----:B------:R-:W2:Y:S04]  /*13e80*/  LDSM.16.M88.4 R24, [R229+0x800] ;  /* 0x00080000e518783b */ /* 0x000ea80000000200 */
[----:B------:R-:W0:Y:S02]  /*13e90*/  LDGDEPBAR ;  /* 0x00000000000079af */ /* 0x000e240000000000 */
[----:B------:R-:W-:Y:S02]  /*13ea0*/  HMMA.16816.F32 R96, R12, R22, R96 ;  /* 0x000000160c60723c */ /* 0x000fe40000001860 */
[----:B------:R-:W2:Y:S04]  /*13eb0*/  LDSM.16.M88.4 R20, [R229+0x1000] ;  /* 0x00100000e514783b */ /* 0x000ea80000000200 */
[----:B------:R-:W2:Y:S02]  /*13ec0*/  LDSM.16.M88.4 R12, [R234+0x8100] ;  /* 0x00810000ea0c783b */ /* 0x000ea40000000200 */
[C---:B-1----:R-:W-:Y:S02]  /*13ed0*/  HMMA.16816.F32 R72, R16.reuse, R52, R36 ;  /* 0x000000341048723c */ /* 0x042fe40000001824 */
[----:B------:R-:W1:Y:S06]  /*13ee0*/  LDSM.16.M88.4 R36, [R229+0x1800] ;  /* 0x00180000e524783b */ /* 0x000e6c0000000200 */
[C---:B---3--:R-:W-:Y:S08]  /*13ef0*/  HMMA.16816.F32 R68, R16.reuse, R46, R84 ;  /* 0x0000002e1044723c */ /* 0x048ff00000001854 */
[C---:B----4-:R-:W-:Y:S08]  /*13f00*/  HMMA.16816.F32 R112, R16.reuse, R48, R56 ;  /* 0x000000301070723c */ /* 0x050ff00000001838 */
[C---:B------:R-:W-:Y:S08]  /*13f10*/  HMMA.16816.F32 R116, R16.reuse, R44, R60 ;  /* 0x0000002c1074723c */ /* 0x040ff0000000183c */
[----:B------:R-:W-:Y:S08]  /*13f20*/  HMMA.16816.F32 R92, R16, R54, R124 ;  /* 0x00000036105c723c */ /* 0x000ff0000000187c */
[C---:B-----5:R-:W-:Y:S08]  /*13f30*/  HMMA.16816.F32 R84, R8.reuse, R52, R108 ;  /* 0x000000340854723c */ /* 0x060ff0000000186c */
[----:B------:R-:W-:Y:S08]  /*13f40*/  HMMA.16816.F32 R80, R8, R54, R80 ;  /* 0x000000360850723c */ /* 0x000ff00000001850 */
[C---:B------:R-:W-:Y:S08]  /*13f50*/  HMMA.16816.F32 R88, R16.reuse, R40, R64 ;  /* 0x000000281058723c */ /* 0x040ff00000001840 */
[C---:B------:R-:W-:Y:S08]  /*13f60*/  HMMA.16816.F32 R76, R16.reuse, R50, R76 ;  /* 0x00000032104c723c */ /* 0x040ff0000000184c */
[----:B------:R-:W-:Y:S08]  /*13f70*/  HMMA.16816.F32 R56, R16, R42, R96 ;  /* 0x0000002a1038723c */ /* 0x000ff00000001860 */
[C---:B------:R-:W-:Y:S08]  /*13f80*/  HMMA.16816.F32 R60, R8.reuse, R50, R32 ;  /* 0x00000032083c723c */ /* 0x040ff00000001820 */
[C---:B------:R-:W-:Y:S08]  /*13f90*/  HMMA.16816.F32 R52, R8.reuse, R44, R128 ;  /* 0x0000002c0834723c */ /* 0x040ff00000001880 */
[C---:B------:R-:W-:Y:S01]  /*13fa0*/  HMMA.16816.F32 R64, R8.reuse, R48, R120 ;  /* 0x000000300840723c */ /* 0x040fe20000001878 */
[----:B------:R-:W-:Y:S07]  /*13fb0*/  LDSM.16.M88.4 R48, [R224+0x6100] ;  /* 0x00610000e030783b */ /* 0x000fee0000000200 */
[C---:B------:R-:W-:Y:S08]  /*13fc0*/  HMMA.16816.F32 R44, R8.reuse, R46, R104 ;  /* 0x0000002e082c723c */ /* 0x040ff00000001868 */
[C---:B------:R-:W-:Y:S08]  /*13fd0*/  HMMA.16816.F32 R32, R8.reuse, R40, R132 ;  /* 0x000000280820723c */ /* 0x040ff00000001884 */
[----:B------:R-:W-:Y:S01]  /*13fe0*/  HMMA.16816.F32 R16, R8, R42, R100 ;  /* 0x0000002a0810723c */ /* 0x000fe20000001864 */
[----:B------:R-:W-:Y:S04]  /*13ff0*/  LDSM.16.M88.4 R8, [R231+0xe100] ;  /* 0x00e10000e708783b */ /* 0x000fe80000000200 */
[----:B------:R-:W3:Y:S03]  /*14000*/  LDSM.16.M88.4 R40, [R224+0x6900] ;  /* 0x00690000e028783b */ /* 0x000ee60000000200 */
[C---:B--2---:R-:W-:Y:S08]  /*14010*/  HMMA.16816.F32 R96, R4.reuse, R30, R92 ;  /* 0x0000001e0460723c */ /* 0x044ff0000000185c */
[C---:B------:R-:W-:Y:S08]  /*14020*/  HMMA.16816.F32 R100, R4.reuse, R24, R112 ;  /* 0x000000180464723c */ /* 0x040ff00000001870 */
[----:B------:R-:W-:Y:S08]  /*14030*/  HMMA.16816.F32 R140, R4, R20, R116 ;  /* 0x00000014048c723c */ /* 0x000ff00000001874 */
        /* <DEDUP_REMOVED lines=8> */
[C---:B-1----:R-:W-:Y:S01]  /*140c0*/  HMMA.16816.F32 R108, R12.reuse, R36, R32 ;  /* 0x000000240c6c723c */ /* 0x042fe20000001820 */
[----:B------:R-:W-:Y:S07]  /*140d0*/  LDSM.16.M88.4 R32, [R224+0x7100] ;  /* 0x00710000e020783b */ /* 0x000fee0000000200 */
[----:B------:R-:W-:Y:S01]  /*140e0*/  HMMA.16816.F32 R92, R12, R38, R16 ;  /* 0x000000260c5c723c */ /* 0x000fe20000001810 */
[----:B------:R-:W1:Y:S04]  /*140f0*/  LDSM.16.M88.4 R12, [R231+0xc100] ;  /* 0x00c10000e70c783b */ /* 0x000e680000000200 */
[----:B------:R-:W2:Y:S03]  /*14100*/  LDSM.16.M88.4 R16, [R224+0x7900] ;  /* 0x00790000e010783b */ /* 0x000ea60000000200 */
[C---:B------:R-:W-:Y:S01]  /*14110*/  HMMA.16816.F32 R76, R4.reuse, R26, R76 ;  /* 0x0000001a044c723c */ /* 0x040fe2000000184c */
[----:B------:R-:W-:Y:S07]  /*14120*/  LDSM.16.M88.4 R24, [R235+0x2800] ;  /* 0x00280000eb18783b */ /* 0x000fee0000000200 */
[C---:B------:R-:W-:Y:S01]  /*14130*/  HMMA.16816.F32 R104, R4.reuse, R22, R68 ;  /* 0x000000160468723c */ /* 0x040fe20000001844 */
[----:B------:R-:W4:Y:S07]  /*14140*/  LDSM.16.M88.4 R20, [R233+0xc100] ;  /* 0x00c10000e914783b */ /* 0x000f2e0000000200 */
[C---:B------:R-:W-:Y:S01]  /*14150*/  HMMA.16816.F32 R72, R4.reuse, R28, R72 ;  /* 0x0000001c0448723c */ /* 0x040fe20000001848 */
[----:B------:R-:W-:Y:S07]  /*14160*/  LDSM.16.M88.4 R28, [R235+0x2000] ;  /* 0x00200000eb1c783b */ /* 0x000fee0000000200 */
[C---:B------:R-:W-:Y:S08]  /*14170*/  HMMA.16816.F32 R136, R4.reuse, R36, R88 ;  /* 0x000000240488723c */ /* 0x040ff00000001858 */
[----:B------:R-:W-:Y:S01]  /*14180*/  HMMA.16816.F32 R132, R4, R38, R56 ;  /* 0x000000260484723c */ /* 0x000fe20000001838 */
[----:B------:R-:W5:Y:S07]  /*14190*/  LDSM.16.M88.4 R4, [R233+0xe100] ;  /* 0x00e10000e904783b */ /* 0x000f6e0000000200 */
[C---:B---3--:R-:W-:Y:S08]  /*141a0*/  HMMA.16816.F32 R60, R8.reuse, R40, R100 ;  /* 0x00000028083c723c */ /* 0x048ff00000001864 */
[----:B------:R-:W-:Y:S08]  /*141b0*/  HMMA.16816.F32 R56, R8, R42, R76 ;  /* 0x0000002a0838723c */ /* 0x000ff0000000184c */
[C---:B-1----:R-:W-:Y:S08]  /*141c0*/  HMMA.16816.F32 R36, R12.reuse, R40, R120 ;  /* 0x000000280c24723c */ /* 0x042ff00000001878 */
[----:B------:R-:W-:Y:S08]  /*141d0*/  HMMA.16816.F32 R40, R12, R42, R116 ;  /* 0x0000002a0c28723c */ /* 0x000ff00000001874 */
[C---:B------:R-:W-:Y:S08]  /*141e0*/  HMMA.16816.F32 R72, R8.reuse, R48, R72 ;  /* 0x000000300848723c */ /* 0x040ff00000001848 */
[----:B------:R-:W-:Y:S08]  /*141f0*/  HMMA.16816.F32 R68, R8, R50, R96 ;  /* 0x000000320844723c */ /* 0x000ff00000001860 */
[C---:B------:R-:W-:Y:S08]  /*14200*/  HMMA.16816.F32 R76, R12.reuse, R48, R128 ;  /* 0x000000300c4c723c */ /* 0x040ff00000001880 */
[----:B------:R-:W-:Y:S01]  /*14210*/  HMMA.16816.F32 R64, R12, R50, R124 ;  /* 0x000000320c40723c */ /* 0x000fe2000000187c */
[----:B------:R-:W-:Y:S07]  /*14220*/  LDSM.16.M88.4 R48, [R230+0x6100] ;  /* 0x00610000e630783b */ /* 0x000fee0000000200 */
[C---:B------:R-:W-:Y:S08]  /*14230*/  HMMA.16816.F32 R88, R8.reuse, R32, R140 ;  /* 0x000000200858723c */ /* 0x040ff0000000188c */
[C---:B------:R-:W-:Y:S08]  /*14240*/  HMMA.16816.F32 R104, R8.reuse, R34, R104 ;  /* 0x000000220868723c */ /* 0x040ff00000001868 */
[C---:B--2---:R-:W-:Y:S08]  /*14250*/  HMMA.16816.F32 R100, R8.reuse, R16, R136 ;  /* 0x000000100864723c */ /* 0x044ff00000001888 */
        /* <DEDUP_REMOVED lines=21> */
[C---:B------:R-:W-:Y:S08]  /*143b0*/  HMMA.16816.F32 R132, R4.reuse, R46, R104 ;  /* 0x0000002e0484723c */ /* 0x040ff00000001868 */
[C---:B------:R-:W-:Y:S08]  /*143c0*/  HMMA.16816.F32 R128, R4.reuse, R52, R100 ;  /* 0x000000340480723c */ /* 0x040ff00000001864 */
[----:B------:R-:W-:Y:S01]  /*143d0*/  HMMA.16816.F32 R124, R4, R54, R80 ;  /* 0x00000036047c723c */ /* 0x000fe20000001850 */
[----:B------:R-:W5:Y:S07]  /*143e0*/  LDSM.16.M88.4 R4, [R236+0xe100] ;  /* 0x00e10000ec04783b */ /* 0x000f6e0000000200 */
[C---:B------:R-:W-:Y:S01]  /*143f0*/  HMMA.16816.F32 R108, R20.reuse, R44, R8 ;  /* 0x0000002c146c723c */ /* 0x040fe20000001808 */
[----:B------:R-:W2:Y:S07]  /*14400*/  LDSM.16.M88.4 R8, [R234+0xc100] ;  /* 0x00c10000ea08783b */ /* 0x000eae0000000200 */
[C---:B------:R-:W-:Y:S01]  /*14410*/  HMMA.16816.F32 R104, R20.reuse, R46, R84 ;  /* 0x0000002e1468723c */ /* 0x040fe20000001854 */
[----:B------:R-:W-:Y:S07]  /*14420*/  LDSM.16.M88.4 R44, [R229+0x2000] ;  /* 0x00200000e52c783b */ /* 0x000fee0000000200 */
        /* <DEDUP_REMOVED lines=13> */
[C---:B------:R-:W-:Y:S08]  /*14500*/  HMMA.16816.F32 R80, R16.reuse, R38, R132 ;  /* 0x000000261050723c */ /* 0x040ff00000001884 */
[C---:B------:R-:W-:Y:S08]  /*14510*/  HMMA.16816.F32 R76, R16.reuse, R32, R128 ;  /* 0x00000020104c723c */ /* 0x040ff00000001880 */
[----:B------:R-:W-:Y:S08]  /*14520*/  HMMA.16816.F32 R64, R16, R34, R124 ;  /* 0x000000221040723c */ /* 0x000ff0000000187c */
[C---:B------:R-:W-:Y:S08]  /*14530*/  HMMA.16816.F32 R40, R12.reuse, R36, R108 ;  /* 0x000000240c28723c */ /* 0x040ff0000000186c */
        /* <DEDUP_REMOVED lines=9> */
[----:B------:R-:W-:Y:S08]  /*145d0*/  HMMA.16816.F32 R28, R8, R20, R16 ;  /* 0x00000014081c723c */ /* 0x000ff00000001810 */
        /* <DEDUP_REMOVED lines=8> */
[----:B------:R-:W-:Y:S01]  /*14660*/  HMMA.16816.F32 R20, R8, R22, R12 ;  /* 0x000000160814723c */ /* 0x000fe2000000180c */
[----:B------:R-:W-:Y:S06]  /*14670*/  BAR.SYNC.DEFER_BLOCKING 0x0 ;  /* 0x0000000000007b1d */ /* 0x000fec0000010000 */
[----:B------:R-:W-:Y:S05]  /*14680*/  @!P0 BRA `(.L_x_1785) ;  /* 0x0000026000008947 */ /* 0x000fea0003800000 */
[----:B------:R-:W-:Y:S01]  /*14690*/  UIADD3 UR5, UR12, -0x2, URZ ;  /* 0xfffffffe0c057890 */ /* 0x000fe2000fffe03f */
[----:B------:R-:W-:Y:S01]  /*146a0*/  LOP3.LUT P5, RZ, R161, 0x1, RZ, 0xc0, !PT ;  /* 0x00000001a1ff7812 */ /* 0x000fe200078ac0ff */
[----:B------:R-:W-:-:S02]  /*146b0*/  UIADD3 UR22, UP0, UR22, 0x80, URZ ;  /* 0x0000008016167890 */ /* 0x000fc4000ff1e03f */
[----:B------:R-:W-:Y:S02]  /*146c0*/  USHF.R.S32.HI UR4, URZ, 0x1f, UR5 ;  /* 0x0000001f3f047899 */ /* 0x000fe40008011405 */
[----:B------:R-:W-:Y:S01]  /*146d0*/  UIMAD UR11, UR11, UR5, URZ ;  /* 0x000000050b0b72a4 */ /* 0x000fe2000f8e023f */
[----:B------:R-:W-:Y:S01]  /*146e0*/  IMAD.WIDE.U32 R6, R154, UR5, R158 ;  /* 0x000000059a067c25 */ /* 0x000fe2000f8e009e */
[----:B------:R-:W-:Y:S02]  /*146f0*/  USHF.L.U32 UR5, UR8, 0x5, URZ ;  /* 0x0000000508057899 */ /* 0x000fe4000800063f */
[----:B------:R-:W-:Y:S02]  /*14700*/  UIMAD UR11, UR4, UR10, UR11 ;  /* 0x0000000a040b72a4 */ /* 0x000fe4000f8e020b */
[----:B------:R-:W-:Y:S01]  /*14710*/  LEA R4, P0, R6, c[0x0][0x1c8], 0x1 ;  /* 0x0000720006047a11 */ /* 0x000fe200078008ff */
[----:B------:R-:W-:Y:S02]  /*14720*/  ULDC UR4, c[0x0][0x1e4] ;  /* 0x0000790000047ab9 */ /* 0x000fe40000000800 */
[----:B------:R-:W-:Y:S01]  /*14730*/  USHF.L.U64.HI UR4, UR8, UR9, UR4 ;  /* 0x0000000908047299 */ /* 0x000fe20008010204 */
[----:B------:R-:W-:Y:S01]  /*14740*/  IADD3 R5, R7, UR11, RZ ;  /* 0x0000000b07057c10 */ /* 0x000fe2000fffe0ff */
[----:B------:R-:W-:Y:S01]  /*14750*/  IMAD.U32 R7, RZ, RZ, UR5 ;  /* 0x00000005ff077e24 */ /* 0x000fe2000f8e00ff */
[----:B------:R-:W-:-:S02]  /*14760*/  UIADD3.X UR8, URZ, UR17, URZ, UP0, !UPT ;  /* 0x000000113f087290 */ /* 0x000fc400087fe43f */
        /* <DEDUP_REMOVED lines=24> */
.L_x_1785:
[----:B---3--:R-:W-:Y:S01]  /*148f0*/  FMUL.FTZ R4, R41, c[0x0][0x320] ;  /* 0x0000c80029047a20 */ /* 0x008fe20000410000 */
[----:B------:R-:W-:Y:S01]  /*14900*/  SHF.R.S32.HI R7, RZ, 0x1f, R156 ;  /* 0x0000001fff077819 */ /* 0x000fe2000001149c */
[----:B------:R-:W-:Y:S01]  /*14910*/  FMUL.FTZ R5, R83, c[0x0][0x320] ;  /* 0x0000c80053057a20 */ /* 0x000fe20000410000 */
[----:B------:R-:W-:Y:S01]  /*14920*/  LEA.HI R6, R157, R177, RZ, 0x2 ;  /* 0x000000b19d067211 */ /* 0x000fe200078f10ff */
[----:B------:R1:W-:Y:S01]  /*14930*/  MUFU.TANH R166, R4 ;  /* 0x0000000400a67308 */ /* 0x0003e20000002400 */
[----:B------:R-:W-:Y:S01]  /*14940*/  FMUL.FTZ R8, R96, c[0x0][0x320] ;  /* 0x0000c80060087a20 */ /* 0x000fe20000410000 */
[----:B------:R-:W-:Y:S01]  /*14950*/  PLOP3.LUT P1, PT, PT, PT, UP2, 0x80, 0x0 ;  /* 0x000000000000781c */ /* 0x000fe20003f2f028 */
[----:B------:R-:W-:Y:S01]  /*14960*/  UMOV UR4, 0xffffffc0 ;  /* 0xffffffc000047882 */ /* 0x000fe20000000000 */
[----:B------:R-:W-:Y:S01]  /*14970*/  LOP3.LUT R6, R6, 0xfffffffc, RZ, 0xc0, !PT ;  /* 0xfffffffc06067812 */ /* 0x000fe200078ec0ff */
[----:B------:R-:W-:Y:S01]  /*14980*/  UIMAD UR4, UR15, UR4, 0x1 ;  /* 0x000000010f0474a4 */ /* 0x000fe2000f8e0204 */
[----:B------:R-:W-:Y:S01]  /*14990*/  PLOP3.LUT P0, PT, PT, PT, UP2, 0x80, 0x0 ;  /* 0x000000000000781c */ /* 0x000fe20003f0f028 */
[----:B------:R-:W-:Y:S01]  /*149a0*/  STL [R1+0x98], R242 ;  /* 0x000098f201007387 */ /* 0x000fe20000100800 */
[----:B------:R2:W-:Y:S01]  /*149b0*/  MUFU.TANH R41, R5 ;  /* 0x0000000500297308 */ /* 0x0005e20000002400 */
[----:B------:R-:W-:-:S02]  /*149c0*/  IMAD.IADD R6, R177, 0x1, -R6 ;  /* 0x00000001b1067824 */ /* 0x000fc400078e0a06 */
[----:B------:R-:W-:Y:S01]  /*149d0*/  STL [R1+0x94], R241 ;  /* 0x000094f101007387 */ /* 0x000fe20000100800 */
[----:B------:R-:W-:Y:S02]  /*149e0*/  FMUL.FTZ R10, R76, c[0x0][0x320] ;  /* 0x0000c8004c0a7a20 */ /* 0x000fe40000410000 */
[----:B------:R-:W-:Y:S01]  /*149f0*/  IMAD.SHL.U32 R225, R2, 0x2, RZ ;  /* 0x0000000202e17824 */ /* 0x000fe200078e00ff */
[----:B------:R-:W-:Y:S01]  /*14a00*/  STL [R1+0x90], R240 ;  /* 0x000090f001007387 */ /* 0x000fe20000100800 */
[----:B-1----:R-:W-:Y:S01]  /*14a10*/  FMUL.FTZ R4, R60, c[0x0][0x320] ;  /* 0x0000c8003c047a20 */ /* 0x002fe20000410000 */
[----:B------:R-:W-:Y:S01]  /*14a20*/  MUFU.TANH R15, R8 ;  /* 0x00000008000f7308 */ /* 0x000fe20000002400 */
[----:B------:R-:W-:Y:S01]  /*14a30*/  IMAD R228, R0, 0x2, R225 ;  /* 0x0000000200e47824 */ /* 0x000fe200078e02e1 */
[----:B------:R-:W-:Y:S01]  /*14a40*/  STL [R1+0x8c], R239 ;  /* 0x00008cef01007387 */ /* 0x000fe20000100800 */
[----:B------:R-:W-:-:S03]  /*14a50*/  LEA R226, R3, R225, 0x1 ;  /* 0x000000e103e27211 */ /* 0x000fc600078e08ff */
[----:B------:R-:W-:Y:S01]  /*14a60*/  STL [R1+0x88], R238 ;  /* 0x000088ee01007387 */ /* 0x000fe20000100800 */
[----:B--2---:R-:W-:Y:S01]  /*14a70*/  LEA.HI R5, R7, R156, RZ, 0x2 ;  /* 0x0000009c07057211 */ /* 0x004fe200078f10ff */
[----:B------:R1:W-:Y:S01]  /*14a80*/  MUFU.TANH R70, R4 ;  /* 0x0000000400467308 */ /* 0x0003e20000002400 */
[----:B------:R-:W-:Y:S01]  /*14a90*/  IMAD R227, R0, 0x2, R226 ;  /* 0x0000000200e37824 */ /* 0x000fe200078e02e2 */
[----:B------:R-:W-:Y:S01]  /*14aa0*/  STL [R1+0x84], R237 ;  /* 0x000084ed01007387 */ /* 0x000fe20000100800 */
[----:B------:R-:W-:-:S03]  /*14ab0*/  LOP3.LUT R5, R5, 0xffffffc, RZ, 0xc0, !PT ;  /* 0x0ffffffc05057812 */ /* 0x000fc600078ec0ff */
[----:B------:R-:W-:Y:S01]  /*14ac0*/  STL [R1+0x80], R236 ;  /* 0x000080ec01007387 */ /* 0x000fe20000100800 */
[----:B------:R-:W-:Y:S01]  /*14ad0*/  IADD3 R9, -R5, R156, RZ ;  /* 0x0000009c05097210 */ /* 0x000fe20007ffe1ff */
[----:B------:R2:W-:Y:S01]  /*14ae0*/  MUFU.TANH R18, R10 ;  /* 0x0000000a00127308 */ /* 0x0005e20000002400 */
[----:B------:R-:W-:Y:S01]  /*14af0*/  LEA.HI R5, R6, R6, RZ, 0x1 ;  /* 0x0000000606057211 */ /* 0x000fe200078f08ff */
[----:B------:R-:W-:Y:S04]  /*14b00*/  STL [R1+0x7c], R235 ;  /* 0x00007ceb01007387 */ /* 0x000fe80000100800 */
[----:B------:R-:W-:Y:S01]  /*14b10*/  STL [R1+0x78], R234 ;  /* 0x000078ea01007387 */ /* 0x000fe20000100800 */
[----:B-1----:R-:W-:-:S03]  /*14b20*/  FMUL.FTZ R4, R61, c[0x0][0x320] ;  /* 0x0000c8003d047a20 */ /* 0x002fc60000410000 */
[----:B------:R-:W-:Y:S01]  /*14b30*/  STL [R1+0x74], R233 ;  /* 0x000074e901007387 */ /* 0x000fe20000100800 */
[----:B------:R1:W-:Y:S03]  /*14b40*/  MUFU.TANH R69, R4 ;  /* 0x0000000400457308 */ /* 0x0003e60000002400 */
[----:B------:R-:W-:Y:S01]  /*14b50*/  STL [R1+0x70], R232 ;  /* 0x000070e801007387 */ /* 0x000fe20000100800 */
[----:B--2---:R-:W-:-:S03]  /*14b60*/  FMUL.FTZ R10, R77, c[0x0][0x320] ;  /* 0x0000c8004d0a7a20 */ /* 0x004fc60000410000 */
[----:B------:R-:W-:Y:S01]  /*14b70*/  STL [R1+0x6c], R231 ;  /* 0x00006ce701007387 */ /* 0x000fe20000100800 */
[----:B------:R-:W-:Y:S03]  /*14b80*/  MUFU.TANH R17, R10 ;  /* 0x0000000a00117308 */ /* 0x000fe60000002400 */
[----:B------:R-:W-:Y:S04]  /*14b90*/  STL [R1+0x68], R230 ;  /* 0x000068e601007387 */ /* 0x000fe80000100800 */
[----:B------:R-:W-:Y:S01]  /*14ba0*/  STL [R1+0x64], R229 ;  /* 0x000064e501007387 */ /* 0x000fe20000100800 */
[----:B-1----:R-:W-:-:S03]  /*14bb0*/  FMUL.FTZ R4, R56, c[0x0][0x320] ;  /* 0x0000c80038047a20 */ /* 0x002fc60000410000 */
[----:B------:R-:W-:Y:S01]  /*14bc0*/  STL [R1+0x60], R224 ;  /* 0x000060e001007387 */ /* 0x000fe20000100800 */
[----:B------:R1:W-:Y:S03]  /*14bd0*/  MUFU.TANH R68, R4 ;  /* 0x0000000400447308 */ /* 0x0003e60000002400 */
[----:B------:R-:W-:Y:S04]  /*14be0*/  LDSM.16.MT88.4 R116, [R226+0x2100] ;  /* 0x00210000e274783b */ /* 0x000fe80000004200 */
[----:B------:R-:W-:Y:S04]  /*14bf0*/  LDSM.16.MT88.4 R108, [R227+0x2100] ;  /* 0x00210000e36c783b */ /* 0x000fe80000004200 */
[----:B------:R-:W-:Y:S04]  /*14c00*/  LDSM.16.MT88.4 R112, [R225+0x2100] ;  /* 0x00210000e170783b */ /* 0x000fe80000004200 */
[----:B------:R-:W-:Y:S01]  /*14c10*/  LDSM.16.MT88.4 R104, [R228+0x2100] ;  /* 0x00210000e468783b */ /* 0x000fe20000004200 */
[----:B-1----:R-:W-:-:S03]  /*14c20*/  FMUL.FTZ R4, R57, c[0x0][0x320] ;  /* 0x0000c80039047a20 */ /* 0x002fc60000410000 */
[----:B------:R-:W0:Y:S01]  /*14c30*/  LDGDEPBAR ;  /* 0x00000000000079af */ /* 0x000e220000000000 */
        /* <DEDUP_REMOVED lines=78> */
[----:B-1----:R-:W-:-:S05]  /*15120*/  LOP3.LUT R4, R155, 0xffffffe0, RZ, 0xc0, !PT ;  /* 0xffffffe09b047812 */ /* 0x002fca00078ec0ff */
[----:B------:R-:W-:-:S05]  /*15130*/  IMAD.IADD R4, R177, 0x1, -R4 ;  /* 0x00000001b1047824 */ /* 0x000fca00078e0a04 */
[----:B------:R-:W-:-:S04]  /*15140*/  SHF.R.S32.HI R7, RZ, 0x1f, R4 ;  /* 0x0000001fff077819 */ /* 0x000fc80000011404 */
[----:B------:R-:W-:-:S04]  /*15150*/  LEA.HI R7, R7, R4, RZ, 0x2 ;  /* 0x0000000407077211 */ /* 0x000fc800078f10ff */
[----:B------:R-:W-:-:S05]  /*15160*/  LEA.HI.SX32 R8, R7, UR18, 0x1e ;  /* 0x0000001207087c11 */ /* 0x000fca000f8ff2ff */
[----:B------:R-:W-:Y:S01]  /*15170*/  IMAD R11, R9, 0x10, R8 ;  /* 0x00000010090b7824 */ /* 0x000fe200078e0208 */
[C---:B------:R-:W-:Y:S01]  /*15180*/  LOP3.LUT R9, R5.reuse, 0x1ffffffe, RZ, 0xc0, !PT ;  /* 0x1ffffffe05097812 */ /* 0x040fe200078ec0ff */
[----:B------:R-:W-:-:S03]  /*15190*/  IMAD.SHL.U32 R8, R5, 0x20, RZ ;  /* 0x0000002005087824 */ /* 0x000fc600078e00ff */
[----:B------:R-:W-:Y:S02]  /*151a0*/  IADD3 R6, R6, -R9, RZ ;  /* 0x8000000906067210 */ /* 0x000fe40007ffe0ff */
[----:B------:R-:W-:-:S05]  /*151b0*/  LOP3.LUT R5, R8, 0xffffffc0, RZ, 0xc0, !PT ;  /* 0xffffffc008057812 */ /* 0x000fca00078ec0ff */
[----:B------:R-:W-:-:S04]  /*151c0*/  IMAD.IADD R5, R5, 0x1, R11 ;  /* 0x0000000105057824 */ /* 0x000fc800078e020b */
[----:B------:R-:W-:Y:S02]  /*151d0*/  IMAD R13, R6, 0x8, R5 ;  /* 0x00000008060d7824 */ /* 0x000fe400078e0205 */
[----:B------:R-:W-:Y:S02]  /*151e0*/  FMUL.FTZ R5, R78, c[0x0][0x320] ;  /* 0x0000c8004e057a20 */ /* 0x000fe40000410000 */
[----:B------:R-:W-:Y:S01]  /*151f0*/  @P1 IMAD.HI.U32 R6, R13, c[0x0][0x2c8], RZ ;  /* 0x0000b2000d061a27 */ /* 0x000fe200078e00ff */
[----:B------:R-:W-:Y:S01]  /*15200*/  MOV R8, R13 ;  /* 0x0000000d00087202 */ /* 0x000fe20000000f00 */
[----:B------:R1:W-:Y:S01]  /*15210*/  MUFU.TANH R40, R5 ;  /* 0x0000000500287308 */ /* 0x0003e20000002400 */
[----:B------:R4:W-:Y:S02]  /*15220*/  STL [R1+0x20], R13 ;  /* 0x0000200d01007387 */ /* 0x0009e40000100800 */
[----:B------:R-:W-:Y:S01]  /*15230*/  @P0 SHF.R.U32.HI R8, RZ, c[0x0][0x2cc], R6 ;  /* 0x0000b300ff080a19 */ /* 0x000fe20000011606 */
[----:B------:R-:W-:-:S04]  /*15240*/  FMUL.FTZ R6, R97, c[0x0][0x320] ;  /* 0x0000c80061067a20 */ /* 0x000fc80000410000 */
[----:B------:R-:W-:Y:S01]  /*15250*/  SHFL.IDX PT, R9, R8, 0x2, 0x1c1f ;  /* 0x005c1f0008097f89 */ /* 0x000fe200000e0000 */
[----:B------:R2:W2:Y:S01]  /*15260*/  MUFU.TANH R16, R6 ;  /* 0x0000000600107308 */ /* 0x0004a20000002400 */
[----:B-1----:R-:W-:Y:S02]  /*15270*/  FMUL.FTZ R5, R79, c[0x0][0x320] ;  /* 0x0000c8004f057a20 */ /* 0x002fe40000410000 */
[----:B------:R-:W-:Y:S05]  /*15280*/  LDSM.16.MT88.4 R76, [R228+0x900] ;  /* 0x00090000e44c783b */ /* 0x000fea0000004200 */
[----:B------:R1:W-:Y:S01]  /*15290*/  MUFU.TANH R28, R5 ;  /* 0x00000005001c7308 */ /* 0x0003e20000002400 */
[----:B--2---:R-:W-:Y:S01]  /*152a0*/  IMAD.U32 R6, RZ, RZ, UR4 ;  /* 0x00000004ff067e24 */ /* 0x004fe2000f8e00ff */
[----:B------:R-:W-:Y:S01]  /*152b0*/  ULDC.64 UR4, c[0x0][0x2c8] ;  /* 0x0000b20000047ab9 */ /* 0x000fe20000000a00 */
[----:B----4-:R-:W-:-:S06]  /*152c0*/  FMUL.FTZ R13, R67, c[0x0][0x320] ;  /* 0x0000c800430d7a20 */ /* 0x010fcc0000410000 */
[----:B------:R-:W-:Y:S01]  /*152d0*/  MUFU.TANH R13, R13 ;  /* 0x0000000d000d7308 */ /* 0x000fe20000002400 */
[----:B-1----:R-:W-:Y:S02]  /*152e0*/  LOP3.LUT R5, R7, 0x7ffffffc, RZ, 0xc0, !PT ;  /* 0x7ffffffc07057812 */ /* 0x002fe400078ec0ff */
[----:B------:R-:W1:Y:S03]  /*152f0*/  SHFL.IDX PT, R7, R8, 0x3, 0x1c1f ;  /* 0x007c1f0008077f89 */ /* 0x000e6600000e0000 */
[----:B------:R-:W-:Y:S02]  /*15300*/  IMAD.IADD R5, R4, 0x1, -R5 ;  /* 0x0000000104057824 */ /* 0x000fe400078e0a05 */
[----:B------:R-:W-:Y:S02]  /*15310*/  FMUL.FTZ R4, R98, c[0x0][0x320] ;  /* 0x0000c80062047a20 */ /* 0x000fe40000410000 */
[----:B------:R-:W-:Y:S01]  /*15320*/  LDSM.16.MT88.4 R96, [R228+0x100] ;  /* 0x00010000e460783b */ /* 0x000fe20000004200 */
[----:B------:R-:W-:Y:S01]  /*15330*/  SHF.L.U32 R11, R5, 0x1, RZ ;  /* 0x00000001050b7819 */ /* 0x000fe200000006ff */
[----:B------:R2:W-:Y:S03]  /*15340*/  MUFU.TANH R19, R4 ;  /* 0x0000000400137308 */ /* 0x0005e60000002400 */
[----:B------:R-:W-:Y:S01]  /*15350*/  IADD3 R5, -R11, UR13, R6 ;  /* 0x0000000d0b057c10 */ /* 0x000fe2000fffe106 */
[----:B------:R4:W-:Y:S01]  /*15360*/  STL [R1+0x38], R11 ;  /* 0x0000380b01007387 */ /* 0x0009e20000100800 */
[----:B------:R-:W-:-:S02]  /*15370*/  FMUL.FTZ R6, R66, c[0x0][0x320] ;  /* 0x0000c80042067a20 */ /* 0x000fc40000410000 */
[----:B------:R-:W-:Y:S01]  /*15380*/  IADD3 R10, R5, -UR24, RZ ;  /* 0x80000018050a7c10 */ /* 0x000fe2000fffe0ff */
[----:B------:R-:W-:-:S04]  /*15390*/  FMUL.FTZ R5, R65, c[0x0][0x320] ;  /* 0x0000c80041057a20 */ /* 0x000fc80000410000 */
[----:B------:R1:W-:Y:S01]  /*153a0*/  MUFU.TANH R20, R5 ;  /* 0x0000000500147308 */ /* 0x0003e20000002400 */
[----:B--2---:R-:W-:Y:S02]  /*153b0*/  FMUL.FTZ R4, R64, c[0x0][0x320] ;  /* 0x0000c80040047a20 */ /* 0x004fe40000410000 */
[----:B------:R-:W-:Y:S05]  /*153c0*/  LDSM.16.MT88.4 R64, [R226+0x2900] ;  /* 0x00290000e240783b */ /* 0x000fea0000004200 */
[----:B------:R2:W2:Y:S01]  /*153d0*/  MUFU.TANH R14, R4 ;  /* 0x00000004000e7308 */ /* 0x0004a20000002400 */
[C---:B-1----:R-:W-:Y:S01]  /*153e0*/  IMAD.IADD R5, R10.reuse, 0x1, R7 ;  /* 0x000000010a057824 */ /* 0x042fe200078e0207 */
[----:B----4-:R-:W-:Y:S01]  /*153f0*/  IADD3 R11, -R11, UR19, RZ ;  /* 0x000000130b0b7c10 */ /* 0x010fe2000fffe1ff */
[----:B--2---:R-:W-:-:S05]  /*15400*/  IMAD.IADD R4, R10, 0x1, R9 ;  /* 0x000000010a047824 */ /* 0x004fca00078e0209 */
[----:B------:R-:W-:-:S04]  /*15410*/  IMNMX R4, R11, R4, PT ;  /* 0x000000040b047217 */ /* 0x000fc80003800200 */
[C---:B------:R-:W-:Y:S02]  /*15420*/  ISETP.GT.AND P1, PT, R4.reuse, RZ, PT ;  /* 0x000000ff0400720c */ /* 0x040fe40003f24270 */
[C---:B------:R-:W-:Y:S02]  /*15430*/  ISETP.GT.AND P0, PT, R4.reuse, 0x1, PT ;  /* 0x000000010400780c */ /* 0x040fe40003f04270 */
[C---:B------:R-:W-:Y:S02]  /*15440*/  ISETP.GT.AND P3, PT, R4.reuse, 0x9, PT ;  /* 0x000000090400780c */ /* 0x040fe40003f64270 */
[C---:B------:R-:W-:Y:S02]  /*15450*/  ISETP.GT.AND P5, PT, R4.reuse, 0x10, PT ;  /* 0x000000100400780c */ /* 0x040fe40003fa4270 */
[----:B------:R-:W-:Y:S02]  /*15460*/  ISETP.GT.AND P2, PT, R4, 0x8, PT ;  /* 0x000000080400780c */ /* 0x000fe40003f44270 */
[----:B------:R-:W-:-:S02]  /*15470*/  FSEL R9, R36, -INF , P1 ;  /* 0xff80000024097808 */ /* 0x000fc40000800000 */
[----:B---3--:R-:W-:Y:S02]  /*15480*/  FSEL R12, R12, -INF , P0 ;  /* 0xff8000000c0c7808 */ /* 0x008fe40000000000 */
[----:B------:R-:W-:Y:S02]  /*15490*/  FSEL R16, R16, -INF , P3 ;  /* 0xff80000010107808 */ /* 0x000fe40001800000 */
[----:B------:R-:W-:Y:S02]  /*154a0*/  FSEL R26, R26, -INF , P5 ;  /* 0xff8000001a1a7808 */ /* 0x000fe40002800000 */
[C---:B------:R-:W-:Y:S02]  /*154b0*/  ISETP.GT.AND P4, PT, R4.reuse, 0x11, PT ;  /* 0x000000110400780c */ /* 0x040fe40003f84270 */
[C---:B------:R-:W-:Y:S02]  /*154c0*/  ISETP.GT.AND P1, PT, R4.reuse, 0x18, PT ;  /* 0x000000180400780c */ /* 0x040fe40003f24270 */
[----:B------:R-:W-:-:S02]  /*154d0*/  ISETP.GT.AND P0, PT, R4, 0x19, PT ;  /* 0x000000190400780c */ /* 0x000fc40003f04270 */
[C---:B------:R-:W-:Y:S02]  /*154e0*/  ISETP.GT.AND P3, PT, R4.reuse, 0x20, PT ;  /* 0x000000200400780c */ /* 0x040fe40003f64270 */
[----:B------:R-:W-:Y:S02]  /*154f0*/  ISETP.GT.AND P5, PT, R4, 0x21, PT ;  /* 0x000000210400780c */ /* 0x000fe40003fa4270 */
[----:B------:R-:W-:Y:S02]  /*15500*/  FSEL R15, R15, -INF , P2 ;  /* 0xff8000000f0f7808 */ /* 0x000fe40001000000 */
[----:B------:R-:W-:Y:S02]  /*15510*/  FMNMX.FTZ R136, R9, R12, !PT ;  /* 0x0000000c09887209 */ /* 0x000fe40007810000 */
[----:B------:R-:W-:Y:S02]  /*15520*/  FSEL R29, R29, -INF , P4 ;  /* 0xff8000001d1d7808 */ /* 0x000fe40002000000 */
[----:B------:R-:W-:-:S02]  /*15530*/  FSEL R36, R33, -INF , P1 ;  /* 0xff80000021247808 */ /* 0x000fc40000800000 */
[----:B------:R-:W-:Y:S02]  /*15540*/  FSEL R37, R32, -INF , P0 ;  /* 0xff80000020257808 */ /* 0x000fe40000000000 */
[----:B------:R-:W-:Y:S02]  /*15550*/  FSEL R172, R27, -INF , P3 ;  /* 0xff8000001bac7808 */ /* 0x000fe40001800000 */
[----:B------:R-:W-:Y:S02]  /*15560*/  FSEL R174, R25, -INF , P5 ;  /* 0xff80000019ae7808 */ /* 0x000fe40002800000 */
[C---:B------:R-:W-:Y:S02]  /*15570*/  ISETP.GT.AND P4, PT, R4.reuse, 0x28, PT ;  /* 0x000000280400780c */ /* 0x040fe40003f84270 */
[C---:B------:R-:W-:Y:S02]  /*15580*/  ISETP.GT.AND P2, PT, R4.reuse, 0x29, PT ;  /* 0x000000290400780c */ /* 0x040fe40003f44270 */
[----:B------:R-:W-:-:S02]  /*15590*/  ISETP.GT.AND P0, PT, R4, 0x30, PT ;  /* 0x000000300400780c */ /* 0x000fc40003f04270 */
[C---:B------:R-:W-:Y:S02]  /*155a0*/  ISETP.GT.AND P1, PT, R4.reuse, 0x31, PT ;  /* 0x000000310400780c */ /* 0x040fe40003f24270 */
[C---:B------:R-:W-:Y:S02]  /*155b0*/  ISETP.GT.AND P3, PT, R4.reuse, 0x38, PT ;  /* 0x000000380400780c */ /* 0x040fe40003f64270 */
[----:B------:R-:W-:Y:S02]  /*155c0*/  ISETP.GT.AND P5, PT, R4, 0x39, PT ;  /* 0x000000390400780c */ /* 0x000fe40003fa4270 */
[----:B------:R-:W-:Y:S02]  /*155d0*/  FMNMX.FTZ R136, R15, R136, !PT ;  /* 0x000000880f887209 */ /* 0x000fe40007810000 */
[----:B------:R-:W-:Y:S02]  /*155e0*/  IMNMX R4, R11, R5, PT ;  /* 0x000000050b047217 */ /* 0x000fe40003800200 */
[----:B------:R-:W-:-:S02]  /*155f0*/  FSEL R173, R21, -INF , P4 ;  /* 0xff80000015ad7808 */ /* 0x000fc40002000000 */
[----:B------:R-:W-:Y:S01]  /*15600*/  FSEL R210, R18, -INF , P0 ;  /* 0xff80000012d27808 */ /* 0x000fe20000000000 */
[----:B------:R1:W2:Y:S01]  /*15610*/  MUFU.TANH R21, R6 ;  /* 0x0000000600157308 */ /* 0x0002a20000002400 */
[----:B------:R-:W-:Y:S02]  /*15620*/  FMNMX.FTZ R136, R16, R136, !PT ;  /* 0x0000008810887209 */ /* 0x000fe40007810000 */
[C---:B------:R-:W-:Y:S02]  /*15630*/  ISETP.GT.AND P4, PT, R4.reuse, RZ, PT ;  /* 0x000000ff0400720c */ /* 0x040fe40003f84270 */
[----:B------:R-:W-:Y:S02]  /*15640*/  ISETP.GT.AND P0, PT, R4, 0x1, PT ;  /* 0x000000010400780c */ /* 0x000fe40003f04270 */
[----:B------:R-:W-:Y:S02]  /*15650*/  FSEL R175, R24, -INF , P2 ;  /* 0xff80000018af7808 */ /* 0x000fe40001000000 */
[----:B------:R-:W-:-:S02]  /*15660*/  FSEL R238, R17, -INF , P1 ;  /* 0xff80000011ee7808 */ /* 0x000fc40000800000 */
[----:B------:R-:W-:Y:S02]  /*15670*/  FSEL R237, R14, -INF , P3 ;  /* 0xff8000000eed7808 */ /* 0x000fe40001800000 */
[----:B------:R-:W-:Y:S02]  /*15680*/  FMNMX.FTZ R136, R26, R136, !PT ;  /* 0x000000881a887209 */ /* 0x000fe40007810000 */
[----:B------:R-:W-:Y:S01]  /*15690*/  ISETP.GT.AND P2, PT, R4, 0x8, PT ;  /* 0x000000080400780c */ /* 0x000fe20003f44270 */
[----:B-1----:R-:W-:Y:S01]  /*156a0*/  FMUL.FTZ R6, R63, c[0x0][0x320] ;  /* 0x0000c8003f067a20 */ /* 0x002fe20000410000 */
[----:B------:R-:W-:Y:S02]  /*156b0*/  FSEL R14, R35, -INF , P4 ;  /* 0xff800000230e7808 */ /* 0x000fe40002000000 */
        /* <DEDUP_REMOVED lines=39> */
[C---:B------:R-:W-:Y:S02]  /*15930*/  ISETP.GT.AND P0, PT, R4.reuse, 0x30, PT ;  /* 0x000000300400780c */ /* 0x040fe40003f04270 */
[----:B------:R-:W-:Y:S02]  /*15940*/  FSEL R168, R41, -INF , P1 ;  /* 0xff80000029a87808 */ /* 0x000fe40000800000 */
[----:B------:R-:W-:Y:S02]  /*15950*/  FMNMX.FTZ R5, R169, R5, !PT ;  /* 0x00000005a9057209 */ /* 0x000fe40007810000 */
[----:B------:R-:W-:Y:S02]  /*15960*/  FMNMX.FTZ R136, R179, R136, !PT ;  /* 0x00000088b3887209 */ /* 0x000fe40007810000 */
[----:B------:R-:W-:-:S02]  /*15970*/  ISETP.GT.AND P2, PT, R4, 0x31, PT ;  /* 0x000000310400780c */ /* 0x000fc40003f44270 */
[----:B------:R-:W-:Y:S01]  /*15980*/  FSEL R209, R40, -INF , P0 ;  /* 0xff80000028d17808 */ /* 0x000fe20000000000 */
[----:B------:R-:W1:Y:S01]  /*15990*/  SHFL.BFLY PT, R7, R136, 0x2, 0x1f ;  /* 0x0c401f0088077f89 */ /* 0x000e6200000e0000 */
[----:B------:R-:W-:Y:S01]  /*159a0*/  FMNMX.FTZ R5, R168, R5, !PT ;  /* 0x00000005a8057209 */ /* 0x000fe20007810000 */
[----:B------:R-:W3:Y:S01]  /*159b0*/  MUFU.TANH R40, R6 ;  /* 0x0000000600287308 */ /* 0x000ee20000002400 */
[----:B------:R-:W-:Y:S02]  /*159c0*/  ISETP.GT.AND P1, PT, R4, 0x38, PT ;  /* 0x000000380400780c */ /* 0x000fe40003f24270 */
[----:B------:R-:W-:Y:S02]  /*159d0*/  FSEL R208, R28, -INF , P2 ;  /* 0xff8000001cd07808 */ /* 0x000fe40001000000 */
[----:B------:R-:W-:Y:S02]  /*159e0*/  FMNMX.FTZ R5, R209, R5, !PT ;  /* 0x00000005d1057209 */ /* 0x000fe40007810000 */
[----:B------:R-:W-:Y:S01]  /*159f0*/  ISETP.GT.AND P0, PT, R4, 0x39, PT ;  /* 0x000000390400780c */ /* 0x000fe20003f04270 */
[----:B------:R-:W-:Y:S01]  /*15a00*/  FMUL.FTZ R4, R58, c[0x0][0x320] ;  /* 0x0000c8003a047a20 */ /* 0x000fe20000410000 */
[----:B--2---:R-:W-:-:S02]  /*15a10*/  FSEL R240, R21, -INF , P1 ;  /* 0xff80000015f07808 */ /* 0x004fc40000800000 */
[----:B------:R-:W-:Y:S01]  /*15a20*/  FMNMX.FTZ R5, R208, R5, !PT ;  /* 0x00000005d0057209 */ /* 0x000fe20007810000 */
[----:B------:R2:W4:Y:S01]  /*15a30*/  MUFU.TANH R21, R4 ;  /* 0x0000000400157308 */ /* 0x0005220000002400 */
[----:B------:R-:W-:Y:S02]  /*15a40*/  FSEL R242, R13, -INF , P0 ;  /* 0xff8000000df27808 */ /* 0x000fe40000000000 */
[----:B-1----:R-:W-:-:S05]  /*15a50*/  FMNMX.FTZ R136, R136, R7, !PT ;  /* 0x0000000788887209 */ /* 0x002fca0007810000 */
[----:B------:R-:W1:Y:S01]  /*15a60*/  SHFL.BFLY PT, R7, R136, 0x1, 0x1f ;  /* 0x0c201f0088077f89 */ /* 0x000e6200000e0000 */
[----:B--2---:R-:W-:Y:S01]  /*15a70*/  FMNMX.FTZ R4, R240, R5, !PT ;  /* 0x00000005f0047209 */ /* 0x004fe20007810000 */
[----:B------:R-:W-:-:S03]  /*15a80*/  FMUL.FTZ R5, R38, c[0x0][0x320] ;  /* 0x0000c80026057a20 */ /* 0x000fc60000410000 */
[----:B------:R-:W-:Y:S01]  /*15a90*/  FMNMX.FTZ R4, R242, R4, !PT ;  /* 0x00000004f2047209 */ /* 0x000fe20007810000 */
[----:B------:R2:W-:Y:S04]  /*15aa0*/  MUFU.TANH R133, R5 ;  /* 0x0000000500857308 */ /* 0x0005e80000002400 */
[----:B------:R-:W3:Y:S01]  /*15ab0*/  SHFL.BFLY PT, R6, R4, 0x2, 0x1f ;  /* 0x0c401f0004067f89 */ /* 0x000ee200000e0000 */
[----:B--2---:R-:W-:Y:S01]  /*15ac0*/  FMUL.FTZ R5, R39, c[0x0][0x320] ;  /* 0x0000c80027057a20 */ /* 0x004fe20000410000 */
[----:B-1----:R-:W-:-:S03]  /*15ad0*/  FMNMX.FTZ R136, R136, R7, !PT ;  /* 0x0000000788887209 */ /* 0x002fc60007810000 */
[----:B------:R1:W-:Y:S01]  /*15ae0*/  MUFU.TANH R132, R5 ;  /* 0x0000000500847308 */ /* 0x0003e20000002400 */
[----:B------:R-:W2:Y:S01]  /*15af0*/  SHFL.IDX PT, R7, R8, RZ, 0x1c1f ;  /* 0x001c1fff08077589 */ /* 0x000ea200000e0000 */
[C---:B------:R-:W-:Y:S01]  /*15b00*/  FSETP.NEU.FTZ.AND P0, PT, R136.reuse, -INF , PT ;  /* 0xff8000008800780b */ /* 0x040fe20003f1d000 */
[----:B------:R-:W-:Y:S01]  /*15b10*/  FMUL.FTZ R13, R136, c[0x0][0x2d0] ;  /* 0x0000b400880d7a20 */ /* 0x000fe20000410000 */
[----:B---3--:R-:W-:-:S04]  /*15b20*/  FMNMX.FTZ R4, R4, R6, !PT ;  /* 0x0000000604047209 */ /* 0x008fc80007810000 */
[----:B------:R-:W-:Y:S01]  /*15b30*/  FSEL R13, R13, RZ, P0 ;  /* 0x000000ff0d0d7208 */ /* 0x000fe20000000000 */
[----:B------:R2:W-:Y:S04]  /*15b40*/  SHFL.IDX PT, R6, R8, 0x1, 0x1c1f ;  /* 0x003c1f0008067f89 */ /* 0x0005e800000e0000 */
[----:B------:R-:W3:Y:S01]  /*15b50*/  SHFL.BFLY PT, R134, R4, 0x1, 0x1f ;  /* 0x0c201f0004867f89 */ /* 0x000ee200000e0000 */
[----:B-1----:R-:W-:-:S04]  /*15b60*/  FMUL.FTZ R5, R59, c[0x0][0x320] ;  /* 0x0000c8003b057a20 */ /* 0x002fc80000410000 */
[----:B------:R1:W1:Y:S01]  /*15b70*/  MUFU.TANH R20, R5 ;  /* 0x0000000500147308 */ /* 0x0002620000002400 */
[----:B--2---:R-:W-:Y:S01]  /*15b80*/  IADD3 R8, R10, R7, RZ ;  /* 0x000000070a087210 */ /* 0x004fe20007ffe0ff */
[----:B-1----:R-:W-:-:S03]  /*15b90*/  FMUL.FTZ R5, R30, c[0x0][0x320] ;  /* 0x0000c8001e057a20 */ /* 0x002fc60000410000 */
[----:B------:R-:W-:-:S03]  /*15ba0*/  IMNMX R8, R11, R8, PT ;  /* 0x000000080b087217 */ /* 0x000fc60003800200 */
[----:B------:R1:W-:Y:S01]  /*15bb0*/  MUFU.TANH R191, R5 ;  /* 0x0000000500bf7308 */ /* 0x0003e20000002400 */
[----:B---3--:R-:W-:Y:S01]  /*15bc0*/  FMNMX.FTZ R134, R4, R134, !PT ;  /* 0x0000008604867209 */ /* 0x008fe20007810000 */
[----:B------:R-:W-:Y:S01]  /*15bd0*/  FFMA.FTZ R4, R15, c[0x0][0x2d0], -R13 ;  /* 0x0000b4000f047a23 */ /* 0x000fe2000001080d */
[----:B------:R-:W-:Y:S02]  /*15be0*/  ISETP.GT.AND P1, PT, R8, 0x1, PT ;  /* 0x000000010800780c */ /* 0x000fe40003f24270 */
[----:B------:R-:W-:Y:S02]  /*15bf0*/  FSETP.NEU.FTZ.AND P0, PT, R134, -INF , PT ;  /* 0xff8000008600780b */ /* 0x000fe40003f1d000 */
[C---:B------:R-:W-:Y:S01]  /*15c00*/  ISETP.GT.AND P3, PT, R8.reuse, 0x8, PT ;  /* 0x000000080800780c */ /* 0x040fe20003f64270 */
[----:B------:R2:W-:Y:S01]  /*15c10*/  MUFU.EX2 R177, R4 ;  /* 0x0000000400b17308 */ /* 0x0005e20000000800 */
[----:B------:R-:W-:Y:S02]  /*15c20*/  FSEL R24, R69, -INF , P1 ;  /* 0xff80000045187808 */ /* 0x000fe40000800000 */
[----:B------:R-:W-:-:S02]  /*15c30*/  ISETP.GT.AND P4, PT, R8, 0x9, PT ;  /* 0x000000090800780c */ /* 0x000fc40003f84270 */
[----:B------:R-:W-:Y:S02]  /*15c40*/  ISETP.GT.AND P5, PT, R8, 0x10, PT ;  /* 0x000000100800780c */ /* 0x000fe40003fa4270 */
[----:B------:R-:W-:Y:S01]  /*15c50*/  FSEL R25, R60, -INF , P4 ;  /* 0xff8000003c197808 */ /* 0x000fe20002000000 */
[----:B-1----:R-:W-:Y:S01]  /*15c60*/  FMUL.FTZ R5, R31, c[0x0][0x320] ;  /* 0x0000c8001f057a20 */ /* 0x002fe20000410000 */
[----:B------:R-:W-:Y:S02]  /*15c70*/  FSEL R27, R57, -INF , P5 ;  /* 0xff800000391b7808 */ /* 0x000fe40002800000 */
[C---:B------:R-:W-:Y:S01]  /*15c80*/  ISETP.GT.AND P2, PT, R8.reuse, 0x18, PT ;  /* 0x000000180800780c */ /* 0x040fe20003f44270 */
[----:B------:R1:W-:Y:S01]  /*15c90*/  MUFU.TANH R190, R5 ;  /* 0x0000000500be7308 */ /* 0x0003e20000002400 */
[----:B------:R-:W-:Y:S02]  /*15ca0*/  ISETP.GT.AND P4, PT, R8, 0x20, PT ;  /* 0x000000200800780c */ /* 0x000fe40003f84270 */
[----:B------:R-:W-:Y:S01]  /*15cb0*/  FSEL R30, R53, -INF , P2 ;  /* 0xff800000351e7808 */ /* 0x000fe20001000000 */
[----:B--2---:R-:W-:Y:S01]  /*15cc0*/  FFMA.FTZ R4, R16, c[0x0][0x2d0], -R13 ;  /* 0x0000b40010047a23 */ /* 0x004fe2000001080d */
[----:B------:R-:W-:-:S02]  /*15cd0*/  ISETP.GT.AND P1, PT, R8, 0x28, PT ;  /* 0x000000280800780c */ /* 0x000fc40003f24270 */
[C---:B------:R-:W-:Y:S01]  /*15ce0*/  ISETP.GT.AND P5, PT, R8.reuse, 0x21, PT ;  /* 0x000000210800780c */ /* 0x040fe20003fa4270 */
[----:B------:R-:W-:Y:S01]  /*15cf0*/  MUFU.EX2 R176, R4 ;  /* 0x0000000400b07308 */ /* 0x000fe20000000800 */
[----:B------:R-:W-:Y:S02]  /*15d00*/  FSEL R167, R167, -INF , P4 ;  /* 0xff800000a7a77808 */ /* 0x000fe40002000000 */
[----:B------:R-:W-:Y:S02]  /*15d10*/  ISETP.GT.AND P4, PT, R8, 0x31, PT ;  /* 0x000000310800780c */ /* 0x000fe40003f84270 */
[----:B------:R-:W-:Y:S02]  /*15d20*/  FSEL R165, R165, -INF , P1 ;  /* 0xff800000a5a57808 */ /* 0x000fe40000800000 */
[----:B------:R-:W-:Y:S01]  /*15d30*/  FSEL R166, R166, -INF , P5 ;  /* 0xff800000a6a67808 */ /* 0x000fe20002800000 */
[----:B-1----:R-:W-:Y:S01]  /*15d40*/  FMUL.FTZ R5, R22, c[0x0][0x320] ;  /* 0x0000c80016057a20 */ /* 0x002fe20000410000 */
[----:B------:R-:W-:-:S02]  /*15d50*/  ISETP.GT.AND P5, PT, R8, 0x38, PT ;  /* 0x000000380800780c */ /* 0x000fc40003fa4270 */
[----:B------:R-:W-:Y:S01]  /*15d60*/  FSEL R207, R207, -INF , P4 ;  /* 0xff800000cfcf7808 */ /* 0x000fe20002000000 */
[----:B------:R1:W-:Y:S01]  /*15d70*/  MUFU.TANH R189, R5 ;  /* 0x0000000500bd7308 */ /* 0x0003e20000002400 */
[----:B------:R-:W-:Y:S02]  /*15d80*/  FSEL R245, R245, -INF , P5 ;  /* 0xff800000f5f57808 */ /* 0x000fe40002800000 */
[----:B------:R-:W-:-:S04]  /*15d90*/  ISETP.GT.AND P2, PT, R8, 0x39, PT ;  /* 0x000000390800780c */ /* 0x000fc80003f44270 */
[----:B------:R-:W-:Y:S01]  /*15da0*/  FSEL R246, R246, -INF , P2 ;  /* 0xff800000f6f67808 */ /* 0x000fe20001000000 */
[----:B-1----:R-:W-:Y:S01]  /*15db0*/  FMUL.FTZ R5, R23, c[0x0][0x320] ;  /* 0x0000c80017057a20 */ /* 0x002fe20000410000 */
[----:B------:R-:W-:Y:S02]  /*15dc0*/  FSEL R23, R68, -INF , P3 ;  /* 0xff80000044177808 */ /* 0x000fe40001800000 */
[C---:B------:R-:W-:Y:S01]  /*15dd0*/  ISETP.GT.AND P3, PT, R8.reuse, 0x19, PT ;  /* 0x000000190800780c */ /* 0x040fe20003f64270 */
[----:B------:R1:W-:Y:S03]  /*15de0*/  MUFU.TANH R188, R5 ;  /* 0x0000000500bc7308 */ /* 0x0003e60000002400 */
[----:B------:R-:W-:Y:S02]  /*15df0*/  FSEL R31, R61, -INF , P3 ;  /* 0xff8000003d1f7808 */ /* 0x000fe40001800000 */
[----:B------:R-:W-:Y:S01]  /*15e00*/  ISETP.GT.AND P3, PT, R8, 0x30, PT ;  /* 0x000000300800780c */ /* 0x000fe20003f64270 */
[----:B------:R-:W-:Y:S03]  /*15e10*/  LDSM.16.MT88.4 R60, [R225+0x900] ;  /* 0x00090000e13c783b */ /* 0x000fe60000004200 */
[----:B------:R-:W-:Y:S01]  /*15e20*/  FSEL R206, R206, -INF , P3 ;  /* 0xff800000cece7808 */ /* 0x000fe20001800000 */
[----:B-1----:R-:W-:-:S02]  /*15e30*/  FFMA.FTZ R5, R9, c[0x0][0x2d0], -R13 ;  /* 0x0000b40009057a23 */ /* 0x002fc4000001080d */
[----:B------:R-:W-:Y:S02]  /*15e40*/  FMUL.FTZ R9, R42, c[0x0][0x320] ;  /* 0x0000c8002a097a20 */ /* 0x000fe40000410000 */
[----:B------:R1:W-:Y:S08]  /*15e50*/  MUFU.EX2 R241, R5 ;  /* 0x0000000500f17308 */ /* 0x0003f00000000800 */
[----:B------:R-:W2:Y:S01]  /*15e60*/  MUFU.TANH R139, R9 ;  /* 0x00000009008b7308 */ /* 0x000ea20000002400 */
[----:B-1----:R-:W-:-:S02]  /*15e70*/  FFMA.FTZ R5, R12, c[0x0][0x2d0], -R13 ;  /* 0x0000b4000c057a23 */ /* 0x002fc4000001080d */
[----:B------:R-:W-:-:S05]  /*15e80*/  FMUL.FTZ R12, R134, c[0x0][0x2d0] ;  /* 0x0000b400860c7a20 */ /* 0x000fca0000410000 */
[----:B------:R1:W3:Y:S01]  /*15e90*/  MUFU.EX2 R193, R5 ;  /* 0x0000000500c17308 */ /* 0x0002e20000000800 */
[----:B------:R-:W-:Y:S02]  /*15ea0*/  FSEL R12, R12, RZ, P0 ;  /* 0x000000ff0c0c7208 */ /* 0x000fe40000000000 */
[----:B------:R-:W-:-:S03]  /*15eb0*/  ISETP.GT.AND P0, PT, R8, RZ, PT ;  /* 0x000000ff0800720c */ /* 0x000fc60003f04270 */
[--C-:B------:R-:W-:Y:S02]  /*15ec0*/  FFMA.FTZ R0, R19, c[0x0][0x2d0], -R12.reuse ;  /* 0x0000b40013007a23 */ /* 0x100fe4000001080c */
[--C-:B------:R-:W-:Y:S01]  /*15ed0*/  FFMA.FTZ R3, R17, c[0x0][0x2d0], -R12.reuse ;  /* 0x0000b40011037a23 */ /* 0x100fe2000001080c */
[----:B------:R-:W-:Y:S01]  /*15ee0*/  FSEL R17, R70, -INF , P0 ;  /* 0xff80000046117808 */ /* 0x000fe20000000000 */
[----:B------:R2:W-:Y:S01]  /*15ef0*/  MUFU.EX2 R178, R0 ;  /* 0x0000000000b27308 */ /* 0x0005e20000000800 */
[----:B------:R-:W-:Y:S01]  /*15f00*/  ISETP.GT.AND P0, PT, R8, 0x11, PT ;  /* 0x000000110800780c */ /* 0x000fe20003f04270 */
[----:B------:R-:W-:Y:S02]  /*15f10*/  FFMA.FTZ R4, R14, c[0x0][0x2d0], -R12 ;  /* 0x0000b4000e047a23 */ /* 0x000fe4000001080c */
[----:B-1----:R-:W-:Y:S01]  /*15f20*/  IMAD.IADD R5, R10, 0x1, R6 ;  /* 0x000000010a057824 */ /* 0x002fe200078e0206 */
[----:B------:R-:W-:Y:S02]  /*15f30*/  FSEL R28, R56, -INF , P0 ;  /* 0xff800000381c7808 */ /* 0x000fe40000000000 */
[----:B------:R-:W-:Y:S01]  /*15f40*/  ISETP.GT.AND P0, PT, R8, 0x29, PT ;  /* 0x000000290800780c */ /* 0x000fe20003f04270 */
[----:B------:R1:W-:Y:S01]  /*15f50*/  MUFU.EX2 R192, R3 ;  /* 0x0000000300c07308 */ /* 0x0003e20000000800 */
[----:B------:R-:W-:Y:S01]  /*15f60*/  IMNMX R2, R11, R5, PT ;  /* 0x000000050b027217 */ /* 0x000fe20003800200 */
[----:B------:R-:W-:Y:S01]  /*15f70*/  FFMA.FTZ R8, R29, c[0x0][0x2d0], -R13 ;  /* 0x0000b4001d087a23 */ /* 0x000fe2000001080d */
[----:B------:R-:W-:Y:S01]  /*15f80*/  FSEL R164, R164, -INF , P0 ;  /* 0xff800000a4a47808 */ /* 0x000fe20000000000 */
[----:B------:R-:W-:Y:S01]  /*15f90*/  LDSM.16.MT88.4 R56, [R226+0x900] ;  /* 0x00090000e238783b */ /* 0x000fe20000004200 */
[----:B------:R-:W-:-:S02]  /*15fa0*/  ISETP.GT.AND P1, PT, R2, RZ, PT ;  /* 0x000000ff0200720c */ /* 0x000fc40003f24270 */
[----:B------:R-:W-:Y:S01]  /*15fb0*/  ISETP.GT.AND P0, PT, R2, 0x1, PT ;  /* 0x000000010200780c */ /* 0x000fe20003f04270 */
[----:B--2---:R-:W-:Y:S01]  /*15fc0*/  FFMA.FTZ R0, R18, c[0x0][0x2d0], -R12 ;  /* 0x0000b40012007a23 */ /* 0x004fe2000001080c */
[----:B------:R-:W-:Y:S01]  /*15fd0*/  ISETP.GT.AND P4, PT, R2, 0x8, PT ;  /* 0x000000080200780c */ /* 0x000fe20003f84270 */
[----:B------:R-:W2:Y:S01]  /*15fe0*/  MUFU.EX2 R194, R4 ;  /* 0x0000000400c27308 */ /* 0x000ea20000000800 */
[----:B------:R-:W-:Y:S02]  /*15ff0*/  FSEL R16, R50, -INF , P1 ;  /* 0xff80000032107808 */ /* 0x000fe40000800000 */
[----:B------:R-:W-:Y:S02]  /*16000*/  FSEL R22, R40, -INF , P0 ;  /* 0xff80000028167808 */ /* 0x000fe40000000000 */
[----:B------:R-:W-:Y:S01]  /*16010*/  ISETP.GT.AND P5, PT, R2, 0x9, PT ;  /* 0x000000090200780c */ /* 0x000fe20003fa4270 */
[----:B-1----:R-:W-:Y:S01]  /*16020*/  FFMA.FTZ R3, R26, c[0x0][0x2d0], -R13 ;  /* 0x0000b4001a037a23 */ /* 0x002fe2000001080d */
[----:B----4-:R-:W-:Y:S01]  /*16030*/  FSEL R21, R21, -INF , P4 ;  /* 0xff80000015157808 */ /* 0x010fe20002000000 */
[----:B------:R1:W4:Y:S01]  /*16040*/  MUFU.EX2 R195, R0 ;  /* 0x0000000000c37308 */ /* 0x0003220000000800 */
[----:B------:R-:W-:-:S02]  /*16050*/  ISETP.GT.AND P3, PT, R2, 0x10, PT ;  /* 0x000000100200780c */ /* 0x000fc40003f64270 */
[----:B------:R-:W-:Y:S02]  /*16060*/  FSEL R20, R20, -INF , P5 ;  /* 0xff80000014147808 */ /* 0x000fe40002800000 */
[C---:B------:R-:W-:Y:S02]  /*16070*/  ISETP.GT.AND P2, PT, R2.reuse, 0x11, PT ;  /* 0x000000110200780c */ /* 0x040fe40003f44270 */
[----:B------:R-:W-:Y:S01]  /*16080*/  FSEL R19, R71, -INF , P3 ;  /* 0xff80000047137808 */ /* 0x000fe20001800000 */
[----:B------:R2:W-:Y:S01]  /*16090*/  MUFU.EX2 R230, R3 ;  /* 0x0000000300e67308 */ /* 0x0005e20000000800 */
[C---:B------:R-:W-:Y:S01]  /*160a0*/  ISETP.GT.AND P1, PT, R2.reuse, 0x18, PT ;  /* 0x000000180200780c */ /* 0x040fe20003f24270 */
[----:B------:R-:W-:Y:S01]  /*160b0*/  LDSM.16.MT88.4 R68, [R225+0x2900] ;  /* 0x00290000e144783b */ /* 0x000fe20000004200 */
[----:B------:R-:W-:Y:S02]  /*160c0*/  FSEL R18, R55, -INF , P2 ;  /* 0xff80000037127808 */ /* 0x000fe40001000000 */
[----:B------:R-:W-:-:S02]  /*160d0*/  ISETP.GT.AND P0, PT, R2, 0x19, PT ;  /* 0x000000190200780c */ /* 0x000fc40003f04270 */
[----:B------:R-:W-:Y:S01]  /*160e0*/  ISETP.GT.AND P2, PT, R2, 0x20, PT ;  /* 0x000000200200780c */ /* 0x000fe20003f44270 */
[----:B------:R3:W3:Y:S01]  /*160f0*/  MUFU.EX2 R234, R8 ;  /* 0x0000000800ea7308 */ /* 0x0006e20000000800 */
[----:B-1----:R-:W-:Y:S02]  /*16100*/  FMNMX.FTZ R0, R17, R24, !PT ;  /* 0x0000001811007209 */ /* 0x002fe40007810000 */
[----:B------:R-:W-:Y:S02]  /*16110*/  FSEL R26, R54, -INF , P1 ;  /* 0xff800000361a7808 */ /* 0x000fe40000800000 */
[----:B------:R-:W-:Y:S01]  /*16120*/  FMNMX.FTZ R0, R23, R0, !PT ;  /* 0x0000000017007209 */ /* 0x000fe20007810000 */
[----:B------:R-:W-:Y:S01]  /*16130*/  LDSM.16.MT88.4 R52, [R227+0x900] ;  /* 0x00090000e334783b */ /* 0x000fe20000004200 */
[----:B------:R-:W-:Y:S02]  /*16140*/  FSEL R29, R51, -INF , P0 ;  /* 0xff800000331d7808 */ /* 0x000fe40000000000 */
[----:B------:R-:W-:Y:S01]  /*16150*/  FMNMX.FTZ R0, R25, R0, !PT ;  /* 0x0000000019007209 */ /* 0x000fe20007810000 */
[----:B------:R-:W-:Y:S01]  /*16160*/  LDSM.16.MT88.4 R48, [R228+0x2900] ;  /* 0x00290000e430783b */ /* 0x000fe20000004200 */
[----:B--2---:R-:W-:-:S02]  /*16170*/  FMNMX.FTZ R3, R16, R22, !PT ;  /* 0x0000001610037209 */ /* 0x004fc40007810000 */
[----:B------:R-:W-:Y:S02]  /*16180*/  FMNMX.FTZ R0, R27, R0, !PT ;  /* 0x000000001b007209 */ /* 0x000fe40007810000 */
[----:B------:R-:W-:Y:S01]  /*16190*/  FMNMX.FTZ R3, R21, R3, !PT ;  /* 0x0000000315037209 */ /* 0x000fe20007810000 */
[----:B---3--:R-:W-:Y:S01]  /*161a0*/  FFMA.FTZ R8, R36, c[0x0][0x2d0], -R13 ;  /* 0x0000b40024087a23 */ /* 0x008fe2000001080d */
[----:B------:R-:W-:Y:S02]  /*161b0*/  FMNMX.FTZ R0, R28, R0, !PT ;  /* 0x000000001c007209 */ /* 0x000fe40007810000 */
[----:B------:R-:W-:Y:S01]  /*161c0*/  FMNMX.FTZ R3, R20, R3, !PT ;  /* 0x0000000314037209 */ /* 0x000fe20007810000 */
[----:B------:R1:W-:Y:S01]  /*161d0*/  MUFU.EX2 R239, R8 ;  /* 0x0000000800ef7308 */ /* 0x0003e20000000800 */
[----:B------:R-:W-:Y:S02]  /*161e0*/  FMNMX.FTZ R0, R30, R0, !PT ;  /* 0x000000001e007209 */ /* 0x000fe40007810000 */
[----:B------:R-:W-:-:S02]  /*161f0*/  FMNMX.FTZ R3, R19, R3, !PT ;  /* 0x0000000313037209 */ /* 0x000fc40007810000 */
[----:B------:R-:W-:Y:S02]  /*16200*/  FMNMX.FTZ R0, R31, R0, !PT ;  /* 0x000000001f007209 */ /* 0x000fe40007810000 */
[----:B------:R-:W-:Y:S02]  /*16210*/  FMNMX.FTZ R3, R18, R3, !PT ;  /* 0x0000000312037209 */ /* 0x000fe40007810000 */
[----:B------:R-:W-:Y:S02]  /*16220*/  FMNMX.FTZ R0, R167, R0, !PT ;  /* 0x00000000a7007209 */ /* 0x000fe40007810000 */
[----:B------:R-:W-:Y:S02]  /*16230*/  FSEL R139, R139, -INF , P2 ;  /* 0xff8000008b8b7808 */ /* 0x000fe40001000000 */
[----:B------:R-:W-:Y:S02]  /*16240*/  FMNMX.FTZ R0, R166, R0, !PT ;  /* 0x00000000a6007209 */ /* 0x000fe40007810000 */
[----:B------:R-:W-:Y:S01]  /*16250*/  ISETP.GT.AND P6, PT, R2, 0x21, PT ;  /* 0x000000210200780c */ /* 0x000fe20003fc4270 */
[----:B-1----:R-:W-:Y:S01]  /*16260*/  FFMA.FTZ R8, R37, c[0x0][0x2d0], -R13 ;  /* 0x0000b40025087a23 */ /* 0x002fe2000001080d */
[----:B------:R-:W-:-:S02]  /*16270*/  FMNMX.FTZ R0, R165, R0, !PT ;  /* 0x00000000a5007209 */ /* 0x000fc40007810000 */
[----:B------:R-:W-:Y:S01]  /*16280*/  ISETP.GT.AND P5, PT, R2, 0x28, PT ;  /* 0x000000280200780c */ /* 0x000fe20003fa4270 */
[----:B------:R-:W-:Y:S01]  /*16290*/  MUFU.EX2 R232, R8 ;  /* 0x0000000800e87308 */ /* 0x000fe20000000800 */
[----:B------:R-:W-:Y:S02]  /*162a0*/  FMNMX.FTZ R0, R164, R0, !PT ;  /* 0x00000000a4007209 */ /* 0x000fe40007810000 */
[----:B------:R-:W-:Y:S02]  /*162b0*/  ISETP.GT.AND P4, PT, R2, 0x29, PT ;  /* 0x000000290200780c */ /* 0x000fe40003f84270 */
[----:B------:R-:W-:Y:S02]  /*162c0*/  FMNMX.FTZ R0, R206, R0, !PT ;  /* 0x00000000ce007209 */ /* 0x000fe40007810000 */
[----:B------:R-:W-:Y:S02]  /*162d0*/  ISETP.GT.AND P3, PT, R2, 0x30, PT ;  /* 0x000000300200780c */ /* 0x000fe40003f64270 */
[----:B------:R-:W-:-:S02]  /*162e0*/  FMNMX.FTZ R0, R207, R0, !PT ;  /* 0x00000000cf007209 */ /* 0x000fc40007810000 */
[C---:B------:R-:W-:Y:S02]  /*162f0*/  ISETP.GT.AND P2, PT, R2.reuse, 0x31, PT ;  /* 0x000000310200780c */ /* 0x040fe40003f44270 */
[----:B------:R-:W-:Y:S02]  /*16300*/  FMNMX.FTZ R0, R245, R0, !PT ;  /* 0x00000000f5007209 */ /* 0x000fe40007810000 */
[----:B------:R-:W-:Y:S02]  /*16310*/  ISETP.GT.AND P1, PT, R2, 0x38, PT ;  /* 0x000000380200780c */ /* 0x000fe40003f24270 */
[----:B------:R-:W-:Y:S02]  /*16320*/  FMNMX.FTZ R3, R26, R3, !PT ;  /* 0x000000031a037209 */ /* 0x000fe40007810000 */
[----:B------:R-:W-:Y:S01]  /*16330*/  ISETP.GT.AND P0, PT, R2, 0x39, PT ;  /* 0x000000390200780c */ /* 0x000fe20003f04270 */
[----:B------:R-:W-:Y:S01]  /*16340*/  FFMA.FTZ R2, R32, c[0x0][0x2d0], -R12 ;  /* 0x0000b40020027a23 */ /* 0x000fe2000001080c */
[----:B------:R-:W-:-:S02]  /*16350*/  FMNMX.FTZ R0, R246, R0, !PT ;  /* 0x00000000f6007209 */ /* 0x000fc40007810000 */
[----:B------:R-:W-:Y:S01]  /*16360*/  FMNMX.FTZ R3, R29, R3, !PT ;  /* 0x000000031d037209 */ /* 0x000fe20007810000 */
[----:B------:R1:W-:Y:S01]  /*16370*/  MUFU.EX2 R229, R2 ;  /* 0x0000000200e57308 */ /* 0x0003e20000000800 */
[----:B------:R-:W-:Y:S01]  /*16380*/  FSEL R135, R135, -INF , P6 ;  /* 0xff80000087877808 */ /* 0x000fe20003000000 */
[----:B------:R-:W2:Y:S01]  /*16390*/  SHFL.BFLY PT, R9, R0, 0x2, 0x1f ;  /* 0x0c401f0000097f89 */ /* 0x000ea200000e0000 */
[----:B------:R-:W-:Y:S02]  /*163a0*/  FMNMX.FTZ R3, R139, R3, !PT ;  /* 0x000000038b037209 */ /* 0x000fe40007810000 */
[----:B------:R-:W-:Y:S02]  /*163b0*/  F2FP.PACK_AB R4, R193, R241 ;  /* 0x000000f1c104723e */ /* 0x000fe400000000ff */
[----:B------:R-:W-:Y:S02]  /*163c0*/  F2FP.PACK_AB R6, R176, R177 ;  /* 0x000000b1b006723e */ /* 0x000fe400000000ff */
[----:B------:R-:W-:-:S02]  /*163d0*/  F2FP.PACK_AB R5, R192, R194 ;  /* 0x000000c2c005723e */ /* 0x000fc400000000ff */
[----:B----4-:R-:W-:Y:S02]  /*163e0*/  F2FP.PACK_AB R7, R195, R178 ;  /* 0x000000b2c307723e */ /* 0x010fe400000000ff */
[----:B------:R-:W-:Y:S02]  /*163f0*/  FSEL R133, R133, -INF , P5 ;  /* 0xff80000085857808 */ /* 0x000fe40002800000 */
[----:B------:R-:W-:Y:S01]  /*16400*/  FMNMX.FTZ R3, R135, R3, !PT ;  /* 0x0000000387037209 */ /* 0x000fe20007810000 */
[----:B-1----:R-:W-:Y:S01]  /*16410*/  FFMA.FTZ R2, R33, c[0x0][0x2d0], -R12 ;  /* 0x0000b40021027a23 */ /* 0x002fe2000001080c */
[----:B------:R-:W-:Y:S01]  /*16420*/  FSEL R132, R132, -INF , P4 ;  /* 0xff80000084847808 */ /* 0x000fe20002000000 */
[----:B------:R-:W-:Y:S01]  /*16430*/  HMMA.16816.F32 R44, R4, R84, RZ ;  /* 0x00000054042c723c */ /* 0x000fe200000018ff */
[----:B------:R-:W-:Y:S01]  /*16440*/  FMNMX.FTZ R3, R133, R3, !PT ;  /* 0x0000000385037209 */ /* 0x000fe20007810000 */
[----:B------:R1:W3:Y:S01]  /*16450*/  MUFU.EX2 R235, R2 ;  /* 0x0000000200eb7308 */ /* 0x0002e20000000800 */
[----:B------:R-:W-:-:S02]  /*16460*/  FSEL R191, R191, -INF , P3 ;  /* 0xff800000bfbf7808 */ /* 0x000fc40001800000 */
[----:B------:R-:W-:Y:S02]  /*16470*/  FMNMX.FTZ R3, R132, R3, !PT ;  /* 0x0000000384037209 */ /* 0x000fe40007810000 */
[----:B------:R-:W-:Y:S01]  /*16480*/  FSEL R190, R190, -INF , P2 ;  /* 0xff800000bebe7808 */ /* 0x000fe20001000000 */
[C---:B------:R-:W-:Y:S01]  /*16490*/  HMMA.16816.F32 R144, R4.reuse, R116, RZ ;  /* 0x000000740490723c */ /* 0x040fe200000018ff */
[----:B------:R-:W-:Y:S02]  /*164a0*/  FMNMX.FTZ R3, R191, R3, !PT ;  /* 0x00000003bf037209 */ /* 0x000fe40007810000 */
[----:B------:R-:W-:Y:S02]  /*164b0*/  FSEL R189, R189, -INF , P1 ;  /* 0xff800000bdbd7808 */ /* 0x000fe40000800000 */
[----:B------:R-:W-:Y:S02]  /*164c0*/  FMNMX.FTZ R3, R190, R3, !PT ;  /* 0x00000003be037209 */ /* 0x000fe40007810000 */
[----:B--2---:R-:W-:Y:S01]  /*164d0*/  FMNMX.FTZ R0, R0, R9, !PT ;  /* 0x0000000900007209 */ /* 0x004fe20007810000 */
[C---:B------:R-:W-:Y:S01]  /*164e0*/  HMMA.16816.F32 R128, R4.reuse, R108, RZ ;  /* 0x0000006c0480723c */ /* 0x040fe200000018ff */
[----:B------:R-:W-:Y:S01]  /*164f0*/  FSEL R188, R188, -INF , P0 ;  /* 0xff800000bcbc7808 */ /* 0x000fe20000000000 */
[----:B-1----:R-:W-:Y:S01]  /*16500*/  FFMA.FTZ R2, R34, c[0x0][0x2d0], -R12 ;  /* 0x0000b40022027a23 */ /* 0x002fe2000001080c */
[----:B------:R-:W-:Y:S01]  /*16510*/  FMNMX.FTZ R3, R189, R3, !PT ;  /* 0x00000003bd037209 */ /* 0x000fe20007810000 */
[----:B------:R-:W1:Y:S01]  /*16520*/  SHFL.BFLY PT, R15, R0, 0x1, 0x1f ;  /* 0x0c201f00000f7f89 */ /* 0x000e6200000e0000 */
[----:B------:R-:W-:Y:S01]  /*16530*/  F2FP.PACK_AB R8, R234, R230 ;  /* 0x000000e6ea08723e */ /* 0x000fe200000000ff */
[----:B------:R2:W-:Y:S01]  /*16540*/  MUFU.EX2 R231, R2 ;  /* 0x0000000200e77308 */ /* 0x0005e20000000800 */
[----:B------:R-:W-:Y:S01]  /*16550*/  FMNMX.FTZ R3, R188, R3, !PT ;  /* 0x00000003bc037209 */ /* 0x000fe20007810000 */
[----:B------:R-:W-:Y:S01]  /*16560*/  HMMA.16816.F32 R148, R4, R112, RZ ;  /* 0x000000700494723c */ /* 0x000fe200000018ff */
[----:B---3--:R-:W-:-:S02]  /*16570*/  F2FP.PACK_AB R9, R235, R229 ;  /* 0x000000e5eb09723e */ /* 0x008fc400000000ff */
[----:B------:R-:W-:Y:S01]  /*16580*/  F2FP.PACK_AB R10, R232, R239 ;  /* 0x000000efe80a723e */ /* 0x000fe200000000ff */
[----:B------:R-:W3:Y:S04]  /*16590*/  SHFL.BFLY PT, R14, R3, 0x2, 0x1f ;  /* 0x0c401f00030e7f89 */ /* 0x000ee800000e0000 */
[----:B------:R-:W-:Y:S01]  /*165a0*/  HMMA.16816.F32 R160, R4, R88, RZ ;  /* 0x0000005804a0723c */ /* 0x000fe200000018ff */
[----:B--2---:R-:W-:-:S07]  /*165b0*/  FFMA.FTZ R2, R35, c[0x0][0x2d0], -R12 ;  /* 0x0000b40023027a23 */ /* 0x004fce000001080c */
[----:B------:R-:W-:Y:S01]  /*165c0*/  HMMA.16816.F32 R156, R4, R96, RZ ;  /* 0x00000060049c723c */ /* 0x000fe200000018ff */
[----:B------:R-:W2:Y:S01]  /*165d0*/  MUFU.EX2 R233, R2 ;  /* 0x0000000200e97308 */ /* 0x000ea20000000800 */
[----:B-1----:R-:W-:-:S04]  /*165e0*/  FMNMX.FTZ R138, R0, R15, !PT ;  /* 0x0000000f008a7209 */ /* 0x002fc80007810000 */
[----:B------:R-:W-:Y:S02]  /*165f0*/  FSETP.NEU.FTZ.AND P0, PT, R138, -INF , PT ;  /* 0xff8000008a00780b */ /* 0x000fe40003f1d000 */
[----:B------:R-:W-:Y:S01]  /*16600*/  HMMA.16816.F32 R152, R4, R100, RZ ;  /* 0x000000640498723c */ /* 0x000fe200000018ff */
[----:B---3--:R-:W-:-:S07]  /*16610*/  FMNMX.FTZ R0, R3, R14, !PT ;  /* 0x0000000e03007209 */ /* 0x008fce0007810000 */
[----:B------:R-:W-:Y:S01]  /*16620*/  HMMA.16816.F32 R140, R4, R104, RZ ;  /* 0x00000068048c723c */ /* 0x000fe200000018ff */
[----:B--2---:R-:W-:Y:S01]  /*16630*/  F2FP.PACK_AB R11, R233, R231 ;  /* 0x000000e7e90b723e */ /* 0x004fe200000000ff */
[----:B------:R-:W-:-:S05]  /*16640*/  FMUL.FTZ R2, R138, c[0x0][0x2d0] ;  /* 0x0000b4008a027a20 */ /* 0x000fca0000410000 */
[----:B------:R-:W-:Y:S01]  /*16650*/  FSEL R2, R2, RZ, P0 ;  /* 0x000000ff02027208 */ /* 0x000fe20000000000 */
[----:B------:R-:W-:Y:S01]  /*16660*/  HMMA.16816.F32 R180, R8, R60, R44 ;  /* 0x0000003c08b4723c */ /* 0x000fe2000000182c */
[----:B------:R-:W1:Y:S03]  /*16670*/  LDSM.16.MT88.4 R44, [R227+0x2900] ;  /* 0x00290000e32c783b */ /* 0x000e660000004200 */
[----:B------:R-:W-:-:S04]  /*16680*/  FFMA.FTZ R3, R17, c[0x0][0x2d0], -R2 ;  /* 0x0000b40011037a23 */ /* 0x000fc80000010802 */
[C---:B------:R-:W-:Y:S01]  /*16690*/  HMMA.16816.F32 R124, R4.reuse, R86, RZ ;  /* 0x00000056047c723c */ /* 0x040fe200000018ff */
[----:B------:R2:W-:Y:S07]  /*166a0*/  MUFU.EX2 R205, R3 ;  /* 0x0000000300cd7308 */ /* 0x0005ee0000000800 */
[C---:B------:R-:W-:Y:S08]  /*166b0*/  HMMA.16816.F32 R120, R4.reuse, R90, RZ ;  /* 0x0000005a0478723c */ /* 0x040ff000000018ff */
[----:B------:R-:W-:Y:S01]  /*166c0*/  HMMA.16816.F32 R92, R4, R98, RZ ;  /* 0x00000062045c723c */ /* 0x000fe200000018ff */
[----:B--2---:R-:W-:-:S04]  /*166d0*/  FFMA.FTZ R3, R24, c[0x0][0x2d0], -R2 ;  /* 0x0000b40018037a23 */ /* 0x004fc80000010802 */
[----:B------:R2:W-:Y:S03]  /*166e0*/  MUFU.EX2 R204, R3 ;  /* 0x0000000300cc7308 */ /* 0x0005e60000000800 */
[C---:B------:R-:W-:Y:S08]  /*166f0*/  HMMA.16816.F32 R80, R4.reuse, R102, RZ ;  /* 0x000000660450723c */ /* 0x040ff000000018ff */
[----:B------:R-:W-:Y:S01]  /*16700*/  HMMA.16816.F32 R72, R4, R114, RZ ;  /* 0x000000720448723c */ /* 0x000fe200000018ff */
[----:B--2---:R-:W-:-:S07]  /*16710*/  FFMA.FTZ R3, R23, c[0x0][0x2d0], -R2 ;  /* 0x0000b40017037a23 */ /* 0x004fce0000010802 */
[C---:B------:R-:W-:Y:S01]  /*16720*/  HMMA.16816.F32 R40, R4.reuse, R118, RZ ;  /* 0x000000760428723c */ /* 0x040fe200000018ff */
[----:B------:R2:W-:Y:S07]  /*16730*/  MUFU.EX2 R15, R3 ;  /* 0x00000003000f7308 */ /* 0x0005ee0000000800 */
[C---:B------:R-:W-:Y:S08]  /*16740*/  HMMA.16816.F32 R36, R4.reuse, R106, RZ ;  /* 0x0000006a0424723c */ /* 0x040ff000000018ff */
[----:B------:R-:W-:Y:S01]  /*16750*/  HMMA.16816.F32 R32, R4, R110, RZ ;  /* 0x0000006e0420723c */ /* 0x000fe200000018ff */
[----:B------:R-:W3:Y:S01]  /*16760*/  SHFL.BFLY PT, R4, R0, 0x1, 0x1f ;  /* 0x0c201f0000047f89 */ /* 0x000ee200000e0000 */
[----:B--2---:R-:W-:-:S06]  /*16770*/  FFMA.FTZ R3, R25, c[0x0][0x2d0], -R2 ;  /* 0x0000b40019037a23 */ /* 0x004fcc0000010802 */
[C---:B------:R-:W-:Y:S08]  /*16780*/  HMMA.16816.F32 R144, R8.reuse, R64, R144 ;  /* 0x000000400890723c */ /* 0x040ff00000001890 */
[C---:B-1----:R-:W-:Y:S08]  /*16790*/  HMMA.16816.F32 R128, R8.reuse, R44, R128 ;  /* 0x0000002c0880723c */ /* 0x042ff00000001880 */
[----:B------:R-:W-:Y:S01]  /*167a0*/  HMMA.16816.F32 R184, R8, R68, R148 ;  /* 0x0000004408b8723c */ /* 0x000fe20000001894 */
[----:B---3--:R-:W-:Y:S01]  /*167b0*/  FMNMX.FTZ R137, R0, R4, !PT ;  /* 0x0000000400897209 */ /* 0x008fe20007810000 */
[----:B------:R-:W-:-:S03]  /*167c0*/  FFMA.FTZ R0, R28, c[0x0][0x2d0], -R2 ;  /* 0x0000b4001c007a23 */ /* 0x000fc60000010802 */
[----:B------:R-:W-:Y:S01]  /*167d0*/  FSETP.NEU.FTZ.AND P0, PT, R137, -INF , PT ;  /* 0xff8000008900780b */ /* 0x000fe20003f1d000 */
[----:B------:R1:W-:Y:S02]  /*167e0*/  MUFU.EX2 R4, R0 ;  /* 0x0000000000047308 */ /* 0x0003e40000000800 */
[----:B------:R-:W-:Y:S01]  /*167f0*/  HMMA.16816.F32 R196, R8, R56, R160 ;  /* 0x0000003808c4723c */ /* 0x000fe200000018a0 */
[----:B------:R-:W-:-:S06]  /*16800*/  IMAD.MOV.U32 R5, RZ, RZ, R144 ;  /* 0x000000ffff057224 */ /* 0x000fcc00078e0090 */
[----:B------:R-:W-:Y:S01]  /*16810*/  IMAD.MOV.U32 R160, RZ, RZ, R145 ;  /* 0x000000ffffa07224 */ /* 0x000fe200078e0091 */
[----:B------:R-:W-:Y:S01]  /*16820*/  MOV R24, R128 ;  /* 0x0000008000187202 */ /* 0x000fe20000000f00 */
[----:B------:R2:W3:Y:S01]  /*16830*/  MUFU.EX2 R145, R3 ;  /* 0x0000000300917308 */ /* 0x0004e20000000800 */
[C---:B------:R-:W-:Y:S01]  /*16840*/  HMMA.16816.F32 R148, R8.reuse, R48, R140 ;  /* 0x000000300894723c */ /* 0x040fe2000000188c */
[----:B------:R-:W-:Y:S01]  /*16850*/  IMAD.MOV.U32 R25, RZ, RZ, R131 ;  /* 0x000000ffff197224 */ /* 0x000fe200078e0083 */
[----:B------:R-:W-:Y:S01]  /*16860*/  MOV R28, R129 ;  /* 0x00000081001c7202 */ /* 0x000fe20000000f00 */
[----:B------:R-:W-:Y:S01]  /*16870*/  IMAD.MOV.U32 R131, RZ, RZ, R192 ;  /* 0x000000ffff837224 */ /* 0x000fe200078e00c0 */
[----:B------:R-:W-:Y:S01]  /*16880*/  MOV R161, R147 ;  /* 0x0000009300a17202 */ /* 0x000fe20000000f00 */
[----:B-1----:R-:W-:Y:S01]  /*16890*/  FMUL.FTZ R0, R137, c[0x0][0x2d0] ;  /* 0x0000b40089007a20 */ /* 0x002fe20000410000 */
[----:B------:R-:W-:Y:S01]  /*168a0*/  MOV R23, R184 ;  /* 0x000000b800177202 */ /* 0x000fe20000000f00 */
[----:B------:R-:W-:Y:S01]  /*168b0*/  IMAD.MOV.U32 R17, RZ, RZ, R185 ;  /* 0x000000ffff117224 */ /* 0x000fe200078e00b9 */
[----:B------:R-:W-:Y:S01]  /*168c0*/  MOV R6, R187 ;  /* 0x000000bb00067202 */ /* 0x000fe20000000f00 */
[----:B------:R-:W-:Y:S01]  /*168d0*/  IMAD.MOV.U32 R7, RZ, RZ, R186 ;  /* 0x000000ffff077224 */ /* 0x000fe200078e00ba */
[----:B------:R-:W-:Y:S01]  /*168e0*/  FSEL R0, R0, RZ, P0 ;  /* 0x000000ff00007208 */ /* 0x000fe20000000000 */
[----:B------:R-:W-:Y:S01]  /*168f0*/  HMMA.16816.F32 R184, R8, R78, R92 ;  /* 0x0000004e08b8723c */ /* 0x000fe2000000185c */
[----:B------:R-:W-:-:S02]  /*16900*/  IMAD.MOV.U32 R142, RZ, RZ, R193 ;  /* 0x000000ffff8e7224 */ /* 0x000fc400078e00c1 */
[----:B------:R-:W-:Y:S02]  /*16910*/  IMAD.MOV.U32 R162, RZ, RZ, R146 ;  /* 0x000000ffffa27224 */ /* 0x000fe400078e0092 */
[----:B--2---:R-:W-:Y:S02]  /*16920*/  FFMA.FTZ R3, R27, c[0x0][0x2d0], -R2 ;  /* 0x0000b4001b037a23 */ /* 0x004fe40000010802 */
[----:B------:R-:W-:Y:S01]  /*16930*/  IMAD.MOV.U32 R27, RZ, RZ, R130 ;  /* 0x000000ffff1b7224 */ /* 0x000fe200078e0082 */
[C---:B------:R-:W-:Y:S01]  /*16940*/  HMMA.16816.F32 R200, R8.reuse, R54, R80 ;  /* 0x0000003608c8723c */ /* 0x040fe20000001850 */
[----:B------:R1:W2:Y:S01]  /*16950*/  MUFU.EX2 R14, R3 ;  /* 0x00000003000e7308 */ /* 0x0002a20000000800 */
[----:B---3--:R-:W-:Y:S01]  /*16960*/  IMAD.MOV.U32 R130, RZ, RZ, R145 ;  /* 0x000000ffff827224 */ /* 0x008fe200078e0091 */
        /* <DEDUP_REMOVED lines=10> */
[----:B------:R-:W-:Y:S02]  /*16a10*/  IMAD.MOV.U32 R149, RZ, RZ, R208 ;  /* 0x000000ffff957224 */ /* 0x000fe400078e00d0 */
[----:B------:R-:W-:Y:S01]  /*16a20*/  IMAD.MOV.U32 R83, RZ, RZ, R4 ;  /* 0x000000ffff537224 */ /* 0x000fe200078e0004 */
[C---:B------:R-:W-:Y:S01]  /*16a30*/  HMMA.16816.F32 R248, R8.reuse, R52, R152 ;  /* 0x0000003408f8723c */ /* 0x040fe20000001898 */
[----:B-1----:R-:W-:Y:S01]  /*16a40*/  FFMA.FTZ R3, R30, c[0x0][0x2d0], -R2 ;  /* 0x0000b4001e037a23 */ /* 0x002fe20000010802 */
[----:B------:R-:W-:Y:S01]  /*16a50*/  MOV R30, R144 ;  /* 0x00000090001e7202 */ /* 0x000fe20000000f00 */
[----:B------:R-:W-:Y:S01]  /*16a60*/  IMAD.MOV.U32 R129, RZ, RZ, R141 ;  /* 0x000000ffff817224 */ /* 0x000fe200078e008d */
[----:B------:R-:W-:Y:S01]  /*16a70*/  MOV R141, R7 ;  /* 0x00000007008d7202 */ /* 0x000fe20000000f00 */
[----:B------:R1:W-:Y:S01]  /*16a80*/  MUFU.EX2 R236, R3 ;  /* 0x0000000300ec7308 */ /* 0x0003e20000000800 */
[----:B--2---:R-:W-:Y:S02]  /*16a90*/  F2FP.PACK_AB R4, R83, R14 ;  /* 0x0000000e5304723e */ /* 0x004fe400000000ff */
[C---:B------:R-:W-:Y:S07]  /*16aa0*/  HMMA.16816.F32 R152, R8.reuse, R62, R124 ;  /* 0x0000003e0898723c */ /* 0x040fee000000187c */
[----:B------:R-:W-:Y:S01]  /*16ab0*/  MOV R127, R140 ;  /* 0x0000008c007f7202 */ /* 0x000fe20000000f00 */
[----:B------:R-:W-:Y:S01]  /*16ac0*/  HMMA.16816.F32 R156, R8, R58, R120 ;  /* 0x0000003a089c723c */ /* 0x000fe20000001878 */
[----:B------:R-:W-:-:S02]  /*16ad0*/  IMAD.MOV.U32 R140, RZ, RZ, R17 ;  /* 0x000000ffff8c7224 */ /* 0x000fc400078e0011 */
[----:B-1----:R-:W-:-:S05]  /*16ae0*/  FFMA.FTZ R3, R31, c[0x0][0x2d0], -R2 ;  /* 0x0000b4001f037a23 */ /* 0x002fca0000010802 */
[C---:B------:R-:W-:Y:S01]  /*16af0*/  HMMA.16816.F32 R216, R8.reuse, R70, R72 ;  /* 0x0000004608d8723c */ /* 0x040fe20000001848 */
[----:B------:R1:W2:Y:S07]  /*16b00*/  MUFU.EX2 R128, R3 ;  /* 0x0000000300807308 */ /* 0x0002ae0000000800 */
[C---:B------:R-:W-:Y:S07]  /*16b10*/  HMMA.16816.F32 R212, R8.reuse, R66, R40 ;  /* 0x0000004208d4723c */ /* 0x040fee0000001828 */
[----:B------:R-:W-:Y:S01]  /*16b20*/  IMAD.MOV.U32 R40, RZ, RZ, R28 ;  /* 0x000000ffff287224 */ /* 0x000fe200078e001c */
[----:B------:R-:W-:Y:S01]  /*16b30*/  HMMA.16816.F32 R192, R8, R50, R36 ;  /* 0x0000003208c0723c */ /* 0x000fe20000001824 */
[----:B-1----:R-:W-:Y:S01]  /*16b40*/  FFMA.FTZ R3, R16, c[0x0][0x2d0], -R0 ;  /* 0x0000b40010037a23 */ /* 0x002fe20000010800 */
[----:B------:R-:W-:Y:S01]  /*16b50*/  MOV R42, R25 ;  /* 0x00000019002a7202 */ /* 0x000fe20000000f00 */
[----:B--2---:R-:W-:-:S02]  /*16b60*/  IMAD.MOV.U32 R94, RZ, RZ, R128 ;  /* 0x000000ffff5e7224 */ /* 0x004fc400078e0080 */
[----:B------:R1:W-:Y:S01]  /*16b70*/  MUFU.EX2 R92, R3 ;  /* 0x00000003005c7308 */ /* 0x0003e20000000800 */
[----:B------:R-:W-:Y:S02]  /*16b80*/  IMAD.MOV.U32 R128, RZ, RZ, R143 ;  /* 0x000000ffff807224 */ /* 0x000fe400078e008f */
[----:B------:R-:W-:Y:S01]  /*16b90*/  HMMA.16816.F32 R208, R8, R46, R32 ;  /* 0x0000002e08d0723c */ /* 0x000fe20000001820 */
[----:B------:R-:W-:Y:S02]  /*16ba0*/  IMAD.MOV.U32 R143, RZ, RZ, R23 ;  /* 0x000000ffff8f7224 */ /* 0x000fe400078e0017 */
[----:B------:R-:W-:Y:S02]  /*16bb0*/  IMAD.MOV.U32 R41, RZ, RZ, R27 ;  /* 0x000000ffff297224 */ /* 0x000fe400078e001b */
[----:B------:R-:W-:Y:S02]  /*16bc0*/  IMAD.MOV.U32 R43, RZ, RZ, R24 ;  /* 0x000000ffff2b7224 */ /* 0x000fe400078e0018 */
[----:B------:R-:W-:-:S02]  /*16bd0*/  F2FP.PACK_AB R8, R204, R205 ;  /* 0x000000cdcc08723e */ /* 0x000fc400000000ff */
[----:B------:R-:W-:Y:S01]  /*16be0*/  F2FP.PACK_AB R10, R130, R95 ;  /* 0x0000005f820a723e */ /* 0x000fe200000000ff */
        /* <DEDUP_REMOVED lines=10> */
[C---:B------:R-:W-:Y:S07]  /*16c90*/  HMMA.16816.F32 R20, R8.reuse, R84, RZ ;  /* 0x000000540814723c */ /* 0x040fee00000018ff */
[----:B------:R-:W-:Y:S01]  /*16ca0*/  MOV R85, R142 ;  /* 0x0000008e00557202 */ /* 0x000fe20000000f00 */
[----:B------:R-:W-:Y:S01]  /*16cb0*/  HMMA.16816.F32 R36, R8, R96, RZ ;  /* 0x000000600824723c */ /* 0x000fe200000018ff */
[----:B------:R-:W-:-:S02]  /*16cc0*/  IMAD.MOV.U32 R142, RZ, RZ, R143 ;  /* 0x000000ffff8e7224 */ /* 0x000fc400078e008f */
[----:B------:R-:W-:Y:S01]  /*16cd0*/  IMAD.MOV.U32 R143, RZ, RZ, R148 ;  /* 0x000000ffff8f7224 */ /* 0x000fe200078e0094 */
[----:B------:R-:W-:Y:S01]  /*16ce0*/  MOV R148, R149 ;  /* 0x0000009500947202 */ /* 0x000fe20000000f00 */
[----:B-1----:R-:W-:Y:S02]  /*16cf0*/  FFMA.FTZ R3, R18, c[0x0][0x2d0], -R0 ;  /* 0x0000b40012037a23 */ /* 0x002fe40000010800 */
[----:B------:R-:W-:Y:S01]  /*16d00*/  IMAD.MOV.U32 R149, RZ, RZ, R150 ;  /* 0x000000ffff957224 */ /* 0x000fe200078e0096 */
[----:B------:R-:W-:Y:S01]  /*16d10*/  HMMA.16816.F32 R16, R8, R88, RZ ;  /* 0x000000580810723c */ /* 0x000fe200000018ff */
[----:B------:R-:W1:Y:S01]  /*16d20*/  MUFU.EX2 R247, R3 ;  /* 0x0000000300f77308 */ /* 0x000e620000000800 */
[----:B------:R-:W-:Y:S01]  /*16d30*/  IMAD.MOV.U32 R84, RZ, RZ, R131 ;  /* 0x000000ffff547224 */ /* 0x000fe200078e0083 */
[----:B------:R-:W-:Y:S01]  /*16d40*/  MOV R96, R129 ;  /* 0x0000008100607202 */ /* 0x000fe20000000f00 */
[----:B------:R-:W-:Y:S01]  /*16d50*/  IMAD.MOV.U32 R150, RZ, RZ, R151 ;  /* 0x000000ffff967224 */ /* 0x000fe200078e0097 */
[----:B------:R-:W-:Y:S01]  /*16d60*/  MOV R151, R179 ;  /* 0x000000b300977202 */ /* 0x000fe20000000f00 */
[----:B------:R-:W-:-:S02]  /*16d70*/  IMAD.MOV.U32 R97, RZ, RZ, R128 ;  /* 0x000000ffff617224 */ /* 0x000fc400078e0080 */
[----:B------:R-:W-:Y:S01]  /*16d80*/  IMAD.MOV.U32 R88, RZ, RZ, R5 ;  /* 0x000000ffff587224 */ /* 0x000fe200078e0005 */
[----:B------:R-:W-:Y:S01]  /*16d90*/  HMMA.16816.F32 R32, R8, R100, RZ ;  /* 0x000000640820723c */ /* 0x000fe200000018ff */
[----:B------:R-:W-:-:S06]  /*16da0*/  IMAD.MOV.U32 R89, RZ, RZ, R160 ;  /* 0x000000ffff597224 */ /* 0x000fcc00078e00a0 */
[----:B------:R-:W-:Y:S01]  /*16db0*/  IMAD.MOV.U32 R100, RZ, RZ, R178 ;  /* 0x000000ffff647224 */ /* 0x000fe200078e00b2 */
[----:B-1----:R-:W-:Y:S01]  /*16dc0*/  F2FP.PACK_AB R5, R247, R82 ;  /* 0x00000052f705723e */ /* 0x002fe200000000ff */
[----:B------:R-:W-:Y:S02]  /*16dd0*/  FFMA.FTZ R3, R26, c[0x0][0x2d0], -R0 ;  /* 0x0000b4001a037a23 */ /* 0x000fe40000010800 */
[----:B------:R-:W-:Y:S01]  /*16de0*/  HMMA.16816.F32 R24, R8, R116, RZ ;  /* 0x000000740818723c */ /* 0x000fe200000018ff */
[----:B------:R-:W-:Y:S01]  /*16df0*/  IMAD.MOV.U32 R101, RZ, RZ, R130 ;  /* 0x000000ffff657224 */ /* 0x000fe200078e0082 */
[----:B------:R1:W-:Y:S02]  /*16e00*/  MUFU.EX2 R81, R3 ;  /* 0x0000000300517308 */ /* 0x0003e40000000800 */
[----:B-1----:R-:W-:-:S06]  /*16e10*/  FFMA.FTZ R3, R29, c[0x0][0x2d0], -R0 ;  /* 0x0000b4001d037a23 */ /* 0x002fcc0000010800 */
[----:B------:R1:W2:Y:S02]  /*16e20*/  MUFU.EX2 R252, R3 ;  /* 0x0000000300fc7308 */ /* 0x0002a40000000800 */
[----:B-1----:R-:W-:Y:S01]  /*16e30*/  IMAD.MOV.U32 R3, RZ, RZ, R6 ;  /* 0x000000ffff037224 */ /* 0x002fe200078e0006 */
[----:B------:R-:W-:Y:S02]  /*16e40*/  F2FP.PACK_AB R6, R94, R236 ;  /* 0x000000ec5e06723e */ /* 0x000fe400000000ff */
[----:B--2---:R-:W-:-:S07]  /*16e50*/  F2FP.PACK_AB R7, R252, R81 ;  /* 0x00000051fc07723e */ /* 0x004fce00000000ff */
[----:B------:R-:W-:Y:S07]  /*16e60*/  HMMA.16816.F32 R144, R4, R60, R20 ;  /* 0x0000003c0490723c */ /* 0x000fee0000001814 */
[----:B------:R-:W-:Y:S01]  /*16e70*/  MOV R60, R162 ;  /* 0x000000a2003c7202 */ /* 0x000fe20000000f00 */
[----:B------:R-:W-:Y:S01]  /*16e80*/  IMAD.MOV.U32 R61, RZ, RZ, R161 ;  /* 0x000000ffff3d7224 */ /* 0x000fe200078e00a1 */
[----:B------:R-:W-:Y:S07]  /*16e90*/  HMMA.16816.F32 R20, R8, R104, RZ ;  /* 0x000000680814723c */ /* 0x000fee00000018ff */
[----:B------:R-:W-:Y:S01]  /*16ea0*/  MOV R104, R40 ;  /* 0x0000002800687202 */ /* 0x000fe20000000f00 */
[----:B------:R-:W-:Y:S01]  /*16eb0*/  HMMA.16816.F32 R160, R4, R56, R16 ;  /* 0x0000003804a0723c */ /* 0x000fe20000001810 */
[----:B------:R-:W-:-:S06]  /*16ec0*/  MOV R105, R43 ;  /* 0x0000002b00697202 */ /* 0x000fcc0000000f00 */
[----:B------:R-:W-:Y:S01]  /*16ed0*/  IMAD.MOV.U32 R57, RZ, RZ, R30 ;  /* 0x000000ffff397224 */ /* 0x000fe200078e001e */
[----:B------:R-:W-:Y:S01]  /*16ee0*/  HMMA.16816.F32 R16, R8, R108, RZ ;  /* 0x0000006c0810723c */ /* 0x000fe200000018ff */
[----:B------:R-:W-:-:S06]  /*16ef0*/  MOV R56, R127 ;  /* 0x0000007f00387202 */ /* 0x000fcc0000000f00 */
[----:B------:R-:W-:Y:S01]  /*16f00*/  IMAD.MOV.U32 R108, RZ, RZ, R176 ;  /* 0x000000ffff6c7224 */ /* 0x000fe200078e00b0 */
[----:B------:R-:W-:Y:S01]  /*16f10*/  HMMA.16816.F32 R28, R8, R112, RZ ;  /* 0x00000070081c723c */ /* 0x000fe200000018ff */
[----:B------:R-:W-:Y:S02]  /*16f20*/  IMAD.MOV.U32 R109, RZ, RZ, R85 ;  /* 0x000000ffff6d7224 */ /* 0x000fe400078e0055 */
[----:B------:R-:W-:-:S04]  /*16f30*/  IMAD.MOV.U32 R85, RZ, RZ, R42 ;  /* 0x000000ffff557224 */ /* 0x000fc800078e002a */
[----:B------:R-:W-:Y:S01]  /*16f40*/  MOV R113, R177 ;  /* 0x000000b100717202 */ /* 0x000fe20000000f00 */
[----:B------:R-:W-:Y:S01]  /*16f50*/  IMAD.MOV.U32 R112, RZ, RZ, R84 ;  /* 0x000000ffff707224 */ /* 0x000fe200078e0054 */
[----:B------:R-:W-:Y:S01]  /*16f60*/  HMMA.16816.F32 R176, R4, R76, R36 ;  /* 0x0000004c04b0723c */ /* 0x000fe20000001824 */
[----:B------:R-:W-:-:S06]  /*16f70*/  IMAD.MOV.U32 R84, RZ, RZ, R41 ;  /* 0x000000ffff547224 */ /* 0x000fcc00078e0029 */
[----:B------:R-:W-:Y:S01]  /*16f80*/  IMAD.MOV.U32 R39, RZ, RZ, R242 ;  /* 0x000000ffff277224 */ /* 0x000fe200078e00f2 */
[----:B------:R-:W-:Y:S01]  /*16f90*/  HMMA.16816.F32 R16, R4, R44, R16 ;  /* 0x0000002c0410723c */ /* 0x000fe20000001810 */
[----:B------:R-:W-:-:S07]  /*16fa0*/  MOV R77, R143 ;  /* 0x0000008f004d7202 */ /* 0x000fce0000000f00 */
[----:B------:R-:W-:Y:S08]  /*16fb0*/  HMMA.16816.F32 R120, R4, R48, R20 ;  /* 0x000000300478723c */ /* 0x000ff00000001814 */
[C---:B------:R-:W-:Y:S07]  /*16fc0*/  HMMA.16816.F32 R40, R8.reuse, R86, RZ ;  /* 0x000000560828723c */ /* 0x040fee00000018ff */
[----:B------:R-:W-:Y:S01]  /*16fd0*/  IMAD.MOV.U32 R87, RZ, RZ, R39 ;  /* 0x000000ffff577224 */ /* 0x000fe200078e0027 */
[----:B------:R-:W-:Y:S01]  /*16fe0*/  HMMA.16816.F32 R20, R8, R118, RZ ;  /* 0x000000760814723c */ /* 0x000fe200000018ff */
[----:B------:R-:W-:Y:S01]  /*16ff0*/  MOV R242, R18 ;  /* 0x0000001200f27202 */ /* 0x000fe20000000f00 */
[----:B------:R-:W-:Y:S01]  /*17000*/  IMAD.MOV.U32 R76, RZ, RZ, R19 ;  /* 0x000000ffff4c7224 */ /* 0x000fe200078e0013 */
[----:B------:R-:W-:Y:S01]  /*17010*/  MOV R117, R17 ;  /* 0x0000001100757202 */ /* 0x000fe20000000f00 */
[----:B------:R-:W-:-:S02]  /*17020*/  IMAD.MOV.U32 R116, RZ, RZ, R16 ;  /* 0x000000ffff747224 */ /* 0x000fc400078e0010 */
[----:B------:R-:W-:Y:S02]  /*17030*/  IMAD.MOV.U32 R86, RZ, RZ, R108 ;  /* 0x000000ffff567224 */ /* 0x000fe400078e006c */
[C---:B------:R-:W-:Y:S01]  /*17040*/  HMMA.16816.F32 R36, R8.reuse, R90, RZ ;  /* 0x0000005a0824723c */ /* 0x040fe200000018ff */
[----:B------:R-:W-:Y:S02]  /*17050*/  IMAD.MOV.U32 R118, RZ, RZ, R3 ;  /* 0x000000ffff767224 */ /* 0x000fe400078e0003 */
[----:B------:R-:W-:Y:S02]  /*17060*/  FFMA.FTZ R3, R167, c[0x0][0x2d0], -R2 ;  /* 0x0000b400a7037a23 */ /* 0x000fe40000010802 */
[----:B------:R-:W-:Y:S02]  /*17070*/  IMAD.MOV.U32 R119, RZ, RZ, R56 ;  /* 0x000000ffff777224 */ /* 0x000fe400078e0038 */
        /* <DEDUP_REMOVED lines=8> */
[C---:B------:R-:W-:Y:S01]  /*17100*/  HMMA.16816.F32 R72, R4.reuse, R52, R32 ;  /* 0x000000340448723c */ /* 0x040fe20000001820 */
[----:B------:R1:W-:Y:S07]  /*17110*/  MUFU.EX2 R140, R3 ;  /* 0x00000003008c7308 */ /* 0x0003ee0000000800 */
[C---:B------:R-:W-:Y:S08]  /*17120*/  HMMA.16816.F32 R128, R4.reuse, R68, R28 ;  /* 0x000000440480723c */ /* 0x040ff0000000181c */
[----:B------:R-:W-:Y:S01]  /*17130*/  HMMA.16816.F32 R124, R4, R64, R24 ;  /* 0x00000040047c723c */ /* 0x000fe20000001818 */
[----:B-1----:R-:W-:-:S04]  /*17140*/  FFMA.FTZ R3, R166, c[0x0][0x2d0], -R2 ;  /* 0x0000b400a6037a23 */ /* 0x002fc80000010802 */
[----:B------:R1:W2:Y:S03]  /*17150*/  MUFU.EX2 R141, R3 ;  /* 0x00000003008d7308 */ /* 0x0002a60000000800 */
[C---:B------:R-:W-:Y:S07]  /*17160*/  HMMA.16816.F32 R32, R8.reuse, R98, RZ ;  /* 0x000000620820723c */ /* 0x040fee00000018ff */
[----:B------:R-:W-:Y:S01]  /*17170*/  MOV R99, R109 ;  /* 0x0000006d00637202 */ /* 0x000fe20000000f00 */
[----:B------:R-:W-:Y:S01]  /*17180*/  HMMA.16816.F32 R28, R8, R102, RZ ;  /* 0x00000066081c723c */ /* 0x000fe200000018ff */
[----:B------:R-:W-:Y:S01]  /*17190*/  IMAD.MOV.U32 R109, RZ, RZ, R104 ;  /* 0x000000ffff6d7224 */ /* 0x000fe200078e0068 */
[----:B------:R-:W-:Y:S01]  /*171a0*/  MOV R98, R112 ;  /* 0x0000007000627202 */ /* 0x000fe20000000f00 */
[----:B------:R-:W-:-:S02]  /*171b0*/  IMAD.MOV.U32 R104, RZ, RZ, R57 ;  /* 0x000000ffff687224 */ /* 0x000fc400078e0039 */
[----:B-1----:R-:W-:Y:S02]  /*171c0*/  FFMA.FTZ R3, R165, c[0x0][0x2d0], -R2 ;  /* 0x0000b400a5037a23 */ /* 0x002fe40000010802 */
[----:B------:R-:W-:Y:S01]  /*171d0*/  IMAD.MOV.U32 R103, RZ, RZ, R113 ;  /* 0x000000ffff677224 */ /* 0x000fe200078e0071 */
[C---:B------:R-:W-:Y:S01]  /*171e0*/  HMMA.16816.F32 R24, R8.reuse, R114, RZ ;  /* 0x000000720818723c */ /* 0x040fe200000018ff */
[----:B------:R-:W-:Y:S01]  /*171f0*/  MOV R102, R97 ;  /* 0x0000006100667202 */ /* 0x000fe20000000f00 */
[----:B------:R-:W-:Y:S02]  /*17200*/  IMAD.MOV.U32 R112, RZ, RZ, R82 ;  /* 0x000000ffff707224 */ /* 0x000fe400078e0052 */
[----:B------:R-:W-:Y:S02]  /*17210*/  IMAD.MOV.U32 R113, RZ, RZ, R148 ;  /* 0x000000ffff717224 */ /* 0x000fe400078e0094 */
[----:B------:R-:W-:Y:S02]  /*17220*/  IMAD.MOV.U32 R97, RZ, RZ, R150 ;  /* 0x000000ffff617224 */ /* 0x000fe400078e0096 */
[----:B------:R-:W-:Y:S01]  /*17230*/  HMMA.16816.F32 R8, R8, R110, RZ ;  /* 0x0000006e0808723c */ /* 0x000fe200000018ff */
[----:B------:R-:W-:-:S06]  /*17240*/  IMAD.MOV.U32 R82, RZ, RZ, R151 ;  /* 0x000000ffff527224 */ /* 0x000fcc00078e0097 */
[----:B------:R-:W-:Y:S01]  /*17250*/  IMAD.MOV.U32 R111, RZ, RZ, R142 ;  /* 0x000000ffff6f7224 */ /* 0x000fe200078e008e */
[C---:B------:R-:W-:Y:S01]  /*17260*/  HMMA.16816.F32 R36, R4.reuse, R58, R36 ;  /* 0x0000003a0424723c */ /* 0x040fe20000001824 */
[----:B------:R1:W-:Y:S07]  /*17270*/  MUFU.EX2 R142, R3 ;  /* 0x00000003008e7308 */ /* 0x0003ee0000000800 */
[C---:B------:R-:W-:Y:S08]  /*17280*/  HMMA.16816.F32 R40, R4.reuse, R62, R40 ;  /* 0x0000003e0428723c */ /* 0x040ff00000001828 */
[----:B------:R-:W-:Y:S01]  /*17290*/  HMMA.16816.F32 R28, R4, R54, R28 ;  /* 0x00000036041c723c */ /* 0x000fe2000000181c */
[----:B-1----:R-:W-:-:S04]  /*172a0*/  FFMA.FTZ R3, R164, c[0x0][0x2d0], -R2 ;  /* 0x0000b400a4037a23 */ /* 0x002fc80000010802 */
[----:B------:R1:W3:Y:S03]  /*172b0*/  MUFU.EX2 R143, R3 ;  /* 0x00000003008f7308 */ /* 0x0002e60000000800 */
[C---:B------:R-:W-:Y:S01]  /*172c0*/  HMMA.16816.F32 R48, R4.reuse, R50, R16 ;  /* 0x000000320430723c */ /* 0x040fe20000001810 */
[----:B------:R-:W4:Y:S07]  /*172d0*/  LDSM.16.MT88.4 R16, [R225+0x1100] ;  /* 0x00110000e110783b */ /* 0x000f2e0000004200 */
[----:B------:R-:W-:Y:S01]  /*172e0*/  HMMA.16816.F32 R32, R4, R78, R32 ;  /* 0x0000004e0420723c */ /* 0x000fe20000001820 */
[----:B-1----:R-:W-:-:S07]  /*172f0*/  FFMA.FTZ R3, R139, c[0x0][0x2d0], -R0 ;  /* 0x0000b4008b037a23 */ /* 0x002fce0000010800 */
[C---:B------:R-:W-:Y:S01]  /*17300*/  HMMA.16816.F32 R68, R4.reuse, R70, R24 ;  /* 0x000000460444723c */ /* 0x040fe20000001818 */
[----:B------:R1:W-:Y:S01]  /*17310*/  MUFU.EX2 R59, R3 ;  /* 0x00000003003b7308 */ /* 0x0003e20000000800 */
[----:B------:R-:W4:Y:S06]  /*17320*/  LDSM.16.MT88.4 R24, [R226+0x1100] ;  /* 0x00110000e218783b */ /* 0x000f2c0000004200 */
[C---:B------:R-:W-:Y:S01]  /*17330*/  HMMA.16816.F32 R64, R4.reuse, R66, R20 ;  /* 0x000000420440723c */ /* 0x040fe20000001814 */
[----:B------:R-:W4:Y:S07]  /*17340*/  LDSM.16.MT88.4 R20, [R228+0x1100] ;  /* 0x00110000e414783b */ /* 0x000f2e0000004200 */
[----:B------:R-:W-:Y:S01]  /*17350*/  HMMA.16816.F32 R44, R4, R46, R8 ;  /* 0x0000002e042c723c */ /* 0x000fe20000001808 */
[----:B-1----:R-:W-:-:S04]  /*17360*/  FFMA.FTZ R3, R135, c[0x0][0x2d0], -R0 ;  /* 0x0000b40087037a23 */ /* 0x002fc80000010800 */
[----:B------:R1:W1:Y:S02]  /*17370*/  MUFU.EX2 R60, R3 ;  /* 0x00000003003c7308 */ /* 0x0002640000000800 */
[----:B------:R-:W-:Y:S01]  /*17380*/  FFMA.FTZ R4, R173, c[0x0][0x2d0], -R13 ;  /* 0x0000b400ad047a23 */ /* 0x000fe2000001080d */
[----:B--2---:R-:W-:Y:S01]  /*17390*/  F2FP.PACK_AB R8, R141, R140 ;  /* 0x0000008c8d08723e */ /* 0x004fe200000000ff */
[----:B------:R-:W-:Y:S01]  /*173a0*/  IMAD.MOV.U32 R173, RZ, RZ, R106 ;  /* 0x000000ffffad7224 */ /* 0x000fe200078e006a */
[----:B---3--:R-:W-:Y:S01]  /*173b0*/  F2FP.PACK_AB R10, R143, R142 ;  /* 0x0000008e8f0a723e */ /* 0x008fe200000000ff */
[----:B------:R-:W-:Y:S01]  /*173c0*/  IMAD.MOV.U32 R106, RZ, RZ, R119 ;  /* 0x000000ffff6a7224 */ /* 0x000fe200078e0077 */
[----:B------:R-:W-:Y:S01]  /*173d0*/  MOV R119, R86 ;  /* 0x0000005600777202 */ /* 0x000fe20000000f00 */
[----:B------:R-:W-:Y:S01]  /*173e0*/  MUFU.EX2 R58, R4 ;  /* 0x00000004003a7308 */ /* 0x000fe20000000800 */
[----:B-1----:R-:W-:Y:S01]  /*173f0*/  FFMA.FTZ R3, R133, c[0x0][0x2d0], -R0 ;  /* 0x0000b40085037a23 */ /* 0x002fe20000010800 */
[----:B------:R-:W-:-:S06]  /*17400*/  F2FP.PACK_AB R9, R60, R59 ;  /* 0x0000003b3c09723e */ /* 0x000fcc00000000ff */
[----:B------:R1:W-:Y:S02]  /*17410*/  MUFU.EX2 R62, R3 ;  /* 0x00000003003e7308 */ /* 0x0003e40000000800 */
[----:B-1----:R-:W-:-:S06]  /*17420*/  FFMA.FTZ R3, R132, c[0x0][0x2d0], -R0 ;  /* 0x0000b40084037a23 */ /* 0x002fcc0000010800 */
[----:B------:R1:W2:Y:S02]  /*17430*/  MUFU.EX2 R63, R3 ;  /* 0x00000003003f7308 */ /* 0x0002a40000000800 */
[----:B-1----:R-:W-:Y:S01]  /*17440*/  FFMA.FTZ R3, R172, c[0x0][0x2d0], -R13 ;  /* 0x0000b400ac037a23 */ /* 0x002fe2000001080d */
[----:B--2---:R-:W-:Y:S01]  /*17450*/  F2FP.PACK_AB R11, R63, R62 ;  /* 0x0000003e3f0b723e */ /* 0x004fe200000000ff */
[----:B------:R-:W-:-:S04]  /*17460*/  IMAD.MOV.U32 R172, RZ, RZ, R111 ;  /* 0x000000ffffac7224 */ /* 0x000fc800078e006f */
[----:B------:R1:W-:Y:S02]  /*17470*/  MUFU.EX2 R54, R3 ;  /* 0x0000000300367308 */ /* 0x0003e40000000800 */
[C---:B----4-:R-:W-:Y:S08]  /*17480*/  HMMA.16816.F32 R144, R8.reuse, R16, R144 ;  /* 0x000000100890723c */ /* 0x050ff00000001890 */
[----:B------:R-:W-:Y:S01]  /*17490*/  HMMA.16816.F32 R40, R8, R18, R40 ;  /* 0x000000120828723c */ /* 0x000fe20000001828 */
[----:B-1----:R-:W-:Y:S01]  /*174a0*/  FFMA.FTZ R3, R174, c[0x0][0x2d0], -R13 ;  /* 0x0000b400ae037a23 */ /* 0x002fe2000001080d */
[----:B------:R-:W-:-:S02]  /*174b0*/  MOV R174, R107 ;  /* 0x0000006b00ae7202 */ /* 0x000fc40000000f00 */
[----:B------:R-:W-:Y:S01]  /*174c0*/  MOV R107, R102 ;  /* 0x00000066006b7202 */ /* 0x000fe20000000f00 */
[----:B------:R1:W2:Y:S03]  /*174d0*/  MUFU.EX2 R56, R3 ;  /* 0x0000000300387308 */ /* 0x0002a60000000800 */
[----:B------:R-:W-:Y:S01]  /*174e0*/  HMMA.16816.F32 R160, R8, R24, R160 ;  /* 0x0000001808a0723c */ /* 0x000fe200000018a0 */
[----:B------:R-:W-:Y:S01]  /*174f0*/  MOV R86, R76 ;  /* 0x0000004c00567202 */ /* 0x000fe20000000f00 */
[----:B------:R-:W-:-:S06]  /*17500*/  IMAD.MOV.U32 R102, RZ, RZ, R98 ;  /* 0x000000ffff667224 */ /* 0x000fcc00078e0062 */
[----:B------:R-:W-:Y:S01]  /*17510*/  HMMA.16816.F32 R36, R8, R26, R36 ;  /* 0x0000001a0824723c */ /* 0x000fe20000001824 */
[----:B-1----:R-:W-:Y:S01]  /*17520*/  FFMA.FTZ R3, R175, c[0x0][0x2d0], -R13 ;  /* 0x0000b400af037a23 */ /* 0x002fe2000001080d */
[----:B--2---:R-:W-:-:S06]  /*17530*/  F2FP.PACK_AB R4, R56, R54 ;  /* 0x000000363804723e */ /* 0x004fcc00000000ff */
[----:B------:R-:W-:Y:S01]  /*17540*/  HMMA.16816.F32 R176, R8, R20, R176 ;  /* 0x0000001408b0723c */ /* 0x000fe200000018b0 */
[----:B------:R-:W-:Y:S01]  /*17550*/  IMAD.MOV.U32 R175, RZ, RZ, R118 ;  /* 0x000000ffffaf7224 */ /* 0x000fe200078e0076 */
[----:B------:R1:W2:Y:S01]  /*17560*/  MUFU.EX2 R61, R3 ;  /* 0x00000003003d7308 */ /* 0x0002a20000000800 */
[----:B------:R-:W-:-:S05]  /*17570*/  IMAD.MOV.U32 R118, RZ, RZ, R99 ;  /* 0x000000ffff767224 */ /* 0x000fca00078e0063 */
[----:B------:R-:W-:Y:S01]  /*17580*/  HMMA.16816.F32 R32, R8, R22, R32 ;  /* 0x000000160820723c */ /* 0x000fe20000001820 */
[----:B------:R-:W-:Y:S02]  /*17590*/  IMAD.MOV.U32 R76, RZ, RZ, R240 ;  /* 0x000000ffff4c7224 */ /* 0x000fe400078e00f0 */
[----:B------:R-:W-:Y:S02]  /*175a0*/  IMAD.MOV.U32 R98, RZ, RZ, R87 ;  /* 0x000000ffff627224 */ /* 0x000fe400078e0057 */
[----:B-1----:R-:W-:Y:S01]  /*175b0*/  FFMA.FTZ R3, R171, c[0x0][0x2d0], -R12 ;  /* 0x0000b400ab037a23 */ /* 0x002fe2000001080c */
[----:B--2---:R-:W-:Y:S01]  /*175c0*/  F2FP.PACK_AB R6, R61, R58 ;  /* 0x0000003a3d06723e */ /* 0x004fe200000000ff */
[----:B------:R-:W-:Y:S02]  /*175d0*/  IMAD.MOV.U32 R110, RZ, RZ, R77 ;  /* 0x000000ffff6e7224 */ /* 0x000fe400078e004d */
[----:B------:R1:W-:Y:S01]  /*175e0*/  MUFU.EX2 R52, R3 ;  /* 0x0000000300347308 */ /* 0x0003e20000000800 */
[----:B------:R-:W-:-:S02]  /*175f0*/  IMAD.MOV.U32 R99, RZ, RZ, R242 ;  /* 0x000000ffff637224 */ /* 0x000fc400078e00f2 */
[----:B------:R-:W-:Y:S01]  /*17600*/  IMAD.MOV.U32 R87, RZ, RZ, R241 ;  /* 0x000000ffff577224 */ /* 0x000fe200078e00f1 */
[----:B------:R-:W-:Y:S01]  /*17610*/  MOV R79, R76 ;  /* 0x0000004c004f7202 */ /* 0x000fe20000000f00 */
[----:B-1----:R-:W-:Y:S01]  /*17620*/  FFMA.FTZ R3, R170, c[0x0][0x2d0], -R12 ;  /* 0x0000b400aa037a23 */ /* 0x002fe2000001080c */
[----:B------:R-:W-:Y:S01]  /*17630*/  MOV R77, R237 ;  /* 0x000000ed004d7202 */ /* 0x000fe20000000f00 */
[----:B------:R-:W-:Y:S01]  /*17640*/  IMAD.MOV.U32 R135, RZ, RZ, R119 ;  /* 0x000000ffff877224 */ /* 0x000fe200078e0077 */
[----:B------:R-:W-:Y:S01]  /*17650*/  UIMAD.WIDE.U32 UR8, UR18, UR4, URZ ;  /* 0x00000004120872a5 */ /* 0x000fe2000f8e003f */
[----:B------:R1:W2:Y:S01]  /*17660*/  MUFU.EX2 R53, R3 ;  /* 0x0000000300357308 */ /* 0x0002a20000000800 */
[----:B------:R-:W-:Y:S01]  /*17670*/  IMAD.MOV.U32 R139, RZ, RZ, R98 ;  /* 0x000000ffff8b7224 */ /* 0x000fe200078e0062 */
[----:B------:R3:W5:Y:S01]  /*17680*/  LDL.LU R242, [R1+0x98] ;  /* 0x0000980001f27983 */ /* 0x0007620000300800 */
[----:B-1----:R-:W-:Y:S01]  /*17690*/  FFMA.FTZ R3, R169, c[0x0][0x2d0], -R12 ;  /* 0x0000b400a9037a23 */ /* 0x002fe2000001080c */
[----:B--2---:R-:W-:Y:S01]  /*176a0*/  F2FP.PACK_AB R5, R53, R52 ;  /* 0x000000343505723e */ /* 0x004fe200000000ff */
[----:B------:R-:W-:-:S02]  /*176b0*/  IMAD.MOV.U32 R78, RZ, RZ, R87 ;  /* 0x000000ffff4e7224 */ /* 0x000fc400078e0057 */
[----:B------:R-:W-:Y:S01]  /*176c0*/  IMAD.MOV.U32 R76, RZ, RZ, R238 ;  /* 0x000000ffff4c7224 */ /* 0x000fe200078e00ee */
[----:B------:R1:W-:Y:S01]  /*176d0*/  MUFU.EX2 R55, R3 ;  /* 0x0000000300377308 */ /* 0x0003e20000000800 */
[----:B------:R-:W-:Y:S01]  /*176e0*/  IMAD.MOV.U32 R119, RZ, RZ, R86 ;  /* 0x000000ffff777224 */ /* 0x000fe200078e0056 */
[----:B------:R-:W-:Y:S01]  /*176f0*/  MOV R98, R113 ;  /* 0x0000007100627202 */ /* 0x000fe20000000f00 */
[----:B------:R-:W-:Y:S01]  /*17700*/  IMAD.MOV.U32 R111, RZ, RZ, R112 ;  /* 0x000000ffff6f7224 */ /* 0x000fe200078e0070 */
[----:B------:R-:W-:Y:S01]  /*17710*/  @UP2 USHF.R.U32.HI UR18, URZ, UR5, UR9 ;  /* 0x000000053f122299 */ /* 0x000fe20008011609 */
[----:B------:R3:W5:Y:S01]  /*17720*/  LDL.LU R241, [R1+0x94] ;  /* 0x0000940001f17983 */ /* 0x0007620000300800 */
[----:B-1----:R-:W-:Y:S01]  /*17730*/  FFMA.FTZ R3, R168, c[0x0][0x2d0], -R12 ;  /* 0x0000b400a8037a23 */ /* 0x002fe2000001080c */
[----:B------:R-:W-:Y:S01]  /*17740*/  MOV R87, R82 ;  /* 0x0000005200577202 */ /* 0x000fe20000000f00 */
[----:B------:R-:W-:Y:S01]  /*17750*/  IMAD.MOV.U32 R86, RZ, RZ, R97 ;  /* 0x000000ffff567224 */ /* 0x000fe200078e0061 */
[----:B------:R-:W-:Y:S01]  /*17760*/  MOV R113, R234 ;  /* 0x000000ea00717202 */ /* 0x000fe20000000f00 */
[----:B------:R-:W1:Y:S01]  /*17770*/  MUFU.EX2 R57, R3 ;  /* 0x0000000300397308 */ /* 0x000e620000000800 */
[----:B------:R-:W-:Y:S01]  /*17780*/  IMAD.MOV.U32 R112, RZ, RZ, R233 ;  /* 0x000000ffff707224 */ /* 0x000fe200078e00e9 */
[----:B------:R-:W-:Y:S01]  /*17790*/  UIADD3 UR18, UR18, UR13, -UR24 ;  /* 0x0000000d12127290 */ /* 0x000fe2000fffe818 */
[----:B------:R3:W5:Y:S01]  /*177a0*/  LDL.LU R240, [R1+0x90] ;  /* 0x0000900001f07983 */ /* 0x0007620000300800 */
[----:B-1----:R-:W-:-:S07]  /*177b0*/  F2FP.PACK_AB R7, R57, R55 ;  /* 0x000000373907723e */ /* 0x002fce00000000ff */
[C---:B------:R-:W-:Y:S08]  /*177c0*/  HMMA.16816.F32 R148, R4.reuse, R16, R180 ;  /* 0x000000100494723c */ /* 0x040ff000000018b4 */
        /* <DEDUP_REMOVED lines=8> */
[-C--:B-1----:R-:W-:Y:S08]  /*17850*/  HMMA.16816.F32 R196, R4, R16.reuse, R248 ;  /* 0x0000001004c4723c */ /* 0x082ff000000018f8 */
[----:B------:R-:W-:Y:S08]  /*17860*/  HMMA.16816.F32 R72, R8, R16, R72 ;  /* 0x000000100848723c */ /* 0x000ff00000001848 */
[-C--:B------:R-:W-:Y:S08]  /*17870*/  HMMA.16816.F32 R200, R4, R18.reuse, R200 ;  /* 0x0000001204c8723c */ /* 0x080ff000000018c8 */
[----:B------:R-:W-:Y:S01]  /*17880*/  HMMA.16816.F32 R248, R8, R18, R28 ;  /* 0x0000001208f8723c */ /* 0x000fe2000000181c */
[----:B------:R-:W1:Y:S04]  /*17890*/  LDSM.16.MT88.4 R16, [R228+0x3100] ;  /* 0x00310000e410783b */ /* 0x000e680000004200 */
[----:B------:R-:W4:Y:S03]  /*178a0*/  LDSM.16.MT88.4 R28, [R227+0x3100] ;  /* 0x00310000e31c783b */ /* 0x000f260000004200 */
[----:B------:R-:W-:Y:S01]  /*178b0*/  MOV R133, R72 ;  /* 0x0000004800857202 */ /* 0x000fe20000000f00 */
[----:B------:R-:W-:Y:S01]  /*178c0*/  IMAD.MOV.U32 R132, RZ, RZ, R73 ;  /* 0x000000ffff847224 */ /* 0x000fe200078e0049 */
[----:B------:R-:W-:Y:S01]  /*178d0*/  MOV R114, R75 ;  /* 0x0000004b00727202 */ /* 0x000fe20000000f00 */
[----:B------:R-:W-:-:S02]  /*178e0*/  IMAD.MOV.U32 R115, RZ, RZ, R74 ;  /* 0x000000ffff737224 */ /* 0x000fc400078e004a */
[----:B--2---:R-:W-:Y:S01]  /*178f0*/  HMMA.16816.F32 R72, R4, R24, R172 ;  /* 0x000000180448723c */ /* 0x004fe200000018ac */
[----:B------:R-:W-:-:S06]  /*17900*/  IMAD.MOV.U32 R221, RZ, RZ, R78 ;  /* 0x000000ffffdd7224 */ /* 0x000fcc00078e004e */
[----:B------:R-:W-:Y:S01]  /*17910*/  MOV R172, R118 ;  /* 0x0000007600ac7202 */ /* 0x000fe20000000f00 */
[----:B------:R-:W-:Y:S01]  /*17920*/  IMAD.MOV.U32 R174, RZ, RZ, R76 ;  /* 0x000000ffffae7224 */ /* 0x000fe200078e004c */
[----:B------:R-:W-:-:S03]  /*17930*/  MOV R222, R79 ;  /* 0x0000004f00de7202 */ /* 0x000fc60000000f00 */
[----:B------:R-:W-:Y:S01]  /*17940*/  IMAD.MOV.U32 R220, RZ, RZ, R172 ;  /* 0x000000ffffdc7224 */ /* 0x000fe200078e00ac */
[----:B------:R-:W-:Y:S01]  /*17950*/  MOV R118, R99 ;  /* 0x0000006300767202 */ /* 0x000fe20000000f00 */
[----:B------:R-:W-:Y:S02]  /*17960*/  IMAD.MOV.U32 R172, RZ, RZ, R77 ;  /* 0x000000ffffac7224 */ /* 0x000fe400078e004d */
[----:B------:R-:W-:Y:S01]  /*17970*/  HMMA.16816.F32 R76, R4, R26, R216 ;  /* 0x0000001a044c723c */ /* 0x000fe200000018d8 */
[----:B------:R-:W-:Y:S01]  /*17980*/  IMAD.MOV.U32 R99, RZ, RZ, R96 ;  /* 0x000000ffff637224 */ /* 0x000fe200078e0060 */
[----:B------:R-:W-:-:S05]  /*17990*/  MOV R159, R135 ;  /* 0x00000087009f7202 */ /* 0x000fca0000000f00 */
        /* <DEDUP_REMOVED lines=8> */
[----:B------:R-:W-:Y:S01]  /*17a20*/  IMAD.MOV.U32 R223, RZ, RZ, R110 ;  /* 0x000000ffffdf7224 */ /* 0x000fe200078e006e */
[----:B------:R-:W-:Y:S01]  /*17a30*/  MOV R135, R230 ;  /* 0x000000e600877202 */ /* 0x000fe20000000f00 */
[----:B------:R-:W-:-:S02]  /*17a40*/  IMAD.MOV.U32 R157, RZ, RZ, R111 ;  /* 0x000000ffff9d7224 */ /* 0x000fc400078e006f */
[----:B------:R-:W-:Y:S01]  /*17a50*/  IMAD.MOV.U32 R175, RZ, RZ, R86 ;  /* 0x000000ffffaf7224 */ /* 0x000fe200078e0056 */
[----:B-1----:R-:W-:Y:S01]  /*17a60*/  HMMA.16816.F32 R108, R4, R18, R192 ;  /* 0x00000012046c723c */ /* 0x002fe200000018c0 */
[----:B------:R-:W-:-:S07]  /*17a70*/  IMAD.MOV.U32 R139, RZ, RZ, R229 ;  /* 0x000000ffff8b7224 */ /* 0x000fce00078e00e5 */
[C---:B----4-:R-:W-:Y:S07]  /*17a80*/  HMMA.16816.F32 R192, R4.reuse, R28, R216 ;  /* 0x0000001c04c0723c */ /* 0x050fee00000018d8 */
        /* <DEDUP_REMOVED lines=13> */
[----:B------:R-:W-:-:S07]  /*17b60*/  IMAD.MOV.U32 R175, RZ, RZ, R101 ;  /* 0x000000ffffaf7224 */ /* 0x000fce00078e0065 */
[C---:B------:R-:W-:Y:S08]  /*17b70*/  HMMA.16816.F32 R104, R4.reuse, R16, R104 ;  /* 0x000000100468723c */ /* 0x040ff00000001868 */
[----:B------:R-:W-:Y:S07]  /*17b80*/  HMMA.16816.F32 R100, R4, R30, R208 ;  /* 0x0000001e0464723c */ /* 0x000fee00000018d0 */
[----:B------:R-:W-:Y:S01]  /*17b90*/  IMAD.MOV.U32 R7, RZ, RZ, R220 ;  /* 0x000000ffff077224 */ /* 0x000fe200078e00dc */
[----:B------:R-:W-:Y:S01]  /*17ba0*/  MOV R4, R222 ;  /* 0x000000de00047202 */ /* 0x000fe20000000f00 */
[----:B------:R-:W-:-:S02]  /*17bb0*/  IMAD.MOV.U32 R6, RZ, RZ, R221 ;  /* 0x000000ffff067224 */ /* 0x000fc400078e00dd */
[----:B------:R-:W-:Y:S02]  /*17bc0*/  IMAD.MOV.U32 R5, RZ, RZ, R223 ;  /* 0x000000ffff057224 */ /* 0x000fe400078e00df */
[----:B------:R-:W-:Y:S07]  /*17bd0*/  HMMA.16816.F32 R220, R8, R24, R128 ;  /* 0x0000001808dc723c */ /* 0x000fee0000001880 */
[----:B------:R-:W-:Y:S01]  /*17be0*/  IMAD.MOV.U32 R129, RZ, RZ, R216 ;  /* 0x000000ffff817224 */ /* 0x000fe200078e00d8 */
[----:B------:R-:W-:Y:S01]  /*17bf0*/  MOV R128, R217 ;  /* 0x000000d900807202 */ /* 0x000fe20000000f00 */
[----:B------:R-:W-:-:S02]  /*17c00*/  IMAD.MOV.U32 R130, RZ, RZ, R218 ;  /* 0x000000ffff827224 */ /* 0x000fc400078e00da */
[----:B------:R-:W-:Y:S02]  /*17c10*/  IMAD.MOV.U32 R131, RZ, RZ, R219 ;  /* 0x000000ffff837224 */ /* 0x000fe400078e00db */
[C---:B------:R-:W-:Y:S07]  /*17c20*/  HMMA.16816.F32 R216, R8.reuse, R26, R68 ;  /* 0x0000001a08d8723c */ /* 0x040fee0000001844 */
[----:B------:R-:W-:Y:S02]  /*17c30*/  IMAD.MOV.U32 R71, RZ, RZ, R3 ;  /* 0x000000ffff477224 */ /* 0x000fe400078e0003 */
[--C-:B------:R-:W-:Y:S01]  /*17c40*/  FFMA.FTZ R3, R206, c[0x0][0x2d0], -R2.reuse ;  /* 0x0000b400ce037a23 */ /* 0x100fe20000010802 */
[----:B------:R-:W-:Y:S03]  /*17c50*/  HMMA.16816.F32 R208, R8, R22, R64 ;  /* 0x0000001608d0723c */ /* 0x000fe60000001840 */
[----:B------:R1:W-:Y:S02]  /*17c60*/  MUFU.EX2 R22, R3 ;  /* 0x0000000300167308 */ /* 0x0003e40000000800 */
[----:B-1----:R-:W-:-:S06]  /*17c70*/  FFMA.FTZ R3, R207, c[0x0][0x2d0], -R2 ;  /* 0x0000b400cf037a23 */ /* 0x002fcc0000010802 */
[----:B------:R1:W2:Y:S01]  /*17c80*/  MUFU.EX2 R24, R3 ;  /* 0x0000000300187308 */ /* 0x0002a20000000800 */
[----:B------:R-:W-:Y:S01]  /*17c90*/  HMMA.16816.F32 R48, R8, R18, R48 ;  /* 0x000000120830723c */ /* 0x000fe20000001830 */
[--C-:B-1----:R-:W-:Y:S02]  /*17ca0*/  FFMA.FTZ R3, R245, c[0x0][0x2d0], -R2.reuse ;  /* 0x0000b400f5037a23 */ /* 0x102fe40000010802 */
[----:B------:R-:W-:-:S04]  /*17cb0*/  FFMA.FTZ R2, R246, c[0x0][0x2d0], -R2 ;  /* 0x0000b400f6027a23 */ /* 0x000fc80000010802 */
[----:B------:R1:W-:Y:S01]  /*17cc0*/  MUFU.EX2 R23, R2 ;  /* 0x0000000200177308 */ /* 0x0003e20000000800 */
[----:B------:R-:W-:Y:S01]  /*17cd0*/  MOV R70, R215 ;  /* 0x000000d700467202 */ /* 0x000fe20000000f00 */
[----:B-1----:R-:W-:-:S06]  /*17ce0*/  FFMA.FTZ R2, R191, c[0x0][0x2d0], -R0 ;  /* 0x0000b400bf027a23 */ /* 0x002fcc0000010800 */
[----:B------:R1:W-:Y:S01]  /*17cf0*/  MUFU.EX2 R18, R2 ;  /* 0x0000000200127308 */ /* 0x0003e20000000800 */
[----:B------:R-:W-:Y:S01]  /*17d00*/  HMMA.16816.F32 R212, R8, R20, R124 ;  /* 0x0000001408d4723c */ /* 0x000fe2000000187c */
[----:B------:R-:W-:Y:S01]  /*17d10*/  MOV R156, R224 ;  /* 0x000000e0009c7202 */ /* 0x000fe20000000f00 */
[----:B-1----:R-:W-:-:S05]  /*17d20*/  FFMA.FTZ R2, R190, c[0x0][0x2d0], -R0 ;  /* 0x0000b400be027a23 */ /* 0x002fca0000010800 */
[----:B------:R1:W4:Y:S02]  /*17d30*/  MUFU.EX2 R19, R2 ;  /* 0x0000000200137308 */ /* 0x0003240000000800 */
[--C-:B-1----:R-:W-:Y:S02]  /*17d40*/  FFMA.FTZ R2, R189, c[0x0][0x2d0], -R0.reuse ;  /* 0x0000b400bd027a23 */ /* 0x102fe40000010800 */
[----:B------:R-:W-:Y:S01]  /*17d50*/  FFMA.FTZ R0, R188, c[0x0][0x2d0], -R0 ;  /* 0x0000b400bc007a23 */ /* 0x000fe20000010800 */
[----:B------:R-:W-:Y:S01]  /*17d60*/  HMMA.16816.F32 R64, R8, R16, R120 ;  /* 0x000000100840723c */ /* 0x000fe20000001878 */
[----:B------:R-:W-:Y:S01]  /*17d70*/  IMAD.MOV.U32 R68, RZ, RZ, R128 ;  /* 0x000000ffff447224 */ /* 0x000fe200078e0080 */
[----:B------:R-:W-:Y:S01]  /*17d80*/  MOV R69, R129 ;  /* 0x0000008100457202 */ /* 0x000fe20000000f00 */
[----:B------:R1:W-:Y:S01]  /*17d90*/  MUFU.EX2 R20, R0 ;  /* 0x0000000000147308 */ /* 0x0003e20000000800 */
[----:B------:R-:W-:Y:S01]  /*17da0*/  MOV R26, R173 ;  /* 0x000000ad001a7202 */ /* 0x000fe20000000f00 */
[----:B------:R-:W-:Y:S01]  /*17db0*/  LDSM.16.MT88.4 R188, [R228+0x1900] ;  /* 0x00190000e4bc783b */ /* 0x000fe20000004200 */
[----:B-1----:R-:W-:-:S02]  /*17dc0*/  FFMA.FTZ R0, R130, c[0x0][0x2d0], -R13 ;  /* 0x0000b40082007a23 */ /* 0x002fc4000001080d */
        /* <DEDUP_REMOVED lines=9> */
[----:B------:R-:W-:Y:S02]  /*17e60*/  MOV R159, R15 ;  /* 0x0000000f009f7202 */ /* 0x000fe40000000f00 */
[----:B------:R1:W-:Y:S02]  /*17e70*/  MUFU.EX2 R15, R0 ;  /* 0x00000000000f7308 */ /* 0x0003e40000000800 */
[----:B-1----:R-:W-:-:S06]  /*17e80*/  FFMA.FTZ R0, R70, c[0x0][0x2d0], -R13 ;  /* 0x0000b40046007a23 */ /* 0x002fcc000001080d */
[----:B------:R1:W-:Y:S01]  /*17e90*/  MUFU.EX2 R16, R0 ;  /* 0x0000000000107308 */ /* 0x0003e20000000800 */
[----:B------:R-:W-:Y:S01]  /*17ea0*/  HMMA.16816.F32 R116, R8, R28, R116 ;  /* 0x0000001c0874723c */ /* 0x000fe20000001874 */
[----:B------:R-:W-:Y:S02]  /*17eb0*/  IMAD.MOV.U32 R126, RZ, RZ, R6 ;  /* 0x000000ffff7e7224 */ /* 0x000fe400078e0006 */
[----:B-1----:R-:W-:-:S04]  /*17ec0*/  FFMA.FTZ R0, R71, c[0x0][0x2d0], -R13 ;  /* 0x0000b40047007a23 */ /* 0x002fc8000001080d */
[----:B------:R1:W-:Y:S01]  /*17ed0*/  MUFU.EX2 R17, R0 ;  /* 0x0000000000117308 */ /* 0x0003e20000000800 */
[----:B------:R-:W-:Y:S01]  /*17ee0*/  HMMA.16816.F32 R44, R8, R30, R44 ;  /* 0x0000001e082c723c */ /* 0x000fe2000000182c */
[----:B------:R-:W-:Y:S01]  /*17ef0*/  MOV R6, R7 ;  /* 0x0000000700067202 */ /* 0x000fe20000000f00 */
[----:B------:R-:W-:Y:S02]  /*17f00*/  IMAD.MOV.U32 R7, RZ, RZ, R175 ;  /* 0x000000ffff077224 */ /* 0x000fe400078e00af */
[----:B-1----:R-:W-:Y:S01]  /*17f10*/  FFMA.FTZ R0, R130, c[0x0][0x2d0], -R13 ;  /* 0x0000b40082007a23 */ /* 0x002fe2000001080d */
[----:B------:R-:W-:-:S03]  /*17f20*/  MOV R130, R14 ;  /* 0x0000000e00827202 */ /* 0x000fc60000000f00 */
[----:B------:R1:W-:Y:S01]  /*17f30*/  MUFU.EX2 R14, R0 ;  /* 0x00000000000e7308 */ /* 0x0003e20000000800 */
[----:B------:R-:W-:Y:S01]  /*17f40*/  IMAD.MOV.U32 R70, RZ, RZ, R131 ;  /* 0x000000ffff467224 */ /* 0x000fe200078e0083 */
[----:B------:R-:W-:Y:S01]  /*17f50*/  MOV R71, R4 ;  /* 0x0000000400477202 */ /* 0x000fe20000000f00 */
[----:B------:R-:W-:Y:S01]  /*17f60*/  IMAD.MOV.U32 R128, RZ, RZ, R5 ;  /* 0x000000ffff807224 */ /* 0x000fe200078e0005 */
[----:B------:R-:W-:Y:S01]  /*17f70*/  MOV R131, R156 ;  /* 0x0000009c00837202 */ /* 0x000fe20000000f00 */
[----:B------:R-:W-:Y:S01]  /*17f80*/  IMAD.MOV.U32 R129, RZ, RZ, R157 ;  /* 0x000000ffff817224 */ /* 0x000fe200078e009d */
[----:B------:R-:W-:Y:S01]  /*17f90*/  MOV R5, R158 ;  /* 0x0000009e00057202 */ /* 0x000fe20000000f00 */
[----:B------:R-:W-:Y:S02]  /*17fa0*/  IMAD.MOV.U32 R4, RZ, RZ, R159 ;  /* 0x000000ffff047224 */ /* 0x000fe400078e009f */
[----:B------:R-:W-:Y:S01]  /*17fb0*/  LDSM.16.MT88.4 R156, [R225+0x1900] ;  /* 0x00190000e19c783b */ /* 0x000fe20000004200 */
[----:B-1----:R-:W-:-:S02]  /*17fc0*/  FFMA.FTZ R0, R68, c[0x0][0x2d0], -R12 ;  /* 0x0000b40044007a23 */ /* 0x002fc4000001080c */
[----:B------:R-:W-:Y:S02]  /*17fd0*/  IMAD.MOV.U32 R68, RZ, RZ, R174 ;  /* 0x000000ffff447224 */ /* 0x000fe400078e00ae */
[----:B------:R1:W-:Y:S02]  /*17fe0*/  MUFU.EX2 R10, R0 ;  /* 0x00000000000a7308 */ /* 0x0003e40000000800 */
[--C-:B-1----:R-:W-:Y:S01]  /*17ff0*/  FFMA.FTZ R0, R69, c[0x0][0x2d0], -R12.reuse ;  /* 0x0000b40045007a23 */ /* 0x102fe2000001080c */
[----:B------:R-:W-:Y:S02]  /*18000*/  MOV R69, R172 ;  /* 0x000000ac00457202 */ /* 0x000fe40000000f00 */
[----:B------:R-:W1:Y:S03]  /*18010*/  LDSM.16.MT88.4 R172, [R226+0x1900] ;  /* 0x00190000e2ac783b */ /* 0x000e660000004200 */
[----:B------:R2:W-:Y:S08]  /*18020*/  MUFU.EX2 R21, R2 ;  /* 0x0000000200157308 */ /* 0x0005f00000000800 */
[----:B------:R3:W-:Y:S01]  /*18030*/  MUFU.EX2 R11, R0 ;  /* 0x00000000000b7308 */ /* 0x0007e20000000800 */
[----:B--2---:R-:W-:-:S07]  /*18040*/  FFMA.FTZ R2, R70, c[0x0][0x2d0], -R12 ;  /* 0x0000b40046027a23 */ /* 0x004fce000001080c */
[----:B------:R-:W2:Y:S01]  /*18050*/  MUFU.EX2 R25, R3 ;  /* 0x0000000300197308 */ /* 0x000ea20000000800 */
[----:B---3--:R-:W-:-:S07]  /*18060*/  FFMA.FTZ R0, R129, c[0x0][0x2d0], -R12 ;  /* 0x0000b40081007a23 */ /* 0x008fce000001080c */
[----:B------:R-:W-:Y:S08]  /*18070*/  MUFU.EX2 R12, R2 ;  /* 0x00000002000c7308 */ /* 0x000ff00000000800 */
[----:B------:R-:W3:Y:S01]  /*18080*/  MUFU.EX2 R13, R0 ;  /* 0x00000000000d7308 */ /* 0x000ee20000000800 */
[----:B------:R-:W-:Y:S01]  /*18090*/  MOV R127, R128 ;  /* 0x00000080007f7202 */ /* 0x000fe20000000f00 */
[----:B------:R-:W-:Y:S01]  /*180a0*/  IMAD.MOV.U32 R27, RZ, RZ, R71 ;  /* 0x000000ffff1b7224 */ /* 0x000fe200078e0047 */
[----:B------:R-:W-:Y:S01]  /*180b0*/  MOV R70, R131 ;  /* 0x0000008300467202 */ /* 0x000fe20000000f00 */
[----:B------:R-:W-:Y:S01]  /*180c0*/  IMAD.MOV.U32 R71, RZ, RZ, R130 ;  /* 0x000000ffff477224 */ /* 0x000fe200078e0082 */
[----:B------:R-:W-:Y:S01]  /*180d0*/  F2FP.PACK_AB R128, R24, R22 ;  /* 0x000000161880723e */ /* 0x000fe200000000ff */
[----:B------:R-:W-:Y:S01]  /*180e0*/  FADD.FTZ R8, R127, R126 ;  /* 0x0000007e7f087221 */ /* 0x000fe20000010000 */
[----:B----4-:R-:W-:-:S02]  /*180f0*/  F2FP.PACK_AB R129, R19, R18 ;  /* 0x000000121381723e */ /* 0x010fc400000000ff */
[----:B--2---:R-:W-:Y:S02]  /*18100*/  F2FP.PACK_AB R130, R23, R25 ;  /* 0x000000191782723e */ /* 0x004fe400000000ff */
[----:B------:R-:W-:Y:S02]  /*18110*/  F2FP.PACK_AB R131, R20, R21 ;  /* 0x000000151483723e */ /* 0x000fe400000000ff */
[----:B------:R-:W-:Y:S02]  /*18120*/  F2FP.PACK_AB R124, R16, R15 ;  /* 0x0000000f107c723e */ /* 0x000fe400000000ff */
[----:B------:R-:W-:Y:S02]  /*18130*/  F2FP.PACK_AB R125, R11, R10 ;  /* 0x0000000a0b7d723e */ /* 0x000fe400000000ff */
[----:B------:R-:W-:Y:S02]  /*18140*/  F2FP.PACK_AB R126, R14, R17 ;  /* 0x000000110e7e723e */ /* 0x000fe400000000ff */
[----:B---3--:R-:W-:Y:S01]  /*18150*/  F2FP.PACK_AB R127, R13, R12 ;  /* 0x0000000c0d7f723e */ /* 0x008fe200000000ff */
[----:B------:R-:W-:Y:S01]  /*18160*/  IMAD.MOV.U32 R97, RZ, RZ, R236 ;  /* 0x000000ffff617224 */ /* 0x000fe200078e00ec */
[----:B------:R-:W-:Y:S01]  /*18170*/  MOV R99, R83 ;  /* 0x0000005300637202 */ /* 0x000fe20000000f00 */
[----:B------:R-:W-:-:S02]  /*18180*/  IMAD.MOV.U32 R96, RZ, RZ, R235 ;  /* 0x000000ffff607224 */ /* 0x000fc400078e00eb */
[----:B------:R-:W-:Y:S01]  /*18190*/  IMAD.MOV.U32 R98, RZ, RZ, R232 ;  /* 0x000000ffff627224 */ /* 0x000fe200078e00e8 */
[----:B-1----:R-:W-:Y:S01]  /*181a0*/  HMMA.16816.F32 R160, R128, R172, R160 ;  /* 0x000000ac80a0723c */ /* 0x002fe200000018a0 */
[----:B------:R-:W-:Y:S01]  /*181b0*/  FADD.FTZ R9, R27, R26 ;  /* 0x0000001a1b097221 */ /* 0x000fe20000010000 */
[----:B------:R-:W-:Y:S01]  /*181c0*/  MOV R30, R69 ;  /* 0x00000045001e7202 */ /* 0x000fe20000000f00 */
[----:B------:R-:W-:Y:S01]  /*181d0*/  IMAD.MOV.U32 R31, RZ, RZ, R68 ;  /* 0x000000ffff1f7224 */ /* 0x000fe200078e0044 */
[----:B------:R-:W-:Y:S01]  /*181e0*/  MOV R26, R99 ;  /* 0x00000063001a7202 */ /* 0x000fe20000000f00 */
[----:B------:R-:W-:-:S03]  /*181f0*/  IMAD.MOV.U32 R68, RZ, RZ, R96 ;  /* 0x000000ffff447224 */ /* 0x000fc600078e0060 */
[----:B------:R-:W-:Y:S01]  /*18200*/  HMMA.16816.F32 R164, R124, R172, R164 ;  /* 0x000000ac7ca4723c */ /* 0x000fe200000018a4 */
[----:B------:R-:W-:-:S07]  /*18210*/  MOV R69, R97 ;  /* 0x0000006100457202 */ /* 0x000fce0000000f00 */
[-C--:B------:R-:W-:Y:S08]  /*18220*/  HMMA.16816.F32 R168, R124, R174.reuse, R168 ;  /* 0x000000ae7ca8723c */ /* 0x080ff000000018a8 */
[C---:B------:R-:W-:Y:S07]  /*18230*/  HMMA.16816.F32 R172, R128.reuse, R174, R36 ;  /* 0x000000ae80ac723c */ /* 0x040fee0000001824 */
[----:B------:R-:W-:Y:S01]  /*18240*/  IMAD.MOV.U32 R37, RZ, RZ, R135 ;  /* 0x000000ffff257224 */ /* 0x000fe200078e0087 */
[----:B------:R-:W-:Y:S01]  /*18250*/  HMMA.16816.F32 R144, R128, R156, R144 ;  /* 0x0000009c8090723c */ /* 0x000fe20000001890 */
[----:B------:R-:W-:Y:S01]  /*18260*/  IMAD.MOV.U32 R135, RZ, RZ, R98 ;  /* 0x000000ffff877224 */ /* 0x000fe200078e0062 */
[----:B------:R-:W-:Y:S01]  /*18270*/  MOV R38, R7 ;  /* 0x0000000700267202 */ /* 0x000fe20000000f00 */
[----:B------:R-:W1:Y:S01]  /*18280*/  LDSM.16.MT88.4 R96, [R226+0x3900] ;  /* 0x00390000e260783b */ /* 0x000e620000004200 */
[----:B------:R-:W-:-:S04]  /*18290*/  IMAD.MOV.U32 R39, RZ, RZ, R6 ;  /* 0x000000ffff277224 */ /* 0x000fc800078e0006 */
[C---:B------:R-:W-:Y:S08]  /*182a0*/  HMMA.16816.F32 R148, R124.reuse, R156, R148 ;  /* 0x0000009c7c94723c */ /* 0x040ff00000001894 */
[-C--:B------:R-:W-:Y:S08]  /*182b0*/  HMMA.16816.F32 R152, R124, R158.reuse, R152 ;  /* 0x0000009e7c98723c */ /* 0x080ff00000001898 */
[----:B------:R-:W-:Y:S07]  /*182c0*/  HMMA.16816.F32 R156, R128, R158, R40 ;  /* 0x0000009e809c723c */ /* 0x000fee0000001828 */
[----:B------:R-:W-:Y:S01]  /*182d0*/  IMAD.MOV.U32 R41, RZ, RZ, R4 ;  /* 0x000000ffff297224 */ /* 0x000fe200078e0004 */
[----:B------:R-:W-:-:S02]  /*182e0*/  MOV R40, R5 ;  /* 0x0000000500287202 */ /* 0x000fc40000000f00 */
[----:B------:R-:W2:Y:S01]  /*182f0*/  LDSM.16.MT88.4 R4, [R227+0x3900] ;  /* 0x00390000e304783b */ /* 0x000ea20000004200 */
[----:B------:R-:W-:Y:S01]  /*18300*/  MOV R0, R95 ;  /* 0x0000005f00007202 */ /* 0x000fe20000000f00 */
[----:B------:R-:W-:Y:S01]  /*18310*/  FADD.FTZ R2, R205, R204 ;  /* 0x000000cccd027221 */ /* 0x000fe20000010000 */
[----:B------:R-:W-:Y:S01]  /*18320*/  MOV R36, R139 ;  /* 0x0000008b00247202 */ /* 0x000fe20000000f00 */
[----:B------:R-:W-:Y:S01]  /*18330*/  HMMA.16816.F32 R176, R128, R188, R176 ;  /* 0x000000bc80b0723c */ /* 0x000fe200000018b0 */
[----:B------:R-:W-:Y:S01]  /*18340*/  FADD.FTZ R3, R92, R80 ;  /* 0x000000505c037221 */ /* 0x000fe20000010000 */
[----:B------:R-:W-:Y:S01]  /*18350*/  MOV R42, R71 ;  /* 0x00000047002a7202 */ /* 0x000fe20000000f00 */
[----:B------:R-:W-:-:S05]  /*18360*/  FADD.FTZ R0, R0, R2 ;  /* 0x0000000200007221 */ /* 0x000fca0000010000 */
[----:B------:R-:W-:Y:S01]  /*18370*/  HMMA.16816.F32 R180, R124, R188, R180 ;  /* 0x000000bc7cb4723c */ /* 0x000fe200000018b4 */
[----:B------:R-:W-:Y:S01]  /*18380*/  FADD.FTZ R2, R36, R8 ;  /* 0x0000000824027221 */ /* 0x000fe20000010000 */
[----:B------:R-:W-:Y:S01]  /*18390*/  MOV R121, R132 ;  /* 0x0000008400797202 */ /* 0x000fe20000000f00 */
[----:B------:R-:W-:-:S05]  /*183a0*/  FADD.FTZ R9, R37, R9 ;  /* 0x0000000925097221 */ /* 0x000fca0000010000 */
[-C--:B------:R-:W-:Y:S01]  /*183b0*/  HMMA.16816.F32 R184, R124, R190.reuse, R184 ;  /* 0x000000be7cb8723c */ /* 0x080fe200000018b8 */
[----:B------:R-:W-:Y:S01]  /*183c0*/  FADD.FTZ R8, R38, R0 ;  /* 0x0000000026087221 */ /* 0x000fe20000010000 */
[----:B------:R-:W-:Y:S01]  /*183d0*/  MOV R123, R114 ;  /* 0x00000072007b7202 */ /* 0x000fe20000000f00 */
[----:B------:R-:W-:Y:S02]  /*183e0*/  IMAD.MOV.U32 R120, RZ, RZ, R133 ;  /* 0x000000ffff787224 */ /* 0x000fe400078e0085 */
[----:B------:R-:W-:Y:S02]  /*183f0*/  IMAD.MOV.U32 R122, RZ, RZ, R115 ;  /* 0x000000ffff7a7224 */ /* 0x000fe400078e0073 */
[----:B------:R-:W-:Y:S01]  /*18400*/  IMAD.MOV.U32 R28, RZ, RZ, R26 ;  /* 0x000000ffff1c7224 */ /* 0x000fe200078e001a */
[----:B------:R-:W-:Y:S01]  /*18410*/  HMMA.16816.F32 R188, R128, R190, R32 ;  /* 0x000000be80bc723c */ /* 0x000fe20000001820 */
[----:B------:R-:W-:Y:S01]  /*18420*/  MOV R133, R94 ;  /* 0x0000005e00857202 */ /* 0x000fe20000000f00 */
[----:B------:R-:W-:Y:S01]  /*18430*/  IMAD.MOV.U32 R82, RZ, RZ, R239 ;  /* 0x000000ffff527224 */ /* 0x000fe200078e00ef */
[----:B------:R-:W-:Y:S01]  /*18440*/  MOV R27, R113 ;  /* 0x00000071001b7202 */ /* 0x000fe20000000f00 */
[----:B------:R-:W-:Y:S01]  /*18450*/  FADD.FTZ R0, R41, R9 ;  /* 0x0000000929007221 */ /* 0x000fe20000010000 */
[----:B------:R-:W-:Y:S01]  /*18460*/  MOV R245, R69 ;  /* 0x0000004500f57202 */ /* 0x000fe20000000f00 */
[----:B------:R-:W-:Y:S01]  /*18470*/  FADD.FTZ R8, R42, R8 ;  /* 0x000000082a087221 */ /* 0x000fe20000010000 */
[----:B------:R-:W3:Y:S01]  /*18480*/  LDSM.16.MT88.4 R204, [R227+0x1900] ;  /* 0x00190000e3cc783b */ /* 0x000ee20000004200 */
[----:B------:R-:W-:-:S02]  /*18490*/  IMAD.MOV.U32 R35, RZ, RZ, R93 ;  /* 0x000000ffff237224 */ /* 0x000fc400078e005d */
[----:B------:R-:W-:Y:S01]  /*184a0*/  IMAD.MOV.U32 R43, RZ, RZ, R70 ;  /* 0x000000ffff2b7224 */ /* 0x000fe200078e0046 */
[----:B------:R-:W-:Y:S01]  /*184b0*/  USHF.R.S32.HI UR4, URZ, 0x1f, UR18 ;  /* 0x0000001f3f047899 */ /* 0x000fe20008011412 */
[----:B------:R-:W-:Y:S01]  /*184c0*/  FADD.FTZ R3, R35, R3 ;  /* 0x0000000323037221 */ /* 0x000fe20000010000 */
[----:B-1----:R-:W-:Y:S01]  /*184d0*/  HMMA.16816.F32 R92, R124, R98, R84 ;  /* 0x000000627c5c723c */ /* 0x002fe20000001854 */
[----:B------:R-:W-:Y:S01]  /*184e0*/  FADD.FTZ R2, R40, R2 ;  /* 0x0000000228027221 */ /* 0x000fe20000010000 */
[----:B------:R1:W5:Y:S01]  /*184f0*/  LDL.LU R239, [R1+0x8c] ;  /* 0x00008c0001ef7983 */ /* 0x0003620000300800 */
[----:B------:R-:W-:Y:S01]  /*18500*/  FADD.FTZ R3, R39, R3 ;  /* 0x0000000327037221 */ /* 0x000fe20000010000 */
[----:B------:R-:W-:Y:S01]  /*18510*/  MOV R71, R82 ;  /* 0x0000005200477202 */ /* 0x000fe20000000f00 */
[----:B------:R-:W-:-:S03]  /*18520*/  IMAD.MOV.U32 R70, RZ, RZ, R81 ;  /* 0x000000ffff467224 */ /* 0x000fc600078e0051 */
[-C--:B--2---:R-:W-:Y:S01]  /*18530*/  HMMA.16816.F32 R116, R128, R4.reuse, R116 ;  /* 0x000000048074723c */ /* 0x084fe20000001874 */
        /* <DEDUP_REMOVED lines=9> */
[----:B------:R-:W-:Y:S01]  /*185d0*/  IMAD.MOV.U32 R139, RZ, RZ, R112 ;  /* 0x000000ffff8b7224 */ /* 0x000fe200078e0070 */
[----:B------:R-:W-:Y:S01]  /*185e0*/  MOV R27, R71 ;  /* 0x00000047001b7202 */ /* 0x000fe20000000f00 */
[----:B------:R-:W-:Y:S01]  /*185f0*/  IMAD.MOV.U32 R132, RZ, RZ, R83 ;  /* 0x000000ffff847224 */ /* 0x000fe200078e0053 */
[----:B------:R-:W-:Y:S01]  /*18600*/  LDSM.16.MT88.4 R112, [R228+0x3900] ;  /* 0x00390000e470783b */ /* 0x000fe20000004200 */
[----:B------:R-:W-:-:S02]  /*18610*/  FADD.FTZ R4, R31, R0 ;  /* 0x000000001f047221 */ /* 0x000fc40000010000 */
[----:B------:R-:W-:Y:S01]  /*18620*/  FADD.FTZ R0, R28, R8 ;  /* 0x000000081c007221 */ /* 0x000fe20000010000 */
[----:B------:R-:W2:Y:S01]  /*18630*/  LDSM.16.MT88.4 R80, [R225+0x3900] ;  /* 0x00390000e150783b */ /* 0x000ea20000004200 */
[----:B------:R-:W-:Y:S02]  /*18640*/  FADD.FTZ R5, R43, R3 ;  /* 0x000000032b057221 */ /* 0x000fe40000010000 */
[----:B------:R-:W-:Y:S01]  /*18650*/  FADD.FTZ R3, R30, R2 ;  /* 0x000000021e037221 */ /* 0x000fe20000010000 */
[----:B------:R-:W-:Y:S01]  /*18660*/  ULEA.HI UR4, UR4, UR18, URZ, 0x6 ;  /* 0x0000001204047291 */ /* 0x000fe2000f8f303f */
[----:B------:R-:W-:Y:S01]  /*18670*/  FADD.FTZ R0, R245, R0 ;  /* 0x00000000f5007221 */ /* 0x000fe20000010000 */
[----:B------:R1:W5:Y:S01]  /*18680*/  LDL.LU R238, [R1+0x88] ;  /* 0x0000880001ee7983 */ /* 0x0003620000300800 */
[----:B------:R-:W-:Y:S02]  /*18690*/  FADD.FTZ R2, R247, R5 ;  /* 0x00000005f7027221 */ /* 0x000fe40000010000 */
[----:B------:R-:W-:-:S02]  /*186a0*/  FADD.FTZ R4, R246, R4 ;  /* 0x00000004f6047221 */ /* 0x000fc40000010000 */
[----:B------:R-:W-:Y:S01]  /*186b0*/  FADD.FTZ R3, R29, R3 ;  /* 0x000000031d037221 */ /* 0x000fe20000010000 */
[----:B------:R-:W-:Y:S01]  /*186c0*/  USHF.R.S32.HI UR4, URZ, 0x6, UR4 ;  /* 0x000000063f047899 */ /* 0x000fe20008011404 */
[----:B------:R-:W-:Y:S01]  /*186d0*/  FADD.FTZ R0, R133, R0 ;  /* 0x0000000085007221 */ /* 0x000fe20000010000 */
[----:B------:R1:W5:Y:S01]  /*186e0*/  LDL.LU R237, [R1+0x84] ;  /* 0x0000840001ed7983 */ /* 0x0003620000300800 */
[----:B------:R-:W-:Y:S02]  /*186f0*/  FADD.FTZ R2, R26, R2 ;  /* 0x000000021a027221 */ /* 0x000fe40000010000 */
[----:B------:R-:W-:Y:S01]  /*18700*/  FADD.FTZ R4, R132, R4 ;  /* 0x0000000484047221 */ /* 0x000fe20000010000 */
[----:B------:R1:W5:Y:S01]  /*18710*/  LDL.LU R236, [R1+0x80] ;  /* 0x0000800001ec7983 */ /* 0x0003620000300800 */
[----:B------:R-:W-:Y:S02]  /*18720*/  FADD.FTZ R3, R27, R3 ;  /* 0x000000031b037221 */ /* 0x000fe40000010000 */
[----:B------:R-:W-:Y:S01]  /*18730*/  FADD.FTZ R0, R140, R0 ;  /* 0x000000008c007221 */ /* 0x000fe20000010000 */
[----:B------:R1:W5:Y:S01]  /*18740*/  LDL.LU R235, [R1+0x7c] ;  /* 0x00007c0001eb7983 */ /* 0x0003620000300800 */
[----:B------:R-:W-:-:S02]  /*18750*/  FADD.FTZ R2, R252, R2 ;  /* 0x00000002fc027221 */ /* 0x000fc40000010000 */
[----:B------:R-:W-:Y:S01]  /*18760*/  FADD.FTZ R4, R139, R4 ;  /* 0x000000048b047221 */ /* 0x000fe20000010000 */
[----:B------:R1:W5:Y:S01]  /*18770*/  LDL.LU R234, [R1+0x78] ;  /* 0x0000780001ea7983 */ /* 0x0003620000300800 */
[----:B------:R-:W-:Y:S02]  /*18780*/  FADD.FTZ R3, R135, R3 ;  /* 0x0000000387037221 */ /* 0x000fe40000010000 */
[----:B------:R-:W-:Y:S01]  /*18790*/  FADD.FTZ R0, R141, R0 ;  /* 0x000000008d007221 */ /* 0x000fe20000010000 */
[----:B------:R1:W5:Y:S01]  /*187a0*/  LDL.LU R233, [R1+0x74] ;  /* 0x0000740001e97983 */ /* 0x0003620000300800 */
[----:B------:R-:W-:Y:S02]  /*187b0*/  FADD.FTZ R2, R59, R2 ;  /* 0x000000023b027221 */ /* 0x000fe40000010000 */
[----:B------:R-:W-:Y:S01]  /*187c0*/  FADD.FTZ R4, R52, R4 ;  /* 0x0000000434047221 */ /* 0x000fe20000010000 */
[----:B------:R-:W-:Y:S01]  /*187d0*/  UIADD3 UR21, UR12, -0x2, URZ ;  /* 0xfffffffe0c157890 */ /* 0x000fe2000fffe03f */
[----:B------:R-:W-:Y:S01]  /*187e0*/  FADD.FTZ R3, R54, R3 ;  /* 0x0000000336037221 */ /* 0x000fe20000010000 */
[----:B------:R1:W5:Y:S01]  /*187f0*/  LDL.LU R232, [R1+0x70] ;  /* 0x0000700001e87983 */ /* 0x0003620000300800 */
[----:B------:R-:W-:-:S02]  /*18800*/  FADD.FTZ R0, R142, R0 ;  /* 0x000000008e007221 */ /* 0x000fc40000010000 */
[----:B------:R-:W-:Y:S01]  /*18810*/  FADD.FTZ R2, R60, R2 ;  /* 0x000000023c027221 */ /* 0x000fe20000010000 */
[----:B------:R-:W-:Y:S01]  /*18820*/  IMNMX R5, RZ, UR4, !PT ;  /* 0x00000004ff057c17 */ /* 0x000fe2000f800200 */
        /* <DEDUP_REMOVED lines=24> */
[----:B------:R-:W-:Y:S01]  /*189b0*/  FADD.FTZ R4, R12, R4 ;  /* 0x000000040c047221 */ /* 0x000fe20000010000 */
[----:B------:R4:W-:Y:S01]  /*189c0*/  STL [R1+0x24], R5 ;  /* 0x0000240501007387 */ /* 0x0009e20000100800 */
[----:B------:R-:W-:Y:S01]  /*189d0*/  FADD.FTZ R3, R17, R3 ;  /* 0x0000000311037221 */ /* 0x000fe20000010000 */
[----:B------:R-:W-:Y:S02]  /*189e0*/  ISETP.LE.AND P0, PT, R5, UR21, PT ;  /* 0x0000001505007c0c */ /* 0x000fe4000bf03270 */
[----:B------:R1:W-:Y:S01]  /*189f0*/  STL [R1+0x8], R0 ;  /* 0x0000080001007387 */ /* 0x0003e20000100800 */
[----:B---3--:R-:W-:Y:S01]  /*18a00*/  HMMA.16816.F32 R196, R124, R204, R196 ;  /* 0x000000cc7cc4723c */ /* 0x008fe200000018c4 */
[----:B----4-:R-:W-:-:S02]  /*18a10*/  FADD.FTZ R5, R20, R2 ;  /* 0x0000000214057221 */ /* 0x010fc40000010000 */
[----:B------:R-:W-:Y:S02]  /*18a20*/  FADD.FTZ R2, R14, R3 ;  /* 0x000000030e027221 */ /* 0x000fe40000010000 */
[----:B-1----:R-:W-:Y:S01]  /*18a30*/  FADD.FTZ R0, R13, R4 ;  /* 0x000000040d007221 */ /* 0x002fe20000010000 */
[----:B------:R1:W-:Y:S04]  /*18a40*/  STL [R1+0xc], R5 ;  /* 0x00000c0501007387 */ /* 0x0003e80000100800 */
[----:B------:R1:W-:Y:S04]  /*18a50*/  STL [R1+0x10], R0 ;  /* 0x0000100001007387 */ /* 0x0003e80000100800 */
[----:B------:R1:W-:Y:S01]  /*18a60*/  STL [R1+0x14], R2 ;  /* 0x0000140201007387 */ /* 0x0003e20000100800 */
[C---:B------:R-:W-:Y:S08]  /*18a70*/  HMMA.16816.F32 R200, R124.reuse, R206, R200 ;  /* 0x000000ce7cc8723c */ /* 0x040ff000000018c8 */
        /* <DEDUP_REMOVED lines=15> */
[----:B------:R-:W-:Y:S07]  /*18b70*/  @!P0 BRA `(.L_x_1786) ;  /* 0x0000554000008947 */ /* 0x000fee0003800000 */
[----:B-1----:R-:W2:Y:S04]  /*18b80*/  LDL.64 R26, [R1+0x58] ;  /* 0x00005800011a7983 */ /* 0x002ea80000100a00 */
[----:B------:R-:W3:Y:S04]  /*18b90*/  LDL.64 R42, [R1+0x48] ;  /* 0x00004800012a7983 */ /* 0x000ee80000100a00 */
[----:B------:R-:W4:Y:S04]  /*18ba0*/  LDL.64 R132, [R1+0x40] ;  /* 0x0000400001847983 */ /* 0x000f280000100a00 */
[----:B------:R-:W4:Y:S01]  /*18bb0*/  LDL.64 R28, [R1+0x50] ;  /* 0x00005000011c7983 */ /* 0x000f220000100a00 */
[----:B------:R-:W-:Y:S01]  /*18bc0*/  MOV R140, R134 ;  /* 0x00000086008c7202 */ /* 0x000fe20000000f00 */
[----:B------:R-:W-:Y:S01]  /*18bd0*/  IMAD.MOV.U32 R139, RZ, RZ, R136 ;  /* 0x000000ffff8b7224 */ /* 0x000fe200078e0088 */
[----:B------:R-:W-:-:S02]  /*18be0*/  ULDC.64 UR8, c[0x0][0x1e0] ;  /* 0x0000780000087ab9 */ /* 0x000fc40000000a00 */
[----:B------:R-:W-:Y:S02]  /*18bf0*/  UIADD3 UR11, UR6, 0x80, URZ ;  /* 0x00000080060b7890 */ /* 0x000fe4000fffe03f */
[----:B------:R-:W-:Y:S02]  /*18c00*/  USHF.L.U32 UR10, UR8, 0x5, URZ ;  /* 0x00000005080a7899 */ /* 0x000fe4000800063f */
[----:B------:R-:W-:Y:S02]  /*18c10*/  UMOV UR22, UR21 ;  /* 0x0000001500167c82 */ /* 0x000fe40008000000 */
[----:B------:R-:W-:Y:S02]  /*18c20*/  UMOV UR12, 0xffffffc0 ;  /* 0xffffffc0000c7882 */ /* 0x000fe40000000000 */
[----:B------:R-:W-:Y:S01]  /*18c30*/  ULDC.64 UR4, c[0x0][0x208] ;  /* 0x0000820000047ab9 */ /* 0x000fe20000000a00 */
[----:B--2---:R-:W-:Y:S02]  /*18c40*/  IMAD.MOV.U32 R30, RZ, RZ, R26 ;  /* 0x000000ffff1e7224 */ /* 0x004fe400078e001a */
[----:B------:R-:W-:Y:S01]  /*18c50*/  IMAD.MOV.U32 R31, RZ, RZ, R27 ;  /* 0x000000ffff1f7224 */ /* 0x000fe200078e001b */
[----:B---3--:R-:W-:-:S02]  /*18c60*/  IADD3 R0, R42, 0x40, RZ ;  /* 0x000000402a007810 */ /* 0x008fc40007ffe0ff */
[----:B------:R-:W-:Y:S01]  /*18c70*/  IADD3 RZ, P0, R42, 0x40, RZ ;  /* 0x000000402aff7810 */ /* 0x000fe20007f1e0ff */
[----:B----4-:R-:W-:Y:S01]  /*18c80*/  IMAD.MOV.U32 R27, RZ, RZ, R133 ;  /* 0x000000ffff1b7224 */ /* 0x010fe200078e0085 */
[----:B------:R-:W-:Y:S01]  /*18c90*/  IADD3 R3, P1, R30, 0x40, RZ ;  /* 0x000000401e037810 */ /* 0x000fe20007f3e0ff */
[----:B------:R1:W-:Y:S03]  /*18ca0*/  STL [R1+0x34], R0 ;  /* 0x0000340001007387 */ /* 0x0003e60000100800 */
[----:B------:R-:W-:Y:S01]  /*18cb0*/  IADD3.X R2, RZ, R29, RZ, P1, !PT ;  /* 0x0000001dff027210 */ /* 0x000fe20000ffe4ff */
[----:B------:R2:W-:Y:S01]  /*18cc0*/  STL [R1+0x30], R3 ;  /* 0x0000300301007387 */ /* 0x0005e20000100800 */
[----:B-1----:R-:W-:-:S05]  /*18cd0*/  IMAD.X R0, RZ, RZ, R27, P0 ;  /* 0x000000ffff007224 */ /* 0x002fca00000e061b */
[----:B------:R2:W-:Y:S04]  /*18ce0*/  STL [R1+0x28], R0 ;  /* 0x0000280001007387 */ /* 0x0005e80000100800 */
[----:B------:R2:W-:Y:S01]  /*18cf0*/  STL [R1+0x2c], R2 ;  /* 0x00002c0201007387 */ /* 0x0005e20000100800 */
[----:B------:R-:W-:Y:S01]  /*18d00*/  MOV R26, R132 ;  /* 0x00000084001a7202 */ /* 0x000fe20000000f00 */
[----:B------:R-:W-:Y:S01]  /*18d10*/  IMAD.MOV.U32 R132, RZ, RZ, R138 ;  /* 0x000000ffff847224 */ /* 0x000fe200078e008a */
[----:B------:R-:W-:Y:S02]  /*18d20*/  MOV R133, R137 ;  /* 0x0000008900857202 */ /* 0x000fe40000000f00 */
.L_x_1787:
[----:B--2---:R-:W2:Y:S01]  /*18d30*/  LDL.64 R2, [R1+0x58] ;  /* 0x0000580001027983 */ /* 0x004ea20000100a00 */
[----:B------:R-:W-:Y:S04]  /*18d40*/  DEPBAR.LE SB0, 0x0 ;  /* 0x000080000000791a */ /* 0x000fe80000000000 */
[----:B------:R-:W-:Y:S01]  /*18d50*/  UISETP.GE.AND UP0, UPT, UR22, URZ, UPT ;  /* 0x0000003f1600728c */ /* 0x000fe2000bf06270 */
[----:B------:R-:W3:Y:S01]  /*18d60*/  LDL.64 R142, [R1+0x50] ;  /* 0x00005000018e7983 */ /* 0x000ee20000100a00 */
[----:B------:R-:W-:Y:S05]  /*18d70*/  UISETP.GE.AND UP1, UPT, UR22, 0x1, UPT ;  /* 0x000000011600788c */ /* 0x000fea000bf26270 */
[----:B------:R-:W-:Y:S01]  /*18d80*/  BAR.SYNC.DEFER_BLOCKING 0x0 ;  /* 0x0000000000007b1d */ /* 0x000fe20000010000 */
[----:B------:R-:W-:Y:S03]  /*18d90*/  PLOP3.LUT P0, PT, PT, PT, UP0, 0x80, 0x0 ;  /* 0x000000000000781c */ /* 0x000fe60003f0f008 */
[----:B------:R-:W-:Y:S02]  /*18da0*/  @UP0 USHF.R.S32.HI UR15, URZ, 0x1f, UR22 ;  /* 0x0000001f3f0f0899 */ /* 0x000fe40008011416 */
[----:B------:R-:W-:Y:S02]  /*18db0*/  @UP0 UIMAD.WIDE.U32 UR20, UR22, UR4, URZ ;  /* 0x00000004161402a5 */ /* 0x000fe4000f8e003f */
[----:B------:R-:W-:Y:S02]  /*18dc0*/  @UP0 UIMAD UR15, UR15, UR4, URZ ;  /* 0x000000040f0f02a4 */ /* 0x000fe4000f8e023f */
[----:B------:R-:W-:Y:S02]  /*18dd0*/  @UP0 USHF.L.U32 UR18, UR20, 0x6, URZ ;  /* 0x0000000614120899 */ /* 0x000fe4000800063f */
[----:B------:R-:W-:Y:S02]  /*18de0*/  @UP0 UIMAD UR15, UR22, UR5, UR15 ;  /* 0x00000005160f02a4 */ /* 0x000fe4000f8e020f */
[----:B------:R-:W-:Y:S02]  /*18df0*/  @UP1 USHF.L.U32 UR19, UR8, 0x5, URZ ;  /* 0x0000000508131899 */ /* 0x000fe4000800063f */
[----:B------:R-:W-:Y:S02]  /*18e00*/  @UP0 UIADD3 UR15, UR21, UR15, URZ ;  /* 0x0000000f150f0290 */ /* 0x000fe4000fffe03f */
[----:B------:R-:W-:Y:S02]  /*18e10*/  UIADD3 UR21, UR22, -0x1, URZ ;  /* 0xffffffff16157890 */ /* 0x000fe4000fffe03f */
[----:B------:R-:W-:Y:S02]  /*18e20*/  @UP0 USHF.L.U64.HI UR15, UR20, 0x6, UR15 ;  /* 0x00000006140f0899 */ /* 0x000fe4000801020f */
[----:B------:R-:W-:Y:S01]  /*18e30*/  @UP1 UIMAD.WIDE.U32 UR30, UR21, UR8, URZ ;  /* 0x00000008151e12a5 */ /* 0x000fe2000f8e003f */
[----:B-----5:R-:W-:Y:S01]  /*18e40*/  LDSM.16.M88.4 R64, [R231+0x8100] ;  /* 0x00810000e740783b */ /* 0x020fe20000000200 */
[----:B------:R-:W-:Y:S02]  /*18e50*/  @UP1 UMOV UR20, 0x5 ;  /* 0x0000000500141882 */ /* 0x000fe40000000000 */
[----:B------:R-:W-:Y:S05]  /*18e60*/  @UP1 USHF.L.U64.HI UR20, UR8, UR20, UR9 ;  /* 0x0000001408141299 */ /* 0x000fea0008010209 */
[----:B------:R-:W4:Y:S04]  /*18e70*/  LDL R134, [R1+0x30] ;  /* 0x0000300001867983 */ /* 0x000f280000100800 */
[----:B------:R-:W4:Y:S04]  /*18e80*/  LDL R136, [R1+0x2c] ;  /* 0x00002c0001887983 */ /* 0x000f280000100800 */
[----:B------:R1:W-:Y:S04]  /*18e90*/  STL [R1+0x8c], R131 ;  /* 0x00008c8301007387 */ /* 0x0003e80000100800 */
[----:B------:R-:W1:Y:S08]  /*18ea0*/  LDSM.16.M88.4 R16, [R224+0x4100] ;  /* 0x00410000e010783b */ /* 0x000e700000000200 */
[----:B------:R-:W1:Y:S08]  /*18eb0*/  LDSM.16.M88.4 R60, [R231+0xa100] ;  /* 0x00a10000e73c783b */ /* 0x000e700000000200 */
[----:B------:R-:W1:Y:S08]  /*18ec0*/  LDSM.16.M88.4 R32, [R224+0x4900] ;  /* 0x00490000e020783b */ /* 0x000e700000000200 */
[----:B-1----:R-:W4:Y:S04]  /*18ed0*/  LDL R131, [R1+0x18] ;  /* 0x0000180001837983 */ /* 0x002f280000100800 */
[----:B------:R-:W1:Y:S08]  /*18ee0*/  LDSM.16.M88.4 R48, [R224+0x5100] ;  /* 0x00510000e030783b */ /* 0x000e700000000200 */
[----:B------:R-:W1:Y:S01]  /*18ef0*/  LDSM.16.M88.4 R208, [R224+0x5900] ;  /* 0x00590000e0d0783b */ /* 0x000e620000000200 */
[-C--:B------:R-:W-:Y:S07]  /*18f00*/  HMMA.16816.F32 R4, R64, R16.reuse, RZ ;  /* 0x000000104004723c */ /* 0x080fee00000018ff */
[----:B------:R-:W-:Y:S01]  /*18f10*/  LDSM.16.M88.4 R212, [R233+0x8100] ;  /* 0x00810000e9d4783b */ /* 0x000fe20000000200 */
[C---:B------:R-:W-:Y:S07]  /*18f20*/  HMMA.16816.F32 R8, R60.reuse, R16, RZ ;  /* 0x000000103c08723c */ /* 0x040fee00000018ff */
[----:B------:R-:W1:Y:S01]  /*18f30*/  LDSM.16.M88.4 R216, [R235] ;  /* 0x00000000ebd8783b */ /* 0x000e620000000200 */
[-C--:B------:R-:W-:Y:S07]  /*18f40*/  HMMA.16816.F32 R12, R60, R18.reuse, RZ ;  /* 0x000000123c0c723c */ /* 0x080fee00000018ff */
[----:B------:R-:W1:Y:S01]  /*18f50*/  LDSM.16.M88.4 R220, [R233+0xa100] ;  /* 0x00a10000e9dc783b */ /* 0x000e620000000200 */
[C---:B------:R-:W-:Y:S07]  /*18f60*/  HMMA.16816.F32 R16, R64.reuse, R18, RZ ;  /* 0x000000124010723c */ /* 0x040fee00000018ff */
[----:B------:R1:W-:Y:S01]  /*18f70*/  STL [R1+0x60], R235 ;  /* 0x000060eb01007387 */ /* 0x0003e20000100800 */
[-C--:B------:R-:W-:Y:S03]  /*18f80*/  HMMA.16816.F32 R20, R64, R32.reuse, RZ ;  /* 0x000000204014723c */ /* 0x080fe600000018ff */
[----:B------:R-:W-:Y:S04]  /*18f90*/  STL [R1+0x64], R243 ;  /* 0x000064f301007387 */ /* 0x000fe80000100800 */
[----:B------:R-:W-:Y:S01]  /*18fa0*/  STL [R1+0x68], R242 ;  /* 0x000068f201007387 */ /* 0x000fe20000100800 */
[C---:B------:R-:W-:Y:S03]  /*18fb0*/  HMMA.16816.F32 R24, R60.reuse, R32, RZ ;  /* 0x000000203c18723c */ /* 0x040fe600000018ff */
[----:B------:R-:W-:Y:S05]  /*18fc0*/  STL [R1+0x6c], R241 ;  /* 0x00006cf101007387 */ /* 0x000fea0000100800 */
[-C--:B------:R-:W-:Y:S01]  /*18fd0*/  HMMA.16816.F32 R28, R60, R34.reuse, RZ ;  /* 0x000000223c1c723c */ /* 0x080fe200000018ff */
[----:B-1----:R-:W4:Y:S07]  /*18fe0*/  LDL R235, [R1+0x38] ;  /* 0x0000380001eb7983 */ /* 0x002f2e0000100800 */
        /* <DEDUP_REMOVED lines=19> */
[----:B------:R1:W3:Y:S07]  /*19120*/  LDSM.16.M88.4 R208, [R241] ;  /* 0x00000000f1d0783b */ /* 0x0002ee0000000200 */
[-C--:B--2---:R-:W-:Y:S08]  /*19130*/  HMMA.16816.F32 R36, R212, R216.reuse, R36 ;  /* 0x000000d8d424723c */ /* 0x084ff00000001824 */
[C---:B------:R-:W-:Y:S04]  /*19140*/  HMMA.16816.F32 R40, R220.reuse, R216, R40 ;  /* 0x000000d8dc28723c */ /* 0x040fe80000001828 */
[----:B------:R-:W-:Y:S04]  /*19150*/  @P0 IADD3 R0, P2, R2, UR18, RZ ;  /* 0x0000001202000c10 */ /* 0x000fe8000ff5e0ff */
[-C--:B------:R-:W-:Y:S01]  /*19160*/  HMMA.16816.F32 R44, R220, R218.reuse, R44 ;  /* 0x000000dadc2c723c */ /* 0x080fe2000000182c */
[----:B-1----:R-:W2:Y:S03]  /*19170*/  LDL R241, [R1+0x20] ;  /* 0x0000200001f17983 */ /* 0x002ea60000100800 */
[C---:B------:R-:W-:Y:S01]  /*19180*/  @P0 LEA R2, P1, R0.reuse, c[0x0][0x1f8], 0x1 ;  /* 0x00007e0000020a11 */ /* 0x040fe200078208ff */
[----:B------:R-:W-:Y:S01]  /*19190*/  STL [R1+0x70], R231 ;  /* 0x000070e701007387 */ /* 0x000fe20000100800 */
[----:B---3--:R-:W-:Y:S02]  /*191a0*/  @P0 IADD3.X R3, R143, UR15, RZ, P2, !PT ;  /* 0x0000000f8f030c10 */ /* 0x008fe400097fe4ff */
[C---:B------:R-:W-:Y:S01]  /*191b0*/  HMMA.16816.F32 R48, R212.reuse, R218, R48 ;  /* 0x000000dad430723c */ /* 0x040fe20000001830 */
[----:B------:R-:W-:Y:S03]  /*191c0*/  STL [R1+0x74], R224 ;  /* 0x000074e001007387 */ /* 0x000fe60000100800 */
[----:B------:R-:W-:Y:S01]  /*191d0*/  @P0 LEA.HI.X R3, R0, c[0x0][0x1fc], R3, 0x1, P1 ;  /* 0x00007f0000030a11 */ /* 0x000fe200008f0c03 */
[----:B------:R-:W-:Y:S03]  /*191e0*/  STL [R1+0x78], R240 ;  /* 0x000078f001007387 */ /* 0x000fe60000100800 */
[-C--:B------:R-:W-:Y:S01]  /*191f0*/  HMMA.16816.F32 R52, R212, R208.reuse, R52 ;  /* 0x000000d0d434723c */ /* 0x080fe20000001834 */
[----:B------:R-:W-:Y:S04]  /*19200*/  STL [R1+0x7c], R233 ;  /* 0x00007ce901007387 */ /* 0x000fe80000100800 */
[----:B------:R-:W-:Y:S03]  /*19210*/  STL [R1+0x80], R239 ;  /* 0x000080ef01007387 */ /* 0x000fe60000100800 */
[C---:B------:R-:W-:Y:S01]  /*19220*/  HMMA.16816.F32 R56, R220.reuse, R208, R56 ;  /* 0x000000d0dc38723c */ /* 0x040fe20000001838 */
[----:B------:R-:W-:Y:S04]  /*19230*/  STL [R1+0x84], R238 ;  /* 0x000084ee01007387 */ /* 0x000fe80000100800 */
[----:B------:R-:W-:Y:S03]  /*19240*/  STL [R1+0x88], R237 ;  /* 0x000088ed01007387 */ /* 0x000fe60000100800 */
[-C--:B------:R-:W-:Y:S04]  /*19250*/  HMMA.16816.F32 R60, R220, R210.reuse, R60 ;  /* 0x000000d2dc3c723c */ /* 0x080fe8000000183c */
[----:B----4-:R-:W-:Y:S01]  /*19260*/  @P0 IADD3 R0, P1, R134, UR18, RZ ;  /* 0x0000001286000c10 */ /* 0x010fe2000ff3e0ff */
[----:B------:R-:W-:Y:S03]  /*19270*/  @UP1 USHF.L.U32 UR18, UR30, 0x6, URZ ;  /* 0x000000061e121899 */ /* 0x000fe6000800063f */
[----:B------:R-:W-:Y:S04]  /*19280*/  HMMA.16816.F32 R64, R212, R210, R64 ;  /* 0x000000d2d440723c */ /* 0x000fe80000001840 */
[----:B------:R-:W-:Y:S02]  /*19290*/  @P0 LEA R134, P2, R0, c[0x0][0x1f8], 0x1 ;  /* 0x00007e0000860a11 */ /* 0x000fe400078408ff */
[----:B------:R-:W-:Y:S01]  /*192a0*/  @P0 IADD3.X R135, R136, UR15, RZ, P1, !PT ;  /* 0x0000000f88870c10 */ /* 0x000fe20008ffe4ff */
[----:B------:R-:W-:Y:S05]  /*192b0*/  UIMAD UR15, UR22, UR12, 0x1 ;  /* 0x00000001160f74a4 */ /* 0x000fea000f8e020c */
[----:B------:R-:W-:Y:S02]  /*192c0*/  @P0 LEA.HI.X R135, R0, c[0x0][0x1fc], R135, 0x1, P2 ;  /* 0x00007f0000870a11 */ /* 0x000fe400010f0c87 */
[C---:B------:R-:W-:Y:S02]  /*192d0*/  LOP3.LUT P5, RZ, R131.reuse, 0x1, RZ, 0xc0, !PT ;  /* 0x0000000183ff7812 */ /* 0x040fe400078ac0ff */
[----:B------:R-:W-:Y:S11]  /*192e0*/  LOP3.LUT P4, RZ, R131, 0x2, RZ, 0xc0, !PT ;  /* 0x0000000283ff7812 */ /* 0x000ff6000788c0ff */
[----:B------:R-:W-:Y:S01]  /*192f0*/  @!PT LDS RZ, [RZ] ;  /* 0x00000000fffff984 */ /* 0x000fe20000000800 */
[----:B------:R-:W-:Y:S01]  /*19300*/  @!PT LDS RZ, [RZ] ;  /* 0x00000000fffff984 */ /* 0x000fe20000000800 */
[----:B------:R-:W-:Y:S01]  /*19310*/  @!PT LDS RZ, [RZ] ;  /* 0x00000000fffff984 */ /* 0x000fe20000000800 */
[----:B------:R1:W-:Y:S08]  /*19320*/  @P0 LDGSTS.E.BYPASS.LTC128B.128 [R244+0x100], [R2.64], !P5 ;  /* 0x0010000002f40fae */ /* 0x0003f0000e901d5c */
[----:B------:R3:W-:Y:S01]  /*19330*/  @P0 LDGSTS.E.BYPASS.LTC128B.128 [R244+0x2100], [R134.64], !P4 ;  /* 0x0210000086f40fae */ /* 0x0007e2000e101d5c */
[----:B-1----:R-:W-:Y:S04]  /*19340*/  @P0 IADD3 R2, P1, R2, UR6, RZ ;  /* 0x0000000602020c10 */ /* 0x002fe8000ff3e0ff */
[----:B------:R-:W-:Y:S02]  /*19350*/  @P0 IADD3.X R3, R3, UR7, RZ, P1, !PT ;  /* 0x0000000703030c10 */ /* 0x000fe40008ffe4ff */
[C---:B------:R-:W-:Y:S02]  /*19360*/  @P0 IADD3 R142, P3, R2.reuse, UR11, RZ ;  /* 0x0000000b028e0c10 */ /* 0x040fe4000ff7e0ff */
[----:B---3--:R-:W-:Y:S01]  /*19370*/  @P0 IADD3 R134, P1, R2, UR6, RZ ;  /* 0x0000000602860c10 */ /* 0x008fe2000ff3e0ff */
[----:B------:R1:W-:Y:S01]  /*19380*/  @P0 LDGSTS.E.BYPASS.LTC128B.128 [R244+0x900], [R2.64], !P5 ;  /* 0x0090000002f40fae */ /* 0x0003e2000e901d5c */
[C---:B------:R-:W-:Y:S02]  /*19390*/  @P0 IADD3.X R143, R3.reuse, UR14, RZ, P3, !PT ;  /* 0x0000000e038f0c10 */ /* 0x040fe40009ffe4ff */
[----:B------:R-:W-:Y:S02]  /*193a0*/  @P0 IADD3.X R135, R3, UR7, RZ, P1, !PT ;  /* 0x0000000703870c10 */ /* 0x000fe40008ffe4ff */
[C---:B------:R-:W-:Y:S03]  /*193b0*/  @P0 IADD3 R136, P2, R134.reuse, UR6, RZ ;  /* 0x0000000686880c10 */ /* 0x040fe6000ff5e0ff */
[----:B------:R1:W-:Y:S01]  /*193c0*/  @P0 LDGSTS.E.BYPASS.LTC128B.128 [R244+0x2900], [R2.64+0x80], !P4 ;  /* 0x0290008002f40fae */ /* 0x0003e2000e101d5c */
[C---:B------:R-:W-:Y:S07]  /*193d0*/  @P0 IADD3.X R137, R135.reuse, UR7, RZ, P2, !PT ;  /* 0x0000000787890c10 */ /* 0x040fee00097fe4ff */
[----:B------:R3:W-:Y:S08]  /*193e0*/  @P0 LDGSTS.E.BYPASS.LTC128B.128 [R244+0x1100], [R134.64], !P5 ;  /* 0x0110000086f40fae */ /* 0x0007f0000e901d5c */
[----:B------:R4:W-:Y:S08]  /*193f0*/  @P0 LDGSTS.E.BYPASS.LTC128B.128 [R244+0x3100], [R142.64], !P4 ;  /* 0x031000008ef40fae */ /* 0x0009f0000e101d5c */
[----:B------:R2:W-:Y:S01]  /*19400*/  @P0 LDGSTS.E.BYPASS.LTC128B.128 [R244+0x1900], [R136.64], !P5 ;  /* 0x0190000088f40fae */ /* 0x0005e2000e901d5c */
[----:B-1----:R-:W-:Y:S04]  /*19410*/  @P0 IADD3 R2, P1, R134, UR11, RZ ;  /* 0x0000000b86020c10 */ /* 0x002fe8000ff3e0ff */
[----:B------:R-:W-:Y:S02]  /*19420*/  @P0 IADD3.X R3, R135, UR14, RZ, P1, !PT ;  /* 0x0000000e87030c10 */ /* 0x000fe40008ffe4ff */
[----:B------:R-:W-:Y:S03]  /*19430*/  PLOP3.LUT P1, PT, PT, PT, UP2, 0x80, 0x0 ;  /* 0x000000000000781c */ /* 0x000fe60003f2f028 */
[----:B------:R2:W-:Y:S01]  /*19440*/  @P0 LDGSTS.E.BYPASS.LTC128B.128 [R244+0x3900], [R2.64], !P4 ;  /* 0x0390000002f40fae */ /* 0x0005e2000e101d5c */
[----:B------:R-:W-:Y:S07]  /*19450*/  PLOP3.LUT P0, PT, PT, PT, UP2, 0x80, 0x0 ;  /* 0x000000000000781c */ /* 0x000fee0003f0f028 */
[----:B------:R-:W-:Y:S08]  /*19460*/  LDSM.16.M88.4 R216, [R232+0x8100] ;  /* 0x00810000e8d8783b */ /* 0x000ff00000000200 */
[----:B------:R-:W1:Y:S08]  /*19470*/  LDSM.16.M88.4 R220, [R230+0x4100] ;  /* 0x00410000e6dc783b */ /* 0x000e700000000200 */
[----:B------:R-:W3:Y:S08]  /*19480*/  LDSM.16.M88.4 R208, [R232+0xa100] ;  /* 0x00a10000e8d0783b */ /* 0x000ef00000000200 */
[----:B------:R-:W4:Y:S08]  /*19490*/  LDSM.16.M88.4 R212, [R230+0x4900] ;  /* 0x00490000e6d4783b */ /* 0x000f300000000200 */
[----:B------:R-:W0:Y:S01]  /*194a0*/  LDGDEPBAR ;  /* 0x00000000000079af */ /* 0x000e220000000000 */
        /* <DEDUP_REMOVED lines=11> */
[C---:B------:R-:W-:Y:S04]  /*19560*/  HMMA.16816.F32 R40, R208.reuse, R220, R40 ;  /* 0x000000dcd028723c */ /* 0x040fe80000001828 */
[----:B--2---:R-:W-:Y:S01]  /*19570*/  @P1 IMAD.HI.U32 R2, R241, c[0x0][0x2c8], RZ ;  /* 0x0000b200f1021a27 */ /* 0x004fe200078e00ff */
[----:B------:R-:W-:Y:S03]  /*19580*/  MOV R0, R241 ;  /* 0x000000f100007202 */ /* 0x000fe60000000f00 */
[-C--:B------:R-:W-:Y:S04]  /*19590*/  HMMA.16816.F32 R44, R208, R222.reuse, R44 ;  /* 0x000000ded02c723c */ /* 0x080fe8000000182c */
[----:B------:R-:W-:Y:S04]  /*195a0*/  @P0 SHF.R.U32.HI R0, RZ, c[0x0][0x2cc], R2 ;  /* 0x0000b300ff000a19 */ /* 0x000fe80000011602 */
[C---:B------:R-:W-:Y:S01]  /*195b0*/  HMMA.16816.F32 R48, R216.reuse, R222, R48 ;  /* 0x000000ded830723c */ /* 0x040fe20000001830 */
[----:B------:R-:W-:Y:S07]  /*195c0*/  LDSM.16.M88.4 R220, [R229] ;  /* 0x00000000e5dc783b */ /* 0x000fee0000000200 */
[-C--:B---3--:R-:W-:Y:S01]  /*195d0*/  HMMA.16816.F32 R52, R216, R212.reuse, R52 ;  /* 0x000000d4d834723c */ /* 0x088fe20000001834 */
[----:B------:R-:W-:Y:S07]  /*195e0*/  SHFL.IDX PT, R3, R0, RZ, 0x1c1f ;  /* 0x001c1fff00037589 */ /* 0x000fee00000e0000 */
[C---:B------:R-:W-:Y:S01]  /*195f0*/  HMMA.16816.F32 R56, R208.reuse, R212, R56 ;  /* 0x000000d4d038723c */ /* 0x040fe20000001838 */
[----:B------:R-:W-:Y:S07]  /*19600*/  SHFL.IDX PT, R2, R0, 0x2, 0x1c1f ;  /* 0x005c1f0000027f89 */ /* 0x000fee00000e0000 */
        /* <DEDUP_REMOVED lines=117> */
[----:B------:R-:W-:Y:S10]  /*19d60*/  MUFU.TANH R210, R15 ;  /* 0x0000000f00d27308 */ /* 0x000ff40000002400 */
[----:B------:R-:W-:Y:S01]  /*19d70*/  MUFU.TANH R134, R8 ;  /* 0x0000000800867308 */ /* 0x000fe20000002400 */
[----:B---3--:R-:W3:Y:S09]  /*19d80*/  LDSM.16.M88.4 R4, [R229+0x2800] ;  /* 0x00280000e504783b */ /* 0x008ef20000000200 */
[----:B------:R-:W-:Y:S10]  /*19d90*/  MUFU.TANH R13, R17 ;  /* 0x00000011000d7308 */ /* 0x000ff40000002400 */
[----:B------:R-:W-:Y:S10]  /*19da0*/  MUFU.TANH R141, R9 ;  /* 0x00000009008d7308 */ /* 0x000ff40000002400 */
[----:B------:R-:W-:Y:S10]  /*19db0*/  MUFU.TANH R135, R14 ;  /* 0x0000000e00877308 */ /* 0x000ff40000002400 */
[----:B------:R-:W-:Y:S01]  /*19dc0*/  MUFU.TANH R208, R10 ;  /* 0x0000000a00d07308 */ /* 0x000fe20000002400 */
[-C--:B---3--:R-:W-:Y:S09]  /*19dd0*/  HMMA.16816.F32 R20, R220, R4.reuse, R20 ;  /* 0x00000004dc14723c */ /* 0x088ff20000001814 */
[----:B------:R-:W-:Y:S01]  /*19de0*/  MUFU.TANH R17, R19 ;  /* 0x0000001300117308 */ /* 0x000fe20000002400 */
[C---:B------:R-:W-:Y:S01]  /*19df0*/  HMMA.16816.F32 R24, R212.reuse, R4, R24 ;  /* 0x00000004d418723c */ /* 0x040fe20000001818 */
[----:B------:R-:W-:Y:S08]  /*19e00*/  SHFL.IDX PT, R5, R0, 0x1, 0x1c1f ;  /* 0x003c1f0000057f89 */ /* 0x000ff000000e0000 */
[----:B------:R3:W-:Y:S01]  /*19e10*/  MUFU.TANH R209, R11 ;  /* 0x0000000b00d17308 */ /* 0x0007e20000002400 */
[-C--:B------:R-:W-:Y:S01]  /*19e20*/  HMMA.16816.F32 R28, R212, R6.reuse, R28 ;  /* 0x00000006d41c723c */ /* 0x080fe2000000181c */
[----:B------:R-:W-:Y:S03]  /*19e30*/  SHFL.IDX PT, R4, R0, 0x3, 0x1c1f ;  /* 0x007c1f0000047f89 */ /* 0x000fe600000e0000 */
[----:B------:R-:W-:Y:S04]  /*19e40*/  FMUL.FTZ R23, R23, c[0x0][0x320] ;  /* 0x0000c80017177a20 */ /* 0x000fe80000410000 */
[C---:B------:R-:W-:Y:S01]  /*19e50*/  HMMA.16816.F32 R32, R220.reuse, R6, R32 ;  /* 0x00000006dc20723c */ /* 0x040fe20000001820 */
[----:B------:R-:W-:Y:S03]  /*19e60*/  MUFU.TANH R142, R12 ;  /* 0x0000000c008e7308 */ /* 0x000fe60000002400 */
[----:B------:R-:W-:Y:S02]  /*19e70*/  FMUL.FTZ R20, R20, c[0x0][0x320] ;  /* 0x0000c80014147a20 */ /* 0x000fe40000410000 */
[----:B------:R-:W-:Y:S02]  /*19e80*/  FMUL.FTZ R21, R21, c[0x0][0x320] ;  /* 0x0000c80015157a20 */ /* 0x000fe40000410000 */
[----:B------:R-:W-:Y:S03]  /*19e90*/  FMUL.FTZ R26, R26, c[0x0][0x320] ;  /* 0x0000c8001a1a7a20 */ /* 0x000fe60000410000 */
[----:B------:R-:W4:Y:S01]  /*19ea0*/  MUFU.TANH R12, R16 ;  /* 0x00000010000c7308 */ /* 0x000f220000002400 */
[----:B------:R-:W-:Y:S02]  /*19eb0*/  FMUL.FTZ R27, R27, c[0x0][0x320] ;  /* 0x0000c8001b1b7a20 */ /* 0x000fe40000410000 */
[----:B------:R-:W-:Y:S01]  /*19ec0*/  FMUL.FTZ R22, R22, c[0x0][0x320] ;  /* 0x0000c80016167a20 */ /* 0x000fe20000410000 */
[----:B---3--:R-:W3:Y:S01]  /*19ed0*/  LDSM.16.M88.4 R8, [R229+0x3000] ;  /* 0x00300000e508783b */ /* 0x008ee20000000200 */
        /* <DEDUP_REMOVED lines=12> */
[----:B------:R-:W1:Y:S10]  /*19fa0*/  MUFU.TANH R21, R21 ;  /* 0x0000001500157308 */ /* 0x000e740000002400 */
[----:B------:R-:W-:Y:S01]  /*19fb0*/  MUFU.TANH R248, R23 ;  /* 0x0000001700f87308 */ /* 0x000fe20000002400 */
[-C--:B---3--:R-:W-:Y:S09]  /*19fc0*/  HMMA.16816.F32 R36, R220, R8.reuse, R36 ;  /* 0x00000008dc24723c */ /* 0x088ff20000001824 */
[----:B------:R-:W3:Y:S01]  /*19fd0*/  MUFU.TANH R32, R32 ;  /* 0x0000002000207308 */ /* 0x000ee20000002400 */
[C---:B------:R-:W-:Y:S07]  /*19fe0*/  HMMA.16816.F32 R40, R212.reuse, R8, R40 ;  /* 0x00000008d428723c */ /* 0x040fee0000001828 */
[----:B------:R-:W-:Y:S02]  /*19ff0*/  IMAD.U32 R8, RZ, RZ, UR13 ;  /* 0x0000000dff087e24 */ /* 0x000fe4000f8e00ff */
[----:B------:R-:W-:Y:S01]  /*1a000*/  MUFU.TANH R249, R28 ;  /* 0x0000001c00f97308 */ /* 0x000fe20000002400 */
[-C--:B------:R-:W-:Y:S03]  /*1a010*/  HMMA.16816.F32 R44, R212, R10.reuse, R44 ;  /* 0x0000000ad42c723c */ /* 0x080fe6000000182c */
[----:B------:R-:W-:Y:S01]  /*1a020*/  IADD3 R8, R8, UR15, -R235 ;  /* 0x0000000f08087c10 */ /* 0x000fe2000fffe8eb */
[----:B------:R-:W-:Y:S03]  /*1a030*/  @UP1 USHF.R.S32.HI UR15, URZ, 0x1f, UR21 ;  /* 0x0000001f3f0f1899 */ /* 0x000fe60008011415 */
[----:B------:R-:W-:Y:S01]  /*1a040*/  IADD3 R8, R8, -UR24, RZ ;  /* 0x8000001808087c10 */ /* 0x000fe2000fffe0ff */
[C---:B------:R-:W-:Y:S01]  /*1a050*/  HMMA.16816.F32 R48, R220.reuse, R10, R48 ;  /* 0x0000000adc30723c */ /* 0x040fe20000001830 */
[----:B------:R-:W3:Y:S01]  /*1a060*/  MUFU.TANH R22, R22 ;  /* 0x0000001600167308 */ /* 0x000ee20000002400 */
[----:B------:R-:W-:Y:S02]  /*1a070*/  @UP1 UIMAD UR15, UR15, UR8, URZ ;  /* 0x000000080f0f12a4 */ /* 0x000fe4000f8e023f */
[C---:B------:R-:W-:Y:S01]  /*1a080*/  IADD3 R0, R8.reuse, R3, RZ ;  /* 0x0000000308007210 */ /* 0x040fe20007ffe0ff */
[C---:B------:R-:W-:Y:S01]  /*1a090*/  IMAD.IADD R3, R8.reuse, 0x1, R5 ;  /* 0x0000000108037824 */ /* 0x040fe200078e0205 */
[C---:B------:R-:W-:Y:S01]  /*1a0a0*/  IADD3 R2, R8.reuse, R2, RZ ;  /* 0x0000000208027210 */ /* 0x040fe20007ffe0ff */
[----:B------:R-:W-:Y:S01]  /*1a0b0*/  IMAD.IADD R8, R8, 0x1, R4 ;  /* 0x0000000108087824 */ /* 0x000fe200078e0204 */
[C---:B------:R-:W-:Y:S01]  /*1a0c0*/  ISETP.GT.AND P1, PT, R0.reuse, RZ, PT ;  /* 0x000000ff0000720c */ /* 0x040fe20003f24270 */
[----:B------:R-:W3:Y:S01]  /*1a0d0*/  LDSM.16.M88.4 R4, [R229+0x3800] ;  /* 0x00380000e504783b */ /* 0x000ee20000000200 */
[----:B------:R-:W-:Y:S01]  /*1a0e0*/  ISETP.GT.AND P0, PT, R0, 0x1, PT ;  /* 0x000000010000780c */ /* 0x000fe20003f04270 */
[----:B------:R-:W3:Y:S01]  /*1a0f0*/  MUFU.TANH R33, R33 ;  /* 0x0000002100217308 */ /* 0x000ee20000002400 */
[----:B-1----:R-:W-:Y:S01]  /*1a100*/  FSEL R10, R216, -INF , P1 ;  /* 0xff800000d80a7808 */ /* 0x002fe20000800000 */
[----:B------:R-:W-:Y:S01]  /*1a110*/  FMUL.FTZ R36, R36, c[0x0][0x320] ;  /* 0x0000c80024247a20 */ /* 0x000fe20000410000 */
[----:B--2---:R-:W-:Y:S01]  /*1a120*/  FSEL R11, R138, -INF , P0 ;  /* 0xff8000008a0b7808 */ /* 0x004fe20000000000 */
[----:B------:R-:W-:Y:S01]  /*1a130*/  FMUL.FTZ R37, R37, c[0x0][0x320] ;  /* 0x0000c80025257a20 */ /* 0x000fe20000410000 */
[----:B------:R-:W-:Y:S01]  /*1a140*/  FMNMX.FTZ R138, R10, R132, !PT ;  /* 0x000000840a8a7209 */ /* 0x000fe20007810000 */
[----:B------:R-:W-:Y:S04]  /*1a150*/  DEPBAR.LE SB0, 0x0 ;  /* 0x000080000000791a */ /* 0x000fe80000000000 */
[----:B------:R-:W1:Y:S01]  /*1a160*/  MUFU.TANH R36, R36 ;  /* 0x0000002400247308 */ /* 0x000e620000002400 */
[----:B------:R-:W-:Y:S01]  /*1a170*/  ISETP.GT.AND P4, PT, R2, 0x1, PT ;  /* 0x000000010200780c */ /* 0x000fe20003f84270 */
[----:B------:R-:W-:Y:S01]  /*1a180*/  BAR.SYNC.DEFER_BLOCKING 0x0 ;  /* 0x0000000000007b1d */ /* 0x000fe20000010000 */
[----:B------:R-:W-:Y:S01]  /*1a190*/  ISETP.GT.AND P6, PT, R0, 0x8, PT ;  /* 0x000000080000780c */ /* 0x000fe20003fc4270 */
[----:B------:R-:W-:Y:S01]  /*1a1a0*/  FMUL.FTZ R216, R48, c[0x0][0x320] ;  /* 0x0000c80030d87a20 */ /* 0x000fe20000410000 */
[----:B------:R-:W-:Y:S01]  /*1a1b0*/  ISETP.GT.AND P0, PT, R8, 0x1, PT ;  /* 0x000000010800780c */ /* 0x000fe20003f04270 */
[----:B------:R-:W-:Y:S01]  /*1a1c0*/  FMUL.FTZ R51, R51, c[0x0][0x320] ;  /* 0x0000c80033337a20 */ /* 0x000fe20000410000 */
[----:B----4-:R-:W-:Y:S01]  /*1a1d0*/  FSEL R12, R12, -INF , P6 ;  /* 0xff8000000c0c7808 */ /* 0x010fe20003000000 */
[----:B------:R-:W-:Y:S01]  /*1a1e0*/  FMUL.FTZ R50, R50, c[0x0][0x320] ;  /* 0x0000c80032327a20 */ /* 0x000fe20000410000 */
[----:B------:R-:W-:Y:S01]  /*1a1f0*/  FSEL R141, R141, -INF , P4 ;  /* 0xff8000008d8d7808 */ /* 0x000fe20002000000 */
[----:B------:R-:W2:Y:S01]  /*1a200*/  MUFU.TANH R37, R37 ;  /* 0x0000002500257308 */ /* 0x000ea20000002400 */
[----:B------:R-:W-:Y:S01]  /*1a210*/  FMNMX.FTZ R138, R11, R138, !PT ;  /* 0x0000008a0b8a7209 */ /* 0x000fe20007810000 */
[----:B------:R-:W-:Y:S01]  /*1a220*/  FMUL.FTZ R44, R44, c[0x0][0x320] ;  /* 0x0000c8002c2c7a20 */ /* 0x000fe20000410000 */
[----:B------:R-:W-:Y:S01]  /*1a230*/  FSEL R209, R209, -INF , P0 ;  /* 0xff800000d1d17808 */ /* 0x000fe20000000000 */
[----:B------:R-:W-:Y:S01]  /*1a240*/  FMUL.FTZ R46, R46, c[0x0][0x320] ;  /* 0x0000c8002e2e7a20 */ /* 0x000fe20000410000 */
[----:B------:R-:W-:Y:S01]  /*1a250*/  ISETP.GT.AND P0, PT, R0, 0x9, PT ;  /* 0x000000090000780c */ /* 0x000fe20003f04270 */
[----:B------:R-:W-:Y:S01]  /*1a260*/  FMUL.FTZ R39, R39, c[0x0][0x320] ;  /* 0x0000c80027277a20 */ /* 0x000fe20000410000 */
[----:B------:R-:W-:Y:S01]  /*1a270*/  ISETP.GT.AND P5, PT, R2, RZ, PT ;  /* 0x000000ff0200720c */ /* 0x000fe20003fa4270 */
[----:B------:R-:W-:Y:S01]  /*1a280*/  FMUL.FTZ R47, R47, c[0x0][0x320] ;  /* 0x0000c8002f2f7a20 */ /* 0x000fe20000410000 */
[----:B------:R-:W-:Y:S01]  /*1a290*/  ISETP.GT.AND P4, PT, R8, 0x9, PT ;  /* 0x000000090800780c */ /* 0x000fe20003f84270 */
[----:B------:R-:W-:Y:S01]  /*1a2a0*/  MUFU.TANH R46, R46 ;  /* 0x0000002e002e7308 */ /* 0x000fe20000002400 */
[----:B------:R-:W-:Y:S01]  /*1a2b0*/  FSEL R13, R13, -INF , P0 ;  /* 0xff8000000d0d7808 */ /* 0x000fe20000000000 */
[----:B------:R-:W-:Y:S01]  /*1a2c0*/  FMUL.FTZ R49, R49, c[0x0][0x320] ;  /* 0x0000c80031317a20 */ /* 0x000fe20000410000 */
[----:B------:R-:W-:Y:S01]  /*1a2d0*/  FSEL R210, R210, -INF , P4 ;  /* 0xff800000d2d27808 */ /* 0x000fe20002000000 */
[----:B------:R-:W-:Y:S01]  /*1a2e0*/  FMUL.FTZ R42, R42, c[0x0][0x320] ;  /* 0x0000c8002a2a7a20 */ /* 0x000fe20000410000 */
[----:B------:R-:W-:Y:S01]  /*1a2f0*/  FMNMX.FTZ R138, R12, R138, !PT ;  /* 0x0000008a0c8a7209 */ /* 0x000fe20007810000 */
[----:B------:R-:W-:Y:S01]  /*1a300*/  FMUL.FTZ R40, R40, c[0x0][0x320] ;  /* 0x0000c80028287a20 */ /* 0x000fe20000410000 */
[----:B------:R-:W-:Y:S01]  /*1a310*/  ISETP.GT.AND P4, PT, R0, 0x10, PT ;  /* 0x000000100000780c */ /* 0x000fe20003f84270 */
[-C--:B---3--:R-:W-:Y:S01]  /*1a320*/  HMMA.16816.F32 R52, R220, R4.reuse, R52 ;  /* 0x00000004dc34723c */ /* 0x088fe20000001834 */
[----:B------:R-:W-:Y:S01]  /*1a330*/  @UP1 UIMAD UR15, UR21, UR9, UR15 ;  /* 0x00000009150f12a4 */ /* 0x000fe2000f8e020f */
[----:B------:R-:W3:Y:S03]  /*1a340*/  MUFU.TANH R216, R216 ;  /* 0x000000d800d87308 */ /* 0x000ee60000002400 */
[----:B------:R-:W-:Y:S01]  /*1a350*/  ISETP.GT.AND P2, PT, R3, RZ, PT ;  /* 0x000000ff0300720c */ /* 0x000fe20003f44270 */
[----:B------:R-:W-:Y:S01]  /*1a360*/  FMUL.FTZ R45, R45, c[0x0][0x320] ;  /* 0x0000c8002d2d7a20 */ /* 0x000fe20000410000 */
[----:B------:R-:W-:Y:S01]  /*1a370*/  ISETP.GT.AND P3, PT, R3, 0x1, PT ;  /* 0x000000010300780c */ /* 0x000fe20003f64270 */
[C---:B------:R-:W-:Y:S01]  /*1a380*/  HMMA.16816.F32 R56, R212.reuse, R4, R56 ;  /* 0x00000004d438723c */ /* 0x040fe20000001838 */
[----:B------:R-:W-:Y:S03]  /*1a390*/  @UP1 UIADD3 UR15, UR31, UR15, URZ ;  /* 0x0000000f1f0f1290 */ /* 0x000fe6000fffe03f */
[----:B------:R-:W-:Y:S01]  /*1a3a0*/  MUFU.TANH R47, R47 ;  /* 0x0000002f002f7308 */ /* 0x000fe20000002400 */
[----:B------:R-:W-:Y:S01]  /*1a3b0*/  FSEL R134, R134, -INF , P5 ;  /* 0xff80000086867808 */ /* 0x000fe20002800000 */
[----:B------:R-:W-:Y:S01]  /*1a3c0*/  @UP1 USHF.L.U64.HI UR15, UR30, 0x6, UR15 ;  /* 0x000000061e0f1899 */ /* 0x000fe2000801020f */
[C---:B------:R-:W-:Y:S01]  /*1a3d0*/  ISETP.GT.AND P5, PT, R8.reuse, 0x8, PT ;  /* 0x000000080800780c */ /* 0x040fe20003fa4270 */
[-C--:B------:R-:W-:Y:S03]  /*1a3e0*/  HMMA.16816.F32 R60, R212, R6.reuse, R60 ;  /* 0x00000006d43c723c */ /* 0x080fe6000000183c */
[----:B------:R-:W-:Y:S01]  /*1a3f0*/  ISETP.GT.AND P6, PT, R8, 0x28, PT ;  /* 0x000000280800780c */ /* 0x000fe20003fc4270 */
[----:B------:R-:W-:Y:S01]  /*1a400*/  FMUL.FTZ R38, R38, c[0x0][0x320] ;  /* 0x0000c80026267a20 */ /* 0x000fe20000410000 */
[----:B------:R-:W-:Y:S01]  /*1a410*/  FSEL R48, R135, -INF , P5 ;  /* 0xff80000087307808 */ /* 0x000fe20002800000 */
[----:B------:R-:W-:Y:S01]  /*1a420*/  MUFU.TANH R231, R26 ;  /* 0x0000001a00e77308 */ /* 0x000fe20000002400 */
[----:B------:R-:W-:Y:S01]  /*1a430*/  FSEL R14, R137, -INF , P2 ;  /* 0xff800000890e7808 */ /* 0x000fe20001000000 */
[----:B------:R-:W-:Y:S04]  /*1a440*/  HMMA.16816.F32 R64, R220, R6, R64 ;  /* 0x00000006dc40723c */ /* 0x000fe80000001840 */
[----:B------:R-:W-:Y:S01]  /*1a450*/  FSEL R211, R20, -INF , P4 ;  /* 0xff80000014d37808 */ /* 0x000fe20002000000 */
[----:B------:R-:W-:Y:S01]  /*1a460*/  FMUL.FTZ R52, R52, c[0x0][0x320] ;  /* 0x0000c80034347a20 */ /* 0x000fe20000410000 */
[----:B------:R-:W-:Y:S01]  /*1a470*/  FSEL R15, R136, -INF , P3 ;  /* 0xff800000880f7808 */ /* 0x000fe20001800000 */
[----:B------:R-:W-:Y:S01]  /*1a480*/  FMUL.FTZ R53, R53, c[0x0][0x320] ;  /* 0x0000c80035357a20 */ /* 0x000fe20000410000 */
[----:B------:R-:W-:Y:S01]  /*1a490*/  MUFU.TANH R26, R44 ;  /* 0x0000002c001a7308 */ /* 0x000fe20000002400 */
[----:B------:R-:W-:Y:S02]  /*1a4a0*/  FMNMX.FTZ R138, R13, R138, !PT ;  /* 0x0000008a0d8a7209 */ /* 0x000fe40007810000 */
[----:B------:R-:W-:Y:S01]  /*1a4b0*/  ISETP.GT.AND P2, PT, R2, 0x8, PT ;  /* 0x000000080200780c */ /* 0x000fe20003f44270 */
[----:B------:R-:W-:Y:S01]  /*1a4c0*/  FMUL.FTZ R54, R54, c[0x0][0x320] ;  /* 0x0000c80036367a20 */ /* 0x000fe20000410000 */
[----:B------:R-:W-:Y:S01]  /*1a4d0*/  ISETP.GT.AND P3, PT, R2, 0x9, PT ;  /* 0x000000090200780c */ /* 0x000fe20003f64270 */
[----:B------:R-:W-:Y:S01]  /*1a4e0*/  FMUL.FTZ R43, R43, c[0x0][0x320] ;  /* 0x0000c8002b2b7a20 */ /* 0x000fe20000410000 */
[----:B------:R-:W-:Y:S01]  /*1a4f0*/  ISETP.GT.AND P5, PT, R0, 0x11, PT ;  /* 0x000000110000780c */ /* 0x000fe20003fa4270 */
[----:B------:R-:W-:Y:S01]  /*1a500*/  FMUL.FTZ R55, R55, c[0x0][0x320] ;  /* 0x0000c80037377a20 */ /* 0x000fe20000410000 */
[----:B------:R-:W-:Y:S01]  /*1a510*/  FSEL R142, R142, -INF , P2 ;  /* 0xff8000008e8e7808 */ /* 0x000fe20001000000 */
[----:B------:R-:W4:Y:S01]  /*1a520*/  MUFU.TANH R44, R49 ;  /* 0x00000031002c7308 */ /* 0x000f220000002400 */
[----:B------:R-:W-:Y:S01]  /*1a530*/  FSEL R143, R143, -INF , P3 ;  /* 0xff8000008f8f7808 */ /* 0x000fe20001800000 */
[----:B------:R-:W-:Y:S01]  /*1a540*/  FMUL.FTZ R41, R41, c[0x0][0x320] ;  /* 0x0000c80029297a20 */ /* 0x000fe20000410000 */
[----:B------:R-:W-:Y:S01]  /*1a550*/  FMNMX.FTZ R138, R211, R138, !PT ;  /* 0x0000008ad38a7209 */ /* 0x000fe20007810000 */
[----:B------:R-:W-:Y:S01]  /*1a560*/  FMUL.FTZ R56, R56, c[0x0][0x320] ;  /* 0x0000c80038387a20 */ /* 0x000fe20000410000 */
[----:B------:R-:W-:Y:S01]  /*1a570*/  ISETP.GT.AND P2, PT, R3, 0x8, PT ;  /* 0x000000080300780c */ /* 0x000fe20003f44270 */
        /* <DEDUP_REMOVED lines=11> */
[----:B------:R-:W-:Y:S01]  /*1a630*/  ISETP.GT.AND P2, PT, R0, 0x19, PT ;  /* 0x000000190000780c */ /* 0x000fe20003f44270 */
[----:B------:R-:W-:Y:S01]  /*1a640*/  FMUL.FTZ R5, R62, c[0x0][0x320] ;  /* 0x0000c8003e057a20 */ /* 0x000fe20000410000 */
[----:B------:R-:W-:Y:S01]  /*1a650*/  FMNMX.FTZ R138, R245, R138, !PT ;  /* 0x0000008af58a7209 */ /* 0x000fe20007810000 */
[----:B------:R-:W-:Y:S01]  /*1a660*/  MUFU.TANH R21, R64 ;  /* 0x0000004000157308 */ /* 0x000fe20000002400 */
[----:B------:R-:W-:Y:S01]  /*1a670*/  FSEL R247, R22, -INF , P0 ;  /* 0xff80000016f77808 */ /* 0x000fe20000000000 */
[----:B------:R-:W-:Y:S01]  /*1a680*/  FMUL.FTZ R58, R58, c[0x0][0x320] ;  /* 0x0000c8003a3a7a20 */ /* 0x000fe20000410000 */
[----:B------:R-:W-:Y:S01]  /*1a690*/  FSEL R218, R33, -INF , P2 ;  /* 0xff80000021da7808 */ /* 0x000fe20001000000 */
[----:B------:R-:W-:Y:S01]  /*1a6a0*/  FMUL.FTZ R63, R63, c[0x0][0x320] ;  /* 0x0000c8003f3f7a20 */ /* 0x000fe20000410000 */
[----:B------:R-:W-:Y:S01]  /*1a6b0*/  FMNMX.FTZ R138, R219, R138, !PT ;  /* 0x0000008adb8a7209 */ /* 0x000fe20007810000 */
[----:B------:R-:W-:Y:S01]  /*1a6c0*/  FMUL.FTZ R59, R59, c[0x0][0x320] ;  /* 0x0000c8003b3b7a20 */ /* 0x000fe20000410000 */
[----:B------:R-:W-:Y:S02]  /*1a6d0*/  ISETP.GT.AND P1, PT, R8, RZ, PT ;  /* 0x000000ff0800720c */ /* 0x000fe40003f24270 */
[----:B------:R-:W-:Y:S01]  /*1a6e0*/  ISETP.GT.AND P4, PT, R0, 0x20, PT ;  /* 0x000000200000780c */ /* 0x000fe20003f84270 */
[----:B------:R-:W4:Y:S01]  /*1a6f0*/  MUFU.TANH R22, R53 ;  /* 0x0000003500167308 */ /* 0x000f220000002400 */
[----:B------:R-:W-:Y:S02]  /*1a700*/  FSEL R208, R208, -INF , P1 ;  /* 0xff800000d0d07808 */ /* 0x000fe40000800000 */
[----:B-1----:R-:W-:Y:S02]  /*1a710*/  FSEL R246, R36, -INF , P4 ;  /* 0xff80000024f67808 */ /* 0x002fe40002000000 */
[----:B------:R-:W-:Y:S02]  /*1a720*/  FMNMX.FTZ R138, R218, R138, !PT ;  /* 0x0000008ada8a7209 */ /* 0x000fe40007810000 */
[----:B------:R-:W-:Y:S02]  /*1a730*/  ISETP.GT.AND P1, PT, R3, 0x9, PT ;  /* 0x000000090300780c */ /* 0x000fe40003f24270 */
[C---:B------:R-:W-:Y:S01]  /*1a740*/  ISETP.GT.AND P5, PT, R0.reuse, 0x21, PT ;  /* 0x000000210000780c */ /* 0x040fe20003fa4270 */
[----:B------:R-:W1:Y:S01]  /*1a750*/  MUFU.TANH R20, R65 ;  /* 0x0000004100147308 */ /* 0x000e620000002400 */
[----:B------:R-:W-:Y:S02]  /*1a760*/  FSEL R17, R17, -INF , P1 ;  /* 0xff80000011117808 */ /* 0x000fe40000800000 */
[----:B--2---:R-:W-:Y:S02]  /*1a770*/  FSEL R217, R37, -INF , P5 ;  /* 0xff80000025d97808 */ /* 0x004fe40002800000 */
[----:B------:R-:W-:Y:S02]  /*1a780*/  ISETP.GT.AND P1, PT, R0, 0x28, PT ;  /* 0x000000280000780c */ /* 0x000fe40003f24270 */
[----:B------:R-:W-:Y:S02]  /*1a790*/  FMNMX.FTZ R138, R246, R138, !PT ;  /* 0x0000008af68a7209 */ /* 0x000fe40007810000 */
[----:B---3--:R-:W-:Y:S01]  /*1a7a0*/  FSEL R216, R216, -INF , P1 ;  /* 0xff800000d8d87808 */ /* 0x008fe20000800000 */
[----:B------:R2:W-:Y:S01]  /*1a7b0*/  MUFU.TANH R251, R42 ;  /* 0x0000002a00fb7308 */ /* 0x0005e20000002400 */
[----:B------:R-:W-:Y:S02]  /*1a7c0*/  FMNMX.FTZ R138, R217, R138, !PT ;  /* 0x0000008ad98a7209 */ /* 0x000fe40007810000 */
[C---:B------:R-:W-:Y:S02]  /*1a7d0*/  ISETP.GT.AND P0, PT, R0.reuse, 0x29, PT ;  /* 0x000000290000780c */ /* 0x040fe40003f04270 */
[----:B------:R-:W-:Y:S02]  /*1a7e0*/  ISETP.GT.AND P2, PT, R0, 0x30, PT ;  /* 0x000000300000780c */ /* 0x000fe40003f44270 */
[----:B------:R-:W-:Y:S02]  /*1a7f0*/  FMNMX.FTZ R138, R216, R138, !PT ;  /* 0x0000008ad88a7209 */ /* 0x000fe40007810000 */
[----:B----4-:R-:W-:Y:S01]  /*1a800*/  FSEL R44, R44, -INF , P0 ;  /* 0xff8000002c2c7808 */ /* 0x010fe20000000000 */
[----:B------:R-:W3:Y:S01]  /*1a810*/  MUFU.TANH R18, R34 ;  /* 0x0000002200127308 */ /* 0x000ee20000002400 */
[----:B------:R-:W-:Y:S02]  /*1a820*/  FSEL R23, R23, -INF , P2 ;  /* 0xff80000017177808 */ /* 0x000fe40001000000 */
[----:B------:R-:W-:Y:S02]  /*1a830*/  FMNMX.FTZ R137, R14, R133, !PT ;  /* 0x000000850e897209 */ /* 0x000fe40007810000 */
[----:B------:R-:W-:Y:S02]  /*1a840*/  ISETP.GT.AND P4, PT, R0, 0x31, PT ;  /* 0x000000310000780c */ /* 0x000fe40003f84270 */
[----:B------:R-:W-:Y:S02]  /*1a850*/  FMNMX.FTZ R138, R44, R138, !PT ;  /* 0x0000008a2c8a7209 */ /* 0x000fe40007810000 */
[----:B------:R-:W-:Y:S01]  /*1a860*/  FSEL R22, R22, -INF , P4 ;  /* 0xff80000016167808 */ /* 0x000fe20002000000 */
[----:B------:R3:W-:Y:S01]  /*1a870*/  MUFU.TANH R28, R40 ;  /* 0x00000028001c7308 */ /* 0x0007e20000002400 */
[----:B------:R-:W-:Y:S02]  /*1a880*/  FMNMX.FTZ R138, R23, R138, !PT ;  /* 0x0000008a178a7209 */ /* 0x000fe40007810000 */
[----:B------:R-:W-:Y:S02]  /*1a890*/  FMNMX.FTZ R137, R15, R137, !PT ;  /* 0x000000890f897209 */ /* 0x000fe40007810000 */
[----:B------:R-:W-:Y:S02]  /*1a8a0*/  ISETP.GT.AND P5, PT, R0, 0x38, PT ;  /* 0x000000380000780c */ /* 0x000fe40003fa4270 */
[----:B------:R-:W-:Y:S02]  /*1a8b0*/  FMNMX.FTZ R138, R22, R138, !PT ;  /* 0x0000008a168a7209 */ /* 0x000fe40007810000 */
[----:B------:R-:W-:Y:S01]  /*1a8c0*/  FSEL R21, R21, -INF , P5 ;  /* 0xff80000015157808 */ /* 0x000fe20002800000 */
[----:B------:R-:W4:Y:S01]  /*1a8d0*/  MUFU.TANH R9, R35 ;  /* 0x0000002300097308 */ /* 0x000f220000002400 */
[----:B------:R-:W-:Y:S02]  /*1a8e0*/  FMNMX.FTZ R137, R16, R137, !PT ;  /* 0x0000008910897209 */ /* 0x000fe40007810000 */
[----:B------:R-:W-:Y:S02]  /*1a8f0*/  ISETP.GT.AND P3, PT, R0, 0x39, PT ;  /* 0x000000390000780c */ /* 0x000fe40003f64270 */
[----:B------:R-:W-:Y:S02]  /*1a900*/  FMNMX.FTZ R138, R21, R138, !PT ;  /* 0x0000008a158a7209 */ /* 0x000fe40007810000 */
[----:B-1----:R-:W-:Y:S02]  /*1a910*/  FSEL R20, R20, -INF , P3 ;  /* 0xff80000014147808 */ /* 0x002fe40001800000 */
[----:B------:R-:W-:Y:S01]  /*1a920*/  FMNMX.FTZ R137, R17, R137, !PT ;  /* 0x0000008911897209 */ /* 0x000fe20007810000 */
[----:B------:R4:W1:Y:S01]  /*1a930*/  MUFU.TANH R37, R39 ;  /* 0x0000002700257308 */ /* 0x0008620000002400 */
[C---:B------:R-:W-:Y:S02]  /*1a940*/  ISETP.GT.AND P1, PT, R3.reuse, 0x11, PT ;  /* 0x000000110300780c */ /* 0x040fe40003f24270 */
[----:B------:R-:W-:Y:S02]  /*1a950*/  FMNMX.FTZ R138, R20, R138, !PT ;  /* 0x0000008a148a7209 */ /* 0x000fe40007810000 */
[----:B--2---:R-:W-:Y:S02]  /*1a960*/  FSEL R42, R248, -INF , P1 ;  /* 0xff800000f82a7808 */ /* 0x004fe40000800000 */
[----:B------:R-:W-:Y:S01]  /*1a970*/  ISETP.GT.AND P5, PT, R3, 0x18, PT ;  /* 0x000000180300780c */ /* 0x000fe20003fa4270 */
[----:B------:R-:W2:Y:S01]  /*1a980*/  SHFL.BFLY PT, R0, R138, 0x2, 0x1f ;  /* 0x0c401f008a007f89 */ /* 0x000ea200000e0000 */
[----:B------:R-:W-:Y:S01]  /*1a990*/  FMNMX.FTZ R137, R247, R137, !PT ;  /* 0x00000089f7897209 */ /* 0x000fe20007810000 */
[----:B------:R2:W-:Y:S01]  /*1a9a0*/  MUFU.TANH R135, R31 ;  /* 0x0000001f00877308 */ /* 0x0005e20000002400 */
[C---:B------:R-:W-:Y:S02]  /*1a9b0*/  ISETP.GT.AND P4, PT, R3.reuse, 0x19, PT ;  /* 0x000000190300780c */ /* 0x040fe40003f84270 */
[----:B---3--:R-:W-:Y:S02]  /*1a9c0*/  FSEL R40, R18, -INF , P5 ;  /* 0xff80000012287808 */ /* 0x008fe40002800000 */
[----:B------:R-:W-:Y:S02]  /*1a9d0*/  FMNMX.FTZ R137, R42, R137, !PT ;  /* 0x000000892a897209 */ /* 0x000fe40007810000 */
[C---:B------:R-:W-:Y:S02]  /*1a9e0*/  ISETP.GT.AND P3, PT, R3.reuse, 0x20, PT ;  /* 0x000000200300780c */ /* 0x040fe40003f64270 */
[----:B------:R-:W-:Y:S01]  /*1a9f0*/  FMNMX.FTZ R137, R40, R137, !PT ;  /* 0x0000008928897209 */ /* 0x000fe20007810000 */
[----:B------:R-:W3:Y:S01]  /*1aa00*/  MUFU.TANH R38, R38 ;  /* 0x0000002600267308 */ /* 0x000ee20000002400 */
[C---:B------:R-:W-:Y:S02]  /*1aa10*/  ISETP.GT.AND P5, PT, R3.reuse, 0x29, PT ;  /* 0x000000290300780c */ /* 0x040fe40003fa4270 */
[----:B------:R-:W-:Y:S02]  /*1aa20*/  ISETP.GT.AND P1, PT, R3, 0x21, PT ;  /* 0x000000210300780c */ /* 0x000fe40003f24270 */
[----:B----4-:R-:W-:Y:S01]  /*1aa30*/  FSEL R39, R9, -INF , P4 ;  /* 0xff80000009277808 */ /* 0x010fe20002000000 */
[----:B------:R-:W-:Y:S01]  /*1aa40*/  FMUL.FTZ R9, R61, c[0x0][0x320] ;  /* 0x0000c8003d097a20 */ /* 0x000fe20000410000 */
[----:B------:R-:W-:Y:S02]  /*1aa50*/  ISETP.GT.AND P4, PT, R3, 0x30, PT ;  /* 0x000000300300780c */ /* 0x000fe40003f84270 */
[----:B------:R-:W-:Y:S01]  /*1aa60*/  FMNMX.FTZ R137, R39, R137, !PT ;  /* 0x0000008927897209 */ /* 0x000fe20007810000 */
[----:B------:R-:W4:Y:S01]  /*1aa70*/  MUFU.TANH R35, R51 ;  /* 0x0000003300237308 */ /* 0x000f220000002400 */
[C---:B------:R-:W-:Y:S02]  /*1aa80*/  ISETP.GT.AND P0, PT, R2.reuse, 0x10, PT ;  /* 0x000000100200780c */ /* 0x040fe40003f04270 */
[----:B-1----:R-:W-:Y:S01]  /*1aa90*/  FSEL R37, R37, -INF , P1 ;  /* 0xff80000025257808 */ /* 0x002fe20000800000 */
[----:B--2---:R-:W-:Y:S01]  /*1aaa0*/  FMUL.FTZ R31, R67, c[0x0][0x320] ;  /* 0x0000c800431f7a20 */ /* 0x004fe20000410000 */
[----:B------:R-:W-:Y:S02]  /*1aab0*/  ISETP.GT.AND P2, PT, R2, 0x11, PT ;  /* 0x000000110200780c */ /* 0x000fe40003f44270 */
[----:B------:R-:W-:Y:S02]  /*1aac0*/  FMNMX.FTZ R138, R138, R0, !PT ;  /* 0x000000008a8a7209 */ /* 0x000fe40007810000 */
[C---:B------:R-:W-:Y:S01]  /*1aad0*/  ISETP.GT.AND P1, PT, R3.reuse, 0x39, PT ;  /* 0x000000390300780c */ /* 0x040fe20003f24270 */
[----:B------:R-:W1:Y:S01]  /*1aae0*/  MUFU.TANH R34, R54 ;  /* 0x0000003600227308 */ /* 0x000e620000002400 */
[----:B------:R-:W-:Y:S01]  /*1aaf0*/  FMNMX.FTZ R0, R134, R139, !PT ;  /* 0x0000008b86007209 */ /* 0x000fe20007810000 */
[----:B------:R-:W2:Y:S01]  /*1ab00*/  SHFL.BFLY PT, R4, R138, 0x1, 0x1f ;  /* 0x0c201f008a047f89 */ /* 0x000ea200000e0000 */
[----:B---3--:R-:W-:Y:S02]  /*1ab10*/  FSEL R38, R38, -INF , P3 ;  /* 0xff80000026267808 */ /* 0x008fe40001800000 */
[----:B------:R-:W-:Y:S02]  /*1ab20*/  ISETP.GT.AND P3, PT, R3, 0x31, PT ;  /* 0x000000310300780c */ /* 0x000fe40003f64270 */
[----:B------:R-:W-:Y:S03]  /*1ab30*/  FMNMX.FTZ R137, R38, R137, !PT ;  /* 0x0000008926897209 */ /* 0x000fe60007810000 */
[----:B------:R-:W-:Y:S01]  /*1ab40*/  MUFU.TANH R250, R43 ;  /* 0x0000002b00fa7308 */ /* 0x000fe20000002400 */
[----:B------:R-:W-:Y:S02]  /*1ab50*/  FMNMX.FTZ R0, R141, R0, !PT ;  /* 0x000000008d007209 */ /* 0x000fe40007810000 */
[----:B------:R-:W-:Y:S02]  /*1ab60*/  FMNMX.FTZ R137, R37, R137, !PT ;  /* 0x0000008925897209 */ /* 0x000fe40007810000 */
[----:B----4-:R-:W-:Y:S02]  /*1ab70*/  FSEL R35, R35, -INF , P5 ;  /* 0xff80000023237808 */ /* 0x010fe40002800000 */
[----:B------:R-:W-:Y:S02]  /*1ab80*/  ISETP.GT.AND P5, PT, R8, 0x29, PT ;  /* 0x000000290800780c */ /* 0x000fe40003fa4270 */
[----:B------:R-:W-:Y:S01]  /*1ab90*/  FMNMX.FTZ R0, R142, R0, !PT ;  /* 0x000000008e007209 */ /* 0x000fe20007810000 */
[----:B------:R-:W3:Y:S01]  /*1aba0*/  MUFU.TANH R24, R24 ;  /* 0x0000001800187308 */ /* 0x000ee20000002400 */
[----:B------:R-:W-:Y:S02]  /*1abb0*/  FSEL R248, R47, -INF , P5 ;  /* 0xff8000002ff87808 */ /* 0x000fe40002800000 */
[----:B------:R-:W-:Y:S02]  /*1abc0*/  LOP3.LUT P5, RZ, R131, 0x1, RZ, 0xc0, !PT ;  /* 0x0000000183ff7812 */ /* 0x000fe400078ac0ff */
[----:B-1----:R-:W-:Y:S02]  /*1abd0*/  FSEL R34, R34, -INF , P4 ;  /* 0xff80000022227808 */ /* 0x002fe40002000000 */
[----:B------:R-:W-:Y:S02]  /*1abe0*/  ISETP.GT.AND P4, PT, R2, 0x18, PT ;  /* 0x000000180200780c */ /* 0x000fe40003f84270 */
[----:B--2---:R-:W-:Y:S01]  /*1abf0*/  FMNMX.FTZ R138, R138, R4, !PT ;  /* 0x000000048a8a7209 */ /* 0x004fe20007810000 */
[----:B------:R1:W-:Y:S01]  /*1ac00*/  MUFU.TANH R252, R30 ;  /* 0x0000001e00fc7308 */ /* 0x0003e20000002400 */
[----:B------:R-:W-:Y:S03]  /*1ac10*/  FMNMX.FTZ R0, R143, R0, !PT ;  /* 0x000000008f007209 */ /* 0x000fe60007810000 */
[----:B------:R-:W-:Y:S06]  /*1ac20*/  FMUL.FTZ R6, R138, c[0x0][0x2d0] ;  /* 0x0000b4008a067a20 */ /* 0x000fec0000410000 */
[----:B------:R-:W2:Y:S01]  /*1ac30*/  MUFU.TANH R36, R50 ;  /* 0x0000003200247308 */ /* 0x000ea20000002400 */
[----:B---3--:R-:W-:Y:S02]  /*1ac40*/  FSEL R43, R24, -INF , P0 ;  /* 0xff800000182b7808 */ /* 0x008fe40000000000 */
[----:B------:R-:W-:Y:S02]  /*1ac50*/  ISETP.GT.AND P0, PT, R3, 0x28, PT ;  /* 0x000000280300780c */ /* 0x000fe40003f04270 */
[----:B------:R-:W-:Y:S05]  /*1ac60*/  FMNMX.FTZ R0, R43, R0, !PT ;  /* 0x000000002b007209 */ /* 0x000fea0007810000 */
[----:B------:R-:W-:Y:S01]  /*1ac70*/  MUFU.TANH R224, R27 ;  /* 0x0000001b00e07308 */ /* 0x000fe20000002400 */
[----:B-1----:R-:W-:Y:S02]  /*1ac80*/  FSEL R30, R249, -INF , P4 ;  /* 0xff800000f91e7808 */ /* 0x002fe40002000000 */
[----:B------:R-:W-:Y:S02]  /*1ac90*/  FSEL R249, R46, -INF , P6 ;  /* 0xff8000002ef97808 */ /* 0x000fe40003000000 */
[----:B------:R-:W-:Y:S05]  /*1aca0*/  LOP3.LUT P6, RZ, R131, 0x2, RZ, 0xc0, !PT ;  /* 0x0000000283ff7812 */ /* 0x000fea00078cc0ff */
[----:B------:R-:W1:Y:S01]  /*1acb0*/  MUFU.TANH R33, R55 ;  /* 0x0000003700217308 */ /* 0x000e620000002400 */
[----:B------:R-:W3:Y:S01]  /*1acc0*/  LDL.LU R131, [R1+0x8c] ;  /* 0x00008c0001837983 */ /* 0x000ee20000300800 */
[----:B------:R-:W-:Y:S02]  /*1acd0*/  ISETP.GT.AND P4, PT, R2, 0x29, PT ;  /* 0x000000290200780c */ /* 0x000fe40003f84270 */
[----:B--2---:R-:W-:Y:S01]  /*1ace0*/  FSEL R36, R36, -INF , P0 ;  /* 0xff80000024247808 */ /* 0x004fe20000000000 */
[----:B------:R-:W2:Y:S01]  /*1acf0*/  LDL.64 R50, [R1+0x48] ;  /* 0x0000480001327983 */ /* 0x000ea20000100a00 */
[----:B------:R-:W-:Y:S02]  /*1ad00*/  ISETP.GT.AND P0, PT, R8, 0x10, PT ;  /* 0x000000100800780c */ /* 0x000fe40003f04270 */
[----:B------:R-:W-:Y:S02]  /*1ad10*/  FMNMX.FTZ R137, R36, R137, !PT ;  /* 0x0000008924897209 */ /* 0x000fe40007810000 */
[----:B------:R-:W4:Y:S01]  /*1ad20*/  MUFU.TANH R19, R25 ;  /* 0x0000001900137308 */ /* 0x000f220000002400 */
[----:B------:R-:W3:Y:S01]  /*1ad30*/  LDL.64 R46, [R1+0x40] ;  /* 0x00004000012e7983 */ /* 0x000ee20000100a00 */
[----:B------:R-:W-:Y:S02]  /*1ad40*/  FMNMX.FTZ R137, R35, R137, !PT ;  /* 0x0000008923897209 */ /* 0x000fe40007810000 */
[----:B------:R-:W-:Y:S02]  /*1ad50*/  FSEL R64, R231, -INF , P0 ;  /* 0xff800000e7407808 */ /* 0x000fe40000000000 */
[----:B------:R-:W-:Y:S01]  /*1ad60*/  FMNMX.FTZ R137, R34, R137, !PT ;  /* 0x0000008922897209 */ /* 0x000fe20007810000 */
[----:B------:R-:W3:Y:S01]  /*1ad70*/  LDL R7, [R1+0x28] ;  /* 0x0000280001077983 */ /* 0x000ee20000100800 */
[----:B------:R-:W-:Y:S02]  /*1ad80*/  ISETP.GT.AND P0, PT, R2, 0x28, PT ;  /* 0x000000280200780c */ /* 0x000fe40003f04270 */
[----:B------:R4:W-:Y:S02]  /*1ad90*/  MUFU.TANH R27, R41 ;  /* 0x00000029001b7308 */ /* 0x0009e40000002400 */
[----:B------:R-:W-:Y:S02]  /*1ada0*/  FSEL R26, R26, -INF , P0 ;  /* 0xff8000001a1a7808 */ /* 0x000fe40000000000 */
[----:B-1----:R-:W-:Y:S02]  /*1adb0*/  FSEL R33, R33, -INF , P3 ;  /* 0xff80000021217808 */ /* 0x002fe40001800000 */
[C---:B------:R-:W-:Y:S02]  /*1adc0*/  ISETP.GT.AND P3, PT, R2.reuse, 0x19, PT ;  /* 0x000000190200780c */ /* 0x040fe40003f64270 */
[----:B------:R-:W-:Y:S02]  /*1add0*/  FMNMX.FTZ R137, R33, R137, !PT ;  /* 0x0000008921897209 */ /* 0x000fe40007810000 */
[----:B------:R-:W1:Y:S01]  /*1ade0*/  MUFU.TANH R32, R32 ;  /* 0x0000002000207308 */ /* 0x000e620000002400 */
[----:B------:R-:W-:Y:S09]  /*1adf0*/  ISETP.GT.AND P0, PT, R2, 0x39, PT ;  /* 0x000000390200780c */ /* 0x000ff20003f04270 */
[----:B------:R-:W1:Y:S01]  /*1ae00*/  MUFU.TANH R31, R31 ;  /* 0x0000001f001f7308 */ /* 0x000e620000002400 */
[----:B----4-:R-:W-:Y:S02]  /*1ae10*/  FSEL R41, R19, -INF , P2 ;  /* 0xff80000013297808 */ /* 0x010fe40001000000 */
[----:B------:R-:W-:Y:S02]  /*1ae20*/  ISETP.GT.AND P2, PT, R3, 0x38, PT ;  /* 0x000000380300780c */ /* 0x000fe40003f44270 */
[----:B------:R-:W-:Y:S05]  /*1ae30*/  FMNMX.FTZ R0, R41, R0, !PT ;  /* 0x0000000029007209 */ /* 0x000fea0007810000 */
[----:B------:R-:W4:Y:S01]  /*1ae40*/  MUFU.TANH R29, R29 ;  /* 0x0000001d001d7308 */ /* 0x000f220000002400 */
[----:B------:R-:W-:Y:S02]  /*1ae50*/  FMNMX.FTZ R0, R30, R0, !PT ;  /* 0x000000001e007209 */ /* 0x000fe40007810000 */
[----:B-1----:R-:W-:Y:S02]  /*1ae60*/  FSEL R32, R32, -INF , P2 ;  /* 0xff80000020207808 */ /* 0x002fe40001000000 */
[----:B------:R-:W-:Y:S02]  /*1ae70*/  ISETP.GT.AND P2, PT, R2, 0x20, PT ;  /* 0x000000200200780c */ /* 0x000fe40003f44270 */
[----:B------:R-:W-:Y:S03]  /*1ae80*/  FMNMX.FTZ R137, R32, R137, !PT ;  /* 0x0000008920897209 */ /* 0x000fe60007810000 */
[----:B------:R-:W1:Y:S01]  /*1ae90*/  MUFU.TANH R24, R56 ;  /* 0x0000003800187308 */ /* 0x000e620000002400 */
[----:B------:R-:W-:Y:S02]  /*1aea0*/  FSEL R28, R28, -INF , P2 ;  /* 0xff8000001c1c7808 */ /* 0x000fe40001000000 */
[C---:B------:R-:W-:Y:S02]  /*1aeb0*/  ISETP.GT.AND P2, PT, R2.reuse, 0x31, PT ;  /* 0x000000310200780c */ /* 0x040fe40003f44270 */
[----:B------:R-:W-:Y:S02]  /*1aec0*/  FSEL R31, R31, -INF , P1 ;  /* 0xff8000001f1f7808 */ /* 0x000fe40000800000 */
[C---:B------:R-:W-:Y:S02]  /*1aed0*/  ISETP.GT.AND P1, PT, R2.reuse, 0x21, PT ;  /* 0x000000210200780c */ /* 0x040fe40003f24270 */
[----:B------:R-:W-:Y:S01]  /*1aee0*/  FMNMX.FTZ R137, R31, R137, !PT ;  /* 0x000000891f897209 */ /* 0x000fe20007810000 */
[----:B------:R-:W1:Y:S01]  /*1aef0*/  MUFU.TANH R25, R45 ;  /* 0x0000002d00197308 */ /* 0x000e620000002400 */
[----:B------:R-:W-:Y:S02]  /*1af00*/  FSEL R27, R27, -INF , P1 ;  /* 0xff8000001b1b7808 */ /* 0x000fe40000800000 */
[C---:B------:R-:W-:Y:S01]  /*1af10*/  ISETP.GT.AND P1, PT, R2.reuse, 0x38, PT ;  /* 0x000000380200780c */ /* 0x040fe20003f24270 */
[----:B------:R-:W1:Y:S01]  /*1af20*/  SHFL.BFLY PT, R3, R137, 0x2, 0x1f ;  /* 0x0c401f0089037f89 */ /* 0x000e6200000e0000 */
[----:B----4-:R-:W-:Y:S02]  /*1af30*/  FSEL R29, R29, -INF , P3 ;  /* 0xff8000001d1d7808 */ /* 0x010fe40001800000 */
[----:B------:R-:W-:Y:S02]  /*1af40*/  ISETP.GT.AND P3, PT, R2, 0x30, PT ;  /* 0x000000300200780c */ /* 0x000fe40003f64270 */
[----:B------:R-:W-:Y:S01]  /*1af50*/  FMNMX.FTZ R0, R29, R0, !PT ;  /* 0x000000001d007209 */ /* 0x000fe20007810000 */
[----:B------:R-:W4:Y:S01]  /*1af60*/  MUFU.TANH R19, R57 ;  /* 0x0000003900137308 */ /* 0x000f220000002400 */
[----:B------:R-:W-:Y:S02]  /*1af70*/  FMNMX.FTZ R2, R208, R140, !PT ;  /* 0x0000008cd0027209 */ /* 0x000fe40007810000 */
[----:B------:R-:W-:Y:S02]  /*1af80*/  FMNMX.FTZ R0, R28, R0, !PT ;  /* 0x000000001c007209 */ /* 0x000fe40007810000 */
[----:B-1----:R-:W-:Y:S02]  /*1af90*/  FSEL R24, R24, -INF , P3 ;  /* 0xff80000018187808 */ /* 0x002fe40001800000 */
[----:B------:R-:W-:Y:S02]  /*1afa0*/  ISETP.GT.AND P3, PT, R8, 0x18, PT ;  /* 0x000000180800780c */ /* 0x000fe40003f64270 */
[----:B------:R-:W-:Y:S01]  /*1afb0*/  FMNMX.FTZ R0, R27, R0, !PT ;  /* 0x000000001b007209 */ /* 0x000fe20007810000 */
[----:B------:R-:W1:Y:S01]  /*1afc0*/  MUFU.TANH R18, R60 ;  /* 0x0000003c00127308 */ /* 0x000e620000002400 */
[----:B------:R-:W-:Y:S02]  /*1afd0*/  FSEL R252, R252, -INF , P3 ;  /* 0xff800000fcfc7808 */ /* 0x000fe40001800000 */
[----:B------:R-:W-:Y:S02]  /*1afe0*/  FSETP.NEU.FTZ.AND P3, PT, R138, -INF , PT ;  /* 0xff8000008a00780b */ /* 0x000fe40003f7d000 */
[----:B------:R-:W-:Y:S02]  /*1aff0*/  FSEL R25, R25, -INF , P4 ;  /* 0xff80000019197808 */ /* 0x000fe40002000000 */
[----:B------:R-:W-:Y:S02]  /*1b000*/  FSEL R6, R6, RZ, P3 ;  /* 0x000000ff06067208 */ /* 0x000fe40001800000 */
[----:B------:R-:W-:Y:S01]  /*1b010*/  FMNMX.FTZ R137, R137, R3, !PT ;  /* 0x0000000389897209 */ /* 0x000fe20007810000 */
[----:B------:R-:W1:Y:S01]  /*1b020*/  MUFU.TANH R9, R9 ;  /* 0x0000000900097308 */ /* 0x000e620000002400 */
[----:B------:R-:W-:Y:S01]  /*1b030*/  FMNMX.FTZ R0, R26, R0, !PT ;  /* 0x000000001a007209 */ /* 0x000fe20007810000 */
[--C-:B------:R-:W-:Y:S01]  /*1b040*/  FFMA.FTZ R3, R10, c[0x0][0x2d0], -R6.reuse ;  /* 0x0000b4000a037a23 */ /* 0x100fe20000010806 */
[----:B------:R-:W-:Y:S01]  /*1b050*/  ISETP.GT.AND P4, PT, R8, 0x11, PT ;  /* 0x000000110800780c */ /* 0x000fe20003f84270 */
[----:B------:R-:W3:Y:S01]  /*1b060*/  LDL R10, [R1+0x34] ;  /* 0x00003400010a7983 */ /* 0x000ee20000100800 */
[----:B------:R-:W-:Y:S01]  /*1b070*/  FMNMX.FTZ R0, R25, R0, !PT ;  /* 0x0000000019007209 */ /* 0x000fe20007810000 */
[--C-:B------:R-:W-:Y:S01]  /*1b080*/  FFMA.FTZ R237, R21, c[0x0][0x2d0], -R6.reuse ;  /* 0x0000b40015ed7a23 */ /* 0x100fe20000010806 */
[----:B----4-:R-:W-:Y:S01]  /*1b090*/  FSEL R19, R19, -INF , P2 ;  /* 0xff80000013137808 */ /* 0x010fe20001000000 */
[----:B------:R-:W4:Y:S01]  /*1b0a0*/  SHFL.BFLY PT, R4, R137, 0x1, 0x1f ;  /* 0x0c201f0089047f89 */ /* 0x000f2200000e0000 */
[----:B------:R-:W-:Y:S01]  /*1b0b0*/  FMNMX.FTZ R0, R24, R0, !PT ;  /* 0x0000000018007209 */ /* 0x000fe20007810000 */
[----:B------:R4:W-:Y:S01]  /*1b0c0*/  MUFU.EX2 R66, R3 ;  /* 0x0000000300427308 */ /* 0x0009e20000000800 */
[----:B------:R-:W-:Y:S01]  /*1b0d0*/  ISETP.GT.AND P2, PT, R8, 0x19, PT ;  /* 0x000000190800780c */ /* 0x000fe20003f44270 */
[--C-:B------:R-:W-:Y:S01]  /*1b0e0*/  FFMA.FTZ R238, R20, c[0x0][0x2d0], -R6.reuse ;  /* 0x0000b40014ee7a23 */ /* 0x100fe20000010806 */
[----:B------:R-:W-:Y:S01]  /*1b0f0*/  FMNMX.FTZ R0, R19, R0, !PT ;  /* 0x0000000013007209 */ /* 0x000fe20007810000 */
[--C-:B------:R-:W-:Y:S01]  /*1b100*/  FFMA.FTZ R45, R211, c[0x0][0x2d0], -R6.reuse ;  /* 0x0000b400d32d7a23 */ /* 0x100fe20000010806 */
[----:B-1----:R-:W-:Y:S01]  /*1b110*/  FSEL R18, R18, -INF , P1 ;  /* 0xff80000012127808 */ /* 0x002fe20000800000 */
[--C-:B------:R-:W-:Y:S01]  /*1b120*/  FFMA.FTZ R245, R245, c[0x0][0x2d0], -R6.reuse ;  /* 0x0000b400f5f57a23 */ /* 0x100fe20000010806 */
[----:B------:R-:W-:Y:S01]  /*1b130*/  ISETP.GT.AND P1, PT, R8, 0x20, PT ;  /* 0x000000200800780c */ /* 0x000fe20003f24270 */
[--C-:B------:R-:W-:Y:S01]  /*1b140*/  FFMA.FTZ R49, R219, c[0x0][0x2d0], -R6.reuse ;  /* 0x0000b400db317a23 */ /* 0x100fe20000010806 */
[----:B------:R-:W-:Y:S01]  /*1b150*/  FMNMX.FTZ R0, R18, R0, !PT ;  /* 0x0000000012007209 */ /* 0x000fe20007810000 */
[----:B------:R-:W1:Y:S01]  /*1b160*/  MUFU.TANH R5, R5 ;  /* 0x0000000500057308 */ /* 0x000e620000002400 */
[----:B------:R-:W-:Y:S01]  /*1b170*/  FMNMX.FTZ R2, R209, R2, !PT ;  /* 0x00000002d1027209 */ /* 0x000fe20007810000 */
[--C-:B------:R-:W-:Y:S01]  /*1b180*/  FFMA.FTZ R65, R246, c[0x0][0x2d0], -R6.reuse ;  /* 0x0000b400f6417a23 */ /* 0x100fe20000010806 */
[----:B------:R-:W-:Y:S01]  /*1b190*/  FSEL R67, R135, -INF , P2 ;  /* 0xff80000087437808 */ /* 0x000fe20001000000 */
[--C-:B------:R-:W-:Y:S01]  /*1b1a0*/  FFMA.FTZ R44, R44, c[0x0][0x2d0], -R6.reuse ;  /* 0x0000b4002c2c7a23 */ /* 0x100fe20000010806 */
[----:B------:R-:W-:Y:S02]  /*1b1b0*/  FSEL R9, R9, -INF , P0 ;  /* 0xff80000009097808 */ /* 0x000fe40000000000 */
[C---:B------:R-:W-:Y:S02]  /*1b1c0*/  ISETP.GT.AND P0, PT, R8.reuse, 0x21, PT ;  /* 0x000000210800780c */ /* 0x040fe40003f04270 */
[----:B------:R-:W-:Y:S01]  /*1b1d0*/  FMNMX.FTZ R0, R9, R0, !PT ;  /* 0x0000000009007209 */ /* 0x000fe20007810000 */
[----:B------:R-:W1:Y:S01]  /*1b1e0*/  MUFU.TANH R58, R58 ;  /* 0x0000003a003a7308 */ /* 0x000e620000002400 */
[----:B------:R-:W-:Y:S02]  /*1b1f0*/  ISETP.GT.AND P2, PT, R8, 0x38, PT ;  /* 0x000000380800780c */ /* 0x000fe40003f44270 */
[----:B----4-:R-:W-:Y:S01]  /*1b200*/  FMNMX.FTZ R137, R137, R4, !PT ;  /* 0x0000000489897209 */ /* 0x010fe20007810000 */
[----:B------:R-:W-:Y:S01]  /*1b210*/  FFMA.FTZ R3, R11, c[0x0][0x2d0], -R6 ;  /* 0x0000b4000b037a23 */ /* 0x000fe20000010806 */
[----:B------:R-:W4:Y:S01]  /*1b220*/  SHFL.BFLY PT, R136, R0, 0x2, 0x1f ;  /* 0x0c401f0000887f89 */ /* 0x000f2200000e0000 */
[----:B------:R-:W-:Y:S02]  /*1b230*/  FSEL R220, R224, -INF , P4 ;  /* 0xff800000e0dc7808 */ /* 0x000fe40002000000 */
[----:B------:R-:W-:Y:S02]  /*1b240*/  ISETP.GT.AND P4, PT, R8, 0x30, PT ;  /* 0x000000300800780c */ /* 0x000fe40003f84270 */
[----:B------:R4:W-:Y:S01]  /*1b250*/  MUFU.EX2 R62, R3 ;  /* 0x00000003003e7308 */ /* 0x0009e20000000800 */
[----:B------:R-:W-:Y:S02]  /*1b260*/  FSEL R251, R251, -INF , P1 ;  /* 0xff800000fbfb7808 */ /* 0x000fe40000800000 */
[----:B------:R-:W-:Y:S02]  /*1b270*/  FSEL R250, R250, -INF , P0 ;  /* 0xff800000fafa7808 */ /* 0x000fe40000000000 */
[C---:B------:R-:W-:Y:S02]  /*1b280*/  ISETP.GT.AND P0, PT, R8.reuse, 0x31, PT ;  /* 0x000000310800780c */ /* 0x040fe40003f04270 */
[----:B------:R-:W-:Y:S01]  /*1b290*/  ISETP.GT.AND P1, PT, R8, 0x39, PT ;  /* 0x000000390800780c */ /* 0x000fe20003f24270 */
[----:B------:R-:W-:Y:S01]  /*1b2a0*/  FMUL.FTZ R8, R137, c[0x0][0x2d0] ;  /* 0x0000b40089087a20 */ /* 0x000fe20000410000 */
[----:B------:R-:W-:Y:S01]  /*1b2b0*/  FMNMX.FTZ R2, R48, R2, !PT ;  /* 0x0000000230027209 */ /* 0x000fe20007810000 */
[----:B------:R-:W4:Y:S01]  /*1b2c0*/  MUFU.TANH R135, R63 ;  /* 0x0000003f00877308 */ /* 0x000f220000002400 */
[----:B-1----:R-:W-:Y:S02]  /*1b2d0*/  FSEL R221, R5, -INF , P2 ;  /* 0xff80000005dd7808 */ /* 0x002fe40001000000 */
[----:B------:R-:W-:Y:S02]  /*1b2e0*/  FSETP.NEU.FTZ.AND P2, PT, R137, -INF , PT ;  /* 0xff8000008900780b */ /* 0x000fe40003f5d000 */
[----:B------:R-:W-:Y:S02]  /*1b2f0*/  FMNMX.FTZ R2, R210, R2, !PT ;  /* 0x00000002d2027209 */ /* 0x000fe40007810000 */
[----:B------:R-:W-:Y:S02]  /*1b300*/  FSEL R8, R8, RZ, P2 ;  /* 0x000000ff08087208 */ /* 0x000fe40001000000 */
[----:B------:R-:W-:Y:S01]  /*1b310*/  FMNMX.FTZ R2, R64, R2, !PT ;  /* 0x0000000240027209 */ /* 0x000fe20007810000 */
[----:B------:R-:W1:Y:S01]  /*1b320*/  MUFU.TANH R59, R59 ;  /* 0x0000003b003b7308 */ /* 0x000e620000002400 */
[----:B----4-:R-:W-:Y:S01]  /*1b330*/  FMNMX.FTZ R136, R0, R136, !PT ;  /* 0x0000008800887209 */ /* 0x010fe20007810000 */
[--C-:B------:R-:W-:Y:S01]  /*1b340*/  FFMA.FTZ R4, R15, c[0x0][0x2d0], -R8.reuse ;  /* 0x0000b4000f047a23 */ /* 0x100fe20000010808 */
[----:B------:R-:W-:Y:S01]  /*1b350*/  FMNMX.FTZ R2, R220, R2, !PT ;  /* 0x00000002dc027209 */ /* 0x000fe20007810000 */
[----:B------:R-:W-:Y:S01]  /*1b360*/  FFMA.FTZ R3, R14, c[0x0][0x2d0], -R8 ;  /* 0x0000b4000e037a23 */ /* 0x000fe20000010808 */
[----:B------:R-:W-:Y:S01]  /*1b370*/  FSEL R222, R58, -INF , P4 ;  /* 0xff8000003ade7808 */ /* 0x000fe20002000000 */
[----:B------:R-:W-:Y:S01]  /*1b380*/  FFMA.FTZ R0, R12, c[0x0][0x2d0], -R6 ;  /* 0x0000b4000c007a23 */ /* 0x000fe20000010806 */
[----:B------:R-:W-:Y:S01]  /*1b390*/  FMNMX.FTZ R2, R252, R2, !PT ;  /* 0x00000002fc027209 */ /* 0x000fe20007810000 */
[----:B------:R-:W4:Y:S01]  /*1b3a0*/  SHFL.BFLY PT, R5, R136, 0x1, 0x1f ;  /* 0x0c201f0088057f89 */ /* 0x000f2200000e0000 */
[----:B------:R-:W-:Y:S01]  /*1b3b0*/  PLOP3.LUT P4, PT, PT, PT, UP1, 0x80, 0x0 ;  /* 0x000000000000781c */ /* 0x000fe20003f8f018 */
[----:B------:R-:W-:Y:S01]  /*1b3c0*/  MUFU.EX2 R215, R3 ;  /* 0x0000000300d77308 */ /* 0x000fe20000000800 */
[----:B------:R-:W-:Y:S01]  /*1b3d0*/  FMNMX.FTZ R2, R67, R2, !PT ;  /* 0x0000000243027209 */ /* 0x000fe20007810000 */
[--C-:B------:R-:W-:Y:S01]  /*1b3e0*/  FFMA.FTZ R38, R38, c[0x0][0x2d0], -R8.reuse ;  /* 0x0000b40026267a23 */ /* 0x100fe20000010808 */
[----:B------:R-:W-:Y:S01]  /*1b3f0*/  FSEL R135, R135, -INF , P1 ;  /* 0xff80000087877808 */ /* 0x000fe20000800000 */
[--C-:B------:R-:W-:Y:S01]  /*1b400*/  FFMA.FTZ R36, R36, c[0x0][0x2d0], -R8.reuse ;  /* 0x0000b40024247a23 */ /* 0x100fe20000010808 */
[----:B------:R-:W-:Y:S01]  /*1b410*/  FMNMX.FTZ R2, R251, R2, !PT ;  /* 0x00000002fb027209 */ /* 0x000fe20007810000 */
[--C-:B------:R-:W-:Y:S02]  /*1b420*/  FFMA.FTZ R53, R34, c[0x0][0x2d0], -R8.reuse ;  /* 0x0000b40022357a23 */ /* 0x100fe40000010808 */
[--C-:B------:R-:W-:Y:S02]  /*1b430*/  FFMA.FTZ R239, R32, c[0x0][0x2d0], -R8.reuse ;  /* 0x0000b40020ef7a23 */ /* 0x100fe40000010808 */
[----:B------:R4:W-:Y:S01]  /*1b440*/  MUFU.EX2 R55, R0 ;  /* 0x0000000000377308 */ /* 0x0009e20000000800 */
[----:B------:R-:W-:Y:S01]  /*1b450*/  FMNMX.FTZ R2, R250, R2, !PT ;  /* 0x00000002fa027209 */ /* 0x000fe20007810000 */
[--C-:B------:R-:W-:Y:S01]  /*1b460*/  FFMA.FTZ R233, R31, c[0x0][0x2d0], -R8.reuse ;  /* 0x0000b4001fe97a23 */ /* 0x100fe20000010808 */
[----:B-1----:R-:W-:Y:S01]  /*1b470*/  FSEL R223, R59, -INF , P0 ;  /* 0xff8000003bdf7808 */ /* 0x002fe20000000000 */
[--C-:B------:R-:W-:Y:S01]  /*1b480*/  FFMA.FTZ R247, R247, c[0x0][0x2d0], -R8.reuse ;  /* 0x0000b400f7f77a23 */ /* 0x100fe20000010808 */
[----:B------:R-:W-:Y:S01]  /*1b490*/  FMNMX.FTZ R2, R249, R2, !PT ;  /* 0x00000002f9027209 */ /* 0x000fe20007810000 */
[--C-:B------:R-:W-:Y:S02]  /*1b4a0*/  FFMA.FTZ R35, R35, c[0x0][0x2d0], -R8.reuse ;  /* 0x0000b40023237a23 */ /* 0x100fe40000010808 */
[----:B------:R-:W-:Y:S01]  /*1b4b0*/  FFMA.FTZ R57, R33, c[0x0][0x2d0], -R8 ;  /* 0x0000b40021397a23 */ /* 0x000fe20000010808 */
[----:B------:R-:W-:Y:S02]  /*1b4c0*/  FMNMX.FTZ R2, R248, R2, !PT ;  /* 0x00000002f8027209 */ /* 0x000fe40007810000 */
[----:B----4-:R-:W-:Y:S02]  /*1b4d0*/  FMNMX.FTZ R136, R136, R5, !PT ;  /* 0x0000000588887209 */ /* 0x010fe40007810000 */
[----:B------:R-:W-:Y:S04]  /*1b4e0*/  FMNMX.FTZ R2, R222, R2, !PT ;  /* 0x00000002de027209 */ /* 0x000fe80007810000 */
[----:B------:R-:W-:Y:S01]  /*1b4f0*/  FMNMX.FTZ R0, R223, R2, !PT ;  /* 0x00000002df007209 */ /* 0x000fe20007810000 */
[----:B------:R-:W-:Y:S03]  /*1b500*/  FFMA.FTZ R2, R13, c[0x0][0x2d0], -R6 ;  /* 0x0000b4000d027a23 */ /* 0x000fe60000010806 */
[----:B------:R-:W-:Y:S01]  /*1b510*/  FMNMX.FTZ R0, R221, R0, !PT ;  /* 0x00000000dd007209 */ /* 0x000fe20007810000 */
[----:B------:R1:W-:Y:S03]  /*1b520*/  MUFU.EX2 R60, R2 ;  /* 0x00000002003c7308 */ /* 0x0003e60000000800 */
[----:B------:R-:W-:Y:S05]  /*1b530*/  FMNMX.FTZ R0, R135, R0, !PT ;  /* 0x0000000087007209 */ /* 0x000fea0007810000 */
[----:B-1----:R-:W1:Y:S02]  /*1b540*/  SHFL.BFLY PT, R2, R0, 0x2, 0x1f ;  /* 0x0c401f0000027f89 */ /* 0x002e6400000e0000 */
[----:B-1----:R-:W-:Y:S01]  /*1b550*/  FMNMX.FTZ R0, R0, R2, !PT ;  /* 0x0000000200007209 */ /* 0x002fe20007810000 */
[----:B------:R-:W-:Y:S04]  /*1b560*/  FFMA.FTZ R2, R17, c[0x0][0x2d0], -R8 ;  /* 0x0000b40011027a23 */ /* 0x000fe80000010808 */
[----:B------:R1:W-:Y:S02]  /*1b570*/  MUFU.EX2 R242, R2 ;  /* 0x0000000200f27308 */ /* 0x0003e40000000800 */
[----:B-1----:R-:W1:Y:S08]  /*1b580*/  SHFL.BFLY PT, R2, R0, 0x1, 0x1f ;  /* 0x0c201f0000027f89 */ /* 0x002e7000000e0000 */
[----:B--2---:R2:W-:Y:S01]  /*1b590*/  MUFU.EX2 R51, R4 ;  /* 0x0000000400337308 */ /* 0x0045e20000000800 */
[----:B------:R-:W-:Y:S01]  /*1b5a0*/  @P4 IADD3 R3, P1, R50, UR18, RZ ;  /* 0x0000001232034c10 */ /* 0x000fe2000ff3e0ff */
[----:B------:R-:W-:Y:S02]  /*1b5b0*/  FFMA.FTZ R50, R218, c[0x0][0x2d0], -R6 ;  /* 0x0000b400da327a23 */ /* 0x000fe40000010806 */
[----:B------:R-:W-:Y:S01]  /*1b5c0*/  FFMA.FTZ R218, R42, c[0x0][0x2d0], -R8 ;  /* 0x0000b4002ada7a23 */ /* 0x000fe20000010808 */
[----:B------:R-:W-:Y:S01]  /*1b5d0*/  @P4 LEA R12, P0, R3, c[0x0][0x1c8], 0x1 ;  /* 0x00007200030c4a11 */ /* 0x000fe200078008ff */
[----:B---3--:R-:W-:Y:S02]  /*1b5e0*/  FFMA.FTZ R46, R216, c[0x0][0x2d0], -R6 ;  /* 0x0000b400d82e7a23 */ /* 0x008fe40000010806 */
[--C-:B------:R-:W-:Y:S01]  /*1b5f0*/  FFMA.FTZ R216, R39, c[0x0][0x2d0], -R8.reuse ;  /* 0x0000b40027d87a23 */ /* 0x100fe20000010808 */
[----:B--2---:R-:W-:Y:S01]  /*1b600*/  @P4 IADD3.X R4, R47, UR15, RZ, P1, !PT ;  /* 0x0000000f2f044c10 */ /* 0x004fe20008ffe4ff */
[----:B------:R-:W-:Y:S01]  /*1b610*/  FFMA.FTZ R47, R37, c[0x0][0x2d0], -R8 ;  /* 0x0000b400252f7a23 */ /* 0x000fe20000010808 */
[----:B------:R-:W-:Y:S02]  /*1b620*/  FSETP.NEU.FTZ.AND P1, PT, R136, -INF , PT ;  /* 0xff8000008800780b */ /* 0x000fe40003f3d000 */
[----:B------:R-:W-:Y:S01]  /*1b630*/  @P4 LEA.HI.X R13, R3, c[0x0][0x1cc], R4, 0x1, P0 ;  /* 0x00007300030d4a11 */ /* 0x000fe200000f0c04 */
[----:B------:R-:W-:Y:S04]  /*1b640*/  FFMA.FTZ R4, R16, c[0x0][0x2d0], -R8 ;  /* 0x0000b40010047a23 */ /* 0x000fe80000010808 */
[----:B------:R2:W3:Y:S01]  /*1b650*/  MUFU.EX2 R56, R4 ;  /* 0x0000000400387308 */ /* 0x0004e20000000800 */
[----:B------:R4:W-:Y:S01]  /*1b660*/  @P4 LDGSTS.E.BYPASS.LTC128B.128 [R244+0x4100], [R12.64], !P5 ;  /* 0x041000000cf44fae */ /* 0x0009e2000e901d5c */
[----:B------:R-:W-:Y:S01]  /*1b670*/  @P4 IADD3 R3, P0, R10, UR18, RZ ;  /* 0x000000120a034c10 */ /* 0x000fe2000ff1e0ff */
[----:B------:R-:W-:Y:S03]  /*1b680*/  @UP1 UIADD3 UR18, UP0, UR10, 0x80, URZ ;  /* 0x000000800a121890 */ /* 0x000fe6000ff1e03f */
[----:B--2---:R-:W-:Y:S01]  /*1b690*/  @P4 IADD3.X R4, R7, UR15, RZ, P0, !PT ;  /* 0x0000000f07044c10 */ /* 0x004fe200087fe4ff */
[----:B------:R-:W-:Y:S01]  /*1b6a0*/  FMUL.FTZ R7, R136, c[0x0][0x2d0] ;  /* 0x0000b40088077a20 */ /* 0x000fe20000410000 */
[----:B------:R-:W-:Y:S01]  /*1b6b0*/  @P4 LEA R14, P0, R3, c[0x0][0x1c8], 0x1 ;  /* 0x00007200030e4a11 */ /* 0x000fe200078008ff */
[----:B------:R-:W-:Y:S03]  /*1b6c0*/  @UP1 UIADD3.X UR15, URZ, UR17, URZ, UP0, !UPT ;  /* 0x000000113f0f1290 */ /* 0x000fe600087fe43f */
[----:B------:R-:W-:Y:S02]  /*1b6d0*/  FSEL R7, R7, RZ, P1 ;  /* 0x000000ff07077208 */ /* 0x000fe40000800000 */
[----:B------:R-:W-:Y:S02]  /*1b6e0*/  @P4 LEA.HI.X R15, R3, c[0x0][0x1cc], R4, 0x1, P0 ;  /* 0x00007300030f4a11 */ /* 0x000fe400000f0c04 */
[----:B------:R-:W-:Y:S01]  /*1b6f0*/  @P4 IADD3 R4, P0, R12, UR19, RZ ;  /* 0x000000130c044c10 */ /* 0x000fe2000ff1e0ff */
[--C-:B------:R-:W-:Y:S01]  /*1b700*/  FFMA.FTZ R3, R134, c[0x0][0x2d0], -R7.reuse ;  /* 0x0000b40086037a23 */ /* 0x100fe20000010807 */
[----:B-1----:R-:W-:Y:S01]  /*1b710*/  FMNMX.FTZ R134, R0, R2, !PT ;  /* 0x0000000200867209 */ /* 0x002fe20007810000 */
[--C-:B------:R-:W-:Y:S01]  /*1b720*/  FFMA.FTZ R0, R143, c[0x0][0x2d0], -R7.reuse ;  /* 0x0000b4008f007a23 */ /* 0x100fe20000010807 */
[----:B------:R-:W-:Y:S01]  /*1b730*/  @P4 IADD3.X R5, R13, UR20, RZ, P0, !PT ;  /* 0x000000140d054c10 */ /* 0x000fe200087fe4ff */
[----:B------:R1:W-:Y:S01]  /*1b740*/  MUFU.EX2 R214, R3 ;  /* 0x0000000300d67308 */ /* 0x0003e20000000800 */
[----:B------:R-:W-:Y:S01]  /*1b750*/  @P4 IADD3 R10, P0, R4, UR19, RZ ;  /* 0x00000013040a4c10 */ /* 0x000fe2000ff1e0ff */
[----:B------:R-:W-:Y:S01]  /*1b760*/  FMUL.FTZ R212, R134, c[0x0][0x2d0] ;  /* 0x0000b40086d47a20 */ /* 0x000fe20000410000 */
[----:B------:R2:W-:Y:S01]  /*1b770*/  @P4 LDGSTS.E.BYPASS.LTC128B.128 [R244+0x6100], [R14.64], !P6 ;  /* 0x061000000ef44fae */ /* 0x0005e2000f101d5c */
[----:B---3--:R-:W-:Y:S01]  /*1b780*/  F2FP.PACK_AB R143, R242, R56 ;  /* 0x00000038f28f723e */ /* 0x008fe200000000ff */
[--C-:B------:R-:W-:Y:S01]  /*1b790*/  FFMA.FTZ R219, R30, c[0x0][0x2d0], -R7.reuse ;  /* 0x0000b4001edb7a23 */ /* 0x100fe20000010807 */
[----:B------:R-:W-:Y:S01]  /*1b7a0*/  @P4 IADD3.X R11, R5, UR20, RZ, P0, !PT ;  /* 0x00000014050b4c10 */ /* 0x000fe200087fe4ff */
[--C-:B------:R-:W-:Y:S01]  /*1b7b0*/  FFMA.FTZ R240, R24, c[0x0][0x2d0], -R7.reuse ;  /* 0x0000b40018f07a23 */ /* 0x100fe20000010807 */
[----:B------:R-:W-:Y:S01]  /*1b7c0*/  @P4 IADD3 R16, P0, R4, UR18, RZ ;  /* 0x0000001204104c10 */ /* 0x000fe2000ff1e0ff */
[--C-:B------:R-:W-:Y:S01]  /*1b7d0*/  FFMA.FTZ R224, R19, c[0x0][0x2d0], -R7.reuse ;  /* 0x0000b40013e07a23 */ /* 0x100fe20000010807 */
[----:B------:R-:W-:Y:S01]  /*1b7e0*/  MUFU.EX2 R243, R0 ;  /* 0x0000000000f37308 */ /* 0x000fe20000000800 */
[----:B------:R3:W-:Y:S01]  /*1b7f0*/  @P4 LDGSTS.E.BYPASS.LTC128B.128 [R244+0x4900], [R4.64], !P5 ;  /* 0x0490000004f44fae */ /* 0x0007e2000e901d5c */
[----:B------:R-:W-:Y:S01]  /*1b800*/  @P4 IADD3.X R17, R5, UR15, RZ, P0, !PT ;  /* 0x0000000f05114c10 */ /* 0x000fe200087fe4ff */
[--C-:B------:R-:W-:Y:S01]  /*1b810*/  FFMA.FTZ R231, R18, c[0x0][0x2d0], -R7.reuse ;  /* 0x0000b40012e77a23 */ /* 0x100fe20000010807 */
[C---:B----4-:R-:W-:Y:S01]  /*1b820*/  @P4 IADD3 R12, P0, R10.reuse, UR19, RZ ;  /* 0x000000130a0c4c10 */ /* 0x050fe2000ff1e0ff */
[--C-:B------:R-:W-:Y:S02]  /*1b830*/  FFMA.FTZ R241, R9, c[0x0][0x2d0], -R7.reuse ;  /* 0x0000b40009f17a23 */ /* 0x100fe40000010807 */
[--C-:B------:R-:W-:Y:S01]  /*1b840*/  FFMA.FTZ R246, R29, c[0x0][0x2d0], -R7.reuse ;  /* 0x0000b4001df67a23 */ /* 0x100fe20000010807 */
[----:B------:R-:W-:Y:S01]  /*1b850*/  @P4 IADD3.X R13, R11, UR20, RZ, P0, !PT ;  /* 0x000000140b0d4c10 */ /* 0x000fe200087fe4ff */
[----:B------:R3:W-:Y:S01]  /*1b860*/  @P4 LDGSTS.E.BYPASS.LTC128B.128 [R244+0x6900], [R4.64+0x80], !P6 ;  /* 0x0690008004f44fae */ /* 0x0007e2000f101d5c */
[----:B------:R-:W-:Y:S01]  /*1b870*/  @P4 IADD3 R2, P0, R10, UR18, RZ ;  /* 0x000000120a024c10 */ /* 0x000fe2000ff1e0ff */
[--C-:B------:R-:W-:Y:S02]  /*1b880*/  FFMA.FTZ R28, R28, c[0x0][0x2d0], -R7.reuse ;  /* 0x0000b4001c1c7a23 */ /* 0x100fe40000010807 */
[--C-:B------:R-:W-:Y:S02]  /*1b890*/  FFMA.FTZ R63, R27, c[0x0][0x2d0], -R7.reuse ;  /* 0x0000b4001b3f7a23 */ /* 0x100fe40000010807 */
[--C-:B-1----:R-:W-:Y:S01]  /*1b8a0*/  FFMA.FTZ R3, R141, c[0x0][0x2d0], -R7.reuse ;  /* 0x0000b4008d037a23 */ /* 0x102fe20000010807 */
[----:B------:R-:W-:Y:S01]  /*1b8b0*/  F2FP.PACK_AB R141, R51, R215 ;  /* 0x000000d7338d723e */ /* 0x000fe200000000ff */
[----:B------:R1:W-:Y:S01]  /*1b8c0*/  @P4 LDGSTS.E.BYPASS.LTC128B.128 [R244+0x5100], [R10.64], !P5 ;  /* 0x051000000af44fae */ /* 0x0003e2000e901d5c */
[--C-:B------:R-:W-:Y:S01]  /*1b8d0*/  FFMA.FTZ R61, R26, c[0x0][0x2d0], -R7.reuse ;  /* 0x0000b4001a3d7a23 */ /* 0x100fe20000010807 */
[----:B------:R4:W1:Y:S01]  /*1b8e0*/  MUFU.EX2 R52, R3 ;  /* 0x0000000300347308 */ /* 0x0008620000000800 */
[--C-:B--2---:R-:W-:Y:S02]  /*1b8f0*/  FFMA.FTZ R15, R22, c[0x0][0x2d0], -R6.reuse ;  /* 0x0000b400160f7a23 */ /* 0x104fe40000010806 */
[--C-:B------:R-:W-:Y:S03]  /*1b900*/  FFMA.FTZ R25, R25, c[0x0][0x2d0], -R7.reuse ;  /* 0x0000b40019197a23 */ /* 0x100fe60000010807 */
[----:B------:R2:W-:Y:S08]  /*1b910*/  @P4 LDGSTS.E.BYPASS.LTC128B.128 [R244+0x7100], [R16.64], !P6 ;  /* 0x0710000010f44fae */ /* 0x0005f0000f101d5c */
[----:B------:R1:W-:Y:S01]  /*1b920*/  @P4 LDGSTS.E.BYPASS.LTC128B.128 [R244+0x5900], [R12.64], !P5 ;  /* 0x059000000cf44fae */ /* 0x0003e2000e901d5c */
[----:B---3--:R-:W-:Y:S01]  /*1b930*/  FSEL R4, R138, RZ, P3 ;  /* 0x000000ff8a047208 */ /* 0x008fe20001800000 */
[----:B----4-:R-:W-:Y:S01]  /*1b940*/  FFMA.FTZ R3, R142, c[0x0][0x2d0], -R7 ;  /* 0x0000b4008e037a23 */ /* 0x010fe20000010807 */
[----:B------:R-:W-:Y:S03]  /*1b950*/  F2FP.PACK_AB R142, R60, R55 ;  /* 0x000000373c8e723e */ /* 0x000fe600000000ff */
[----:B------:R3:W4:Y:S01]  /*1b960*/  MUFU.EX2 R59, R3 ;  /* 0x00000003003b7308 */ /* 0x0007220000000800 */
[----:B--2---:R-:W-:Y:S02]  /*1b970*/  FFMA.FTZ R17, R217, c[0x0][0x2d0], -R6 ;  /* 0x0000b400d9117a23 */ /* 0x004fe40000010806 */
[----:B------:R-:W-:Y:S01]  /*1b980*/  FFMA.FTZ R217, R40, c[0x0][0x2d0], -R8 ;  /* 0x0000b40028d97a23 */ /* 0x000fe20000010808 */
[----:B---3--:R-:W-:Y:S02]  /*1b990*/  @P4 IADD3.X R3, R11, UR15, RZ, P0, !PT ;  /* 0x0000000f0b034c10 */ /* 0x008fe400087fe4ff */
[----:B------:R-:W-:Y:S03]  /*1b9a0*/  FSETP.NEU.FTZ.AND P0, PT, R134, -INF , PT ;  /* 0xff8000008600780b */ /* 0x000fe60003f1d000 */
[----:B------:R2:W-:Y:S01]  /*1b9b0*/  @P4 LDGSTS.E.BYPASS.LTC128B.128 [R244+0x7900], [R2.64], !P6 ;  /* 0x0790000002f44fae */ /* 0x0005e2000f101d5c */
[----:B------:R-:W-:Y:S05]  /*1b9c0*/  FSEL R212, R212, RZ, P0 ;  /* 0x000000ffd4d47208 */ /* 0x000fea0000000000 */
[--C-:B------:R-:W-:Y:S01]  /*1b9d0*/  FFMA.FTZ R0, R208, c[0x0][0x2d0], -R212.reuse ;  /* 0x0000b400d0007a23 */ /* 0x100fe200000108d4 */
[----:B-1----:R-:W-:Y:S01]  /*1b9e0*/  F2FP.PACK_AB R208, R52, R214 ;  /* 0x000000d634d0723e */ /* 0x002fe200000000ff */
[--C-:B------:R-:W-:Y:S01]  /*1b9f0*/  FFMA.FTZ R5, R210, c[0x0][0x2d0], -R212.reuse ;  /* 0x0000b400d2057a23 */ /* 0x100fe200000108d4 */
[----:B----4-:R-:W-:Y:S01]  /*1ba00*/  F2FP.PACK_AB R210, R243, R59 ;  /* 0x0000003bf3d2723e */ /* 0x010fe200000000ff */
[----:B------:R1:W-:Y:S01]  /*1ba10*/  MUFU.EX2 R213, R0 ;  /* 0x0000000000d57308 */ /* 0x0003e20000000800 */
[--C-:B------:R-:W-:Y:S01]  /*1ba20*/  FFMA.FTZ R221, R221, c[0x0][0x2d0], -R212.reuse ;  /* 0x0000b400dddd7a23 */ /* 0x100fe200000108d4 */
[----:B------:R-:W0:Y:S08]  /*1ba30*/  LDGDEPBAR ;  /* 0x00000000000079af */ /* 0x000e300000000000 */
[----:B------:R3:W-:Y:S01]  /*1ba40*/  MUFU.EX2 R235, R5 ;  /* 0x0000000500eb7308 */ /* 0x0007e20000000800 */
[----:B--2---:R-:W-:Y:S02]  /*1ba50*/  FSEL R3, R137, RZ, P2 ;  /* 0x000000ff89037208 */ /* 0x004fe40001000000 */
[----:B------:R-:W-:Y:S01]  /*1ba60*/  FSEL R2, R136, RZ, P1 ;  /* 0x000000ff88027208 */ /* 0x000fe20000800000 */
[----:B-1----:R-:W-:Y:S06]  /*1ba70*/  FFMA.FTZ R0, R209, c[0x0][0x2d0], -R212 ;  /* 0x0000b400d1007a23 */ /* 0x002fec00000108d4 */
[----:B------:R1:W2:Y:S01]  /*1ba80*/  MUFU.EX2 R54, R0 ;  /* 0x0000000000367308 */ /* 0x0002a20000000800 */
[----:B---3--:R-:W-:Y:S02]  /*1ba90*/  FADD.FTZ R5, -R4, R132 ;  /* 0x0000008404057221 */ /* 0x008fe40000010100 */
[----:B------:R-:W-:Y:S02]  /*1baa0*/  FADD.FTZ R4, -R3, R133 ;  /* 0x0000008503047221 */ /* 0x000fe40000010100 */
[----:B------:R-:W-:Y:S02]  /*1bab0*/  FADD.FTZ R3, -R2, R139 ;  /* 0x0000008b02037221 */ /* 0x000fe40000010100 */
[----:B------:R-:W-:Y:S02]  /*1bac0*/  FFMA.FTZ R139, R43, c[0x0][0x2d0], -R7 ;  /* 0x0000b4002b8b7a23 */ /* 0x000fe40000010807 */
[----:B-1----:R-:W-:Y:S01]  /*1bad0*/  FFMA.FTZ R0, R48, c[0x0][0x2d0], -R212 ;  /* 0x0000b40030007a23 */ /* 0x002fe200000108d4 */
[----:B--2---:R-:W-:Y:S01]  /*1bae0*/  F2FP.PACK_AB R209, R54, R213 ;  /* 0x000000d536d1723e */ /* 0x004fe200000000ff */
[----:B------:R-:W-:Y:S02]  /*1baf0*/  FFMA.FTZ R48, R23, c[0x0][0x2d0], -R6 ;  /* 0x0000b40017307a23 */ /* 0x000fe40000010806 */
[----:B------:R1:W2:Y:S01]  /*1bb00*/  MUFU.EX2 R58, R0 ;  /* 0x00000000003a7308 */ /* 0x0002a20000000800 */
[----:B------:R-:W3:Y:S01]  /*1bb10*/  LDSM.16.MT88.4 R20, [R225+0x100] ;  /* 0x00010000e114783b */ /* 0x000ee20000004200 */
[----:B-1----:R-:W-:Y:S02]  /*1bb20*/  FSEL R0, R134, RZ, P0 ;  /* 0x000000ff86007208 */ /* 0x002fe40000000000 */
[----:B--2---:R-:W-:Y:S03]  /*1bb30*/  F2FP.PACK_AB R211, R235, R58 ;  /* 0x0000003aebd3723e */ /* 0x004fe600000000ff */
[----:B------:R-:W-:Y:S01]  /*1bb40*/  FADD.FTZ R2, -R0, R140 ;  /* 0x0000008c00027221 */ /* 0x000fe20000010100 */
[----:B------:R-:W-:Y:S01]  /*1bb50*/  F2FP.PACK_AB R140, R62, R66 ;  /* 0x000000423e8c723e */ /* 0x000fe200000000ff */
[----:B------:R-:W-:Y:S04]  /*1bb60*/  FMUL.FTZ R0, R5, c[0x0][0x2d0] ;  /* 0x0000b40005007a20 */ /* 0x000fe80000410000 */
[----:B------:R1:W2:Y:S02]  /*1bb70*/  MUFU.EX2 R133, R0 ;  /* 0x0000000000857308 */ /* 0x0002a40000000800 */
[----:B-1----:R-:W-:Y:S02]  /*1bb80*/  FMUL.FTZ R0, R4, c[0x0][0x2d0] ;  /* 0x0000b40004007a20 */ /* 0x002fe40000410000 */
[C---:B--2---:R-:W-:Y:S06]  /*1bb90*/  FMUL.FTZ R4, R133.reuse, R144 ;  /* 0x0000009085047220 */ /* 0x044fec0000410000 */
[----:B------:R1:W2:Y:S01]  /*1bba0*/  MUFU.EX2 R132, R0 ;  /* 0x0000000000847308 */ /* 0x0002a20000000800 */
[C---:B------:R-:W-:Y:S02]  /*1bbb0*/  FMUL.FTZ R5, R133.reuse, R145 ;  /* 0x0000009185057220 */ /* 0x040fe40000410000 */
[C---:B------:R-:W-:Y:S01]  /*1bbc0*/  FMUL.FTZ R16, R133.reuse, R156 ;  /* 0x0000009c85107220 */ /* 0x040fe20000410000 */
[----:B------:R-:W-:Y:S01]  /*1bbd0*/  MOV R156, R65 ;  /* 0x00000041009c7202 */ /* 0x000fe20000000f00 */
[C---:B------:R-:W-:Y:S02]  /*1bbe0*/  FMUL.FTZ R32, R133.reuse, R172 ;  /* 0x000000ac85207220 */ /* 0x040fe40000410000 */
[C---:B------:R-:W-:Y:S01]  /*1bbf0*/  FMUL.FTZ R33, R133.reuse, R173 ;  /* 0x000000ad85217220 */ /* 0x040fe20000410000 */
[----:B------:R-:W-:Y:S01]  /*1bc00*/  MOV R173, R56 ;  /* 0x0000003800ad7202 */ /* 0x000fe20000000f00 */
[----:B------:R-:W-:Y:S02]  /*1bc10*/  IMAD.MOV.U32 R172, RZ, RZ, R57 ;  /* 0x000000ffffac7224 */ /* 0x000fe400078e0039 */
[C---:B------:R-:W-:Y:S02]  /*1bc20*/  FMUL.FTZ R65, R133.reuse, R205 ;  /* 0x000000cd85417220 */ /* 0x040fe40000410000 */
[C---:B------:R-:W-:Y:S02]  /*1bc30*/  FMUL.FTZ R68, R133.reuse, R68 ;  /* 0x0000004485447220 */ /* 0x040fe40000410000 */
[C---:B------:R-:W-:Y:S02]  /*1bc40*/  FMUL.FTZ R69, R133.reuse, R69 ;  /* 0x0000004585457220 */ /* 0x040fe40000410000 */
[C---:B------:R-:W-:Y:S02]  /*1bc50*/  FMUL.FTZ R80, R133.reuse, R80 ;  /* 0x0000005085507220 */ /* 0x040fe40000410000 */
[C---:B------:R-:W-:Y:S02]  /*1bc60*/  FMUL.FTZ R81, R133.reuse, R81 ;  /* 0x0000005185517220 */ /* 0x040fe40000410000 */
[C---:B------:R-:W-:Y:S02]  /*1bc70*/  FMUL.FTZ R84, R133.reuse, R84 ;  /* 0x0000005485547220 */ /* 0x040fe40000410000 */
[----:B------:R-:W-:Y:S02]  /*1bc80*/  FMUL.FTZ R85, R133, R85 ;  /* 0x0000005585557220 */ /* 0x000fe40000410000 */
[----:B-1----:R-:W-:Y:S02]  /*1bc90*/  FMUL.FTZ R0, R3, c[0x0][0x2d0] ;  /* 0x0000b40003007a20 */ /* 0x002fe40000410000 */
[C---:B--2---:R-:W-:Y:S02]  /*1bca0*/  FMUL.FTZ R6, R132.reuse, R146 ;  /* 0x0000009284067220 */ /* 0x044fe40000410000 */
[----:B------:R1:W2:Y:S01]  /*1bcb0*/  MUFU.EX2 R3, R0 ;  /* 0x0000000000037308 */ /* 0x0002a20000000800 */
[C---:B------:R-:W-:Y:S02]  /*1bcc0*/  FMUL.FTZ R18, R132.reuse, R158 ;  /* 0x0000009e84127220 */ /* 0x040fe40000410000 */
[----:B------:R-:W-:Y:S02]  /*1bcd0*/  IMAD.MOV.U32 R158, RZ, RZ, R36 ;  /* 0x000000ffff9e7224 */ /* 0x000fe400078e0024 */
        /* <DEDUP_REMOVED lines=14> */
[----:B------:R-:W-:Y:S02]  /*1bdc0*/  FFMA.FTZ R2, R41, c[0x0][0x2d0], -R7 ;  /* 0x0000b40029027a23 */ /* 0x000fe40000010807 */
[C---:B------:R-:W-:Y:S02]  /*1bdd0*/  FMUL.FTZ R7, R132.reuse, R147 ;  /* 0x0000009384077220 */ /* 0x040fe40000410000 */
[----:B------:R-:W1:Y:S01]  /*1bde0*/  MUFU.EX2 R0, R0 ;  /* 0x0000000000007308 */ /* 0x000e620000000800 */
[----:B------:R-:W-:Y:S01]  /*1bdf0*/  LDSM.16.MT88.4 R144, [R227+0x100] ;  /* 0x00010000e390783b */ /* 0x000fe20000004200 */
[C---:B------:R-:W-:Y:S02]  /*1be00*/  FMUL.FTZ R99, R132.reuse, R99 ;  /* 0x0000006384637220 */ /* 0x040fe40000410000 */
[----:B------:R-:W-:Y:S01]  /*1be10*/  FMUL.FTZ R102, R132, R102 ;  /* 0x0000006684667220 */ /* 0x000fe20000410000 */
[-C--:B---3--:R-:W-:Y:S05]  /*1be20*/  HMMA.16816.F32 R4, R140, R20.reuse, R4 ;  /* 0x000000148c04723c */ /* 0x088fea0000001804 */
[C---:B--2---:R-:W-:Y:S01]  /*1be30*/  FMUL.FTZ R8, R3.reuse, R148 ;  /* 0x0000009403087220 */ /* 0x044fe20000410000 */
[----:B------:R-:W-:Y:S01]  /*1be40*/  MOV R148, R44 ;  /* 0x0000002c00947202 */ /* 0x000fe20000000f00 */
[C---:B------:R-:W-:Y:S02]  /*1be50*/  FMUL.FTZ R9, R3.reuse, R149 ;  /* 0x0000009503097220 */ /* 0x040fe40000410000 */
[C---:B------:R-:W-:Y:S03]  /*1be60*/  FMUL.FTZ R12, R3.reuse, R152 ;  /* 0x00000098030c7220 */ /* 0x040fe60000410000 */
[----:B------:R-:W-:Y:S02]  /*1be70*/  IMAD.MOV.U32 R152, RZ, RZ, R15 ;  /* 0x000000ffff987224 */ /* 0x000fe400078e000f */
[C---:B------:R-:W-:Y:S01]  /*1be80*/  FMUL.FTZ R13, R3.reuse, R153 ;  /* 0x00000099030d7220 */ /* 0x040fe20000410000 */
[----:B------:R-:W-:Y:S01]  /*1be90*/  MOV R153, R48 ;  /* 0x0000003000997202 */ /* 0x000fe20000000f00 */
[----:B------:R-:W-:Y:S02]  /*1bea0*/  FMUL.FTZ R24, R3, R164 ;  /* 0x000000a403187220 */ /* 0x000fe40000410000 */
[----:B------:R-:W-:Y:S02]  /*1beb0*/  IMAD.MOV.U32 R164, RZ, RZ, R54 ;  /* 0x000000ffffa47224 */ /* 0x000fe400078e0036 */
[C---:B-1----:R-:W-:Y:S01]  /*1bec0*/  FMUL.FTZ R11, R0.reuse, R151 ;  /* 0x00000097000b7220 */ /* 0x042fe20000410000 */
[----:B------:R-:W-:Y:S01]  /*1bed0*/  MOV R151, R38 ;  /* 0x0000002600977202 */ /* 0x000fe20000000f00 */
[----:B------:R-:W-:Y:S01]  /*1bee0*/  FMUL.FTZ R10, R0, R150 ;  /* 0x00000096000a7220 */ /* 0x000fe20000410000 */
[----:B------:R-:W1:Y:S01]  /*1bef0*/  LDSM.16.MT88.4 R36, [R226+0x100] ;  /* 0x00010000e224783b */ /* 0x000e620000004200 */
[----:B------:R-:W-:Y:S01]  /*1bf00*/  MOV R150, R47 ;  /* 0x0000002f00967202 */ /* 0x000fe20000000f00 */
[----:B------:R-:W-:Y:S02]  /*1bf10*/  IMAD.MOV.U32 R149, RZ, RZ, R46 ;  /* 0x000000ffff957224 */ /* 0x000fe400078e002e */
[----:B------:R-:W-:Y:S02]  /*1bf20*/  FMUL.FTZ R103, R132, R103 ;  /* 0x0000006784677220 */ /* 0x000fe40000410000 */
[C---:B------:R-:W-:Y:S04]  /*1bf30*/  HMMA.16816.F32 R8, R208.reuse, R20, R8 ;  /* 0x00000014d008723c */ /* 0x040fe80000001808 */
[C---:B------:R-:W-:Y:S02]  /*1bf40*/  FMUL.FTZ R14, R0.reuse, R154 ;  /* 0x0000009a000e7220 */ /* 0x040fe40000410000 */
[----:B------:R-:W-:Y:S01]  /*1bf50*/  FMUL.FTZ R15, R0, R155 ;  /* 0x0000009b000f7220 */ /* 0x000fe20000410000 */
[----:B------:R-:W-:Y:S01]  /*1bf60*/  MOV R155, R67 ;  /* 0x00000043009b7202 */ /* 0x000fe20000000f00 */
[----:B------:R-:W-:Y:S04]  /*1bf70*/  IMAD.MOV.U32 R154, RZ, RZ, R17 ;  /* 0x000000ffff9a7224 */ /* 0x000fe800078e0011 */
[C---:B------:R-:W-:Y:S01]  /*1bf80*/  FMUL.FTZ R67, R132.reuse, R207 ;  /* 0x000000cf84437220 */ /* 0x040fe20000410000 */
[-C--:B------:R-:W-:Y:S03]  /*1bf90*/  HMMA.16816.F32 R12, R208, R22.reuse, R12 ;  /* 0x00000016d00c723c */ /* 0x080fe6000000180c */
[C---:B------:R-:W-:Y:S02]  /*1bfa0*/  FMUL.FTZ R17, R133.reuse, R157 ;  /* 0x0000009d85117220 */ /* 0x040fe40000410000 */
[----:B------:R-:W-:Y:S02]  /*1bfb0*/  IMAD.MOV.U32 R157, RZ, RZ, R25 ;  /* 0x000000ffff9d7224 */ /* 0x000fe400078e0019 */
[C---:B------:R-:W-:Y:S02]  /*1bfc0*/  FMUL.FTZ R114, R132.reuse, R114 ;  /* 0x0000007284727220 */ /* 0x040fe40000410000 */
[C---:B------:R-:W-:Y:S01]  /*1bfd0*/  FMUL.FTZ R115, R132.reuse, R115 ;  /* 0x0000007384737220 */ /* 0x040fe20000410000 */
[C---:B------:R-:W-:Y:S04]  /*1bfe0*/  HMMA.16816.F32 R16, R140.reuse, R22, R16 ;  /* 0x000000168c10723c */ /* 0x040fe80000001810 */
[C---:B------:R-:W-:Y:S01]  /*1bff0*/  FMUL.FTZ R21, R133.reuse, R161 ;  /* 0x000000a185157220 */ /* 0x040fe20000410000 */
[----:B------:R-:W-:Y:S01]  /*1c000*/  MOV R161, R52 ;  /* 0x0000003400a17202 */ /* 0x000fe20000000f00 */
[----:B------:R-:W-:Y:S02]  /*1c010*/  FMUL.FTZ R20, R133, R160 ;  /* 0x000000a085147220 */ /* 0x000fe40000410000 */
[C---:B------:R-:W-:Y:S01]  /*1c020*/  FMUL.FTZ R22, R132.reuse, R162 ;  /* 0x000000a284167220 */ /* 0x040fe20000410000 */
[----:B------:R-:W-:Y:S02]  /*1c030*/  MOV R162, R53 ;  /* 0x0000003500a27202 */ /* 0x000fe40000000f00 */
[----:B------:R-:W2:Y:S01]  /*1c040*/  LDSM.16.MT88.4 R52, [R228+0x100] ;  /* 0x00010000e434783b */ /* 0x000ea20000004200 */
[C---:B------:R-:W-:Y:S02]  /*1c050*/  FMUL.FTZ R23, R132.reuse, R163 ;  /* 0x000000a384177220 */ /* 0x040fe40000410000 */
[C---:B------:R-:W-:Y:S02]  /*1c060*/  FMUL.FTZ R118, R132.reuse, R118 ;  /* 0x0000007684767220 */ /* 0x040fe40000410000 */
[C---:B------:R-:W-:Y:S02]  /*1c070*/  FMUL.FTZ R119, R132.reuse, R119 ;  /* 0x0000007784777220 */ /* 0x040fe40000410000 */
[----:B------:R-:W-:Y:S01]  /*1c080*/  FMUL.FTZ R130, R132, R130 ;  /* 0x0000008284827220 */ /* 0x000fe20000410000 */
[-C--:B-1----:R-:W-:Y:S03]  /*1c090*/  HMMA.16816.F32 R20, R140, R36.reuse, R20 ;  /* 0x000000248c14723c */ /* 0x082fe60000001814 */
[C---:B------:R-:W-:Y:S01]  /*1c0a0*/  FMUL.FTZ R25, R3.reuse, R165 ;  /* 0x000000a503197220 */ /* 0x040fe20000410000 */
[----:B------:R-:W-:Y:S01]  /*1c0b0*/  MOV R165, R28 ;  /* 0x0000001c00a57202 */ /* 0x000fe20000000f00 */
[C---:B------:R-:W-:Y:S01]  /*1c0c0*/  FMUL.FTZ R26, R0.reuse, R166 ;  /* 0x000000a6001a7220 */ /* 0x040fe20000410000 */
[----:B------:R-:W-:Y:S01]  /*1c0d0*/  MOV R166, R60 ;  /* 0x0000003c00a67202 */ /* 0x000fe20000000f00 */
[----:B------:R-:W-:Y:S01]  /*1c0e0*/  FMUL.FTZ R27, R0, R167 ;  /* 0x000000a7001b7220 */ /* 0x000fe20000410000 */
[----:B------:R-:W-:Y:S01]  /*1c0f0*/  MOV R167, R58 ;  /* 0x0000003a00a77202 */ /* 0x000fe20000000f00 */
[----:B------:R-:W-:Y:S03]  /*1c100*/  FMUL.FTZ R131, R132, R131 ;  /* 0x0000008384837220 */ /* 0x000fe60000410000 */
[C---:B------:R-:W-:Y:S02]  /*1c110*/  FMUL.FTZ R28, R3.reuse, R168 ;  /* 0x000000a8031c7220 */ /* 0x040fe40000410000 */
[C---:B------:R-:W-:Y:S04]  /*1c120*/  HMMA.16816.F32 R24, R208.reuse, R36, R24 ;  /* 0x00000024d018723c */ /* 0x040fe80000001818 */
[C---:B------:R-:W-:Y:S01]  /*1c130*/  FMUL.FTZ R29, R3.reuse, R169 ;  /* 0x000000a9031d7220 */ /* 0x040fe20000410000 */
[----:B------:R-:W-:Y:S01]  /*1c140*/  MOV R169, R45 ;  /* 0x0000002d00a97202 */ /* 0x000fe20000000f00 */
[C---:B------:R-:W-:Y:S02]  /*1c150*/  FMUL.FTZ R30, R0.reuse, R170 ;  /* 0x000000aa001e7220 */ /* 0x040fe40000410000 */
[C---:B------:R-:W-:Y:S01]  /*1c160*/  FMUL.FTZ R31, R0.reuse, R171 ;  /* 0x000000ab001f7220 */ /* 0x040fe20000410000 */
[----:B------:R-:W-:Y:S02]  /*1c170*/  MOV R171, R62 ;  /* 0x0000003e00ab7202 */ /* 0x000fe40000000f00 */
[----:B------:R-:W-:Y:S01]  /*1c180*/  MUFU.EX2 R169, R169 ;  /* 0x000000a900a97308 */ /* 0x000fe20000000800 */
[C---:B------:R-:W-:Y:S02]  /*1c190*/  FMUL.FTZ R40, R3.reuse, R180 ;  /* 0x000000b403287220 */ /* 0x040fe40000410000 */
[C---:B------:R-:W-:Y:S01]  /*1c1a0*/  FMUL.FTZ R41, R3.reuse, R181 ;  /* 0x000000b503297220 */ /* 0x040fe20000410000 */
[-C--:B------:R-:W-:Y:S03]  /*1c1b0*/  HMMA.16816.F32 R28, R208, R38.reuse, R28 ;  /* 0x00000026d01c723c */ /* 0x080fe6000000181c */
[----:B------:R-:W-:Y:S02]  /*1c1c0*/  FMUL.FTZ R43, R0, R183 ;  /* 0x000000b7002b7220 */ /* 0x000fe40000410000 */
[C---:B------:R-:W-:Y:S01]  /*1c1d0*/  FMUL.FTZ R44, R3.reuse, R184 ;  /* 0x000000b8032c7220 */ /* 0x040fe20000410000 */
[----:B------:R-:W-:Y:S01]  /*1c1e0*/  MUFU.EX2 R183, R217 ;  /* 0x000000d900b77308 */ /* 0x000fe20000000800 */
[----:B------:R-:W-:Y:S01]  /*1c1f0*/  FMUL.FTZ R45, R3, R185 ;  /* 0x000000b9032d7220 */ /* 0x000fe20000410000 */
[C---:B------:R-:W-:Y:S04]  /*1c200*/  HMMA.16816.F32 R32, R140.reuse, R38, R32 ;  /* 0x000000268c20723c */ /* 0x040fe80000001820 */
[C---:B------:R-:W-:Y:S01]  /*1c210*/  FMUL.FTZ R36, R133.reuse, R176 ;  /* 0x000000b085247220 */ /* 0x040fe20000410000 */
[----:B------:R-:W-:Y:S01]  /*1c220*/  MOV R176, R64 ;  /* 0x0000004000b07202 */ /* 0x000fe20000000f00 */
[C---:B------:R-:W-:Y:S02]  /*1c230*/  FMUL.FTZ R37, R133.reuse, R177 ;  /* 0x000000b185257220 */ /* 0x040fe40000410000 */
[C---:B------:R-:W-:Y:S01]  /*1c240*/  FMUL.FTZ R38, R132.reuse, R178 ;  /* 0x000000b284267220 */ /* 0x040fe20000410000 */
[----:B------:R-:W-:Y:S03]  /*1c250*/  MOV R178, R49 ;  /* 0x0000003100b27202 */ /* 0x000fe60000000f00 */
[C---:B------:R-:W-:Y:S01]  /*1c260*/  FMUL.FTZ R39, R132.reuse, R179 ;  /* 0x000000b384277220 */ /* 0x040fe20000410000 */
[----:B------:R-:W-:Y:S01]  /*1c270*/  MOV R181, R178 ;  /* 0x000000b200b57202 */ /* 0x000fe20000000f00 */
[----:B------:R-:W-:Y:S01]  /*1c280*/  IMAD.MOV.U32 R160, RZ, RZ, R51 ;  /* 0x000000ffffa07224 */ /* 0x000fe200078e0033 */
[----:B------:R-:W-:Y:S01]  /*1c290*/  MUFU.EX2 R178, R218 ;  /* 0x000000da00b27308 */ /* 0x000fe20000000800 */
[----:B------:R-:W-:Y:S01]  /*1c2a0*/  FMUL.FTZ R51, R132, R191 ;  /* 0x000000bf84337220 */ /* 0x000fe20000410000 */
[----:B------:R-:W-:Y:S01]  /*1c2b0*/  MOV R179, R176 ;  /* 0x000000b000b37202 */ /* 0x000fe20000000f00 */
[----:B------:R-:W-:Y:S01]  /*1c2c0*/  IMAD.MOV.U32 R177, RZ, RZ, R50 ;  /* 0x000000ffffb17224 */ /* 0x000fe200078e0032 */
[-C--:B--2---:R-:W-:Y:S03]  /*1c2d0*/  HMMA.16816.F32 R36, R140, R52.reuse, R36 ;  /* 0x000000348c24723c */ /* 0x084fe60000001824 */
[----:B------:R-:W-:Y:S01]  /*1c2e0*/  FMUL.FTZ R42, R0, R182 ;  /* 0x000000b6002a7220 */ /* 0x000fe20000410000 */
[----:B------:R-:W-:Y:S01]  /*1c2f0*/  MOV R184, R179 ;  /* 0x000000b300b87202 */ /* 0x000fe20000000f00 */
[----:B------:R-:W-:Y:S01]  /*1c300*/  FMUL.FTZ R50, R132, R190 ;  /* 0x000000be84327220 */ /* 0x000fe20000410000 */
[----:B------:R-:W-:Y:S01]  /*1c310*/  MOV R190, R175 ;  /* 0x000000af00be7202 */ /* 0x000fe20000000f00 */
[C---:B------:R-:W-:Y:S01]  /*1c320*/  FMUL.FTZ R48, R133.reuse, R188 ;  /* 0x000000bc85307220 */ /* 0x040fe20000410000 */
[----:B------:R-:W-:Y:S01]  /*1c330*/  MOV R175, R164 ;  /* 0x000000a400af7202 */ /* 0x000fe20000000f00 */
[----:B------:R1:W-:Y:S01]  /*1c340*/  MUFU.EX2 R188, R246 ;  /* 0x000000f600bc7308 */ /* 0x0003e20000000800 */
[C---:B------:R-:W-:Y:S04]  /*1c350*/  HMMA.16816.F32 R40, R208.reuse, R52, R40 ;  /* 0x00000034d028723c */ /* 0x040fe80000001828 */
[C---:B------:R-:W-:Y:S01]  /*1c360*/  FMUL.FTZ R46, R0.reuse, R186 ;  /* 0x000000ba002e7220 */ /* 0x040fe20000410000 */
[----:B------:R-:W-:Y:S01]  /*1c370*/  MOV R176, R171 ;  /* 0x000000ab00b07202 */ /* 0x000fe20000000f00 */
[----:B------:R-:W-:Y:S01]  /*1c380*/  FMUL.FTZ R47, R0, R187 ;  /* 0x000000bb002f7220 */ /* 0x000fe20000410000 */
[----:B------:R-:W-:Y:S01]  /*1c390*/  MOV R186, R165 ;  /* 0x000000a500ba7202 */ /* 0x000fe20000000f00 */
[----:B------:R-:W-:Y:S01]  /*1c3a0*/  IMAD.MOV.U32 R164, RZ, RZ, R162 ;  /* 0x000000ffffa47224 */ /* 0x000fe200078e00a2 */
[----:B------:R-:W-:Y:S01]  /*1c3b0*/  MOV R165, R158 ;  /* 0x0000009e00a57202 */ /* 0x000fe20000000f00 */
[----:B------:R2:W-:Y:S02]  /*1c3c0*/  MUFU.EX2 R179, R2 ;  /* 0x0000000200b37308 */ /* 0x0005e40000000800 */
[--C-:B------:R-:W-:Y:S01]  /*1c3d0*/  FFMA.FTZ R162, R248, c[0x0][0x2d0], -R212.reuse ;  /* 0x0000b400f8a27a23 */ /* 0x100fe200000108d4 */
[-C--:B------:R-:W-:Y:S03]  /*1c3e0*/  HMMA.16816.F32 R44, R208, R54.reuse, R44 ;  /* 0x00000036d02c723c */ /* 0x080fe6000000182c */
[C---:B------:R-:W-:Y:S01]  /*1c3f0*/  FMUL.FTZ R49, R133.reuse, R189 ;  /* 0x000000bd85317220 */ /* 0x040fe20000410000 */
[----:B------:R-:W-:Y:S01]  /*1c400*/  MOV R158, R150 ;  /* 0x00000096009e7202 */ /* 0x000fe20000000f00 */
[C---:B------:R-:W-:Y:S01]  /*1c410*/  FMUL.FTZ R52, R133.reuse, R192 ;  /* 0x000000c085347220 */ /* 0x040fe20000410000 */
[----:B------:R-:W-:Y:S01]  /*1c420*/  MOV R182, R176 ;  /* 0x000000b000b67202 */ /* 0x000fe20000000f00 */
[----:B------:R-:W-:Y:S01]  /*1c430*/  MUFU.EX2 R248, R224 ;  /* 0x000000e000f87308 */ /* 0x000fe20000000800 */
[----:B------:R-:W-:Y:S02]  /*1c440*/  FMUL.FTZ R53, R133, R193 ;  /* 0x000000c185357220 */ /* 0x000fe40000410000 */
[C---:B------:R-:W-:Y:S04]  /*1c450*/  HMMA.16816.F32 R48, R140.reuse, R54, R48 ;  /* 0x000000368c30723c */ /* 0x040fe80000001830 */
[----:B------:R-:W-:Y:S02]  /*1c460*/  IMAD.MOV.U32 R168, RZ, RZ, R59 ;  /* 0x000000ffffa87224 */ /* 0x000fe400078e003b */
[----:B------:R-:W-:Y:S01]  /*1c470*/  FMUL.FTZ R56, R3, R196 ;  /* 0x000000c403387220 */ /* 0x000fe20000410000 */
[----:B------:R3:W-:Y:S01]  /*1c480*/  MUFU.EX2 R176, R139 ;  /* 0x0000008b00b07308 */ /* 0x0007e20000000800 */
[C---:B------:R-:W-:Y:S01]  /*1c490*/  FMUL.FTZ R54, R132.reuse, R194 ;  /* 0x000000c284367220 */ /* 0x040fe20000410000 */
[----:B------:R-:W-:Y:S03]  /*1c4a0*/  MOV R194, R190 ;  /* 0x000000be00c27202 */ /* 0x000fe60000000f00 */
[----:B------:R-:W-:Y:S01]  /*1c4b0*/  FMUL.FTZ R55, R132, R195 ;  /* 0x000000c384377220 */ /* 0x000fe20000410000 */
[----:B------:R-:W-:Y:S01]  /*1c4c0*/  MOV R190, R165 ;  /* 0x000000a500be7202 */ /* 0x000fe20000000f00 */
[----:B-1----:R-:W-:Y:S02]  /*1c4d0*/  FFMA.FTZ R246, R223, c[0x0][0x2d0], -R212 ;  /* 0x0000b400dff67a23 */ /* 0x002fe400000108d4 */
[C---:B------:R-:W-:Y:S02]  /*1c4e0*/  FMUL.FTZ R57, R3.reuse, R197 ;  /* 0x000000c503397220 */ /* 0x040fe40000410000 */
[C---:B------:R-:W-:Y:S01]  /*1c4f0*/  FMUL.FTZ R58, R0.reuse, R198 ;  /* 0x000000c6003a7220 */ /* 0x040fe20000410000 */
[-C--:B------:R-:W-:Y:S01]  /*1c500*/  HMMA.16816.F32 R52, R140, R144.reuse, R52 ;  /* 0x000000908c34723c */ /* 0x080fe20000001834 */
[----:B------:R-:W-:Y:S02]  /*1c510*/  MUFU.EX2 R197, R181 ;  /* 0x000000b500c57308 */ /* 0x000fe40000000800 */
[C---:B------:R-:W-:Y:S01]  /*1c520*/  FMUL.FTZ R59, R0.reuse, R199 ;  /* 0x000000c7003b7220 */ /* 0x040fe20000410000 */
[----:B------:R-:W-:Y:S01]  /*1c530*/  MOV R199, R194 ;  /* 0x000000c200c77202 */ /* 0x000fe20000000f00 */
[C---:B------:R-:W-:Y:S01]  /*1c540*/  FMUL.FTZ R60, R3.reuse, R200 ;  /* 0x000000c8033c7220 */ /* 0x040fe20000410000 */
[----:B------:R-:W-:Y:S01]  /*1c550*/  MOV R200, R157 ;  /* 0x0000009d00c87202 */ /* 0x000fe20000000f00 */
[----:B------:R-:W-:Y:S01]  /*1c560*/  FMUL.FTZ R61, R3, R201 ;  /* 0x000000c9033d7220 */ /* 0x000fe20000410000 */
[----:B------:R-:W-:Y:S01]  /*1c570*/  MOV R194, R190 ;  /* 0x000000be00c27202 */ /* 0x000fe20000000f00 */
[----:B------:R-:W-:Y:S01]  /*1c580*/  IMAD.MOV.U32 R190, RZ, RZ, R156 ;  /* 0x000000ffffbe7224 */ /* 0x000fe200078e009c */
[C---:B------:R-:W-:Y:S01]  /*1c590*/  HMMA.16816.F32 R56, R208.reuse, R144, R56 ;  /* 0x00000090d038723c */ /* 0x040fe20000001838 */
[----:B------:R-:W-:Y:S03]  /*1c5a0*/  MUFU.EX2 R246, R246 ;  /* 0x000000f600f67308 */ /* 0x000fe60000000800 */
[C---:B------:R-:W-:Y:S02]  /*1c5b0*/  FMUL.FTZ R62, R0.reuse, R202 ;  /* 0x000000ca003e7220 */ /* 0x040fe40000410000 */
[----:B------:R-:W-:Y:S02]  /*1c5c0*/  IMAD.MOV.U32 R170, RZ, RZ, R63 ;  /* 0x000000ffffaa7224 */ /* 0x000fe400078e003f */
[----:B------:R-:W-:Y:S03]  /*1c5d0*/  FMUL.FTZ R63, R0, R203 ;  /* 0x000000cb003f7220 */ /* 0x000fe60000410000 */
[----:B------:R-:W-:Y:S01]  /*1c5e0*/  MUFU.EX2 R190, R190 ;  /* 0x000000be00be7308 */ /* 0x000fe20000000800 */
[----:B------:R-:W-:Y:S02]  /*1c5f0*/  IMAD.MOV.U32 R163, RZ, RZ, R66 ;  /* 0x000000ffffa37224 */ /* 0x000fe400078e0042 */
[----:B------:R-:W-:Y:S01]  /*1c600*/  FMUL.FTZ R66, R132, R206 ;  /* 0x000000ce84427220 */ /* 0x000fe20000410000 */
[-C--:B------:R-:W-:Y:S03]  /*1c610*/  HMMA.16816.F32 R60, R208, R146.reuse, R60 ;  /* 0x00000092d03c723c */ /* 0x080fe6000000183c */
[----:B------:R-:W-:Y:S02]  /*1c620*/  FMUL.FTZ R64, R133, R204 ;  /* 0x000000cc85407220 */ /* 0x000fe40000410000 */
[C---:B------:R-:W-:Y:S01]  /*1c630*/  FMUL.FTZ R72, R3.reuse, R72 ;  /* 0x0000004803487220 */ /* 0x040fe20000410000 */
[----:B------:R-:W-:Y:S01]  /*1c640*/  MUFU.EX2 R204, R219 ;  /* 0x000000db00cc7308 */ /* 0x000fe20000000800 */
[C---:B------:R-:W-:Y:S02]  /*1c650*/  FMUL.FTZ R73, R3.reuse, R73 ;  /* 0x0000004903497220 */ /* 0x040fe40000410000 */
[C---:B------:R-:W-:Y:S01]  /*1c660*/  FMUL.FTZ R74, R0.reuse, R74 ;  /* 0x0000004a004a7220 */ /* 0x040fe20000410000 */
[C---:B------:R-:W-:Y:S01]  /*1c670*/  HMMA.16816.F32 R64, R140.reuse, R146, R64 ;  /* 0x000000928c40723c */ /* 0x040fe20000001840 */
[----:B------:R-:W1:Y:S03]  /*1c680*/  LDSM.16.MT88.4 R144, [R225+0x2100] ;  /* 0x00210000e190783b */ /* 0x000e660000004200 */
[C---:B------:R-:W-:Y:S02]  /*1c690*/  FMUL.FTZ R75, R0.reuse, R75 ;  /* 0x0000004b004b7220 */ /* 0x040fe40000410000 */
[----:B------:R-:W-:Y:S01]  /*1c6a0*/  MUFU.EX2 R206, R162 ;  /* 0x000000a200ce7308 */ /* 0x000fe20000000800 */
[C---:B------:R-:W-:Y:S02]  /*1c6b0*/  FMUL.FTZ R76, R3.reuse, R76 ;  /* 0x0000004c034c7220 */ /* 0x040fe40000410000 */
[C---:B------:R-:W-:Y:S03]  /*1c6c0*/  FMUL.FTZ R77, R3.reuse, R77 ;  /* 0x0000004d034d7220 */ /* 0x040fe60000410000 */
[C---:B------:R-:W-:Y:S02]  /*1c6d0*/  FMUL.FTZ R78, R0.reuse, R78 ;  /* 0x0000004e004e7220 */ /* 0x040fe40000410000 */
[C---:B------:R-:W-:Y:S02]  /*1c6e0*/  FMUL.FTZ R79, R0.reuse, R79 ;  /* 0x0000004f004f7220 */ /* 0x040fe40000410000 */
[C---:B------:R-:W-:Y:S01]  /*1c6f0*/  FMUL.FTZ R88, R3.reuse, R88 ;  /* 0x0000005803587220 */ /* 0x040fe20000410000 */
[----:B------:R-:W-:Y:S01]  /*1c700*/  MUFU.EX2 R203, R200 ;  /* 0x000000c800cb7308 */ /* 0x000fe20000000800 */
[C---:B------:R-:W-:Y:S02]  /*1c710*/  FMUL.FTZ R89, R3.reuse, R89 ;  /* 0x0000005903597220 */ /* 0x040fe40000410000 */
[C---:B------:R-:W-:Y:S02]  /*1c720*/  FMUL.FTZ R90, R0.reuse, R90 ;  /* 0x0000005a005a7220 */ /* 0x040fe40000410000 */
[C---:B------:R-:W-:Y:S02]  /*1c730*/  FMUL.FTZ R91, R0.reuse, R91 ;  /* 0x0000005b005b7220 */ /* 0x040fe40000410000 */
[C---:B------:R-:W-:Y:S02]  /*1c740*/  FMUL.FTZ R92, R3.reuse, R92 ;  /* 0x0000005c035c7220 */ /* 0x040fe40000410000 */
[----:B------:R-:W-:Y:S01]  /*1c750*/  FMUL.FTZ R93, R3, R93 ;  /* 0x0000005d035d7220 */ /* 0x000fe20000410000 */
[----:B------:R-:W-:Y:S01]  /*1c760*/  MUFU.EX2 R199, R199 ;  /* 0x000000c700c77308 */ /* 0x000fe20000000800 */
[C---:B------:R-:W-:Y:S02]  /*1c770*/  FMUL.FTZ R94, R0.reuse, R94 ;  /* 0x0000005e005e7220 */ /* 0x040fe40000410000 */
[C---:B------:R-:W-:Y:S02]  /*1c780*/  FMUL.FTZ R95, R0.reuse, R95 ;  /* 0x0000005f005f7220 */ /* 0x040fe40000410000 */
[C---:B------:R-:W-:Y:S02]  /*1c790*/  FMUL.FTZ R96, R133.reuse, R96 ;  /* 0x0000006085607220 */ /* 0x040fe40000410000 */
[C---:B------:R-:W-:Y:S02]  /*1c7a0*/  FMUL.FTZ R97, R133.reuse, R97 ;  /* 0x0000006185617220 */ /* 0x040fe40000410000 */
        /* <DEDUP_REMOVED lines=12> */
[C---:B------:R-:W-:Y:S02]  /*1c870*/  FMUL.FTZ R111, R0.reuse, R111 ;  /* 0x0000006f006f7220 */ /* 0x040fe40000410000 */
[C---:B------:R-:W-:Y:S01]  /*1c880*/  HMMA.16816.F32 R80, R140.reuse, R146, R80 ;  /* 0x000000928c50723c */ /* 0x040fe20000001850 */
[----:B------:R-:W1:Y:S03]  /*1c890*/  LDSM.16.MT88.4 R144, [R226+0x2100] ;  /* 0x00210000e290783b */ /* 0x000e660000004200 */
[C---:B------:R-:W-:Y:S02]  /*1c8a0*/  FMUL.FTZ R112, R133.reuse, R112 ;  /* 0x0000007085707220 */ /* 0x040fe40000410000 */
[C---:B------:R-:W-:Y:S02]  /*1c8b0*/  FMUL.FTZ R113, R133.reuse, R113 ;  /* 0x0000007185717220 */ /* 0x040fe40000410000 */
[C---:B------:R-:W-:Y:S04]  /*1c8c0*/  FMUL.FTZ R116, R133.reuse, R116 ;  /* 0x0000007485747220 */ /* 0x040fe80000410000 */
[----:B------:R-:W-:Y:S02]  /*1c8d0*/  FMUL.FTZ R117, R133, R117 ;  /* 0x0000007585757220 */ /* 0x000fe40000410000 */
[C---:B------:R-:W-:Y:S02]  /*1c8e0*/  FMUL.FTZ R120, R3.reuse, R120 ;  /* 0x0000007803787220 */ /* 0x040fe40000410000 */
[----:B------:R-:W-:Y:S02]  /*1c8f0*/  FMUL.FTZ R121, R3, R121 ;  /* 0x0000007903797220 */ /* 0x000fe40000410000 */
[C---:B------:R-:W-:Y:S02]  /*1c900*/  FMUL.FTZ R122, R0.reuse, R122 ;  /* 0x0000007a007a7220 */ /* 0x040fe40000410000 */
[----:B------:R-:W-:Y:S02]  /*1c910*/  FMUL.FTZ R123, R0, R123 ;  /* 0x0000007b007b7220 */ /* 0x000fe40000410000 */
[--C-:B--2---:R-:W-:Y:S02]  /*1c920*/  FFMA.FTZ R2, R184, c[0x0][0x2d0], -R212.reuse ;  /* 0x0000b400b8027a23 */ /* 0x104fe400000108d4 */
[----:B------:R-:W-:Y:S01]  /*1c930*/  IMAD.MOV.U32 R189, RZ, RZ, R155 ;  /* 0x000000ffffbd7224 */ /* 0x000fe200078e009b */
[----:B------:R-:W-:Y:S01]  /*1c940*/  MOV R155, R151 ;  /* 0x00000097009b7202 */ /* 0x000fe20000000f00 */
[----:B------:R-:W-:Y:S01]  /*1c950*/  IMAD.MOV.U32 R187, RZ, RZ, R163 ;  /* 0x000000ffffbb7224 */ /* 0x000fe200078e00a3 */
[----:B------:R-:W-:Y:S01]  /*1c960*/  MOV R163, R148 ;  /* 0x0000009400a37202 */ /* 0x000fe20000000f00 */
[--C-:B---3--:R-:W-:Y:S02]  /*1c970*/  FFMA.FTZ R139, R251, c[0x0][0x2d0], -R212.reuse ;  /* 0x0000b400fb8b7a23 */ /* 0x108fe400000108d4 */
[----:B------:R-:W-:Y:S01]  /*1c980*/  IMAD.MOV.U32 R165, RZ, RZ, R155 ;  /* 0x000000ffffa57224 */ /* 0x000fe200078e009b */
[----:B------:R-:W-:Y:S01]  /*1c990*/  MUFU.EX2 R251, R237 ;  /* 0x000000ed00fb7308 */ /* 0x000fe20000000800 */
[C---:B------:R-:W-:Y:S01]  /*1c9a0*/  FMUL.FTZ R124, R3.reuse, R124 ;  /* 0x0000007c037c7220 */ /* 0x040fe20000410000 */
[----:B------:R-:W-:Y:S01]  /*1c9b0*/  MOV R192, R187 ;  /* 0x000000bb00c07202 */ /* 0x000fe20000000f00 */
[----:B------:R-:W-:Y:S01]  /*1c9c0*/  FMUL.FTZ R125, R3, R125 ;  /* 0x0000007d037d7220 */ /* 0x000fe20000410000 */
[----:B------:R-:W-:Y:S01]  /*1c9d0*/  MOV R187, R160 ;  /* 0x000000a000bb7202 */ /* 0x000fe20000000f00 */
[----:B------:R-:W-:Y:S02]  /*1c9e0*/  FFMA.FTZ R160, R250, c[0x0][0x2d0], -R212 ;  /* 0x0000b400faa07a23 */ /* 0x000fe400000108d4 */
[----:B------:R-:W-:Y:S02]  /*1c9f0*/  IMAD.MOV.U32 R171, RZ, RZ, R170 ;  /* 0x000000ffffab7224 */ /* 0x000fe400078e00aa */
[----:B------:R-:W-:Y:S01]  /*1ca00*/  IMAD.MOV.U32 R180, RZ, RZ, R177 ;  /* 0x000000ffffb47224 */ /* 0x000fe200078e00b1 */
[-C--:B-1----:R-:W-:Y:S01]  /*1ca10*/  HMMA.16816.F32 R84, R140, R144.reuse, R84 ;  /* 0x000000908c54723c */ /* 0x082fe20000001854 */
[----:B------:R-:W-:Y:S02]  /*1ca20*/  MUFU.EX2 R250, R233 ;  /* 0x000000e900fa7308 */ /* 0x000fe40000000800 */
[----:B------:R-:W-:Y:S01]  /*1ca30*/  MOV R185, R171 ;  /* 0x000000ab00b97202 */ /* 0x000fe20000000f00 */
[----:B------:R-:W-:Y:S01]  /*1ca40*/  IMAD.MOV.U32 R184, RZ, RZ, R182 ;  /* 0x000000ffffb87224 */ /* 0x000fe200078e00b6 */
[----:B------:R-:W-:Y:S01]  /*1ca50*/  MOV R182, R159 ;  /* 0x0000009f00b67202 */ /* 0x000fe20000000f00 */
[----:B------:R-:W-:Y:S02]  /*1ca60*/  IMAD.MOV.U32 R159, RZ, RZ, R149 ;  /* 0x000000ffff9f7224 */ /* 0x000fe400078e0095 */
[C---:B------:R-:W-:Y:S01]  /*1ca70*/  HMMA.16816.F32 R88, R208.reuse, R144, R88 ;  /* 0x00000090d058723c */ /* 0x040fe20000001858 */
[----:B------:R-:W-:Y:S02]  /*1ca80*/  LDSM.16.MT88.4 R148, [R225+0x900] ;  /* 0x00090000e194783b */ /* 0x000fe40000004200 */
[----:B------:R1:W-:Y:S01]  /*1ca90*/  MUFU.EX2 R171, R2 ;  /* 0x0000000200ab7308 */ /* 0x0003e20000000800 */
[----:B------:R-:W-:Y:S01]  /*1caa0*/  IMAD.MOV.U32 R191, RZ, RZ, R184 ;  /* 0x000000ffffbf7224 */ /* 0x000fe200078e00b8 */
[----:B------:R-:W-:Y:S01]  /*1cab0*/  MOV R184, R161 ;  /* 0x000000a100b87202 */ /* 0x000fe20000000f00 */
[--C-:B------:R-:W-:Y:S01]  /*1cac0*/  FFMA.FTZ R161, R249, c[0x0][0x2d0], -R212.reuse ;  /* 0x0000b400f9a17a23 */ /* 0x100fe200000108d4 */
[----:B------:R-:W-:Y:S01]  /*1cad0*/  MOV R193, R182 ;  /* 0x000000b600c17202 */ /* 0x000fe20000000f00 */
[-C--:B------:R-:W-:Y:S04]  /*1cae0*/  HMMA.16816.F32 R92, R208, R146.reuse, R92 ;  /* 0x00000092d05c723c */ /* 0x080fe8000000185c */
[----:B------:R-:W-:Y:S01]  /*1caf0*/  MOV R182, R159 ;  /* 0x0000009f00b67202 */ /* 0x000fe20000000f00 */
[----:B------:R-:W-:Y:S01]  /*1cb00*/  MUFU.EX2 R249, R240 ;  /* 0x000000f000f97308 */ /* 0x000fe20000000800 */
[----:B------:R-:W-:Y:S01]  /*1cb10*/  MOV R159, R153 ;  /* 0x00000099009f7202 */ /* 0x000fe20000000f00 */
[C---:B------:R-:W-:Y:S01]  /*1cb20*/  FMUL.FTZ R126, R0.reuse, R126 ;  /* 0x0000007e007e7220 */ /* 0x040fe20000410000 */
[C---:B------:R-:W-:Y:S01]  /*1cb30*/  HMMA.16816.F32 R96, R140.reuse, R146, R96 ;  /* 0x000000928c60723c */ /* 0x040fe20000001860 */
[----:B------:R-:W2:Y:S03]  /*1cb40*/  LDSM.16.MT88.4 R144, [R228+0x2100] ;  /* 0x00210000e490783b */ /* 0x000ea60000004200 */
[----:B------:R-:W-:Y:S02]  /*1cb50*/  FMUL.FTZ R127, R0, R127 ;  /* 0x0000007f007f7220 */ /* 0x000fe40000410000 */
[C---:B------:R-:W-:Y:S01]  /*1cb60*/  FMUL.FTZ R128, R133.reuse, R128 ;  /* 0x0000008085807220 */ /* 0x040fe20000410000 */
[----:B------:R-:W-:Y:S01]  /*1cb70*/  MUFU.EX2 R200, R161 ;  /* 0x000000a100c87308 */ /* 0x000fe20000000800 */
[----:B------:R-:W-:Y:S04]  /*1cb80*/  FMUL.FTZ R129, R133, R129 ;  /* 0x0000008185817220 */ /* 0x000fe80000410000 */
[--C-:B-1----:R-:W-:Y:S02]  /*1cb90*/  FFMA.FTZ R2, R220, c[0x0][0x2d0], -R212.reuse ;  /* 0x0000b400dc027a23 */ /* 0x102fe400000108d4 */
[----:B------:R-:W-:Y:S01]  /*1cba0*/  IMAD.MOV.U32 R195, RZ, RZ, R191 ;  /* 0x000000ffffc37224 */ /* 0x000fe200078e00bf */
[----:B------:R-:W-:Y:S01]  /*1cbb0*/  MOV R191, R187 ;  /* 0x000000bb00bf7202 */ /* 0x000fe20000000f00 */
[----:B------:R-:W-:Y:S01]  /*1cbc0*/  IMAD.MOV.U32 R187, RZ, RZ, R163 ;  /* 0x000000ffffbb7224 */ /* 0x000fe200078e00a3 */
[----:B------:R-:W-:Y:S01]  /*1cbd0*/  MOV R163, R154 ;  /* 0x0000009a00a37202 */ /* 0x000fe20000000f00 */
[----:B------:R1:W-:Y:S02]  /*1cbe0*/  MUFU.EX2 R170, R247 ;  /* 0x000000f700aa7308 */ /* 0x0003e40000000800 */
[----:B------:R-:W-:Y:S01]  /*1cbf0*/  IMAD.MOV.U32 R198, RZ, RZ, R187 ;  /* 0x000000ffffc67224 */ /* 0x000fe200078e00bb */
[----:B------:R-:W-:Y:S07]  /*1cc00*/  MOV R187, R163 ;  /* 0x000000a300bb7202 */ /* 0x000fee0000000f00 */
[----:B------:R-:W3:Y:S10]  /*1cc10*/  MUFU.EX2 R177, R245 ;  /* 0x000000f500b17308 */ /* 0x000ef40000000800 */
[----:B------:R-:W-:Y:S01]  /*1cc20*/  MUFU.EX2 R245, R231 ;  /* 0x000000e700f57308 */ /* 0x000fe20000000800 */
[-C--:B--2---:R-:W-:Y:S03]  /*1cc30*/  HMMA.16816.F32 R100, R140, R144.reuse, R100 ;  /* 0x000000908c64723c */ /* 0x084fe60000001864 */
[--C-:B-1----:R-:W-:Y:S06]  /*1cc40*/  FFMA.FTZ R247, R222, c[0x0][0x2d0], -R212.reuse ;  /* 0x0000b400def77a23 */ /* 0x102fec00000108d4 */
[----:B------:R-:W-:Y:S01]  /*1cc50*/  MUFU.EX2 R187, R187 ;  /* 0x000000bb00bb7308 */ /* 0x000fe20000000800 */
[C---:B------:R-:W-:Y:S08]  /*1cc60*/  HMMA.16816.F32 R104, R208.reuse, R144, R104 ;  /* 0x00000090d068723c */ /* 0x040ff00000001868 */
[-C--:B------:R-:W-:Y:S01]  /*1cc70*/  HMMA.16816.F32 R108, R208, R146.reuse, R108 ;  /* 0x00000092d06c723c */ /* 0x080fe2000000186c */
[----:B------:R1:W-:Y:S07]  /*1cc80*/  MUFU.EX2 R196, R2 ;  /* 0x0000000200c47308 */ /* 0x0003ee0000000800 */
[C---:B------:R-:W-:Y:S01]  /*1cc90*/  HMMA.16816.F32 R112, R140.reuse, R146, R112 ;  /* 0x000000928c70723c */ /* 0x040fe20000001870 */
[----:B------:R-:W2:Y:S02]  /*1cca0*/  LDSM.16.MT88.4 R144, [R227+0x2100] ;  /* 0x00210000e390783b */ /* 0x000ea40000004200 */
[----:B------:R-:W2:Y:S10]  /*1ccb0*/  MUFU.EX2 R181, R180 ;  /* 0x000000b400b57308 */ /* 0x000eb40000000800 */
[----:B------:R-:W2:Y:S01]  /*1ccc0*/  MUFU.EX2 R180, R216 ;  /* 0x000000d800b47308 */ /* 0x000ea20000000800 */
[--C-:B-1----:R-:W-:Y:S09]  /*1ccd0*/  FFMA.FTZ R2, R252, c[0x0][0x2d0], -R212.reuse ;  /* 0x0000b400fc027a23 */ /* 0x102ff200000108d4 */
[----:B------:R1:W-:Y:S10]  /*1cce0*/  MUFU.EX2 R216, R2 ;  /* 0x0000000200d87308 */ /* 0x0003f40000000800 */
[----:B------:R-:W-:Y:S01]  /*1ccf0*/  MUFU.EX2 R252, R239 ;  /* 0x000000ef00fc7308 */ /* 0x000fe20000000800 */
[-C--:B--2---:R-:W-:Y:S09]  /*1cd00*/  HMMA.16816.F32 R116, R140, R144.reuse, R116 ;  /* 0x000000908c74723c */ /* 0x084ff20000001874 */
[----:B------:R2:W-:Y:S03]  /*1cd10*/  MUFU.EX2 R202, R193 ;  /* 0x000000c100ca7308 */ /* 0x0005e60000000800 */
[--C-:B-1----:R-:W-:Y:S01]  /*1cd20*/  FFMA.FTZ R2, R189, c[0x0][0x2d0], -R212.reuse ;  /* 0x0000b400bd027a23 */ /* 0x102fe200000108d4 */
[C---:B------:R-:W-:Y:S01]  /*1cd30*/  HMMA.16816.F32 R120, R208.reuse, R144, R120 ;  /* 0x00000090d078723c */ /* 0x040fe20000001878 */
[----:B------:R-:W4:Y:S05]  /*1cd40*/  LDL.LU R145, [R1+0x8] ;  /* 0x0000080001917983 */ /* 0x000f2a0000300800 */
[----:B------:R-:W1:Y:S01]  /*1cd50*/  MUFU.EX2 R189, R2 ;  /* 0x0000000200bd7308 */ /* 0x000e620000000800 */
[----:B------:R-:W4:Y:S01]  /*1cd60*/  LDL.LU R144, [R1+0xc] ;  /* 0x00000c0001907983 */ /* 0x000f220000300800 */
[----:B------:R-:W-:Y:S01]  /*1cd70*/  FFMA.FTZ R212, R135, c[0x0][0x2d0], -R212 ;  /* 0x0000b40087d47a23 */ /* 0x000fe200000108d4 */
[-C--:B------:R-:W-:Y:S07]  /*1cd80*/  HMMA.16816.F32 R124, R208, R146.reuse, R124 ;  /* 0x00000092d07c723c */ /* 0x080fee000000187c */
[----:B------:R-:W-:Y:S01]  /*1cd90*/  MUFU.EX2 R182, R182 ;  /* 0x000000b600b67308 */ /* 0x000fe20000000800 */
[----:B------:R-:W-:Y:S04]  /*1cda0*/  HMMA.16816.F32 R128, R140, R146, R128 ;  /* 0x000000928c80723c */ /* 0x000fe80000001880 */
[----:B--2---:R-:W-:Y:S02]  /*1cdb0*/  MOV R193, R191 ;  /* 0x000000bf00c17202 */ /* 0x004fe40000000f00 */
[----:B------:R-:W-:Y:S02]  /*1cdc0*/  MOV R191, R184 ;  /* 0x000000b800bf7202 */ /* 0x000fe40000000f00 */
[----:B---3--:R-:W-:Y:S01]  /*1cdd0*/  F2FP.PACK_AB R140, R177, R169 ;  /* 0x000000a9b18c723e */ /* 0x008fe200000000ff */
[----:B------:R-:W-:Y:S03]  /*1cde0*/  MUFU.EX2 R184, R160 ;  /* 0x000000a000b87308 */ /* 0x000fe60000000800 */
[----:B------:R-:W-:Y:S02]  /*1cdf0*/  F2FP.PACK_AB R141, R178, R170 ;  /* 0x000000aab28d723e */ /* 0x000fe400000000ff */
[----:B------:R-:W-:Y:S02]  /*1ce00*/  F2FP.PACK_AB R142, R181, R197 ;  /* 0x000000c5b58e723e */ /* 0x000fe400000000ff */
[----:B------:R-:W-:Y:S02]  /*1ce10*/  F2FP.PACK_AB R143, R180, R183 ;  /* 0x000000b7b48f723e */ /* 0x000fe400000000ff */
[----:B------:R-:W-:Y:S01]  /*1ce20*/  F2FP.PACK_AB R146, R188, R204 ;  /* 0x000000ccbc92723e */ /* 0x000fe200000000ff */
[----:B------:R-:W-:Y:S01]  /*1ce30*/  MUFU.EX2 R201, R198 ;  /* 0x000000c600c97308 */ /* 0x000fe20000000800 */
[----:B-1----:R-:W-:Y:S03]  /*1ce40*/  F2FP.PACK_AB R147, R189, R216 ;  /* 0x000000d8bd93723e */ /* 0x002fe600000000ff */
[-C--:B------:R-:W-:Y:S06]  /*1ce50*/  HMMA.16816.F32 R4, R140, R148.reuse, R4 ;  /* 0x000000948c04723c */ /* 0x080fec0000001804 */
[----:B------:R-:W-:Y:S10]  /*1ce60*/  MUFU.EX2 R198, R194 ;  /* 0x000000c200c67308 */ /* 0x000ff40000000800 */
[----:B------:R-:W-:Y:S10]  /*1ce70*/  MUFU.EX2 R185, R185 ;  /* 0x000000b900b97308 */ /* 0x000ff40000000800 */
[----:B------:R-:W1:Y:S02]  /*1ce80*/  MUFU.EX2 R247, R247 ;  /* 0x000000f700f77308 */ /* 0x000e640000000800 */
[----:B-1----:R-:W-:Y:S01]  /*1ce90*/  F2FP.PACK_AB R209, R246, R247 ;  /* 0x000000f7f6d1723e */ /* 0x002fe200000000ff */
[----:B----4-:R-:W-:Y:S01]  /*1cea0*/  FFMA.FTZ R133, R133, R145, R192 ;  /* 0x0000009185857223 */ /* 0x010fe200000100c0 */
[----:B------:R-:W-:Y:S01]  /*1ceb0*/  F2FP.PACK_AB R145, R196, R171 ;  /* 0x000000abc491723e */ /* 0x000fe200000000ff */
[----:B------:R-:W-:Y:S01]  /*1cec0*/  IMAD.MOV.U32 R192, RZ, RZ, R186 ;  /* 0x000000ffffc07224 */ /* 0x000fe200078e00ba */
[----:B------:R-:W-:Y:S01]  /*1ced0*/  MOV R186, R158 ;  /* 0x0000009e00ba7202 */ /* 0x000fe20000000f00 */
[----:B------:R-:W-:Y:S01]  /*1cee0*/  FFMA.FTZ R135, R132, R144, R215 ;  /* 0x0000009084877223 */ /* 0x000fe200000100d7 */
[----:B------:R-:W-:Y:S01]  /*1cef0*/  F2FP.PACK_AB R144, R179, R176 ;  /* 0x000000b0b390723e */ /* 0x000fe200000000ff */
[----:B------:R-:W2:Y:S01]  /*1cf00*/  LDL.LU R132, [R1+0x14] ;  /* 0x0000140001847983 */ /* 0x000ea20000300800 */
[----:B------:R-:W-:Y:S01]  /*1cf10*/  IMAD.MOV.U32 R158, RZ, RZ, R152 ;  /* 0x000000ffff9e7224 */ /* 0x000fe200078e0098 */
[----:B------:R-:W-:Y:S02]  /*1cf20*/  MUFU.EX2 R194, R192 ;  /* 0x000000c000c27308 */ /* 0x000fe40000000800 */
[----:B------:R-:W3:Y:S02]  /*1cf30*/  LDL.LU R2, [R1+0x10] ;  /* 0x0000100001027983 */ /* 0x000ee40000300800 */
[C---:B------:R-:W-:Y:S02]  /*1cf40*/  HMMA.16816.F32 R8, R144.reuse, R148, R8 ;  /* 0x000000949008723c */ /* 0x040fe40000001808 */
[----:B------:R-:W1:Y:S02]  /*1cf50*/  LDSM.16.MT88.4 R152, [R226+0x900] ;  /* 0x00090000e298783b */ /* 0x000e640000004200 */
[----:B------:R-:W-:Y:S02]  /*1cf60*/  MOV R163, R158 ;  /* 0x0000009e00a37202 */ /* 0x000fe40000000f00 */
[----:B------:R-:W-:Y:S02]  /*1cf70*/  MUFU.EX2 R186, R186 ;  /* 0x000000ba00ba7308 */ /* 0x000fe40000000800 */
[-C--:B------:R-:W-:Y:S02]  /*1cf80*/  HMMA.16816.F32 R12, R144, R150.reuse, R12 ;  /* 0x00000096900c723c */ /* 0x080fe4000000180c */
[----:B------:R4:W5:Y:S06]  /*1cf90*/  LDL.LU R237, [R1+0x88] ;  /* 0x0000880001ed7983 */ /* 0x00096c0000300800 */
[C---:B------:R-:W-:Y:S01]  /*1cfa0*/  HMMA.16816.F32 R16, R140.reuse, R150, R16 ;  /* 0x000000968c10723c */ /* 0x040fe20000001810 */
[----:B------:R-:W-:Y:S01]  /*1cfb0*/  LDSM.16.MT88.4 R148, [R227+0x900] ;  /* 0x00090000e394783b */ /* 0x000fe20000004200 */
[----:B------:R1:W-:Y:S10]  /*1cfc0*/  MUFU.EX2 R208, R163 ;  /* 0x000000a300d07308 */ /* 0x0003f40000000800 */
[----:B------:R-:W-:Y:S10]  /*1cfd0*/  MUFU.EX2 R192, R139 ;  /* 0x0000008b00c07308 */ /* 0x000ff40000000800 */
[----:B------:R-:W4:Y:S01]  /*1cfe0*/  MUFU.EX2 R139, R241 ;  /* 0x000000f1008b7308 */ /* 0x000f220000000800 */
[-C--:B-1----:R-:W-:Y:S01]  /*1cff0*/  HMMA.16816.F32 R20, R140, R152.reuse, R20 ;  /* 0x000000988c14723c */ /* 0x082fe20000001814 */
[----:B------:R-:W-:Y:S07]  /*1d000*/  LDSM.16.MT88.4 R160, [R225+0x3100] ;  /* 0x00310000e1a0783b */ /* 0x000fee0000004200 */
[C---:B------:R-:W-:Y:S08]  /*1d010*/  HMMA.16816.F32 R24, R144.reuse, R152, R24 ;  /* 0x000000989018723c */ /* 0x040ff00000001818 */
[-C--:B------:R-:W-:Y:S04]  /*1d020*/  HMMA.16816.F32 R28, R144, R154.reuse, R28 ;  /* 0x0000009a901c723c */ /* 0x080fe8000000181c */
[----:B----4-:R-:W-:Y:S04]  /*1d030*/  F2FP.PACK_AB R210, R139, R245 ;  /* 0x000000f58bd2723e */ /* 0x010fe800000000ff */
[C---:B------:R-:W-:Y:S01]  /*1d040*/  HMMA.16816.F32 R32, R140.reuse, R154, R32 ;  /* 0x0000009a8c20723c */ /* 0x040fe20000001820 */
[----:B------:R-:W-:Y:S03]  /*1d050*/  LDSM.16.MT88.4 R152, [R225+0x2900] ;  /* 0x00290000e198783b */ /* 0x000fe60000004200 */
[----:B--2---:R-:W-:Y:S02]  /*1d060*/  FFMA.FTZ R132, R3, R132, R214 ;  /* 0x0000008403847223 */ /* 0x004fe400000100d6 */
[----:B---3--:R-:W-:Y:S02]  /*1d070*/  FFMA.FTZ R3, R0, R2, R213 ;  /* 0x0000000200037223 */ /* 0x008fe400000100d5 */
[----:B------:R-:W-:Y:S01]  /*1d080*/  FADD.FTZ R2, R195, R133 ;  /* 0x00000085c3027221 */ /* 0x000fe20000010000 */
[----:B------:R-:W-:Y:S03]  /*1d090*/  MOV R195, R165 ;  /* 0x000000a500c37202 */ /* 0x000fe60000000f00 */
[----:B------:R-:W-:Y:S01]  /*1d0a0*/  IMAD.MOV.U32 R165, RZ, RZ, R159 ;  /* 0x000000ffffa57224 */ /* 0x000fe200078e009f */
[----:B------:R1:W-:Y:S01]  /*1d0b0*/  MUFU.EX2 R133, R212 ;  /* 0x000000d400857308 */ /* 0x0003e20000000800 */
[----:B------:R-:W2:Y:S01]  /*1d0c0*/  LDSM.16.MT88.4 R156, [R228+0x900] ;  /* 0x00090000e49c783b */ /* 0x000ea20000004200 */
[----:B------:R-:W-:Y:S02]  /*1d0d0*/  FADD.FTZ R3, R175, R3 ;  /* 0x00000003af037221 */ /* 0x000fe40000010000 */
[----:B------:R-:W-:Y:S02]  /*1d0e0*/  FADD.FTZ R2, R174, R2 ;  /* 0x00000002ae027221 */ /* 0x000fe40000010000 */
[----:B------:R-:W-:Y:S02]  /*1d0f0*/  FADD.FTZ R132, R191, R132 ;  /* 0x00000084bf847221 */ /* 0x000fe40000010000 */
[----:B------:R-:W-:Y:S02]  /*1d100*/  FADD.FTZ R0, R193, R135 ;  /* 0x00000087c1007221 */ /* 0x000fe40000010000 */
[----:B------:R-:W-:Y:S01]  /*1d110*/  MUFU.EX2 R205, R165 ;  /* 0x000000a500cd7308 */ /* 0x000fe20000000800 */
[----:B------:R-:W-:Y:S02]  /*1d120*/  FADD.FTZ R132, R168, R132 ;  /* 0x00000084a8847221 */ /* 0x000fe40000010000 */
[----:B------:R-:W-:Y:S02]  /*1d130*/  FADD.FTZ R168, R167, R3 ;  /* 0x00000003a7a87221 */ /* 0x000fe40000010000 */
[----:B------:R-:W-:Y:S02]  /*1d140*/  FADD.FTZ R3, R166, R2 ;  /* 0x00000002a6037221 */ /* 0x000fe40000010000 */
[----:B------:R-:W-:Y:S02]  /*1d150*/  FADD.FTZ R0, R173, R0 ;  /* 0x00000000ad007221 */ /* 0x000fe40000010000 */
[----:B------:R-:W-:Y:S01]  /*1d160*/  FADD.FTZ R3, R169, R3 ;  /* 0x00000003a9037221 */ /* 0x000fe20000010000 */
[----:B------:R3:W-:Y:S01]  /*1d170*/  MUFU.EX2 R191, R164 ;  /* 0x000000a400bf7308 */ /* 0x0007e20000000800 */
[----:B------:R-:W-:Y:S01]  /*1d180*/  FADD.FTZ R0, R242, R0 ;  /* 0x00000000f2007221 */ /* 0x000fe20000010000 */
[----:B-1----:R-:W-:Y:S03]  /*1d190*/  LDSM.16.MT88.4 R212, [R225+0x3900] ;  /* 0x00390000e1d4783b */ /* 0x002fe60000004200 */
[----:B------:R-:W-:Y:S05]  /*1d1a0*/  FADD.FTZ R0, R170, R0 ;  /* 0x00000000aa007221 */ /* 0x000fea0000010000 */
[----:B------:R1:W-:Y:S10]  /*1d1b0*/  MUFU.EX2 R2, R172 ;  /* 0x000000ac00027308 */ /* 0x0003f40000000800 */
[----:B------:R4:W-:Y:S01]  /*1d1c0*/  MUFU.EX2 R193, R238 ;  /* 0x000000ee00c17308 */ /* 0x0009e20000000800 */
[-C--:B--2---:R-:W-:Y:S01]  /*1d1d0*/  HMMA.16816.F32 R36, R140, R156.reuse, R36 ;  /* 0x0000009c8c24723c */ /* 0x084fe20000001824 */
[----:B---3--:R-:W-:Y:S07]  /*1d1e0*/  LDSM.16.MT88.4 R164, [R228+0x3100] ;  /* 0x00310000e4a4783b */ /* 0x008fee0000004200 */
[C---:B------:R-:W-:Y:S01]  /*1d1f0*/  HMMA.16816.F32 R40, R144.reuse, R156, R40 ;  /* 0x0000009c9028723c */ /* 0x040fe20000001828 */
[----:B------:R2:W3:Y:S01]  /*1d200*/  MUFU.EX2 R135, R221 ;  /* 0x000000dd00877308 */ /* 0x0004e20000000800 */
[----:B-1----:R-:W-:Y:S06]  /*1d210*/  LDSM.16.MT88.4 R172, [R226+0x1900] ;  /* 0x00190000e2ac783b */ /* 0x002fec0000004200 */
[-C--:B------:R-:W-:Y:S03]  /*1d220*/  HMMA.16816.F32 R44, R144, R158.reuse, R44 ;  /* 0x0000009e902c723c */ /* 0x080fe6000000182c */
[----:B------:R-:W1:Y:S01]  /*1d230*/  MUFU.EX2 R195, R195 ;  /* 0x000000c300c37308 */ /* 0x000e620000000800 */
[----:B----4-:R4:W5:Y:S04]  /*1d240*/  LDL.LU R238, [R1+0x84] ;  /* 0x0000840001ee7983 */ /* 0x0109680000300800 */
[C---:B------:R-:W-:Y:S01]  /*1d250*/  HMMA.16816.F32 R48, R140.reuse, R158, R48 ;  /* 0x0000009e8c30723c */ /* 0x040fe20000001830 */
[----:B------:R-:W1:Y:S07]  /*1d260*/  LDSM.16.MT88.4 R156, [R226+0x2900] ;  /* 0x00290000e29c783b */ /* 0x000e6e0000004200 */
[-C--:B------:R-:W-:Y:S01]  /*1d270*/  HMMA.16816.F32 R52, R140, R148.reuse, R52 ;  /* 0x000000948c34723c */ /* 0x080fe20000001834 */
[----:B--2---:R-:W-:Y:S03]  /*1d280*/  LDSM.16.MT88.4 R220, [R228+0x3900] ;  /* 0x00390000e4dc783b */ /* 0x004fe60000004200 */
[----:B---3--:R-:W-:Y:S04]  /*1d290*/  F2FP.PACK_AB R211, R133, R135 ;  /* 0x0000008785d3723e */ /* 0x008fe800000000ff */
[C---:B------:R-:W-:Y:S01]  /*1d2a0*/  HMMA.16816.F32 R56, R144.reuse, R148, R56 ;  /* 0x000000949038723c */ /* 0x040fe20000001838 */
[----:B------:R4:W5:Y:S04]  /*1d2b0*/  LDL.LU R239, [R1+0x80] ;  /* 0x0000800001ef7983 */ /* 0x0009680000300800 */
[----:B------:R4:W5:Y:S03]  /*1d2c0*/  LDL.LU R233, [R1+0x7c] ;  /* 0x00007c0001e97983 */ /* 0x0009660000300800 */
[-C--:B------:R-:W-:Y:S01]  /*1d2d0*/  HMMA.16816.F32 R60, R144, R150.reuse, R60 ;  /* 0x00000096903c723c */ /* 0x080fe2000000183c */
[----:B------:R4:W5:Y:S04]  /*1d2e0*/  LDL.LU R240, [R1+0x78] ;  /* 0x0000780001f07983 */ /* 0x0009680000300800 */
[----:B------:R4:W5:Y:S03]  /*1d2f0*/  LDL.LU R224, [R1+0x74] ;  /* 0x0000740001e07983 */ /* 0x0009660000300800 */
[C---:B------:R-:W-:Y:S01]  /*1d300*/  HMMA.16816.F32 R64, R140.reuse, R150, R64 ;  /* 0x000000968c40723c */ /* 0x040fe20000001840 */
[----:B------:R-:W2:Y:S07]  /*1d310*/  LDSM.16.MT88.4 R148, [R228+0x2900] ;  /* 0x00290000e494783b */ /* 0x000eae0000004200 */
[-C--:B------:R-:W-:Y:S01]  /*1d320*/  HMMA.16816.F32 R68, R140, R152.reuse, R68 ;  /* 0x000000988c44723c */ /* 0x080fe20000001844 */
[----:B------:R4:W5:Y:S04]  /*1d330*/  LDL.LU R231, [R1+0x70] ;  /* 0x0000700001e77983 */ /* 0x0009680000300800 */
[----:B------:R4:W5:Y:S03]  /*1d340*/  LDL.LU R241, [R1+0x6c] ;  /* 0x00006c0001f17983 */ /* 0x0009660000300800 */
[C---:B------:R-:W-:Y:S01]  /*1d350*/  HMMA.16816.F32 R72, R144.reuse, R152, R72 ;  /* 0x000000989048723c */ /* 0x040fe20000001848 */
[----:B------:R4:W5:Y:S07]  /*1d360*/  LDL.LU R242, [R1+0x68] ;  /* 0x0000680001f27983 */ /* 0x00096e0000300800 */
        /* <DEDUP_REMOVED lines=8> */
[-C--:B--2---:R-:W-:Y:S08]  /*1d3f0*/  HMMA.16816.F32 R100, R140, R148.reuse, R100 ;  /* 0x000000948c64723c */ /* 0x084ff00000001864 */
[C---:B------:R-:W-:Y:S08]  /*1d400*/  HMMA.16816.F32 R104, R144.reuse, R148, R104 ;  /* 0x000000949068723c */ /* 0x040ff00000001868 */
[-C--:B------:R-:W-:Y:S08]  /*1d410*/  HMMA.16816.F32 R108, R144, R150.reuse, R108 ;  /* 0x00000096906c723c */ /* 0x080ff0000000186c */
[C---:B------:R-:W-:Y:S01]  /*1d420*/  HMMA.16816.F32 R112, R140.reuse, R150, R112 ;  /* 0x000000968c70723c */ /* 0x040fe20000001870 */
[----:B------:R-:W2:Y:S07]  /*1d430*/  LDSM.16.MT88.4 R148, [R226+0x1100] ;  /* 0x00110000e294783b */ /* 0x000eae0000004200 */
[-C--:B---3--:R-:W-:Y:S08]  /*1d440*/  HMMA.16816.F32 R116, R140, R152.reuse, R116 ;  /* 0x000000988c74723c */ /* 0x088ff00000001874 */
[C---:B------:R-:W-:Y:S08]  /*1d450*/  HMMA.16816.F32 R120, R144.reuse, R152, R120 ;  /* 0x000000989078723c */ /* 0x040ff00000001878 */
[-C--:B------:R-:W-:Y:S07]  /*1d460*/  HMMA.16816.F32 R124, R144, R154.reuse, R124 ;  /* 0x0000009a907c723c */ /* 0x080fee000000187c */
[----:B------:R-:W-:Y:S01]  /*1d470*/  F2FP.PACK_AB R147, R206, R200 ;  /* 0x000000c8ce93723e */ /* 0x000fe200000000ff */
[----:B------:R-:W-:Y:S01]  /*1d480*/  HMMA.16816.F32 R128, R140, R154, R128 ;  /* 0x0000009a8c80723c */ /* 0x000fe20000001880 */
[----:B------:R-:W3:Y:S03]  /*1d490*/  LDSM.16.MT88.4 R152, [R228+0x1100] ;  /* 0x00110000e498783b */ /* 0x000ee60000004200 */
[----:B------:R-:W-:Y:S02]  /*1d4a0*/  F2FP.PACK_AB R144, R185, R194 ;  /* 0x000000c2b990723e */ /* 0x000fe400000000ff */
[----:B------:R-:W-:Y:S02]  /*1d4b0*/  F2FP.PACK_AB R145, R184, R192 ;  /* 0x000000c0b891723e */ /* 0x000fe400000000ff */
[----:B------:R-:W-:Y:S04]  /*1d4c0*/  F2FP.PACK_AB R140, R187, R190 ;  /* 0x000000bebb8c723e */ /* 0x000fe800000000ff */
[----:B------:R-:W-:Y:S02]  /*1d4d0*/  F2FP.PACK_AB R141, R186, R195 ;  /* 0x000000c3ba8d723e */ /* 0x000fe400000000ff */
[----:B------:R-:W-:Y:S02]  /*1d4e0*/  F2FP.PACK_AB R142, R201, R182 ;  /* 0x000000b6c98e723e */ /* 0x000fe400000000ff */
[----:B------:R-:W-:Y:S02]  /*1d4f0*/  F2FP.PACK_AB R143, R202, R198 ;  /* 0x000000c6ca8f723e */ /* 0x000fe400000000ff */
[----:B------:R-:W-:Y:S05]  /*1d500*/  F2FP.PACK_AB R146, R203, R199 ;  /* 0x000000c7cb92723e */ /* 0x000fea00000000ff */
        /* <DEDUP_REMOVED lines=20> */
[-C--:B------:R-:W-:Y:S08]  /*1d650*/  HMMA.16816.F32 R68, R140, R160.reuse, R68 ;  /* 0x000000a08c44723c */ /* 0x080ff00000001844 */
[C---:B------:R-:W-:Y:S07]  /*1d660*/  HMMA.16816.F32 R72, R144.reuse, R160, R72 ;  /* 0x000000a09048723c */ /* 0x040fee0000001848 */
[----:B------:R-:W-:Y:S01]  /*1d670*/  IMAD.MOV.U32 R160, RZ, RZ, R180 ;  /* 0x000000ffffa07224 */ /* 0x000fe200078e00b4 */
[-C--:B------:R-:W-:Y:S04]  /*1d680*/  HMMA.16816.F32 R76, R144, R162.reuse, R76 ;  /* 0x000000a2904c723c */ /* 0x080fe8000000184c */
[----:B------:R-:W-:Y:S01]  /*1d690*/  FADD.FTZ R180, R177, R3 ;  /* 0x00000003b1b47221 */ /* 0x000fe20000010000 */
[----:B------:R-:W-:Y:S02]  /*1d6a0*/  MOV R177, R206 ;  /* 0x000000ce00b17202 */ /* 0x000fe40000000f00 */
[----:B------:R-:W-:Y:S01]  /*1d6b0*/  MOV R161, R181 ;  /* 0x000000b500a17202 */ /* 0x000fe20000000f00 */
[C---:B------:R-:W-:Y:S07]  /*1d6c0*/  HMMA.16816.F32 R80, R140.reuse, R162, R80 ;  /* 0x000000a28c50723c */ /* 0x040fee0000001850 */
[----:B------:R-:W-:Y:S01]  /*1d6d0*/  IMAD.MOV.U32 R162, RZ, RZ, R189 ;  /* 0x000000ffffa27224 */ /* 0x000fe200078e00bd */
[-C--:B--2---:R-:W-:Y:S04]  /*1d6e0*/  HMMA.16816.F32 R84, R140, R148.reuse, R84 ;  /* 0x000000948c54723c */ /* 0x084fe80000001854 */
[----:B------:R-:W-:Y:S04]  /*1d6f0*/  MOV R163, R188 ;  /* 0x000000bc00a37202 */ /* 0x000fe80000000f00 */
[C---:B------:R-:W-:Y:S08]  /*1d700*/  HMMA.16816.F32 R88, R144.reuse, R148, R88 ;  /* 0x000000949058723c */ /* 0x040ff00000001858 */
[-C--:B------:R-:W-:Y:S08]  /*1d710*/  HMMA.16816.F32 R92, R144, R150.reuse, R92 ;  /* 0x00000096905c723c */ /* 0x080ff0000000185c */
[C---:B------:R-:W-:Y:S08]  /*1d720*/  HMMA.16816.F32 R96, R140.reuse, R150, R96 ;  /* 0x000000968c60723c */ /* 0x040ff00000001860 */
[-C--:B------:R-:W-:Y:S08]  /*1d730*/  HMMA.16816.F32 R100, R140, R164.reuse, R100 ;  /* 0x000000a48c64723c */ /* 0x080ff00000001864 */
[C---:B------:R-:W-:Y:S07]  /*1d740*/  HMMA.16816.F32 R104, R144.reuse, R164, R104 ;  /* 0x000000a49068723c */ /* 0x040fee0000001868 */
[----:B------:R-:W-:Y:S01]  /*1d750*/  MOV R165, R190 ;  /* 0x000000be00a57202 */ /* 0x000fe20000000f00 */
[-C--:B------:R-:W-:Y:S04]  /*1d760*/  HMMA.16816.F32 R108, R144, R166.reuse, R108 ;  /* 0x000000a6906c723c */ /* 0x080fe8000000186c */
[----:B------:R-:W-:Y:S02]  /*1d770*/  IMAD.MOV.U32 R164, RZ, RZ, R2 ;  /* 0x000000ffffa47224 */ /* 0x000fe400078e0002 */
[----:B------:R-:W-:Y:S02]  /*1d780*/  FADD.FTZ R2, R243, R132 ;  /* 0x00000084f3027221 */ /* 0x000fe40000010000 */
[C---:B------:R-:W-:Y:S01]  /*1d790*/  HMMA.16816.F32 R112, R140.reuse, R166, R112 ;  /* 0x000000a68c70723c */ /* 0x040fe20000001870 */
[----:B------:R4:W5:Y:S03]  /*1d7a0*/  LDL.LU R243, [R1+0x64] ;  /* 0x0000640001f37983 */ /* 0x0009660000300800 */
[----:B------:R-:W-:Y:S02]  /*1d7b0*/  FADD.FTZ R132, R235, R168 ;  /* 0x000000a8eb847221 */ /* 0x000fe40000010000 */
[----:B------:R4:W5:Y:S01]  /*1d7c0*/  LDL.LU R235, [R1+0x60] ;  /* 0x0000600001eb7983 */ /* 0x0009620000300800 */
[----:B------:R-:W-:Y:S01]  /*1d7d0*/  FADD.FTZ R2, R176, R2 ;  /* 0x00000002b0027221 */ /* 0x000fe20000010000 */
[-C--:B---3--:R-:W-:Y:S04]  /*1d7e0*/  HMMA.16816.F32 R116, R140, R152.reuse, R116 ;  /* 0x000000988c74723c */ /* 0x088fe80000001874 */
[----:B------:R-:W-:Y:S01]  /*1d7f0*/  MOV R176, R191 ;  /* 0x000000bf00b07202 */ /* 0x000fe20000000f00 */
[----:B------:R-:W-:Y:S01]  /*1d800*/  FADD.FTZ R3, R179, R2 ;  /* 0x00000002b3037221 */ /* 0x000fe20000010000 */
[----:B------:R-:W2:Y:S01]  /*1d810*/  LDSM.16.MT88.4 R188, [R228+0x1900] ;  /* 0x00190000e4bc783b */ /* 0x000ea20000004200 */
[----:B------:R-:W-:Y:S01]  /*1d820*/  MOV R2, R216 ;  /* 0x000000d800027202 */ /* 0x000fe20000000f00 */
[C---:B------:R-:W-:Y:S04]  /*1d830*/  HMMA.16816.F32 R120, R144.reuse, R152, R120 ;  /* 0x000000989078723c */ /* 0x040fe80000001878 */
[----:B------:R-:W-:Y:S01]  /*1d840*/  FADD.FTZ R181, R171, R132 ;  /* 0x00000084abb57221 */ /* 0x000fe20000010000 */
[----:B------:R-:W-:Y:S01]  /*1d850*/  MOV R179, R208 ;  /* 0x000000d000b37202 */ /* 0x000fe20000000f00 */
[----:B------:R-:W-:Y:S01]  /*1d860*/  LDSM.16.MT88.4 R216, [R226+0x3900] ;  /* 0x00390000e2d8783b */ /* 0x000fe20000004200 */
[----:B------:R-:W-:Y:S01]  /*1d870*/  FADD.FTZ R132, R178, R0 ;  /* 0x00000000b2847221 */ /* 0x000fe20000010000 */
[-C--:B------:R-:W-:Y:S04]  /*1d880*/  HMMA.16816.F32 R124, R144, R154.reuse, R124 ;  /* 0x0000009a907c723c */ /* 0x080fe8000000187c */
[----:B------:R-:W-:Y:S01]  /*1d890*/  MOV R0, R205 ;  /* 0x000000cd00007202 */ /* 0x000fe20000000f00 */
[----:B------:R-:W-:Y:S02]  /*1d8a0*/  IMAD.MOV.U32 R178, RZ, RZ, R204 ;  /* 0x000000ffffb27224 */ /* 0x000fe400078e00cc */
[----:B------:R-:W3:Y:S01]  /*1d8b0*/  LDSM.16.MT88.4 R204, [R227+0x1900] ;  /* 0x00190000e3cc783b */ /* 0x000ee20000004200 */
        /* <DEDUP_REMOVED lines=19> */
[-C--:B------:R-:W-:Y:S04]  /*1d9f0*/  HMMA.16816.F32 R160, R140, R172.reuse, R20 ;  /* 0x000000ac8ca0723c */ /* 0x080fe80000001814 */
[----:B------:R-:W-:Y:S01]  /*1da00*/  MOV R12, R186 ;  /* 0x000000ba000c7202 */ /* 0x000fe20000000f00 */
[----:B------:R-:W-:Y:S01]  /*1da10*/  IMAD.MOV.U32 R16, RZ, RZ, R203 ;  /* 0x000000ffff107224 */ /* 0x000fe200078e00cb */
[----:B------:R-:W-:Y:S01]  /*1da20*/  MOV R17, R177 ;  /* 0x000000b100117202 */ /* 0x000fe20000000f00 */
[----:B------:R-:W-:Y:S01]  /*1da30*/  IMAD.MOV.U32 R21, RZ, RZ, R200 ;  /* 0x000000ffff157224 */ /* 0x000fe200078e00c8 */
[C---:B------:R-:W-:Y:S04]  /*1da40*/  HMMA.16816.F32 R164, R208.reuse, R172, R24 ;  /* 0x000000acd0a4723c */ /* 0x040fe80000001818 */
[----:B------:R-:W-:Y:S01]  /*1da50*/  MOV R19, R176 ;  /* 0x000000b000137202 */ /* 0x000fe20000000f00 */
[----:B------:R-:W-:Y:S01]  /*1da60*/  IMAD.MOV.U32 R0, RZ, RZ, R197 ;  /* 0x000000ffff007224 */ /* 0x000fe200078e00c5 */
[----:B------:R-:W-:Y:S01]  /*1da70*/  MOV R23, R202 ;  /* 0x000000ca00177202 */ /* 0x000fe20000000f00 */
[----:B------:R-:W-:Y:S01]  /*1da80*/  IMAD.MOV.U32 R25, RZ, RZ, R184 ;  /* 0x000000ffff197224 */ /* 0x000fe200078e00b8 */
[-C--:B------:R-:W-:Y:S04]  /*1da90*/  HMMA.16816.F32 R168, R208, R174.reuse, R28 ;  /* 0x000000aed0a8723c */ /* 0x080fe8000000181c */
[----:B------:R-:W-:Y:S02]  /*1daa0*/  MOV R26, R182 ;  /* 0x000000b6001a7202 */ /* 0x000fe40000000f00 */
[----:B------:R-:W-:Y:S01]  /*1dab0*/  MOV R20, R199 ;  /* 0x000000c700147202 */ /* 0x000fe20000000f00 */
[----:B------:R-:W-:Y:S01]  /*1dac0*/  IMAD.MOV.U32 R29, RZ, RZ, R194 ;  /* 0x000000ffff1d7224 */ /* 0x000fe200078e00c2 */
[C---:B------:R-:W-:Y:S04]  /*1dad0*/  HMMA.16816.F32 R172, R140.reuse, R174, R32 ;  /* 0x000000ae8cac723c */ /* 0x040fe80000001820 */
[----:B------:R-:W-:Y:S01]  /*1dae0*/  MOV R28, R195 ;  /* 0x000000c3001c7202 */ /* 0x000fe20000000f00 */
[----:B------:R-:W-:Y:S01]  /*1daf0*/  IMAD.MOV.U32 R31, RZ, RZ, R187 ;  /* 0x000000ffff1f7224 */ /* 0x000fe200078e00bb */
[----:B------:R-:W-:Y:S01]  /*1db00*/  MOV R24, R185 ;  /* 0x000000b900187202 */ /* 0x000fe20000000f00 */
[----:B------:R-:W-:Y:S01]  /*1db10*/  IMAD.MOV.U32 R35, RZ, RZ, R14 ;  /* 0x000000ffff237224 */ /* 0x000fe200078e000e */
[----:B------:R-:W-:Y:S02]  /*1db20*/  MOV R32, R178 ;  /* 0x000000b200207202 */ /* 0x000fe40000000f00 */
[-C--:B--2---:R-:W-:Y:S03]  /*1db30*/  HMMA.16816.F32 R176, R140, R188.reuse, R36 ;  /* 0x000000bc8cb0723c */ /* 0x084fe60000001824 */
[----:B------:R-:W-:Y:S01]  /*1db40*/  MOV R14, R11 ;  /* 0x0000000b000e7202 */ /* 0x000fe20000000f00 */
[----:B------:R-:W-:Y:S01]  /*1db50*/  FADD.FTZ R3, R32, R3 ;  /* 0x0000000320037221 */ /* 0x000fe20000010000 */
[----:B------:R-:W-:Y:S02]  /*1db60*/  MOV R11, R183 ;  /* 0x000000b7000b7202 */ /* 0x000fe40000000f00 */
[----:B------:R-:W-:Y:S01]  /*1db70*/  MOV R33, R2 ;  /* 0x0000000200217202 */ /* 0x000fe20000000f00 */
[----:B------:R-:W-:Y:S01]  /*1db80*/  IMAD.MOV.U32 R38, RZ, RZ, R181 ;  /* 0x000000ffff267224 */ /* 0x000fe200078e00b5 */
[----:B------:R-:W-:Y:S03]  /*1db90*/  MOV R2, R196 ;  /* 0x000000c400027202 */ /* 0x000fe60000000f00 */
[----:B------:R-:W-:Y:S01]  /*1dba0*/  FADD.FTZ R11, R11, R132 ;  /* 0x000000840b0b7221 */ /* 0x000fe20000010000 */
[----:B------:R-:W-:Y:S01]  /*1dbb0*/  MOV R39, R180 ;  /* 0x000000b400277202 */ /* 0x000fe20000000f00 */
[----:B------:R-:W-:Y:S01]  /*1dbc0*/  FADD.FTZ R2, R2, R38 ;  /* 0x0000002602027221 */ /* 0x000fe20000010000 */
[C---:B------:R-:W-:Y:S04]  /*1dbd0*/  HMMA.16816.F32 R180, R208.reuse, R188, R40 ;  /* 0x000000bcd0b4723c */ /* 0x040fe80000001828 */
[----:B------:R-:W-:Y:S01]  /*1dbe0*/  FADD.FTZ R11, R35, R11 ;  /* 0x0000000b230b7221 */ /* 0x000fe20000010000 */
[----:B------:R-:W-:Y:S01]  /*1dbf0*/  MOV R34, R15 ;  /* 0x0000000f00227202 */ /* 0x000fe20000000f00 */
[----:B------:R-:W-:Y:S01]  /*1dc00*/  FADD.FTZ R10, R10, R3 ;  /* 0x000000030a0a7221 */ /* 0x000fe20000010000 */
[----:B------:R-:W-:Y:S01]  /*1dc10*/  MOV R15, R193 ;  /* 0x000000c1000f7202 */ /* 0x000fe20000000f00 */
[-C--:B------:R-:W-:Y:S04]  /*1dc20*/  HMMA.16816.F32 R184, R208, R190.reuse, R44 ;  /* 0x000000bed0b8723c */ /* 0x080fe8000000182c */
[----:B------:R-:W-:Y:S01]  /*1dc30*/  FADD.FTZ R3, R28, R11 ;  /* 0x0000000b1c037221 */ /* 0x000fe20000010000 */
[----:B------:R-:W-:Y:S01]  /*1dc40*/  MOV R27, R198 ;  /* 0x000000c6001b7202 */ /* 0x000fe20000000f00 */
[----:B------:R-:W-:Y:S01]  /*1dc50*/  FADD.FTZ R2, R33, R2 ;  /* 0x0000000221027221 */ /* 0x000fe20000010000 */
[----:B------:R-:W-:Y:S01]  /*1dc60*/  MOV R22, R201 ;  /* 0x000000c900167202 */ /* 0x000fe20000000f00 */
[C---:B------:R-:W-:Y:S04]  /*1dc70*/  HMMA.16816.F32 R188, R140.reuse, R190, R48 ;  /* 0x000000be8cbc723c */ /* 0x040fe80000001830 */
[----:B------:R-:W-:Y:S01]  /*1dc80*/  FADD.FTZ R9, R9, R2 ;  /* 0x0000000209097221 */ /* 0x000fe20000010000 */
[----:B------:R-:W-:Y:S01]  /*1dc90*/  MOV R30, R192 ;  /* 0x000000c0001e7202 */ /* 0x000fe20000000f00 */
[----:B------:R-:W-:Y:S01]  /*1dca0*/  FADD.FTZ R2, R29, R10 ;  /* 0x0000000a1d027221 */ /* 0x000fe20000010000 */
[----:B------:R-:W-:Y:S01]  /*1dcb0*/  MOV R132, R138 ;  /* 0x0000008a00847202 */ /* 0x000fe20000000f00 */
[-C--:B---3--:R-:W-:Y:S04]  /*1dcc0*/  HMMA.16816.F32 R192, R140, R204.reuse, R52 ;  /* 0x000000cc8cc0723c */ /* 0x088fe80000001834 */
[----:B------:R-:W-:Y:S02]  /*1dcd0*/  FADD.FTZ R10, R12, R3 ;  /* 0x000000030c0a7221 */ /* 0x000fe40000010000 */
[----:B------:R-:W2:Y:S01]  /*1dce0*/  LDL R12, [R1+0x24] ;  /* 0x00002400010c7983 */ /* 0x000ea20000100800 */
[----:B------:R-:W-:Y:S01]  /*1dcf0*/  FADD.FTZ R0, R0, R39 ;  /* 0x0000002700007221 */ /* 0x000fe20000010000 */
        /* <DEDUP_REMOVED lines=38> */
[----:B------:R-:W-:Y:S01]  /*1df60*/  FADD.FTZ R2, R13, R2 ;  /* 0x000000020d027221 */ /* 0x000fe20000010000 */
[----:B------:R-:W-:Y:S01]  /*1df70*/  MOV R140, R134 ;  /* 0x00000086008c7202 */ /* 0x000fe20000000f00 */
        /* <DEDUP_REMOVED lines=10> */
[----:B------:R-:W-:Y:S01]  /*1e020*/  MOV R139, R136 ;  /* 0x00000088008b7202 */ /* 0x000fe20000000f00 */
[----:B------:R-:W-:Y:S01]  /*1e030*/  FADD.FTZ R0, R133, R0 ;  /* 0x0000000085007221 */ /* 0x000fe20000010000 */
[----:B------:R4:W-:Y:S01]  /*1e040*/  STL [R1+0xc], R3 ;  /* 0x00000c0301007387 */ /* 0x0009e20000100800 */
[----:B------:R-:W-:Y:S03]  /*1e050*/  IMAD.MOV.U32 R133, RZ, RZ, R137 ;  /* 0x000000ffff857224 */ /* 0x000fe600078e0089 */
[----:B------:R4:W-:Y:S04]  /*1e060*/  STL [R1+0x14], R2 ;  /* 0x0000140201007387 */ /* 0x0009e80000100800 */
[----:B------:R4:W-:Y:S01]  /*1e070*/  STL [R1+0x10], R0 ;  /* 0x0000100001007387 */ /* 0x0009e20000100800 */
[----:B--2---:R-:W-:Y:S01]  /*1e080*/  ISETP.LT.AND P0, PT, R12, UR22, PT ;  /* 0x000000160c007c0c */ /* 0x004fe2000bf01270 */
[----:B------:R-:W-:Y:S11]  /*1e090*/  UMOV UR22, UR21 ;  /* 0x0000001500167c82 */ /* 0x000ff60008000000 */
[----:B------:R-:W-:Y:S01]  /*1e0a0*/  @!UPT UIADD3 URZ, URZ, URZ, URZ ;  /* 0x0000003f3f3ff290 */ /* 0x000fe2000fffe03f */
[----:B----4-:R-:W-:-:S05]  /*1e0b0*/  @P0 BRA `(.L_x_1787) ;  /* 0xffffac7000000947 */ /* 0x010fca000383ffff */
.L_x_1786:
[----:B-1----:R-:W-:-:S13]  /*1e0c0*/  ISETP.LE.AND P0, PT, RZ, UR21, PT ;  /* 0x00000015ff007c0c */ /* 0x002fda000bf03270 */
[----:B------:R-:W-:Y:S05]  /*1e0d0*/  @!P0 BRA `(.L_x_1788) ;  /* 0x00004ba000008947 */ /* 0x000fea0003800000 */
[----:B------:R-:W2:Y:S01]  /*1e0e0*/  LDL.64 R8, [R1+0x48] ;  /* 0x0000480001087983 */ /* 0x000ea20000100a00 */
[----:B------:R-:W-:-:S03]  /*1e0f0*/  ULDC.64 UR4, c[0x0][0x1e0] ;  /* 0x0000780000047ab9 */ /* 0x000fc60000000a00 */
[----:B------:R-:W3:Y:S04]  /*1e100*/  LDL.64 R12, [R1+0x40] ;  /* 0x00004000010c7983 */ /* 0x000ee80000100a00 */
[----:B------:R-:W4:Y:S04]  /*1e110*/  LDL.LU.64 R6, [R1+0x58] ;  /* 0x0000580001067983 */ /* 0x000f280000300a00 */
[----:B------:R-:W4:Y:S01]  /*1e120*/  LDL.LU.64 R4, [R1+0x50] ;  /* 0x0000500001047983 */ /* 0x000f220000300a00 */
[----:B------:R-:W-:Y:S02]  /*1e130*/  USHF.L.U32 UR12, UR4, 0x5, URZ ;  /* 0x00000005040c7899 */ /* 0x000fe4000800063f */
[----:B------:R-:W-:Y:S01]  /*1e140*/  UMOV UR8, 0x5 ;  /* 0x0000000500087882 */ /* 0x000fe20000000000 */
[----:B------:R-:W-:Y:S01]  /*1e150*/  IMAD.MOV.U32 R3, RZ, RZ, R137 ;  /* 0x000000ffff037224 */ /* 0x000fe200078e0089 */
[----:B------:R-:W-:Y:S01]  /*1e160*/  USHF.L.U64.HI UR8, UR4, UR8, UR5 ;  /* 0x0000000804087299 */ /* 0x000fe20008010205 */
[----:B------:R-:W-:Y:S01]  /*1e170*/  IMAD.MOV.U32 R2, RZ, RZ, R138 ;  /* 0x000000ffff027224 */ /* 0x000fe200078e008a */
[----:B------:R-:W-:Y:S01]  /*1e180*/  USHF.L.U32 UR9, UR4, 0x5, URZ ;  /* 0x0000000504097899 */ /* 0x000fe2000800063f */
[----:B------:R-:W-:Y:S01]  /*1e190*/  MOV R139, R134 ;  /* 0x00000086008b7202 */ /* 0x000fe20000000f00 */
[----:B------:R-:W-:Y:S01]  /*1e1a0*/  UIADD3 UR12, UP0, UR12, 0x80, URZ ;  /* 0x000000800c0c7890 */ /* 0x000fe2000ff1e03f */
[----:B------:R-:W-:Y:S01]  /*1e1b0*/  IMAD.MOV.U32 R135, RZ, RZ, R136 ;  /* 0x000000ffff877224 */ /* 0x000fe200078e0088 */
[----:B------:R-:W-:-:S02]  /*1e1c0*/  UMOV UR10, 0x6 ;  /* 0x00000006000a7882 */ /* 0x000fc40000000000 */
[----:B------:R-:W-:Y:S02]  /*1e1d0*/  ULDC.64 UR4, c[0x0][0x208] ;  /* 0x0000820000047ab9 */ /* 0x000fe40000000a00 */
[----:B------:R-:W-:Y:S02]  /*1e1e0*/  USHF.L.U64.HI UR10, UR4, UR10, UR5 ;  /* 0x0000000a040a7299 */ /* 0x000fe40008010205 */
[----:B------:R-:W-:Y:S02]  /*1e1f0*/  USHF.L.U32 UR13, UR4, 0x6, URZ ;  /* 0x00000006040d7899 */ /* 0x000fe4000800063f */
[----:B------:R-:W-:Y:S02]  /*1e200*/  UIADD3 UR11, UR6, 0x80, URZ ;  /* 0x00000080060b7890 */ /* 0x000fe4000fffe03f */
[----:B------:R-:W-:Y:S02]  /*1e210*/  UIADD3.X UR17, URZ, UR17, URZ, UP0, !UPT ;  /* 0x000000113f117290 */ /* 0x000fe400087fe43f */
[----:B------:R-:W-:Y:S01]  /*1e220*/  ULDC.64 UR4, c[0x0][0x1e0] ;  /* 0x0000780000047ab9 */ /* 0x000fe20000000a00 */
[----:B--2---:R-:W-:-:S05]  /*1e230*/  IADD3 RZ, P0, R8, 0x40, RZ ;  /* 0x0000004008ff7810 */ /* 0x004fca0007f1e0ff */
[----:B---3--:R-:W-:Y:S01]  /*1e240*/  IMAD.X R0, RZ, RZ, R13, P0 ;  /* 0x000000ffff007224 */ /* 0x008fe200000e060d */
[C---:B----4-:R-:W-:Y:S02]  /*1e250*/  IADD3 RZ, P1, R6.reuse, 0x40, RZ ;  /* 0x0000004006ff7810 */ /* 0x050fe40007f3e0ff */
[----:B------:R-:W-:Y:S02]  /*1e260*/  IADD3 R10, R6, 0x40, RZ ;  /* 0x00000040060a7810 */ /* 0x000fe40007ffe0ff */
[----:B------:R1:W-:Y:S01]  /*1e270*/  STL [R1+0x4], R0 ;  /* 0x0000040001007387 */ /* 0x0003e20000100800 */
[----:B------:R-:W-:Y:S02]  /*1e280*/  MOV R4, R6 ;  /* 0x0000000600047202 */ /* 0x000fe40000000f00 */
[----:B------:R-:W-:-:S03]  /*1e290*/  IADD3.X R11, RZ, R5, RZ, P1, !PT ;  /* 0x00000005ff0b7210 */ /* 0x000fc60000ffe4ff */
[----:B------:R2:W-:Y:S04]  /*1e2a0*/  STL.64 [R1+0x50], R4 ;  /* 0x0000500401007387 */ /* 0x0005e80000100a00 */
[----:B------:R2:W-:Y:S01]  /*1e2b0*/  STL.64 [R1+0x20], R10 ;  /* 0x0000200a01007387 */ /* 0x0005e20000100a00 */
[----:B-1----:R-:W-:-:S05]  /*1e2c0*/  IADD3 R0, R8, 0x40, RZ ;  /* 0x0000004008007810 */ /* 0x002fca0007ffe0ff */
[----:B------:R2:W-:Y:S02]  /*1e2d0*/  STL [R1], R0 ;  /* 0x0000000001007387 */ /* 0x0005e40000100800 */
.L_x_1789:
[----:B---3--:R-:W3:Y:S01]  /*1e2e0*/  LDL.64 R132, [R1+0x50] ;  /* 0x0000500001847983 */ /* 0x008ee20000100a00 */
[----:B------:R-:W-:Y:S04]  /*1e2f0*/  DEPBAR.LE SB0, 0x0 ;  /* 0x000080000000791a */ /* 0x000fe80000000000 */
[----:B------:R-:W-:Y:S01]  /*1e300*/  MOV R134, UR13 ;  /* 0x0000000d00867c02 */ /* 0x000fe20008000f00 */
[----:B--2---:R-:W2:Y:S01]  /*1e310*/  LDL R0, [R1+0x18] ;  /* 0x0000180001007983 */ /* 0x004ea20000100800 */
[----:B------:R-:W-:Y:S02]  /*1e320*/  USHF.R.S32.HI UR18, URZ, 0x1f, UR21 ;  /* 0x0000001f3f127899 */ /* 0x000fe40008011415 */
[----:B------:R-:W-:Y:S01]  /*1e330*/  UIMAD UR15, UR10, UR21, URZ ;  /* 0x000000150a0f72a4 */ /* 0x000fe2000f8e023f */
[----:B------:R-:W4:Y:S01]  /*1e340*/  LDL.64 R246, [R1+0x20] ;  /* 0x0000200001f67983 */ /* 0x000f220000100a00 */
[----:B------:R-:W-:Y:S02]  /*1e350*/  UISETP.GT.AND UP0, UPT, UR21, URZ, UPT ;  /* 0x0000003f1500728c */ /* 0x000fe4000bf04270 */
[----:B------:R-:W-:Y:S03]  /*1e360*/  UIMAD UR15, UR18, UR13, UR15 ;  /* 0x0000000d120f72a4 */ /* 0x000fe6000f8e020f */
[----:B------:R-:W-:Y:S08]  /*1e370*/  BAR.SYNC.DEFER_BLOCKING 0x0 ;  /* 0x0000000000007b1d */ /* 0x000ff00000010000 */
[----:B-----5:R-:W-:Y:S04]  /*1e380*/  STL [R1+0x60], R235 ;  /* 0x000060eb01007387 */ /* 0x020fe80000100800 */
[----:B------:R-:W-:Y:S04]  /*1e390*/  STL [R1+0x64], R243 ;  /* 0x000064f301007387 */ /* 0x000fe80000100800 */
[----:B------:R-:W-:Y:S04]  /*1e3a0*/  STL [R1+0x68], R242 ;  /* 0x000068f201007387 */ /* 0x000fe80000100800 */
[----:B------:R-:W-:Y:S04]  /*1e3b0*/  STL [R1+0x6c], R241 ;  /* 0x00006cf101007387 */ /* 0x000fe80000100800 */
        /* <DEDUP_REMOVED lines=24> */
[----:B------:R-:W-:Y:S05]  /*1e540*/  STL [R1+0x88], R237 ;  /* 0x000088ed01007387 */ /* 0x000fea0000100800 */
        /* <DEDUP_REMOVED lines=21> */
[----:B---3--:R-:W-:Y:S04]  /*1e6a0*/  IMAD.WIDE.U32 R136, R134, UR21, R132 ;  /* 0x0000001586887c25 */ /* 0x008fe8000f8e0084 */
[C---:B------:R-:W-:Y:S04]  /*1e6b0*/  HMMA.16816.F32 R48, R208.reuse, R222, R48 ;  /* 0x000000ded030723c */ /* 0x040fe80000001830 */
[C---:B--2---:R-:W-:Y:S02]  /*1e6c0*/  LOP3.LUT P5, RZ, R0.reuse, 0x1, RZ, 0xc0, !PT ;  /* 0x0000000100ff7812 */ /* 0x044fe400078ac0ff */
[----:B------:R-:W-:Y:S02]  /*1e6d0*/  LOP3.LUT P4, RZ, R0, 0x2, RZ, 0xc0, !PT ;  /* 0x0000000200ff7812 */ /* 0x000fe4000788c0ff */
[C---:B------:R-:W-:Y:S01]  /*1e6e0*/  LEA R132, P0, R136.reuse, c[0x0][0x1f8], 0x1 ;  /* 0x00007e0088847a11 */ /* 0x040fe200078008ff */
[-C--:B-1----:R-:W-:Y:S03]  /*1e6f0*/  HMMA.16816.F32 R52, R208, R140.reuse, R52 ;  /* 0x0000008cd034723c */ /* 0x082fe60000001834 */
[----:B------:R-:W-:Y:S04]  /*1e700*/  IADD3 R0, R137, UR15, RZ ;  /* 0x0000000f89007c10 */ /* 0x000fe8000fffe0ff */
[----:B------:R-:W-:Y:S01]  /*1e710*/  LEA.HI.X R133, R136, c[0x0][0x1fc], R0, 0x1, P0 ;  /* 0x00007f0088857a11 */ /* 0x000fe200000f0c00 */
[C---:B------:R-:W-:Y:S04]  /*1e720*/  HMMA.16816.F32 R56, R216.reuse, R140, R56 ;  /* 0x0000008cd838723c */ /* 0x040fe80000001838 */
[----:B------:R-:W-:Y:S01]  /*1e730*/  @!PT LDS RZ, [RZ] ;  /* 0x00000000fffff984 */ /* 0x000fe20000000800 */
[----:B------:R-:W-:Y:S01]  /*1e740*/  @!PT LDS RZ, [RZ] ;  /* 0x00000000fffff984 */ /* 0x000fe20000000800 */
[----:B------:R-:W-:Y:S01]  /*1e750*/  @!PT LDS RZ, [RZ] ;  /* 0x00000000fffff984 */ /* 0x000fe20000000800 */
[----:B------:R1:W-:Y:S01]  /*1e760*/  LDGSTS.E.BYPASS.LTC128B.128 [R244+0x100], [R132.64], !P5 ;  /* 0x0010000084f47fae */ /* 0x0003e2000e901d5c */
[----:B----4-:R-:W-:Y:S01]  /*1e770*/  IMAD.WIDE.U32 R136, R134, UR21, R246 ;  /* 0x0000001586887c25 */ /* 0x010fe2000f8e00f6 */
[----:B------:R-:W-:Y:S02]  /*1e780*/  UIADD3 UR21, UR21, -0x1, URZ ;  /* 0xffffffff15157890 */ /* 0x000fe4000fffe03f */
[-C--:B------:R-:W-:Y:S02]  /*1e790*/  HMMA.16816.F32 R60, R216, R142.reuse, R60 ;  /* 0x0000008ed83c723c */ /* 0x080fe4000000183c */
[----:B------:R-:W-:Y:S02]  /*1e7a0*/  @UP0 UIMAD.WIDE.U32 UR22, UR21, UR4, URZ ;  /* 0x00000004151602a5 */ /* 0x000fe4000f8e003f */
[C---:B------:R-:W-:Y:S02]  /*1e7b0*/  LEA R212, P0, R136.reuse, c[0x0][0x1f8], 0x1 ;  /* 0x00007e0088d47a11 */ /* 0x040fe400078008ff */
[----:B------:R-:W-:Y:S01]  /*1e7c0*/  IADD3 R0, R137, UR15, RZ ;  /* 0x0000000f89007c10 */ /* 0x000fe2000fffe0ff */
[----:B------:R-:W-:Y:S01]  /*1e7d0*/  @UP0 USHF.L.U32 UR18, UR22, 0x6, URZ ;  /* 0x0000000616120899 */ /* 0x000fe2000800063f */
[----:B------:R-:W-:Y:S01]  /*1e7e0*/  HMMA.16816.F32 R64, R208, R142, R64 ;  /* 0x0000008ed040723c */ /* 0x000fe20000001840 */
[----:B------:R-:W-:Y:S03]  /*1e7f0*/  @UP0 USHF.R.S32.HI UR15, URZ, 0x1f, UR21 ;  /* 0x0000001f3f0f0899 */ /* 0x000fe60008011415 */
[----:B------:R-:W-:Y:S01]  /*1e800*/  LEA.HI.X R213, R136, c[0x0][0x1fc], R0, 0x1, P0 ;  /* 0x00007f0088d57a11 */ /* 0x000fe200000f0c00 */
[----:B------:R-:W-:Y:S04]  /*1e810*/  @UP0 UIMAD UR15, UR15, UR4, URZ ;  /* 0x000000040f0f02a4 */ /* 0x000fe8000f8e023f */
[----:B------:R2:W-:Y:S01]  /*1e820*/  LDGSTS.E.BYPASS.LTC128B.128 [R244+0x2100], [R212.64], !P4 ;  /* 0x02100000d4f47fae */ /* 0x0005e2000e101d5c */
[----:B------:R-:W-:Y:S04]  /*1e830*/  @UP0 UIMAD UR15, UR21, UR5, UR15 ;  /* 0x00000005150f02a4 */ /* 0x000fe8000f8e020f */
[----:B------:R-:W-:Y:S01]  /*1e840*/  @UP0 UIADD3 UR15, UR23, UR15, URZ ;  /* 0x0000000f170f0290 */ /* 0x000fe2000fffe03f */
[----:B-1----:R-:W-:Y:S03]  /*1e850*/  IADD3 R132, P0, R132, UR6, RZ ;  /* 0x0000000684847c10 */ /* 0x002fe6000ff1e0ff */
[----:B------:R-:W-:Y:S01]  /*1e860*/  @UP0 USHF.L.U64.HI UR15, UR22, 0x6, UR15 ;  /* 0x00000006160f0899 */ /* 0x000fe2000801020f */
[----:B------:R-:W-:Y:S02]  /*1e870*/  IADD3.X R133, R133, UR7, RZ, P0, !PT ;  /* 0x0000000785857c10 */ /* 0x000fe400087fe4ff */
[----:B------:R-:W-:Y:S03]  /*1e880*/  IADD3 R136, P1, R132, UR6, RZ ;  /* 0x0000000684887c10 */ /* 0x000fe6000ff3e0ff */
[----:B------:R1:W-:Y:S01]  /*1e890*/  LDGSTS.E.BYPASS.LTC128B.128 [R244+0x900], [R132.64], !P5 ;  /* 0x0090000084f47fae */ /* 0x0003e2000e901d5c */
[----:B------:R-:W-:Y:S02]  /*1e8a0*/  IADD3.X R137, R133, UR7, RZ, P1, !PT ;  /* 0x0000000785897c10 */ /* 0x000fe40008ffe4ff */
[----:B------:R-:W-:Y:S04]  /*1e8b0*/  IADD3 R140, P1, R136, UR6, RZ ;  /* 0x00000006888c7c10 */ /* 0x000fe8000ff3e0ff */
[----:B------:R-:W-:Y:S01]  /*1e8c0*/  IADD3.X R141, R137, UR7, RZ, P1, !PT ;  /* 0x00000007898d7c10 */ /* 0x000fe20008ffe4ff */
[----:B------:R1:W-:Y:S01]  /*1e8d0*/  LDGSTS.E.BYPASS.LTC128B.128 [R244+0x2900], [R132.64+0x80], !P4 ;  /* 0x0290008084f47fae */ /* 0x0003e2000e101d5c */
[----:B--2---:R-:W-:Y:S07]  /*1e8e0*/  IADD3 R212, P0, R132, UR11, RZ ;  /* 0x0000000b84d47c10 */ /* 0x004fee000ff1e0ff */
[----:B------:R2:W-:Y:S01]  /*1e8f0*/  LDGSTS.E.BYPASS.LTC128B.128 [R244+0x1100], [R136.64], !P5 ;  /* 0x0110000088f47fae */ /* 0x0005e2000e901d5c */
[----:B------:R-:W-:Y:S07]  /*1e900*/  IADD3.X R213, R133, UR14, RZ, P0, !PT ;  /* 0x0000000e85d57c10 */ /* 0x000fee00087fe4ff */
        /* <DEDUP_REMOVED lines=125> */
[----:B------:R-:W-:Y:S01]  /*1f0e0*/  MUFU.TANH R208, R4 ;  /* 0x0000000400d07308 */ /* 0x000fe20000002400 */
[----:B------:R-:W-:Y:S02]  /*1f0f0*/  FMUL.FTZ R5, R5, c[0x0][0x320] ;  /* 0x0000c80005057a20 */ /* 0x000fe40000410000 */
[----:B------:R-:W-:Y:S02]  /*1f100*/  FMUL.FTZ R6, R6, c[0x0][0x320] ;  /* 0x0000c80006067a20 */ /* 0x000fe40000410000 */
[----:B------:R-:W-:Y:S01]  /*1f110*/  FMUL.FTZ R7, R7, c[0x0][0x320] ;  /* 0x0000c80007077a20 */ /* 0x000fe20000410000 */
[-C--:B------:R-:W-:Y:S04]  /*1f120*/  HMMA.16816.F32 R12, R220, R214.reuse, R12 ;  /* 0x000000d6dc0c723c */ /* 0x080fe8000000180c */
[----:B------:R-:W-:Y:S04]  /*1f130*/  MUFU.TANH R134, R5 ;  /* 0x0000000500867308 */ /* 0x000fe80000002400 */
[C---:B------:R-:W-:Y:S06]  /*1f140*/  HMMA.16816.F32 R16, R140.reuse, R214, R16 ;  /* 0x000000d68c10723c */ /* 0x040fec0000001810 */
[----:B------:R-:W1:Y:S01]  /*1f150*/  MUFU.TANH R212, R6 ;  /* 0x0000000600d47308 */ /* 0x000e620000002400 */
        /* <DEDUP_REMOVED lines=15> */
[----:B--2---:R-:W2:Y:S09]  /*1f250*/  LDSM.16.M88.4 R4, [R229+0x2800] ;  /* 0x00280000e504783b */ /* 0x004eb20000000200 */
[----:B------:R-:W-:Y:S10]  /*1f260*/  MUFU.TANH R217, R10 ;  /* 0x0000000a00d97308 */ /* 0x000ff40000002400 */
[----:B------:R3:W-:Y:S10]  /*1f270*/  MUFU.TANH R218, R11 ;  /* 0x0000000b00da7308 */ /* 0x0007f40000002400 */
[----:B------:R-:W-:Y:S10]  /*1f280*/  MUFU.TANH R16, R16 ;  /* 0x0000001000107308 */ /* 0x000ff40000002400 */
[----:B------:R-:W-:Y:S01]  /*1f290*/  MUFU.TANH R17, R17 ;  /* 0x0000001100117308 */ /* 0x000fe20000002400 */
[----:B---3--:R-:W3:Y:S01]  /*1f2a0*/  LDSM.16.M88.4 R8, [R229+0x3000] ;  /* 0x00300000e508783b */ /* 0x008ee20000000200 */
[-C--:B--2---:R-:W-:Y:S08]  /*1f2b0*/  HMMA.16816.F32 R20, R140, R4.reuse, R20 ;  /* 0x000000048c14723c */ /* 0x084ff00000001814 */
[----:B------:R-:W-:Y:S01]  /*1f2c0*/  MUFU.TANH R18, R18 ;  /* 0x0000001200127308 */ /* 0x000fe20000002400 */
[C---:B------:R-:W-:Y:S09]  /*1f2d0*/  HMMA.16816.F32 R24, R220.reuse, R4, R24 ;  /* 0x00000004dc18723c */ /* 0x040ff20000001818 */
[----:B------:R-:W-:Y:S01]  /*1f2e0*/  MUFU.TANH R19, R19 ;  /* 0x0000001300137308 */ /* 0x000fe20000002400 */
[-C--:B------:R-:W-:Y:S08]  /*1f2f0*/  HMMA.16816.F32 R28, R220, R6.reuse, R28 ;  /* 0x00000006dc1c723c */ /* 0x080ff0000000181c */
[C---:B------:R-:W-:Y:S01]  /*1f300*/  HMMA.16816.F32 R32, R140.reuse, R6, R32 ;  /* 0x000000068c20723c */ /* 0x040fe20000001820 */
[----:B------:R-:W-:Y:S01]  /*1f310*/  MUFU.TANH R12, R12 ;  /* 0x0000000c000c7308 */ /* 0x000fe20000002400 */
[----:B------:R-:W2:Y:S01]  /*1f320*/  LDSM.16.M88.4 R4, [R229+0x3800] ;  /* 0x00380000e504783b */ /* 0x000ea20000000200 */
[----:B------:R-:W-:Y:S04]  /*1f330*/  DEPBAR.LE SB0, 0x0 ;  /* 0x000080000000791a */ /* 0x000fe80000000000 */
[----:B------:R-:W-:Y:S02]  /*1f340*/  FMUL.FTZ R22, R22, c[0x0][0x320] ;  /* 0x0000c80016167a20 */ /* 0x000fe40000410000 */
[----:B------:R-:W-:Y:S02]  /*1f350*/  FMUL.FTZ R20, R20, c[0x0][0x320] ;  /* 0x0000c80014147a20 */ /* 0x000fe40000410000 */
[----:B------:R-:W-:Y:S01]  /*1f360*/  MUFU.TANH R251, R22 ;  /* 0x0000001600fb7308 */ /* 0x000fe20000002400 */
[----:B------:R-:W-:Y:S01]  /*1f370*/  FMUL.FTZ R26, R26, c[0x0][0x320] ;  /* 0x0000c8001a1a7a20 */ /* 0x000fe20000410000 */
[----:B------:R-:W-:Y:S01]  /*1f380*/  BAR.SYNC.DEFER_BLOCKING 0x0 ;  /* 0x0000000000007b1d */ /* 0x000fe20000010000 */
[----:B------:R-:W-:Y:S01]  /*1f390*/  FMUL.FTZ R27, R27, c[0x0][0x320] ;  /* 0x0000c8001b1b7a20 */ /* 0x000fe20000410000 */
[-C--:B---3--:R-:W-:Y:S05]  /*1f3a0*/  HMMA.16816.F32 R36, R140, R8.reuse, R36 ;  /* 0x000000088c24723c */ /* 0x088fea0000001824 */
[----:B------:R-:W-:Y:S01]  /*1f3b0*/  FMUL.FTZ R29, R29, c[0x0][0x320] ;  /* 0x0000c8001d1d7a20 */ /* 0x000fe20000410000 */
[----:B------:R-:W-:Y:S01]  /*1f3c0*/  MUFU.TANH R248, R20 ;  /* 0x0000001400f87308 */ /* 0x000fe20000002400 */
[----:B------:R-:W-:Y:S01]  /*1f3d0*/  FMUL.FTZ R30, R30, c[0x0][0x320] ;  /* 0x0000c8001e1e7a20 */ /* 0x000fe20000410000 */
[C---:B------:R-:W-:Y:S01]  /*1f3e0*/  HMMA.16816.F32 R40, R220.reuse, R8, R40 ;  /* 0x00000008dc28723c */ /* 0x040fe20000001828 */
[----:B------:R-:W3:Y:S03]  /*1f3f0*/  LDL.64 R8, [R1+0x40] ;  /* 0x0000400001087983 */ /* 0x000ee60000100a00 */
[----:B------:R-:W-:Y:S02]  /*1f400*/  FMUL.FTZ R24, R24, c[0x0][0x320] ;  /* 0x0000c80018187a20 */ /* 0x000fe40000410000 */
[----:B------:R-:W-:Y:S02]  /*1f410*/  FMUL.FTZ R23, R23, c[0x0][0x320] ;  /* 0x0000c80017177a20 */ /* 0x000fe40000410000 */
[----:B------:R-:W4:Y:S01]  /*1f420*/  MUFU.TANH R138, R29 ;  /* 0x0000001d008a7308 */ /* 0x000f220000002400 */
[-C--:B------:R-:W-:Y:S03]  /*1f430*/  HMMA.16816.F32 R44, R220, R10.reuse, R44 ;  /* 0x0000000adc2c723c */ /* 0x080fe6000000182c */
[----:B------:R-:W-:Y:S02]  /*1f440*/  FMUL.FTZ R21, R21, c[0x0][0x320] ;  /* 0x0000c80015157a20 */ /* 0x000fe40000410000 */
[----:B------:R-:W-:Y:S02]  /*1f450*/  FMUL.FTZ R31, R31, c[0x0][0x320] ;  /* 0x0000c8001f1f7a20 */ /* 0x000fe40000410000 */
[----:B------:R-:W-:Y:S01]  /*1f460*/  FMUL.FTZ R37, R37, c[0x0][0x320] ;  /* 0x0000c80025257a20 */ /* 0x000fe20000410000 */
[C---:B------:R-:W-:Y:S01]  /*1f470*/  HMMA.16816.F32 R48, R140.reuse, R10, R48 ;  /* 0x0000000a8c30723c */ /* 0x040fe20000001830 */
[----:B------:R4:W-:Y:S03]  /*1f480*/  MUFU.TANH R214, R30 ;  /* 0x0000001e00d67308 */ /* 0x0009e60000002400 */
[----:B------:R-:W-:Y:S02]  /*1f490*/  FMUL.FTZ R36, R36, c[0x0][0x320] ;  /* 0x0000c80024247a20 */ /* 0x000fe40000410000 */
[----:B------:R-:W-:Y:S02]  /*1f4a0*/  FMUL.FTZ R38, R38, c[0x0][0x320] ;  /* 0x0000c80026267a20 */ /* 0x000fe40000410000 */
[-C--:B--2---:R-:W-:Y:S03]  /*1f4b0*/  HMMA.16816.F32 R52, R140, R4.reuse, R52 ;  /* 0x000000048c34723c */ /* 0x084fe60000001834 */
[----:B------:R-:W2:Y:S01]  /*1f4c0*/  MUFU.TANH R0, R37 ;  /* 0x0000002500007308 */ /* 0x000ea20000002400 */
[----:B------:R-:W-:Y:S02]  /*1f4d0*/  FMUL.FTZ R39, R39, c[0x0][0x320] ;  /* 0x0000c80027277a20 */ /* 0x000fe40000410000 */
[----:B------:R-:W-:Y:S02]  /*1f4e0*/  FMUL.FTZ R42, R42, c[0x0][0x320] ;  /* 0x0000c8002a2a7a20 */ /* 0x000fe40000410000 */
[C---:B------:R-:W-:Y:S04]  /*1f4f0*/  HMMA.16816.F32 R56, R220.reuse, R4, R56 ;  /* 0x00000004dc38723c */ /* 0x040fe80000001838 */
[----:B------:R-:W-:Y:S01]  /*1f500*/  FMUL.FTZ R43, R43, c[0x0][0x320] ;  /* 0x0000c8002b2b7a20 */ /* 0x000fe20000410000 */
[----:B------:R-:W-:Y:S01]  /*1f510*/  MUFU.TANH R20, R26 ;  /* 0x0000001a00147308 */ /* 0x000fe20000002400 */
[----:B------:R-:W-:Y:S01]  /*1f520*/  FMUL.FTZ R41, R41, c[0x0][0x320] ;  /* 0x0000c80029297a20 */ /* 0x000fe20000410000 */
[----:B-1----:R-:W-:Y:S01]  /*1f530*/  FMNMX.FTZ R4, R212, R3, !PT ;  /* 0x00000003d4047209 */ /* 0x002fe20007810000 */
[-C--:B------:R-:W-:Y:S04]  /*1f540*/  HMMA.16816.F32 R60, R220, R6.reuse, R60 ;  /* 0x00000006dc3c723c */ /* 0x080fe8000000183c */
[----:B----4-:R-:W-:Y:S01]  /*1f550*/  MOV R30, R138 ;  /* 0x0000008a001e7202 */ /* 0x010fe20000000f00 */
[----:B------:R-:W-:Y:S01]  /*1f560*/  FMUL.FTZ R48, R48, c[0x0][0x320] ;  /* 0x0000c80030307a20 */ /* 0x000fe20000410000 */
[----:B------:R-:W-:Y:S01]  /*1f570*/  FMNMX.FTZ R138, R208, R2, !PT ;  /* 0x00000002d08a7209 */ /* 0x000fe20007810000 */
[----:B------:R1:W-:Y:S01]  /*1f580*/  MUFU.TANH R235, R27 ;  /* 0x0000001b00eb7308 */ /* 0x0003e20000002400 */
[----:B------:R-:W-:Y:S01]  /*1f590*/  FMUL.FTZ R52, R52, c[0x0][0x320] ;  /* 0x0000c80034347a20 */ /* 0x000fe20000410000 */
[----:B------:R-:W-:Y:S04]  /*1f5a0*/  HMMA.16816.F32 R64, R140, R6, R64 ;  /* 0x000000068c40723c */ /* 0x000fe80000001840 */
[----:B------:R-:W-:Y:S01]  /*1f5b0*/  FMUL.FTZ R54, R54, c[0x0][0x320] ;  /* 0x0000c80036367a20 */ /* 0x000fe20000410000 */
[----:B------:R-:W-:Y:S01]  /*1f5c0*/  FMNMX.FTZ R5, R211, R4, !PT ;  /* 0x00000004d3057209 */ /* 0x000fe20007810000 */
[----:B------:R-:W-:Y:S01]  /*1f5d0*/  FMUL.FTZ R55, R55, c[0x0][0x320] ;  /* 0x0000c80037377a20 */ /* 0x000fe20000410000 */
[----:B------:R-:W-:Y:S01]  /*1f5e0*/  FMNMX.FTZ R138, R134, R138, !PT ;  /* 0x0000008a868a7209 */ /* 0x000fe20007810000 */
[----:B------:R2:W-:Y:S01]  /*1f5f0*/  MUFU.TANH R22, R52 ;  /* 0x0000003400167308 */ /* 0x0005e20000002400 */
[----:B------:R-:W-:Y:S03]  /*1f600*/  FMUL.FTZ R53, R53, c[0x0][0x320] ;  /* 0x0000c80035357a20 */ /* 0x000fe60000410000 */
[----:B------:R-:W-:Y:S01]  /*1f610*/  FMUL.FTZ R58, R58, c[0x0][0x320] ;  /* 0x0000c8003a3a7a20 */ /* 0x000fe20000410000 */
[----:B------:R-:W-:Y:S01]  /*1f620*/  FMNMX.FTZ R138, R16, R138, !PT ;  /* 0x0000008a108a7209 */ /* 0x000fe20007810000 */
[----:B------:R-:W-:Y:S02]  /*1f630*/  FMUL.FTZ R59, R59, c[0x0][0x320] ;  /* 0x0000c8003b3b7a20 */ /* 0x000fe40000410000 */
[----:B------:R-:W-:Y:S01]  /*1f640*/  FMUL.FTZ R61, R61, c[0x0][0x320] ;  /* 0x0000c8003d3d7a20 */ /* 0x000fe20000410000 */
[----:B------:R-:W-:Y:S01]  /*1f650*/  FMNMX.FTZ R138, R17, R138, !PT ;  /* 0x0000008a118a7209 */ /* 0x000fe20007810000 */
[----:B------:R-:W4:Y:S01]  /*1f660*/  MUFU.TANH R247, R21 ;  /* 0x0000001500f77308 */ /* 0x000f220000002400 */
[----:B------:R-:W-:Y:S02]  /*1f670*/  FMUL.FTZ R32, R32, c[0x0][0x320] ;  /* 0x0000c80020207a20 */ /* 0x000fe40000410000 */
[----:B------:R-:W-:Y:S01]  /*1f680*/  FMUL.FTZ R60, R60, c[0x0][0x320] ;  /* 0x0000c8003c3c7a20 */ /* 0x000fe20000410000 */
[----:B-1----:R-:W3:Y:S01]  /*1f690*/  LDL.64 R26, [R1+0x48] ;  /* 0x00004800011a7983 */ /* 0x002ee20000100a00 */
[----:B------:R-:W-:Y:S01]  /*1f6a0*/  FMUL.FTZ R49, R49, c[0x0][0x320] ;  /* 0x0000c80031317a20 */ /* 0x000fe20000410000 */
[----:B------:R-:W-:Y:S01]  /*1f6b0*/  FMNMX.FTZ R138, R248, R138, !PT ;  /* 0x0000008af88a7209 */ /* 0x000fe20007810000 */
[----:B------:R-:W-:Y:S02]  /*1f6c0*/  FMUL.FTZ R51, R51, c[0x0][0x320] ;  /* 0x0000c80033337a20 */ /* 0x000fe40000410000 */
[----:B------:R-:W-:Y:S01]  /*1f6d0*/  FMUL.FTZ R56, R56, c[0x0][0x320] ;  /* 0x0000c80038387a20 */ /* 0x000fe20000410000 */
[----:B------:R-:W-:Y:S01]  /*1f6e0*/  MUFU.TANH R11, R61 ;  /* 0x0000003d000b7308 */ /* 0x000fe20000002400 */
[----:B------:R-:W-:Y:S02]  /*1f6f0*/  FMUL.FTZ R64, R64, c[0x0][0x320] ;  /* 0x0000c80040407a20 */ /* 0x000fe40000410000 */
[----:B------:R-:W-:Y:S01]  /*1f700*/  FMUL.FTZ R66, R66, c[0x0][0x320] ;  /* 0x0000c80042427a20 */ /* 0x000fe20000410000 */
[----:B--2---:R-:W-:Y:S01]  /*1f710*/  MOV R52, R0 ;  /* 0x0000000000347202 */ /* 0x004fe20000000f00 */
[----:B------:R-:W-:Y:S01]  /*1f720*/  FMUL.FTZ R67, R67, c[0x0][0x320] ;  /* 0x0000c80043437a20 */ /* 0x000fe20000410000 */
[----:B------:R-:W-:Y:S01]  /*1f730*/  FMNMX.FTZ R0, R213, R135, !PT ;  /* 0x00000087d5007209 */ /* 0x000fe20007810000 */
[----:B------:R-:W-:Y:S02]  /*1f740*/  FMUL.FTZ R57, R57, c[0x0][0x320] ;  /* 0x0000c80039397a20 */ /* 0x000fe40000410000 */
[----:B------:R-:W-:Y:S01]  /*1f750*/  FMUL.FTZ R25, R25, c[0x0][0x320] ;  /* 0x0000c80019197a20 */ /* 0x000fe20000410000 */
[----:B------:R1:W-:Y:S01]  /*1f760*/  MUFU.TANH R231, R24 ;  /* 0x0000001800e77308 */ /* 0x0003e20000002400 */
        /* <DEDUP_REMOVED lines=8> */
[----:B----4-:R-:W-:Y:S01]  /*1f7f0*/  FMNMX.FTZ R138, R247, R138, !PT ;  /* 0x0000008af78a7209 */ /* 0x010fe20007810000 */
[----:B------:R-:W-:Y:S01]  /*1f800*/  MUFU.TANH R224, R51 ;  /* 0x0000003300e07308 */ /* 0x000fe20000002400 */
[----:B------:R-:W-:Y:S01]  /*1f810*/  FMNMX.FTZ R0, R251, R0, !PT ;  /* 0x00000000fb007209 */ /* 0x000fe20007810000 */
[----:B------:R-:W-:Y:S02]  /*1f820*/  FMUL.FTZ R33, R33, c[0x0][0x320] ;  /* 0x0000c80021217a20 */ /* 0x000fe40000410000 */
[----:B------:R-:W-:Y:S02]  /*1f830*/  FMUL.FTZ R40, R40, c[0x0][0x320] ;  /* 0x0000c80028287a20 */ /* 0x000fe40000410000 */
[----:B------:R-:W-:Y:S02]  /*1f840*/  FMUL.FTZ R34, R34, c[0x0][0x320] ;  /* 0x0000c80022227a20 */ /* 0x000fe40000410000 */
[----:B------:R-:W-:Y:S02]  /*1f850*/  FMUL.FTZ R35, R35, c[0x0][0x320] ;  /* 0x0000c80023237a20 */ /* 0x000fe40000410000 */
[----:B------:R-:W2:Y:S01]  /*1f860*/  MUFU.TANH R245, R32 ;  /* 0x0000002000f57308 */ /* 0x000ea20000002400 */
[----:B------:R-:W-:Y:S02]  /*1f870*/  FMUL.FTZ R50, R50, c[0x0][0x320] ;  /* 0x0000c80032327a20 */ /* 0x000fe40000410000 */
[----:B------:R-:W-:Y:S01]  /*1f880*/  FMUL.FTZ R65, R65, c[0x0][0x320] ;  /* 0x0000c80041417a20 */ /* 0x000fe20000410000 */
[----:B-1----:R-:W4:Y:S01]  /*1f890*/  LDL R24, [R1] ;  /* 0x0000000001187983 */ /* 0x002f220000100800 */
[----:B------:R-:W-:Y:S02]  /*1f8a0*/  FMUL.FTZ R46, R46, c[0x0][0x320] ;  /* 0x0000c8002e2e7a20 */ /* 0x000fe40000410000 */
[----:B------:R-:W-:Y:S03]  /*1f8b0*/  FMUL.FTZ R62, R62, c[0x0][0x320] ;  /* 0x0000c8003e3e7a20 */ /* 0x000fe60000410000 */
[----:B------:R-:W-:Y:S10]  /*1f8c0*/  MUFU.TANH R10, R60 ;  /* 0x0000003c000a7308 */ /* 0x000ff40000002400 */
[----:B------:R1:W1:Y:S01]  /*1f8d0*/  MUFU.TANH R241, R23 ;  /* 0x0000001700f17308 */ /* 0x0002620000002400 */
[----:B--2---:R-:W-:Y:S09]  /*1f8e0*/  FMNMX.FTZ R138, R245, R138, !PT ;  /* 0x0000008af58a7209 */ /* 0x004ff20007810000 */
[----:B------:R-:W2:Y:S10]  /*1f8f0*/  MUFU.TANH R246, R33 ;  /* 0x0000002100f67308 */ /* 0x000eb40000002400 */
[----:B------:R-:W2:Y:S01]  /*1f900*/  MUFU.TANH R133, R36 ;  /* 0x0000002400857308 */ /* 0x000ea20000002400 */
[----:B-1----:R-:W3:Y:S01]  /*1f910*/  LDL R23, [R1+0x4] ;  /* 0x0000040001177983 */ /* 0x002ee20000100800 */
[----:B------:R-:W-:Y:S08]  /*1f920*/  FMNMX.FTZ R0, R241, R0, !PT ;  /* 0x00000000f1007209 */ /* 0x000ff00007810000 */
[----:B------:R1:W-:Y:S01]  /*1f930*/  MUFU.TANH R32, R40 ;  /* 0x0000002800207308 */ /* 0x0003e20000002400 */
[----:B--2---:R-:W-:Y:S09]  /*1f940*/  FMNMX.FTZ R138, R246, R138, !PT ;  /* 0x0000008af68a7209 */ /* 0x004ff20007810000 */
[----:B------:R-:W2:Y:S10]  /*1f950*/  MUFU.TANH R250, R34 ;  /* 0x0000002200fa7308 */ /* 0x000eb40000002400 */
[----:B------:R-:W2:Y:S01]  /*1f960*/  MUFU.TANH R13, R13 ;  /* 0x0000000d000d7308 */ /* 0x000ea20000002400 */
[----:B-1----:R-:W-:Y:S04]  /*1f970*/  MOV R40, R133 ;  /* 0x0000008500287202 */ /* 0x002fe80000000f00 */
[----:B------:R-:W-:Y:S05]  /*1f980*/  FMNMX.FTZ R138, R40, R138, !PT ;  /* 0x0000008a288a7209 */ /* 0x000fea0007810000 */
[----:B------:R-:W1:Y:S01]  /*1f990*/  MUFU.TANH R240, R48 ;  /* 0x0000003000f07308 */ /* 0x000e620000002400 */
[----:B------:R-:W-:Y:S02]  /*1f9a0*/  FMNMX.FTZ R138, R52, R138, !PT ;  /* 0x0000008a348a7209 */ /* 0x000fe40007810000 */
[----:B--2---:R-:W-:Y:S07]  /*1f9b0*/  FMNMX.FTZ R0, R250, R0, !PT ;  /* 0x00000000fa007209 */ /* 0x004fee0007810000 */
[----:B------:R1:W2:Y:S01]  /*1f9c0*/  MUFU.TANH R239, R49 ;  /* 0x0000003100ef7308 */ /* 0x0002a20000002400 */
[----:B------:R-:W-:Y:S09]  /*1f9d0*/  FMNMX.FTZ R5, R13, R4, !PT ;  /* 0x000000040d057209 */ /* 0x000ff20007810000 */
[----:B------:R-:W2:Y:S10]  /*1f9e0*/  MUFU.TANH R249, R35 ;  /* 0x0000002300f97308 */ /* 0x000eb40000002400 */
[----:B------:R-:W2:Y:S01]  /*1f9f0*/  MUFU.TANH R233, R39 ;  /* 0x0000002700e97308 */ /* 0x000ea20000002400 */
[----:B-1----:R-:W-:Y:S02]  /*1fa00*/  MOV R49, R240 ;  /* 0x000000f000317202 */ /* 0x002fe40000000f00 */
[----:B--2---:R-:W-:Y:S02]  /*1fa10*/  MOV R142, R239 ;  /* 0x000000ef008e7202 */ /* 0x004fe40000000f00 */
[----:B------:R-:W-:Y:S05]  /*1fa20*/  FMNMX.FTZ R138, R49, R138, !PT ;  /* 0x0000008a318a7209 */ /* 0x000fea0007810000 */
[----:B------:R-:W-:Y:S01]  /*1fa30*/  MUFU.TANH R242, R31 ;  /* 0x0000001f00f27308 */ /* 0x000fe20000002400 */
[----:B------:R-:W-:Y:S02]  /*1fa40*/  FMNMX.FTZ R138, R142, R138, !PT ;  /* 0x0000008a8e8a7209 */ /* 0x000fe40007810000 */
[----:B------:R-:W-:Y:S02]  /*1fa50*/  FMNMX.FTZ R0, R249, R0, !PT ;  /* 0x00000000f9007209 */ /* 0x000fe40007810000 */
[----:B------:R-:W-:Y:S05]  /*1fa60*/  FMNMX.FTZ R138, R22, R138, !PT ;  /* 0x0000008a168a7209 */ /* 0x000fea0007810000 */
[----:B------:R-:W1:Y:S01]  /*1fa70*/  MUFU.TANH R31, R38 ;  /* 0x00000026001f7308 */ /* 0x000e620000002400 */
[----:B------:R-:W-:Y:S09]  /*1fa80*/  MOV R48, R233 ;  /* 0x000000e900307202 */ /* 0x000ff20000000f00 */
[----:B------:R-:W2:Y:S10]  /*1fa90*/  MUFU.TANH R50, R50 ;  /* 0x0000003200327308 */ /* 0x000eb40000002400 */
[----:B------:R2:W-:Y:S01]  /*1faa0*/  MUFU.TANH R34, R56 ;  /* 0x0000003800227308 */ /* 0x0005e20000002400 */
[----:B-1----:R-:W-:Y:S04]  /*1fab0*/  FMNMX.FTZ R0, R31, R0, !PT ;  /* 0x000000001f007209 */ /* 0x002fe80007810000 */
[----:B------:R-:W-:Y:S05]  /*1fac0*/  FMNMX.FTZ R0, R48, R0, !PT ;  /* 0x0000000030007209 */ /* 0x000fea0007810000 */
[----:B------:R-:W1:Y:S01]  /*1fad0*/  MUFU.TANH R21, R53 ;  /* 0x0000003500157308 */ /* 0x000e620000002400 */
[----:B--2---:R-:W-:Y:S09]  /*1fae0*/  FMNMX.FTZ R0, R50, R0, !PT ;  /* 0x0000000032007209 */ /* 0x004ff20007810000 */
[----:B------:R-:W-:Y:S01]  /*1faf0*/  MUFU.TANH R137, R54 ;  /* 0x0000003600897308 */ /* 0x000fe20000002400 */
[----:B------:R-:W-:Y:S04]  /*1fb00*/  MOV R56, R224 ;  /* 0x000000e000387202 */ /* 0x000fe80000000f00 */
[----:B------:R-:W-:Y:S05]  /*1fb10*/  FMNMX.FTZ R0, R56, R0, !PT ;  /* 0x0000000038007209 */ /* 0x000fea0007810000 */
[----:B------:R-:W-:Y:S01]  /*1fb20*/  MUFU.TANH R33, R41 ;  /* 0x0000002900217308 */ /* 0x000fe20000002400 */
[----:B-1----:R-:W-:Y:S02]  /*1fb30*/  FMNMX.FTZ R138, R21, R138, !PT ;  /* 0x0000008a158a7209 */ /* 0x002fe40007810000 */
[----:B------:R-:W-:Y:S07]  /*1fb40*/  MOV R53, R242 ;  /* 0x000000f200357202 */ /* 0x000fee0000000f00 */
[----:B------:R-:W1:Y:S10]  /*1fb50*/  MUFU.TANH R41, R64 ;  /* 0x0000004000297308 */ /* 0x000e740000002400 */
[----:B------:R2:W2:Y:S10]  /*1fb60*/  MUFU.TANH R64, R65 ;  /* 0x0000004100407308 */ /* 0x0004b40000002400 */
[----:B------:R-:W2:Y:S01]  /*1fb70*/  MUFU.TANH R7, R55 ;  /* 0x0000003700077308 */ /* 0x000ea20000002400 */
[----:B-1----:R-:W-:Y:S09]  /*1fb80*/  FMNMX.FTZ R138, R41, R138, !PT ;  /* 0x0000008a298a7209 */ /* 0x002ff20007810000 */
[----:B------:R1:W1:Y:S01]  /*1fb90*/  MUFU.TANH R6, R66 ;  /* 0x0000004200067308 */ /* 0x0002620000002400 */
[----:B--2---:R-:W-:Y:S02]  /*1fba0*/  MOV R65, R137 ;  /* 0x0000008900417202 */ /* 0x004fe40000000f00 */
[----:B------:R-:W-:Y:S02]  /*1fbb0*/  FMNMX.FTZ R138, R64, R138, !PT ;  /* 0x0000008a408a7209 */ /* 0x000fe40007810000 */
[----:B------:R-:W-:Y:S05]  /*1fbc0*/  FMNMX.FTZ R0, R65, R0, !PT ;  /* 0x0000000041007209 */ /* 0x000fea0007810000 */
[----:B------:R2:W2:Y:S10]  /*1fbd0*/  MUFU.TANH R4, R67 ;  /* 0x0000004300047308 */ /* 0x0004b40000002400 */
[----:B------:R2:W-:Y:S01]  /*1fbe0*/  MUFU.TANH R35, R57 ;  /* 0x0000003900237308 */ /* 0x0005e20000002400 */
[----:B-1----:R-:W-:Y:S02]  /*1fbf0*/  MOV R66, R7 ;  /* 0x0000000700427202 */ /* 0x002fe40000000f00 */
[----:B------:R-:W1:Y:S07]  /*1fc00*/  SHFL.BFLY PT, R7, R138, 0x2, 0x1f ;  /* 0x0c401f008a077f89 */ /* 0x000e6e00000e0000 */
[----:B------:R-:W1:Y:S01]  /*1fc10*/  MUFU.TANH R132, R25 ;  /* 0x0000001900847308 */ /* 0x000e620000002400 */
[----:B--2---:R-:W-:Y:S02]  /*1fc20*/  MOV R67, R6 ;  /* 0x0000000600437202 */ /* 0x004fe40000000f00 */
[----:B------:R-:W-:Y:S02]  /*1fc30*/  MOV R61, R4 ;  /* 0x00000004003d7202 */ /* 0x000fe40000000f00 */
[----:B------:R-:W-:Y:S05]  /*1fc40*/  FMNMX.FTZ R4, R66, R0, !PT ;  /* 0x0000000042047209 */ /* 0x000fea0007810000 */
[----:B------:R-:W2:Y:S01]  /*1fc50*/  MUFU.TANH R252, R28 ;  /* 0x0000001c00fc7308 */ /* 0x000ea20000002400 */
[----:B------:R-:W-:Y:S02]  /*1fc60*/  FMNMX.FTZ R4, R67, R4, !PT ;  /* 0x0000000443047209 */ /* 0x000fe40007810000 */
[----:B------:R-:W-:Y:S02]  /*1fc70*/  MOV R57, R231 ;  /* 0x000000e700397202 */ /* 0x000fe40000000f00 */
[----:B------:R-:W-:Y:S02]  /*1fc80*/  FMNMX.FTZ R4, R61, R4, !PT ;  /* 0x000000043d047209 */ /* 0x000fe40007810000 */
[----:B------:R-:W-:Y:S03]  /*1fc90*/  FMNMX.FTZ R5, R57, R5, !PT ;  /* 0x0000000539057209 */ /* 0x000fe60007810000 */
[----:B------:R-:W-:Y:S01]  /*1fca0*/  MUFU.TANH R243, R45 ;  /* 0x0000002d00f37308 */ /* 0x000fe20000002400 */
[----:B------:R-:W4:Y:S01]  /*1fcb0*/  SHFL.BFLY PT, R6, R4, 0x2, 0x1f ;  /* 0x0c401f0004067f89 */ /* 0x000f2200000e0000 */
[----:B-1----:R-:W-:Y:S02]  /*1fcc0*/  FMNMX.FTZ R138, R138, R7, !PT ;  /* 0x000000078a8a7209 */ /* 0x002fe40007810000 */
[----:B------:R-:W-:Y:S04]  /*1fcd0*/  MOV R60, R132 ;  /* 0x00000084003c7202 */ /* 0x000fe80000000f00 */
[----:B------:R-:W-:Y:S01]  /*1fce0*/  FMNMX.FTZ R5, R60, R5, !PT ;  /* 0x000000053c057209 */ /* 0x000fe20007810000 */
[----:B------:R-:W1:Y:S01]  /*1fcf0*/  SHFL.BFLY PT, R7, R138, 0x1, 0x1f ;  /* 0x0c201f008a077f89 */ /* 0x000e6200000e0000 */
[----:B------:R-:W4:Y:S02]  /*1fd00*/  MUFU.TANH R136, R44 ;  /* 0x0000002c00887308 */ /* 0x000f240000002400 */
[----:B--2---:R-:W-:Y:S04]  /*1fd10*/  FMNMX.FTZ R5, R252, R5, !PT ;  /* 0x00000005fc057209 */ /* 0x004fe80007810000 */
[----:B------:R-:W-:Y:S04]  /*1fd20*/  FMNMX.FTZ R5, R30, R5, !PT ;  /* 0x000000051e057209 */ /* 0x000fe80007810000 */
[----:B------:R-:W2:Y:S01]  /*1fd30*/  MUFU.TANH R14, R14 ;  /* 0x0000000e000e7308 */ /* 0x000ea20000002400 */
[----:B------:R-:W-:Y:S02]  /*1fd40*/  FMNMX.FTZ R5, R32, R5, !PT ;  /* 0x0000000520057209 */ /* 0x000fe40007810000 */
[----:B----4-:R-:W-:Y:S02]  /*1fd50*/  FMNMX.FTZ R4, R4, R6, !PT ;  /* 0x0000000604047209 */ /* 0x010fe40007810000 */
[----:B------:R-:W-:Y:S03]  /*1fd60*/  FMNMX.FTZ R5, R33, R5, !PT ;  /* 0x0000000521057209 */ /* 0x000fe60007810000 */
[----:B------:R-:W4:Y:S02]  /*1fd70*/  SHFL.BFLY PT, R137, R4, 0x1, 0x1f ;  /* 0x0c201f0004897f89 */ /* 0x000f2400000e0000 */
[----:B------:R-:W2:Y:S01]  /*1fd80*/  MUFU.TANH R15, R15 ;  /* 0x0000000f000f7308 */ /* 0x000ea20000002400 */
[----:B-1----:R-:W-:Y:S02]  /*1fd90*/  FMNMX.FTZ R138, R138, R7, !PT ;  /* 0x000000078a8a7209 */ /* 0x002fe40007810000 */
[----:B------:R-:W-:Y:S03]  /*1fda0*/  MOV R45, R136 ;  /* 0x00000088002d7202 */ /* 0x000fe60000000f00 */
[----:B------:R-:W-:Y:S01]  /*1fdb0*/  FMUL.FTZ R210, R138, c[0x0][0x2d0] ;  /* 0x0000b4008ad27a20 */ /* 0x000fe20000410000 */
[----:B------:R-:W-:Y:S03]  /*1fdc0*/  FMNMX.FTZ R5, R45, R5, !PT ;  /* 0x000000052d057209 */ /* 0x000fe60007810000 */
[----:B------:R1:W1:Y:S01]  /*1fdd0*/  MUFU.TANH R44, R42 ;  /* 0x0000002a002c7308 */ /* 0x0002620000002400 */
[--C-:B------:R-:W-:Y:S01]  /*1fde0*/  FFMA.FTZ R142, R142, c[0x0][0x2d0], -R210.reuse ;  /* 0x0000b4008e8e7a23 */ /* 0x100fe200000108d2 */
[----:B------:R-:W-:Y:S04]  /*1fdf0*/  FMNMX.FTZ R5, R243, R5, !PT ;  /* 0x00000005f3057209 */ /* 0x000fe80007810000 */
[----:B------:R-:W-:Y:S02]  /*1fe00*/  FMNMX.FTZ R0, R34, R5, !PT ;  /* 0x0000000522007209 */ /* 0x000fe40007810000 */
[----:B------:R-:W-:Y:S02]  /*1fe10*/  FMNMX.FTZ R5, R217, R139, !PT ;  /* 0x0000008bd9057209 */ /* 0x000fe40007810000 */
[----:B------:R-:W-:Y:S01]  /*1fe20*/  FMNMX.FTZ R0, R35, R0, !PT ;  /* 0x0000000023007209 */ /* 0x000fe20007810000 */
[----:B------:R3:W3:Y:S01]  /*1fe30*/  MUFU.TANH R242, R43 ;  /* 0x0000002b00f27308 */ /* 0x0006e20000002400 */
[----:B------:R-:W-:Y:S02]  /*1fe40*/  FMNMX.FTZ R5, R218, R5, !PT ;  /* 0x00000005da057209 */ /* 0x000fe40007810000 */
[----:B------:R-:W-:Y:S02]  /*1fe50*/  FMNMX.FTZ R0, R10, R0, !PT ;  /* 0x000000000a007209 */ /* 0x000fe40007810000 */
[----:B----4-:R-:W-:Y:S01]  /*1fe60*/  FMNMX.FTZ R137, R4, R137, !PT ;  /* 0x0000008904897209 */ /* 0x010fe20007810000 */
[--C-:B------:R-:W-:Y:S01]  /*1fe70*/  FFMA.FTZ R4, R208, c[0x0][0x2d0], -R210.reuse ;  /* 0x0000b400d0047a23 */ /* 0x100fe200000108d2 */
[----:B------:R-:W-:Y:S02]  /*1fe80*/  FMNMX.FTZ R0, R11, R0, !PT ;  /* 0x000000000b007209 */ /* 0x000fe40007810000 */
[----:B--2---:R-:W-:Y:S01]  /*1fe90*/  FMNMX.FTZ R5, R14, R5, !PT ;  /* 0x000000050e057209 */ /* 0x004fe20007810000 */
[----:B------:R2:W-:Y:S01]  /*1fea0*/  MUFU.EX2 R219, R4 ;  /* 0x0000000400db7308 */ /* 0x0005e20000000800 */
[----:B------:R-:W-:Y:S01]  /*1feb0*/  FMUL.FTZ R209, R137, c[0x0][0x2d0] ;  /* 0x0000b40089d17a20 */ /* 0x000fe20000410000 */
[----:B------:R-:W4:Y:S01]  /*1fec0*/  SHFL.BFLY PT, R136, R0, 0x2, 0x1f ;  /* 0x0c401f0000887f89 */ /* 0x000f2200000e0000 */
[----:B------:R-:W-:Y:S02]  /*1fed0*/  FMNMX.FTZ R5, R15, R5, !PT ;  /* 0x000000050f057209 */ /* 0x000fe40007810000 */
[----:B-1----:R-:W-:Y:S02]  /*1fee0*/  MOV R42, R22 ;  /* 0x00000016002a7202 */ /* 0x002fe40000000f00 */
[----:B------:R-:W-:Y:S03]  /*1fef0*/  FMNMX.FTZ R5, R20, R5, !PT ;  /* 0x0000000514057209 */ /* 0x000fe60007810000 */
[----:B------:R1:W1:Y:S01]  /*1ff00*/  MUFU.TANH R51, R46 ;  /* 0x0000002e00337308 */ /* 0x0002620000002400 */
[----:B------:R-:W-:Y:S02]  /*1ff10*/  FMNMX.FTZ R5, R235, R5, !PT ;  /* 0x00000005eb057209 */ /* 0x000fe40007810000 */
[----:B---3--:R-:W-:Y:S07]  /*1ff20*/  MOV R43, R21 ;  /* 0x00000015002b7202 */ /* 0x008fee0000000f00 */
[----:B------:R3:W3:Y:S01]  /*1ff30*/  MUFU.TANH R143, R47 ;  /* 0x0000002f008f7308 */ /* 0x0006e20000002400 */
[--C-:B--2---:R-:W-:Y:S01]  /*1ff40*/  FFMA.FTZ R4, R134, c[0x0][0x2d0], -R210.reuse ;  /* 0x0000b40086047a23 */ /* 0x104fe200000108d2 */
[----:B----4-:R-:W-:Y:S02]  /*1ff50*/  FMNMX.FTZ R136, R0, R136, !PT ;  /* 0x0000008800887209 */ /* 0x010fe40007810000 */
[----:B------:R-:W-:Y:S06]  /*1ff60*/  FMNMX.FTZ R0, R214, R5, !PT ;  /* 0x00000005d6007209 */ /* 0x000fec0007810000 */
[----:B------:R2:W-:Y:S01]  /*1ff70*/  MUFU.EX2 R239, R4 ;  /* 0x0000000400ef7308 */ /* 0x0005e20000000800 */
[----:B------:R-:W4:Y:S01]  /*1ff80*/  SHFL.BFLY PT, R6, R136, 0x1, 0x1f ;  /* 0x0c201f0088067f89 */ /* 0x000f2200000e0000 */
[----:B------:R-:W-:Y:S02]  /*1ff90*/  FMNMX.FTZ R0, R53, R0, !PT ;  /* 0x0000000035007209 */ /* 0x000fe40007810000 */
[----:B-1----:R-:W-:Y:S02]  /*1ffa0*/  MOV R46, R34 ;  /* 0x00000022002e7202 */ /* 0x002fe40000000f00 */
[----:B------:R-:W-:Y:S01]  /*1ffb0*/  FMNMX.FTZ R5, R44, R0, !PT ;  /* 0x000000002c057209 */ /* 0x000fe20007810000 */
[----:B------:R-:W-:Y:S01]  /*1ffc0*/  FMUL.FTZ R0, R63, c[0x0][0x320] ;  /* 0x0000c8003f007a20 */ /* 0x000fe20000410000 */
[----:B------:R-:W-:Y:S02]  /*1ffd0*/  MOV R63, R11 ;  /* 0x0000000b003f7202 */ /* 0x000fe40000000f00 */
[----:B------:R1:W1:Y:S01]  /*1ffe0*/  MUFU.TANH R237, R58 ;  /* 0x0000003a00ed7308 */ /* 0x0002620000002400 */
[----:B------:R-:W-:Y:S02]  /*1fff0*/  FMNMX.FTZ R5, R242, R5, !PT ;  /* 0x00000005f2057209 */ /* 0x000fe40007810000 */
[----:B---3--:R-:W-:Y:S07]  /*20000*/  MOV R47, R35 ;  /* 0x00000023002f7202 */ /* 0x008fee0000000f00 */
[----:B------:R3:W-:Y:S01]  /*20010*/  MUFU.TANH R141, R0 ;  /* 0x00000000008d7308 */ /* 0x0007e20000002400 */
[----:B--2---:R-:W-:Y:S01]  /*20020*/  FFMA.FTZ R4, R16, c[0x0][0x2d0], -R210 ;  /* 0x0000b40010047a23 */ /* 0x004fe200000108d2 */
[----:B----4-:R-:W-:Y:S08]  /*20030*/  FMNMX.FTZ R136, R136, R6, !PT ;  /* 0x0000000688887209 */ /* 0x010ff00007810000 */
[----:B------:R2:W-:Y:S01]  /*20040*/  MUFU.EX2 R233, R4 ;  /* 0x0000000400e97308 */ /* 0x0005e20000000800 */
[----:B------:R-:W-:Y:S01]  /*20050*/  FMUL.FTZ R208, R136, c[0x0][0x2d0] ;  /* 0x0000b40088d07a20 */ /* 0x000fe20000410000 */
[----:B-1----:R-:W-:Y:S03]  /*20060*/  MOV R58, R52 ;  /* 0x00000034003a7202 */ /* 0x002fe60000000f00 */
[----:B------:R-:W-:Y:S05]  /*20070*/  FFMA.FTZ R7, R213, c[0x0][0x2d0], -R208 ;  /* 0x0000b400d5077a23 */ /* 0x000fea00000108d0 */
[----:B------:R-:W1:Y:S01]  /*20080*/  MUFU.TANH R238, R59 ;  /* 0x0000003b00ee7308 */ /* 0x000e620000002400 */
[----:B---3--:R-:W-:Y:S01]  /*20090*/  FADD.FTZ R0, -R138, R2 ;  /* 0x000000028a007221 */ /* 0x008fe20000010100 */
[----:B------:R-:W-:Y:S01]  /*200a0*/  FMNMX.FTZ R2, R51, R5, !PT ;  /* 0x0000000533027209 */ /* 0x000fe20007810000 */
[----:B------:R-:W-:Y:S02]  /*200b0*/  FFMA.FTZ R5, R17, c[0x0][0x2d0], -R210 ;  /* 0x0000b40011057a23 */ /* 0x000fe400000108d2 */
[----:B------:R-:W-:Y:S01]  /*200c0*/  FMUL.FTZ R0, R0, c[0x0][0x2d0] ;  /* 0x0000b40000007a20 */ /* 0x000fe20000410000 */
[----:B------:R-:W-:Y:S04]  /*200d0*/  FMNMX.FTZ R2, R143, R2, !PT ;  /* 0x000000028f027209 */ /* 0x000fe80007810000 */
[----:B------:R3:W-:Y:S01]  /*200e0*/  MUFU.TANH R140, R62 ;  /* 0x0000003e008c7308 */ /* 0x0007e20000002400 */
[----:B------:R-:W-:Y:S01]  /*200f0*/  FMNMX.FTZ R2, R237, R2, !PT ;  /* 0x00000002ed027209 */ /* 0x000fe20007810000 */
[----:B--2---:R-:W-:Y:S08]  /*20100*/  FFMA.FTZ R4, R212, c[0x0][0x2d0], -R209 ;  /* 0x0000b400d4047a23 */ /* 0x004ff000000108d1 */
[----:B------:R2:W4:Y:S01]  /*20110*/  MUFU.EX2 R132, R0 ;  /* 0x0000000000847308 */ /* 0x0005220000000800 */
[----:B-1----:R-:W-:Y:S02]  /*20120*/  FMNMX.FTZ R2, R238, R2, !PT ;  /* 0x00000002ee027209 */ /* 0x002fe40007810000 */
[----:B------:R-:W-:Y:S07]  /*20130*/  MOV R59, R31 ;  /* 0x0000001f003b7202 */ /* 0x000fee0000000f00 */
[----:B------:R1:W-:Y:S01]  /*20140*/  MUFU.EX2 R220, R4 ;  /* 0x0000000400dc7308 */ /* 0x0003e20000000800 */
[----:B---3--:R-:W-:Y:S09]  /*20150*/  MOV R62, R30 ;  /* 0x0000001e003e7202 */ /* 0x008ff20000000f00 */
[----:B------:R-:W-:Y:S01]  /*20160*/  MUFU.EX2 R224, R5 ;  /* 0x0000000500e07308 */ /* 0x000fe20000000800 */
[----:B--2---:R-:W-:Y:S02]  /*20170*/  FADD.FTZ R0, -R137, R3 ;  /* 0x0000000389007221 */ /* 0x004fe40000010100 */
[----:B----4-:R-:W-:Y:S01]  /*20180*/  FMUL.FTZ R16, R132, R156 ;  /* 0x0000009c84107220 */ /* 0x010fe20000410000 */
[----:B------:R-:W-:Y:S01]  /*20190*/  MOV R156, R47 ;  /* 0x0000002f009c7202 */ /* 0x000fe20000000f00 */
[----:B------:R-:W-:Y:S01]  /*201a0*/  FMUL.FTZ R3, R0, c[0x0][0x2d0] ;  /* 0x0000b40000037a20 */ /* 0x000fe20000410000 */
[----:B------:R-:W-:Y:S01]  /*201b0*/  FMNMX.FTZ R0, R140, R2, !PT ;  /* 0x000000028c007209 */ /* 0x000fe20007810000 */
[----:B------:R-:W-:Y:S03]  /*201c0*/  FADD.FTZ R2, -R136, R135 ;  /* 0x0000008788027221 */ /* 0x000fe60000010100 */
[----:B------:R-:W-:Y:S01]  /*201d0*/  MUFU.EX2 R215, R7 ;  /* 0x0000000700d77308 */ /* 0x000fe20000000800 */
[----:B------:R-:W-:Y:S01]  /*201e0*/  MOV R135, R20 ;  /* 0x0000001400877202 */ /* 0x000fe20000000f00 */
[C---:B------:R-:W-:Y:S01]  /*201f0*/  FMUL.FTZ R17, R132.reuse, R157 ;  /* 0x0000009d84117220 */ /* 0x040fe20000410000 */
[----:B------:R-:W-:Y:S01]  /*20200*/  FMNMX.FTZ R0, R141, R0, !PT ;  /* 0x000000008d007209 */ /* 0x000fe20007810000 */
[--C-:B-1----:R-:W-:Y:S01]  /*20210*/  FFMA.FTZ R4, R211, c[0x0][0x2d0], -R209.reuse ;  /* 0x0000b400d3047a23 */ /* 0x102fe200000108d1 */
[----:B------:R-:W-:Y:S01]  /*20220*/  MOV R157, R46 ;  /* 0x0000002e009d7202 */ /* 0x000fe20000000f00 */
[C---:B------:R-:W-:Y:S02]  /*20230*/  FMUL.FTZ R68, R132.reuse, R68 ;  /* 0x0000004484447220 */ /* 0x040fe40000410000 */
[C---:B------:R-:W-:Y:S02]  /*20240*/  FMUL.FTZ R69, R132.reuse, R69 ;  /* 0x0000004584457220 */ /* 0x040fe40000410000 */
[----:B------:R1:W2:Y:S01]  /*20250*/  MUFU.EX2 R133, R3 ;  /* 0x0000000300857308 */ /* 0x0002a20000000800 */
[C---:B------:R-:W-:Y:S02]  /*20260*/  FMUL.FTZ R80, R132.reuse, R80 ;  /* 0x0000005084507220 */ /* 0x040fe40000410000 */
        /* <DEDUP_REMOVED lines=13> */
[----:B------:R-:W1:Y:S01]  /*20340*/  SHFL.BFLY PT, R2, R0, 0x2, 0x1f ;  /* 0x0c401f0000027f89 */ /* 0x000e6200000e0000 */
[C---:B--2---:R-:W-:Y:S01]  /*20350*/  FMUL.FTZ R34, R133.reuse, R174 ;  /* 0x000000ae85227220 */ /* 0x044fe20000410000 */
[----:B------:R-:W-:Y:S01]  /*20360*/  MOV R174, R50 ;  /* 0x0000003200ae7202 */ /* 0x000fe20000000f00 */
[C---:B------:R-:W-:Y:S01]  /*20370*/  FMUL.FTZ R35, R133.reuse, R175 ;  /* 0x000000af85237220 */ /* 0x040fe20000410000 */
[----:B------:R-:W2:Y:S01]  /*20380*/  MUFU.EX2 R3, R3 ;  /* 0x0000000300037308 */ /* 0x000ea20000000800 */
[C---:B------:R-:W-:Y:S01]  /*20390*/  FMUL.FTZ R50, R133.reuse, R190 ;  /* 0x000000be85327220 */ /* 0x040fe20000410000 */
[----:B------:R-:W-:Y:S01]  /*203a0*/  MOV R175, R49 ;  /* 0x0000003100af7202 */ /* 0x000fe20000000f00 */
[--C-:B---3--:R-:W-:Y:S02]  /*203b0*/  FFMA.FTZ R4, R18, c[0x0][0x2d0], -R209.reuse ;  /* 0x0000b40012047a23 */ /* 0x108fe400000108d1 */
[C---:B------:R-:W-:Y:S01]  /*203c0*/  FMUL.FTZ R18, R133.reuse, R158 ;  /* 0x0000009e85127220 */ /* 0x040fe20000410000 */
[----:B------:R-:W-:Y:S01]  /*203d0*/  MOV R158, R61 ;  /* 0x0000003d009e7202 */ /* 0x000fe20000000f00 */
        /* <DEDUP_REMOVED lines=8> */
[----:B-1----:R-:W-:Y:S01]  /*20460*/  FMNMX.FTZ R0, R0, R2, !PT ;  /* 0x0000000200007209 */ /* 0x002fe20007810000 */
[C---:B------:R-:W-:Y:S02]  /*20470*/  FMUL.FTZ R98, R133.reuse, R98 ;  /* 0x0000006285627220 */ /* 0x040fe40000410000 */
[----:B------:R-:W-:Y:S02]  /*20480*/  FMUL.FTZ R99, R133, R99 ;  /* 0x0000006385637220 */ /* 0x000fe40000410000 */
[----:B------:R-:W1:Y:S01]  /*20490*/  SHFL.BFLY PT, R2, R0, 0x1, 0x1f ;  /* 0x0c201f0000027f89 */ /* 0x000e6200000e0000 */
[C---:B--2---:R-:W-:Y:S01]  /*204a0*/  FMUL.FTZ R25, R3.reuse, R165 ;  /* 0x000000a503197220 */ /* 0x044fe20000410000 */
[----:B------:R-:W-:Y:S01]  /*204b0*/  MOV R165, R41 ;  /* 0x0000002900a57202 */ /* 0x000fe20000000f00 */
[C---:B------:R-:W-:Y:S01]  /*204c0*/  FMUL.FTZ R28, R3.reuse, R168 ;  /* 0x000000a8031c7220 */ /* 0x040fe20000410000 */
[----:B------:R-:W-:Y:S01]  /*204d0*/  MOV R168, R51 ;  /* 0x0000003300a87202 */ /* 0x000fe20000000f00 */
[----:B------:R-:W-:Y:S01]  /*204e0*/  FMUL.FTZ R29, R3, R169 ;  /* 0x000000a9031d7220 */ /* 0x000fe20000410000 */
[----:B------:R-:W-:Y:S01]  /*204f0*/  MOV R169, R32 ;  /* 0x0000002000a97202 */ /* 0x000fe20000000f00 */
[----:B------:R-:W-:Y:S01]  /*20500*/  FMUL.FTZ R32, R132, R172 ;  /* 0x000000ac84207220 */ /* 0x000fe20000410000 */
[----:B------:R-:W-:Y:S01]  /*20510*/  MOV R172, R53 ;  /* 0x0000003500ac7202 */ /* 0x000fe20000000f00 */
[----:B---3--:R-:W-:Y:S02]  /*20520*/  FFMA.FTZ R4, R19, c[0x0][0x2d0], -R209 ;  /* 0x0000b40013047a23 */ /* 0x008fe400000108d1 */
[----:B------:R-:W-:Y:S01]  /*20530*/  FMUL.FTZ R19, R133, R159 ;  /* 0x0000009f85137220 */ /* 0x000fe20000410000 */
[----:B------:R-:W-:Y:S01]  /*20540*/  MOV R159, R67 ;  /* 0x00000043009f7202 */ /* 0x000fe20000000f00 */
[----:B------:R2:W-:Y:S01]  /*20550*/  MUFU.EX2 R231, R4 ;  /* 0x0000000400e77308 */ /* 0x0005e20000000800 */
[----:B------:R-:W-:Y:S02]  /*20560*/  FMUL.FTZ R41, R3, R181 ;  /* 0x000000b503297220 */ /* 0x000fe40000410000 */
[----:B------:R-:W-:Y:S02]  /*20570*/  FMUL.FTZ R51, R133, R191 ;  /* 0x000000bf85337220 */ /* 0x000fe40000410000 */
[----:B------:R-:W-:Y:S02]  /*20580*/  FMUL.FTZ R61, R3, R201 ;  /* 0x000000c9033d7220 */ /* 0x000fe40000410000 */
[----:B------:R-:W-:Y:S02]  /*20590*/  FMUL.FTZ R67, R133, R207 ;  /* 0x000000cf85437220 */ /* 0x000fe40000410000 */
[C---:B------:R-:W-:Y:S01]  /*205a0*/  FMUL.FTZ R72, R3.reuse, R72 ;  /* 0x0000004803487220 */ /* 0x040fe20000410000 */
[----:B-1----:R-:W-:Y:S01]  /*205b0*/  FMNMX.FTZ R134, R0, R2, !PT ;  /* 0x0000000200867209 */ /* 0x002fe20007810000 */
[C---:B------:R-:W-:Y:S01]  /*205c0*/  FMUL.FTZ R73, R3.reuse, R73 ;  /* 0x0000004903497220 */ /* 0x040fe20000410000 */
[----:B------:R-:W-:Y:S01]  /*205d0*/  @P0 IADD3 R2, P1, R26, UR18, RZ ;  /* 0x000000121a020c10 */ /* 0x000fe2000ff3e0ff */
[C---:B------:R-:W-:Y:S02]  /*205e0*/  FMUL.FTZ R76, R3.reuse, R76 ;  /* 0x0000004c034c7220 */ /* 0x040fe40000410000 */
[----:B------:R-:W-:Y:S01]  /*205f0*/  FADD.FTZ R0, -R134, R139 ;  /* 0x0000008b86007221 */ /* 0x000fe20000010100 */
[----:B------:R-:W-:Y:S01]  /*20600*/  @P0 LEA R6, P3, R2, c[0x0][0x1c8], 0x1 ;  /* 0x0000720002060a11 */ /* 0x000fe200078608ff */
[----:B------:R-:W-:Y:S01]  /*20610*/  FMUL.FTZ R77, R3, R77 ;  /* 0x0000004d034d7220 */ /* 0x000fe20000410000 */
[----:B------:R-:W-:Y:S01]  /*20620*/  @P0 IADD3.X R5, R9, UR15, RZ, P1, !PT ;  /* 0x0000000f09050c10 */ /* 0x000fe20008ffe4ff */
[----:B------:R-:W-:Y:S01]  /*20630*/  FMUL.FTZ R0, R0, c[0x0][0x2d0] ;  /* 0x0000b40000007a20 */ /* 0x000fe20000410000 */
[----:B------:R-:W-:Y:S01]  /*20640*/  MOV R139, R10 ;  /* 0x0000000a008b7202 */ /* 0x000fe20000000f00 */
[C---:B------:R-:W-:Y:S01]  /*20650*/  FMUL.FTZ R88, R3.reuse, R88 ;  /* 0x0000005803587220 */ /* 0x040fe20000410000 */
[----:B------:R-:W-:Y:S01]  /*20660*/  @P0 LEA.HI.X R7, R2, c[0x0][0x1cc], R5, 0x1, P3 ;  /* 0x0000730002070a11 */ /* 0x000fe200018f0c05 */
[--C-:B------:R-:W-:Y:S01]  /*20670*/  FFMA.FTZ R2, R216, c[0x0][0x2d0], -R208.reuse ;  /* 0x0000b400d8027a23 */ /* 0x100fe200000108d0 */
[----:B--2---:R-:W-:Y:S01]  /*20680*/  @P0 IADD3 R4, P2, R24, UR18, RZ ;  /* 0x0000001218040c10 */ /* 0x004fe2000ff5e0ff */
[----:B------:R-:W1:Y:S01]  /*20690*/  MUFU.EX2 R0, R0 ;  /* 0x0000000000007308 */ /* 0x000e620000000800 */
[----:B------:R-:W-:Y:S01]  /*206a0*/  FMUL.FTZ R24, R3, R164 ;  /* 0x000000a403187220 */ /* 0x000fe20000410000 */
[----:B------:R2:W-:Y:S01]  /*206b0*/  @P0 LDGSTS.E.BYPASS.LTC128B.128 [R244+0x4100], [R6.64], !P5 ;  /* 0x0410000006f40fae */ /* 0x0005e2000e901d5c */
[----:B------:R-:W-:Y:S01]  /*206c0*/  @P0 IADD3.X R9, R23, UR15, RZ, P2, !PT ;  /* 0x0000000f17090c10 */ /* 0x000fe200097fe4ff */
[C---:B------:R-:W-:Y:S01]  /*206d0*/  FMUL.FTZ R89, R3.reuse, R89 ;  /* 0x0000005903597220 */ /* 0x040fe20000410000 */
[C---:B------:R-:W-:Y:S01]  /*206e0*/  @P0 LEA R8, P1, R4.reuse, c[0x0][0x1c8], 0x1 ;  /* 0x0000720004080a11 */ /* 0x040fe200078208ff */
[C---:B------:R-:W-:Y:S01]  /*206f0*/  FMUL.FTZ R92, R3.reuse, R92 ;  /* 0x0000005c035c7220 */ /* 0x040fe20000410000 */
[----:B------:R-:W-:Y:S01]  /*20700*/  MOV R164, R45 ;  /* 0x0000002d00a47202 */ /* 0x000fe20000000f00 */
[C---:B------:R-:W-:Y:S01]  /*20710*/  FMUL.FTZ R45, R3.reuse, R185 ;  /* 0x000000b9032d7220 */ /* 0x040fe20000410000 */
[----:B------:R-:W-:Y:S01]  /*20720*/  @P0 LEA.HI.X R9, R4, c[0x0][0x1cc], R9, 0x1, P1 ;  /* 0x0000730004090a11 */ /* 0x000fe200008f0c09 */
[----:B------:R3:W4:Y:S01]  /*20730*/  MUFU.EX2 R216, R2 ;  /* 0x0000000200d87308 */ /* 0x0007220000000800 */
[----:B------:R-:W-:Y:S01]  /*20740*/  @P0 IADD3 R4, P2, R6, UR9, RZ ;  /* 0x0000000906040c10 */ /* 0x000fe2000ff5e0ff */
[----:B------:R-:W-:Y:S01]  /*20750*/  FMUL.FTZ R93, R3, R93 ;  /* 0x0000005d035d7220 */ /* 0x000fe20000410000 */
[----:B------:R-:W-:Y:S01]  /*20760*/  MOV R185, R60 ;  /* 0x0000003c00b97202 */ /* 0x000fe20000000f00 */
[----:B------:R4:W-:Y:S01]  /*20770*/  @P0 LDGSTS.E.BYPASS.LTC128B.128 [R244+0x6100], [R8.64], !P4 ;  /* 0x0610000008f40fae */ /* 0x0009e2000e101d5c */
[----:B------:R-:W-:Y:S01]  /*20780*/  @P0 IADD3.X R5, R7, UR8, RZ, P2, !PT ;  /* 0x0000000807050c10 */ /* 0x000fe200097fe4ff */
[----:B------:R-:W-:Y:S02]  /*20790*/  FMUL.FTZ R60, R3, R200 ;  /* 0x000000c8033c7220 */ /* 0x000fe40000410000 */
[C---:B------:R-:W-:Y:S02]  /*207a0*/  FMUL.FTZ R102, R133.reuse, R102 ;  /* 0x0000006685667220 */ /* 0x040fe40000410000 */
[----:B------:R-:W-:Y:S02]  /*207b0*/  FMUL.FTZ R103, R133, R103 ;  /* 0x0000006785677220 */ /* 0x000fe40000410000 */
[----:B------:R4:W-:Y:S01]  /*207c0*/  @P0 LDGSTS.E.BYPASS.LTC128B.128 [R244+0x4900], [R4.64], !P5 ;  /* 0x0490000004f40fae */ /* 0x0009e2000e901d5c */
[----:B------:R-:W-:Y:S02]  /*207d0*/  FMUL.FTZ R104, R3, R104 ;  /* 0x0000006803687220 */ /* 0x000fe40000410000 */
[C---:B-1----:R-:W-:Y:S01]  /*207e0*/  FMUL.FTZ R26, R0.reuse, R166 ;  /* 0x000000a6001a7220 */ /* 0x042fe20000410000 */
[----:B------:R-:W-:Y:S01]  /*207f0*/  MOV R166, R43 ;  /* 0x0000002b00a67202 */ /* 0x000fe20000000f00 */
[C---:B------:R-:W-:Y:S01]  /*20800*/  FMUL.FTZ R27, R0.reuse, R167 ;  /* 0x000000a7001b7220 */ /* 0x040fe20000410000 */
[----:B------:R-:W-:Y:S01]  /*20810*/  MOV R167, R42 ;  /* 0x0000002a00a77202 */ /* 0x000fe20000000f00 */
[----:B------:R-:W-:Y:S01]  /*20820*/  FMUL.FTZ R30, R0, R170 ;  /* 0x000000aa001e7220 */ /* 0x000fe20000410000 */
[----:B------:R1:W-:Y:S01]  /*20830*/  @P0 LDGSTS.E.BYPASS.LTC128B.128 [R244+0x6900], [R4.64+0x80], !P4 ;  /* 0x0690008004f40fae */ /* 0x0003e2000e101d5c */
[----:B--2---:R-:W-:Y:S01]  /*20840*/  @P0 IADD3 R6, P1, R4, UR9, RZ ;  /* 0x0000000904060c10 */ /* 0x004fe2000ff3e0ff */
[----:B------:R-:W-:Y:S01]  /*20850*/  FMUL.FTZ R31, R0, R171 ;  /* 0x000000ab001f7220 */ /* 0x000fe20000410000 */
[----:B------:R-:W-:Y:S01]  /*20860*/  MOV R171, R33 ;  /* 0x0000002100ab7202 */ /* 0x000fe20000000f00 */
[--C-:B---3--:R-:W-:Y:S01]  /*20870*/  FFMA.FTZ R2, R12, c[0x0][0x2d0], -R208.reuse ;  /* 0x0000b4000c027a23 */ /* 0x108fe200000108d0 */
[----:B------:R-:W-:Y:S01]  /*20880*/  @P0 IADD3.X R7, R5, UR8, RZ, P1, !PT ;  /* 0x0000000805070c10 */ /* 0x000fe20008ffe4ff */
[----:B------:R-:W-:Y:S01]  /*20890*/  FMUL.FTZ R12, R3, R152 ;  /* 0x00000098030c7220 */ /* 0x000fe20000410000 */
[----:B------:R-:W-:Y:S01]  /*208a0*/  @P0 IADD3 R10, P1, R4, UR12, RZ ;  /* 0x0000000c040a0c10 */ /* 0x000fe2000ff3e0ff */
[----:B------:R2:W-:Y:S01]  /*208b0*/  MUFU.EX2 R221, R2 ;  /* 0x0000000200dd7308 */ /* 0x0005e20000000800 */
[----:B------:R-:W-:Y:S01]  /*208c0*/  FMUL.FTZ R33, R132, R173 ;  /* 0x000000ad84217220 */ /* 0x000fe20000410000 */
[----:B------:R3:W-:Y:S01]  /*208d0*/  @P0 LDGSTS.E.BYPASS.LTC128B.128 [R244+0x5100], [R6.64], !P5 ;  /* 0x0510000006f40fae */ /* 0x0007e2000e901d5c */
[----:B------:R-:W-:Y:S01]  /*208e0*/  @P0 IADD3.X R11, R5, UR17, RZ, P1, !PT ;  /* 0x00000011050b0c10 */ /* 0x000fe20008ffe4ff */
[----:B------:R-:W-:Y:S01]  /*208f0*/  FMUL.FTZ R42, R0, R182 ;  /* 0x000000b6002a7220 */ /* 0x000fe20000410000 */
[----:B----4-:R-:W-:Y:S01]  /*20900*/  @P0 IADD3 R8, P2, R6, UR9, RZ ;  /* 0x0000000906080c10 */ /* 0x010fe2000ff5e0ff */
[C---:B------:R-:W-:Y:S01]  /*20910*/  FMUL.FTZ R43, R0.reuse, R183 ;  /* 0x000000b7002b7220 */ /* 0x040fe20000410000 */
[----:B------:R-:W-:Y:S01]  /*20920*/  MOV R170, R48 ;  /* 0x0000003000aa7202 */ /* 0x000fe20000000f00 */
[C---:B------:R-:W-:Y:S01]  /*20930*/  FMUL.FTZ R46, R0.reuse, R186 ;  /* 0x000000ba002e7220 */ /* 0x040fe20000410000 */
[----:B------:R-:W-:Y:S01]  /*20940*/  @P0 IADD3.X R9, R7, UR8, RZ, P2, !PT ;  /* 0x0000000807090c10 */ /* 0x000fe200097fe4ff */
[----:B------:R4:W-:Y:S01]  /*20950*/  @P0 LDGSTS.E.BYPASS.LTC128B.128 [R244+0x7100], [R10.64], !P4 ;  /* 0x071000000af40fae */ /* 0x0009e2000e101d5c */
[----:B------:R-:W-:Y:S01]  /*20960*/  FMUL.FTZ R47, R0, R187 ;  /* 0x000000bb002f7220 */ /* 0x000fe20000410000 */
[----:B------:R-:W-:Y:S01]  /*20970*/  MOV R173, R56 ;  /* 0x0000003800ad7202 */ /* 0x000fe20000000f00 */
[----:B------:R-:W-:Y:S01]  /*20980*/  FMUL.FTZ R48, R132, R188 ;  /* 0x000000bc84307220 */ /* 0x000fe20000410000 */
[----:B------:R-:W-:Y:S01]  /*20990*/  MOV R182, R59 ;  /* 0x0000003b00b67202 */ /* 0x000fe20000000f00 */
[C---:B------:R-:W-:Y:S01]  /*209a0*/  FMUL.FTZ R56, R3.reuse, R196 ;  /* 0x000000c403387220 */ /* 0x040fe20000410000 */
[----:B------:R-:W-:Y:S01]  /*209b0*/  MOV R186, R57 ;  /* 0x0000003900ba7202 */ /* 0x000fe20000000f00 */
[----:B------:R-:W-:Y:S01]  /*209c0*/  FMUL.FTZ R57, R3, R197 ;  /* 0x000000c503397220 */ /* 0x000fe20000410000 */
[----:B------:R4:W-:Y:S01]  /*209d0*/  @P0 LDGSTS.E.BYPASS.LTC128B.128 [R244+0x5900], [R8.64], !P5 ;  /* 0x0590000008f40fae */ /* 0x0009e2000e901d5c */
[----:B-1----:R-:W-:Y:S01]  /*209e0*/  @P0 IADD3 R4, P1, R6, UR12, RZ ;  /* 0x0000000c06040c10 */ /* 0x002fe2000ff3e0ff */
[C---:B------:R-:W-:Y:S01]  /*209f0*/  FMUL.FTZ R59, R0.reuse, R199 ;  /* 0x000000c7003b7220 */ /* 0x040fe20000410000 */
[----:B------:R-:W-:Y:S01]  /*20a00*/  MOV R183, R62 ;  /* 0x0000003e00b77202 */ /* 0x000fe20000000f00 */
[C---:B------:R-:W-:Y:S01]  /*20a10*/  FMUL.FTZ R62, R0.reuse, R202 ;  /* 0x000000ca003e7220 */ /* 0x040fe20000410000 */
[----:B------:R-:W-:Y:S01]  /*20a20*/  @P0 IADD3.X R5, R7, UR17, RZ, P1, !PT ;  /* 0x0000001107050c10 */ /* 0x000fe20008ffe4ff */
[----:B--2---:R-:W-:Y:S01]  /*20a30*/  FFMA.FTZ R2, R13, c[0x0][0x2d0], -R208 ;  /* 0x0000b4000d027a23 */ /* 0x004fe200000108d0 */
[----:B------:R-:W-:Y:S01]  /*20a40*/  MOV R187, R185 ;  /* 0x000000b900bb7202 */ /* 0x000fe20000000f00 */
[----:B------:R-:W-:Y:S01]  /*20a50*/  FMUL.FTZ R13, R3, R153 ;  /* 0x00000099030d7220 */ /* 0x000fe20000410000 */
[----:B------:R-:W-:Y:S01]  /*20a60*/  MOV R188, R186 ;  /* 0x000000ba00bc7202 */ /* 0x000fe20000000f00 */
[----:B------:R1:W2:Y:S01]  /*20a70*/  MUFU.EX2 R222, R2 ;  /* 0x0000000200de7308 */ /* 0x0002a20000000800 */
[----:B------:R2:W-:Y:S01]  /*20a80*/  @P0 LDGSTS.E.BYPASS.LTC128B.128 [R244+0x7900], [R4.64], !P4 ;  /* 0x0790000004f40fae */ /* 0x0005e2000e101d5c */
[----:B---3--:R-:W-:Y:S01]  /*20a90*/  FMUL.FTZ R7, R133, R147 ;  /* 0x0000009385077220 */ /* 0x008fe20000410000 */
[----:B------:R-:W-:Y:S01]  /*20aa0*/  F2FP.PACK_AB R147, R231, R240 ;  /* 0x000000f0e793723e */ /* 0x000fe200000000ff */
[C---:B------:R-:W-:Y:S01]  /*20ab0*/  FMUL.FTZ R74, R0.reuse, R74 ;  /* 0x0000004a004a7220 */ /* 0x040fe20000410000 */
[----:B------:R-:W-:Y:S01]  /*20ac0*/  MOV R186, R183 ;  /* 0x000000b700ba7202 */ /* 0x000fe20000000f00 */
[C---:B------:R-:W-:Y:S02]  /*20ad0*/  FMUL.FTZ R75, R0.reuse, R75 ;  /* 0x0000004b004b7220 */ /* 0x040fe40000410000 */
[C---:B------:R-:W-:Y:S01]  /*20ae0*/  FMUL.FTZ R78, R0.reuse, R78 ;  /* 0x0000004e004e7220 */ /* 0x040fe20000410000 */
[----:B------:R-:W3:Y:S01]  /*20af0*/  LDSM.16.MT88.4 R20, [R225+0x100] ;  /* 0x00010000e114783b */ /* 0x000ee20000004200 */
[C---:B----4-:R-:W-:Y:S02]  /*20b00*/  FMUL.FTZ R10, R0.reuse, R150 ;  /* 0x00000096000a7220 */ /* 0x050fe40000410000 */
[C---:B------:R-:W-:Y:S02]  /*20b10*/  FMUL.FTZ R11, R0.reuse, R151 ;  /* 0x00000097000b7220 */ /* 0x040fe40000410000 */
[C---:B------:R-:W-:Y:S02]  /*20b20*/  FMUL.FTZ R79, R0.reuse, R79 ;  /* 0x0000004f004f7220 */ /* 0x040fe40000410000 */
[----:B------:R-:W-:Y:S01]  /*20b30*/  FMUL.FTZ R90, R0, R90 ;  /* 0x0000005a005a7220 */ /* 0x000fe20000410000 */
[----:B------:R-:W4:Y:S01]  /*20b40*/  LDSM.16.MT88.4 R36, [R226+0x100] ;  /* 0x00010000e224783b */ /* 0x000f220000004200 */
[C---:B------:R-:W-:Y:S01]  /*20b50*/  FMUL.FTZ R8, R3.reuse, R148 ;  /* 0x0000009403087220 */ /* 0x040fe20000410000 */
[----:B------:R-:W-:Y:S01]  /*20b60*/  F2FP.PACK_AB R148, R216, R215 ;  /* 0x000000d7d894723e */ /* 0x000fe200000000ff */
[----:B------:R-:W-:Y:S02]  /*20b70*/  FMUL.FTZ R9, R3, R149 ;  /* 0x0000009503097220 */ /* 0x000fe40000410000 */
[----:B------:R-:W-:Y:S02]  /*20b80*/  FMUL.FTZ R91, R0, R91 ;  /* 0x0000005b005b7220 */ /* 0x000fe40000410000 */
[----:B-1----:R-:W-:Y:S01]  /*20b90*/  FMUL.FTZ R2, R134, c[0x0][0x2d0] ;  /* 0x0000b40086027a20 */ /* 0x002fe20000410000 */
[----:B--2---:R-:W-:Y:S01]  /*20ba0*/  F2FP.PACK_AB R150, R222, R221 ;  /* 0x000000ddde96723e */ /* 0x004fe200000000ff */
[----:B------:R-:W1:Y:S01]  /*20bb0*/  LDSM.16.MT88.4 R52, [R228+0x100] ;  /* 0x00010000e434783b */ /* 0x000e620000004200 */
[----:B------:R-:W-:Y:S02]  /*20bc0*/  FMUL.FTZ R94, R0, R94 ;  /* 0x0000005e005e7220 */ /* 0x000fe40000410000 */
[--C-:B------:R-:W-:Y:S01]  /*20bd0*/  FFMA.FTZ R4, R218, c[0x0][0x2d0], -R2.reuse ;  /* 0x0000b400da047a23 */ /* 0x100fe20000010802 */
[----:B------:R-:W-:Y:S01]  /*20be0*/  MOV R218, R139 ;  /* 0x0000008b00da7202 */ /* 0x000fe20000000f00 */
[--C-:B------:R-:W-:Y:S01]  /*20bf0*/  FFMA.FTZ R6, R217, c[0x0][0x2d0], -R2.reuse ;  /* 0x0000b400d9067a23 */ /* 0x100fe20000010802 */
[----:B------:R-:W-:Y:S01]  /*20c00*/  MOV R217, R214 ;  /* 0x000000d600d97202 */ /* 0x000fe20000000f00 */
[----:B------:R2:W-:Y:S01]  /*20c10*/  MUFU.EX2 R212, R4 ;  /* 0x0000000400d47308 */ /* 0x0005e20000000800 */
[----:B------:R-:W-:Y:S01]  /*20c20*/  FMUL.FTZ R5, R132, R145 ;  /* 0x0000009184057220 */ /* 0x000fe20000410000 */
[----:B------:R-:W-:Y:S01]  /*20c30*/  F2FP.PACK_AB R145, R223, R220 ;  /* 0x000000dcdf91723e */ /* 0x000fe200000000ff */
[C---:B------:R-:W-:Y:S01]  /*20c40*/  FMUL.FTZ R95, R0.reuse, R95 ;  /* 0x0000005f005f7220 */ /* 0x040fe20000410000 */
[----:B------:R-:W-:Y:S01]  /*20c50*/  MOV R139, R241 ;  /* 0x000000f1008b7202 */ /* 0x000fe20000000f00 */
[C---:B------:R-:W-:Y:S01]  /*20c60*/  FMUL.FTZ R105, R3.reuse, R105 ;  /* 0x0000006903697220 */ /* 0x040fe20000410000 */
[----:B------:R-:W0:Y:S01]  /*20c70*/  LDGDEPBAR ;  /* 0x00000000000079af */ /* 0x000e220000000000 */
[C---:B------:R-:W-:Y:S02]  /*20c80*/  FMUL.FTZ R106, R0.reuse, R106 ;  /* 0x0000006a006a7220 */ /* 0x040fe40000410000 */
[C---:B------:R-:W-:Y:S01]  /*20c90*/  FMUL.FTZ R107, R0.reuse, R107 ;  /* 0x0000006b006b7220 */ /* 0x040fe20000410000 */
[----:B------:R1:W1:Y:S01]  /*20ca0*/  MUFU.EX2 R211, R6 ;  /* 0x0000000600d37308 */ /* 0x0002620000000800 */
[C---:B------:R-:W-:Y:S02]  /*20cb0*/  FMUL.FTZ R108, R3.reuse, R108 ;  /* 0x0000006c036c7220 */ /* 0x040fe40000410000 */
[----:B------:R-:W-:Y:S02]  /*20cc0*/  FMUL.FTZ R109, R3, R109 ;  /* 0x0000006d036d7220 */ /* 0x000fe40000410000 */
[C---:B------:R-:W-:Y:S02]  /*20cd0*/  FMUL.FTZ R110, R0.reuse, R110 ;  /* 0x0000006e006e7220 */ /* 0x040fe40000410000 */
[----:B------:R-:W-:Y:S02]  /*20ce0*/  FMUL.FTZ R111, R0, R111 ;  /* 0x0000006f006f7220 */ /* 0x000fe40000410000 */
[C---:B------:R-:W-:Y:S02]  /*20cf0*/  FMUL.FTZ R114, R133.reuse, R114 ;  /* 0x0000007285727220 */ /* 0x040fe40000410000 */
[C---:B------:R-:W-:Y:S02]  /*20d00*/  FMUL.FTZ R115, R133.reuse, R115 ;  /* 0x0000007385737220 */ /* 0x040fe40000410000 */
[C---:B------:R-:W-:Y:S02]  /*20d10*/  FMUL.FTZ R118, R133.reuse, R118 ;  /* 0x0000007685767220 */ /* 0x040fe40000410000 */
[--C-:B--2---:R-:W-:Y:S02]  /*20d20*/  FFMA.FTZ R4, R14, c[0x0][0x2d0], -R2.reuse ;  /* 0x0000b4000e047a23 */ /* 0x104fe40000010802 */
[----:B------:R-:W-:Y:S02]  /*20d30*/  FMUL.FTZ R14, R0, R154 ;  /* 0x0000009a000e7220 */ /* 0x000fe40000410000 */
[----:B------:R2:W-:Y:S01]  /*20d40*/  MUFU.EX2 R213, R4 ;  /* 0x0000000400d57308 */ /* 0x0005e20000000800 */
[----:B------:R-:W-:Y:S02]  /*20d50*/  FMUL.FTZ R119, R133, R119 ;  /* 0x0000007785777220 */ /* 0x000fe40000410000 */
[----:B------:R-:W-:Y:S02]  /*20d60*/  FMUL.FTZ R120, R3, R120 ;  /* 0x0000007803787220 */ /* 0x000fe40000410000 */
[----:B-1----:R-:W-:Y:S01]  /*20d70*/  FMUL.FTZ R6, R133, R146 ;  /* 0x0000009285067220 */ /* 0x002fe20000410000 */
[----:B------:R-:W-:Y:S01]  /*20d80*/  F2FP.PACK_AB R146, R224, R233 ;  /* 0x000000e9e092723e */ /* 0x000fe200000000ff */
[C---:B------:R-:W-:Y:S01]  /*20d90*/  FMUL.FTZ R121, R3.reuse, R121 ;  /* 0x0000007903797220 */ /* 0x040fe20000410000 */
[----:B------:R-:W-:Y:S01]  /*20da0*/  F2FP.PACK_AB R149, R212, R211 ;  /* 0x000000d3d495723e */ /* 0x000fe200000000ff */
[C---:B------:R-:W-:Y:S02]  /*20db0*/  FMUL.FTZ R122, R0.reuse, R122 ;  /* 0x0000007a007a7220 */ /* 0x040fe40000410000 */
[C---:B------:R-:W-:Y:S02]  /*20dc0*/  FMUL.FTZ R123, R0.reuse, R123 ;  /* 0x0000007b007b7220 */ /* 0x040fe40000410000 */
[C---:B------:R-:W-:Y:S02]  /*20dd0*/  FMUL.FTZ R124, R3.reuse, R124 ;  /* 0x0000007c037c7220 */ /* 0x040fe40000410000 */
[----:B------:R-:W-:Y:S02]  /*20de0*/  FMUL.FTZ R125, R3, R125 ;  /* 0x0000007d037d7220 */ /* 0x000fe40000410000 */
[C---:B------:R-:W-:Y:S02]  /*20df0*/  FMUL.FTZ R126, R0.reuse, R126 ;  /* 0x0000007e007e7220 */ /* 0x040fe40000410000 */
[----:B------:R-:W-:Y:S02]  /*20e00*/  FMUL.FTZ R127, R0, R127 ;  /* 0x0000007f007f7220 */ /* 0x000fe40000410000 */
[--C-:B------:R-:W-:Y:S02]  /*20e10*/  FFMA.FTZ R139, R139, c[0x0][0x2d0], -R209.reuse ;  /* 0x0000b4008b8b7a23 */ /* 0x100fe400000108d1 */
[----:B------:R-:W-:Y:S02]  /*20e20*/  FMUL.FTZ R128, R132, R128 ;  /* 0x0000008084807220 */ /* 0x000fe40000410000 */
[--C-:B--2---:R-:W-:Y:S02]  /*20e30*/  FFMA.FTZ R4, R15, c[0x0][0x2d0], -R2.reuse ;  /* 0x0000b4000f047a23 */ /* 0x104fe40000010802 */
[----:B------:R-:W-:Y:S02]  /*20e40*/  FMUL.FTZ R15, R0, R155 ;  /* 0x0000009b000f7220 */ /* 0x000fe40000410000 */
[----:B------:R1:W2:Y:S01]  /*20e50*/  MUFU.EX2 R214, R4 ;  /* 0x0000000400d67308 */ /* 0x0002a20000000800 */
[----:B------:R-:W4:Y:S01]  /*20e60*/  LDSM.16.MT88.4 R152, [R227+0x100] ;  /* 0x00010000e398783b */ /* 0x000f220000004200 */
[----:B------:R-:W-:Y:S02]  /*20e70*/  FMUL.FTZ R129, R132, R129 ;  /* 0x0000008184817220 */ /* 0x000fe40000410000 */
[C---:B------:R-:W-:Y:S02]  /*20e80*/  FMUL.FTZ R130, R133.reuse, R130 ;  /* 0x0000008285827220 */ /* 0x040fe40000410000 */
[----:B------:R-:W-:Y:S02]  /*20e90*/  FMUL.FTZ R131, R133, R131 ;  /* 0x0000008385837220 */ /* 0x000fe40000410000 */
[----:B------:R-:W-:Y:S02]  /*20ea0*/  FFMA.FTZ R140, R140, c[0x0][0x2d0], -R2 ;  /* 0x0000b4008c8c7a23 */ /* 0x000fe40000010802 */
[----:B-1----:R-:W-:Y:S01]  /*20eb0*/  FMUL.FTZ R4, R132, R144 ;  /* 0x0000009084047220 */ /* 0x002fe20000410000 */
[----:B------:R-:W-:Y:S02]  /*20ec0*/  F2FP.PACK_AB R144, R239, R219 ;  /* 0x000000dbef90723e */ /* 0x000fe400000000ff */
[----:B--2---:R-:W-:Y:S05]  /*20ed0*/  F2FP.PACK_AB R151, R214, R213 ;  /* 0x000000d5d697723e */ /* 0x004fea00000000ff */
[-C--:B---3--:R-:W-:Y:S08]  /*20ee0*/  HMMA.16816.F32 R4, R144, R20.reuse, R4 ;  /* 0x000000149004723c */ /* 0x088ff00000001804 */
        /* <DEDUP_REMOVED lines=8> */
[----:B------:R-:W-:Y:S01]  /*20f70*/  FMUL.FTZ R44, R3, R184 ;  /* 0x000000b8032c7220 */ /* 0x000fe20000410000 */
[----:B------:R-:W-:Y:S01]  /*20f80*/  MOV R184, R58 ;  /* 0x0000003a00b87202 */ /* 0x000fe20000000f00 */
[----:B------:R-:W-:Y:S02]  /*20f90*/  FMUL.FTZ R58, R0, R198 ;  /* 0x000000c6003a7220 */ /* 0x000fe40000410000 */
[C---:B------:R-:W-:Y:S01]  /*20fa0*/  FMUL.FTZ R22, R133.reuse, R162 ;  /* 0x000000a285167220 */ /* 0x040fe20000410000 */
[----:B------:R-:W-:Y:S03]  /*20fb0*/  MOV R162, R65 ;  /* 0x0000004100a27202 */ /* 0x000fe60000000f00 */
[C---:B------:R-:W-:Y:S01]  /*20fc0*/  FMUL.FTZ R23, R133.reuse, R163 ;  /* 0x000000a385177220 */ /* 0x040fe20000410000 */
[----:B------:R-:W-:Y:S01]  /*20fd0*/  MOV R163, R64 ;  /* 0x0000004000a37202 */ /* 0x000fe20000000f00 */
[C---:B------:R-:W-:Y:S02]  /*20fe0*/  FMUL.FTZ R64, R132.reuse, R204 ;  /* 0x000000cc84407220 */ /* 0x040fe40000410000 */
[C---:B------:R-:W-:Y:S03]  /*20ff0*/  FMUL.FTZ R65, R132.reuse, R205 ;  /* 0x000000cd84417220 */ /* 0x040fe60000410000 */
[-C--:B----4-:R-:W-:Y:S08]  /*21000*/  HMMA.16816.F32 R20, R144, R36.reuse, R20 ;  /* 0x000000249014723c */ /* 0x090ff00000001814 */
[C---:B------:R-:W-:Y:S07]  /*21010*/  HMMA.16816.F32 R24, R148.reuse, R36, R24 ;  /* 0x000000249418723c */ /* 0x040fee0000001818 */
[C---:B------:R-:W-:Y:S01]  /*21020*/  FMUL.FTZ R36, R132.reuse, R176 ;  /* 0x000000b084247220 */ /* 0x040fe20000410000 */
[-C--:B------:R-:W-:Y:S04]  /*21030*/  HMMA.16816.F32 R28, R148, R38.reuse, R28 ;  /* 0x00000026941c723c */ /* 0x080fe8000000181c */
[----:B------:R-:W-:Y:S01]  /*21040*/  FMUL.FTZ R37, R132, R177 ;  /* 0x000000b184257220 */ /* 0x000fe20000410000 */
[----:B------:R-:W-:Y:S02]  /*21050*/  MOV R177, R217 ;  /* 0x000000d900b17202 */ /* 0x000fe40000000f00 */
[----:B------:R-:W-:Y:S01]  /*21060*/  MOV R217, R63 ;  /* 0x0000003f00d97202 */ /* 0x000fe20000000f00 */
[C---:B------:R-:W-:Y:S04]  /*21070*/  HMMA.16816.F32 R32, R144.reuse, R38, R32 ;  /* 0x000000269020723c */ /* 0x040fe80000001820 */
[----:B------:R-:W-:Y:S03]  /*21080*/  FMUL.FTZ R63, R0, R203 ;  /* 0x000000cb003f7220 */ /* 0x000fe60000410000 */
[----:B------:R-:W-:Y:S01]  /*21090*/  FMUL.FTZ R39, R133, R179 ;  /* 0x000000b385277220 */ /* 0x000fe20000410000 */
[----:B------:R-:W-:Y:S01]  /*210a0*/  MOV R179, R40 ;  /* 0x0000002800b37202 */ /* 0x000fe20000000f00 */
[----:B------:R-:W-:Y:S03]  /*210b0*/  FMUL.FTZ R40, R3, R180 ;  /* 0x000000b403287220 */ /* 0x000fe60000410000 */
[----:B------:R-:W-:Y:S01]  /*210c0*/  MOV R180, R135 ;  /* 0x0000008700b47202 */ /* 0x000fe20000000f00 */
[--C-:B------:R-:W-:Y:S01]  /*210d0*/  FFMA.FTZ R135, R248, c[0x0][0x2d0], -R210.reuse ;  /* 0x0000b400f8877a23 */ /* 0x100fe200000108d2 */
[----:B------:R-:W-:Y:S01]  /*210e0*/  MOV R183, R179 ;  /* 0x000000b300b77202 */ /* 0x000fe20000000f00 */
[----:B------:R-:W-:Y:S01]  /*210f0*/  FMUL.FTZ R38, R133, R178 ;  /* 0x000000b285267220 */ /* 0x000fe20000410000 */
[----:B------:R-:W-:Y:S01]  /*21100*/  MOV R179, R177 ;  /* 0x000000b100b37202 */ /* 0x000fe20000000f00 */
[----:B------:R1:W-:Y:S01]  /*21110*/  MUFU.EX2 R178, R135 ;  /* 0x0000008700b27308 */ /* 0x0003e20000000800 */
[----:B------:R-:W-:Y:S02]  /*21120*/  MOV R177, R172 ;  /* 0x000000ac00b17202 */ /* 0x000fe40000000f00 */
[----:B------:R-:W-:Y:S02]  /*21130*/  MOV R172, R169 ;  /* 0x000000a900ac7202 */ /* 0x000fe40000000f00 */
[-C--:B------:R-:W-:Y:S03]  /*21140*/  HMMA.16816.F32 R36, R144, R52.reuse, R36 ;  /* 0x000000349024723c */ /* 0x080fe60000001824 */
[----:B------:R-:W-:Y:S02]  /*21150*/  MOV R169, R242 ;  /* 0x000000f200a97202 */ /* 0x000fe40000000f00 */
[----:B------:R2:W-:Y:S01]  /*21160*/  MUFU.EX2 R242, R139 ;  /* 0x0000008b00f27308 */ /* 0x0005e20000000800 */
[----:B------:R-:W-:Y:S02]  /*21170*/  MOV R185, R180 ;  /* 0x000000b400b97202 */ /* 0x000fe40000000f00 */
[C---:B------:R-:W-:Y:S07]  /*21180*/  HMMA.16816.F32 R40, R148.reuse, R52, R40 ;  /* 0x000000349428723c */ /* 0x040fee0000001828 */
[C---:B------:R-:W-:Y:S01]  /*21190*/  FMUL.FTZ R52, R132.reuse, R192 ;  /* 0x000000c084347220 */ /* 0x040fe20000410000 */
[-C--:B------:R-:W-:Y:S04]  /*211a0*/  HMMA.16816.F32 R44, R148, R54.reuse, R44 ;  /* 0x00000036942c723c */ /* 0x080fe8000000182c */
[--C-:B-1----:R-:W-:Y:S02]  /*211b0*/  FFMA.FTZ R135, R247, c[0x0][0x2d0], -R210.reuse ;  /* 0x0000b400f7877a23 */ /* 0x102fe400000108d2 */
[----:B------:R-:W-:Y:S02]  /*211c0*/  FMUL.FTZ R53, R132, R193 ;  /* 0x000000c184357220 */ /* 0x000fe40000410000 */
[C---:B------:R-:W-:Y:S01]  /*211d0*/  HMMA.16816.F32 R48, R144.reuse, R54, R48 ;  /* 0x000000369030723c */ /* 0x040fe20000001830 */
[----:B------:R1:W-:Y:S03]  /*211e0*/  MUFU.EX2 R241, R135 ;  /* 0x0000008700f17308 */ /* 0x0003e60000000800 */
[--C-:B--2---:R-:W-:Y:S03]  /*211f0*/  FFMA.FTZ R139, R174, c[0x0][0x2d0], -R209.reuse ;  /* 0x0000b400ae8b7a23 */ /* 0x104fe600000108d1 */
[C---:B------:R-:W-:Y:S02]  /*21200*/  FMUL.FTZ R55, R133.reuse, R195 ;  /* 0x000000c385377220 */ /* 0x040fe40000410000 */
[----:B------:R-:W-:Y:S02]  /*21210*/  FMUL.FTZ R54, R133, R194 ;  /* 0x000000c285367220 */ /* 0x000fe40000410000 */
[----:B------:R2:W-:Y:S05]  /*21220*/  MUFU.EX2 R194, R142 ;  /* 0x0000008e00c27308 */ /* 0x0005ea0000000800 */
[-C--:B------:R-:W-:Y:S08]  /*21230*/  HMMA.16816.F32 R52, R144, R152.reuse, R52 ;  /* 0x000000989034723c */ /* 0x080ff00000001834 */
[C---:B------:R-:W-:Y:S04]  /*21240*/  HMMA.16816.F32 R56, R148.reuse, R152, R56 ;  /* 0x000000989438723c */ /* 0x040fe80000001838 */
[--C-:B-1----:R-:W-:Y:S04]  /*21250*/  FFMA.FTZ R135, R245, c[0x0][0x2d0], -R210.reuse ;  /* 0x0000b400f5877a23 */ /* 0x102fe800000108d2 */
[-C--:B------:R-:W-:Y:S01]  /*21260*/  HMMA.16816.F32 R60, R148, R154.reuse, R60 ;  /* 0x0000009a943c723c */ /* 0x080fe2000000183c */
[----:B------:R1:W-:Y:S03]  /*21270*/  MUFU.EX2 R181, R135 ;  /* 0x0000008700b57308 */ /* 0x0003e60000000800 */
[--C-:B--2---:R-:W-:Y:S04]  /*21280*/  FFMA.FTZ R142, R166, c[0x0][0x2d0], -R210.reuse ;  /* 0x0000b400a68e7a23 */ /* 0x104fe800000108d2 */
[C---:B------:R-:W-:Y:S01]  /*21290*/  HMMA.16816.F32 R64, R144.reuse, R154, R64 ;  /* 0x0000009a9040723c */ /* 0x040fe20000001840 */
[----:B------:R-:W2:Y:S02]  /*212a0*/  LDSM.16.MT88.4 R152, [R225+0x2100] ;  /* 0x00210000e198783b */ /* 0x000ea40000004200 */
[----:B------:R-:W-:Y:S01]  /*212b0*/  MUFU.EX2 R142, R142 ;  /* 0x0000008e008e7308 */ /* 0x000fe20000000800 */
[----:B-1----:R-:W-:Y:S09]  /*212c0*/  FFMA.FTZ R135, R246, c[0x0][0x2d0], -R210 ;  /* 0x0000b400f6877a23 */ /* 0x002ff200000108d2 */
        /* <DEDUP_REMOVED lines=8> */
[--C-:B-1----:R-:W-:Y:S04]  /*21350*/  FFMA.FTZ R135, R250, c[0x0][0x2d0], -R209.reuse ;  /* 0x0000b400fa877a23 */ /* 0x102fe800000108d1 */
[----:B------:R1:W-:Y:S04]  /*21360*/  MUFU.EX2 R180, R135 ;  /* 0x0000008700b47308 */ /* 0x0003e80000000800 */
[--C-:B-1----:R-:W-:Y:S01]  /*21370*/  FFMA.FTZ R135, R249, c[0x0][0x2d0], -R209.reuse ;  /* 0x0000b400f9877a23 */ /* 0x102fe200000108d1 */
[-C--:B--2---:R-:W-:Y:S05]  /*21380*/  HMMA.16816.F32 R84, R144, R152.reuse, R84 ;  /* 0x000000989054723c */ /* 0x084fea0000001854 */
[----:B------:R1:W-:Y:S03]  /*21390*/  MUFU.EX2 R198, R135 ;  /* 0x0000008700c67308 */ /* 0x0003e60000000800 */
[C---:B------:R-:W-:Y:S08]  /*213a0*/  HMMA.16816.F32 R88, R148.reuse, R152, R88 ;  /* 0x000000989458723c */ /* 0x040ff00000001858 */
[-C--:B------:R-:W-:Y:S08]  /*213b0*/  HMMA.16816.F32 R92, R148, R154.reuse, R92 ;  /* 0x0000009a945c723c */ /* 0x080ff0000000185c */
[C---:B------:R-:W-:Y:S01]  /*213c0*/  HMMA.16816.F32 R96, R144.reuse, R154, R96 ;  /* 0x0000009a9060723c */ /* 0x040fe20000001860 */
[----:B------:R-:W2:Y:S03]  /*213d0*/  LDSM.16.MT88.4 R152, [R228+0x2100] ;  /* 0x00210000e498783b */ /* 0x000ea60000004200 */
[--C-:B-1----:R-:W-:Y:S01]  /*213e0*/  FFMA.FTZ R135, R188, c[0x0][0x2d0], -R208.reuse ;  /* 0x0000b400bc877a23 */ /* 0x102fe200000108d0 */
[----:B------:R-:W-:Y:S02]  /*213f0*/  MOV R188, R187 ;  /* 0x000000bb00bc7202 */ /* 0x000fe40000000f00 */
[----:B------:R-:W-:Y:S02]  /*21400*/  MOV R187, R186 ;  /* 0x000000ba00bb7202 */ /* 0x000fe40000000f00 */
[----:B------:R-:W-:Y:S03]  /*21410*/  MOV R186, R185 ;  /* 0x000000b900ba7202 */ /* 0x000fe60000000f00 */
        /* <DEDUP_REMOVED lines=8> */
[--C-:B-1----:R-:W-:Y:S01]  /*214a0*/  FFMA.FTZ R135, R188, c[0x0][0x2d0], -R208.reuse ;  /* 0x0000b400bc877a23 */ /* 0x102fe200000108d0 */
[-C--:B--2---:R-:W-:Y:S03]  /*214b0*/  HMMA.16816.F32 R100, R144, R152.reuse, R100 ;  /* 0x000000989064723c */ /* 0x084fe60000001864 */
[----:B------:R1:W2:Y:S01]  /*214c0*/  MUFU.EX2 R243, R135 ;  /* 0x0000008700f37308 */ /* 0x0002a20000000800 */
[----:B------:R-:W-:Y:S02]  /*214d0*/  MOV R188, R186 ;  /* 0x000000ba00bc7202 */ /* 0x000fe40000000f00 */
[----:B------:R-:W-:Y:S02]  /*214e0*/  MOV R186, R185 ;  /* 0x000000b900ba7202 */ /* 0x000fe40000000f00 */
[C---:B------:R-:W-:Y:S08]  /*214f0*/  HMMA.16816.F32 R104, R148.reuse, R152, R104 ;  /* 0x000000989468723c */ /* 0x040ff00000001868 */
[-C--:B------:R-:W-:Y:S08]  /*21500*/  HMMA.16816.F32 R108, R148, R154.reuse, R108 ;  /* 0x0000009a946c723c */ /* 0x080ff0000000186c */
[C---:B------:R-:W-:Y:S01]  /*21510*/  HMMA.16816.F32 R112, R144.reuse, R154, R112 ;  /* 0x0000009a9070723c */ /* 0x040fe20000001870 */
[----:B------:R-:W3:Y:S03]  /*21520*/  LDSM.16.MT88.4 R152, [R227+0x2100] ;  /* 0x00210000e398783b */ /* 0x000ee60000004200 */
[--C-:B-1----:R-:W-:Y:S04]  /*21530*/  FFMA.FTZ R135, R252, c[0x0][0x2d0], -R208.reuse ;  /* 0x0000b400fc877a23 */ /* 0x102fe800000108d0 */
[----:B------:R1:W-:Y:S04]  /*21540*/  MUFU.EX2 R185, R135 ;  /* 0x0000008700b97308 */ /* 0x0003e80000000800 */
[----:B-1----:R-:W-:Y:S06]  /*21550*/  FFMA.FTZ R135, R189, c[0x0][0x2d0], -R208 ;  /* 0x0000b400bd877a23 */ /* 0x002fec00000108d0 */
[----:B------:R1:W4:Y:S01]  /*21560*/  MUFU.EX2 R202, R135 ;  /* 0x0000008700ca7308 */ /* 0x0003220000000800 */
[-C--:B---3--:R-:W-:Y:S08]  /*21570*/  HMMA.16816.F32 R116, R144, R152.reuse, R116 ;  /* 0x000000989074723c */ /* 0x088ff00000001874 */
[C---:B------:R-:W-:Y:S07]  /*21580*/  HMMA.16816.F32 R120, R148.reuse, R152, R120 ;  /* 0x000000989478723c */ /* 0x040fee0000001878 */
[----:B--2---:R-:W-:Y:S01]  /*21590*/  F2FP.PACK_AB R152, R243, R177 ;  /* 0x000000b1f398723e */ /* 0x004fe200000000ff */
[-C--:B------:R-:W-:Y:S01]  /*215a0*/  HMMA.16816.F32 R124, R148, R154.reuse, R124 ;  /* 0x0000009a947c723c */ /* 0x080fe2000000187c */
[----:B------:R-:W2:Y:S03]  /*215b0*/  LDSM.16.MT88.4 R148, [R225+0x900] ;  /* 0x00090000e194783b */ /* 0x000ea60000004200 */
[--C-:B-1----:R-:W-:Y:S04]  /*215c0*/  FFMA.FTZ R135, R188, c[0x0][0x2d0], -R2.reuse ;  /* 0x0000b400bc877a23 */ /* 0x102fe80000010802 */
[----:B------:R-:W-:Y:S01]  /*215d0*/  HMMA.16816.F32 R128, R144, R154, R128 ;  /* 0x0000009a9080723c */ /* 0x000fe20000001880 */
[----:B------:R1:W-:Y:S06]  /*215e0*/  MUFU.EX2 R193, R135 ;  /* 0x0000008700c17308 */ /* 0x0003ec0000000800 */
[----:B------:R-:W-:Y:S02]  /*215f0*/  F2FP.PACK_AB R144, R241, R178 ;  /* 0x000000b2f190723e */ /* 0x000fe400000000ff */
[----:B------:R-:W-:Y:S03]  /*21600*/  F2FP.PACK_AB R145, R242, R176 ;  /* 0x000000b0f291723e */ /* 0x000fe600000000ff */
[----:B------:R-:W-:Y:S02]  /*21610*/  F2FP.PACK_AB R146, R195, R181 ;  /* 0x000000b5c392723e */ /* 0x000fe400000000ff */
[----:B------:R-:W-:Y:S02]  /*21620*/  F2FP.PACK_AB R147, R198, R180 ;  /* 0x000000b4c693723e */ /* 0x000fe400000000ff */
[----:B----4-:R-:W-:Y:S01]  /*21630*/  F2FP.PACK_AB R154, R202, R185 ;  /* 0x000000b9ca9a723e */ /* 0x010fe200000000ff */
[--C-:B-1----:R-:W-:Y:S04]  /*21640*/  FFMA.FTZ R135, R235, c[0x0][0x2d0], -R2.reuse ;  /* 0x0000b400eb877a23 */ /* 0x102fe80000010802 */
[----:B------:R1:W3:Y:S01]  /*21650*/  MUFU.EX2 R235, R135 ;  /* 0x0000008700eb7308 */ /* 0x0002e20000000800 */
[-C--:B--2---:R-:W-:Y:S03]  /*21660*/  HMMA.16816.F32 R4, R144, R148.reuse, R4 ;  /* 0x000000949004723c */ /* 0x084fe60000001804 */
[--C-:B-1----:R-:W-:Y:S01]  /*21670*/  FFMA.FTZ R135, R179, c[0x0][0x2d0], -R2.reuse ;  /* 0x0000b400b3877a23 */ /* 0x102fe20000010802 */
[----:B---3--:R-:W-:Y:S05]  /*21680*/  F2FP.PACK_AB R153, R235, R193 ;  /* 0x000000c1eb99723e */ /* 0x008fea00000000ff */
[----:B------:R1:W-:Y:S03]  /*21690*/  MUFU.EX2 R179, R135 ;  /* 0x0000008700b37308 */ /* 0x0003e60000000800 */
[----:B-1----:R-:W-:Y:S07]  /*216a0*/  FFMA.FTZ R135, R187, c[0x0][0x2d0], -R2 ;  /* 0x0000b400bb877a23 */ /* 0x002fee0000010802 */
        /* <DEDUP_REMOVED lines=8> */
[--C-:B-1----:R-:W-:Y:S04]  /*21730*/  FFMA.FTZ R135, R184, c[0x0][0x2d0], -R210.reuse ;  /* 0x0000b400b8877a23 */ /* 0x102fe800000108d2 */
[----:B------:R1:W-:Y:S04]  /*21740*/  MUFU.EX2 R192, R135 ;  /* 0x0000008700c07308 */ /* 0x0003e80000000800 */
[--C-:B-1----:R-:W-:Y:S06]  /*21750*/  FFMA.FTZ R135, R183, c[0x0][0x2d0], -R210.reuse ;  /* 0x0000b400b7877a23 */ /* 0x102fec00000108d2 */
[----:B------:R1:W-:Y:S01]  /*21760*/  MUFU.EX2 R183, R139 ;  /* 0x0000008b00b77308 */ /* 0x0003e20000000800 */
[-C--:B--2---:R-:W-:Y:S09]  /*21770*/  HMMA.16816.F32 R20, R144, R148.reuse, R20 ;  /* 0x000000949014723c */ /* 0x084ff20000001814 */
[----:B------:R2:W-:Y:S01]  /*21780*/  MUFU.EX2 R184, R135 ;  /* 0x0000008700b87308 */ /* 0x0005e20000000800 */
[C---:B------:R-:W-:Y:S08]  /*21790*/  HMMA.16816.F32 R24, R152.reuse, R148, R24 ;  /* 0x000000949818723c */ /* 0x040ff00000001818 */
[-C--:B------:R-:W-:Y:S04]  /*217a0*/  HMMA.16816.F32 R28, R152, R150.reuse, R28 ;  /* 0x00000096981c723c */ /* 0x080fe8000000181c */
[----:B-1----:R-:W-:Y:S04]  /*217b0*/  FFMA.FTZ R139, R165, c[0x0][0x2d0], -R210 ;  /* 0x0000b400a58b7a23 */ /* 0x002fe800000108d2 */
[C---:B------:R-:W-:Y:S01]  /*217c0*/  HMMA.16816.F32 R32, R144.reuse, R150, R32 ;  /* 0x000000969020723c */ /* 0x040fe20000001820 */
[----:B------:R-:W1:Y:S01]  /*217d0*/  LDSM.16.MT88.4 R148, [R228+0x900] ;  /* 0x00090000e494783b */ /* 0x000e620000004200 */
[----:B------:R-:W-:Y:S02]  /*217e0*/  MUFU.EX2 R139, R139 ;  /* 0x0000008b008b7308 */ /* 0x000fe40000000800 */
[--C-:B--2---:R-:W-:Y:S08]  /*217f0*/  FFMA.FTZ R135, R182, c[0x0][0x2d0], -R209.reuse ;  /* 0x0000b400b6877a23 */ /* 0x104ff000000108d1 */
[----:B------:R2:W3:Y:S02]  /*21800*/  MUFU.EX2 R188, R135 ;  /* 0x0000008700bc7308 */ /* 0x0004e40000000800 */
[--C-:B--2---:R-:W-:Y:S02]  /*21810*/  FFMA.FTZ R135, R175, c[0x0][0x2d0], -R209.reuse ;  /* 0x0000b400af877a23 */ /* 0x104fe400000108d1 */
[--C-:B------:R-:W-:Y:S06]  /*21820*/  FFMA.FTZ R175, R218, c[0x0][0x2d0], -R208.reuse ;  /* 0x0000b400daaf7a23 */ /* 0x100fec00000108d0 */
[----:B------:R2:W-:Y:S01]  /*21830*/  MUFU.EX2 R187, R135 ;  /* 0x0000008700bb7308 */ /* 0x0005e20000000800 */
[-C--:B-1----:R-:W-:Y:S08]  /*21840*/  HMMA.16816.F32 R36, R144, R148.reuse, R36 ;  /* 0x000000949024723c */ /* 0x082ff00000001824 */
[C---:B------:R-:W-:Y:S01]  /*21850*/  HMMA.16816.F32 R40, R152.reuse, R148, R40 ;  /* 0x000000949828723c */ /* 0x040fe20000001828 */
[----:B------:R-:W-:Y:S07]  /*21860*/  MUFU.EX2 R252, R175 ;  /* 0x000000af00fc7308 */ /* 0x000fee0000000800 */
[-C--:B------:R-:W-:Y:S04]  /*21870*/  HMMA.16816.F32 R44, R152, R150.reuse, R44 ;  /* 0x00000096982c723c */ /* 0x080fe8000000182c */
[--C-:B--2---:R-:W-:Y:S04]  /*21880*/  FFMA.FTZ R135, R173, c[0x0][0x2d0], -R209.reuse ;  /* 0x0000b400ad877a23 */ /* 0x104fe800000108d1 */
[C---:B------:R-:W-:Y:S01]  /*21890*/  HMMA.16816.F32 R48, R144.reuse, R150, R48 ;  /* 0x000000969030723c */ /* 0x040fe20000001830 */
[----:B------:R-:W1:Y:S01]  /*218a0*/  LDSM.16.MT88.4 R148, [R227+0x900] ;  /* 0x00090000e394783b */ /* 0x000e620000004200 */
[----:B------:R2:W-:Y:S02]  /*218b0*/  MUFU.EX2 R196, R135 ;  /* 0x0000008700c47308 */ /* 0x0005e40000000800 */
[--C-:B--2---:R-:W-:Y:S08]  /*218c0*/  FFMA.FTZ R135, R172, c[0x0][0x2d0], -R208.reuse ;  /* 0x0000b400ac877a23 */ /* 0x104ff000000108d0 */
[----:B------:R2:W-:Y:S01]  /*218d0*/  MUFU.EX2 R189, R135 ;  /* 0x0000008700bd7308 */ /* 0x0005e20000000800 */
[-C--:B-1----:R-:W-:Y:S08]  /*218e0*/  HMMA.16816.F32 R52, R144, R148.reuse, R52 ;  /* 0x000000949034723c */ /* 0x082ff00000001834 */
[C---:B------:R-:W-:Y:S04]  /*218f0*/  HMMA.16816.F32 R56, R152.reuse, R148, R56 ;  /* 0x000000949838723c */ /* 0x040fe80000001838 */
[--C-:B--2---:R-:W-:Y:S04]  /*21900*/  FFMA.FTZ R135, R171, c[0x0][0x2d0], -R208.reuse ;  /* 0x0000b400ab877a23 */ /* 0x104fe800000108d0 */
        /* <DEDUP_REMOVED lines=8> */
[----:B------:R-:W-:Y:S03]  /*21990*/  MOV R162, R161 ;  /* 0x000000a100a27202 */ /* 0x000fe60000000f00 */
[----:B------:R-:W-:Y:S02]  /*219a0*/  MOV R161, R159 ;  /* 0x0000009f00a17202 */ /* 0x000fe40000000f00 */
[----:B------:R-:W-:Y:S01]  /*219b0*/  MOV R159, R158 ;  /* 0x0000009e009f7202 */ /* 0x000fe20000000f00 */
[--C-:B------:R-:W-:Y:S01]  /*219c0*/  FFMA.FTZ R173, R162, c[0x0][0x2d0], -R209.reuse ;  /* 0x0000b400a2ad7a23 */ /* 0x100fe200000108d1 */
[----:B------:R-:W-:Y:S01]  /*219d0*/  MOV R158, R157 ;  /* 0x0000009d009e7202 */ /* 0x000fe20000000f00 */
[--C-:B------:R-:W-:Y:S01]  /*219e0*/  FFMA.FTZ R172, R161, c[0x0][0x2d0], -R209.reuse ;  /* 0x0000b400a1ac7a23 */ /* 0x100fe200000108d1 */
[----:B------:R-:W-:Y:S01]  /*219f0*/  MOV R157, R156 ;  /* 0x0000009c009d7202 */ /* 0x000fe20000000f00 */
[--C-:B------:R-:W-:Y:S01]  /*21a00*/  FFMA.FTZ R171, R159, c[0x0][0x2d0], -R209.reuse ;  /* 0x0000b4009fab7a23 */ /* 0x100fe200000108d1 */
[----:B------:R-:W4:Y:S01]  /*21a10*/  LDL.LU R156, [R1+0x8] ;  /* 0x00000800019c7983 */ /* 0x000f220000300800 */
[----:B------:R-:W-:Y:S02]  /*21a20*/  MUFU.EX2 R204, R173 ;  /* 0x000000ad00cc7308 */ /* 0x000fe40000000800 */
[--C-:B------:R-:W-:Y:S01]  /*21a30*/  FFMA.FTZ R174, R157, c[0x0][0x2d0], -R208.reuse ;  /* 0x0000b4009dae7a23 */ /* 0x100fe200000108d0 */
[-C--:B--2---:R-:W-:Y:S07]  /*21a40*/  HMMA.16816.F32 R68, R144, R148.reuse, R68 ;  /* 0x000000949044723c */ /* 0x084fee0000001844 */
[----:B------:R3:W-:Y:S01]  /*21a50*/  MUFU.EX2 R203, R171 ;  /* 0x000000ab00cb7308 */ /* 0x0007e20000000800 */
[--C-:B-1----:R-:W-:Y:S04]  /*21a60*/  FFMA.FTZ R135, R170, c[0x0][0x2d0], -R208.reuse ;  /* 0x0000b400aa877a23 */ /* 0x102fe800000108d0 */
[--C-:B------:R-:W-:Y:S01]  /*21a70*/  FFMA.FTZ R170, R158, c[0x0][0x2d0], -R208.reuse ;  /* 0x0000b4009eaa7a23 */ /* 0x100fe200000108d0 */
[C---:B------:R-:W-:Y:S04]  /*21a80*/  HMMA.16816.F32 R72, R152.reuse, R148, R72 ;  /* 0x000000949848723c */ /* 0x040fe80000001848 */
[----:B------:R-:W-:Y:S01]  /*21a90*/  FFMA.FTZ R208, R217, c[0x0][0x2d0], -R208 ;  /* 0x0000b400d9d07a23 */ /* 0x000fe200000108d0 */
[----:B------:R1:W-:Y:S03]  /*21aa0*/  MUFU.EX2 R197, R135 ;  /* 0x0000008700c57308 */ /* 0x0003e60000000800 */
[-C--:B------:R-:W-:Y:S07]  /*21ab0*/  HMMA.16816.F32 R76, R152, R150.reuse, R76 ;  /* 0x00000096984c723c */ /* 0x080fee000000184c */
[----:B------:R-:W2:Y:S01]  /*21ac0*/  MUFU.EX2 R251, R208 ;  /* 0x000000d000fb7308 */ /* 0x000ea20000000800 */
[C---:B------:R-:W-:Y:S01]  /*21ad0*/  HMMA.16816.F32 R80, R144.reuse, R150, R80 ;  /* 0x000000969050723c */ /* 0x040fe20000001850 */
[----:B------:R-:W2:Y:S03]  /*21ae0*/  LDSM.16.MT88.4 R148, [R226+0x2900] ;  /* 0x00290000e294783b */ /* 0x000ea60000004200 */
[----:B---3--:R-:W-:Y:S05]  /*21af0*/  MOV R171, R188 ;  /* 0x000000bc00ab7202 */ /* 0x008fea0000000f00 */
[----:B------:R-:W-:Y:S03]  /*21b00*/  MUFU.EX2 R201, R170 ;  /* 0x000000aa00c97308 */ /* 0x000fe60000000800 */
[--C-:B-1----:R-:W-:Y:S02]  /*21b10*/  FFMA.FTZ R135, R160, c[0x0][0x2d0], -R2.reuse ;  /* 0x0000b400a0877a23 */ /* 0x102fe40000010802 */
[----:B------:R-:W3:Y:S05]  /*21b20*/  LDL.LU R160, [R1+0xc] ;  /* 0x00000c0001a07983 */ /* 0x000eea0000300800 */
[----:B------:R1:W-:Y:S01]  /*21b30*/  MUFU.EX2 R248, R135 ;  /* 0x0000008700f87308 */ /* 0x0003e20000000800 */
[-C--:B--2---:R-:W-:Y:S03]  /*21b40*/  HMMA.16816.F32 R84, R144, R148.reuse, R84 ;  /* 0x000000949054723c */ /* 0x084fe60000001854 */
[--C-:B-1----:R-:W-:Y:S02]  /*21b50*/  FFMA.FTZ R135, R169, c[0x0][0x2d0], -R2.reuse ;  /* 0x0000b400a9877a23 */ /* 0x102fe40000010802 */
[----:B------:R-:W-:Y:S04]  /*21b60*/  FFMA.FTZ R169, R163, c[0x0][0x2d0], -R209 ;  /* 0x0000b400a3a97a23 */ /* 0x000fe800000108d1 */
[----:B------:R-:W-:Y:S01]  /*21b70*/  MUFU.EX2 R209, R174 ;  /* 0x000000ae00d17308 */ /* 0x000fe20000000800 */
[C---:B------:R-:W-:Y:S08]  /*21b80*/  HMMA.16816.F32 R88, R152.reuse, R148, R88 ;  /* 0x000000949858723c */ /* 0x040ff00000001858 */
[-C--:B------:R-:W-:Y:S01]  /*21b90*/  HMMA.16816.F32 R92, R152, R150.reuse, R92 ;  /* 0x00000096985c723c */ /* 0x080fe2000000185c */
[----:B------:R-:W-:Y:S07]  /*21ba0*/  MUFU.EX2 R200, R169 ;  /* 0x000000a900c87308 */ /* 0x000fee0000000800 */
[C---:B------:R-:W-:Y:S01]  /*21bb0*/  HMMA.16816.F32 R96, R144.reuse, R150, R96 ;  /* 0x000000969060723c */ /* 0x040fe20000001860 */
[----:B------:R-:W1:Y:S02]  /*21bc0*/  LDSM.16.MT88.4 R148, [R228+0x2900] ;  /* 0x00290000e494783b */ /* 0x000e640000004200 */
[----:B------:R2:W1:Y:S10]  /*21bd0*/  MUFU.EX2 R169, R172 ;  /* 0x000000ac00a97308 */ /* 0x0004740000000800 */
[----:B------:R1:W-:Y:S01]  /*21be0*/  MUFU.EX2 R247, R135 ;  /* 0x0000008700f77308 */ /* 0x0003e20000000800 */
[----:B--2---:R-:W-:Y:S01]  /*21bf0*/  LDSM.16.MT88.4 R172, [R226+0x1900] ;  /* 0x00190000e2ac783b */ /* 0x004fe20000004200 */
[----:B-1----:R-:W-:Y:S02]  /*21c00*/  FFMA.FTZ R135, R168, c[0x0][0x2d0], -R2 ;  /* 0x0000b400a8877a23 */ /* 0x002fe40000010802 */
[----:B------:R-:W-:Y:S01]  /*21c10*/  FFMA.FTZ R168, R164, c[0x0][0x2d0], -R210 ;  /* 0x0000b400a4a87a23 */ /* 0x000fe200000108d2 */
[-C--:B------:R-:W-:Y:S05]  /*21c20*/  HMMA.16816.F32 R100, R144, R148.reuse, R100 ;  /* 0x000000949064723c */ /* 0x080fea0000001864 */
[----:B------:R1:W-:Y:S03]  /*21c30*/  MUFU.EX2 R249, R135 ;  /* 0x0000008700f97308 */ /* 0x0003e60000000800 */
[C---:B------:R-:W-:Y:S07]  /*21c40*/  HMMA.16816.F32 R104, R152.reuse, R148, R104 ;  /* 0x000000949868723c */ /* 0x040fee0000001868 */
[----:B------:R2:W-:Y:S01]  /*21c50*/  MUFU.EX2 R191, R168 ;  /* 0x000000a800bf7308 */ /* 0x0005e20000000800 */
[-C--:B------:R-:W-:Y:S08]  /*21c60*/  HMMA.16816.F32 R108, R152, R150.reuse, R108 ;  /* 0x00000096986c723c */ /* 0x080ff0000000186c */
[C---:B------:R-:W-:Y:S01]  /*21c70*/  HMMA.16816.F32 R112, R144.reuse, R150, R112 ;  /* 0x000000969070723c */ /* 0x040fe20000001870 */
[----:B------:R-:W2:Y:S03]  /*21c80*/  LDSM.16.MT88.4 R148, [R227+0x2900] ;  /* 0x00290000e394783b */ /* 0x000ea60000004200 */
[----:B-1----:R-:W-:Y:S02]  /*21c90*/  FFMA.FTZ R135, R143, c[0x0][0x2d0], -R2 ;  /* 0x0000b4008f877a23 */ /* 0x002fe40000010802 */
[----:B------:R-:W-:Y:S01]  /*21ca0*/  FFMA.FTZ R143, R167, c[0x0][0x2d0], -R210 ;  /* 0x0000b400a78f7a23 */ /* 0x000fe200000108d2 */
[----:B------:R-:W-:Y:S01]  /*21cb0*/  F2FP.PACK_AB R210, R251, R252 ;  /* 0x000000fcfbd2723e */ /* 0x000fe200000000ff */
[----:B------:R-:W1:Y:S01]  /*21cc0*/  MUFU.EX2 R250, R135 ;  /* 0x0000008700fa7308 */ /* 0x000e620000000800 */
[----:B------:R-:W-:Y:S03]  /*21cd0*/  LDSM.16.MT88.4 R164, [R227+0x1100] ;  /* 0x00110000e3a4783b */ /* 0x000fe60000004200 */
[----:B--2---:R-:W-:Y:S06]  /*21ce0*/  MOV R168, R139 ;  /* 0x0000008b00a87202 */ /* 0x004fec0000000f00 */
[----:B------:R2:W-:Y:S10]  /*21cf0*/  MUFU.EX2 R199, R143 ;  /* 0x0000008f00c77308 */ /* 0x0005f40000000800 */
[----:B------:R-:W-:Y:S01]  /*21d00*/  MUFU.EX2 R139, R140 ;  /* 0x0000008c008b7308 */ /* 0x000fe20000000800 */
[-C--:B------:R-:W-:Y:S03]  /*21d10*/  HMMA.16816.F32 R116, R144, R148.reuse, R116 ;  /* 0x000000949074723c */ /* 0x080fe60000001874 */
[----:B--2---:R-:W-:Y:S05]  /*21d20*/  F2FP.PACK_AB R143, R203, R169 ;  /* 0x000000a9cb8f723e */ /* 0x004fea00000000ff */
[C---:B------:R-:W-:Y:S01]  /*21d30*/  HMMA.16816.F32 R120, R152.reuse, R148, R120 ;  /* 0x000000949878723c */ /* 0x040fe20000001878 */
[----:B------:R-:W2:Y:S04]  /*21d40*/  LDL.LU R149, [R1+0x14] ;  /* 0x0000140001957983 */ /* 0x000ea80000300800 */
[----:B------:R-:W2:Y:S03]  /*21d50*/  LDL.LU R148, [R1+0x10] ;  /* 0x0000100001947983 */ /* 0x000ea60000300800 */
[-C--:B------:R-:W-:Y:S01]  /*21d60*/  HMMA.16816.F32 R124, R152, R150.reuse, R124 ;  /* 0x00000096987c723c */ /* 0x080fe2000000187c */
[----:B------:R-:W1:Y:S07]  /*21d70*/  LDSM.16.MT88.4 R152, [R225+0x1100] ;  /* 0x00110000e198783b */ /* 0x000e6e0000004200 */
[----:B------:R-:W-:Y:S07]  /*21d80*/  HMMA.16816.F32 R128, R144, R150, R128 ;  /* 0x000000969080723c */ /* 0x000fee0000001880 */
[----:B------:R-:W-:Y:S02]  /*21d90*/  F2FP.PACK_AB R144, R192, R190 ;  /* 0x000000bec090723e */ /* 0x000fe400000000ff */
[----:B------:R-:W-:Y:S03]  /*21da0*/  F2FP.PACK_AB R145, R187, R188 ;  /* 0x000000bcbb91723e */ /* 0x000fe600000000ff */
[----:B------:R-:W-:Y:S02]  /*21db0*/  F2FP.PACK_AB R146, R194, R184 ;  /* 0x000000b8c292723e */ /* 0x000fe400000000ff */
[----:B------:R-:W-:Y:S02]  /*21dc0*/  F2FP.PACK_AB R147, R196, R183 ;  /* 0x000000b7c493723e */ /* 0x000fe400000000ff */
[----:B------:R-:W-:Y:S02]  /*21dd0*/  F2FP.PACK_AB R150, R197, R182 ;  /* 0x000000b6c596723e */ /* 0x000fe400000000ff */
[----:B-1----:R-:W-:Y:S03]  /*21de0*/  F2FP.PACK_AB R151, R250, R249 ;  /* 0x000000f9fa97723e */ /* 0x002fe600000000ff */
[-C--:B------:R-:W-:Y:S03]  /*21df0*/  HMMA.16816.F32 R4, R144, R152.reuse, R4 ;  /* 0x000000989004723c */ /* 0x080fe60000001804 */
[----:B----4-:R-:W-:Y:S02]  /*21e00*/  FFMA.FTZ R135, R132, R156, R219 ;  /* 0x0000009c84877223 */ /* 0x010fe400000100db */
[----:B------:R-:W1:Y:S01]  /*21e10*/  LDSM.16.MT88.4 R156, [R226+0x1100] ;  /* 0x00110000e29c783b */ /* 0x000e620000004200 */
[----:B---3--:R-:W-:Y:S07]  /*21e20*/  FFMA.FTZ R132, R133, R160, R220 ;  /* 0x000000a085847223 */ /* 0x008fee00000100dc */
[----:B------:R-:W3:Y:S01]  /*21e30*/  LDSM.16.MT88.4 R160, [R228+0x1100] ;  /* 0x00110000e4a0783b */ /* 0x000ee20000004200 */
[----:B------:R-:W-:Y:S04]  /*21e40*/  FADD.FTZ R132, R223, R132 ;  /* 0x00000084df847221 */ /* 0x000fe80000010000 */
[----:B------:R-:W-:Y:S02]  /*21e50*/  FADD.FTZ R132, R240, R132 ;  /* 0x00000084f0847221 */ /* 0x000fe40000010000 */
[----:B--2---:R-:W-:Y:S01]  /*21e60*/  FFMA.FTZ R133, R3, R149, R215 ;  /* 0x0000009503857223 */ /* 0x004fe200000100d7 */
[----:B------:R-:W-:Y:S01]  /*21e70*/  F2FP.PACK_AB R149, R247, R248 ;  /* 0x000000f8f795723e */ /* 0x000fe200000000ff */
[----:B------:R-:W-:Y:S01]  /*21e80*/  FFMA.FTZ R3, R0, R148, R211 ;  /* 0x0000009400037223 */ /* 0x000fe200000100d3 */
[----:B------:R-:W-:Y:S01]  /*21e90*/  F2FP.PACK_AB R148, R186, R189 ;  /* 0x000000bdba94723e */ /* 0x000fe200000000ff */
[--C-:B------:R-:W-:Y:S01]  /*21ea0*/  FFMA.FTZ R0, R237, c[0x0][0x2d0], -R2.reuse ;  /* 0x0000b400ed007a23 */ /* 0x100fe20000010802 */
[----:B------:R-:W-:Y:S01]  /*21eb0*/  MOV R211, R190 ;  /* 0x000000be00d37202 */ /* 0x000fe20000000f00 */
[----:B------:R2:W5:Y:S01]  /*21ec0*/  LDL.LU R237, [R1+0x88] ;  /* 0x0000880001ed7983 */ /* 0x0005620000300800 */
[----:B------:R-:W-:Y:S01]  /*21ed0*/  FADD.FTZ R3, R212, R3 ;  /* 0x00000003d4037221 */ /* 0x000fe20000010000 */
[----:B------:R4:W-:Y:S01]  /*21ee0*/  MUFU.EX2 R246, R0 ;  /* 0x0000000000f67308 */ /* 0x0009e20000000800 */
[----:B------:R-:W-:Y:S01]  /*21ef0*/  FADD.FTZ R133, R216, R133 ;  /* 0x00000085d8857221 */ /* 0x000fe20000010000 */
[C---:B------:R-:W-:Y:S01]  /*21f00*/  HMMA.16816.F32 R8, R148.reuse, R152, R8 ;  /* 0x000000989408723c */ /* 0x040fe20000001808 */
[----:B------:R-:W-:Y:S03]  /*21f10*/  LDSM.16.MT88.4 R216, [R226+0x3900] ;  /* 0x00390000e2d8783b */ /* 0x000fe60000004200 */
[----:B------:R-:W-:Y:S02]  /*21f20*/  FADD.FTZ R3, R213, R3 ;  /* 0x00000003d5037221 */ /* 0x000fe40000010000 */
[----:B------:R-:W-:Y:S02]  /*21f30*/  FADD.FTZ R133, R221, R133 ;  /* 0x00000085dd857221 */ /* 0x000fe40000010000 */
[-C--:B------:R-:W-:Y:S04]  /*21f40*/  HMMA.16816.F32 R12, R148, R154.reuse, R12 ;  /* 0x0000009a940c723c */ /* 0x080fe8000000180c */
[----:B------:R-:W-:Y:S02]  /*21f50*/  FADD.FTZ R133, R222, R133 ;  /* 0x00000085de857221 */ /* 0x000fe40000010000 */
[----:B------:R-:W-:Y:S02]  /*21f60*/  LDSM.16.MT88.4 R220, [R228+0x3900] ;  /* 0x00390000e4dc783b */ /* 0x000fe40000004200 */
[C---:B------:R-:W-:Y:S04]  /*21f70*/  HMMA.16816.F32 R16, R144.reuse, R154, R16 ;  /* 0x0000009a9010723c */ /* 0x040fe80000001810 */
[----:B------:R-:W-:Y:S01]  /*21f80*/  FADD.FTZ R133, R177, R133 ;  /* 0x00000085b1857221 */ /* 0x000fe20000010000 */
[----:B------:R-:W-:Y:S01]  /*21f90*/  MOV R177, R209 ;  /* 0x000000d100b17202 */ /* 0x000fe20000000f00 */
[----:B------:R-:W2:Y:S01]  /*21fa0*/  LDSM.16.MT88.4 R152, [R225+0x3100] ;  /* 0x00310000e198783b */ /* 0x000ea20000004200 */
[--C-:B----4-:R-:W-:Y:S01]  /*21fb0*/  FFMA.FTZ R0, R238, c[0x0][0x2d0], -R2.reuse ;  /* 0x0000b400ee007a23 */ /* 0x110fe20000010802 */
[-C--:B-1----:R-:W-:Y:S03]  /*21fc0*/  HMMA.16816.F32 R20, R144, R156.reuse, R20 ;  /* 0x0000009c9014723c */ /* 0x082fe60000001814 */
[----:B------:R1:W4:Y:S01]  /*21fd0*/  MUFU.EX2 R245, R0 ;  /* 0x0000000000f57308 */ /* 0x0003220000000800 */
[----:B------:R-:W-:Y:S01]  /*21fe0*/  FFMA.FTZ R2, R141, c[0x0][0x2d0], -R2 ;  /* 0x0000b4008d027a23 */ /* 0x000fe20000010802 */
[----:B------:R-:W-:Y:S01]  /*21ff0*/  F2FP.PACK_AB R208, R177, R201 ;  /* 0x000000c9b1d0723e */ /* 0x000fe200000000ff */
[----:B------:R2:W5:Y:S02]  /*22000*/  LDL.LU R238, [R1+0x84] ;  /* 0x0000840001ee7983 */ /* 0x0005640000300800 */
[C---:B------:R-:W-:Y:S08]  /*22010*/  HMMA.16816.F32 R24, R148.reuse, R156, R24 ;  /* 0x0000009c9418723c */ /* 0x040ff00000001818 */
[-C--:B------:R-:W-:Y:S08]  /*22020*/  HMMA.16816.F32 R28, R148, R158.reuse, R28 ;  /* 0x0000009e941c723c */ /* 0x080ff0000000181c */
[C---:B------:R-:W-:Y:S01]  /*22030*/  HMMA.16816.F32 R32, R144.reuse, R158, R32 ;  /* 0x0000009e9020723c */ /* 0x040fe20000001820 */
[----:B------:R-:W2:Y:S03]  /*22040*/  LDSM.16.MT88.4 R156, [R226+0x3100] ;  /* 0x00310000e29c783b */ /* 0x000ea60000004200 */
[----:B-1----:R-:W-:Y:S01]  /*22050*/  FADD.FTZ R0, R239, R135 ;  /* 0x00000087ef007221 */ /* 0x002fe20000010000 */
[----:B----4-:R-:W-:Y:S01]  /*22060*/  F2FP.PACK_AB R209, R245, R246 ;  /* 0x000000f6f5d1723e */ /* 0x010fe200000000ff */
[----:B------:R1:W4:Y:S02]  /*22070*/  MUFU.EX2 R135, R2 ;  /* 0x0000000200877308 */ /* 0x0003240000000800 */
[-C--:B---3--:R-:W-:Y:S01]  /*22080*/  HMMA.16816.F32 R36, R144, R160.reuse, R36 ;  /* 0x000000a09024723c */ /* 0x088fe20000001824 */
[----:B------:R3:W5:Y:S03]  /*22090*/  LDL.LU R239, [R1+0x80] ;  /* 0x0000800001ef7983 */ /* 0x0007660000300800 */
[----:B------:R-:W-:Y:S02]  /*220a0*/  FADD.FTZ R0, R233, R0 ;  /* 0x00000000e9007221 */ /* 0x000fe40000010000 */
[----:B------:R3:W5:Y:S02]  /*220b0*/  LDL.LU R233, [R1+0x7c] ;  /* 0x00007c0001e97983 */ /* 0x0007640000300800 */
[C---:B------:R-:W-:Y:S02]  /*220c0*/  HMMA.16816.F32 R40, R148.reuse, R160, R40 ;  /* 0x000000a09428723c */ /* 0x040fe40000001828 */
[----:B------:R3:W5:Y:S06]  /*220d0*/  LDL.LU R240, [R1+0x78] ;  /* 0x0000780001f07983 */ /* 0x00076c0000300800 */
[-C--:B------:R-:W-:Y:S04]  /*220e0*/  HMMA.16816.F32 R44, R148, R162.reuse, R44 ;  /* 0x000000a2942c723c */ /* 0x080fe8000000182c */
[----:B-1----:R-:W-:Y:S04]  /*220f0*/  FADD.FTZ R2, R224, R0 ;  /* 0x00000000e0027221 */ /* 0x002fe80000010000 */
[C---:B------:R-:W-:Y:S01]  /*22100*/  HMMA.16816.F32 R48, R144.reuse, R162, R48 ;  /* 0x000000a29030723c */ /* 0x040fe20000001830 */
[----:B------:R-:W1:Y:S03]  /*22110*/  LDSM.16.MT88.4 R160, [R228+0x3100] ;  /* 0x00310000e4a0783b */ /* 0x000e660000004200 */
[----:B------:R-:W-:Y:S02]  /*22120*/  FADD.FTZ R0, R231, R132 ;  /* 0x00000084e7007221 */ /* 0x000fe40000010000 */
[----:B------:R-:W-:Y:S02]  /*22130*/  FADD.FTZ R132, R214, R3 ;  /* 0x00000003d6847221 */ /* 0x000fe40000010000 */
        /* <DEDUP_REMOVED lines=8> */
[----:B------:R-:W-:Y:S01]  /*221c0*/  FADD.FTZ R3, R241, R3 ;  /* 0x00000003f1037221 */ /* 0x000fe20000010000 */
[----:B------:R-:W-:Y:S01]  /*221d0*/  F2FP.PACK_AB R141, R176, R200 ;  /* 0x000000c8b08d723e */ /* 0x000fe200000000ff */
[----:B------:R-:W-:Y:S01]  /*221e0*/  FADD.FTZ R2, R242, R2 ;  /* 0x00000002f2027221 */ /* 0x000fe20000010000 */
[----:B------:R-:W-:Y:S01]  /*221f0*/  MOV R0, R142 ;  /* 0x0000008e00007202 */ /* 0x000fe20000000f00 */
[-C--:B------:R-:W-:Y:S01]  /*22200*/  HMMA.16816.F32 R60, R148, R166.reuse, R60 ;  /* 0x000000a6943c723c */ /* 0x080fe2000000183c */
[----:B------:R3:W5:Y:S03]  /*22210*/  LDL.LU R224, [R1+0x74] ;  /* 0x0000740001e07983 */ /* 0x0007660000300800 */
[----:B------:R-:W-:Y:S01]  /*22220*/  F2FP.PACK_AB R140, R0, R199 ;  /* 0x000000c7008c723e */ /* 0x000fe200000000ff */
[----:B------:R3:W5:Y:S03]  /*22230*/  LDL.LU R231, [R1+0x70] ;  /* 0x0000700001e77983 */ /* 0x0007660000300800 */
[C---:B------:R-:W-:Y:S01]  /*22240*/  HMMA.16816.F32 R64, R144.reuse, R166, R64 ;  /* 0x000000a69040723c */ /* 0x040fe20000001840 */
[----:B------:R-:W1:Y:S07]  /*22250*/  LDSM.16.MT88.4 R164, [R227+0x3100] ;  /* 0x00310000e3a4783b */ /* 0x000e6e0000004200 */
[-C--:B--2---:R-:W-:Y:S01]  /*22260*/  HMMA.16816.F32 R68, R144, R152.reuse, R68 ;  /* 0x000000989044723c */ /* 0x084fe20000001844 */
[----:B------:R3:W5:Y:S04]  /*22270*/  LDL.LU R241, [R1+0x6c] ;  /* 0x00006c0001f17983 */ /* 0x0007680000300800 */
[----:B------:R3:W5:Y:S03]  /*22280*/  LDL.LU R242, [R1+0x68] ;  /* 0x0000680001f27983 */ /* 0x0007660000300800 */
[C---:B------:R-:W-:Y:S07]  /*22290*/  HMMA.16816.F32 R72, R148.reuse, R152, R72 ;  /* 0x000000989448723c */ /* 0x040fee0000001848 */
[----:B------:R-:W-:Y:S01]  /*222a0*/  MOV R152, R191 ;  /* 0x000000bf00987202 */ /* 0x000fe20000000f00 */
[-C--:B------:R-:W-:Y:S04]  /*222b0*/  HMMA.16816.F32 R76, R148, R154.reuse, R76 ;  /* 0x0000009a944c723c */ /* 0x080fe8000000184c */
[----:B------:R-:W-:Y:S02]  /*222c0*/  MOV R153, R189 ;  /* 0x000000bd00997202 */ /* 0x000fe40000000f00 */
[----:B------:R-:W-:Y:S01]  /*222d0*/  LDSM.16.MT88.4 R188, [R228+0x1900] ;  /* 0x00190000e4bc783b */ /* 0x000fe20000004200 */
[----:B------:R-:W-:Y:S01]  /*222e0*/  F2FP.PACK_AB R142, R152, R168 ;  /* 0x000000a8988e723e */ /* 0x000fe200000000ff */
[C---:B------:R-:W-:Y:S08]  /*222f0*/  HMMA.16816.F32 R80, R144.reuse, R154, R80 ;  /* 0x0000009a9050723c */ /* 0x040ff00000001850 */
        /* <DEDUP_REMOVED lines=13> */
[-C--:B--2---:R-:W-:Y:S07]  /*223d0*/  HMMA.16816.F32 R144, R140, R156.reuse, R4 ;  /* 0x0000009c8c90723c */ /* 0x084fee0000001804 */
[----:B------:R-:W-:Y:S02]  /*223e0*/  MOV R7, R211 ;  /* 0x000000d300077202 */ /* 0x000fe40000000f00 */
[----:B----4-:R-:W-:Y:S07]  /*223f0*/  F2FP.PACK_AB R211, R135, R139 ;  /* 0x0000008b87d3723e */ /* 0x010fee00000000ff */
[C---:B------:R-:W-:Y:S07]  /*22400*/  HMMA.16816.F32 R148, R208.reuse, R156, R8 ;  /* 0x0000009cd094723c */ /* 0x040fee0000001808 */
        /* <DEDUP_REMOVED lines=19> */
[----:B------:R-:W-:Y:S01]  /*22540*/  MOV R28, R7 ;  /* 0x00000007001c7202 */ /* 0x000fe20000000f00 */
[----:B------:R-:W-:Y:S01]  /*22550*/  FADD.FTZ R0, R0, R132 ;  /* 0x0000008400007221 */ /* 0x000fe20000010000 */
[----:B------:R-:W-:Y:S01]  /*22560*/  MOV R26, R182 ;  /* 0x000000b6001a7202 */ /* 0x000fe20000000f00 */
[----:B------:R-:W1:Y:S01]  /*22570*/  LDSM.16.MT88.4 R4, [R227+0x3900] ;  /* 0x00390000e304783b */ /* 0x000e620000004200 */
[----:B------:R-:W-:Y:S04]  /*22580*/  MOV R35, R178 ;  /* 0x000000b200237202 */ /* 0x000fe80000000f00 */
[----:B------:R-:W-:Y:S02]  /*22590*/  MOV R33, R179 ;  /* 0x000000b300217202 */ /* 0x000fe40000000f00 */
[-C--:B------:R-:W-:Y:S03]  /*225a0*/  HMMA.16816.F32 R176, R140, R188.reuse, R36 ;  /* 0x000000bc8cb0723c */ /* 0x080fe60000001824 */
[----:B------:R-:W-:Y:S02]  /*225b0*/  MOV R34, R202 ;  /* 0x000000ca00227202 */ /* 0x000fe40000000f00 */
[----:B------:R-:W-:Y:S02]  /*225c0*/  MOV R32, R185 ;  /* 0x000000b900207202 */ /* 0x000fe40000000f00 */
        /* <DEDUP_REMOVED lines=27> */
[----:B------:R-:W-:Y:S01]  /*22780*/  MOV R28, R14 ;  /* 0x0000000e001c7202 */ /* 0x000fe20000000f00 */
[----:B------:R-:W-:Y:S01]  /*22790*/  FADD.FTZ R2, R34, R10 ;  /* 0x0000000a22027221 */ /* 0x000fe20000010000 */
        /* <DEDUP_REMOVED lines=68> */
[----:B------:R-:W-:Y:S01]  /*22be0*/  FADD.FTZ R0, R139, R6 ;  /* 0x000000068b007221 */ /* 0x000fe20000010000 */
[----:B------:R-:W-:Y:S02]  /*22bf0*/  MOV R139, R134 ;  /* 0x00000086008b7202 */ /* 0x000fe40000000f00 */
[----:B------:R1:W-:Y:S01]  /*22c00*/  STL [R1+0xc], R3 ;  /* 0x00000c0301007387 */ /* 0x0003e20000100800 */
[----:B------:R-:W-:Y:S01]  /*22c10*/  FADD.FTZ R0, R135, R0 ;  /* 0x0000000087007221 */ /* 0x000fe20000010000 */
[----:B------:R-:W-:Y:S02]  /*22c20*/  MOV R135, R136 ;  /* 0x0000008800877202 */ /* 0x000fe40000000f00 */
[----:B------:R2:W-:Y:S04]  /*22c30*/  STL [R1+0x14], R2 ;  /* 0x0000140201007387 */ /* 0x0005e80000100800 */
[----:B------:R3:W-:Y:S01]  /*22c40*/  STL [R1+0x10], R0 ;  /* 0x0000100001007387 */ /* 0x0007e20000100800 */
[----:B-1----:R-:W-:Y:S02]  /*22c50*/  MOV R3, R137 ;  /* 0x0000008900037202 */ /* 0x002fe40000000f00 */
[----:B--2---:R-:W-:Y:S01]  /*22c60*/  MOV R2, R138 ;  /* 0x0000008a00027202 */ /* 0x004fe20000000f00 */
[----:B------:R-:W-:-:S05]  /*22c70*/  @P0 BRA `(.L_x_1789) ;  /* 0xffffb66000000947 */ /* 0x000fca000383ffff */
.L_x_1788:
[----:B---3--:R-:W2:Y:S04]  /*22c80*/  LDL.LU R0, [R1+0x8] ;  /* 0x0000080001007983 */ /* 0x008ea80000300800 */
        /* <DEDUP_REMOVED lines=184> */
.L_x_1698:
[----:B------:R-:W-:Y:S01]  /*23810*/  USHF.R.S32.HI UR8, URZ, 0x1f, UR16 ;  /* 0x0000001f3f087899 */ /* 0x000fe20008011410 */
[----:B------:R-:W-:Y:S05]  /*23820*/  @P4 BRA `(.L_x_1790) ;  /* 0x00001dc000004947 */ /* 0x000fea0003800000 */
[----:B------:R-:W1:Y:S01]  /*23830*/  S2R R66, SR_TID.X ;  /* 0x0000000000427919 */ /* 0x000e620000002100 */
[----:B------:R-:W-:Y:S01]  /*23840*/  F2FP.PACK_AB R57, R57, R144 ;  /* 0x000000903939723e */ /* 0x000fe200000000ff */
[----:B------:R-:W-:Y:S01]  /*23850*/  ULDC.64 UR6, c[0x0][0x500] ;  /* 0x0001400000067ab9 */ /* 0x000fe20000000a00 */
[----:B------:R-:W-:Y:S01]  /*23860*/  F2FP.PACK_AB R56, R56, R146 ;  /* 0x000000923838723e */ /* 0x000fe200000000ff */
[----:B------:R-:W-:Y:S01]  /*23870*/  UISETP.NE.U32.AND UP1, UPT, URZ, UR6, UPT ;  /* 0x000000063f00728c */ /* 0x000fe2000bf25070 */
[----:B------:R-:W-:Y:S01]  /*23880*/  F2FP.PACK_AB R7, R157, R156 ;  /* 0x0000009c9d07723e */ /* 0x000fe200000000ff */
[----:B------:R-:W-:Y:S01]  /*23890*/  ULDC.64 UR4, c[0x0][0x508] ;  /* 0x0001420000047ab9 */ /* 0x000fe20000000a00 */
[----:B------:R-:W-:Y:S01]  /*238a0*/  F2FP.PACK_AB R52, R52, R158 ;  /* 0x0000009e3434723e */ /* 0x000fe200000000ff */
[----:B------:R-:W-:Y:S01]  /*238b0*/  UISETP.NE.AND.EX UP1, UPT, URZ, UR7, UPT, UP1 ;  /* 0x000000073f00728c */ /* 0x000fe2000bf25310 */
[----:B------:R-:W-:Y:S01]  /*238c0*/  F2FP.PACK_AB R58, R58, R148 ;  /* 0x000000943a3a723e */ /* 0x000fe200000000ff */
[----:B------:R-:W-:Y:S01]  /*238d0*/  UISETP.NE.U32.AND UP0, UPT, URZ, UR4, UPT ;  /* 0x000000043f00728c */ /* 0x000fe2000bf05070 */
[----:B------:R-:W-:Y:S01]  /*238e0*/  F2FP.PACK_AB R150, R151, R150 ;  /* 0x000000969796723e */ /* 0x000fe200000000ff */
[----:B------:R-:W-:Y:S01]  /*238f0*/  ULDC.64 UR6, c[0x0][0x500] ;  /* 0x0001400000067ab9 */ /* 0x000fe20000000a00 */
[----:B------:R-:W-:Y:S01]  /*23900*/  F2FP.PACK_AB R55, R55, R152 ;  /* 0x000000983737723e */ /* 0x000fe200000000ff */
[----:B------:R-:W-:Y:S01]  /*23910*/  UMOV UR4, 0x4 ;  /* 0x0000000400047882 */ /* 0x000fe20000000000 */
[----:B------:R-:W-:Y:S01]  /*23920*/  F2FP.PACK_AB R154, R155, R154 ;  /* 0x0000009a9b9a723e */ /* 0x000fe200000000ff */
[----:B------:R-:W-:Y:S01]  /*23930*/  UIMAD.WIDE UR6, UR26, UR4, UR6 ;  /* 0x000000041a0672a5 */ /* 0x000fe2000f8e0206 */
[----:B------:R-:W-:Y:S01]  /*23940*/  F2FP.PACK_AB R51, R51, R160 ;  /* 0x000000a03333723e */ /* 0x000fe200000000ff */
[----:B------:R-:W-:Y:S01]  /*23950*/  UISETP.NE.AND.EX UP0, UPT, URZ, UR5, UPT, UP0 ;  /* 0x000000053f00728c */ /* 0x000fe2000bf05300 */
        /* <DEDUP_REMOVED lines=99> */
[----:B--2---:R-:W-:Y:S01]  /*23f90*/  IMAD.IADD R8, R7, 0x1, R2 ;  /* 0x0000000107087824 */ /* 0x004fe200078e0202 */
[----:B------:R-:W-:Y:S01]  /*23fa0*/  STS [R6+0x80], R49 ;  /* 0x0000803106007388 */ /* 0x000fe20000000800 */
[----:B------:R-:W-:Y:S02]  /*23fb0*/  F2FP.PACK_AB R13, R13, R122 ;  /* 0x0000007a0d0d723e */ /* 0x000fe400000000ff */
[----:B-----5:R-:W-:Y:S01]  /*23fc0*/  F2FP.PACK_AB R10, R125, R124 ;  /* 0x0000007c7d0a723e */ /* 0x020fe200000000ff */
[----:B------:R-:W-:Y:S01]  /*23fd0*/  STS [R6+0x480], R48 ;  /* 0x0004803006007388 */ /* 0x000fe20000000800 */
[----:B------:R-:W-:-:S02]  /*23fe0*/  F2FP.PACK_AB R9, R127, R126 ;  /* 0x0000007e7f09723e */ /* 0x000fc400000000ff */
[----:B------:R-:W-:Y:S01]  /*23ff0*/  PLOP3.LUT P0, PT, PT, PT, UP1, 0x80, 0x0 ;  /* 0x000000000000781c */ /* 0x000fe20003f0f018 */
[----:B------:R1:W-:Y:S01]  /*24000*/  STS [R8+0x400], R5 ;  /* 0x0004000508007388 */ /* 0x0003e20000000800 */
[----:B------:R-:W-:-:S03]  /*24010*/  PLOP3.LUT P1, PT, PT, PT, UP0, 0x80, 0x0 ;  /* 0x000000000000781c */ /* 0x000fc60003f2f008 */
        /* <DEDUP_REMOVED lines=37> */
[----:B-1----:R-:W-:-:S03]  /*24270*/  IMAD.U32 R4, RZ, RZ, UR6 ;  /* 0x00000006ff047e24 */ /* 0x002fc6000f8e00ff */
        /* <DEDUP_REMOVED lines=10> */
[----:B-1----:R-:W-:-:S03]  /*24320*/  IMAD.U32 R5, RZ, RZ, UR7 ;  /* 0x00000007ff057e24 */ /* 0x002fc6000f8e00ff */
[----:B------:R-:W-:Y:S06]  /*24330*/  BAR.SYNC.DEFER_BLOCKING 0x1, 0x80 ;  /* 0x0042000000007b1d */ /* 0x000fec0000010000 */
[----:B------:R-:W-:Y:S02]  /*24340*/  ULDC.64 UR6, c[0x0][0x508] ;  /* 0x0001420000067ab9 */ /* 0x000fe40000000a00 */
[----:B------:R-:W-:Y:S01]  /*24350*/  @UP0 UIMAD.WIDE UR6, UR26, UR4, UR6 ;  /* 0x000000041a0602a5 */ /* 0x000fe2000f8e0206 */
[----:B------:R-:W3:Y:S01]  /*24360*/  @P0 LDG.E R0, [R4.64] ;  /* 0x0000001c04000981 */ /* 0x000ee2000c1e1900 */
[----:B------:R-:W-:-:S04]  /*24370*/  IMAD.MOV.U32 R17, RZ, RZ, c[0x0][0x388] ;  /* 0x0000e200ff117624 */ /* 0x000fc800078e00ff */
[----:B------:R-:W-:Y:S02]  /*24380*/  IMAD.U32 R2, RZ, RZ, UR6 ;  /* 0x00000006ff027e24 */ /* 0x000fe4000f8e00ff */
[----:B------:R-:W-:-:S05]  /*24390*/  IMAD.U32 R3, RZ, RZ, UR7 ;  /* 0x00000007ff037e24 */ /* 0x000fca000f8e00ff */
[----:B------:R1:W5:Y:S02]  /*243a0*/  @P1 LDG.E R17, [R2.64] ;  /* 0x0000001c02111981 */ /* 0x000364000c1e1900 */
[----:B-1----:R-:W-:Y:S02]  /*243b0*/  CS2R R2, SRZ ;  /* 0x0000000000027805 */ /* 0x002fe4000001ff00 */
[--C-:B---3--:R-:W-:Y:S01]  /*243c0*/  @P0 SHF.R.S32.HI R3, RZ, 0x1f, R0.reuse ;  /* 0x0000001fff030819 */ /* 0x108fe20000011400 */
[----:B------:R-:W-:Y:S01]  /*243d0*/  @P0 IMAD.MOV.U32 R2, RZ, RZ, R0 ;  /* 0x000000ffff020224 */ /* 0x000fe200078e0000 */
[----:B------:R-:W-:Y:S05]  /*243e0*/  @P1 BRA `(.L_x_1791) ;  /* 0x0000004000001947 */ /* 0x000fea0003800000 */
[----:B--2---:R-:W-:Y:S05]  /*243f0*/  @!P0 BRA `(.L_x_1791) ;  /* 0x0000003000008947 */ /* 0x004fea0003800000 */
[----:B------:R1:W2:Y:S04]  /*24400*/  LDG.E R0, [R4.64] ;  /* 0x0000001c04007981 */ /* 0x0002a8000c1e1900 */
[----:B-1----:R-:W2:Y:S02]  /*24410*/  LDG.E R4, [R4.64+0x4] ;  /* 0x0000041c04047981 */ /* 0x002ea4000c1e1900 */
[----:B--2--5:R-:W-:-:S02]  /*24420*/  IADD3 R17, -R0, R4, RZ ;  /* 0x0000000400117210 */ /* 0x024fc40007ffe1ff */
.L_x_1791:
[----:B--2---:R-:W-:Y:S01]  /*24430*/  LOP3.LUT R6, R60, 0xffffffe0, RZ, 0xc0, !PT ;  /* 0xffffffe03c067812 */ /* 0x004fe200078ec0ff */
[----:B------:R-:W1:Y:S01]  /*24440*/  R2UR UR5, R3 ;  /* 0x00000000030573c2 */ /* 0x000e6200000e0000 */
[----:B------:R-:W-:Y:S01]  /*24450*/  IMAD.MOV.U32 R5, RZ, RZ, c[0x0][0x4e8] ;  /* 0x00013a00ff057624 */ /* 0x000fe200078e00ff */
[----:B------:R-:W-:Y:S01]  /*24460*/  SHF.R.S32.HI R4, RZ, 0x1f, R59 ;  /* 0x0000001fff047819 */ /* 0x000fe2000001143b */
[----:B------:R-:W2:Y:S01]  /*24470*/  S2R R76, SR_CTAID.X ;  /* 0x00000000004c7919 */ /* 0x000ea20000002500 */
[----:B------:R-:W-:Y:S01]  /*24480*/  IMAD.IADD R6, R66, 0x1, -R6 ;  /* 0x0000000142067824 */ /* 0x000fe200078e0a06 */
[----:B------:R-:W-:Y:S01]  /*24490*/  LEA.HI R0, R32, R32, RZ, 0x1 ;  /* 0x0000002020007211 */ /* 0x000fe200078f08ff */
[----:B------:R-:W-:Y:S01]  /*244a0*/  ULDC.64 UR6, c[0x0][0x490] ;  /* 0x0001240000067ab9 */ /* 0x000fe20000000a00 */
[----:B------:R-:W-:Y:S01]  /*244b0*/  LEA.HI R4, R4, R59, RZ, 0x2 ;  /* 0x0000003b04047211 */ /* 0x000fe200078f10ff */
[----:B------:R-:W3:Y:S01]  /*244c0*/  R2UR UR10, R2 ;  /* 0x00000000020a73c2 */ /* 0x000ee200000e0000 */
[----:B------:R-:W-:Y:S01]  /*244d0*/  SHF.R.S32.HI R8, RZ, 0x1f, R6 ;  /* 0x0000001fff087819 */ /* 0x000fe20000011406 */
[----:B------:R-:W-:Y:S01]  /*244e0*/  ULDC UR9, c[0x0][0x3a4] ;  /* 0x0000e90000097ab9 */ /* 0x000fe20000000800 */
[----:B------:R-:W-:Y:S01]  /*244f0*/  ISETP.NE.AND P1, PT, R5, 0x1, PT ;  /* 0x000000010500780c */ /* 0x000fe20003f25270 */
[----:B-----5:R-:W-:Y:S01]  /*24500*/  IMAD R17, R17, c[0x0][0x4e8], RZ ;  /* 0x00013a0011117a24 */ /* 0x020fe200078e02ff */
[C---:B------:R-:W-:Y:S01]  /*24510*/  LOP3.LUT R5, R0.reuse, 0x1ffffffe, RZ, 0xc0, !PT ;  /* 0x1ffffffe00057812 */ /* 0x040fe200078ec0ff */
[----:B------:R-:W-:Y:S01]  /*24520*/  IMAD.SHL.U32 R0, R0, 0x20, RZ ;  /* 0x0000002000007824 */ /* 0x000fe200078e00ff */
[----:B------:R-:W-:Y:S01]  /*24530*/  LOP3.LUT R4, R4, 0xffffffc, RZ, 0xc0, !PT ;  /* 0x0ffffffc04047812 */ /* 0x000fe200078ec0ff */
[----:B------:R4:W1:Y:S01]  /*24540*/  R2UR UR11, R3 ;  /* 0x00000000030b73c2 */ /* 0x00086200000e0000 */
[----:B------:R-:W-:Y:S01]  /*24550*/  LEA.HI R8, R8, R6, RZ, 0x2 ;  /* 0x0000000608087211 */ /* 0x000fe200078f10ff */
[----:B------:R-:W-:Y:S01]  /*24560*/  IMAD.IADD R7, R32, 0x1, -R5 ;  /* 0x0000000120077824 */ /* 0x000fe200078e0a05 */
[----:B------:R-:W-:Y:S01]  /*24570*/  LOP3.LUT R0, R0, 0xffffffc0, RZ, 0xc0, !PT ;  /* 0xffffffc000007812 */ /* 0x000fe200078ec0ff */
[----:B------:R-:W-:Y:S01]  /*24580*/  IMAD.IADD R4, R59, 0x1, -R4 ;  /* 0x000000013b047824 */ /* 0x000fe200078e0a04 */
[----:B------:R-:W-:Y:S01]  /*24590*/  SHF.R.S32.HI R5, RZ, 0x2, R8 ;  /* 0x00000002ff057819 */ /* 0x000fe20000011408 */
[----:B------:R-:W-:Y:S01]  /*245a0*/  BSSY B0, `(.L_x_1792) ;  /* 0x000008d000007945 */ /* 0x000fe20003800000 */
[----:B------:R-:W-:Y:S01]  /*245b0*/  LOP3.LUT P0, RZ, R6, 0x3, RZ, 0xc0, !PT ;  /* 0x0000000306ff7812 */ /* 0x000fe2000780c0ff */
[----:B------:R-:W-:Y:S01]  /*245c0*/  IMAD R0, R7, 0x8, R0 ;  /* 0x0000000807007824 */ /* 0x000fe200078e0200 */
[----:B-1----:R-:W-:Y:S01]  /*245d0*/  UMOV UR11, UR5 ;  /* 0x00000005000b7c82 */ /* 0x002fe20008000000 */
[----:B------:R-:W-:Y:S01]  /*245e0*/  IMAD R15, R4, 0x10, R5 ;  /* 0x00000010040f7824 */ /* 0x000fe200078e0205 */
[----:B------:R1:W1:Y:S02]  /*245f0*/  R2UR UR4, R2 ;  /* 0x00000000020473c2 */ /* 0x00026400000e0000 */
[----:B-1----:R-:W-:Y:S01]  /*24600*/  UIMAD UR4, UR8, UR6, URZ ;  /* 0x00000006080472a4 */ /* 0x002fe2000f8e023f */
[-C--:B------:R-:W-:Y:S01]  /*24610*/  LEA.HI R5, R65, R66.reuse, RZ, 0x3 ;  /* 0x0000004241057211 */ /* 0x080fe200078f18ff */
[----:B------:R-:W-:Y:S01]  /*24620*/  IMAD.IADD R4, R15, 0x1, R0 ;  /* 0x000000010f047824 */ /* 0x000fe200078e0200 */
[----:B------:R-:W-:Y:S01]  /*24630*/  LEA.HI R21, R65, R66, RZ, 0x6 ;  /* 0x0000004241157211 */ /* 0x000fe200078f30ff */
[----:B---3--:R-:W-:Y:S01]  /*24640*/  UIMAD.WIDE.U32 UR10, UR16, UR6, UR10 ;  /* 0x00000006100a72a5 */ /* 0x008fe2000f8e000a */
[----:B------:R-:W-:Y:S01]  /*24650*/  LOP3.LUT R6, R5, 0xfffffff8, RZ, 0xc0, !PT ;  /* 0xfffffff805067812 */ /* 0x000fe200078ec0ff */
[----:B--2---:R-:W-:Y:S01]  /*24660*/  IMAD R4, R76, 0x80, R4 ;  /* 0x000000804c047824 */ /* 0x004fe200078e0204 */
[----:B------:R-:W1:Y:S01]  /*24670*/  R2UR UR14, R2 ;  /* 0x00000000020e73c2 */ /* 0x000e6200000e0000 */
[----:B------:R-:W-:Y:S01]  /*24680*/  USHF.R.S32.HI UR6, URZ, 0x1f, UR26 ;  /* 0x0000001f3f067899 */ /* 0x000fe2000801141a */
[----:B------:R-:W-:Y:S01]  /*24690*/  SHF.R.S32.HI R19, RZ, 0x3, R5 ;  /* 0x00000003ff137819 */ /* 0x000fe20000011405 */
[----:B------:R-:W-:Y:S01]  /*246a0*/  UIMAD UR7, UR16, UR7, UR4 ;  /* 0x00000007100772a4 */ /* 0x000fe2000f8e0204 */
[----:B------:R-:W-:Y:S01]  /*246b0*/  IMAD.MOV.U32 R0, RZ, RZ, R4 ;  /* 0x000000ffff007224 */ /* 0x000fe200078e0004 */
[----:B------:R-:W-:Y:S01]  /*246c0*/  USEL UR6, UR6, URZ, !UP1 ;  /* 0x0000003f06067287 */ /* 0x000fe2000c800000 */
[----:B------:R-:W-:Y:S01]  /*246d0*/  IMAD.IADD R6, R66, 0x1, -R6 ;  /* 0x0000000142067824 */ /* 0x000fe200078e0a06 */
[----:B------:R-:W-:Y:S01]  /*246e0*/  ULDC.64 UR4, c[0x0][0x498] ;  /* 0x0001260000047ab9 */ /* 0x000fe20000000a00 */
[----:B------:R-:W2:Y:S01]  /*246f0*/  R2UR UR13, R3 ;  /* 0x00000000030d73c2 */ /* 0x000ea200000e0000 */
[----:B------:R-:W-:Y:S01]  /*24700*/  UIADD3 UR11, UR11, UR7, URZ ;  /* 0x000000070b0b7290 */ /* 0x000fe2000fffe03f */
[----:B------:R-:W-:Y:S01]  /*24710*/  IMAD R15, R76, 0x80, R15 ;  /* 0x000000804c0f7824 */ /* 0x000fe200078e020f */
[----:B------:R-:W-:-:S02]  /*24720*/  USEL UR26, UR26, URZ, !UP1 ;  /* 0x0000003f1a1a7287 */ /* 0x000fc4000c800000 */
[----:B------:R-:W-:Y:S02]  /*24730*/  UIMAD UR7, UR6, UR4, URZ ;  /* 0x00000004060772a4 */ /* 0x000fe4000f8e023f */
[----:B------:R-:W-:Y:S01]  /*24740*/  UIMAD.WIDE.U32 UR18, UR26, UR4, UR10 ;  /* 0x000000041a1272a5 */ /* 0x000fe2000f8e000a */
[----:B------:R3:W4:Y:S01]  /*24750*/  R2UR UR12, R2 ;  /* 0x00000000020c73c2 */ /* 0x00072200000e0000 */
[----:B------:R-:W-:Y:S02]  /*24760*/  UIMAD UR7, UR26, UR5, UR7 ;  /* 0x000000051a0772a4 */ /* 0x000fe4000f8e0207 */
[----:B------:R-:W-:Y:S02]  /*24770*/  ULDC UR10, c[0x0][0x3a0] ;  /* 0x0000e800000a7ab9 */ /* 0x000fe40000000800 */
[----:B------:R-:W-:Y:S02]  /*24780*/  ULDC.64 UR4, c[0x0][0x3e8] ;  /* 0x0000fa0000047ab9 */ /* 0x000fe40000000a00 */
[----:B------:R-:W-:Y:S01]  /*24790*/  UIMAD UR8, UR8, UR4, URZ ;  /* 0x00000004080872a4 */ /* 0x000fe2000f8e023f */
[----:B------:R4:W1:Y:S02]  /*247a0*/  R2UR UR15, R3 ;  /* 0x00000000030f73c2 */ /* 0x00086400000e0000 */
[----:B-1----:R-:W-:-:S02]  /*247b0*/  UIMAD.WIDE.U32 UR14, UR14, UR10, URZ ;  /* 0x0000000a0e0e72a5 */ /* 0x002fc4000f8e003f */
[----:B------:R-:W-:Y:S02]  /*247c0*/  UIMAD UR5, UR16, UR5, UR8 ;  /* 0x00000005100572a4 */ /* 0x000fe4000f8e0208 */
[----:B--2---:R-:W-:Y:S01]  /*247d0*/  UIMAD UR10, UR13, UR10, URZ ;  /* 0x0000000a0d0a72a4 */ /* 0x004fe2000f8e023f */
[----:B---3--:R-:W-:-:S03]  /*247e0*/  @P1 IMAD.HI.U32 R2, R4, c[0x0][0x4ec], RZ ;  /* 0x00013b0004021a27 */ /* 0x008fc600078e00ff */
[----:B----4-:R-:W-:Y:S02]  /*247f0*/  UIMAD UR9, UR12, UR9, UR10 ;  /* 0x000000090c0972a4 */ /* 0x010fe4000f8e020a */
[----:B------:R-:W-:Y:S02]  /*24800*/  @P1 SHF.R.U32.HI R0, RZ, c[0x0][0x4f0], R2 ;  /* 0x00013c00ff001a19 */ /* 0x000fe40000011602 */
[----:B------:R-:W-:Y:S02]  /*24810*/  UIADD3 UR15, UR15, UR9, URZ ;  /* 0x000000090f0f7290 */ /* 0x000fe4000fffe03f */
[--C-:B------:R-:W-:Y:S01]  /*24820*/  SHF.R.S32.HI R3, RZ, 0x1f, R0.reuse ;  /* 0x0000001fff037819 */ /* 0x100fe20000011400 */
[----:B------:R-:W-:Y:S01]  /*24830*/  IMAD.MOV R2, RZ, RZ, -R0 ;  /* 0x000000ffff027224 */ /* 0x000fe200078e0a00 */
[----:B------:R-:W-:Y:S01]  /*24840*/  IADD3 R8, P2, R0, UR18, RZ ;  /* 0x0000001200087c10 */ /* 0x000fe2000ff5e0ff */
[----:B------:R-:W-:Y:S01]  /*24850*/  IMAD.SHL.U32 R0, R19, 0x40, RZ ;  /* 0x0000004013007824 */ /* 0x000fe200078e00ff */
[----:B------:R-:W-:Y:S01]  /*24860*/  UIMAD.WIDE.U32 UR16, UR16, UR4, UR14 ;  /* 0x00000004101072a5 */ /* 0x000fe2000f8e000e */
[----:B------:R-:W-:-:S02]  /*24870*/  IMAD R4, R2, c[0x0][0x4e8], R4 ;  /* 0x00013a0002047a24 */ /* 0x000fc400078e0204 */
[----:B------:R-:W-:Y:S01]  /*24880*/  IMAD.U32 R2, RZ, RZ, UR7 ;  /* 0x00000007ff027e24 */ /* 0x000fe2000f8e00ff */
[----:B------:R-:W-:Y:S01]  /*24890*/  LOP3.LUT R0, R0, 0x1c0, RZ, 0xc0, !PT ;  /* 0x000001c000007812 */ /* 0x000fe200078ec0ff */
[----:B------:R-:W-:-:S03]  /*248a0*/  UIADD3 UR17, UR17, UR5, URZ ;  /* 0x0000000511117290 */ /* 0x000fc6000fffe03f */
[----:B------:R-:W-:Y:S01]  /*248b0*/  IADD3.X R9, R3, UR19, R2, P2, !PT ;  /* 0x0000001303097c10 */ /* 0x000fe200097fe402 */
[----:B------:R-:W-:Y:S01]  /*248c0*/  ULDC.64 UR4, c[0x0][0x3f0] ;  /* 0x0000fc0000047ab9 */ /* 0x000fe20000000a00 */
[C---:B------:R-:W-:Y:S01]  /*248d0*/  LEA R2, R6.reuse, R19, 0x4 ;  /* 0x0000001306027211 */ /* 0x040fe200078e20ff */
[----:B------:R-:W-:Y:S01]  /*248e0*/  IMAD.SHL.U32 R6, R6, 0x8, RZ ;  /* 0x0000000806067824 */ /* 0x000fe200078e00ff */
[----:B------:R-:W-:Y:S01]  /*248f0*/  SHF.R.U32.HI R7, RZ, 0x3, R0 ;  /* 0x00000003ff077819 */ /* 0x000fe20000011600 */
[----:B------:R-:W-:Y:S01]  /*24900*/  UIMAD UR6, UR6, UR4, URZ ;  /* 0x00000004060672a4 */ /* 0x000fe2000f8e023f */
[----:B------:R-:W-:Y:S01]  /*24910*/  ISETP.GE.OR P2, PT, R15, R17, P0 ;  /* 0x000000110f00720c */ /* 0x000fe20000746670 */
[----:B------:R-:W-:Y:S01]  /*24920*/  IMAD R5, R76, 0x80, R2 ;  /* 0x000000804c057824 */ /* 0x000fe200078e0202 */
[----:B------:R-:W-:Y:S01]  /*24930*/  LOP3.LUT R0, R0, 0x38, R6, 0xf8, !PT ;  /* 0x0000003800007812 */ /* 0x000fe200078ef806 */
[----:B------:R-:W-:Y:S01]  /*24940*/  UIMAD.WIDE.U32 UR16, UR26, UR4, UR16 ;  /* 0x000000041a1072a5 */ /* 0x000fe2000f8e0010 */
[----:B------:R-:W-:Y:S01]  /*24950*/  SHF.R.S32.HI R2, RZ, 0x1f, R4 ;  /* 0x0000001fff027819 */ /* 0x000fe20000011404 */
[----:B------:R-:W-:Y:S01]  /*24960*/  @P1 IMAD.HI.U32 R3, R5, c[0x0][0x4ec], RZ ;  /* 0x00013b0005031a27 */ /* 0x000fe200078e00ff */
[----:B------:R-:W-:Y:S01]  /*24970*/  LOP3.LUT R20, R0, R7, RZ, 0x3c, !PT ;  /* 0x0000000700147212 */ /* 0x000fe200078e3cff */
[----:B------:R-:W-:-:S02]  /*24980*/  UIMAD UR5, UR26, UR5, UR6 ;  /* 0x000000051a0572a4 */ /* 0x000fc4000f8e0206 */
[----:B------:R-:W-:Y:S02]  /*24990*/  IMAD R0, R2, c[0x0][0x488], RZ ;  /* 0x0001220002007a24 */ /* 0x000fe400078e02ff */
[----:B------:R-:W-:Y:S01]  /*249a0*/  IMAD.MOV.U32 R14, RZ, RZ, R5 ;  /* 0x000000ffff0e7224 */ /* 0x000fe200078e0005 */
[----:B------:R-:W-:Y:S01]  /*249b0*/  @P1 SHF.R.U32.HI R14, RZ, c[0x0][0x4f0], R3 ;  /* 0x00013c00ff0e1a19 */ /* 0x000fe20000011603 */
[C---:B------:R-:W-:Y:S01]  /*249c0*/  IMAD.WIDE.U32 R2, R4.reuse, c[0x0][0x488], R8 ;  /* 0x0001220004027a25 */ /* 0x040fe200078e0008 */
[----:B------:R-:W-:Y:S01]  /*249d0*/  IADD3 R8, R15, 0x8, RZ ;  /* 0x000000080f087810 */ /* 0x000fe20007ffe0ff */
[----:B------:R-:W-:Y:S01]  /*249e0*/  UIADD3 UR5, UR17, UR5, URZ ;  /* 0x0000000511057290 */ /* 0x000fe2000fffe03f */
[----:B------:R-:W-:Y:S01]  /*249f0*/  SHF.R.S32.HI R9, RZ, 0x1f, R14 ;  /* 0x0000001fff097819 */ /* 0x000fe2000001140e */
[----:B------:R-:W-:Y:S01]  /*24a00*/  IMAD R0, R4, c[0x0][0x48c], R0 ;  /* 0x0001230004007a24 */ /* 0x000fe200078e0200 */
[----:B------:R-:W-:Y:S01]  /*24a10*/  LEA R4, P1, R2, c[0x0][0x450], 0x2 ;  /* 0x0001140002047a11 */ /* 0x000fe200078210ff */
[----:B------:R-:W-:Y:S01]  /*24a20*/  IMAD.MOV R7, RZ, RZ, -R14 ;  /* 0x000000ffff077224 */ /* 0x000fe200078e0a0e */
[----:B------:R-:W-:Y:S01]  /*24a30*/  ISETP.GE.OR P3, PT, R8, R17, P0 ;  /* 0x000000110800720c */ /* 0x000fe20000766670 */
[----:B------:R-:W-:Y:S01]  /*24a40*/  IMAD.IADD R0, R3, 0x1, R0 ;  /* 0x0000000103007824 */ /* 0x000fe200078e0200 */
[----:B------:R-:W-:Y:S01]  /*24a50*/  MOV R3, UR17 ;  /* 0x0000001100037c02 */ /* 0x000fe20008000f00 */
[----:B------:R-:W-:Y:S01]  /*24a60*/  IMAD R16, R9, c[0x0][0x3e0], RZ ;  /* 0x0000f80009107a24 */ /* 0x000fe200078e02ff */
[----:B------:R-:W-:Y:S01]  /*24a70*/  SHFL.IDX PT, R10, R4, RZ, 0x1c1f ;  /* 0x001c1fff040a7589 */ /* 0x000fe200000e0000 */
[----:B------:R-:W-:Y:S01]  /*24a80*/  IMAD R7, R7, c[0x0][0x4e8], R5 ;  /* 0x00013a0007077a24 */ /* 0x000fe200078e0205 */
[----:B------:R-:W-:Y:S01]  /*24a90*/  LEA.HI.X R0, R2, c[0x0][0x454], R0, 0x2, P1 ;  /* 0x0001150002007a11 */ /* 0x000fe200008f1400 */
[----:B------:R-:W-:Y:S01]  /*24aa0*/  IMAD.U32 R2, RZ, RZ, UR16 ;  /* 0x00000010ff027e24 */ /* 0x000fe2000f8e00ff */
[----:B------:R-:W-:Y:S01]  /*24ab0*/  SHFL.IDX PT, R8, R4, 0x1, 0x1c1f ;  /* 0x003c1f0004087f89 */ /* 0x000fe200000e0000 */
[----:B------:R-:W-:-:S02]  /*24ac0*/  IMAD.U32 R3, RZ, RZ, UR5 ;  /* 0x00000005ff037e24 */ /* 0x000fc4000f8e00ff */
[C---:B------:R-:W-:Y:S01]  /*24ad0*/  IMAD R18, R14.reuse, c[0x0][0x3e4], R16 ;  /* 0x0000f9000e127a24 */ /* 0x040fe200078e0210 */
[----:B------:R-:W1:Y:S01]  /*24ae0*/  SHFL.IDX PT, R11, R0, RZ, 0x1c1f ;  /* 0x001c1fff000b7589 */ /* 0x000e6200000e0000 */
[----:B------:R-:W-:Y:S01]  /*24af0*/  IMAD.WIDE.U32 R2, R14, c[0x0][0x3e0], R2 ;  /* 0x0000f8000e027a25 */ /* 0x000fe200078e0002 */
[C---:B------:R-:W-:Y:S02]  /*24b00*/  IADD3 R14, R15.reuse, 0x40, RZ ;  /* 0x000000400f0e7810 */ /* 0x040fe40007ffe0ff */
[----:B------:R-:W2:Y:S01]  /*24b10*/  SHFL.IDX PT, R9, R0, 0x1, 0x1c1f ;  /* 0x003c1f0000097f89 */ /* 0x000ea200000e0000 */
[----:B------:R-:W-:Y:S01]  /*24b20*/  IADD3 R15, R15, 0x48, RZ ;  /* 0x000000480f0f7810 */ /* 0x000fe20007ffe0ff */
[----:B------:R-:W-:Y:S01]  /*24b30*/  IMAD.SHL.U32 R16, R21, 0x8, RZ ;  /* 0x0000000815107824 */ /* 0x000fe200078e00ff */
[-C--:B------:R-:W-:Y:S01]  /*24b40*/  ISETP.GE.OR P1, PT, R14, R17.reuse, P0 ;  /* 0x000000110e00720c */ /* 0x080fe20000726670 */
[----:B------:R-:W-:Y:S01]  /*24b50*/  SHFL.IDX PT, R12, R4, 0x2, 0x1c1f ;  /* 0x005c1f00040c7f89 */ /* 0x000fe200000e0000 */
[----:B------:R-:W-:Y:S01]  /*24b60*/  ISETP.GE.OR P0, PT, R15, R17, P0 ;  /* 0x000000110f00720c */ /* 0x000fe20000706670 */
[----:B------:R-:W-:Y:S01]  /*24b70*/  IMAD.IADD R3, R3, 0x1, R18 ;  /* 0x0000000103037824 */ /* 0x000fe200078e0212 */
[----:B------:R-:W-:Y:S01]  /*24b80*/  LOP3.LUT R15, R20, 0x7ffffe00, R16, 0xf8, !PT ;  /* 0x7ffffe00140f7812 */ /* 0x000fe200078ef810 */
[----:B------:R-:W3:Y:S02]  /*24b90*/  SHFL.IDX PT, R13, R0, 0x2, 0x1c1f ;  /* 0x005c1f00000d7f89 */ /* 0x000ee400000e0000 */
[----:B------:R-:W-:-:S02]  /*24ba0*/  IMAD.WIDE.U32 R2, R7, c[0x0][0x3d8], R2 ;  /* 0x0000f60007027a25 */ /* 0x000fc400078e0002 */
[----:B------:R-:W-:Y:S04]  /*24bb0*/  SHFL.IDX PT, R4, R4, 0x3, 0x1c1f ;  /* 0x007c1f0004047f89 */ /* 0x000fe800000e0000 */
[----:B------:R4:W4:Y:S04]  /*24bc0*/  SHFL.IDX PT, R5, R0, 0x3, 0x1c1f ;  /* 0x007c1f0000057f89 */ /* 0x00092800000e0000 */
[----:B-1----:R1:W-:Y:S04]  /*24bd0*/  @!P2 ST.E [R10.64], R61 ;  /* 0x0000003d0a00a985 */ /* 0x0023e8000c10191c */
[----:B--2---:R1:W-:Y:S04]  /*24be0*/  @!P3 ST.E [R8.64], R62 ;  /* 0x0000003e0800b985 */ /* 0x0043e8000c10191c */
[----:B---3--:R1:W-:Y:S01]  /*24bf0*/  @!P1 ST.E [R12.64], R63 ;  /* 0x0000003f0c009985 */ /* 0x0083e2000c10191c */
[----:B----4-:R-:W-:-:S03]  /*24c00*/  SHF.R.S32.HI R0, RZ, 0x1f, R7 ;  /* 0x0000001fff007819 */ /* 0x010fc60000011407 */
[----:B------:R1:W-:Y:S01]  /*24c10*/  @!P0 ST.E [R4.64], R64 ;  /* 0x0000004004008985 */ /* 0x0003e2000c10191c */
[----:B------:R-:W-:Y:S01]  /*24c20*/  LEA R18, P0, R2, c[0x0][0x380], 0x1 ;  /* 0x0000e00002127a11 */ /* 0x000fe200078008ff */
[----:B------:R-:W-:-:S04]  /*24c30*/  IMAD R0, R0, c[0x0][0x3d8], RZ ;  /* 0x0000f60000007a24 */ /* 0x000fc800078e02ff */
[----:B------:R-:W-:Y:S02]  /*24c40*/  IMAD R14, R7, c[0x0][0x3dc], R0 ;  /* 0x0000f700070e7a24 */ /* 0x000fe400078e0200 */
[----:B------:R-:W-:Y:S02]  /*24c50*/  IMAD.SHL.U32 R0, R15, 0x2, RZ ;  /* 0x000000020f007824 */ /* 0x000fe400078e00ff */
[----:B------:R-:W-:Y:S02]  /*24c60*/  IMAD.IADD R3, R3, 0x1, R14 ;  /* 0x0000000103037824 */ /* 0x000fe400078e020e */
[----:B------:R-:W-:Y:S01]  /*24c70*/  IMAD R7, R76, 0x80, R19 ;  /* 0x000000804c077824 */ /* 0x000fe200078e0213 */
        /* <DEDUP_REMOVED lines=19> */
[----:B-1234-:R-:W1:Y:S01]  /*24db0*/  LDS.128 R12, [R0+0x80] ;  /* 0x00008000000c7984 */ /* 0x01ee620000000c00 */
[----:B------:R-:W-:-:S02]  /*24dc0*/  IADD3 R4, R6, 0x40, RZ ;  /* 0x0000004006047810 */ /* 0x000fc40007ffe0ff */
[----:B------:R-:W-:Y:S01]  /*24dd0*/  ISETP.GE.AND P1, PT, R6, c[0x0][0x3c8], PT ;  /* 0x0000f20006007a0c */ /* 0x000fe20003f26270 */
[----:B------:R2:W3:Y:S01]  /*24de0*/  LDS.128 R8, [R0+0x4080] ;  /* 0x0040800000087984 */ /* 0x0004e20000000c00 */
[----:B------:R-:W-:-:S13]  /*24df0*/  ISETP.GE.AND P0, PT, R4, c[0x0][0x3c8], PT ;  /* 0x0000f20004007a0c */ /* 0x000fda0003f06270 */
[----:B--2---:R-:W-:-:S04]  /*24e00*/  @!P0 SHF.R.S32.HI R0, RZ, 0x1f, R4 ;  /* 0x0000001fff008819 */ /* 0x004fc80000011404 */
[----:B------:R-:W-:Y:S01]  /*24e10*/  @!P0 LEA.HI R0, R0, R4, RZ, 0x3 ;  /* 0x0000000400008211 */ /* 0x000fe200078f18ff */
[----:B------:R-:W-:-:S03]  /*24e20*/  @!P1 IMAD.WIDE R4, R6, 0x2, R2 ;  /* 0x0000000206049825 */ /* 0x000fc600078e0202 */
[----:B------:R-:W-:-:S05]  /*24e30*/  @!P0 LOP3.LUT R0, R0, 0xfffffff8, RZ, 0xc0, !PT ;  /* 0xfffffff800008812 */ /* 0x000fca00078ec0ff */
[----:B------:R-:W-:Y:S01]  /*24e40*/  @!P0 IMAD.WIDE R2, R0, 0x2, R2 ;  /* 0x0000000200028825 */ /* 0x000fe200078e0202 */
[----:B-1----:R1:W-:Y:S04]  /*24e50*/  @!P1 ST.E.128 [R4.64], R12 ;  /* 0x0000000c04009985 */ /* 0x0023e8000c101d1c */
[----:B---3--:R1:W-:Y:S02]  /*24e60*/  @!P0 ST.E.128 [R2.64], R8 ;  /* 0x0000000802008985 */ /* 0x0083e4000c101d1c */
.L_x_1793:
[----:B--234-:R-:W-:Y:S05]  /*24e70*/  BSYNC B0 ;  /* 0x0000000000007941 */ /* 0x01cfea0003800000 */
.L_x_1792:
        /* <DEDUP_REMOVED lines=16> */
.L_x_1795:
[----:B------:R-:W-:Y:S05]  /*24f80*/  BSYNC B0 ;  /* 0x0000000000007941 */ /* 0x000fea0003800000 */
.L_x_1794:
        /* <DEDUP_REMOVED lines=16> */
.L_x_1797:
[----:B------:R-:W-:Y:S05]  /*25090*/  BSYNC B0 ;  /* 0x0000000000007941 */ /* 0x000fea0003800000 */
.L_x_1796:
        /* <DEDUP_REMOVED lines=16> */
.L_x_1799:
[----:B------:R-:W-:Y:S05]  /*251a0*/  BSYNC B0 ;  /* 0x0000000000007941 */ /* 0x000fea0003800000 */
.L_x_1798:
        /* <DEDUP_REMOVED lines=16> */
.L_x_1801:
[----:B------:R-:W-:Y:S05]  /*252b0*/  BSYNC B0 ;  /* 0x0000000000007941 */ /* 0x000fea0003800000 */
.L_x_1800:
        /* <DEDUP_REMOVED lines=16> */
.L_x_1803:
[----:B------:R-:W-:Y:S05]  /*253c0*/  BSYNC B0 ;  /* 0x0000000000007941 */ /* 0x000fea0003800000 */
.L_x_1802:
        /* <DEDUP_REMOVED lines=16> */
.L_x_1805:
[----:B------:R-:W-:Y:S05]  /*254d0*/  BSYNC B0 ;  /* 0x0000000000007941 */ /* 0x000fea0003800000 */
.L_x_1804:
        /* <DEDUP_REMOVED lines=17> */
.L_x_1790:
[----:B------:R-:W-:Y:S02]  /*255f0*/  ULDC.64 UR6, c[0x0][0x500] ;  /* 0x0001400000067ab9 */ /* 0x000fe40000000a00 */
[----:B------:R-:W-:Y:S02]  /*25600*/  UISETP.NE.U32.AND UP1, UPT, URZ, UR6, UPT ;  /* 0x000000063f00728c */ /* 0x000fe4000bf25070 */
[----:B------:R-:W-:Y:S02]  /*25610*/  ULDC.64 UR4, c[0x0][0x508] ;  /* 0x0001420000047ab9 */ /* 0x000fe40000000a00 */
[----:B------:R-:W-:Y:S02]  /*25620*/  UISETP.NE.AND.EX UP1, UPT, URZ, UR7, UPT, UP1 ;  /* 0x000000073f00728c */ /* 0x000fe4000bf25310 */
[----:B------:R-:W-:Y:S02]  /*25630*/  UISETP.NE.U32.AND UP0, UPT, URZ, UR4, UPT ;  /* 0x000000043f00728c */ /* 0x000fe4000bf05070 */
[----:B------:R-:W-:-:S02]  /*25640*/  ULDC.64 UR6, c[0x0][0x500] ;  /* 0x0001400000067ab9 */ /* 0x000fc40000000a00 */
[----:B------:R-:W-:Y:S01]  /*25650*/  UMOV UR4, 0x4 ;  /* 0x0000000400047882 */ /* 0x000fe20000000000 */
[----:B------:R-:W-:Y:S01]  /*25660*/  PLOP3.LUT P0, PT, PT, PT, UP1, 0x80, 0x0 ;  /* 0x000000000000781c */ /* 0x000fe20003f0f018 */
[----:B------:R-:W-:Y:S02]  /*25670*/  UIMAD.WIDE UR6, UR26, UR4, UR6 ;  /* 0x000000041a0672a5 */ /* 0x000fe4000f8e0206 */
[----:B------:R-:W-:-:S04]  /*25680*/  UISETP.NE.AND.EX UP0, UPT, URZ, UR5, UPT, UP0 ;  /* 0x000000053f00728c */ /* 0x000fc8000bf05300 */
[----:B------:R-:W-:Y:S02]  /*25690*/  IMAD.U32 R4, RZ, RZ, UR6 ;  /* 0x00000006ff047e24 */ /* 0x000fe4000f8e00ff */
[----:B------:R-:W-:Y:S01]  /*256a0*/  IMAD.U32 R5, RZ, RZ, UR7 ;  /* 0x00000007ff057e24 */ /* 0x000fe2000f8e00ff */
[----:B------:R-:W-:Y:S01]  /*256b0*/  ULDC.64 UR6, c[0x0][0x508] ;  /* 0x0001420000067ab9 */ /* 0x000fe20000000a00 */
[----:B------:R-:W-:-:S03]  /*256c0*/  PLOP3.LUT P1, PT, PT, PT, UP0, 0x80, 0x0 ;  /* 0x000000000000781c */ /* 0x000fc60003f2f008 */
[----:B------:R-:W2:Y:S01]  /*256d0*/  @P0 LDG.E R0, [R4.64] ;  /* 0x0000001c04000981 */ /* 0x000ea2000c1e1900 */
[----:B------:R-:W-:Y:S01]  /*256e0*/  @UP0 UIMAD.WIDE UR6, UR26, UR4, UR6 ;  /* 0x000000041a0602a5 */ /* 0x000fe2000f8e0206 */
[----:B-----5:R-:W-:-:S05]  /*256f0*/  MOV R10, c[0x0][0x388] ;  /* 0x0000e200000a7a02 */ /* 0x020fca0000000f00 */
[----:B------:R-:W-:Y:S01]  /*25700*/  IMAD.U32 R2, RZ, RZ, UR6 ;  /* 0x00000006ff027e24 */ /* 0x000fe2000f8e00ff */
[----:B------:R-:W-:-:S05]  /*25710*/  MOV R3, UR7 ;  /* 0x0000000700037c02 */ /* 0x000fca0008000f00 */
[----:B------:R1:W5:Y:S02]  /*25720*/  @P1 LDG.E R10, [R2.64] ;  /* 0x0000001c020a1981 */ /* 0x000364000c1e1900 */
[----:B-1----:R-:W-:Y:S02]  /*25730*/  CS2R R2, SRZ ;  /* 0x0000000000027805 */ /* 0x002fe4000001ff00 */
[--C-:B--2---:R-:W-:Y:S01]  /*25740*/  @P0 SHF.R.S32.HI R3, RZ, 0x1f, R0.reuse ;  /* 0x0000001fff030819 */ /* 0x104fe20000011400 */
[----:B------:R-:W-:Y:S01]  /*25750*/  @P0 IMAD.MOV.U32 R2, RZ, RZ, R0 ;  /* 0x000000ffff020224 */ /* 0x000fe200078e0000 */
[----:B------:R-:W-:Y:S05]  /*25760*/  @P1 BRA `(.L_x_1806) ;  /* 0x0000004000001947 */ /* 0x000fea0003800000 */
[----:B------:R-:W-:Y:S05]  /*25770*/  @!P0 BRA `(.L_x_1806) ;  /* 0x0000003000008947 */ /* 0x000fea0003800000 */
[----:B------:R1:W2:Y:S04]  /*25780*/  LDG.E R0, [R4.64] ;  /* 0x0000001c04007981 */ /* 0x0002a8000c1e1900 */
[----:B-1----:R-:W2:Y:S02]  /*25790*/  LDG.E R4, [R4.64+0x4] ;  /* 0x0000041c04047981 */ /* 0x002ea4000c1e1900 */
[----:B--2--5:R-:W-:-:S02]  /*257a0*/  IADD3 R10, -R0, R4, RZ ;  /* 0x00000004000a7210 */ /* 0x024fc40007ffe1ff */
.L_x_1806:
[----:B------:R-:W1:Y:S01]  /*257b0*/  S2R R8, SR_TID.X ;  /* 0x0000000000087919 */ /* 0x000e620000002100 */
[----:B------:R-:W-:Y:S01]  /*257c0*/  USHF.R.S32.HI UR6, URZ, 0x1f, UR26 ;  /* 0x0000001f3f067899 */ /* 0x000fe2000801141a */
[----:B------:R-:W-:Y:S01]  /*257d0*/  BSSY B0, `(.L_x_1807) ;  /* 0x000002d000007945 */ /* 0x000fe20003800000 */
[----:B------:R-:W-:-:S02]  /*257e0*/  USEL UR26, UR26, URZ, !UP1 ;  /* 0x0000003f1a1a7287 */ /* 0x000fc4000c800000 */
[----:B------:R-:W-:Y:S01]  /*257f0*/  USEL UR6, UR6, URZ, !UP1 ;  /* 0x0000003f06067287 */ /* 0x000fe2000c800000 */
[----:B-1----:R-:W-:-:S13]  /*25800*/  ISETP.GT.AND P0, PT, R8, 0x7f, PT ;  /* 0x0000007f0800780c */ /* 0x002fda0003f04270 */
[----:B------:R-:W-:Y:S05]  /*25810*/  @P0 BRA `(.L_x_1808) ;  /* 0x0000028000000947 */ /* 0x000fea0003800000 */
[----:B------:R-:W1:Y:S01]  /*25820*/  S2R R4, SR_CTAID.X ;  /* 0x0000000000047919 */ /* 0x000e620000002500 */
[----:B-----5:R-:W-:Y:S01]  /*25830*/  IMAD R0, R10, c[0x0][0x4e8], RZ ;  /* 0x00013a000a007a24 */ /* 0x020fe200078e02ff */
[----:B-1----:R-:W-:-:S04]  /*25840*/  LEA R4, R4, R8, 0x7 ;  /* 0x0000000804047211 */ /* 0x002fc800078e38ff */
[----:B------:R-:W-:-:S13]  /*25850*/  ISETP.GE.AND P0, PT, R4, R0, PT ;  /* 0x000000000400720c */ /* 0x000fda0003f06270 */
[----:B------:R-:W-:Y:S05]  /*25860*/  @P0 BRA `(.L_x_1808) ;  /* 0x0000023000000947 */ /* 0x000fea0003800000 */
[----:B------:R-:W1:Y:S01]  /*25870*/  R2UR UR12, R2 ;  /* 0x00000000020c73c2 */ /* 0x000e6200000e0000 */
[----:B------:R-:W-:Y:S01]  /*25880*/  IMAD.MOV.U32 R0, RZ, RZ, c[0x0][0x4e8] ;  /* 0x00013a00ff007624 */ /* 0x000fe200078e00ff */
[----:B------:R-:W-:Y:S02]  /*25890*/  ULDC.64 UR4, c[0x0][0x490] ;  /* 0x0001240000047ab9 */ /* 0x000fe40000000a00 */
[----:B------:R-:W-:Y:S02]  /*258a0*/  UIMAD UR7, UR8, UR4, URZ ;  /* 0x00000004080772a4 */ /* 0x000fe4000f8e023f */
[----:B------:R-:W-:Y:S01]  /*258b0*/  ISETP.NE.AND P0, PT, R0, 0x1, PT ;  /* 0x000000010000780c */ /* 0x000fe20003f05270 */
[----:B------:R-:W-:Y:S01]  /*258c0*/  IMAD.MOV.U32 R0, RZ, RZ, R4 ;  /* 0x000000ffff007224 */ /* 0x000fe200078e0004 */
[----:B------:R-:W2:Y:S01]  /*258d0*/  R2UR UR11, R3 ;  /* 0x00000000030b73c2 */ /* 0x000ea200000e0000 */
[----:B------:R-:W-:-:S07]  /*258e0*/  UIMAD UR7, UR16, UR5, UR7 ;  /* 0x00000005100772a4 */ /* 0x000fce000f8e0207 */
[----:B------:R3:W1:Y:S03]  /*258f0*/  R2UR UR10, R2 ;  /* 0x00000000020a73c2 */ /* 0x00066600000e0000 */
[----:B------:R-:W-:Y:S01]  /*25900*/  @P0 IMAD.HI.U32 R5, R4, c[0x0][0x4ec], RZ ;  /* 0x00013b0004050a27 */ /* 0x000fe200078e00ff */
[----:B-1----:R-:W-:-:S04]  /*25910*/  UMOV UR10, UR12 ;  /* 0x0000000c000a7c82 */ /* 0x002fc80008000000 */
[----:B------:R-:W-:Y:S01]  /*25920*/  @P0 SHF.R.U32.HI R0, RZ, c[0x0][0x4f0], R5 ;  /* 0x00013c00ff000a19 */ /* 0x000fe20000011605 */
[----:B------:R3:W1:Y:S03]  /*25930*/  R2UR UR13, R3 ;  /* 0x00000000030d73c2 */ /* 0x00066600000e0000 */
[----:B------:R-:W-:Y:S02]  /*25940*/  IADD3 R6, -R0, RZ, RZ ;  /* 0x000000ff00067210 */ /* 0x000fe40007ffe1ff */
[----:B------:R-:W-:Y:S01]  /*25950*/  SHF.R.S32.HI R5, RZ, 0x1f, R0 ;  /* 0x0000001fff057819 */ /* 0x000fe20000011400 */
[----:B--2---:R-:W-:Y:S02]  /*25960*/  UIMAD.WIDE.U32 UR10, UR16, UR4, UR10 ;  /* 0x00000004100a72a5 */ /* 0x004fe4000f8e000a */
[----:B------:R-:W-:Y:S01]  /*25970*/  IMAD R6, R6, c[0x0][0x4e8], R4 ;  /* 0x00013a0006067a24 */ /* 0x000fe200078e0204 */
[----:B------:R-:W-:-:S02]  /*25980*/  ULDC.64 UR4, c[0x0][0x498] ;  /* 0x0001260000047ab9 */ /* 0x000fc40000000a00 */
[----:B------:R-:W-:Y:S02]  /*25990*/  UIADD3 UR11, UR7, UR11, URZ ;  /* 0x0000000b070b7290 */ /* 0x000fe4000fffe03f */
[----:B------:R-:W-:Y:S02]  /*259a0*/  UIMAD UR7, UR6, UR4, URZ ;  /* 0x00000004060772a4 */ /* 0x000fe4000f8e023f */
[----:B------:R-:W-:Y:S02]  /*259b0*/  UIMAD.WIDE.U32 UR10, UR26, UR4, UR10 ;  /* 0x000000041a0a72a5 */ /* 0x000fe4000f8e000a */
[----:B------:R-:W-:-:S04]  /*259c0*/  UIMAD UR5, UR26, UR5, UR7 ;  /* 0x000000051a0572a4 */ /* 0x000fc8000f8e0207 */
[----:B------:R-:W-:Y:S02]  /*259d0*/  IADD3 R4, P0, R0, UR10, RZ ;  /* 0x0000000a00047c10 */ /* 0x000fe4000ff1e0ff */
[----:B------:R-:W-:Y:S01]  /*259e0*/  IMAD.U32 R7, RZ, RZ, UR5 ;  /* 0x00000005ff077e24 */ /* 0x000fe2000f8e00ff */
[----:B------:R-:W-:-:S04]  /*259f0*/  SHF.R.S32.HI R0, RZ, 0x1f, R6 ;  /* 0x0000001fff007819 */ /* 0x000fc80000011406 */
[----:B------:R-:W-:Y:S01]  /*25a00*/  IADD3.X R5, R5, UR11, R7, P0, !PT ;  /* 0x0000000b05057c10 */ /* 0x000fe200087fe407 */
[----:B------:R-:W-:-:S04]  /*25a10*/  IMAD R0, R0, c[0x0][0x488], RZ ;  /* 0x0001220000007a24 */ /* 0x000fc800078e02ff */
[C---:B------:R-:W-:Y:S02]  /*25a20*/  IMAD R0, R6.reuse, c[0x0][0x48c], R0 ;  /* 0x0001230006007a24 */ /* 0x040fe400078e0200 */
[----:B------:R-:W-:-:S05]  /*25a30*/  IMAD.WIDE.U32 R4, R6, c[0x0][0x488], R4 ;  /* 0x0001220006047a25 */ /* 0x000fca00078e0004 */
[----:B------:R-:W-:Y:S02]  /*25a40*/  IADD3 R0, R5, R0, RZ ;  /* 0x0000000005007210 */ /* 0x000fe40007ffe0ff */
[----:B------:R-:W-:-:S04]  /*25a50*/  LEA R6, P0, R4, c[0x0][0x450], 0x2 ;  /* 0x0001140004067a11 */ /* 0x000fc800078010ff */
[----:B------:R-:W-:Y:S01]  /*25a60*/  LEA.HI.X R7, R4, c[0x0][0x454], R0, 0x2, P0 ;  /* 0x0001150004077a11 */ /* 0x000fe200000f1400 */
[----:B------:R-:W-:-:S05]  /*25a70*/  IMAD.MOV.U32 R0, RZ, RZ, -0x800000 ;  /* 0xff800000ff007424 */ /* 0x000fca00078e00ff */
[----:B------:R3:W-:Y:S01]  /*25a80*/  STG.E [R6.64], R0 ;  /* 0x0000000006007986 */ /* 0x0007e2000c10191c */
[----:B------:R-:W-:-:S04]  /*25a90*/  DEPBAR.LE SB1, 0x0, {3} ;  /* 0x000090080000791a */ /* 0x000fc80000000000 */
.L_x_1808:
[----:B------:R-:W-:Y:S05]  /*25aa0*/  BSYNC B0 ;  /* 0x0000000000007941 */ /* 0x000fea0003800000 */
.L_x_1807:
[----:B------:R-:W1:Y:S01]  /*25ab0*/  R2UR UR13, R3 ;  /* 0x00000000030d73c2 */ /* 0x000e6200000e0000 */
[----:B------:R-:W2:Y:S01]  /*25ac0*/  S2R R12, SR_CTAID.X ;  /* 0x00000000000c7919 */ /* 0x000ea20000002500 */
[----:B------:R-:W-:Y:S01]  /*25ad0*/  SHF.R.S32.HI R0, RZ, 0x1f, R8 ;  /* 0x0000001fff007819 */ /* 0x000fe20000011408 */
[----:B------:R-:W-:Y:S01]  /*25ae0*/  ULDC UR10, c[0x0][0x3a0] ;  /* 0x0000e800000a7ab9 */ /* 0x000fe20000000800 */
[----:B-----5:R-:W-:Y:S01]  /*25af0*/  IMAD R10, R10, c[0x0][0x4e8], RZ ;  /* 0x00013a000a0a7a24 */ /* 0x020fe200078e02ff */
[----:B------:R-:W-:Y:S01]  /*25b00*/  ULDC UR7, c[0x0][0x3a4] ;  /* 0x0000e90000077ab9 */ /* 0x000fe20000000800 */
[----:B------:R-:W-:Y:S01]  /*25b10*/  LEA.HI R0, R0, R8, RZ, 0x3 ;  /* 0x0000000800007211 */ /* 0x000fe200078f18ff */
[----:B------:R-:W-:Y:S01]  /*25b20*/  BSSY B0, `(.L_x_1809) ;  /* 0x000003d000007945 */ /* 0x000fe20003800000 */
[----:B------:R-:W3:Y:S08]  /*25b30*/  R2UR UR12, R2 ;  /* 0x00000000020c73c2 */ /* 0x000ef000000e0000 */
[----:B------:R4:W2:Y:S08]  /*25b40*/  R2UR UR14, R2 ;  /* 0x00000000020e73c2 */ /* 0x0008b000000e0000 */
[----:B------:R2:W2:Y:S01]  /*25b50*/  R2UR UR15, R3 ;  /* 0x00000000030f73c2 */ /* 0x0004a200000e0000 */
[----:B-1----:R-:W-:-:S04]  /*25b60*/  UIMAD UR4, UR13, UR10, URZ ;  /* 0x0000000a0d0472a4 */ /* 0x002fc8000f8e023f */
[----:B---3--:R-:W-:-:S03]  /*25b70*/  UIMAD UR7, UR12, UR7, UR4 ;  /* 0x000000070c0772a4 */ /* 0x008fc6000f8e0204 */
[----:B------:R-:W-:Y:S01]  /*25b80*/  ULDC.64 UR4, c[0x0][0x3e8] ;  /* 0x0000fa0000047ab9 */ /* 0x000fe20000000a00 */
[----:B----4-:R-:W-:Y:S01]  /*25b90*/  LOP3.LUT R2, R0, 0xfffffff8, RZ, 0xc0, !PT ;  /* 0xfffffff800027812 */ /* 0x010fe200078ec0ff */
[----:B--2---:R-:W-:-:S04]  /*25ba0*/  UIMAD.WIDE.U32 UR10, UR14, UR10, URZ ;  /* 0x0000000a0e0a72a5 */ /* 0x004fc8000f8e003f */
[----:B------:R-:W-:Y:S01]  /*25bb0*/  IMAD.IADD R7, R8, 0x1, -R2 ;  /* 0x0000000108077824 */ /* 0x000fe200078e0a02 */
[----:B------:R-:W-:Y:S01]  /*25bc0*/  SHF.R.S32.HI R8, RZ, 0x3, R0 ;  /* 0x00000003ff087819 */ /* 0x000fe20000011400 */
[----:B------:R-:W-:Y:S01]  /*25bd0*/  UIADD3 UR11, UR11, UR7, URZ ;  /* 0x000000070b0b7290 */ /* 0x000fe2000fffe03f */
[----:B------:R-:W-:Y:S01]  /*25be0*/  IMAD.MOV.U32 R3, RZ, RZ, c[0x0][0x4e8] ;  /* 0x00013a00ff037624 */ /* 0x000fe200078e00ff */
[----:B------:R-:W-:Y:S01]  /*25bf0*/  UIMAD UR7, UR8, UR4, URZ ;  /* 0x00000004080772a4 */ /* 0x000fe2000f8e023f */
[----:B------:R-:W-:Y:S01]  /*25c00*/  LEA R0, R7, R8, 0x4 ;  /* 0x0000000807007211 */ /* 0x000fe200078e20ff */
[----:B------:R-:W-:Y:S01]  /*25c10*/  UIMAD.WIDE.U32 UR10, UR16, UR4, UR10 ;  /* 0x00000004100a72a5 */ /* 0x000fe2000f8e000a */
[C---:B------:R-:W-:Y:S01]  /*25c20*/  IMAD R8, R12.reuse, 0x80, R8 ;  /* 0x000000800c087824 */ /* 0x040fe200078e0208 */
[----:B------:R-:W-:Y:S01]  /*25c30*/  ISETP.NE.AND P0, PT, R3, 0x1, PT ;  /* 0x000000010300780c */ /* 0x000fe20003f05270 */
[----:B------:R-:W-:Y:S01]  /*25c40*/  UIMAD UR7, UR16, UR5, UR7 ;  /* 0x00000005100772a4 */ /* 0x000fe2000f8e0207 */
[----:B------:R-:W-:-:S02]  /*25c50*/  IMAD R0, R12, 0x80, R0 ;  /* 0x000000800c007824 */ /* 0x000fc400078e0200 */
[----:B------:R-:W-:Y:S02]  /*25c60*/  ULDC.64 UR4, c[0x0][0x3f0] ;  /* 0x0000fc0000047ab9 */ /* 0x000fe40000000a00 */
[----:B------:R-:W-:Y:S01]  /*25c70*/  UIMAD UR6, UR6, UR4, URZ ;  /* 0x00000004060672a4 */ /* 0x000fe2000f8e023f */
[----:B------:R-:W-:Y:S01]  /*25c80*/  MOV R4, R0 ;  /* 0x0000000000047202 */ /* 0x000fe20000000f00 */
[----:B------:R-:W-:Y:S02]  /*25c90*/  UIADD3 UR11, UR7, UR11, URZ ;  /* 0x0000000b070b7290 */ /* 0x000fe4000fffe03f */
[----:B------:R-:W-:Y:S02]  /*25ca0*/  UIMAD UR5, UR26, UR5, UR6 ;  /* 0x000000051a0572a4 */ /* 0x000fe4000f8e0206 */
[----:B------:R-:W-:Y:S01]  /*25cb0*/  UIMAD.WIDE.U32 UR10, UR26, UR4, UR10 ;  /* 0x000000041a0a72a5 */ /* 0x000fe2000f8e000a */
[----:B------:R-:W-:-:S03]  /*25cc0*/  @P0 IMAD.HI.U32 R2, R0, c[0x0][0x4ec], RZ ;  /* 0x00013b0000020a27 */ /* 0x000fc600078e00ff */
[----:B------:R-:W-:Y:S02]  /*25cd0*/  UIADD3 UR5, UR11, UR5, URZ ;  /* 0x000000050b057290 */ /* 0x000fe4000fffe03f */
[----:B------:R-:W-:-:S04]  /*25ce0*/  @P0 SHF.R.U32.HI R4, RZ, c[0x0][0x4f0], R2 ;  /* 0x00013c00ff040a19 */ /* 0x000fc80000011602 */
[--C-:B------:R-:W-:Y:S01]  /*25cf0*/  SHF.R.S32.HI R3, RZ, 0x1f, R4.reuse ;  /* 0x0000001fff037819 */ /* 0x100fe20000011404 */
[----:B------:R-:W-:-:S04]  /*25d00*/  IMAD.MOV R2, RZ, RZ, -R4 ;  /* 0x000000ffff027224 */ /* 0x000fc800078e0a04 */
[----:B------:R-:W-:Y:S01]  /*25d10*/  IMAD R5, R2, c[0x0][0x4e8], R0 ;  /* 0x00013a0002057a24 */ /* 0x000fe200078e0200 */
[----:B------:R-:W-:Y:S01]  /*25d20*/  MOV R2, UR10 ;  /* 0x0000000a00027c02 */ /* 0x000fe20008000f00 */
[----:B------:R-:W-:Y:S02]  /*25d30*/  IMAD R0, R3, c[0x0][0x3e0], RZ ;  /* 0x0000f80003007a24 */ /* 0x000fe400078e02ff */
[----:B------:R-:W-:Y:S01]  /*25d40*/  IMAD.U32 R3, RZ, RZ, UR11 ;  /* 0x0000000bff037e24 */ /* 0x000fe2000f8e00ff */
[----:B------:R-:W-:Y:S01]  /*25d50*/  MOV R3, UR5 ;  /* 0x0000000500037c02 */ /* 0x000fe20008000f00 */
[----:B------:R-:W-:Y:S01]  /*25d60*/  IMAD R6, R4, c[0x0][0x3e4], R0 ;  /* 0x0000f90004067a24 */ /* 0x000fe200078e0200 */
[----:B------:R-:W-:-:S03]  /*25d70*/  SHF.R.S32.HI R0, RZ, 0x1f, R5 ;  /* 0x0000001fff007819 */ /* 0x000fc60000011405 */
[----:B------:R-:W-:-:S04]  /*25d80*/  IMAD.WIDE.U32 R2, R4, c[0x0][0x3e0], R2 ;  /* 0x0000f80004027a25 */ /* 0x000fc800078e0002 */
[----:B------:R-:W-:Y:S02]  /*25d90*/  IMAD R0, R0, c[0x0][0x3d8], RZ ;  /* 0x0000f60000007a24 */ /* 0x000fe400078e02ff */
[----:B------:R-:W-:Y:S01]  /*25da0*/  IMAD.IADD R3, R3, 0x1, R6 ;  /* 0x0000000103037824 */ /* 0x000fe200078e0206 */
[----:B------:R-:W-:Y:S01]  /*25db0*/  SHF.L.U32 R6, R7, 0x3, RZ ;  /* 0x0000000307067819 */ /* 0x000fe200000006ff */
[C---:B------:R-:W-:Y:S02]  /*25dc0*/  IMAD R0, R5.reuse, c[0x0][0x3dc], R0 ;  /* 0x0000f70005007a24 */ /* 0x040fe400078e0200 */
[----:B------:R-:W-:Y:S01]  /*25dd0*/  IMAD.WIDE.U32 R2, R5, c[0x0][0x3d8], R2 ;  /* 0x0000f60005027a25 */ /* 0x000fe200078e0002 */
[----:B------:R-:W-:-:S04]  /*25de0*/  IADD3 R7, R6, 0x40, RZ ;  /* 0x0000004006077810 */ /* 0x000fc80007ffe0ff */
[----:B------:R-:W-:Y:S02]  /*25df0*/  IADD3 R0, R3, R0, RZ ;  /* 0x0000000003007210 */ /* 0x000fe40007ffe0ff */
        /* <DEDUP_REMOVED lines=15> */
.L_x_1810:
[----:B------:R-:W-:Y:S05]  /*25ef0*/  BSYNC B0 ;  /* 0x0000000000007941 */ /* 0x000fea0003800000 */
.L_x_1809:
        /* <DEDUP_REMOVED lines=15> */
.L_x_1812:
[----:B------:R-:W-:Y:S05]  /*25ff0*/  BSYNC B0 ;  /* 0x0000000000007941 */ /* 0x000fea0003800000 */
.L_x_1811:
        /* <DEDUP_REMOVED lines=15> */
.L_x_1814:
[----:B------:R-:W-:Y:S05]  /*260f0*/  BSYNC B0 ;  /* 0x0000000000007941 */ /* 0x000fea0003800000 */
.L_x_1813:
        /* <DEDUP_REMOVED lines=15> */
.L_x_1816:
[----:B------:R-:W-:Y:S05]  /*261f0*/  BSYNC B0 ;  /* 0x0000000000007941 */ /* 0x000fea0003800000 */
.L_x_1815:
        /* <DEDUP_REMOVED lines=15> */
.L_x_1818:
[----:B------:R-:W-:Y:S05]  /*262f0*/  BSYNC B0 ;  /* 0x0000000000007941 */ /* 0x000fea0003800000 */
.L_x_1817:
        /* <DEDUP_REMOVED lines=15> */
.L_x_1820:
[----:B------:R-:W-:Y:S05]  /*263f0*/  BSYNC B0 ;  /* 0x0000000000007941 */ /* 0x000fea0003800000 */
.L_x_1819:
        /* <DEDUP_REMOVED lines=15> */
.L_x_1822:
[----:B------:R-:W-:Y:S05]  /*264f0*/  BSYNC B0 ;  /* 0x0000000000007941 */ /* 0x000fea0003800000 */
.L_x_1821:
        /* <DEDUP_REMOVED lines=16> */
.L_x_1823:
        /* <DEDUP_REMOVED lines=16> */
.L_x_3560:


//--------------------- .text._ZN7cutlass13device_kernelIN5flash19enable_sm80_to_sm89INS1_16FlashAttnFwdSm80INS1_25CollectiveMainloopFwdSm80ILi8ELi1ELb1EN4cute5tupleIJNS5_1CILi128EEES8_S8_EEELi128ENS_6half_tEfNS_4arch4Sm80ELb0ELb0ELb0ELb0ELb0ELb0ELb1ELb0EEENS1_21CollectiveEpilogueFwdIS9_NS6_IJNS7_ILi1EEESF_SF_EEESA_SC_Li256ELb0ELb1ELb0ELb0EEENS1_19SingleTileSchedulerILb0ELb0ELb1ELi128EEEEEEEEEvNT_6ParamsE --------------------------
	.section	.text._ZN7cutlass13device_kernelIN5flash19enable_sm80_to_sm89INS1_16FlashAttnFwdSm80INS1_25CollectiveMainloopFwdSm80ILi8ELi1ELb1EN4cute5tupleIJNS5_1CILi128EEES8_S8_EEELi128ENS_6half_tEfNS_4arch4Sm80ELb0ELb0ELb0ELb0ELb0ELb0ELb1ELb0EEENS1_21CollectiveEpilogueFwdIS9_NS6_IJNS7_ILi1EEESF_SF_EEESA_SC_Li256ELb0ELb1ELb0ELb0EEENS1_19SingleTileSchedulerILb0ELb0ELb1ELi128EEEEEEEEEvNT_6ParamsE,"ax",@progbits
	.sectioninfo	@"SHI_REGISTERS=255"
	.align	128
.text._ZN7cutlass13device_kernelIN5flash19enable_sm80_to_sm89INS1_16FlashAttnFwdSm80INS1_25CollectiveMainloopFwdSm80ILi8ELi1ELb1EN4cute5tupleIJNS5_1CILi128EEES8_S8_EEELi128ENS_6half_tEfNS_4arch4Sm80ELb0ELb0ELb0ELb0ELb0ELb0ELb1ELb0EEENS1_21CollectiveEpilogueFwdIS9_NS6_IJNS7_ILi1EEESF_SF_EEESA_SC_Li256ELb0ELb1ELb0ELb0EEENS1_19SingleTileSchedulerILb0ELb0ELb1ELi128EEEEEEEEEvNT_6ParamsE:
        .type           _ZN7cutlass13device_kernelIN5flash19enable_sm80_to_sm89INS1_16FlashAttnFwdSm80INS1_25CollectiveMainloopFwdSm80ILi8ELi1ELb1EN4cute5tupleIJNS5_1CILi128EEES8_S8_EEELi128ENS_6half_tEfNS_4arch4Sm80ELb0ELb0ELb0ELb0ELb0ELb0ELb1ELb0EEENS1_21CollectiveEpilogueFwdIS9_NS6_IJNS7_ILi1EEESF_SF_EEESA_SC_Li256ELb0ELb1ELb0ELb0EEENS1_19SingleTileSchedulerILb0ELb0ELb1ELi128EEEEEEEEEvNT_6ParamsE,@function
        .size           _ZN7cutlass13device_kernelIN5flash19enable_sm80_to_sm89INS1_16FlashAttnFwdSm80INS1_25CollectiveMainloopFwdSm80ILi8ELi1ELb1EN4cute5tupleIJNS5_1CILi128EEES8_S8_EEELi128ENS_6half_tEfNS_4arch4Sm80ELb0ELb0ELb0ELb0ELb0ELb0ELb1ELb0EEENS1_21CollectiveEpilogueFwdIS9_NS6_IJNS7_ILi1EEESF_SF_EEESA_SC_Li256ELb0ELb1ELb0ELb0EEENS1_19SingleTileSchedulerILb0ELb0ELb1ELi128EEEEEEEEEvNT_6ParamsE,(.L_x_3561 - _ZN7cutlass13device_kernelIN5flash19enable_sm80_to_sm89INS1_16FlashAttnFwdSm80INS1_25CollectiveMainloopFwdSm80ILi8ELi1ELb1EN4cute5tupleIJNS5_1CILi128EEES8_S8_EEELi128ENS_6half_tEfNS_4arch4Sm80ELb0ELb0ELb0ELb0ELb0ELb0ELb1ELb0EEENS1_21CollectiveEpilogueFwdIS9_NS6_IJNS7_ILi1EEESF_SF_EEESA_SC_Li256ELb0ELb1ELb0ELb0EEENS1_19SingleTileSchedulerILb0ELb0ELb1ELi128EEEEEEEEEvNT_6ParamsE)
        .other          _ZN7cutlass13device_kernelIN5flash19enable_sm80_to_sm89INS1_16FlashAttnFwdSm80INS1_25CollectiveMainloopFwdSm80ILi8ELi1ELb1EN4cute5tupleIJNS5_1CILi128EEES8_S8_EEELi128ENS_6half_tEfNS_4arch4Sm80ELb0ELb0ELb0ELb0ELb0ELb0ELb1ELb0EEENS1_21CollectiveEpilogueFwdIS9_NS6_IJNS7_ILi1EEESF_SF_EEESA_SC_Li256ELb0ELb1ELb0ELb0EEENS1_19SingleTileSchedulerILb0ELb0ELb1ELi128EEEEEEEEEvNT_6ParamsE,@"STO_CUDA_ENTRY STV_DEFAULT"
_ZN7cutlass13device_kernelIN5flash19enable_sm80_to_sm89INS1_16FlashAttnFwdSm80INS1_25CollectiveMainloopFwdSm80ILi8ELi1ELb1EN4cute5tupleIJNS5_1CILi128EEES8_S8_EEELi128ENS_6half_tEfNS_4arch4Sm80ELb0ELb0ELb0ELb0ELb0ELb0ELb1ELb0EEENS1_21CollectiveEpilogueFwdIS9_NS6_IJNS7_ILi1EEESF_SF_EEESA_SC_Li256ELb0ELb1ELb0ELb0EEENS1_19SingleTileSchedulerILb0ELb0ELb1ELi128EEEEEEEEEvNT_6ParamsE:
        /* <DEDUP_REMOVED lines=53> */
[----:B------:R1:W-:Y:S01]  /*0350*/  STL [R1], R9 ;  /* 0x0000000901007387 */ /* 0x0003e20000100800 */
        /* <DEDUP_REMOVED lines=26> */
[----:B-1----:R-:W-:-:S02]  /*0500*/  LEA.HI R9, R27, R116, RZ, 0x6 ;  /* 0x000000741b097211 */ /* 0x002fc400078f30ff */
        /* <DEDUP_REMOVED lines=37> */
[----:B------:R4:W-:Y:S02]  /*0760*/  SHFL.IDX PT, R17, R0, 0x3, 0x181f ;  /* 0x00781f0000117f89 */ /* 0x0009e400000e0000 */
[----:B-1----:R-:W-:-:S04]  /*0770*/  @!P6 IMAD.WIDE R18, R13, 0x2, R2 ;  /* 0x000000020d12e825 */ /* 0x002fc800078e0202 */
        /* <DEDUP_REMOVED lines=47> */
[----:B------:R-:W-:-:S02]  /*0a70*/  IMAD.U32 R7, RZ, RZ, UR6 ;  /* 0x00000006ff077e24 */ /* 0x000fc4000f8e00ff */
[----:B------:R-:W-:Y:S01]  /*0a80*/  IMAD.U32 R6, RZ, RZ, UR7 ;  /* 0x00000007ff067e24 */ /* 0x000fe2000f8e00ff */
[----:B--2---:R-:W-:Y:S01]  /*0a90*/  LOP3.LUT R18, R3, R0, RZ, 0x3c, !PT ;  /* 0x0000000003127212 */ /* 0x004fe200078e3cff */
[----:B------:R-:W-:Y:S01]  /*0aa0*/  IMAD.WIDE.U32 R2, R2, UR10, R242 ;  /* 0x0000000a02027c25 */ /* 0x000fe2000f8e00f2 */
[----:B------:R-:W-:Y:S01]  /*0ab0*/  LOP3.LUT R0, R25, 0xfffffff0, RZ, 0xc0, !PT ;  /* 0xfffffff019007812 */ /* 0x000fe200078ec0ff */
[----:B------:R-:W-:-:S03]  /*0ac0*/  VOTEU.ANY UP0, P2 ;  /* 0x00000000003f7886 */ /* 0x000fc60001000100 */
[----:B------:R-:W-:Y:S01]  /*0ad0*/  IADD3 R3, R3, UR4, RZ ;  /* 0x0000000403037c10 */ /* 0x000fe2000fffe0ff */
[----:B------:R-:W-:Y:S01]  /*0ae0*/  IMAD.IADD R0, R116, 0x1, -R0 ;  /* 0x0000000174007824 */ /* 0x000fe200078e0a00 */
[C---:B------:R-:W-:Y:S01]  /*0af0*/  @P6 LEA R10, P0, R2.reuse, c[0x0][0x1c8], 0x1 ;  /* 0x00007200020a6a11 */ /* 0x040fe200078008ff */
[----:B------:R-:W-:Y:S02]  /*0b00*/  @UP0 UIMAD UR4, UR7, 0x60, URZ ;  /* 0x00000060070408a4 */ /* 0x000fe4000f8e023f */
[----:B------:R-:W-:Y:S01]  /*0b10*/  UISETP.GE.AND UP0, UPT, UR8, 0x1, UPT ;  /* 0x000000010800788c */ /* 0x000fe2000bf06270 */
[----:B------:R-:W-:Y:S02]  /*0b20*/  @P6 LEA.HI.X R11, R2, c[0x0][0x1cc], R3, 0x1, P0 ;  /* 0x00007300020b6a11 */ /* 0x000fe400000f0c03 */
[----:B------:R-:W-:Y:S01]  /*0b30*/  SHF.R.S32.HI R15, RZ, 0x1f, R0 ;  /* 0x0000001fff0f7819 */ /* 0x000fe20000011400 */
[----:B-1----:R-:W-:Y:S01]  /*0b40*/  IMAD.U32 R4, RZ, RZ, UR6 ;  /* 0x00000006ff047e24 */ /* 0x002fe2000f8e00ff */
[----:B------:R-:W-:-:S02]  /*0b50*/  @!P1 SHF.R.S32.HI R5, RZ, 0x1f, R240 ;  /* 0x0000001fff059819 */ /* 0x000fc400000114f0 */
[----:B------:R-:W-:Y:S02]  /*0b60*/  LEA.HI R15, R15, R0, RZ, 0x3 ;  /* 0x000000000f0f7211 */ /* 0x000fe400078f18ff */
[----:B------:R-:W-:Y:S02]  /*0b70*/  @P5 LEA R4, P0, R4, R2, 0x5 ;  /* 0x0000000204045211 */ /* 0x000fe400078028ff */
[----:B------:R-:W-:Y:S02]  /*0b80*/  LOP3.LUT R12, R15, 0xfffffff8, RZ, 0xc0, !PT ;  /* 0xfffffff80f0c7812 */ /* 0x000fe400078ec0ff */
[----:B------:R-:W-:Y:S02]  /*0b90*/  @P5 LEA.HI.X R6, R7, R3, R6, 0x5, P0 ;  /* 0x0000000307065211 */ /* 0x000fe400000f2c06 */
[----:B------:R-:W-:Y:S01]  /*0ba0*/  @P5 LEA R8, P0, R4, c[0x0][0x1c8], 0x1 ;  /* 0x0000720004085a11 */ /* 0x000fe200078008ff */
[----:B------:R-:W-:Y:S01]  /*0bb0*/  IMAD.IADD R14, R0, 0x1, -R12 ;  /* 0x00000001000e7824 */ /* 0x000fe200078e0a0c */
[----:B------:R-:W-:Y:S01]  /*0bc0*/  @!P1 LEA.HI R5, R5, R240, RZ, 0x3 ;  /* 0x000000f005059211 */ /* 0x000fe200078f18ff */
[----:B------:R-:W-:Y:S01]  /*0bd0*/  IMAD.U32 R12, RZ, RZ, UR6 ;  /* 0x00000006ff0c7e24 */ /* 0x000fe2000f8e00ff */
[----:B------:R-:W-:-:S02]  /*0be0*/  @P5 LEA.HI.X R9, R4, c[0x0][0x1cc], R6, 0x1, P0 ;  /* 0x0000730004095a11 */ /* 0x000fc400000f0c06 */
[----:B------:R-:W-:Y:S02]  /*0bf0*/  @P4 IADD3 R7, P0, R2, UR20, RZ ;  /* 0x0000001402074c10 */ /* 0x000fe4000ff1e0ff */
[----:B------:R-:W-:Y:S02]  /*0c00*/  @!P1 LOP3.LUT R5, R5, 0xfffffff8, RZ, 0xc0, !PT ;  /* 0xfffffff805059812 */ /* 0x000fe400078ec0ff */
        /* <DEDUP_REMOVED lines=58> */
[----:B------:R-:W-:Y:S01]  /*0fb0*/  IADD3 R219, R210, 0x3800, RZ ;  /* 0x00003800d2db7810 */ /* 0x000fe20007ffe0ff */
[----:B------:R-:W-:Y:S01]  /*0fc0*/  IMAD R184, R184, 0x400, R4 ;  /* 0x00000400b8b87824 */ /* 0x000fe200078e0204 */
[----:B------:R-:W-:Y:S01]  /*0fd0*/  SEL R5, R5, 0xfffffff0, !P1 ;  /* 0xfffffff005057807 */ /* 0x000fe20004800000 */
[C---:B------:R-:W-:Y:S01]  /*0fe0*/  IMAD R6, R23.reuse, c[0x0][0x20c], R2 ;  /* 0x0000830017067a24 */ /* 0x040fe200078e0202 */
[----:B------:R-:W-:Y:S01]  /*0ff0*/  BAR.SYNC.DEFER_BLOCKING 0x0 ;  /* 0x0000000000007b1d */ /* 0x000fe20000010000 */
[----:B------:R-:W-:Y:S01]  /*1000*/  IMAD.SHL.U32 R184, R184, 0x2, RZ ;  /* 0x00000002b8b87824 */ /* 0x000fe200078e00ff */
[----:B------:R-:W-:Y:S01]  /*1010*/  PLOP3.LUT P1, PT, PT, PT, UP0, 0x80, 0x0 ;  /* 0x000000000000781c */ /* 0x000fe20003f2f008 */
[----:B------:R-:W-:-:S04]  /*1020*/  IMAD.WIDE.U32 R2, R23, c[0x0][0x208], R238 ;  /* 0x0000820017027a25 */ /* 0x000fc800078e00ee */
[--C-:B------:R-:W-:Y:S02]  /*1030*/  IMAD R188, R5, 0x2, R184.reuse ;  /* 0x0000000205bc7824 */ /* 0x100fe400078e02b8 */
[C---:B------:R-:W-:Y:S02]  /*1040*/  IMAD R196, R0.reuse, 0x2, R184 ;  /* 0x0000000200c47824 */ /* 0x040fe400078e02b8 */
[----:B------:R-:W-:Y:S02]  /*1050*/  IMAD R200, R0, 0x2, R188 ;  /* 0x0000000200c87824 */ /* 0x000fe400078e02bc */
[----:B------:R-:W-:Y:S02]  /*1060*/  IMAD.IADD R3, R3, 0x1, R6 ;  /* 0x0000000103037824 */ /* 0x000fe400078e0206 */
[----:B------:R-:W-:Y:S02]  /*1070*/  IMAD R6, R33, c[0x0][0x210], RZ ;  /* 0x0000840021067a24 */ /* 0x000fe400078e02ff */
[----:B------:R-:W-:-:S04]  /*1080*/  IMAD.WIDE.U32 R2, R32, c[0x0][0x210], R2 ;  /* 0x0000840020027a25 */ /* 0x000fc800078e0002 */
[----:B------:R-:W-:Y:S02]  /*1090*/  IMAD R6, R32, c[0x0][0x214], R6 ;  /* 0x0000850020067a24 */ /* 0x000fe400078e0206 */
[----:B------:R-:W-:Y:S01]  /*10a0*/  IMAD.IADD R116, R116, 0x1, -R7 ;  /* 0x0000000174747824 */ /* 0x000fe200078e0a07 */
[----:B------:R1:W2:Y:S01]  /*10b0*/  LDSM.16.M88.4 R136, [R184+0x100] ;  /* 0x00010000b888783b */ /* 0x0002a20000000200 */
[----:B------:R-:W-:Y:S02]  /*10c0*/  IMAD.IADD R3, R3, 0x1, R6 ;  /* 0x0000000103037824 */ /* 0x000fe400078e0206 */
[----:B------:R-:W-:Y:S01]  /*10d0*/  IMAD R6, R21, c[0x0][0x218], RZ ;  /* 0x0000860015067a24 */ /* 0x000fe200078e02ff */
[----:B------:R1:W3:Y:S01]  /*10e0*/  LDSM.16.M88.4 R140, [R188+0x100] ;  /* 0x00010000bc8c783b */ /* 0x0002e20000000200 */
[----:B------:R-:W-:-:S03]  /*10f0*/  IMAD.WIDE.U32 R244, R20, c[0x0][0x218], R2 ;  /* 0x0000860014f47a25 */ /* 0x000fc600078e0002 */
[----:B------:R1:W4:Y:S01]  /*1100*/  LDSM.16.M88.4 R176, [R196+0x100] ;  /* 0x00010000c4b0783b */ /* 0x0003220000000200 */
[----:B------:R-:W-:-:S03]  /*1110*/  IMAD R6, R20, c[0x0][0x21c], R6 ;  /* 0x0000870014067a24 */ /* 0x000fc600078e0206 */
[----:B------:R1:W1:Y:S01]  /*1120*/  LDSM.16.M88.4 R180, [R200+0x100] ;  /* 0x00010000c8b4783b */ /* 0x0002620000000200 */
[----:B------:R-:W-:-:S03]  /*1130*/  IMAD.IADD R241, R245, 0x1, R6 ;  /* 0x00000001f5f17824 */ /* 0x000fc600078e0206 */
[----:B------:R-:W1:Y:S04]  /*1140*/  LDSM.16.M88.4 R184, [R184+0x4100] ;  /* 0x00410000b8b8783b */ /* 0x000e680000000200 */
[----:B------:R-:W1:Y:S04]  /*1150*/  LDSM.16.M88.4 R188, [R188+0x4100] ;  /* 0x00410000bcbc783b */ /* 0x000e680000000200 */
[----:B------:R-:W1:Y:S04]  /*1160*/  LDSM.16.M88.4 R196, [R196+0x4100] ;  /* 0x00410000c4c4783b */ /* 0x000e680000000200 */
[----:B------:R-:W1:Y:S04]  /*1170*/  LDSM.16.M88.4 R200, [R200+0x4100] ;  /* 0x00410000c8c8783b */ /* 0x000e680000000200 */
[----:B------:R-:W-:Y:S06]  /*1180*/  BAR.SYNC.DEFER_BLOCKING 0x0 ;  /* 0x0000000000007b1d */ /* 0x000fec0000010000 */
        /* <DEDUP_REMOVED lines=19> */
[----:B--234-:R-:W-:Y:S01]  /*12c0*/  ULDC.64 UR4, c[0x0][0x208] ;  /* 0x0000820000047ab9 */ /* 0x01cfe20000000a00 */
        /* <DEDUP_REMOVED lines=21> */
[----:B------:R-:W-:Y:S01]  /*1420*/  IADD3 R8, P5, R6, UR16, RZ ;  /* 0x0000001006087c10 */ /* 0x000fe2000ffbe0ff */
        /* <DEDUP_REMOVED lines=26> */
.L_x_1824:
[C---:B-1234-:R-:W-:Y:S01]  /*15d0*/  HMMA.16816.F32 R44, R136.reuse, R36, RZ ;  /* 0x00000024882c723c */ /* 0x05efe200000018ff */
[----:B------:R-:W-:Y:S01]  /*15e0*/  IMAD.MOV.U32 R2, RZ, RZ, 0x40 ;  /* 0x00000040ff027424 */ /* 0x000fe200078e00ff */
[----:B------:R-:W-:Y:S01]  /*15f0*/  LOP3.LUT P1, RZ, R40, 0x4, RZ, 0xc0, !PT ;  /* 0x0000000428ff7812 */ /* 0x000fe2000782c0ff */
[----:B------:R-:W0:Y:S01]  /*1600*/  LDGDEPBAR ;  /* 0x00000000000079af */ /* 0x000e220000000000 */
[----:B------:R-:W-:Y:S01]  /*1610*/  UISETP.GE.AND UP0, UPT, UR8, 0x81, UPT ;  /* 0x000000810800788c */ /* 0x000fe2000bf06270 */
[----:B------:R-:W-:Y:S02]  /*1620*/  IADD3 R218, R210, 0x4000, RZ ;  /* 0x00004000d2da7810 */ /* 0x000fe40007ffe0ff */
[----:B------:R-:W-:Y:S01]  /*1630*/  SEL R2, R2, 0xffffffc0, !P1 ;  /* 0xffffffc002027807 */ /* 0x000fe20004800000 */
[C---:B------:R-:W-:Y:S01]  /*1640*/  HMMA.16816.F32 R32, R136.reuse, R28, RZ ;  /* 0x0000001c8820723c */ /* 0x040fe200000018ff */
[C---:B------:R-:W-:Y:S02]  /*1650*/  IADD3 R217, R210.reuse, 0x4800, RZ ;  /* 0x00004800d2d97810 */ /* 0x040fe40007ffe0ff */
[----:B------:R-:W-:Y:S01]  /*1660*/  PLOP3.LUT P1, PT, PT, PT, UP0, 0x80, 0x0 ;  /* 0x000000000000781c */ /* 0x000fe20003f2f008 */
[--C-:B------:R-:W-:Y:S01]  /*1670*/  IMAD.IADD R209, R119, 0x1, R2.reuse ;  /* 0x0000000177d17824 */ /* 0x100fe200078e0202 */
[C---:B------:R-:W-:Y:S01]  /*1680*/  IADD3 R216, R210.reuse, 0x5000, RZ ;  /* 0x00005000d2d87810 */ /* 0x040fe20007ffe0ff */
[C---:B------:R-:W-:Y:S01]  /*1690*/  IMAD.IADD R206, R210.reuse, 0x1, R2 ;  /* 0x00000001d2ce7824 */ /* 0x040fe200078e0202 */
[C---:B------:R-:W-:Y:S01]  /*16a0*/  IADD3 R215, R210.reuse, 0x5800, RZ ;  /* 0x00005800d2d77810 */ /* 0x040fe20007ffe0ff */
[----:B------:R-:W-:Y:S01]  /*16b0*/  HMMA.16816.F32 R36, R136, R38, RZ ;  /* 0x000000268824723c */ /* 0x000fe200000018ff */
[----:B------:R-:W-:-:S02]  /*16c0*/  IADD3 R214, R210, 0x6000, RZ ;  /* 0x00006000d2d67810 */ /* 0x000fc40007ffe0ff */
[C---:B------:R-:W-:Y:S02]  /*16d0*/  IADD3 R213, R210.reuse, 0x6800, RZ ;  /* 0x00006800d2d57810 */ /* 0x040fe40007ffe0ff */
[C---:B------:R-:W-:Y:S02]  /*16e0*/  IADD3 R212, R210.reuse, 0x7000, RZ ;  /* 0x00007000d2d47810 */ /* 0x040fe40007ffe0ff */
[----:B------:R-:W-:Y:S01]  /*16f0*/  IADD3 R211, R210, 0x7800, RZ ;  /* 0x00007800d2d37810 */ /* 0x000fe20007ffe0ff */
        /* <DEDUP_REMOVED lines=8> */
[C---:B------:R-:W-:Y:S08]  /*1780*/  HMMA.16816.F32 R96, R140.reuse, R64, R44 ;  /* 0x000000408c60723c */ /* 0x040ff0000000182c */
[C---:B------:R-:W-:Y:S01]  /*1790*/  HMMA.16816.F32 R88, R140.reuse, R66, R36 ;  /* 0x000000428c58723c */ /* 0x040fe20000001824 */
[----:B------:R-:W-:Y:S07]  /*17a0*/  LDSM.16.M88.4 R36, [R209+0x8900] ;  /* 0x00890000d124783b */ /* 0x000fee0000000200 */
[C---:B------:R-:W-:Y:S01]  /*17b0*/  HMMA.16816.F32 R84, R140.reuse, R60, R32 ;  /* 0x0000003c8c54723c */ /* 0x040fe20000001820 */
[----:B------:R-:W-:Y:S07]  /*17c0*/  LDSM.16.M88.4 R32, [R209+0x9100] ;  /* 0x00910000d120783b */ /* 0x000fee0000000200 */
[C---:B------:R-:W-:Y:S01]  /*17d0*/  HMMA.16816.F32 R80, R140.reuse, R62, R28 ;  /* 0x0000003e8c50723c */ /* 0x040fe2000000181c */
[----:B------:R-:W1:Y:S07]  /*17e0*/  LDSM.16.M88.4 R28, [R209+0x8100] ;  /* 0x00810000d11c783b */ /* 0x000e6e0000000200 */
[C---:B------:R-:W-:Y:S08]  /*17f0*/  HMMA.16816.F32 R76, R140.reuse, R72, R24 ;  /* 0x000000488c4c723c */ /* 0x040ff00000001818 */
[C---:B------:R-:W-:Y:S08]  /*1800*/  HMMA.16816.F32 R72, R140.reuse, R74, R20 ;  /* 0x0000004a8c48723c */ /* 0x040ff00000001814 */
[C---:B------:R-:W-:Y:S08]  /*1810*/  HMMA.16816.F32 R64, R140.reuse, R106, R12 ;  /* 0x0000006a8c40723c */ /* 0x040ff0000000180c */
[----:B------:R-:W-:Y:S08]  /*1820*/  HMMA.16816.F32 R60, R140, R120, R8 ;  /* 0x000000788c3c723c */ /* 0x000ff00000001808 */
[C---:B------:R-:W-:Y:S08]  /*1830*/  HMMA.16816.F32 R12, R136.reuse, R112, RZ ;  /* 0x00000070880c723c */ /* 0x040ff000000018ff */
[C---:B------:R-:W-:Y:S08]  /*1840*/  HMMA.16816.F32 R8, R136.reuse, R114, RZ ;  /* 0x000000728808723c */ /* 0x040ff000000018ff */
[C---:B------:R-:W-:Y:S08]  /*1850*/  HMMA.16816.F32 R20, R136.reuse, R126, RZ ;  /* 0x0000007e8814723c */ /* 0x040ff000000018ff */
[----:B------:R-:W-:Y:S08]  /*1860*/  HMMA.16816.F32 R24, R136, R124, RZ ;  /* 0x0000007c8818723c */ /* 0x000ff000000018ff */
[C---:B------:R-:W-:Y:S08]  /*1870*/  HMMA.16816.F32 R108, R140.reuse, R68, R52 ;  /* 0x000000448c6c723c */ /* 0x040ff00000001834 */
[C---:B------:R-:W-:Y:S08]  /*1880*/  HMMA.16816.F32 R100, R140.reuse, R70, R48 ;  /* 0x000000468c64723c */ /* 0x040ff00000001830 */
[----:B------:R-:W-:Y:S08]  /*1890*/  HMMA.16816.F32 R68, R140, R104, R16 ;  /* 0x000000688c44723c */ /* 0x000ff00000001810 */
[----:B------:R-:W-:Y:S08]  /*18a0*/  HMMA.16816.F32 R16, R136, R94, RZ ;  /* 0x0000005e8810723c */ /* 0x000ff000000018ff */
[C---:B------:R-:W-:Y:S01]  /*18b0*/  HMMA.16816.F32 R52, R140.reuse, R128, R12 ;  /* 0x000000808c34723c */ /* 0x040fe2000000180c */
[----:B------:R-:W-:Y:S07]  /*18c0*/  LDSM.16.M88.4 R12, [R209+0xa100] ;  /* 0x00a10000d10c783b */ /* 0x000fee0000000200 */
[C---:B------:R-:W-:Y:S01]  /*18d0*/  HMMA.16816.F32 R48, R140.reuse, R130, R8 ;  /* 0x000000828c30723c */ /* 0x040fe20000001808 */
[----:B------:R-:W2:Y:S07]  /*18e0*/  LDSM.16.M88.4 R8, [R209+0x9900] ;  /* 0x00990000d108783b */ /* 0x000eae0000000200 */
[C---:B------:R-:W-:Y:S01]  /*18f0*/  HMMA.16816.F32 R40, R140.reuse, R134, R20 ;  /* 0x000000868c28723c */ /* 0x040fe20000001814 */
[----:B------:R-:W3:Y:S07]  /*1900*/  LDSM.16.M88.4 R20, [R209+0xb100] ;  /* 0x00b10000d114783b */ /* 0x000eee0000000200 */
[C---:B------:R-:W-:Y:S01]  /*1910*/  HMMA.16816.F32 R44, R140.reuse, R132, R24 ;  /* 0x000000848c2c723c */ /* 0x040fe20000001818 */
[----:B------:R-:W4:Y:S07]  /*1920*/  LDSM.16.M88.4 R24, [R206] ;  /* 0x00000000ce18783b */ /* 0x000f2e0000000200 */
[----:B------:R-:W-:Y:S01]  /*1930*/  HMMA.16816.F32 R56, R140, R122, R16 ;  /* 0x0000007a8c38723c */ /* 0x000fe20000001810 */
[----:B------:R-:W5:Y:S07]  /*1940*/  LDSM.16.M88.4 R16, [R209+0xa900] ;  /* 0x00a90000d110783b */ /* 0x000f6e0000000200 */
[C---:B-1----:R-:W-:Y:S08]  /*1950*/  HMMA.16816.F32 R112, R176.reuse, R28, R108 ;  /* 0x0000001cb070723c */ /* 0x042ff0000000186c */
[C---:B------:R-:W-:Y:S01]  /*1960*/  HMMA.16816.F32 R104, R176.reuse, R30, R100 ;  /* 0x0000001eb068723c */ /* 0x040fe20000001864 */
[----:B------:R-:W1:Y:S07]  /*1970*/  LDSM.16.M88.4 R28, [R209+0xb900] ;  /* 0x00b90000d11c783b */ /* 0x000e6e0000000200 */
[C---:B------:R-:W-:Y:S08]  /*1980*/  HMMA.16816.F32 R108, R176.reuse, R36, R96 ;  /* 0x00000024b06c723c */ /* 0x040ff00000001860 */
[C---:B------:R-:W-:Y:S08]  /*1990*/  HMMA.16816.F32 R100, R176.reuse, R38, R88 ;  /* 0x00000026b064723c */ /* 0x040ff00000001858 */
[C---:B------:R-:W-:Y:S08]  /*19a0*/  HMMA.16816.F32 R92, R176.reuse, R32, R84 ;  /* 0x00000020b05c723c */ /* 0x040ff00000001854 */
[C---:B------:R-:W-:Y:S08]  /*19b0*/  HMMA.16816.F32 R96, R176.reuse, R34, R80 ;  /* 0x00000022b060723c */ /* 0x040ff00000001850 */
[C---:B--2---:R-:W-:Y:S08]  /*19c0*/  HMMA.16816.F32 R36, R176.reuse, R8, R76 ;  /* 0x00000008b024723c */ /* 0x044ff0000000184c */
[C---:B------:R-:W-:Y:S01]  /*19d0*/  HMMA.16816.F32 R32, R176.reuse, R10, R72 ;  /* 0x0000000ab020723c */ /* 0x040fe20000001848 */
[----:B------:R-:W2:Y:S07]  /*19e0*/  LDSM.16.M88.4 R8, [R206+0x800] ;  /* 0x00080000ce08783b */ /* 0x000eae0000000200 */
[C---:B------:R-:W-:Y:S08]  /*19f0*/  HMMA.16816.F32 R84, R176.reuse, R14, R64 ;  /* 0x0000000eb054723c */ /* 0x040ff00000001840 */
[----:B---3--:R-:W-:Y:S08]  /*1a00*/  HMMA.16816.F32 R120, R176, R20, R52 ;  /* 0x00000014b078723c */ /* 0x008ff00000001834 */
[C---:B----4-:R-:W-:Y:S08]  /*1a10*/  HMMA.16816.F32 R64, R180.reuse, R24, R112 ;  /* 0x00000018b440723c */ /* 0x050ff00000001870 */
[----:B------:R-:W-:Y:S01]  /*1a20*/  HMMA.16816.F32 R52, R180, R26, R104 ;  /* 0x0000001ab434723c */ /* 0x000fe20000001868 */
[----:B------:R-:W3:Y:S07]  /*1a30*/  LDSM.16.M88.4 R24, [R206+0x2800] ;  /* 0x00280000ce18783b */ /* 0x000eee0000000200 */
[C---:B------:R-:W-:Y:S01]  /*1a40*/  HMMA.16816.F32 R72, R176.reuse, R22, R48 ;  /* 0x00000016b048723c */ /* 0x040fe20000001830 */
[----:B------:R-:W4:Y:S07]  /*1a50*/  LDSM.16.M88.4 R20, [R206+0x1800] ;  /* 0x00180000ce14783b */ /* 0x000f2e0000000200 */
[C---:B-----5:R-:W-:Y:S08]  /*1a60*/  HMMA.16816.F32 R80, R176.reuse, R16, R60 ;  /* 0x00000010b050723c */ /* 0x060ff0000000183c */
[C---:B------:R-:W-:Y:S01]  /*1a70*/  HMMA.16816.F32 R76, R176.reuse, R18, R56 ;  /* 0x00000012b04c723c */ /* 0x040fe20000001838 */
[----:B------:R-:W5:Y:S07]  /*1a80*/  LDSM.16.M88.4 R16, [R206+0x1000] ;  /* 0x00100000ce10783b */ /* 0x000f6e0000000200 */
[C---:B------:R-:W-:Y:S01]  /*1a90*/  HMMA.16816.F32 R88, R176.reuse, R12, R68 ;  /* 0x0000000cb058723c */ /* 0x040fe20000001844 */
[----:B------:R-:W-:Y:S07]  /*1aa0*/  LDSM.16.M88.4 R12, [R206+0x3000] ;  /* 0x00300000ce0c783b */ /* 0x000fee0000000200 */
[C---:B-1----:R-:W-:Y:S08]  /*1ab0*/  HMMA.16816.F32 R68, R176.reuse, R28, R44 ;  /* 0x0000001cb044723c */ /* 0x042ff0000000182c */
[----:B------:R-:W-:Y:S01]  /*1ac0*/  HMMA.16816.F32 R56, R176, R30, R40 ;  /* 0x0000001eb038723c */ /* 0x000fe20000001828 */
[----:B------:R-:W1:Y:S07]  /*1ad0*/  LDSM.16.M88.4 R28, [R206+0x2000] ;  /* 0x00200000ce1c783b */ /* 0x000e6e0000000200 */
[C---:B--2---:R-:W-:Y:S08]  /*1ae0*/  HMMA.16816.F32 R60, R180.reuse, R8, R108 ;  /* 0x00000008b43c723c */ /* 0x044ff0000000186c */
[C---:B------:R-:W-:Y:S01]  /*1af0*/  HMMA.16816.F32 R48, R180.reuse, R10, R100 ;  /* 0x0000000ab430723c */ /* 0x040fe20000001864 */
[----:B------:R-:W2:Y:S07]  /*1b00*/  LDSM.16.M88.4 R8, [R206+0x3800] ;  /* 0x00380000ce08783b */ /* 0x000eae0000000200 */
[C---:B---3--:R-:W-:Y:S08]  /*1b10*/  HMMA.16816.F32 R100, R180.reuse, R24, R80 ;  /* 0x00000018b464723c */ /* 0x048ff00000001850 */
[C---:B------:R-:W-:Y:S01]  /*1b20*/  HMMA.16816.F32 R108, R180.reuse, R26, R76 ;  /* 0x0000001ab46c723c */ /* 0x040fe2000000184c */
[----:B------:R-:W3:Y:S04]  /*1b30*/  LDSM.16.M88.4 R24, [R119+0xd100] ;  /* 0x00d100007718783b */ /* 0x000ee80000000200 */
[----:B------:R-:W-:Y:S03]  /*1b40*/  LDSM.16.M88.4 R76, [R119+0xf100] ;  /* 0x00f10000774c783b */ /* 0x000fe60000000200 */
[C---:B----4-:R-:W-:Y:S08]  /*1b50*/  HMMA.16816.F32 R36, R180.reuse, R20, R36 ;  /* 0x00000014b424723c */ /* 0x050ff00000001824 */
[C---:B------:R-:W-:Y:S01]  /*1b60*/  HMMA.16816.F32 R32, R180.reuse, R22, R32 ;  /* 0x00000016b420723c */ /* 0x040fe20000001820 */
[----:B------:R-:W4:Y:S07]  /*1b70*/  LDSM.16.M88.4 R20, [R119+0xc100] ;  /* 0x00c100007714783b */ /* 0x000f2e0000000200 */
[C---:B-----5:R-:W-:Y:S08]  /*1b80*/  HMMA.16816.F32 R44, R180.reuse, R16, R92 ;  /* 0x00000010b42c723c */ /* 0x060ff0000000185c */
[C---:B------:R-:W-:Y:S01]  /*1b90*/  HMMA.16816.F32 R40, R180.reuse, R18, R96 ;  /* 0x00000012b428723c */ /* 0x040fe20000001860 */
[----:B------:R-:W5:Y:S07]  /*1ba0*/  LDSM.16.M88.4 R16, [R119+0xd900] ;  /* 0x00d900007710783b */ /* 0x000f6e0000000200 */
[C---:B-1----:R-:W-:Y:S08]  /*1bb0*/  HMMA.16816.F32 R104, R180.reuse, R28, R88 ;  /* 0x0000001cb468723c */ /* 0x042ff00000001858 */
[C---:B------:R-:W-:Y:S01]  /*1bc0*/  HMMA.16816.F32 R112, R180.reuse, R30, R84 ;  /* 0x0000001eb470723c */ /* 0x040fe20000001854 */
[----:B------:R-:W1:Y:S07]  /*1bd0*/  LDSM.16.M88.4 R28, [R119+0xc900] ;  /* 0x00c90000771c783b */ /* 0x000e6e0000000200 */
[C---:B------:R-:W-:Y:S08]  /*1be0*/  HMMA.16816.F32 R148, R180.reuse, R12, R120 ;  /* 0x0000000cb494723c */ /* 0x040ff00000001878 */
[C---:B------:R-:W-:Y:S01]  /*1bf0*/  HMMA.16816.F32 R144, R180.reuse, R14, R72 ;  /* 0x0000000eb490723c */ /* 0x040fe20000001848 */
[----:B------:R-:W1:Y:S04]  /*1c00*/  LDSM.16.M88.4 R12, [R119+0xe100] ;  /* 0x00e10000770c783b */ /* 0x000e680000000200 */
[----:B------:R-:W-:Y:S03]  /*1c10*/  LDSM.16.M88.4 R72, [R210+0x4000] ;  /* 0x00400000d248783b */ /* 0x000fe60000000200 */
[C---:B--2---:R-:W-:Y:S01]  /*1c20*/  HMMA.16816.F32 R132, R180.reuse, R8, R68 ;  /* 0x00000008b484723c */ /* 0x044fe20000001844 */
[----:B------:R-:W-:Y:S07]  /*1c30*/  LDSM.16.M88.4 R68, [R210+0x4800] ;  /* 0x00480000d244783b */ /* 0x000fee0000000200 */
[----:B------:R-:W-:Y:S01]  /*1c40*/  HMMA.16816.F32 R128, R180, R10, R56 ;  /* 0x0000000ab480723c */ /* 0x000fe20000001838 */
[----:B------:R-:W2:Y:S04]  /*1c50*/  LDSM.16.M88.4 R8, [R119+0xe900] ;  /* 0x00e900007708783b */ /* 0x000ea80000000200 */
[----:B------:R-:W-:Y:S03]  /*1c60*/  LDSM.16.M88.4 R56, [R210+0x5800] ;  /* 0x00580000d238783b */ /* 0x000fe60000000200 */
[C---:B---3--:R-:W-:Y:S01]  /*1c70*/  HMMA.16816.F32 R88, R184.reuse, R24, R44 ;  /* 0x00000018b858723c */ /* 0x048fe2000000182c */
[----:B------:R-:W3:Y:S07]  /*1c80*/  LDSM.16.M88.4 R44, [R119+0xf900] ;  /* 0x00f90000772c783b */ /* 0x000eee0000000200 */
[C---:B----4-:R-:W-:Y:S01]  /*1c90*/  HMMA.16816.F32 R124, R184.reuse, R20, R64 ;  /* 0x00000014b87c723c */ /* 0x050fe20000001840 */
[----:B------:R-:W4:Y:S07]  /*1ca0*/  LDSM.16.M88.4 R64, [R210+0x5000] ;  /* 0x00500000d240783b */ /* 0x000f2e0000000200 */
[C---:B------:R-:W-:Y:S01]  /*1cb0*/  HMMA.16816.F32 R84, R184.reuse, R26, R40 ;  /* 0x0000001ab854723c */ /* 0x040fe20000001828 */
[----:B------:R-:W2:Y:S04]  /*1cc0*/  LDSM.16.M88.4 R24, [R210+0x7000] ;  /* 0x00700000d218783b */ /* 0x000ea80000000200 */
[----:B------:R-:W-:Y:S03]  /*1cd0*/  LDSM.16.M88.4 R40, [R210+0x6000] ;  /* 0x00600000d228783b */ /* 0x000fe60000000200 */
[C---:B-----5:R-:W-:Y:S01]  /*1ce0*/  HMMA.16816.F32 R80, R184.reuse, R16, R36 ;  /* 0x00000010b850723c */ /* 0x060fe20000001824 */
[----:B------:R-:W5:Y:S07]  /*1cf0*/  LDSM.16.M88.4 R36, [R210+0x7800] ;  /* 0x00780000d224783b */ /* 0x000f6e0000000200 */
[C---:B------:R-:W-:Y:S08]  /*1d00*/  HMMA.16816.F32 R120, R184.reuse, R22, R52 ;  /* 0x00000016b878723c */ /* 0x040ff00000001834 */
[C---:B-1----:R-:W-:Y:S08]  /*1d10*/  HMMA.16816.F32 R96, R184.reuse, R28, R60 ;  /* 0x0000001cb860723c */ /* 0x042ff0000000183c */
[C---:B------:R-:W-:Y:S01]  /*1d20*/  HMMA.16816.F32 R92, R184.reuse, R30, R48 ;  /* 0x0000001eb85c723c */ /* 0x040fe20000001830 */
[----:B------:R-:W1:Y:S07]  /*1d30*/  LDSM.16.M88.4 R28, [R210+0x6800] ;  /* 0x00680000d21c783b */ /* 0x000e6e0000000200 */
[C---:B------:R-:W-:Y:S08]  /*1d40*/  HMMA.16816.F32 R60, R184.reuse, R18, R32 ;  /* 0x00000012b83c723c */ /* 0x040ff00000001820 */
[C---:B------:R-:W-:Y:S08]  /*1d50*/  HMMA.16816.F32 R52, R184.reuse, R12, R104 ;  /* 0x0000000cb834723c */ /* 0x040ff00000001868 */
[C---:B------:R-:W-:Y:S08]  /*1d60*/  HMMA.16816.F32 R48, R184.reuse, R14, R112 ;  /* 0x0000000eb830723c */ /* 0x040ff00000001870 */
[C---:B--2---:R-:W-:Y:S08]  /*1d70*/  HMMA.16816.F32 R32, R184.reuse, R8, R100 ;  /* 0x00000008b820723c */ /* 0x044ff00000001864 */
[C---:B------:R-:W-:Y:S08]  /*1d80*/  HMMA.16816.F32 R20, R184.reuse, R10, R108 ;  /* 0x0000000ab814723c */ /* 0x040ff0000000186c */
[C---:B------:R-:W-:Y:S01]  /*1d90*/  HMMA.16816.F32 R16, R184.reuse, R76, R148 ;  /* 0x0000004cb810723c */ /* 0x040fe20000001894 */
[----:B------:R-:W2:Y:S07]  /*1da0*/  LDSM.16.M88.4 R148, [R209+0xc100] ;  /* 0x00c10000d194783b */ /* 0x000eae0000000200 */
[C---:B------:R-:W-:Y:S08]  /*1db0*/  HMMA.16816.F32 R12, R184.reuse, R78, R144 ;  /* 0x0000004eb80c723c */ /* 0x040ff00000001890 */
[----:B---3--:R-:W-:Y:S08]  /*1dc0*/  HMMA.16816.F32 R8, R184, R44, R132 ;  /* 0x0000002cb808723c */ /* 0x008ff00000001884 */
[C---:B------:R-:W-:Y:S08]  /*1dd0*/  HMMA.16816.F32 R76, R188.reuse, R72, R124 ;  /* 0x00000048bc4c723c */ /* 0x040ff0000000187c */
[C---:B------:R-:W-:Y:S01]  /*1de0*/  HMMA.16816.F32 R112, R188.reuse, R74, R120 ;  /* 0x0000004abc70723c */ /* 0x040fe20000001878 */
[----:B------:R-:W3:Y:S07]  /*1df0*/  LDSM.16.M88.4 R72, [R209+0xc900] ;  /* 0x00c90000d148783b */ /* 0x000eee0000000200 */
[----:B----4-:R-:W-:Y:S01]  /*1e00*/  HMMA.16816.F32 R144, R188, R66, R84 ;  /* 0x00000042bc90723c */ /* 0x010fe20000001854 */
[----:B------:R-:W4:Y:S07]  /*1e10*/  LDSM.16.M88.4 R84, [R209+0xd100] ;  /* 0x00d10000d154783b */ /* 0x000f2e0000000200 */
[----:B------:R-:W-:Y:S08]  /*1e20*/  HMMA.16816.F32 R44, R184, R46, R128 ;  /* 0x0000002eb82c723c */ /* 0x000ff00000001880 */
[C---:B------:R-:W-:Y:S08]  /*1e30*/  HMMA.16816.F32 R124, R188.reuse, R68, R96 ;  /* 0x00000044bc7c723c */ /* 0x040ff00000001860 */
[C---:B------:R-:W-:Y:S08]  /*1e40*/  HMMA.16816.F32 R132, R188.reuse, R56, R80 ;  /* 0x00000038bc84723c */ /* 0x040ff00000001850 */
[C---:B------:R-:W-:Y:S01]  /*1e50*/  HMMA.16816.F32 R96, R188.reuse, R24, R16 ;  /* 0x00000018bc60723c */ /* 0x040fe20000001810 */
[----:B------:R-:W2:Y:S07]  /*1e60*/  LDSM.16.M88.4 R16, [R209+0xe100] ;  /* 0x00e10000d110783b */ /* 0x000eae0000000200 */
[C---:B------:R-:W-:Y:S01]  /*1e70*/  HMMA.16816.F32 R80, R188.reuse, R26, R12 ;  /* 0x0000001abc50723c */ /* 0x040fe2000000180c */
[----:B------:R-:W2:Y:S07]  /*1e80*/  LDSM.16.M88.4 R12, [R209+0xe900] ;  /* 0x00e90000d10c783b */ /* 0x000eae0000000200 */
[C---:B-----5:R-:W-:Y:S01]  /*1e90*/  HMMA.16816.F32 R24, R188.reuse, R36, R8 ;  /* 0x00000024bc18723c */ /* 0x060fe20000001808 */
[----:B------:R-:W5:Y:S07]  /*1ea0*/  LDSM.16.M88.4 R8, [R209+0xf100] ;  /* 0x00f10000d108783b */ /* 0x000f6e0000000200 */
[C---:B------:R-:W-:Y:S01]  /*1eb0*/  HMMA.16816.F32 R108, R188.reuse, R70, R92 ;  /* 0x00000046bc6c723c */ /* 0x040fe2000000185c */
[----:B------:R-:W-:Y:S07]  /*1ec0*/  LDSM.16.M88.4 R68, [R206+0x4000] ;  /* 0x00400000ce44783b */ /* 0x000fee0000000200 */
[C---:B------:R-:W-:Y:S01]  /*1ed0*/  HMMA.16816.F32 R88, R188.reuse, R64, R88 ;  /* 0x00000040bc58723c */ /* 0x040fe20000001858 */
[----:B------:R-:W-:Y:S07]  /*1ee0*/  LDSM.16.M88.4 R64, [R206+0x4800] ;  /* 0x00480000ce40783b */ /* 0x000fee0000000200 */
[C---:B-1----:R-:W-:Y:S08]  /*1ef0*/  HMMA.16816.F32 R100, R188.reuse, R28, R32 ;  /* 0x0000001cbc64723c */ /* 0x042ff00000001820 */
[C---:B------:R-:W-:Y:S01]  /*1f00*/  HMMA.16816.F32 R104, R188.reuse, R30, R20 ;  /* 0x0000001ebc68723c */ /* 0x040fe20000001814 */
[----:B------:R-:W1:Y:S04]  /*1f10*/  LDSM.16.M88.4 R20, [R209+0xd900] ;  /* 0x00d90000d114783b */ /* 0x000e680000000200 */
[----:B------:R-:W1:Y:S03]  /*1f20*/  LDSM.16.M88.4 R28, [R209+0xf900] ;  /* 0x00f90000d11c783b */ /* 0x000e660000000200 */
[C---:B------:R-:W-:Y:S08]  /*1f30*/  HMMA.16816.F32 R120, R188.reuse, R40, R52 ;  /* 0x00000028bc78723c */ /* 0x040ff00000001834 */
[C---:B------:R-:W-:Y:S08]  /*1f40*/  HMMA.16816.F32 R92, R188.reuse, R42, R48 ;  /* 0x0000002abc5c723c */ /* 0x040ff00000001830 */
[C---:B------:R-:W-:Y:S01]  /*1f50*/  HMMA.16816.F32 R128, R188.reuse, R58, R60 ;  /* 0x0000003abc80723c */ /* 0x040fe2000000183c */
[----:B------:R-:W1:Y:S07]  /*1f60*/  LDSM.16.M88.4 R60, [R206+0x5000] ;  /* 0x00500000ce3c783b */ /* 0x000e6e0000000200 */
[----:B------:R-:W-:Y:S08]  /*1f70*/  HMMA.16816.F32 R36, R188, R38, R44 ;  /* 0x00000026bc24723c */ /* 0x000ff0000000182c */
[C---:B--2---:R-:W-:Y:S01]  /*1f80*/  HMMA.16816.F32 R52, R196.reuse, R150, R112 ;  /* 0x00000096c434723c */ /* 0x044fe20000001870 */
[----:B------:R-:W-:Y:S07]  /*1f90*/  LDSM.16.M88.4 R112, [R206+0x6800] ;  /* 0x00680000ce70783b */ /* 0x000fee0000000200 */
[C---:B---3--:R-:W-:Y:S01]  /*1fa0*/  HMMA.16816.F32 R48, R196.reuse, R72, R124 ;  /* 0x00000048c430723c */ /* 0x048fe2000000187c */
[----:B------:R-:W-:Y:S07]  /*1fb0*/  LDSM.16.M88.4 R124, [R206+0x7000] ;  /* 0x00700000ce7c783b */ /* 0x000fee0000000200 */
[C---:B------:R-:W-:Y:S01]  /*1fc0*/  HMMA.16816.F32 R44, R196.reuse, R74, R108 ;  /* 0x0000004ac42c723c */ /* 0x040fe2000000186c */
[----:B------:R-:W-:Y:S07]  /*1fd0*/  LDSM.16.M88.4 R108, [R206+0x6000] ;  /* 0x00600000ce6c783b */ /* 0x000fee0000000200 */
[C---:B----4-:R-:W-:Y:S01]  /*1fe0*/  HMMA.16816.F32 R40, R196.reuse, R84, R88 ;  /* 0x00000054c428723c */ /* 0x050fe20000001858 */
[----:B------:R-:W2:Y:S07]  /*1ff0*/  LDSM.16.M88.4 R88, [R206+0x5800] ;  /* 0x00580000ce58783b */ /* 0x000eae0000000200 */
[----:B------:R-:W-:Y:S01]  /*2000*/  HMMA.16816.F32 R32, R196, R86, R144 ;  /* 0x00000056c420723c */ /* 0x000fe20000001890 */
[----:B------:R-:W3:Y:S01]  /*2010*/  LDSM.16.M88.4 R144, [R206+0x7800] ;  /* 0x00780000ce90783b */ /* 0x000ee20000000200 */
[----:B------:R-:W-:-:S06]  /*2020*/  DEPBAR.LE SB0, 0x0 ;  /* 0x000080000000791a */ /* 0x000fcc0000000000 */
[C---:B------:R-:W-:Y:S08]  /*2030*/  HMMA.16816.F32 R56, R196.reuse, R148, R76 ;  /* 0x00000094c438723c */ /* 0x040ff0000000184c */
[C---:B------:R-:W-:Y:S08]  /*2040*/  HMMA.16816.F32 R84, R196.reuse, R16, R120 ;  /* 0x00000010c454723c */ /* 0x040ff00000001878 */
[C---:B------:R-:W-:Y:S08]  /*2050*/  HMMA.16816.F32 R92, R196.reuse, R18, R92 ;  /* 0x00000012c45c723c */ /* 0x040ff0000000185c */
[C---:B------:R-:W-:Y:S08]  /*2060*/  HMMA.16816.F32 R100, R196.reuse, R12, R100 ;  /* 0x0000000cc464723c */ /* 0x040ff00000001864 */
[C---:B------:R-:W-:Y:S08]  /*2070*/  HMMA.16816.F32 R104, R196.reuse, R14, R104 ;  /* 0x0000000ec468723c */ /* 0x040ff00000001868 */
[C---:B-----5:R-:W-:Y:S08]  /*2080*/  HMMA.16816.F32 R96, R196.reuse, R8, R96 ;  /* 0x00000008c460723c */ /* 0x060ff00000001860 */
[C---:B------:R-:W-:Y:S08]  /*2090*/  HMMA.16816.F32 R16, R196.reuse, R10, R80 ;  /* 0x0000000ac410723c */ /* 0x040ff00000001850 */
        /* <DEDUP_REMOVED lines=21> */
[----:B------:R-:W-:Y:S05]  /*21f0*/  @!P1 BRA `(.L_x_1825) ;  /* 0x0000026000009947 */ /* 0x000fea0003800000 */
[----:B------:R-:W-:Y:S01]  /*2200*/  ULEA.HI.SX32 UR5, UR18, 0xfffffffe, 0x19 ;  /* 0xfffffffe12057891 */ /* 0x000fe2000f8fca3f */
[----:B------:R-:W-:-:S03]  /*2210*/  IMAD.SHL.U32 R14, R249, 0x2, RZ ;  /* 0x00000002f90e7824 */ /* 0x000fc600078e00ff */
        /* <DEDUP_REMOVED lines=36> */
.L_x_1825:
[----:B---3--:R-:W-:Y:S01]  /*2460*/  SHF.R.S32.HI R2, RZ, 0x1f, R116 ;  /* 0x0000001fff027819 */ /* 0x008fe20000011474 */
        /* <DEDUP_REMOVED lines=17> */
[----:B------:R-:W-:-:S02]  /*2580*/  FSEL R13, R83, -INF , P2 ;  /* 0xff800000530d7808 */ /* 0x000fc40001000000 */
        /* <DEDUP_REMOVED lines=12> */
[----:B------:R-:W-:Y:S02]  /*2650*/  ISETP.GT.AND P4, PT, R2, 0x18, PT ;  /* 0x000000180200780c */ /* 0x000fe40003f84270 */
[----:B------:R-:W-:Y:S02]  /*2660*/  FSEL R37, R37, -INF , P2 ;  /* 0xff80000025257808 */ /* 0x000fe40001000000 */
[----:B------:R-:W-:Y:S02]  /*2670*/  FMNMX.FTZ R3, R36, R3, !PT ;  /* 0x0000000324037209 */ /* 0x000fe40007810000 */
[----:B------:R-:W-:Y:S02]  /*2680*/  FSEL R72, R38, -INF , P5 ;  /* 0xff80000026487808 */ /* 0x000fe40002800000 */
[----:B------:R-:W-:Y:S02]  /*2690*/  FSEL R76, R39, -INF , P2 ;  /* 0xff800000274c7808 */ /* 0x000fe40001000000 */
[----:B------:R-:W-:-:S02]  /*26a0*/  ISETP.GT.AND P2, PT, R2, 0x19, PT ;  /* 0x000000190200780c */ /* 0x000fc40003f44270 */
[----:B------:R-:W-:Y:S02]  /*26b0*/  FSEL R38, R64, -INF , P4 ;  /* 0xff80000040267808 */ /* 0x000fe40002000000 */
[----:B------:R-:W-:Y:S02]  /*26c0*/  FMNMX.FTZ R3, R37, R3, !PT ;  /* 0x0000000325037209 */ /* 0x000fe40007810000 */
[----:B------:R-:W-:Y:S02]  /*26d0*/  ISETP.GT.AND P5, PT, R2, 0x20, PT ;  /* 0x000000200200780c */ /* 0x000fe40003fa4270 */
[----:B------:R-:W-:Y:S02]  /*26e0*/  FSEL R39, R65, -INF , P2 ;  /* 0xff80000041277808 */ /* 0x000fe40001000000 */
        /* <DEDUP_REMOVED lines=27> */
[----:B------:R-:W-:Y:S01]  /*28a0*/  ISETP.GT.AND P2, PT, R2, 0x38, PT ;  /* 0x000000380200780c */ /* 0x000fe20003f44270 */
[----:B------:R-:W-:Y:S01]  /*28b0*/  LDSM.16.MT88.4 R32, [R205+0x900] ;  /* 0x00090000cd20783b */ /* 0x000fe20000004200 */
        /* <DEDUP_REMOVED lines=9> */
[----:B------:R-:W-:-:S02]  /*2950*/  FSEL R151, R25, -INF , P4 ;  /* 0xff80000019977808 */ /* 0x000fc40002000000 */
[----:B------:R-:W-:Y:S02]  /*2960*/  ISETP.GT.AND P4, PT, R2, 0x40, PT ;  /* 0x000000400200780c */ /* 0x000fe40003f84270 */
[----:B------:R-:W-:Y:S02]  /*2970*/  FMNMX.FTZ R3, R149, R3, !PT ;  /* 0x0000000395037209 */ /* 0x000fe40007810000 */
[----:B------:R-:W-:Y:S02]  /*2980*/  FMNMX.FTZ R6, R118, R6, !PT ;  /* 0x0000000676067209 */ /* 0x000fe40007810000 */
[----:B------:R-:W-:Y:S02]  /*2990*/  FSEL R154, R26, -INF , P2 ;  /* 0xff8000001a9a7808 */ /* 0x000fe40001000000 */
[----:B------:R-:W-:Y:S01]  /*29a0*/  ISETP.GT.AND P2, PT, R2, 0x41, PT ;  /* 0x000000410200780c */ /* 0x000fe20003f44270 */
[----:B------:R-:W-:Y:S01]  /*29b0*/  LDSM.16.MT88.4 R24, [R207+0x100] ;  /* 0x00010000cf18783b */ /* 0x000fe20000004200 */
        /* <DEDUP_REMOVED lines=9> */
[----:B------:R-:W-:Y:S01]  /*2a50*/  ISETP.GT.AND P2, PT, R2, 0x49, PT ;  /* 0x000000490200780c */ /* 0x000fe20003f44270 */
[----:B------:R-:W-:Y:S01]  /*2a60*/  LDSM.16.MT88.4 R28, [R208+0x900] ;  /* 0x00090000d01c783b */ /* 0x000fe20000004200 */
[----:B------:R-:W-:Y:S02]  /*2a70*/  FSEL R156, R40, -INF , P4 ;  /* 0xff800000289c7808 */ /* 0x000fe40002000000 */
[----:B------:R-:W-:Y:S02]  /*2a80*/  FMNMX.FTZ R3, R158, R3, !PT ;  /* 0x000000039e037209 */ /* 0x000fe40007810000 */
[----:B------:R-:W-:-:S02]  /*2a90*/  FSEL R153, R22, -INF , P5 ;  /* 0xff80000016997808 */ /* 0x000fc40002800000 */
[----:B------:R-:W-:Y:S01]  /*2aa0*/  FMNMX.FTZ R6, R144, R6, !PT ;  /* 0x0000000690067209 */ /* 0x000fe20007810000 */
[----:B------:R-:W-:Y:S01]  /*2ab0*/  LDSM.16.MT88.4 R20, [R204+0x100] ;  /* 0x00010000cc14783b */ /* 0x000fe20000004200 */
[----:B------:R-:W-:Y:S02]  /*2ac0*/  FSEL R163, R42, -INF , P4 ;  /* 0xff8000002aa37808 */ /* 0x000fe40002000000 */
[----:B------:R-:W-:Y:S02]  /*2ad0*/  FSEL R159, R41, -INF , P2 ;  /* 0xff800000299f7808 */ /* 0x000fe40001000000 */
[----:B------:R-:W-:Y:S02]  /*2ae0*/  ISETP.GT.AND P4, PT, R2, 0x50, PT ;  /* 0x000000500200780c */ /* 0x000fe40003f84270 */
        /* <DEDUP_REMOVED lines=9> */
[----:B------:R-:W-:Y:S02]  /*2b80*/  FSEL R167, R45, -INF , P2 ;  /* 0xff8000002da77808 */ /* 0x000fe40001000000 */
[----:B------:R-:W-:Y:S02]  /*2b90*/  ISETP.GT.AND P4, PT, R2, 0x58, PT ;  /* 0x000000580200780c */ /* 0x000fe40003f84270 */
        /* <DEDUP_REMOVED lines=18> */
[----:B------:R-:W-:Y:S02]  /*2cc0*/  FSEL R227, R97, -INF , P2 ;  /* 0xff80000061e37808 */ /* 0x000fe40001000000 */
[----:B------:R-:W-:Y:S02]  /*2cd0*/  ISETP.GT.AND P4, PT, R2, 0x68, PT ;  /* 0x000000680200780c */ /* 0x000fe40003f84270 */
        /* <DEDUP_REMOVED lines=9> */
[----:B------:R-:W-:Y:S02]  /*2d70*/  FMNMX.FTZ R3, R228, R3, !PT ;  /* 0x00000003e4037209 */ /* 0x000fe40007810000 */
[----:B------:R-:W-:Y:S02]  /*2d80*/  FMNMX.FTZ R6, R169, R6, !PT ;  /* 0x00000006a9067209 */ /* 0x000fe40007810000 */
        /* <DEDUP_REMOVED lines=16> */
[----:B------:R-:W-:Y:S02]  /*2e90*/  FMNMX.FTZ R116, R135, R116, !PT ;  /* 0x0000007487747209 */ /* 0x000fe40007810000 */
[----:B------:R-:W-:Y:S02]  /*2ea0*/  FMNMX.FTZ R2, R230, R2, !PT ;  /* 0x00000002e6027209 */ /* 0x000fe40007810000 */
[----:B------:R-:W-:Y:S02]  /*2eb0*/  FMNMX.FTZ R116, R193, R116, !PT ;  /* 0x00000074c1747209 */ /* 0x000fe40007810000 */
[----:B------:R-:W-:Y:S02]  /*2ec0*/  FMNMX.FTZ R2, R231, R2, !PT ;  /* 0x00000002e7027209 */ /* 0x000fe40007810000 */
[----:B------:R-:W-:Y:S01]  /*2ed0*/  FSEL R194, R62, -INF , P6 ;  /* 0xff8000003ec27808 */ /* 0x000fe20003000000 */
[----:B------:R-:W1:Y:S01]  /*2ee0*/  SHFL.BFLY PT, R3, R116, 0x2, 0x1f ;  /* 0x0c401f0074037f89 */ /* 0x000e6200000e0000 */
[----:B------:R-:W-:-:S02]  /*2ef0*/  FMNMX.FTZ R2, R233, R2, !PT ;  /* 0x00000002e9027209 */ /* 0x000fc40007810000 */
[----:B------:R-:W-:Y:S02]  /*2f00*/  FSEL R146, R63, -INF , P5 ;  /* 0xff8000003f927808 */ /* 0x000fe40002800000 */
        /* <DEDUP_REMOVED lines=31> */
[----:B------:R-:W2:Y:S01]  /*3100*/  MUFU.EX2 R126, R7 ;  /* 0x00000007007e7308 */ /* 0x000ea20000000800 */
[----:B-1----:R-:W-:-:S07]  /*3110*/  FMUL.FTZ R2, R3, c[0x0][0x2d0] ;  /* 0x0000b40003027a20 */ /* 0x002fce0000410000 */
[----:B------:R1:W-:Y:S01]  /*3120*/  MUFU.EX2 R250, R0 ;  /* 0x0000000000fa7308 */ /* 0x0003e20000000800 */
[----:B------:R-:W-:Y:S02]  /*3130*/  FSEL R2, R2, RZ, P2 ;  /* 0x000000ff02027208 */ /* 0x000fe40001000000 */
[----:B--2---:R-:W-:Y:S01]  /*3140*/  F2FP.PACK_AB R10, R126, R145 ;  /* 0x000000917e0a723e */ /* 0x004fe200000000ff */
[----:B------:R-:W-:Y:S02]  /*3150*/  IMAD.MOV.U32 R7, RZ, RZ, R146 ;  /* 0x000000ffff077224 */ /* 0x000fe400078e0092 */
        /* <DEDUP_REMOVED lines=16> */
[----:B------:R-:W3:Y:S01]  /*3260*/  MUFU.EX2 R133, R4 ;  /* 0x0000000400857308 */ /* 0x000ee20000000800 */
[----:B-1----:R-:W-:-:S07]  /*3270*/  FFMA.FTZ R0, R77, c[0x0][0x2d0], -R2 ;  /* 0x0000b4004d007a23 */ /* 0x002fce0000010802 */
[----:B------:R1:W-:Y:S01]  /*3280*/  MUFU.EX2 R248, R0 ;  /* 0x0000000000f87308 */ /* 0x0003e20000000800 */
[----:B---3--:R-:W-:Y:S02]  /*3290*/  F2FP.PACK_AB R11, R133, R134 ;  /* 0x00000086850b723e */ /* 0x008fe400000000ff */
[----:B------:R-:W-:-:S05]  /*32a0*/  MOV R4, R135 ;  /* 0x0000008700047202 */ /* 0x000fca0000000f00 */
[----:B------:R-:W-:Y:S01]  /*32b0*/  HMMA.16816.F32 R68, R8, R20, RZ ;  /* 0x000000140844723c */ /* 0x000fe200000018ff */
[----:B-1----:R-:W-:-:S04]  /*32c0*/  FFMA.FTZ R0, R78, c[0x0][0x2d0], -R2 ;  /* 0x0000b4004e007a23 */ /* 0x002fc80000010802 */
[----:B------:R1:W3:Y:S03]  /*32d0*/  MUFU.EX2 R174, R0 ;  /* 0x0000000000ae7308 */ /* 0x0002e60000000800 */
[C---:B------:R-:W-:Y:S01]  /*32e0*/  HMMA.16816.F32 R60, R8.reuse, R22, RZ ;  /* 0x00000016083c723c */ /* 0x040fe200000018ff */
[----:B------:R-:W4:Y:S07]  /*32f0*/  LDSM.16.MT88.4 R20, [R204+0x4100] ;  /* 0x00410000cc14783b */ /* 0x000f2e0000004200 */
[----:B------:R-:W-:Y:S01]  /*3300*/  HMMA.16816.F32 R56, R8, R16, RZ ;  /* 0x000000100838723c */ /* 0x000fe200000018ff */
[----:B-1----:R-:W-:-:S07]  /*3310*/  FFMA.FTZ R0, R104, c[0x0][0x2d0], -R6 ;  /* 0x0000b40068007a23 */ /* 0x002fce0000010806 */
[C---:B------:R-:W-:Y:S01]  /*3320*/  HMMA.16816.F32 R52, R8.reuse, R18, RZ ;  /* 0x000000120834723c */ /* 0x040fe200000018ff */
[----:B------:R-:W1:Y:S01]  /*3330*/  LDSM.16.MT88.4 R16, [R208+0x4100] ;  /* 0x00410000d010783b */ /* 0x000e620000004200 */
[----:B------:R5:W1:Y:S06]  /*3340*/  MUFU.EX2 R124, R0 ;  /* 0x00000000007c7308 */ /* 0x000a6c0000000800 */
[C---:B--2---:R-:W-:Y:S08]  /*3350*/  HMMA.16816.F32 R48, R8.reuse, R12, RZ ;  /* 0x0000000c0830723c */ /* 0x044ff000000018ff */
[----:B------:R-:W-:Y:S01]  /*3360*/  HMMA.16816.F32 R44, R8, R14, RZ ;  /* 0x0000000e082c723c */ /* 0x000fe200000018ff */
[----:B------:R-:W2:Y:S01]  /*3370*/  LDSM.16.MT88.4 R12, [R207+0x4100] ;  /* 0x00410000cf0c783b */ /* 0x000ea20000004200 */
[----:B-----5:R-:W-:-:S04]  /*3380*/  FFMA.FTZ R0, R106, c[0x0][0x2d0], -R6 ;  /* 0x0000b4006a007a23 */ /* 0x020fc80000010806 */
[----:B------:R5:W1:Y:S02]  /*3390*/  MUFU.EX2 R251, R0 ;  /* 0x0000000000fb7308 */ /* 0x000a640000000800 */
[C---:B------:R-:W-:Y:S08]  /*33a0*/  HMMA.16816.F32 R64, R8.reuse, R24, RZ ;  /* 0x000000180840723c */ /* 0x040ff000000018ff */
[----:B------:R-:W-:Y:S01]  /*33b0*/  HMMA.16816.F32 R72, R8, R26, RZ ;  /* 0x0000001a0848723c */ /* 0x000fe200000018ff */
[----:B------:R-:W2:Y:S01]  /*33c0*/  LDSM.16.MT88.4 R24, [R207+0x900] ;  /* 0x00090000cf18783b */ /* 0x000ea20000004200 */
[----:B-----5:R-:W-:-:S06]  /*33d0*/  FFMA.FTZ R0, R105, c[0x0][0x2d0], -R6 ;  /* 0x0000b40069007a23 */ /* 0x020fcc0000010806 */
[C---:B----4-:R-:W-:Y:S08]  /*33e0*/  HMMA.16816.F32 R80, R8.reuse, R20, RZ ;  /* 0x000000140850723c */ /* 0x050ff000000018ff */
[C---:B------:R-:W-:Y:S01]  /*33f0*/  HMMA.16816.F32 R84, R8.reuse, R22, RZ ;  /* 0x000000160854723c */ /* 0x040fe200000018ff */
[----:B------:R-:W4:Y:S07]  /*3400*/  LDSM.16.MT88.4 R20, [R204+0x4900] ;  /* 0x00490000cc14783b */ /* 0x000f2e0000004200 */
[C---:B------:R-:W-:Y:S08]  /*3410*/  HMMA.16816.F32 R96, R8.reuse, R40, RZ ;  /* 0x000000280860723c */ /* 0x040ff000000018ff */
[C---:B------:R-:W-:Y:S01]  /*3420*/  HMMA.16816.F32 R100, R8.reuse, R42, RZ ;  /* 0x0000002a0864723c */ /* 0x040fe200000018ff */
[----:B------:R-:W-:Y:S07]  /*3430*/  LDSM.16.MT88.4 R40, [R205+0x4900] ;  /* 0x00490000cd28783b */ /* 0x000fee0000004200 */
[C---:B-1----:R-:W-:Y:S08]  /*3440*/  HMMA.16816.F32 R92, R8.reuse, R16, RZ ;  /* 0x00000010085c723c */ /* 0x042ff000000018ff */
[C---:B------:R-:W-:Y:S01]  /*3450*/  HMMA.16816.F32 R88, R8.reuse, R18, RZ ;  /* 0x000000120858723c */ /* 0x040fe200000018ff */
[----:B------:R-:W1:Y:S07]  /*3460*/  LDSM.16.MT88.4 R16, [R208+0x4900] ;  /* 0x00490000d010783b */ /* 0x000e6e0000004200 */
[C---:B--2---:R-:W-:Y:S08]  /*3470*/  HMMA.16816.F32 R112, R8.reuse, R12, RZ ;  /* 0x0000000c0870723c */ /* 0x044ff000000018ff */
[----:B------:R-:W-:Y:S01]  /*3480*/  HMMA.16816.F32 R76, R8, R14, RZ ;  /* 0x0000000e084c723c */ /* 0x000fe200000018ff */
[----:B------:R-:W2:Y:S06]  /*3490*/  LDSM.16.MT88.4 R12, [R207+0x4900] ;  /* 0x00490000cf0c783b */ /* 0x000eac0000004200 */
[----:B------:R-:W-:-:S02]  /*34a0*/  F2FP.PACK_AB R8, R175, R125 ;  /* 0x0000007daf08723e */ /* 0x000fc400000000ff */
[----:B------:R-:W-:Y:S02]  /*34b0*/  F2FP.PACK_AB R10, R5, R250 ;  /* 0x000000fa050a723e */ /* 0x000fe400000000ff */
[----:B------:R-:W-:Y:S02]  /*34c0*/  F2FP.PACK_AB R9, R192, R164 ;  /* 0x000000a4c009723e */ /* 0x000fe400000000ff */
[----:B---3--:R-:W-:-:S07]  /*34d0*/  F2FP.PACK_AB R11, R174, R248 ;  /* 0x000000f8ae0b723e */ /* 0x008fce00000000ff */
[C---:B------:R-:W-:Y:S08]  /*34e0*/  HMMA.16816.F32 R108, R8.reuse, R32, R56 ;  /* 0x00000020086c723c */ /* 0x040ff00000001838 */
[C---:B------:R-:W-:Y:S01]  /*34f0*/  HMMA.16816.F32 R56, R8.reuse, R34, R52 ;  /* 0x000000220838723c */ /* 0x040fe20000001834 */
[----:B------:R-:W-:Y:S07]  /*3500*/  LDSM.16.MT88.4 R32, [R205+0x1100] ;  /* 0x00110000cd20783b */ /* 0x000fee0000004200 */
[C---:B------:R-:W-:Y:S08]  /*3510*/  HMMA.16816.F32 R52, R8.reuse, R28, R48 ;  /* 0x0000001c0834723c */ /* 0x040ff00000001830 */
[C---:B------:R-:W-:Y:S07]  /*3520*/  HMMA.16816.F32 R48, R8.reuse, R24, R64 ;  /* 0x000000180830723c */ /* 0x040fee0000001840 */
[----:B------:R-:W-:Y:S01]  /*3530*/  IMAD.MOV.U32 R67, RZ, RZ, R250 ;  /* 0x000000ffff437224 */ /* 0x000fe200078e00fa */
[----:B------:R-:W-:Y:S01]  /*3540*/  HMMA.16816.F32 R128, R8, R36, R68 ;  /* 0x000000240880723c */ /* 0x000fe20000001844 */
[----:B------:R3:W-:Y:S01]  /*3550*/  MUFU.EX2 R250, R0 ;  /* 0x0000000000fa7308 */ /* 0x0007e20000000800 */
[----:B------:R-:W-:Y:S01]  /*3560*/  MOV R66, R248 ;  /* 0x000000f800427202 */ /* 0x000fe20000000f00 */
[----:B------:R-:W-:-:S02]  /*3570*/  IMAD.MOV.U32 R65, RZ, RZ, R237 ;  /* 0x000000ffff417224 */ /* 0x000fc400078e00ed */
[----:B------:R-:W-:Y:S02]  /*3580*/  IMAD.MOV.U32 R64, RZ, RZ, R236 ;  /* 0x000000ffff407224 */ /* 0x000fe400078e00ec */
[----:B------:R-:W-:Y:S01]  /*3590*/  IMAD.MOV.U32 R68, RZ, RZ, R126 ;  /* 0x000000ffff447224 */ /* 0x000fe200078e007e */
[C---:B------:R-:W-:Y:S01]  /*35a0*/  HMMA.16816.F32 R120, R8.reuse, R38, R60 ;  /* 0x000000260878723c */ /* 0x040fe2000000183c */
[----:B------:R-:W5:Y:S01]  /*35b0*/  LDSM.16.MT88.4 R36, [R204+0x1100] ;  /* 0x00110000cc24783b */ /* 0x000f620000004200 */
[----:B------:R-:W-:Y:S02]  /*35c0*/  IMAD.MOV.U32 R69, RZ, RZ, R125 ;  /* 0x000000ffff457224 */ /* 0x000fe400078e007d */
[----:B------:R-:W-:Y:S02]  /*35d0*/  IMAD.MOV.U32 R71, RZ, RZ, R147 ;  /* 0x000000ffff477224 */ /* 0x000fe400078e0093 */
[----:B------:R-:W-:Y:S02]  /*35e0*/  IMAD.MOV.U32 R70, RZ, RZ, R145 ;  /* 0x000000ffff467224 */ /* 0x000fe400078e0091 */
[C---:B------:R-:W-:Y:S01]  /*35f0*/  HMMA.16816.F32 R60, R8.reuse, R26, R72 ;  /* 0x0000001a083c723c */ /* 0x040fe20000001848 */
[----:B---3--:R-:W-:Y:S01]  /*3600*/  FFMA.FTZ R0, R107, c[0x0][0x2d0], -R6 ;  /* 0x0000b4006b007a23 */ /* 0x008fe20000010806 */
[----:B------:R-:W3:Y:S03]  /*3610*/  LDSM.16.MT88.4 R24, [R208+0x1100] ;  /* 0x00110000d018783b */ /* 0x000ee60000004200 */
[----:B------:R1:W1:Y:S02]  /*3620*/  MUFU.EX2 R252, R0 ;  /* 0x0000000000fc7308 */ /* 0x0002640000000800 */
[----:B------:R-:W-:Y:S01]  /*3630*/  IMAD.MOV.U32 R75, RZ, RZ, R234 ;  /* 0x000000ffff4b7224 */ /* 0x000fe200078e00ea */
[----:B------:R-:W-:Y:S01]  /*3640*/  HMMA.16816.F32 R44, R8, R30, R44 ;  /* 0x0000001e082c723c */ /* 0x000fe2000000182c */
[----:B------:R-:W3:Y:S01]  /*3650*/  LDSM.16.MT88.4 R28, [R207+0x1100] ;  /* 0x00110000cf1c783b */ /* 0x000ee20000004200 */
[----:B------:R-:W-:-:S02]  /*3660*/  IMAD.MOV.U32 R74, RZ, RZ, R127 ;  /* 0x000000ffff4a7224 */ /* 0x000fc400078e007f */
[----:B------:R-:W-:Y:S02]  /*3670*/  IMAD.MOV.U32 R72, RZ, RZ, R134 ;  /* 0x000000ffff487224 */ /* 0x000fe400078e0086 */
[----:B------:R-:W-:Y:S02]  /*3680*/  IMAD.MOV.U32 R73, RZ, RZ, R133 ;  /* 0x000000ffff497224 */ /* 0x000fe400078e0085 */
[----:B----4-:R-:W-:Y:S01]  /*3690*/  HMMA.16816.F32 R104, R8, R20, R80 ;  /* 0x000000140868723c */ /* 0x010fe20000001850 */
[----:B-1----:R-:W-:Y:S01]  /*36a0*/  FFMA.FTZ R0, R118, c[0x0][0x2d0], -R2 ;  /* 0x0000b40076007a23 */ /* 0x002fe20000010802 */
[----:B------:R-:W-:-:S05]  /*36b0*/  MOV R118, R71 ;  /* 0x0000004700767202 */ /* 0x000fca0000000f00 */
[----:B------:R-:W-:Y:S01]  /*36c0*/  IMAD.MOV.U32 R83, RZ, RZ, R124 ;  /* 0x000000ffff537224 */ /* 0x000fe200078e007c */
[C---:B------:R-:W-:Y:S01]  /*36d0*/  HMMA.16816.F32 R92, R8.reuse, R16, R92 ;  /* 0x00000010085c723c */ /* 0x040fe2000000185c */
[----:B------:R1:W-:Y:S07]  /*36e0*/  MUFU.EX2 R248, R0 ;  /* 0x0000000000f87308 */ /* 0x0003ee0000000800 */
[C---:B------:R-:W-:Y:S01]  /*36f0*/  HMMA.16816.F32 R124, R8.reuse, R22, R84 ;  /* 0x00000016087c723c */ /* 0x040fe20000001854 */
[----:B------:R-:W4:Y:S07]  /*3700*/  LDSM.16.MT88.4 R20, [R204+0x5100] ;  /* 0x00510000cc14783b */ /* 0x000f2e0000004200 */
[----:B--2---:R-:W-:Y:S01]  /*3710*/  HMMA.16816.F32 R84, R8, R12, R112 ;  /* 0x0000000c0854723c */ /* 0x004fe20000001870 */
[----:B-1----:R-:W-:-:S02]  /*3720*/  FFMA.FTZ R0, R117, c[0x0][0x2d0], -R2 ;  /* 0x0000b40075007a23 */ /* 0x002fc40000010802 */
[----:B------:R-:W-:Y:S02]  /*3730*/  IMAD.MOV.U32 R117, RZ, RZ, R74 ;  /* 0x000000ffff757224 */ /* 0x000fe400078e004a */
[----:B------:R1:W2:Y:S02]  /*3740*/  MUFU.EX2 R237, R0 ;  /* 0x0000000000ed7308 */ /* 0x0002a40000000800 */
[----:B------:R-:W-:Y:S01]  /*3750*/  MOV R113, R83 ;  /* 0x0000005300717202 */ /* 0x000fe20000000f00 */
[----:B------:R-:W-:Y:S01]  /*3760*/  IMAD.MOV.U32 R115, RZ, RZ, R70 ;  /* 0x000000ffff737224 */ /* 0x000fe200078e0046 */
[----:B------:R-:W-:Y:S01]  /*3770*/  HMMA.16816.F32 R88, R8, R18, R88 ;  /* 0x000000120858723c */ /* 0x000fe20000001858 */
[----:B------:R-:W-:Y:S01]  /*3780*/  LDSM.16.MT88.4 R16, [R208+0x5100] ;  /* 0x00510000d010783b */ /* 0x000fe20000004200 */
[----:B------:R-:W-:Y:S02]  /*3790*/  IMAD.MOV.U32 R114, RZ, RZ, R66 ;  /* 0x000000ffff727224 */ /* 0x000fe400078e0042 */
[----:B------:R-:W-:-:S02]  /*37a0*/  IMAD.MOV.U32 R112, RZ, RZ, R67 ;  /* 0x000000ffff707224 */ /* 0x000fc400078e0043 */
[--C-:B-1----:R-:W-:Y:S02]  /*37b0*/  FFMA.FTZ R0, R132, c[0x0][0x2d0], -R2.reuse ;  /* 0x0000b40084007a23 */ /* 0x102fe40000010802 */
[----:B------:R-:W-:Y:S02]  /*37c0*/  HMMA.16816.F32 R132, R8, R40, R96 ;  /* 0x000000280884723c */ /* 0x000fe40000001860 */
[----:B------:R1:W-:Y:S02]  /*37d0*/  MUFU.EX2 R236, R0 ;  /* 0x0000000000ec7308 */ /* 0x0003e40000000800 */
[----:B-1----:R-:W-:-:S04]  /*37e0*/  FFMA.FTZ R0, R144, c[0x0][0x2d0], -R2 ;  /* 0x0000b40090007a23 */ /* 0x002fc80000010802 */
[C---:B------:R-:W-:Y:S02]  /*37f0*/  HMMA.16816.F32 R144, R8.reuse, R42, R100 ;  /* 0x0000002a0890723c */ /* 0x040fe40000001864 */
[----:B------:R1:W1:Y:S05]  /*3800*/  MUFU.EX2 R234, R0 ;  /* 0x0000000000ea7308 */ /* 0x00026a0000000800 */
[----:B------:R-:W-:Y:S02]  /*3810*/  IMAD.MOV.U32 R101, RZ, RZ, R68 ;  /* 0x000000ffff657224 */ /* 0x000fe400078e0044 */
[----:B------:R-:W-:Y:S02]  /*3820*/  IMAD.MOV.U32 R100, RZ, RZ, R69 ;  /* 0x000000ffff647224 */ /* 0x000fe400078e0045 */
[----:B------:R-:W-:Y:S01]  /*3830*/  HMMA.16816.F32 R68, R8, R14, R76 ;  /* 0x0000000e0844723c */ /* 0x000fe2000000184c */
[----:B------:R-:W-:Y:S01]  /*3840*/  LDSM.16.MT88.4 R12, [R207+0x5100] ;  /* 0x00510000cf0c783b */ /* 0x000fe20000004200 */
[----:B------:R-:W-:-:S02]  /*3850*/  IMAD.MOV.U32 R103, RZ, RZ, R72 ;  /* 0x000000ffff677224 */ /* 0x000fc400078e0048 */
[----:B------:R-:W-:-:S03]  /*3860*/  IMAD.MOV.U32 R102, RZ, RZ, R73 ;  /* 0x000000ffff667224 */ /* 0x000fc600078e0049 */
[----:B------:R-:W-:Y:S01]  /*3870*/  F2FP.PACK_AB R8, R251, R113 ;  /* 0x00000071fb08723e */ /* 0x000fe200000000ff */
[----:B-1----:R-:W-:Y:S01]  /*3880*/  FFMA.FTZ R0, R148, c[0x0][0x2d0], -R6 ;  /* 0x0000b40094007a23 */ /* 0x002fe20000010806 */
[----:B------:R-:W-:Y:S02]  /*3890*/  F2FP.PACK_AB R10, R252, R250 ;  /* 0x000000fafc0a723e */ /* 0x000fe400000000ff */
[----:B--2---:R-:W-:Y:S02]  /*38a0*/  F2FP.PACK_AB R9, R237, R248 ;  /* 0x000000f8ed09723e */ /* 0x004fe400000000ff */
[----:B------:R-:W-:-:S07]  /*38b0*/  F2FP.PACK_AB R11, R234, R236 ;  /* 0x000000ecea0b723e */ /* 0x000fce00000000ff */
[C---:B-----5:R-:W-:Y:S07]  /*38c0*/  HMMA.16816.F32 R80, R8.reuse, R36, R128 ;  /* 0x000000240850723c */ /* 0x060fee0000001880 */
[----:B------:R-:W-:Y:S01]  /*38d0*/  IMAD.MOV.U32 R128, RZ, RZ, R195 ;  /* 0x000000ffff807224 */ /* 0x000fe200078e00c3 */
[----:B------:R-:W-:Y:S01]  /*38e0*/  HMMA.16816.F32 R76, R8, R38, R120 ;  /* 0x00000026084c723c */ /* 0x000fe20000001878 */
[----:B------:R1:W-:Y:S01]  /*38f0*/  MUFU.EX2 R195, R0 ;  /* 0x0000000000c37308 */ /* 0x0003e20000000800 */
[----:B------:R-:W2:Y:S01]  /*3900*/  LDSM.16.MT88.4 R36, [R205+0x5100] ;  /* 0x00510000cd24783b */ /* 0x000ea20000004200 */
[----:B------:R-:W-:-:S02]  /*3910*/  IMAD.MOV.U32 R130, RZ, RZ, R64 ;  /* 0x000000ffff827224 */ /* 0x000fc400078e0040 */
[----:B------:R-:W-:Y:S02]  /*3920*/  IMAD.MOV.U32 R129, RZ, RZ, R65 ;  /* 0x000000ffff817224 */ /* 0x000fe400078e0041 */
[----:B------:R-:W-:Y:S01]  /*3930*/  IMAD.MOV.U32 R121, RZ, RZ, R193 ;  /* 0x000000ffff797224 */ /* 0x000fe200078e00c1 */
[----:B------:R-:W-:Y:S01]  /*3940*/  MOV R120, R194 ;  /* 0x000000c200787202 */ /* 0x000fe20000000f00 */
[----:B------:R-:W-:Y:S01]  /*3950*/  IMAD.MOV.U32 R122, RZ, RZ, R192 ;  /* 0x000000ffff7a7224 */ /* 0x000fe200078e00c0 */
[----:B------:R-:W-:Y:S01]  /*3960*/  HMMA.16816.F32 R64, R8, R34, R56 ;  /* 0x000000220840723c */ /* 0x000fe20000001838 */
[----:B------:R-:W-:Y:S02]  /*3970*/  IMAD.MOV.U32 R123, RZ, RZ, R175 ;  /* 0x000000ffff7b7224 */ /* 0x000fe400078e00af */
[----:B------:R-:W-:Y:S02]  /*3980*/  IMAD.MOV.U32 R131, RZ, RZ, R75 ;  /* 0x000000ffff837224 */ /* 0x000fe400078e004b */
[----:B-1----:R-:W-:-:S03]  /*3990*/  FFMA.FTZ R0, R150, c[0x0][0x2d0], -R6 ;  /* 0x0000b40096007a23 */ /* 0x002fc60000010806 */
[C---:B---3--:R-:W-:Y:S01]  /*39a0*/  HMMA.16816.F32 R56, R8.reuse, R24, R52 ;  /* 0x000000180838723c */ /* 0x048fe20000001834 */
[----:B------:R1:W3:Y:S07]  /*39b0*/  MUFU.EX2 R193, R0 ;  /* 0x0000000000c17308 */ /* 0x0002ee0000000800 */
[C---:B------:R-:W-:Y:S01]  /*39c0*/  HMMA.16816.F32 R52, R8.reuse, R26, R44 ;  /* 0x0000001a0834723c */ /* 0x040fe2000000182c */
[----:B------:R-:W-:Y:S07]  /*39d0*/  LDSM.16.MT88.4 R24, [R205+0x1900] ;  /* 0x00190000cd18783b */ /* 0x000fee0000004200 */
[----:B------:R-:W-:Y:S01]  /*39e0*/  HMMA.16816.F32 R44, R8, R28, R48 ;  /* 0x0000001c082c723c */ /* 0x000fe20000001830 */
[----:B-1----:R-:W-:-:S04]  /*39f0*/  FFMA.FTZ R0, R149, c[0x0][0x2d0], -R6 ;  /* 0x0000b40095007a23 */ /* 0x002fc80000010806 */
[----:B------:R1:W-:Y:S03]  /*3a00*/  MUFU.EX2 R192, R0 ;  /* 0x0000000000c07308 */ /* 0x0003e60000000800 */
[C---:B------:R-:W-:Y:S01]  /*3a10*/  HMMA.16816.F32 R40, R8.reuse, R30, R60 ;  /* 0x0000001e0828723c */ /* 0x040fe2000000183c */
[----:B------:R-:W5:Y:S07]  /*3a20*/  LDSM.16.MT88.4 R28, [R204+0x1900] ;  /* 0x00190000cc1c783b */ /* 0x000f6e0000004200 */
[----:B----4-:R-:W-:Y:S01]  /*3a30*/  HMMA.16816.F32 R96, R8, R22, R124 ;  /* 0x000000160860723c */ /* 0x010fe2000000187c */
[----:B-1----:R-:W-:-:S07]  /*3a40*/  FFMA.FTZ R0, R151, c[0x0][0x2d0], -R6 ;  /* 0x0000b40097007a23 */ /* 0x002fce0000010806 */
[C---:B------:R-:W-:Y:S01]  /*3a50*/  HMMA.16816.F32 R72, R8.reuse, R32, R108 ;  /* 0x000000200848723c */ /* 0x040fe2000000186c */
[----:B------:R-:W-:Y:S01]  /*3a60*/  IMAD.MOV.U32 R125, RZ, RZ, R122 ;  /* 0x000000ffff7d7224 */ /* 0x000fe200078e007a */
[----:B------:R-:W-:Y:S01]  /*3a70*/  MOV R124, R123 ;  /* 0x0000007b007c7202 */ /* 0x000fe20000000f00 */
[----:B------:R1:W4:Y:S01]  /*3a80*/  MUFU.EX2 R194, R0 ;  /* 0x0000000000c27308 */ /* 0x0003220000000800 */
[----:B------:R-:W-:Y:S01]  /*3a90*/  IMAD.MOV.U32 R122, RZ, RZ, R115 ;  /* 0x000000ffff7a7224 */ /* 0x000fe200078e0073 */
[----:B------:R-:W-:Y:S01]  /*3aa0*/  LDSM.16.MT88.4 R32, [R207+0x1900] ;  /* 0x00190000cf20783b */ /* 0x000fe20000004200 */
[----:B------:R-:W-:Y:S01]  /*3ab0*/  IMAD.MOV.U32 R115, RZ, RZ, R174 ;  /* 0x000000ffff737224 */ /* 0x000fe200078e00ae */
[----:B------:R-:W-:Y:S01]  /*3ac0*/  MOV R111, R103 ;  /* 0x00000067006f7202 */ /* 0x000fe20000000f00 */
[----:B------:R-:W-:Y:S01]  /*3ad0*/  IMAD.MOV.U32 R110, RZ, RZ, R4 ;  /* 0x000000ffff6e7224 */ /* 0x000fe200078e0004 */
[----:B------:R-:W-:Y:S01]  /*3ae0*/  HMMA.16816.F32 R60, R8, R20, R104 ;  /* 0x00000014083c723c */ /* 0x000fe20000001868 */
[----:B------:R-:W-:Y:S01]  /*3af0*/  IMAD.MOV.U32 R109, RZ, RZ, R173 ;  /* 0x000000ffff6d7224 */ /* 0x000fe200078e00ad */
[----:B------:R-:W3:Y:S01]  /*3b00*/  LDSM.16.MT88.4 R20, [R208+0x1900] ;  /* 0x00190000d014783b */ /* 0x000ee20000004200 */
[----:B------:R-:W-:-:S02]  /*3b10*/  IMAD.MOV.U32 R123, RZ, RZ, R130 ;  /* 0x000000ffff7b7224 */ /* 0x000fc400078e0082 */
[----:B------:R-:W-:Y:S02]  /*3b20*/  IMAD.MOV.U32 R127, RZ, RZ, R120 ;  /* 0x000000ffff7f7224 */ /* 0x000fe400078e0078 */
[----:B------:R-:W-:Y:S01]  /*3b30*/  IMAD.MOV.U32 R126, RZ, RZ, R121 ;  /* 0x000000ffff7e7224 */ /* 0x000fe200078e0079 */
[C---:B--2---:R-:W-:Y:S01]  /*3b40*/  HMMA.16816.F32 R104, R8.reuse, R38, R144 ;  /* 0x000000260868723c */ /* 0x044fe20000001890 */
[----:B------:R-:W-:Y:S02]  /*3b50*/  IMAD.MOV.U32 R130, RZ, RZ, R131 ;  /* 0x000000ffff827224 */ /* 0x000fe400078e0083 */
[----:B-1----:R-:W-:Y:S02]  /*3b60*/  FFMA.FTZ R0, R153, c[0x0][0x2d0], -R2 ;  /* 0x0000b40099007a23 */ /* 0x002fe40000010802 */
[----:B------:R-:W-:Y:S02]  /*3b70*/  IMAD.MOV.U32 R131, RZ, RZ, R100 ;  /* 0x000000ffff837224 */ /* 0x000fe400078e0064 */
[----:B------:R1:W-:Y:S01]  /*3b80*/  MUFU.EX2 R175, R0 ;  /* 0x0000000000af7308 */ /* 0x0003e20000000800 */
[----:B------:R-:W-:Y:S01]  /*3b90*/  IMAD.MOV.U32 R120, RZ, RZ, R101 ;  /* 0x000000ffff787224 */ /* 0x000fe200078e0065 */
[----:B------:R-:W-:Y:S01]  /*3ba0*/  HMMA.16816.F32 R92, R8, R16, R92 ;  /* 0x00000010085c723c */ /* 0x000fe2000000185c */
[----:B------:R-:W-:-:S02]  /*3bb0*/  IMAD.MOV.U32 R121, RZ, RZ, R102 ;  /* 0x000000ffff797224 */ /* 0x000fc400078e0066 */
[----:B------:R-:W-:-:S05]  /*3bc0*/  IMAD.MOV.U32 R108, RZ, RZ, R164 ;  /* 0x000000ffff6c7224 */ /* 0x000fca00078e00a4 */
[----:B------:R-:W-:Y:S01]  /*3bd0*/  HMMA.16816.F32 R100, R8, R36, R132 ;  /* 0x000000240864723c */ /* 0x000fe20000001884 */
[----:B-1----:R-:W-:-:S07]  /*3be0*/  FFMA.FTZ R0, R152, c[0x0][0x2d0], -R2 ;  /* 0x0000b40098007a23 */ /* 0x002fce0000010802 */
[C---:B------:R-:W-:Y:S01]  /*3bf0*/  HMMA.16816.F32 R88, R8.reuse, R18, R88 ;  /* 0x000000120858723c */ /* 0x040fe20000001858 */
[----:B------:R-:W-:Y:S01]  /*3c00*/  LDSM.16.MT88.4 R16, [R204+0x2100] ;  /* 0x00210000cc10783b */ /* 0x000fe20000004200 */
[----:B------:R1:W2:Y:S06]  /*3c10*/  MUFU.EX2 R174, R0 ;  /* 0x0000000000ae7308 */ /* 0x0002ac0000000800 */
[C---:B------:R-:W-:Y:S08]  /*3c20*/  HMMA.16816.F32 R84, R8.reuse, R12, R84 ;  /* 0x0000000c0854723c */ /* 0x040ff00000001854 */
[----:B------:R-:W-:Y:S01]  /*3c30*/  HMMA.16816.F32 R68, R8, R14, R68 ;  /* 0x0000000e0844723c */ /* 0x000fe20000001844 */
[----:B------:R-:W5:Y:S01]  /*3c40*/  LDSM.16.MT88.4 R12, [R204+0x5900] ;  /* 0x00590000cc0c783b */ /* 0x000f620000004200 */
[----:B-1----:R-:W-:-:S04]  /*3c50*/  FFMA.FTZ R0, R154, c[0x0][0x2d0], -R2 ;  /* 0x0000b4009a007a23 */ /* 0x002fc80000010802 */
[----:B------:R1:W-:Y:S01]  /*3c60*/  MUFU.EX2 R4, R0 ;  /* 0x0000000000047308 */ /* 0x0003e20000000800 */
[----:B---3--:R-:W-:Y:S02]  /*3c70*/  F2FP.PACK_AB R8, R193, R195 ;  /* 0x000000c3c108723e */ /* 0x008fe400000000ff */
[----:B----4-:R-:W-:Y:S02]  /*3c80*/  F2FP.PACK_AB R10, R194, R192 ;  /* 0x000000c0c20a723e */ /* 0x010fe400000000ff */
[----:B--2---:R-:W-:Y:S01]  /*3c90*/  F2FP.PACK_AB R9, R174, R175 ;  /* 0x000000afae09723e */ /* 0x004fe200000000ff */
[----:B-1----:R-:W-:-:S04]  /*3ca0*/  FFMA.FTZ R0, R155, c[0x0][0x2d0], -R2 ;  /* 0x0000b4009b007a23 */ /* 0x002fc80000010802 */
[----:B------:R-:W1:Y:S02]  /*3cb0*/  MUFU.EX2 R173, R0 ;  /* 0x0000000000ad7308 */ /* 0x000e640000000800 */
[----:B-1----:R-:W-:Y:S01]  /*3cc0*/  F2FP.PACK_AB R11, R173, R4 ;  /* 0x00000004ad0b723e */ /* 0x002fe200000000ff */
[----:B------:R-:W-:-:S05]  /*3cd0*/  FFMA.FTZ R0, R157, c[0x0][0x2d0], -R6 ;  /* 0x0000b4009d007a23 */ /* 0x000fca0000010806 */
[----:B------:R1:W-:Y:S01]  /*3ce0*/  MUFU.EX2 R164, R0 ;  /* 0x0000000000a47308 */ /* 0x0003e20000000800 */
[C---:B-----5:R-:W-:Y:S08]  /*3cf0*/  HMMA.16816.F32 R80, R8.reuse, R28, R80 ;  /* 0x0000001c0850723c */ /* 0x060ff00000001850 */
        /* <DEDUP_REMOVED lines=14> */
[C---:B------:R-:W-:Y:S01]  /*3de0*/  HMMA.16816.F32 R36, R8.reuse, R34, R40 ;  /* 0x000000220824723c */ /* 0x040fe20000001828 */
[----:B------:R-:W-:Y:S01]  /*3df0*/  IMAD.MOV.U32 R159, RZ, RZ, R108 ;  /* 0x000000ffff9f7224 */ /* 0x000fe200078e006c */
[----:B------:R1:W1:Y:S01]  /*3e00*/  MUFU.EX2 R157, R0 ;  /* 0x00000000009d7308 */ /* 0x0002620000000800 */
[----:B------:R-:W-:Y:S05]  /*3e10*/  LDSM.16.MT88.4 R32, [R208+0x2100] ;  /* 0x00210000d020783b */ /* 0x000fea0000004200 */
[C---:B------:R-:W-:Y:S08]  /*3e20*/  HMMA.16816.F32 R44, R8.reuse, R12, R60 ;  /* 0x0000000c082c723c */ /* 0x040ff0000000183c */
        /* <DEDUP_REMOVED lines=8> */
[----:B-1----:R-:W-:Y:S01]  /*3eb0*/  FFMA.FTZ R0, R162, c[0x0][0x2d0], -R2 ;  /* 0x0000b400a2007a23 */ /* 0x002fe20000010802 */
[----:B------:R-:W-:-:S05]  /*3ec0*/  MOV R162, R110 ;  /* 0x0000006e00a27202 */ /* 0x000fca0000000f00 */
[C---:B----4-:R-:W-:Y:S01]  /*3ed0*/  HMMA.16816.F32 R104, R8.reuse, R26, R88 ;  /* 0x0000001a0868723c */ /* 0x050fe20000001858 */
[----:B------:R1:W4:Y:S07]  /*3ee0*/  MUFU.EX2 R154, R0 ;  /* 0x00000000009a7308 */ /* 0x00032e0000000800 */
[C---:B-----5:R-:W-:Y:S08]  /*3ef0*/  HMMA.16816.F32 R100, R8.reuse, R20, R84 ;  /* 0x000000140864723c */ /* 0x060ff00000001854 */
[----:B------:R-:W-:Y:S01]  /*3f00*/  HMMA.16816.F32 R88, R8, R22, R68 ;  /* 0x000000160858723c */ /* 0x000fe20000001844 */
[----:B------:R-:W-:Y:S01]  /*3f10*/  LDSM.16.MT88.4 R20, [R205+0x6100] ;  /* 0x00610000cd14783b */ /* 0x000fe20000004200 */
[----:B-1----:R-:W-:-:S02]  /*3f20*/  FFMA.FTZ R0, R163, c[0x0][0x2d0], -R2 ;  /* 0x0000b400a3007a23 */ /* 0x002fc40000010802 */
[----:B------:R-:W-:Y:S02]  /*3f30*/  IMAD.MOV.U32 R163, RZ, RZ, R111 ;  /* 0x000000ffffa37224 */ /* 0x000fe400078e006f */
[----:B------:R1:W-:Y:S02]  /*3f40*/  MUFU.EX2 R153, R0 ;  /* 0x0000000000997308 */ /* 0x0003e40000000800 */
[----:B------:R-:W-:Y:S01]  /*3f50*/  HMMA.16816.F32 R108, R8, R24, R92 ;  /* 0x00000018086c723c */ /* 0x000fe2000000185c */
[----:B------:R-:W5:Y:S06]  /*3f60*/  LDSM.16.MT88.4 R24, [R204+0x6100] ;  /* 0x00610000cc18783b */ /* 0x000f6c0000004200 */
[----:B---3--:R-:W-:-:S02]  /*3f70*/  F2FP.PACK_AB R8, R158, R164 ;  /* 0x000000a49e08723e */ /* 0x008fc400000000ff */
[----:B------:R-:W-:Y:S02]  /*3f80*/  F2FP.PACK_AB R10, R157, R156 ;  /* 0x0000009c9d0a723e */ /* 0x000fe400000000ff */
[----:B----4-:R-:W-:Y:S01]  /*3f90*/  F2FP.PACK_AB R9, R154, R155 ;  /* 0x0000009b9a09723e */ /* 0x010fe200000000ff */
[----:B-1----:R-:W-:Y:S02]  /*3fa0*/  FFMA.FTZ R0, R161, c[0x0][0x2d0], -R2 ;  /* 0x0000b400a1007a23 */ /* 0x002fe40000010802 */
[----:B------:R-:W-:Y:S02]  /*3fb0*/  IMAD.MOV.U32 R161, RZ, RZ, R120 ;  /* 0x000000ffffa17224 */ /* 0x000fe400078e0078 */
[----:B------:R1:W3:Y:S02]  /*3fc0*/  MUFU.EX2 R152, R0 ;  /* 0x0000000000987308 */ /* 0x0002e40000000800 */
[----:B-1----:R-:W-:Y:S01]  /*3fd0*/  FFMA.FTZ R0, R165, c[0x0][0x2d0], -R6 ;  /* 0x0000b400a5007a23 */ /* 0x002fe20000010806 */
[----:B---3--:R-:W-:Y:S01]  /*3fe0*/  F2FP.PACK_AB R11, R152, R153 ;  /* 0x00000099980b723e */ /* 0x008fe200000000ff */
[----:B------:R-:W-:-:S04]  /*3ff0*/  IMAD.MOV.U32 R165, RZ, RZ, R121 ;  /* 0x000000ffffa57224 */ /* 0x000fc800078e0079 */
[----:B------:R1:W-:Y:S02]  /*4000*/  MUFU.EX2 R151, R0 ;  /* 0x0000000000977308 */ /* 0x0003e40000000800 */
[C---:B------:R-:W-:Y:S08]  /*4010*/  HMMA.16816.F32 R92, R8.reuse, R16, R80 ;  /* 0x00000010085c723c */ /* 0x040ff00000001850 */
[----:B------:R-:W-:Y:S01]  /*4020*/  HMMA.16816.F32 R84, R8, R18, R76 ;  /* 0x000000120854723c */ /* 0x000fe2000000184c */
[----:B------:R-:W3:Y:S01]  /*4030*/  LDSM.16.MT88.4 R16, [R208+0x6100] ;  /* 0x00610000d010783b */ /* 0x000ee20000004200 */
[----:B-1----:R-:W-:-:S02]  /*4040*/  FFMA.FTZ R0, R167, c[0x0][0x2d0], -R6 ;  /* 0x0000b400a7007a23 */ /* 0x002fc40000010806 */
[----:B------:R-:W-:Y:S02]  /*4050*/  IMAD.MOV.U32 R167, RZ, RZ, R122 ;  /* 0x000000ffffa77224 */ /* 0x000fe400078e007a */
[----:B------:R1:W4:Y:S02]  /*4060*/  MUFU.EX2 R150, R0 ;  /* 0x0000000000967308 */ /* 0x0003240000000800 */
[C---:B------:R-:W-:Y:S08]  /*4070*/  HMMA.16816.F32 R80, R8.reuse, R12, R72 ;  /* 0x0000000c0850723c */ /* 0x040ff00000001848 */
[----:B------:R-:W-:Y:S01]  /*4080*/  HMMA.16816.F32 R76, R8, R14, R64 ;  /* 0x0000000e084c723c */ /* 0x000fe20000001840 */
[----:B------:R-:W3:Y:S01]  /*4090*/  LDSM.16.MT88.4 R12, [R207+0x6100] ;  /* 0x00610000cf0c783b */ /* 0x000ee20000004200 */
[----:B-1----:R-:W-:-:S06]  /*40a0*/  FFMA.FTZ R0, R166, c[0x0][0x2d0], -R6 ;  /* 0x0000b400a6007a23 */ /* 0x002fcc0000010806 */
[C---:B------:R-:W-:Y:S01]  /*40b0*/  HMMA.16816.F32 R72, R8.reuse, R32, R56 ;  /* 0x000000200848723c */ /* 0x040fe20000001838 */
[----:B------:R-:W-:Y:S01]  /*40c0*/  IMAD.MOV.U32 R166, RZ, RZ, R123 ;  /* 0x000000ffffa67224 */ /* 0x000fe200078e007b */
[----:B------:R1:W-:Y:S06]  /*40d0*/  MUFU.EX2 R149, R0 ;  /* 0x0000000000957308 */ /* 0x0003ec0000000800 */
[C---:B------:R-:W-:Y:S01]  /*40e0*/  HMMA.16816.F32 R68, R8.reuse, R34, R52 ;  /* 0x000000220844723c */ /* 0x040fe20000001834 */
[----:B------:R-:W3:Y:S07]  /*40f0*/  LDSM.16.MT88.4 R32, [R204+0x2900] ;  /* 0x00290000cc20783b */ /* 0x000eee0000004200 */
[----:B--2---:R-:W-:Y:S01]  /*4100*/  HMMA.16816.F32 R64, R8, R28, R48 ;  /* 0x0000001c0840723c */ /* 0x004fe20000001830 */
[----:B-1----:R-:W-:-:S02]  /*4110*/  FFMA.FTZ R0, R168, c[0x0][0x2d0], -R6 ;  /* 0x0000b400a8007a23 */ /* 0x002fc40000010806 */
[----:B------:R-:W-:Y:S02]  /*4120*/  IMAD.MOV.U32 R168, RZ, RZ, R131 ;  /* 0x000000ffffa87224 */ /* 0x000fe400078e0083 */
[----:B------:R1:W2:Y:S03]  /*4130*/  MUFU.EX2 R148, R0 ;  /* 0x0000000000947308 */ /* 0x0002a60000000800 */
[----:B-----5:R-:W-:Y:S01]  /*4140*/  HMMA.16816.F32 R44, R8, R24, R44 ;  /* 0x00000018082c723c */ /* 0x020fe2000000182c */
[----:B------:R-:W-:-:S07]  /*4150*/  IMAD.MOV.U32 R131, RZ, RZ, R232 ;  /* 0x000000ffff837224 */ /* 0x000fce00078e00e8 */
[----:B------:R-:W-:Y:S01]  /*4160*/  HMMA.16816.F32 R48, R8, R26, R40 ;  /* 0x0000001a0830723c */ /* 0x000fe20000001828 */
[----:B------:R-:W5:Y:S01]  /*4170*/  LDSM.16.MT88.4 R24, [R208+0x2900] ;  /* 0x00290000d018783b */ /* 0x000f620000004200 */
[----:B-1----:R-:W-:-:S06]  /*4180*/  FFMA.FTZ R0, R169, c[0x0][0x2d0], -R2 ;  /* 0x0000b400a9007a23 */ /* 0x002fcc0000010802 */
[C---:B------:R-:W-:Y:S01]  /*4190*/  HMMA.16816.F32 R56, R8.reuse, R30, R36 ;  /* 0x0000001e0838723c */ /* 0x040fe20000001824 */
[----:B------:R-:W1:Y:S01]  /*41a0*/  LDSM.16.MT88.4 R28, [R205+0x2900] ;  /* 0x00290000cd1c783b */ /* 0x000e620000004200 */
[----:B------:R-:W-:Y:S01]  /*41b0*/  IMAD.MOV.U32 R169, RZ, RZ, R128 ;  /* 0x000000ffffa97224 */ /* 0x000fe200078e0080 */
[----:B------:R2:W-:Y:S05]  /*41c0*/  MUFU.EX2 R147, R0 ;  /* 0x0000000000937308 */ /* 0x0005ea0000000800 */
[C---:B------:R-:W-:Y:S08]  /*41d0*/  HMMA.16816.F32 R40, R8.reuse, R20, R60 ;  /* 0x000000140828723c */ /* 0x040ff0000000183c */
[----:B------:R-:W-:Y:S01]  /*41e0*/  HMMA.16816.F32 R36, R8, R22, R96 ;  /* 0x000000160824723c */ /* 0x000fe20000001860 */
[----:B------:R-:W1:Y:S01]  /*41f0*/  LDSM.16.MT88.4 R20, [R207+0x2900] ;  /* 0x00290000cf14783b */ /* 0x000e620000004200 */
[----:B--2---:R-:W-:Y:S01]  /*4200*/  FFMA.FTZ R0, R171, c[0x0][0x2d0], -R2 ;  /* 0x0000b400ab007a23 */ /* 0x004fe20000010802 */
[----:B------:R-:W-:-:S03]  /*4210*/  MOV R171, R129 ;  /* 0x0000008100ab7202 */ /* 0x000fc60000000f00 */
[----:B------:R2:W1:Y:S02]  /*4220*/  MUFU.EX2 R146, R0 ;  /* 0x0000000000927308 */ /* 0x0004640000000800 */
[C---:B---3--:R-:W-:Y:S08]  /*4230*/  HMMA.16816.F32 R60, R8.reuse, R18, R104 ;  /* 0x00000012083c723c */ /* 0x048ff00000001868 */
[----:B------:R-:W-:Y:S01]  /*4240*/  HMMA.16816.F32 R52, R8, R16, R108 ;  /* 0x000000100834723c */ /* 0x000fe2000000186c */
[----:B------:R-:W-:Y:S01]  /*4250*/  LDSM.16.MT88.4 R16, [R205+0x6900] ;  /* 0x00690000cd10783b */ /* 0x000fe20000004200 */
[----:B--2---:R-:W-:-:S06]  /*4260*/  FFMA.FTZ R0, R170, c[0x0][0x2d0], -R2 ;  /* 0x0000b400aa007a23 */ /* 0x004fcc0000010802 */
[C---:B------:R-:W-:Y:S01]  /*4270*/  HMMA.16816.F32 R104, R8.reuse, R12, R100 ;  /* 0x0000000c0868723c */ /* 0x040fe20000001864 */
[----:B------:R-:W-:Y:S01]  /*4280*/  IMAD.MOV.U32 R170, RZ, RZ, R130 ;  /* 0x000000ffffaa7224 */ /* 0x000fe200078e0082 */
[----:B------:R2:W-:Y:S06]  /*4290*/  MUFU.EX2 R135, R0 ;  /* 0x0000000000877308 */ /* 0x0005ec0000000800 */
[----:B------:R-:W-:Y:S01]  /*42a0*/  HMMA.16816.F32 R96, R8, R14, R88 ;  /* 0x0000000e0860723c */ /* 0x000fe20000001858 */
[----:B------:R-:W3:Y:S06]  /*42b0*/  LDSM.16.MT88.4 R12, [R204+0x6900] ;  /* 0x00690000cc0c783b */ /* 0x000eec0000004200 */
[----:B----4-:R-:W-:-:S02]  /*42c0*/  F2FP.PACK_AB R8, R150, R151 ;  /* 0x000000979608723e */ /* 0x010fc400000000ff */
[----:B------:R-:W-:Y:S01]  /*42d0*/  F2FP.PACK_AB R10, R148, R149 ;  /* 0x00000095940a723e */ /* 0x000fe200000000ff */
[----:B--2---:R-:W-:Y:S01]  /*42e0*/  FFMA.FTZ R0, R172, c[0x0][0x2d0], -R2 ;  /* 0x0000b400ac007a23 */ /* 0x004fe20000010802 */
[----:B-1----:R-:W-:Y:S01]  /*42f0*/  F2FP.PACK_AB R9, R146, R147 ;  /* 0x000000939209723e */ /* 0x002fe200000000ff */
[----:B------:R-:W-:Y:S02]  /*4300*/  IMAD.MOV.U32 R172, RZ, RZ, R117 ;  /* 0x000000ffffac7224 */ /* 0x000fe400078e0075 */
[----:B------:R-:W1:Y:S02]  /*4310*/  MUFU.EX2 R134, R0 ;  /* 0x0000000000867308 */ /* 0x000e640000000800 */
[----:B-1----:R-:W-:Y:S01]  /*4320*/  F2FP.PACK_AB R11, R134, R135 ;  /* 0x00000087860b723e */ /* 0x002fe200000000ff */
[----:B------:R-:W-:Y:S02]  /*4330*/  FFMA.FTZ R0, R226, c[0x0][0x2d0], -R6 ;  /* 0x0000b400e2007a23 */ /* 0x000fe40000010806 */
[----:B------:R-:W-:-:S03]  /*4340*/  IMAD.MOV.U32 R226, RZ, RZ, R118 ;  /* 0x000000ffffe27224 */ /* 0x000fc600078e0076 */
[----:B------:R1:W-:Y:S01]  /*4350*/  MUFU.EX2 R133, R0 ;  /* 0x0000000000857308 */ /* 0x0003e20000000800 */
[C---:B------:R-:W-:Y:S08]  /*4360*/  HMMA.16816.F32 R108, R8.reuse, R34, R84 ;  /* 0x00000022086c723c */ /* 0x040ff00000001854 */
[----:B-----5:R-:W-:Y:S01]  /*4370*/  HMMA.16816.F32 R84, R8, R24, R72 ;  /* 0x000000180854723c */ /* 0x020fe20000001848 */
[----:B-1----:R-:W-:-:S07]  /*4380*/  FFMA.FTZ R0, R227, c[0x0][0x2d0], -R6 ;  /* 0x0000b400e3007a23 */ /* 0x002fce0000010806 */
[C---:B------:R-:W-:Y:S01]  /*4390*/  HMMA.16816.F32 R88, R8.reuse, R26, R68 ;  /* 0x0000001a0858723c */ /* 0x040fe20000001844 */
[----:B------:R-:W1:Y:S01]  /*43a0*/  LDSM.16.MT88.4 R24, [R208+0x6900] ;  /* 0x00690000d018783b */ /* 0x000e620000004200 */
[----:B------:R2:W4:Y:S06]  /*43b0*/  MUFU.EX2 R145, R0 ;  /* 0x0000000000917308 */ /* 0x00052c0000000800 */
[C---:B------:R-:W-:Y:S01]  /*43c0*/  HMMA.16816.F32 R120, R8.reuse, R32, R92 ;  /* 0x000000200878723c */ /* 0x040fe2000000185c */
[----:B------:R-:W5:Y:S07]  /*43d0*/  LDSM.16.MT88.4 R32, [R207+0x6900] ;  /* 0x00690000cf20783b */ /* 0x000f6e0000004200 */
[----:B------:R-:W-:Y:S01]  /*43e0*/  HMMA.16816.F32 R100, R8, R28, R80 ;  /* 0x0000001c0864723c */ /* 0x000fe20000001850 */
[----:B--2---:R-:W-:-:S04]  /*43f0*/  FFMA.FTZ R0, R228, c[0x0][0x2d0], -R6 ;  /* 0x0000b400e4007a23 */ /* 0x004fc80000010806 */
[----:B------:R2:W-:Y:S03]  /*4400*/  MUFU.EX2 R144, R0 ;  /* 0x0000000000907308 */ /* 0x0005e60000000800 */
[C---:B------:R-:W-:Y:S08]  /*4410*/  HMMA.16816.F32 R80, R8.reuse, R20, R64 ;  /* 0x000000140850723c */ /* 0x040ff00000001840 */
[----:B---3--:R-:W-:Y:S01]  /*4420*/  HMMA.16816.F32 R64, R8, R14, R48 ;  /* 0x0000000e0840723c */ /* 0x008fe20000001830 */
[----:B--2---:R-:W-:-:S07]  /*4430*/  FFMA.FTZ R0, R229, c[0x0][0x2d0], -R6 ;  /* 0x0000b400e5007a23 */ /* 0x004fce0000010806 */
[C---:B------:R-:W-:Y:S01]  /*4440*/  HMMA.16816.F32 R72, R8.reuse, R12, R44 ;  /* 0x0000000c0848723c */ /* 0x040fe2000000182c */
[----:B------:R-:W-:Y:S01]  /*4450*/  LDSM.16.MT88.4 R12, [R207+0x3100] ;  /* 0x00310000cf0c783b */ /* 0x000fe20000004200 */
[----:B------:R2:W3:Y:S06]  /*4460*/  MUFU.EX2 R232, R0 ;  /* 0x0000000000e87308 */ /* 0x0004ec0000000800 */
        /* <DEDUP_REMOVED lines=14> */
[----:B-----5:R-:W-:Y:S01]  /*4550*/  HMMA.16816.F32 R44, R8, R32, R104 ;  /* 0x00000020082c723c */ /* 0x020fe20000001868 */
[----:B------:R-:W-:Y:S01]  /*4560*/  LDSM.16.MT88.4 R104, [R205+0x7900] ;  /* 0x00790000cd68783b */ /* 0x000fe20000004200 */
[----:B--2---:R-:W-:-:S04]  /*4570*/  FFMA.FTZ R0, R233, c[0x0][0x2d0], -R2 ;  /* 0x0000b400e9007a23 */ /* 0x004fc80000010802 */
[----:B------:R2:W-:Y:S02]  /*4580*/  MUFU.EX2 R117, R0 ;  /* 0x0000000000757308 */ /* 0x0005e40000000800 */
[----:B------:R-:W-:Y:S01]  /*4590*/  HMMA.16816.F32 R36, R8, R34, R96 ;  /* 0x000000220824723c */ /* 0x000fe20000001860 */
[----:B------:R-:W5:Y:S04]  /*45a0*/  LDSM.16.MT88.4 R32, [R205+0x7100] ;  /* 0x00710000cd20783b */ /* 0x000f680000004200 */
[----:B------:R-:W-:Y:S02]  /*45b0*/  LDSM.16.MT88.4 R96, [R204+0x7900] ;  /* 0x00790000cc60783b */ /* 0x000fe40000004200 */
[----:B----4-:R-:W-:Y:S02]  /*45c0*/  F2FP.PACK_AB R8, R145, R133 ;  /* 0x000000859108723e */ /* 0x010fe400000000ff */
[----:B---3--:R-:W-:-:S02]  /*45d0*/  F2FP.PACK_AB R10, R232, R144 ;  /* 0x00000090e80a723e */ /* 0x008fc400000000ff */
        /* <DEDUP_REMOVED lines=9> */
[----:B-1----:R-:W-:Y:S01]  /*4670*/  FFMA.FTZ R0, R226, c[0x0][0x2d0], -R6 ;  /* 0x0000b400e2007a23 */ /* 0x002fe20000010806 */
[----:B------:R-:W-:Y:S01]  /*4680*/  MOV R226, R172 ;  /* 0x000000ac00e27202 */ /* 0x000fe20000000f00 */
[----:B------:R-:W-:-:S02]  /*4690*/  IMAD.MOV.U32 R172, RZ, RZ, R170 ;  /* 0x000000ffffac7224 */ /* 0x000fc400078e00aa */
[----:B------:R1:W2:Y:S01]  /*46a0*/  MUFU.EX2 R60, R0 ;  /* 0x00000000003c7308 */ /* 0x0002a20000000800 */
[----:B------:R-:W-:Y:S01]  /*46b0*/  IMAD.MOV.U32 R170, RZ, RZ, R171 ;  /* 0x000000ffffaa7224 */ /* 0x000fe200078e00ab */
[C---:B------:R-:W-:Y:S01]  /*46c0*/  HMMA.16816.F32 R68, R8.reuse, R20, R100 ;  /* 0x000000140844723c */ /* 0x040fe20000001864 */
[----:B------:R-:W-:Y:S02]  /*46d0*/  IMAD.MOV.U32 R171, RZ, RZ, R169 ;  /* 0x000000ffffab7224 */ /* 0x000fe400078e00a9 */
[----:B------:R-:W-:Y:S02]  /*46e0*/  IMAD.MOV.U32 R169, RZ, RZ, R166 ;  /* 0x000000ffffa97224 */ /* 0x000fe400078e00a6 */
[----:B------:R-:W-:Y:S01]  /*46f0*/  IMAD.MOV.U32 R166, RZ, RZ, R167 ;  /* 0x000000ffffa67224 */ /* 0x000fe200078e00a7 */
[----:B------:R-:W-:Y:S01]  /*4700*/  MOV R167, R165 ;  /* 0x000000a500a77202 */ /* 0x000fe20000000f00 */
[----:B------:R-:W-:Y:S01]  /*4710*/  IMAD.MOV.U32 R165, RZ, RZ, R161 ;  /* 0x000000ffffa57224 */ /* 0x000fe200078e00a1 */
[----:B------:R-:W-:Y:S01]  /*4720*/  HMMA.16816.F32 R20, R8, R22, R92 ;  /* 0x000000160814723c */ /* 0x000fe2000000185c */
[----:B------:R-:W-:-:S02]  /*4730*/  IMAD.MOV.U32 R161, RZ, RZ, R163 ;  /* 0x000000ffffa17224 */ /* 0x000fc400078e00a3 */
[----:B------:R-:W-:Y:S02]  /*4740*/  IMAD.MOV.U32 R163, RZ, RZ, R160 ;  /* 0x000000ffffa37224 */ /* 0x000fe400078e00a0 */
[----:B------:R-:W-:Y:S02]  /*4750*/  IMAD.MOV.U32 R228, RZ, RZ, R170 ;  /* 0x000000ffffe47224 */ /* 0x000fe400078e00aa */
[----:B-1----:R-:W-:Y:S01]  /*4760*/  FFMA.FTZ R0, R162, c[0x0][0x2d0], -R6 ;  /* 0x0000b400a2007a23 */ /* 0x002fe20000010806 */
[C---:B------:R-:W-:Y:S01]  /*4770*/  HMMA.16816.F32 R100, R8.reuse, R12, R80 ;  /* 0x0000000c0864723c */ /* 0x040fe20000001850 */
[----:B------:R-:W-:Y:S01]  /*4780*/  IMAD.MOV.U32 R162, RZ, RZ, R159 ;  /* 0x000000ffffa27224 */ /* 0x000fe200078e009f */
[----:B------:R-:W-:Y:S01]  /*4790*/  MOV R159, R125 ;  /* 0x0000007d009f7202 */ /* 0x000fe20000000f00 */
[----:B------:R1:W-:Y:S01]  /*47a0*/  MUFU.EX2 R26, R0 ;  /* 0x00000000001a7308 */ /* 0x0003e20000000800 */
[----:B------:R-:W-:Y:S01]  /*47b0*/  IMAD.MOV.U32 R229, RZ, RZ, R171 ;  /* 0x000000ffffe57224 */ /* 0x000fe200078e00ab */
[----:B------:R-:W-:Y:S01]  /*47c0*/  LDSM.16.MT88.4 R80, [R208+0x3900] ;  /* 0x00390000d050783b */ /* 0x000fe20000004200 */
[----:B------:R-:W-:Y:S01]  /*47d0*/  IMAD.MOV.U32 R227, RZ, RZ, R169 ;  /* 0x000000ffffe37224 */ /* 0x000fe200078e00a9 */
[----:B------:R-:W-:Y:S01]  /*47e0*/  MOV R169, R167 ;  /* 0x000000a700a97202 */ /* 0x000fe20000000f00 */
[----:B------:R-:W-:Y:S01]  /*47f0*/  IMAD.MOV.U32 R170, RZ, RZ, R161 ;  /* 0x000000ffffaa7224 */ /* 0x000fe200078e00a1 */
[----:B------:R-:W-:Y:S01]  /*4800*/  MOV R161, R112 ;  /* 0x0000007000a17202 */ /* 0x000fe20000000f00 */
[----:B------:R-:W-:Y:S01]  /*4810*/  IMAD.MOV.U32 R171, RZ, RZ, R165 ;  /* 0x000000ffffab7224 */ /* 0x000fe200078e00a5 */
[----:B------:R-:W-:Y:S01]  /*4820*/  HMMA.16816.F32 R120, R8, R28, R120 ;  /* 0x0000001c0878723c */ /* 0x000fe20000001878 */
[----:B------:R-:W-:Y:S01]  /*4830*/  IMAD.MOV.U32 R160, RZ, RZ, R124 ;  /* 0x000000ffffa07224 */ /* 0x000fe200078e007c */
[----:B--2---:R-:W-:Y:S01]  /*4840*/  F2FP.PACK_AB R112, R60, R61 ;  /* 0x0000003d3c70723e */ /* 0x004fe200000000ff */
[----:B------:R-:W-:-:S02]  /*4850*/  IMAD.MOV.U32 R165, RZ, RZ, R159 ;  /* 0x000000ffffa57224 */ /* 0x000fc400078e009f */
[----:B------:R-:W-:Y:S02]  /*4860*/  IMAD.MOV.U32 R167, RZ, RZ, R160 ;  /* 0x000000ffffa77224 */ /* 0x000fe400078e00a0 */
[----:B------:R-:W-:Y:S01]  /*4870*/  IMAD.MOV.U32 R160, RZ, RZ, R115 ;  /* 0x000000ffffa07224 */ /* 0x000fe200078e0073 */
[C---:B------:R-:W-:Y:S01]  /*4880*/  HMMA.16816.F32 R92, R8.reuse, R18, R88 ;  /* 0x00000012085c723c */ /* 0x040fe20000001858 */
[----:B-1----:R-:W-:Y:S01]  /*4890*/  FFMA.FTZ R0, R126, c[0x0][0x2d0], -R6 ;  /* 0x0000b4007e007a23 */ /* 0x002fe20000010806 */
[----:B------:R-:W-:Y:S01]  /*48a0*/  LDSM.16.MT88.4 R88, [R207+0x3900] ;  /* 0x00390000cf58783b */ /* 0x000fe20000004200 */
[----:B------:R-:W-:Y:S02]  /*48b0*/  IMAD.MOV.U32 R159, RZ, RZ, R113 ;  /* 0x000000ffff9f7224 */ /* 0x000fe400078e0071 */
[----:B------:R1:W-:Y:S03]  /*48c0*/  MUFU.EX2 R25, R0 ;  /* 0x0000000000197308 */ /* 0x0003e60000000800 */
[C---:B------:R-:W-:Y:S08]  /*48d0*/  HMMA.16816.F32 R28, R8.reuse, R30, R108 ;  /* 0x0000001e081c723c */ /* 0x040ff0000000186c */
[----:B------:R-:W-:Y:S01]  /*48e0*/  HMMA.16816.F32 R84, R8, R16, R84 ;  /* 0x000000100854723c */ /* 0x000fe20000001854 */
[----:B------:R-:W2:Y:S01]  /*48f0*/  LDSM.16.MT88.4 R16, [R208+0x7100] ;  /* 0x00710000d010783b */ /* 0x000ea20000004200 */
[----:B-1----:R-:W-:-:S03]  /*4900*/  FFMA.FTZ R0, R127, c[0x0][0x2d0], -R2 ;  /* 0x0000b4007f007a23 */ /* 0x002fc60000010802 */
[----:B------:R-:W-:Y:S03]  /*4910*/  LDSM.16.MT88.4 R124, [R204+0x3900] ;  /* 0x00390000cc7c783b */ /* 0x000fe60000004200 */
[C---:B------:R-:W-:Y:S01]  /*4920*/  HMMA.16816.F32 R108, R8.reuse, R14, R76 ;  /* 0x0000000e086c723c */ /* 0x040fe2000000184c */
[----:B------:R1:W-:Y:S01]  /*4930*/  MUFU.EX2 R24, R0 ;  /* 0x0000000000187308 */ /* 0x0003e20000000800 */
[----:B------:R-:W3:Y:S06]  /*4940*/  LDSM.16.MT88.4 R12, [R207+0x7100] ;  /* 0x00710000cf0c783b */ /* 0x000eec0000004200 */
[C---:B-----5:R-:W-:Y:S08]  /*4950*/  HMMA.16816.F32 R56, R8.reuse, R32, R56 ;  /* 0x000000200838723c */ /* 0x060ff00000001838 */
[----:B------:R-:W-:Y:S01]  /*4960*/  HMMA.16816.F32 R40, R8, R34, R40 ;  /* 0x000000220828723c */ /* 0x000fe20000001828 */
[----:B-1----:R-:W-:-:S04]  /*4970*/  FFMA.FTZ R0, R7, c[0x0][0x2d0], -R2 ;  /* 0x0000b40007007a23 */ /* 0x002fc80000010802 */
[----:B------:R1:W4:Y:S03]  /*4980*/  MUFU.EX2 R7, R0 ;  /* 0x0000000000077308 */ /* 0x0003260000000800 */
[C---:B--2---:R-:W-:Y:S01]  /*4990*/  HMMA.16816.F32 R48, R8.reuse, R16, R48 ;  /* 0x000000100830723c */ /* 0x044fe20000001830 */
[----:B-1----:R-:W-:Y:S01]  /*49a0*/  FFMA.FTZ R0, R226, c[0x0][0x2d0], -R2 ;  /* 0x0000b400e2007a23 */ /* 0x002fe20000010802 */
[----:B----4-:R-:W-:Y:S01]  /*49b0*/  F2FP.PACK_AB R113, R7, R24 ;  /* 0x000000180771723e */ /* 0x010fe200000000ff */
[----:B------:R-:W-:Y:S02]  /*49c0*/  IMAD.MOV.U32 R226, RZ, RZ, R172 ;  /* 0x000000ffffe27224 */ /* 0x000fe400078e00ac */
[----:B------:R-:W-:Y:S01]  /*49d0*/  FFMA.FTZ R2, R163, c[0x0][0x2d0], -R2 ;  /* 0x0000b400a3027a23 */ /* 0x000fe20000010802 */
[----:B------:R1:W-:Y:S01]  /*49e0*/  MUFU.EX2 R6, R0 ;  /* 0x0000000000067308 */ /* 0x0003e20000000800 */
[----:B------:R-:W-:Y:S01]  /*49f0*/  IMAD.MOV.U32 R172, RZ, RZ, R166 ;  /* 0x000000ffffac7224 */ /* 0x000fe200078e00a6 */
[----:B------:R-:W-:Y:S01]  /*4a00*/  HMMA.16816.F32 R52, R8, R18, R52 ;  /* 0x000000120834723c */ /* 0x000fe20000001834 */
[----:B------:R-:W-:-:S02]  /*4a10*/  IMAD.MOV.U32 R166, RZ, RZ, R162 ;  /* 0x000000ffffa67224 */ /* 0x000fc400078e00a2 */
[----:B------:R-:W-:Y:S02]  /*4a20*/  IMAD.MOV.U32 R162, RZ, RZ, R5 ;  /* 0x000000ffffa27224 */ /* 0x000fe400078e0005 */
[----:B------:R-:W-:Y:S01]  /*4a30*/  IMAD.MOV.U32 R163, RZ, RZ, R114 ;  /* 0x000000ffffa37224 */ /* 0x000fe200078e0072 */
[----:B------:R2:W4:Y:S01]  /*4a40*/  MUFU.EX2 R5, R2 ;  /* 0x0000000200057308 */ /* 0x0005220000000800 */
[----:B------:R-:W-:Y:S01]  /*4a50*/  F2FP.PACK_AB R114, R25, R26 ;  /* 0x0000001a1972723e */ /* 0x000fe200000000ff */
[----:B---3--:R-:W-:Y:S01]  /*4a60*/  HMMA.16816.F32 R44, R8, R12, R44 ;  /* 0x0000000c082c723c */ /* 0x008fe2000000182c */
[----:B-1----:R-:W-:-:S07]  /*4a70*/  FADD.FTZ R0, R228, R229 ;  /* 0x000000e5e4007221 */ /* 0x002fce0000010000 */
[----:B------:R-:W-:Y:S01]  /*4a80*/  HMMA.16816.F32 R36, R8, R14, R36 ;  /* 0x0000000e0824723c */ /* 0x000fe20000001824 */
[----:B------:R-:W-:Y:S01]  /*4a90*/  LDSM.16.MT88.4 R8, [R207+0x7900] ;  /* 0x00790000cf08783b */ /* 0x000fe20000004200 */
[----:B------:R-:W-:Y:S02]  /*4aa0*/  FADD.FTZ R0, R172, R0 ;  /* 0x00000000ac007221 */ /* 0x000fe40000010000 */
[----:B--2---:R-:W-:Y:S01]  /*4ab0*/  FADD.FTZ R2, R226, R227 ;  /* 0x000000e3e2027221 */ /* 0x004fe20000010000 */
[----:B----4-:R-:W-:Y:S01]  /*4ac0*/  F2FP.PACK_AB R115, R5, R6 ;  /* 0x000000060573723e */ /* 0x010fe200000000ff */
        /* <DEDUP_REMOVED lines=15> */
[----:B------:R-:W-:Y:S01]  /*4bc0*/  FADD.FTZ R0, R251, R0 ;  /* 0x00000000fb007221 */ /* 0x000fe20000010000 */
[----:B------:R-:W1:Y:S01]  /*4bd0*/  LDSM.16.MT88.4 R108, [R208+0x7900] ;  /* 0x00790000d06c783b */ /* 0x000e620000004200 */
        /* <DEDUP_REMOVED lines=13> */
[----:B------:R-:W-:Y:S03]  /*4cb0*/  HMMA.16816.F32 R120, R112, R124, R120 ;  /* 0x0000007c7078723c */ /* 0x000fe60000001878 */
        /* <DEDUP_REMOVED lines=43> */
[C---:B------:R-:W-:Y:S08]  /*4f70*/  HMMA.16816.F32 R132, R112.reuse, R8, R44 ;  /* 0x000000087084723c */ /* 0x040ff0000000182c */
[----:B------:R-:W-:Y:S01]  /*4f80*/  HMMA.16816.F32 R112, R112, R10, R36 ;  /* 0x0000000a7070723c */ /* 0x000fe20000001824 */
[----:B------:R-:W-:Y:S07]  /*4f90*/  @!P1 BRA `(.L_x_1826) ;  /* 0x0000354000009947 */ /* 0x000fee0003800000 */
[----:B------:R-:W-:Y:S01]  /*4fa0*/  IADD3 R235, P1, R246, 0x40, RZ ;  /* 0x00000040f6eb7810 */ /* 0x000fe20007f3e0ff */
[----:B------:R-:W-:Y:S01]  /*4fb0*/  UIADD3 UR12, UP0, UR16, 0x80, URZ ;  /* 0x00000080100c7890 */ /* 0x000fe2000ff1e03f */
[----:B------:R-:W-:Y:S01]  /*4fc0*/  IADD3 R237, P2, R244, 0x40, RZ ;  /* 0x00000040f4ed7810 */ /* 0x000fe20007f5e0ff */
[----:B------:R-:W-:Y:S01]  /*4fd0*/  IMAD.MOV.U32 R118, RZ, RZ, R3 ;  /* 0x000000ffff767224 */ /* 0x000fe200078e0003 */
[----:B------:R-:W-:Y:S01]  /*4fe0*/  MOV R117, R116 ;  /* 0x0000007400757202 */ /* 0x000fe20000000f00 */
[----:B------:R-:W-:Y:S01]  /*4ff0*/  IMAD.SHL.U32 R226, R249, 0x2, RZ ;  /* 0x00000002f9e27824 */ /* 0x000fe200078e00ff */
[----:B------:R-:W-:Y:S01]  /*5000*/  IADD3.X R236, RZ, R241, RZ, P2, !PT ;  /* 0x000000f1ffec7210 */ /* 0x000fe200017fe4ff */
[----:B------:R-:W-:Y:S01]  /*5010*/  IMAD.X R234, RZ, RZ, R243, P1 ;  /* 0x000000ffffea7224 */ /* 0x000fe200008e06f3 */
[----:B------:R-:W-:-:S02]  /*5020*/  UMOV UR13, 0x6 ;  /* 0x00000006000d7882 */ /* 0x000fc40000000000 */
[----:B------:R-:W-:Y:S02]  /*5030*/  ULDC.64 UR6, c[0x0][0x208] ;  /* 0x0000820000067ab9 */ /* 0x000fe40000000a00 */
[----:B------:R-:W-:Y:S02]  /*5040*/  ULEA.HI.SX32 UR18, UR18, 0xfffffffe, 0x19 ;  /* 0xfffffffe12127891 */ /* 0x000fe4000f8fca3f */
[----:B------:R-:W-:Y:S02]  /*5050*/  USHF.L.U64.HI UR15, UR6, UR13, UR7 ;  /* 0x0000000d060f7299 */ /* 0x000fe40008010207 */
[----:B------:R-:W-:Y:S02]  /*5060*/  USHF.L.U32 UR16, UR6, 0x6, URZ ;  /* 0x0000000606107899 */ /* 0x000fe4000800063f */
[----:B------:R-:W-:Y:S02]  /*5070*/  UIADD3.X UR11, URZ, UR11, URZ, UP0, !UPT ;  /* 0x0000000b3f0b7290 */ /* 0x000fe400087fe43f */
[----:B------:R-:W-:-:S02]  /*5080*/  ULDC.64 UR4, c[0x0][0x1e0] ;  /* 0x0000780000047ab9 */ /* 0x000fc40000000a00 */
.L_x_1827:
        /* <DEDUP_REMOVED lines=8> */
[----:B------:R-:W-:Y:S01]  /*5110*/  UIADD3 UR8, UR25, UR8, URZ ;  /* 0x0000000819087290 */ /* 0x000fe2000fffe03f */
[----:B------:R-:W-:Y:S01]  /*5120*/  IADD3 R2, P2, R237, UR9, RZ ;  /* 0x00000009ed027c10 */ /* 0x000fe2000ff5e0ff */
[----:B------:R-:W-:Y:S01]  /*5130*/  UIADD3 UR18, UR18, -0x1, URZ ;  /* 0xffffffff12127890 */ /* 0x000fe2000fffe03f */
[----:B------:R-:W-:Y:S01]  /*5140*/  IADD3 R0, P5, R244, UR9, RZ ;  /* 0x00000009f4007c10 */ /* 0x000fe2000ffbe0ff */
[----:B------:R-:W-:Y:S01]  /*5150*/  USHF.L.U64.HI UR8, UR24, 0x7, UR8 ;  /* 0x0000000718087899 */ /* 0x000fe20008010208 */
[----:B------:R-:W-:Y:S02]  /*5160*/  LEA R194, P1, R2, c[0x0][0x1f8], 0x1 ;  /* 0x00007e0002c27a11 */ /* 0x000fe400078208ff */
[----:B------:R-:W-:Y:S02]  /*5170*/  LEA R192, P4, R0, c[0x0][0x1f8], 0x1 ;  /* 0x00007e0000c07a11 */ /* 0x000fe400078808ff */
[----:B------:R-:W-:Y:S01]  /*5180*/  @UP1 USHF.L.U32 UR10, UR4, 0x6, URZ ;  /* 0x00000006040a1899 */ /* 0x000fe2000800063f */
[----:B------:R-:W-:Y:S01]  /*5190*/  IADD3.X R60, R236, UR8, RZ, P2, !PT ;  /* 0x00000008ec3c7c10 */ /* 0x000fe200097fe4ff */
[----:B------:R-:W1:Y:S01]  /*51a0*/  LDSM.16.M88.4 R8, [R119+0x8100] ;  /* 0x008100007708783b */ /* 0x000e620000000200 */
[----:B------:R-:W-:Y:S01]  /*51b0*/  IADD3.X R3, R241, UR8, RZ, P5, !PT ;  /* 0x00000008f1037c10 */ /* 0x000fe2000affe4ff */
[----:B------:R-:W-:Y:S01]  /*51c0*/  @UP1 USHF.L.U64.HI UR17, UR4, UR13, UR5 ;  /* 0x0000000d04111299 */ /* 0x000fe20008010205 */
[----:B------:R-:W-:Y:S01]  /*51d0*/  LEA.HI.X R195, R2, c[0x0][0x1fc], R60, 0x1, P1 ;  /* 0x00007f0002c37a11 */ /* 0x000fe200008f0c3c */
[----:B------:R-:W-:Y:S01]  /*51e0*/  @UP1 UIMAD.WIDE.U32 UR24, UR18, UR4, URZ ;  /* 0x00000004121812a5 */ /* 0x000fe2000f8e003f */
[----:B------:R-:W-:Y:S01]  /*51f0*/  LEA.HI.X R193, R0, c[0x0][0x1fc], R3, 0x1, P4 ;  /* 0x00007f0000c17a11 */ /* 0x000fe200020f0c03 */
[----:B------:R-:W-:Y:S01]  /*5200*/  @UP1 USHF.R.S32.HI UR9, URZ, 0x1f, UR18 ;  /* 0x0000001f3f091899 */ /* 0x000fe20008011412 */
[----:B------:R-:W-:Y:S01]  /*5210*/  IADD3 R2, P1, R192, UR16, RZ ;  /* 0x00000010c0027c10 */ /* 0x000fe2000ff3e0ff */
[----:B------:R-:W2:Y:S01]  /*5220*/  LDSM.16.M88.4 R16, [R119+0x8900] ;  /* 0x008900007710783b */ /* 0x000ea20000000200 */
[----:B------:R-:W-:Y:S02]  /*5230*/  @UP1 USHF.L.U32 UR8, UR24, 0x7, URZ ;  /* 0x0000000718081899 */ /* 0x000fe4000800063f */
[----:B------:R-:W-:Y:S01]  /*5240*/  IADD3.X R3, R193, UR15, RZ, P1, !PT ;  /* 0x0000000fc1037c10 */ /* 0x000fe20008ffe4ff */
[----:B------:R-:W-:Y:S04]  /*5250*/  @UP1 UIMAD UR9, UR9, UR4, URZ ;  /* 0x00000004090912a4 */ /* 0x000fe8000f8e023f */
[----:B------:R-:W3:Y:S01]  /*5260*/  LDSM.16.M88.4 R24, [R119+0x9100] ;  /* 0x009100007718783b */ /* 0x000ee20000000200 */
[----:B------:R-:W-:Y:S04]  /*5270*/  @UP1 UIMAD UR9, UR18, UR5, UR9 ;  /* 0x00000005120912a4 */ /* 0x000fe8000f8e0209 */
[----:B------:R-:W-:Y:S03]  /*5280*/  @UP1 UIADD3 UR9, UR25, UR9, URZ ;  /* 0x0000000919091290 */ /* 0x000fe6000fffe03f */
[----:B------:R-:W4:Y:S01]  /*5290*/  LDSM.16.M88.4 R32, [R119+0x9900] ;  /* 0x009900007720783b */ /* 0x000f220000000200 */
[----:B------:R-:W-:Y:S07]  /*52a0*/  @UP1 USHF.L.U64.HI UR9, UR24, 0x7, UR9 ;  /* 0x0000000718091899 */ /* 0x000fee0008010209 */
[----:B------:R-:W5:Y:S01]  /*52b0*/  LDSM.16.M88.4 R40, [R119+0xa100] ;  /* 0x00a100007728783b */ /* 0x000f620000000200 */
[C---:B-1----:R-:W-:Y:S07]  /*52c0*/  HMMA.16816.F32 R4, R136.reuse, R8, RZ ;  /* 0x000000088804723c */ /* 0x042fee00000018ff */
[----:B------:R-:W1:Y:S01]  /*52d0*/  LDSM.16.M88.4 R48, [R119+0xa900] ;  /* 0x00a900007730783b */ /* 0x000e620000000200 */
[C---:B------:R-:W-:Y:S07]  /*52e0*/  HMMA.16816.F32 R8, R136.reuse, R10, RZ ;  /* 0x0000000a8808723c */ /* 0x040fee00000018ff */
[----:B------:R-:W1:Y:S01]  /*52f0*/  LDSM.16.M88.4 R56, [R119+0xb100] ;  /* 0x00b100007738783b */ /* 0x000e620000000200 */
[C---:B--2---:R-:W-:Y:S07]  /*5300*/  HMMA.16816.F32 R12, R136.reuse, R16, RZ ;  /* 0x00000010880c723c */ /* 0x044fee00000018ff */
[----:B------:R-:W2:Y:S01]  /*5310*/  LDSM.16.M88.4 R64, [R119+0xb900] ;  /* 0x00b900007740783b */ /* 0x000ea20000000200 */
[C---:B------:R-:W-:Y:S07]  /*5320*/  HMMA.16816.F32 R16, R136.reuse, R18, RZ ;  /* 0x000000128810723c */ /* 0x040fee00000018ff */
[----:B------:R-:W1:Y:S01]  /*5330*/  LDSM.16.M88.4 R144, [R210] ;  /* 0x00000000d290783b */ /* 0x000e620000000200 */
[C---:B---3--:R-:W-:Y:S07]  /*5340*/  HMMA.16816.F32 R20, R136.reuse, R24, RZ ;  /* 0x000000188814723c */ /* 0x048fee00000018ff */
[----:B------:R-:W3:Y:S01]  /*5350*/  LDSM.16.M88.4 R148, [R225] ;  /* 0x00000000e194783b */ /* 0x000ee20000000200 */
[C---:B------:R-:W-:Y:S07]  /*5360*/  HMMA.16816.F32 R24, R136.reuse, R26, RZ ;  /* 0x0000001a8818723c */ /* 0x040fee00000018ff */
[----:B------:R-:W2:Y:S01]  /*5370*/  LDSM.16.M88.4 R152, [R224] ;  /* 0x00000000e098783b */ /* 0x000ea20000000200 */
[C---:B----4-:R-:W-:Y:S07]  /*5380*/  HMMA.16816.F32 R28, R136.reuse, R32, RZ ;  /* 0x00000020881c723c */ /* 0x050fee00000018ff */
[----:B------:R-:W4:Y:S01]  /*5390*/  LDSM.16.M88.4 R156, [R223] ;  /* 0x00000000df9c783b */ /* 0x000f220000000200 */
[C---:B------:R-:W-:Y:S07]  /*53a0*/  HMMA.16816.F32 R32, R136.reuse, R34, RZ ;  /* 0x000000228820723c */ /* 0x040fee00000018ff */
[----:B------:R-:W2:Y:S01]  /*53b0*/  LDSM.16.M88.4 R160, [R222] ;  /* 0x00000000dea0783b */ /* 0x000ea20000000200 */
[C---:B-----5:R-:W-:Y:S07]  /*53c0*/  HMMA.16816.F32 R36, R136.reuse, R40, RZ ;  /* 0x000000288824723c */ /* 0x060fee00000018ff */
[----:B------:R-:W5:Y:S01]  /*53d0*/  LDSM.16.M88.4 R164, [R221] ;  /* 0x00000000dda4783b */ /* 0x000f620000000200 */
[C---:B------:R-:W-:Y:S07]  /*53e0*/  HMMA.16816.F32 R40, R136.reuse, R42, RZ ;  /* 0x0000002a8828723c */ /* 0x040fee00000018ff */
[----:B------:R-:W3:Y:S01]  /*53f0*/  LDSM.16.M88.4 R168, [R220] ;  /* 0x00000000dca8783b */ /* 0x000ee20000000200 */
[C---:B-1----:R-:W-:Y:S07]  /*5400*/  HMMA.16816.F32 R44, R136.reuse, R48, RZ ;  /* 0x00000030882c723c */ /* 0x042fee00000018ff */
[----:B------:R-:W1:Y:S01]  /*5410*/  LDSM.16.M88.4 R172, [R219] ;  /* 0x00000000dbac783b */ /* 0x000e620000000200 */
[C---:B------:R-:W-:Y:S07]  /*5420*/  HMMA.16816.F32 R48, R136.reuse, R50, RZ ;  /* 0x000000328830723c */ /* 0x040fee00000018ff */
[----:B------:R-:W-:Y:S01]  /*5430*/  @!PT LDS RZ, [RZ] ;  /* 0x00000000fffff984 */ /* 0x000fe20000000800 */
[----:B------:R-:W-:Y:S01]  /*5440*/  @!PT LDS RZ, [RZ] ;  /* 0x00000000fffff984 */ /* 0x000fe20000000800 */
[----:B------:R-:W-:Y:S01]  /*5450*/  @!PT LDS RZ, [RZ] ;  /* 0x00000000fffff984 */ /* 0x000fe20000000800 */
[----:B------:R3:W-:Y:S01]  /*5460*/  LDGSTS.E.BYPASS.LTC128B.128 [R226+0x100], [R192.64], !P3 ;  /* 0x00100000c0e27fae */ /* 0x0007e2000d901d56 */
[C---:B------:R-:W-:Y:S07]  /*5470*/  HMMA.16816.F32 R52, R136.reuse, R56, RZ ;  /* 0x000000388834723c */ /* 0x040fee00000018ff */
[----:B------:R1:W-:Y:S01]  /*5480*/  LDGSTS.E.BYPASS.LTC128B.128 [R226+0x4100], [R194.64], !P0 ;  /* 0x04100000c2e27fae */ /* 0x0003e2000c101d56 */
[C---:B------:R-:W-:Y:S07]  /*5490*/  HMMA.16816.F32 R56, R136.reuse, R58, RZ ;  /* 0x0000003a8838723c */ /* 0x040fee00000018ff */
[----:B------:R4:W-:Y:S01]  /*54a0*/  LDGSTS.E.BYPASS.LTC128B.128 [R226+0x1100], [R2.64], !P3 ;  /* 0x0110000002e27fae */ /* 0x0009e2000d901d56 */
[C---:B--2---:R-:W-:Y:S07]  /*54b0*/  HMMA.16816.F32 R60, R136.reuse, R64, RZ ;  /* 0x00000040883c723c */ /* 0x044fee00000018ff */
[----:B------:R4:W-:Y:S01]  /*54c0*/  LDGSTS.E.BYPASS.LTC128B.128 [R226+0x5100], [R2.64+0x80], !P0 ;  /* 0x0510008002e27fae */ /* 0x0009e2000c101d56 */
[C---:B---3--:R-:W-:Y:S01]  /*54d0*/  IADD3 R192, P1, R2.reuse, UR16, RZ ;  /* 0x0000001002c07c10 */ /* 0x048fe2000ff3e0ff */
[----:B------:R-:W-:Y:S03]  /*54e0*/  HMMA.16816.F32 R64, R136, R66, RZ ;  /* 0x000000428840723c */ /* 0x000fe600000018ff */
[C---:B------:R-:W-:Y:S02]  /*54f0*/  IADD3.X R193, R3.reuse, UR15, RZ, P1, !PT ;  /* 0x0000000f03c17c10 */ /* 0x040fe40008ffe4ff */
[----:B-1----:R-:W-:Y:S03]  /*5500*/  IADD3 R194, P4, R2, UR12, RZ ;  /* 0x0000000c02c27c10 */ /* 0x002fe6000ff9e0ff */
[----:B------:R1:W-:Y:S01]  /*5510*/  LDGSTS.E.BYPASS.LTC128B.128 [R226+0x2100], [R192.64], !P3 ;  /* 0x02100000c0e27fae */ /* 0x0003e2000d901d56 */
[C---:B------:R-:W-:Y:S05]  /*5520*/  HMMA.16816.F32 R4, R140.reuse, R144, R4 ;  /* 0x000000908c04723c */ /* 0x040fea0000001804 */
[----:B------:R-:W-:Y:S02]  /*5530*/  IADD3.X R195, R3, UR11, RZ, P4, !PT ;  /* 0x0000000b03c37c10 */ /* 0x000fe4000a7fe4ff */
[C---:B------:R-:W-:Y:S01]  /*5540*/  IADD3 R144, P2, R192.reuse, UR16, RZ ;  /* 0x00000010c0907c10 */ /* 0x040fe2000ff5e0ff */
[C---:B------:R-:W-:Y:S02]  /*5550*/  HMMA.16816.F32 R8, R140.reuse, R146, R8 ;  /* 0x000000928c08723c */ /* 0x040fe40000001808 */
[----:B------:R1:W-:Y:S02]  /*5560*/  LDGSTS.E.BYPASS.LTC128B.128 [R226+0x6100], [R194.64], !P0 ;  /* 0x06100000c2e27fae */ /* 0x0003e4000c101d56 */
[C---:B------:R-:W-:Y:S02]  /*5570*/  IADD3.X R145, R193.reuse, UR15, RZ, P2, !PT ;  /* 0x0000000fc1917c10 */ /* 0x040fe400097fe4ff */
[----:B----4-:R-:W-:Y:S02]  /*5580*/  IADD3 R2, P1, R192, UR12, RZ ;  /* 0x0000000cc0027c10 */ /* 0x010fe4000ff3e0ff */
[C---:B------:R-:W-:Y:S02]  /*5590*/  HMMA.16816.F32 R12, R140.reuse, R148, R12 ;  /* 0x000000948c0c723c */ /* 0x040fe4000000180c */
[----:B------:R2:W-:Y:S02]  /*55a0*/  LDGSTS.E.BYPASS.LTC128B.128 [R226+0x3100], [R144.64], !P3 ;  /* 0x0310000090e27fae */ /* 0x0005e4000d901d56 */
[----:B------:R-:W-:Y:S02]  /*55b0*/  IADD3.X R3, R193, UR11, RZ, P1, !PT ;  /* 0x0000000bc1037c10 */ /* 0x000fe40008ffe4ff */
[----:B------:R-:W-:Y:S02]  /*55c0*/  PLOP3.LUT P1, PT, PT, PT, UP1, 0x80, 0x0 ;  /* 0x000000000000781c */ /* 0x000fe40003f2f018 */
[C---:B------:R-:W-:Y:S02]  /*55d0*/  HMMA.16816.F32 R16, R140.reuse, R150, R16 ;  /* 0x000000968c10723c */ /* 0x040fe40000001810 */
[----:B------:R3:W-:Y:S06]  /*55e0*/  LDGSTS.E.BYPASS.LTC128B.128 [R226+0x7100], [R2.64], !P0 ;  /* 0x0710000002e27fae */ /* 0x0007ec000c101d56 */
[C---:B------:R-:W-:Y:S02]  /*55f0*/  HMMA.16816.F32 R20, R140.reuse, R152, R20 ;  /* 0x000000988c14723c */ /* 0x040fe40000001814 */
[----:B------:R-:W-:Y:S06]  /*5600*/  LDSM.16.M88.4 R148, [R209+0x8900] ;  /* 0x00890000d194783b */ /* 0x000fec0000000200 */
[C---:B------:R-:W-:Y:S02]  /*5610*/  HMMA.16816.F32 R24, R140.reuse, R154, R24 ;  /* 0x0000009a8c18723c */ /* 0x040fe40000001818 */
[----:B------:R-:W0:Y:S06]  /*5620*/  LDGDEPBAR ;  /* 0x00000000000079af */ /* 0x000e2c0000000000 */
[C---:B------:R-:W-:Y:S02]  /*5630*/  HMMA.16816.F32 R28, R140.reuse, R156, R28 ;  /* 0x0000009c8c1c723c */ /* 0x040fe4000000181c */
[----:B--2---:R-:W2:Y:S06]  /*5640*/  LDSM.16.M88.4 R144, [R209+0x8100] ;  /* 0x00810000d190783b */ /* 0x004eac0000000200 */
[C---:B------:R-:W-:Y:S02]  /*5650*/  HMMA.16816.F32 R32, R140.reuse, R158, R32 ;  /* 0x0000009e8c20723c */ /* 0x040fe40000001820 */
[----:B------:R-:W4:Y:S06]  /*5660*/  LDSM.16.M88.4 R152, [R209+0x9100] ;  /* 0x00910000d198783b */ /* 0x000f2c0000000200 */
[C---:B------:R-:W-:Y:S02]  /*5670*/  HMMA.16816.F32 R36, R140.reuse, R160, R36 ;  /* 0x000000a08c24723c */ /* 0x040fe40000001824 */
[----:B------:R-:W2:Y:S06]  /*5680*/  LDSM.16.M88.4 R156, [R209+0x9900] ;  /* 0x00990000d19c783b */ /* 0x000eac0000000200 */
[C---:B------:R-:W-:Y:S02]  /*5690*/  HMMA.16816.F32 R40, R140.reuse, R162, R40 ;  /* 0x000000a28c28723c */ /* 0x040fe40000001828 */
[----:B------:R-:W-:Y:S06]  /*56a0*/  LDSM.16.M88.4 R160, [R209+0xb900] ;  /* 0x00b90000d1a0783b */ /* 0x000fec0000000200 */
[C---:B-----5:R-:W-:Y:S02]  /*56b0*/  HMMA.16816.F32 R44, R140.reuse, R164, R44 ;  /* 0x000000a48c2c723c */ /* 0x060fe4000000182c */
[----:B-1----:R-:W-:Y:S06]  /*56c0*/  LDSM.16.M88.4 R192, [R217] ;  /* 0x00000000d9c0783b */ /* 0x002fec0000000200 */
[C---:B------:R-:W-:Y:S02]  /*56d0*/  HMMA.16816.F32 R48, R140.reuse, R166, R48 ;  /* 0x000000a68c30723c */ /* 0x040fe40000001830 */
[----:B------:R-:W-:Y:S06]  /*56e0*/  LDSM.16.M88.4 R164, [R206] ;  /* 0x00000000cea4783b */ /* 0x000fec0000000200 */
[C---:B------:R-:W-:Y:S08]  /*56f0*/  HMMA.16816.F32 R52, R140.reuse, R168, R52 ;  /* 0x000000a88c34723c */ /* 0x040ff00000001834 */
[C---:B------:R-:W-:Y:S01]  /*5700*/  HMMA.16816.F32 R56, R140.reuse, R170, R56 ;  /* 0x000000aa8c38723c */ /* 0x040fe20000001838 */
[----:B------:R-:W-:Y:S07]  /*5710*/  LDSM.16.M88.4 R168, [R206+0x800] ;  /* 0x00080000cea8783b */ /* 0x000fee0000000200 */
[C---:B------:R-:W-:Y:S08]  /*5720*/  HMMA.16816.F32 R60, R140.reuse, R172, R60 ;  /* 0x000000ac8c3c723c */ /* 0x040ff0000000183c */
[----:B------:R-:W-:Y:S01]  /*5730*/  HMMA.16816.F32 R64, R140, R174, R64 ;  /* 0x000000ae8c40723c */ /* 0x000fe20000001840 */
[----:B------:R-:W-:Y:S07]  /*5740*/  LDSM.16.M88.4 R172, [R218] ;  /* 0x00000000daac783b */ /* 0x000fee0000000200 */
[C---:B--2---:R-:W-:Y:S08]  /*5750*/  HMMA.16816.F32 R4, R176.reuse, R144, R4 ;  /* 0x00000090b004723c */ /* 0x044ff00000001804 */
[C---:B------:R-:W-:Y:S01]  /*5760*/  HMMA.16816.F32 R8, R176.reuse, R146, R8 ;  /* 0x00000092b008723c */ /* 0x040fe20000001808 */
[----:B------:R-:W1:Y:S07]  /*5770*/  LDSM.16.M88.4 R144, [R209+0xa100] ;  /* 0x00a10000d190783b */ /* 0x000e6e0000000200 */
[C---:B------:R-:W-:Y:S08]  /*5780*/  HMMA.16816.F32 R12, R176.reuse, R148, R12 ;  /* 0x00000094b00c723c */ /* 0x040ff0000000180c */
[C---:B------:R-:W-:Y:S01]  /*5790*/  HMMA.16816.F32 R16, R176.reuse, R150, R16 ;  /* 0x00000096b010723c */ /* 0x040fe20000001810 */
[----:B------:R-:W2:Y:S07]  /*57a0*/  LDSM.16.M88.4 R148, [R209+0xa900] ;  /* 0x00a90000d194783b */ /* 0x000eae0000000200 */
[C---:B----4-:R-:W-:Y:S08]  /*57b0*/  HMMA.16816.F32 R20, R176.reuse, R152, R20 ;  /* 0x00000098b014723c */ /* 0x050ff00000001814 */
[C---:B------:R-:W-:Y:S01]  /*57c0*/  HMMA.16816.F32 R24, R176.reuse, R154, R24 ;  /* 0x0000009ab018723c */ /* 0x040fe20000001818 */
[----:B------:R-:W4:Y:S07]  /*57d0*/  LDSM.16.M88.4 R152, [R209+0xb100] ;  /* 0x00b10000d198783b */ /* 0x000f2e0000000200 */
[C---:B------:R-:W-:Y:S08]  /*57e0*/  HMMA.16816.F32 R28, R176.reuse, R156, R28 ;  /* 0x0000009cb01c723c */ /* 0x040ff0000000181c */
[C---:B------:R-:W-:Y:S01]  /*57f0*/  HMMA.16816.F32 R32, R176.reuse, R158, R32 ;  /* 0x0000009eb020723c */ /* 0x040fe20000001820 */
[----:B------:R-:W5:Y:S07]  /*5800*/  LDSM.16.M88.4 R156, [R206+0x1000] ;  /* 0x00100000ce9c783b */ /* 0x000f6e0000000200 */
        /* <DEDUP_REMOVED lines=31> */
[C---:B------:R-:W-:Y:S01]  /*5a00*/  HMMA.16816.F32 R56, R180.reuse, R162, R56 ;  /* 0x000000a2b438723c */ /* 0x040fe20000001838 */
[----:B------:R-:W3:Y:S07]  /*5a10*/  LDSM.16.M88.4 R160, [R119+0xe900] ;  /* 0x00e9000077a0783b */ /* 0x000eee0000000200 */
[C---:B-----5:R-:W-:Y:S08]  /*5a20*/  HMMA.16816.F32 R60, R180.reuse, R156, R60 ;  /* 0x0000009cb43c723c */ /* 0x060ff0000000183c */
[----:B------:R-:W-:Y:S01]  /*5a30*/  HMMA.16816.F32 R64, R180, R158, R64 ;  /* 0x0000009eb440723c */ /* 0x000fe20000001840 */
[----:B------:R-:W-:Y:S07]  /*5a40*/  LDSM.16.M88.4 R156, [R119+0xf900] ;  /* 0x00f90000779c783b */ /* 0x000fee0000000200 */
[C---:B-1----:R-:W-:Y:S08]  /*5a50*/  HMMA.16816.F32 R4, R184.reuse, R144, R4 ;  /* 0x00000090b804723c */ /* 0x042ff00000001804 */
[C---:B------:R-:W-:Y:S01]  /*5a60*/  HMMA.16816.F32 R8, R184.reuse, R146, R8 ;  /* 0x00000092b808723c */ /* 0x040fe20000001808 */
[----:B------:R-:W1:Y:S07]  /*5a70*/  LDSM.16.M88.4 R144, [R119+0xf100] ;  /* 0x00f100007790783b */ /* 0x000e6e0000000200 */
[C---:B--2---:R-:W-:Y:S08]  /*5a80*/  HMMA.16816.F32 R12, R184.reuse, R148, R12 ;  /* 0x00000094b80c723c */ /* 0x044ff0000000180c */
[C---:B------:R-:W-:Y:S01]  /*5a90*/  HMMA.16816.F32 R16, R184.reuse, R150, R16 ;  /* 0x00000096b810723c */ /* 0x040fe20000001810 */
[----:B------:R-:W2:Y:S07]  /*5aa0*/  LDSM.16.M88.4 R148, [R216] ;  /* 0x00000000d894783b */ /* 0x000eae0000000200 */
[C---:B----4-:R-:W-:Y:S08]  /*5ab0*/  HMMA.16816.F32 R20, R184.reuse, R152, R20 ;  /* 0x00000098b814723c */ /* 0x050ff00000001814 */
[C---:B------:R-:W-:Y:S01]  /*5ac0*/  HMMA.16816.F32 R24, R184.reuse, R154, R24 ;  /* 0x0000009ab818723c */ /* 0x040fe20000001818 */
[----:B------:R-:W4:Y:S07]  /*5ad0*/  LDSM.16.M88.4 R152, [R215] ;  /* 0x00000000d798783b */ /* 0x000f2e0000000200 */
[C---:B------:R-:W-:Y:S08]  /*5ae0*/  HMMA.16816.F32 R28, R184.reuse, R164, R28 ;  /* 0x000000a4b81c723c */ /* 0x040ff0000000181c */
[C---:B------:R-:W-:Y:S01]  /*5af0*/  HMMA.16816.F32 R32, R184.reuse, R166, R32 ;  /* 0x000000a6b820723c */ /* 0x040fe20000001820 */
[----:B------:R-:W-:Y:S07]  /*5b00*/  LDSM.16.M88.4 R164, [R209+0xc900] ;  /* 0x00c90000d1a4783b */ /* 0x000fee0000000200 */
[C---:B------:R-:W-:Y:S08]  /*5b10*/  HMMA.16816.F32 R36, R184.reuse, R168, R36 ;  /* 0x000000a8b824723c */ /* 0x040ff00000001824 */
[C---:B------:R-:W-:Y:S01]  /*5b20*/  HMMA.16816.F32 R40, R184.reuse, R170, R40 ;  /* 0x000000aab828723c */ /* 0x040fe20000001828 */
[----:B------:R-:W-:Y:S07]  /*5b30*/  LDSM.16.M88.4 R168, [R209+0xd100] ;  /* 0x00d10000d1a8783b */ /* 0x000fee0000000200 */
[C---:B---3--:R-:W-:Y:S08]  /*5b40*/  HMMA.16816.F32 R44, R184.reuse, R160, R44 ;  /* 0x000000a0b82c723c */ /* 0x048ff0000000182c */
[C---:B------:R-:W-:Y:S01]  /*5b50*/  HMMA.16816.F32 R48, R184.reuse, R162, R48 ;  /* 0x000000a2b830723c */ /* 0x040fe20000001830 */
[----:B------:R-:W3:Y:S07]  /*5b60*/  LDSM.16.M88.4 R160, [R214] ;  /* 0x00000000d6a0783b */ /* 0x000eee0000000200 */
[C---:B-1----:R-:W-:Y:S08]  /*5b70*/  HMMA.16816.F32 R52, R184.reuse, R144, R52 ;  /* 0x00000090b834723c */ /* 0x042ff00000001834 */
[C---:B------:R-:W-:Y:S01]  /*5b80*/  HMMA.16816.F32 R56, R184.reuse, R146, R56 ;  /* 0x00000092b838723c */ /* 0x040fe20000001838 */
[----:B------:R-:W1:Y:S07]  /*5b90*/  LDSM.16.M88.4 R144, [R213] ;  /* 0x00000000d590783b */ /* 0x000e6e0000000200 */
[C---:B------:R-:W-:Y:S08]  /*5ba0*/  HMMA.16816.F32 R60, R184.reuse, R156, R60 ;  /* 0x0000009cb83c723c */ /* 0x040ff0000000183c */
[----:B------:R-:W-:Y:S01]  /*5bb0*/  HMMA.16816.F32 R64, R184, R158, R64 ;  /* 0x0000009eb840723c */ /* 0x000fe20000001840 */
[----:B------:R-:W5:Y:S07]  /*5bc0*/  LDSM.16.M88.4 R156, [R212] ;  /* 0x00000000d49c783b */ /* 0x000f6e0000000200 */
[C---:B------:R-:W-:Y:S08]  /*5bd0*/  HMMA.16816.F32 R4, R188.reuse, R172, R4 ;  /* 0x000000acbc04723c */ /* 0x040ff00000001804 */
[C---:B------:R-:W-:Y:S01]  /*5be0*/  HMMA.16816.F32 R8, R188.reuse, R174, R8 ;  /* 0x000000aebc08723c */ /* 0x040fe20000001808 */
[----:B------:R-:W-:Y:S07]  /*5bf0*/  LDSM.16.M88.4 R172, [R209+0xe900] ;  /* 0x00e90000d1ac783b */ /* 0x000fee0000000200 */
[C---:B------:R-:W-:Y:S08]  /*5c00*/  HMMA.16816.F32 R12, R188.reuse, R192, R12 ;  /* 0x000000c0bc0c723c */ /* 0x040ff0000000180c */
[C---:B------:R-:W-:Y:S01]  /*5c10*/  HMMA.16816.F32 R16, R188.reuse, R194, R16 ;  /* 0x000000c2bc10723c */ /* 0x040fe20000001810 */
[----:B------:R-:W-:Y:S07]  /*5c20*/  LDSM.16.M88.4 R192, [R209+0xf100] ;  /* 0x00f10000d1c0783b */ /* 0x000fee0000000200 */
[C---:B--2---:R-:W-:Y:S08]  /*5c30*/  HMMA.16816.F32 R20, R188.reuse, R148, R20 ;  /* 0x00000094bc14723c */ /* 0x044ff00000001814 */
[C---:B------:R-:W-:Y:S01]  /*5c40*/  HMMA.16816.F32 R24, R188.reuse, R150, R24 ;  /* 0x00000096bc18723c */ /* 0x040fe20000001818 */
[----:B------:R-:W2:Y:S07]  /*5c50*/  LDSM.16.M88.4 R148, [R211] ;  /* 0x00000000d394783b */ /* 0x000eae0000000200 */
[C---:B----4-:R-:W-:Y:S08]  /*5c60*/  HMMA.16816.F32 R28, R188.reuse, R152, R28 ;  /* 0x00000098bc1c723c */ /* 0x050ff0000000181c */
[C---:B------:R-:W-:Y:S01]  /*5c70*/  HMMA.16816.F32 R32, R188.reuse, R154, R32 ;  /* 0x0000009abc20723c */ /* 0x040fe20000001820 */
[----:B------:R-:W4:Y:S07]  /*5c80*/  LDSM.16.M88.4 R152, [R209+0xc100] ;  /* 0x00c10000d198783b */ /* 0x000f2e0000000200 */
[C---:B---3--:R-:W-:Y:S08]  /*5c90*/  HMMA.16816.F32 R36, R188.reuse, R160, R36 ;  /* 0x000000a0bc24723c */ /* 0x048ff00000001824 */
[C---:B------:R-:W-:Y:S01]  /*5ca0*/  HMMA.16816.F32 R40, R188.reuse, R162, R40 ;  /* 0x000000a2bc28723c */ /* 0x040fe20000001828 */
        /* <DEDUP_REMOVED lines=8> */
[----:B------:R-:W-:Y:S01]  /*5d30*/  HMMA.16816.F32 R64, R188, R150, R64 ;  /* 0x00000096bc40723c */ /* 0x000fe20000001840 */
[----:B------:R-:W2:Y:S07]  /*5d40*/  LDSM.16.M88.4 R148, [R206+0x4000] ;  /* 0x00400000ce94783b */ /* 0x000eae0000000200 */
[C---:B----4-:R-:W-:Y:S08]  /*5d50*/  HMMA.16816.F32 R4, R196.reuse, R152, R4 ;  /* 0x00000098c404723c */ /* 0x050ff00000001804 */
[C---:B------:R-:W-:Y:S01]  /*5d60*/  HMMA.16816.F32 R8, R196.reuse, R154, R8 ;  /* 0x0000009ac408723c */ /* 0x040fe20000001808 */
[----:B------:R-:W4:Y:S07]  /*5d70*/  LDSM.16.M88.4 R152, [R206+0x4800] ;  /* 0x00480000ce98783b */ /* 0x000f2e0000000200 */
[C---:B------:R-:W-:Y:S08]  /*5d80*/  HMMA.16816.F32 R12, R196.reuse, R164, R12 ;  /* 0x000000a4c40c723c */ /* 0x040ff0000000180c */
[C---:B------:R-:W-:Y:S08]  /*5d90*/  HMMA.16816.F32 R16, R196.reuse, R166, R16 ;  /* 0x000000a6c410723c */ /* 0x040ff00000001810 */
[C---:B------:R-:W-:Y:S08]  /*5da0*/  HMMA.16816.F32 R20, R196.reuse, R168, R20 ;  /* 0x000000a8c414723c */ /* 0x040ff00000001814 */
[C---:B------:R-:W-:Y:S08]  /*5db0*/  HMMA.16816.F32 R24, R196.reuse, R170, R24 ;  /* 0x000000aac418723c */ /* 0x040ff00000001818 */
[C---:B---3--:R-:W-:Y:S08]  /*5dc0*/  HMMA.16816.F32 R28, R196.reuse, R160, R28 ;  /* 0x000000a0c41c723c */ /* 0x048ff0000000181c */
[C---:B------:R-:W-:Y:S08]  /*5dd0*/  HMMA.16816.F32 R32, R196.reuse, R162, R32 ;  /* 0x000000a2c420723c */ /* 0x040ff00000001820 */
[C---:B-1----:R-:W-:Y:S08]  /*5de0*/  HMMA.16816.F32 R36, R196.reuse, R144, R36 ;  /* 0x00000090c424723c */ /* 0x042ff00000001824 */
[C---:B------:R-:W-:Y:S01]  /*5df0*/  HMMA.16816.F32 R40, R196.reuse, R146, R40 ;  /* 0x00000092c428723c */ /* 0x040fe20000001828 */
[----:B------:R-:W1:Y:S07]  /*5e00*/  LDSM.16.M88.4 R144, [R206+0x5000] ;  /* 0x00500000ce90783b */ /* 0x000e6e0000000200 */
[C---:B------:R-:W-:Y:S08]  /*5e10*/  HMMA.16816.F32 R44, R196.reuse, R172, R44 ;  /* 0x000000acc42c723c */ /* 0x040ff0000000182c */
[C---:B------:R-:W-:Y:S08]  /*5e20*/  HMMA.16816.F32 R48, R196.reuse, R174, R48 ;  /* 0x000000aec430723c */ /* 0x040ff00000001830 */
[C---:B------:R-:W-:Y:S08]  /*5e30*/  HMMA.16816.F32 R52, R196.reuse, R192, R52 ;  /* 0x000000c0c434723c */ /* 0x040ff00000001834 */
[C---:B------:R-:W-:Y:S08]  /*5e40*/  HMMA.16816.F32 R56, R196.reuse, R194, R56 ;  /* 0x000000c2c438723c */ /* 0x040ff00000001838 */
[C---:B-----5:R-:W-:Y:S08]  /*5e50*/  HMMA.16816.F32 R60, R196.reuse, R156, R60 ;  /* 0x0000009cc43c723c */ /* 0x060ff0000000183c */
[----:B------:R-:W-:Y:S01]  /*5e60*/  HMMA.16816.F32 R64, R196, R158, R64 ;  /* 0x0000009ec440723c */ /* 0x000fe20000001840 */
[----:B------:R-:W3:Y:S07]  /*5e70*/  LDSM.16.M88.4 R156, [R206+0x5800] ;  /* 0x00580000ce9c783b */ /* 0x000eee0000000200 */
[C---:B--2---:R-:W-:Y:S08]  /*5e80*/  HMMA.16816.F32 R4, R200.reuse, R148, R4 ;  /* 0x00000094c804723c */ /* 0x044ff00000001804 */
[C---:B------:R-:W-:Y:S01]  /*5e90*/  HMMA.16816.F32 R8, R200.reuse, R150, R8 ;  /* 0x00000096c808723c */ /* 0x040fe20000001808 */
[----:B------:R-:W2:Y:S07]  /*5ea0*/  LDSM.16.M88.4 R148, [R206+0x6000] ;  /* 0x00600000ce94783b */ /* 0x000eae0000000200 */
[C---:B----4-:R-:W-:Y:S08]  /*5eb0*/  HMMA.16816.F32 R12, R200.reuse, R152, R12 ;  /* 0x00000098c80c723c */ /* 0x050ff0000000180c */
[C---:B------:R-:W-:Y:S01]  /*5ec0*/  HMMA.16816.F32 R16, R200.reuse, R154, R16 ;  /* 0x0000009ac810723c */ /* 0x040fe20000001810 */
[----:B------:R-:W-:Y:S03]  /*5ed0*/  LDSM.16.M88.4 R152, [R206+0x7000] ;  /* 0x00700000ce98783b */ /* 0x000fe60000000200 */
[----:B------:R-:W-:Y:S02]  /*5ee0*/  FMNMX.FTZ R0, R4, R117, !PT ;  /* 0x0000007504007209 */ /* 0x000fe40007810000 */
[----:B------:R-:W-:Y:S02]  /*5ef0*/  FMNMX.FTZ R2, R6, R118, !PT ;  /* 0x0000007606027209 */ /* 0x000fe40007810000 */
[C---:B-1----:R-:W-:Y:S04]  /*5f00*/  HMMA.16816.F32 R20, R200.reuse, R144, R20 ;  /* 0x00000090c814723c */ /* 0x042fe80000001814 */
[----:B------:R-:W-:Y:S02]  /*5f10*/  FMNMX.FTZ R0, R5, R0, !PT ;  /* 0x0000000005007209 */ /* 0x000fe40007810000 */
[----:B------:R-:W-:Y:S02]  /*5f20*/  FMNMX.FTZ R2, R7, R2, !PT ;  /* 0x0000000207027209 */ /* 0x000fe40007810000 */
[C---:B------:R-:W-:Y:S01]  /*5f30*/  HMMA.16816.F32 R24, R200.reuse, R146, R24 ;  /* 0x00000092c818723c */ /* 0x040fe20000001818 */
[----:B------:R-:W1:Y:S03]  /*5f40*/  LDSM.16.M88.4 R144, [R206+0x6800] ;  /* 0x00680000ce90783b */ /* 0x000e660000000200 */
[----:B------:R-:W-:Y:S02]  /*5f50*/  FMNMX.FTZ R0, R8, R0, !PT ;  /* 0x0000000008007209 */ /* 0x000fe40007810000 */
[----:B------:R-:W-:Y:S02]  /*5f60*/  FMNMX.FTZ R2, R10, R2, !PT ;  /* 0x000000020a027209 */ /* 0x000fe40007810000 */
[C---:B---3--:R-:W-:Y:S04]  /*5f70*/  HMMA.16816.F32 R28, R200.reuse, R156, R28 ;  /* 0x0000009cc81c723c */ /* 0x048fe8000000181c */
[----:B------:R-:W-:Y:S02]  /*5f80*/  FMNMX.FTZ R0, R9, R0, !PT ;  /* 0x0000000009007209 */ /* 0x000fe40007810000 */
[----:B------:R-:W-:Y:S02]  /*5f90*/  FMNMX.FTZ R2, R11, R2, !PT ;  /* 0x000000020b027209 */ /* 0x000fe40007810000 */
[C---:B------:R-:W-:Y:S04]  /*5fa0*/  HMMA.16816.F32 R32, R200.reuse, R158, R32 ;  /* 0x0000009ec820723c */ /* 0x040fe80000001820 */
[----:B------:R-:W-:Y:S02]  /*5fb0*/  FMNMX.FTZ R0, R12, R0, !PT ;  /* 0x000000000c007209 */ /* 0x000fe40007810000 */
[----:B------:R-:W-:Y:S02]  /*5fc0*/  FMNMX.FTZ R2, R14, R2, !PT ;  /* 0x000000020e027209 */ /* 0x000fe40007810000 */
[C---:B--2---:R-:W-:Y:S04]  /*5fd0*/  HMMA.16816.F32 R36, R200.reuse, R148, R36 ;  /* 0x00000094c824723c */ /* 0x044fe80000001824 */
[----:B------:R-:W-:Y:S02]  /*5fe0*/  FMNMX.FTZ R0, R13, R0, !PT ;  /* 0x000000000d007209 */ /* 0x000fe40007810000 */
[----:B------:R-:W-:Y:S02]  /*5ff0*/  FMNMX.FTZ R2, R15, R2, !PT ;  /* 0x000000020f027209 */ /* 0x000fe40007810000 */
[C---:B------:R-:W-:Y:S01]  /*6000*/  HMMA.16816.F32 R40, R200.reuse, R150, R40 ;  /* 0x00000096c828723c */ /* 0x040fe20000001828 */
[----:B------:R-:W2:Y:S01]  /*6010*/  LDSM.16.M88.4 R148, [R206+0x7800] ;  /* 0x00780000ce94783b */ /* 0x000ea20000000200 */
[----:B------:R-:W-:Y:S04]  /*6020*/  DEPBAR.LE SB0, 0x0 ;  /* 0x000080000000791a */ /* 0x000fe80000000000 */
[----:B------:R-:W-:Y:S02]  /*6030*/  FMNMX.FTZ R0, R16, R0, !PT ;  /* 0x0000000010007209 */ /* 0x000fe40007810000 */
[----:B------:R-:W-:Y:S01]  /*6040*/  FMNMX.FTZ R2, R18, R2, !PT ;  /* 0x0000000212027209 */ /* 0x000fe20007810000 */
[C---:B-1----:R-:W-:Y:S01]  /*6050*/  HMMA.16816.F32 R44, R200.reuse, R144, R44 ;  /* 0x00000090c82c723c */ /* 0x042fe2000000182c */
[----:B------:R-:W-:Y:S04]  /*6060*/  BAR.SYNC.DEFER_BLOCKING 0x0 ;  /* 0x0000000000007b1d */ /* 0x000fe80000010000 */
[----:B------:R-:W-:Y:S02]  /*6070*/  FMNMX.FTZ R0, R17, R0, !PT ;  /* 0x0000000011007209 */ /* 0x000fe40007810000 */
[----:B------:R-:W-:Y:S01]  /*6080*/  FMNMX.FTZ R2, R19, R2, !PT ;  /* 0x0000000213027209 */ /* 0x000fe20007810000 */
[C---:B------:R-:W-:Y:S04]  /*6090*/  HMMA.16816.F32 R48, R200.reuse, R146, R48 ;  /* 0x00000092c830723c */ /* 0x040fe80000001830 */
[----:B------:R-:W-:Y:S02]  /*60a0*/  FMNMX.FTZ R0, R20, R0, !PT ;  /* 0x0000000014007209 */ /* 0x000fe40007810000 */
[----:B------:R-:W-:Y:S02]  /*60b0*/  FMNMX.FTZ R2, R22, R2, !PT ;  /* 0x0000000216027209 */ /* 0x000fe40007810000 */
[C---:B------:R-:W-:Y:S04]  /*60c0*/  HMMA.16816.F32 R52, R200.reuse, R152, R52 ;  /* 0x00000098c834723c */ /* 0x040fe80000001834 */
        /* <DEDUP_REMOVED lines=8> */
[----:B------:R-:W-:Y:S04]  /*6150*/  HMMA.16816.F32 R64, R200, R150, R64 ;  /* 0x00000096c840723c */ /* 0x000fe80000001840 */
[----:B------:R-:W-:Y:S02]  /*6160*/  FMNMX.FTZ R0, R28, R0, !PT ;  /* 0x000000001c007209 */ /* 0x000fe40007810000 */
[----:B------:R-:W-:Y:S02]  /*6170*/  FMNMX.FTZ R2, R30, R2, !PT ;  /* 0x000000021e027209 */ /* 0x000fe40007810000 */
[----:B------:R-:W-:Y:S04]  /*6180*/  FMNMX.FTZ R0, R29, R0, !PT ;  /* 0x000000001d007209 */ /* 0x000fe80007810000 */
        /* <DEDUP_REMOVED lines=35> */
[----:B------:R-:W-:Y:S03]  /*63c0*/  FMNMX.FTZ R0, R66, R0, !PT ;  /* 0x0000000042007209 */ /* 0x000fe60007810000 */
[----:B------:R-:W1:Y:S01]  /*63d0*/  SHFL.BFLY PT, R3, R116, 0x2, 0x1f ;  /* 0x0c401f0074037f89 */ /* 0x000e6200000e0000 */
[----:B------:R-:W-:Y:S07]  /*63e0*/  FMNMX.FTZ R0, R67, R0, !PT ;  /* 0x0000000043007209 */ /* 0x000fee0007810000 */
[----:B------:R-:W2:Y:S01]  /*63f0*/  SHFL.BFLY PT, R2, R0, 0x2, 0x1f ;  /* 0x0c401f0000027f89 */ /* 0x000ea200000e0000 */
[----:B-1----:R-:W-:Y:S07]  /*6400*/  FMNMX.FTZ R116, R116, R3, !PT ;  /* 0x0000000374747209 */ /* 0x002fee0007810000 */
[----:B------:R-:W1:Y:S01]  /*6410*/  SHFL.BFLY PT, R144, R116, 0x1, 0x1f ;  /* 0x0c201f0074907f89 */ /* 0x000e6200000e0000 */
[----:B--2---:R-:W-:Y:S07]  /*6420*/  FMNMX.FTZ R0, R0, R2, !PT ;  /* 0x0000000200007209 */ /* 0x004fee0007810000 */
[----:B------:R-:W2:Y:S01]  /*6430*/  SHFL.BFLY PT, R3, R0, 0x1, 0x1f ;  /* 0x0c201f0000037f89 */ /* 0x000ea200000e0000 */
[----:B-1----:R-:W-:Y:S05]  /*6440*/  FMNMX.FTZ R116, R116, R144, !PT ;  /* 0x0000009074747209 */ /* 0x002fea0007810000 */
[C---:B------:R-:W-:Y:S02]  /*6450*/  FMUL.FTZ R156, R116.reuse, c[0x0][0x2d0] ;  /* 0x0000b400749c7a20 */ /* 0x040fe40000410000 */
[----:B------:R-:W-:Y:S01]  /*6460*/  FADD.FTZ R2, -R116, R117 ;  /* 0x0000007574027221 */ /* 0x000fe20000010100 */
[----:B--2---:R-:W-:Y:S01]  /*6470*/  FMNMX.FTZ R3, R0, R3, !PT ;  /* 0x0000000300037209 */ /* 0x004fe20007810000 */
[--C-:B------:R-:W-:Y:S01]  /*6480*/  FFMA.FTZ R5, R5, c[0x0][0x2d0], -R156.reuse ;  /* 0x0000b40005057a23 */ /* 0x100fe2000001089c */
[----:B------:R-:W-:Y:S01]  /*6490*/  @P1 IADD3 R117, P2, R246, UR8, RZ ;  /* 0x00000008f6751c10 */ /* 0x000fe2000ff5e0ff */
[--C-:B------:R-:W-:Y:S02]  /*64a0*/  FFMA.FTZ R4, R4, c[0x0][0x2d0], -R156.reuse ;  /* 0x0000b40004047a23 */ /* 0x100fe4000001089c */
[----:B------:R1:W-:Y:S01]  /*64b0*/  MUFU.EX2 R230, R5 ;  /* 0x0000000500e67308 */ /* 0x0003e20000000800 */
[----:B------:R-:W-:Y:S01]  /*64c0*/  FMUL.FTZ R0, R2, c[0x0][0x2d0] ;  /* 0x0000b40002007a20 */ /* 0x000fe20000410000 */
[----:B------:R-:W-:Y:S01]  /*64d0*/  @P1 LEA R144, P5, R117, c[0x0][0x1c8], 0x1 ;  /* 0x0000720075901a11 */ /* 0x000fe200078a08ff */
[--C-:B------:R-:W-:Y:S02]  /*64e0*/  FFMA.FTZ R8, R8, c[0x0][0x2d0], -R156.reuse ;  /* 0x0000b40008087a23 */ /* 0x100fe4000001089c */
[--C-:B------:R-:W-:Y:S02]  /*64f0*/  FFMA.FTZ R9, R9, c[0x0][0x2d0], -R156.reuse ;  /* 0x0000b40009097a23 */ /* 0x100fe4000001089c */
[--C-:B------:R-:W-:Y:S02]  /*6500*/  FFMA.FTZ R24, R24, c[0x0][0x2d0], -R156.reuse ;  /* 0x0000b40018187a23 */ /* 0x100fe4000001089c */
[--C-:B------:R-:W-:Y:S01]  /*6510*/  FFMA.FTZ R25, R25, c[0x0][0x2d0], -R156.reuse ;  /* 0x0000b40019197a23 */ /* 0x100fe2000001089c */
[----:B------:R2:W-:Y:S01]  /*6520*/  MUFU.EX2 R231, R4 ;  /* 0x0000000400e77308 */ /* 0x0005e20000000800 */
[--C-:B------:R-:W-:Y:S02]  /*6530*/  FFMA.FTZ R28, R28, c[0x0][0x2d0], -R156.reuse ;  /* 0x0000b4001c1c7a23 */ /* 0x100fe4000001089c */
[--C-:B------:R-:W-:Y:S02]  /*6540*/  FFMA.FTZ R29, R29, c[0x0][0x2d0], -R156.reuse ;  /* 0x0000b4001d1d7a23 */ /* 0x100fe4000001089c */
[--C-:B------:R-:W-:Y:S02]  /*6550*/  FFMA.FTZ R32, R32, c[0x0][0x2d0], -R156.reuse ;  /* 0x0000b40020207a23 */ /* 0x100fe4000001089c */
[--C-:B------:R-:W-:Y:S02]  /*6560*/  FFMA.FTZ R33, R33, c[0x0][0x2d0], -R156.reuse ;  /* 0x0000b40021217a23 */ /* 0x100fe4000001089c */
[--C-:B------:R-:W-:Y:S01]  /*6570*/  FFMA.FTZ R36, R36, c[0x0][0x2d0], -R156.reuse ;  /* 0x0000b40024247a23 */ /* 0x100fe2000001089c */
[----:B------:R3:W4:Y:S01]  /*6580*/  MUFU.EX2 R2, R0 ;  /* 0x0000000000027308 */ /* 0x0007220000000800 */
[--C-:B------:R-:W-:Y:S02]  /*6590*/  FFMA.FTZ R37, R37, c[0x0][0x2d0], -R156.reuse ;  /* 0x0000b40025257a23 */ /* 0x100fe4000001089c */
[--C-:B------:R-:W-:Y:S01]  /*65a0*/  FFMA.FTZ R40, R40, c[0x0][0x2d0], -R156.reuse ;  /* 0x0000b40028287a23 */ /* 0x100fe2000001089c */
[----:B-1----:R-:W-:Y:S01]  /*65b0*/  @P1 IADD3.X R5, R243, UR9, RZ, P2, !PT ;  /* 0x00000009f3051c10 */ /* 0x002fe200097fe4ff */
[--C-:B------:R-:W-:Y:S02]  /*65c0*/  FFMA.FTZ R41, R41, c[0x0][0x2d0], -R156.reuse ;  /* 0x0000b40029297a23 */ /* 0x100fe4000001089c */
[--C-:B------:R-:W-:Y:S01]  /*65d0*/  FFMA.FTZ R44, R44, c[0x0][0x2d0], -R156.reuse ;  /* 0x0000b4002c2c7a23 */ /* 0x100fe2000001089c */
[----:B------:R-:W-:Y:S01]  /*65e0*/  @P1 LEA.HI.X R145, R117, c[0x0][0x1cc], R5, 0x1, P5 ;  /* 0x0000730075911a11 */ /* 0x000fe200028f0c05 */
[----:B------:R-:W-:Y:S01]  /*65f0*/  FMUL.FTZ R117, R3, c[0x0][0x2d0] ;  /* 0x0000b40003757a20 */ /* 0x000fe20000410000 */
[----:B------:R1:W-:Y:S01]  /*6600*/  MUFU.EX2 R229, R8 ;  /* 0x0000000800e57308 */ /* 0x0003e20000000800 */
[----:B------:R-:W-:Y:S02]  /*6610*/  FFMA.FTZ R45, R45, c[0x0][0x2d0], -R156 ;  /* 0x0000b4002d2d7a23 */ /* 0x000fe4000001089c */
[----:B------:R5:W-:Y:S01]  /*6620*/  @P1 LDGSTS.E.BYPASS.LTC128B.128 [R226+0x8100], [R144.64], !P3 ;  /* 0x0810000090e21fae */ /* 0x000be2000d901d56 */
[----:B--2---:R-:W-:Y:S01]  /*6630*/  @P1 IADD3 R4, P4, R235, UR8, RZ ;  /* 0x00000008eb041c10 */ /* 0x004fe2000ff9e0ff */
[--C-:B------:R-:W-:Y:S02]  /*6640*/  FFMA.FTZ R6, R6, c[0x0][0x2d0], -R117.reuse ;  /* 0x0000b40006067a23 */ /* 0x100fe40000010875 */
[--C-:B------:R-:W-:Y:S01]  /*6650*/  FFMA.FTZ R10, R10, c[0x0][0x2d0], -R117.reuse ;  /* 0x0000b4000a0a7a23 */ /* 0x100fe20000010875 */
[----:B------:R-:W-:Y:S01]  /*6660*/  @P1 LEA R146, P2, R4, c[0x0][0x1c8], 0x1 ;  /* 0x0000720004921a11 */ /* 0x000fe200078408ff */
[--C-:B------:R-:W-:Y:S01]  /*6670*/  FFMA.FTZ R11, R11, c[0x0][0x2d0], -R117.reuse ;  /* 0x0000b4000b0b7a23 */ /* 0x100fe20000010875 */
[----:B------:R2:W-:Y:S01]  /*6680*/  MUFU.EX2 R228, R9 ;  /* 0x0000000900e47308 */ /* 0x0005e20000000800 */
[--C-:B------:R-:W-:Y:S02]  /*6690*/  FFMA.FTZ R26, R26, c[0x0][0x2d0], -R117.reuse ;  /* 0x0000b4001a1a7a23 */ /* 0x100fe40000010875 */
[--C-:B------:R-:W-:Y:S02]  /*66a0*/  FFMA.FTZ R27, R27, c[0x0][0x2d0], -R117.reuse ;  /* 0x0000b4001b1b7a23 */ /* 0x100fe40000010875 */
[----:B---3--:R-:W-:Y:S01]  /*66b0*/  FADD.FTZ R0, -R3, R118 ;  /* 0x0000007603007221 */ /* 0x008fe20000010100 */
[----:B------:R-:W-:Y:S01]  /*66c0*/  @P1 IADD3.X R118, R234, UR9, RZ, P4, !PT ;  /* 0x00000009ea761c10 */ /* 0x000fe2000a7fe4ff */
[----:B------:R-:W-:Y:S01]  /*66d0*/  @UP1 UIADD3 UR9, UP0, UR20, 0x80, URZ ;  /* 0x0000008014091890 */ /* 0x000fe2000ff1e03f */
[----:B----4-:R-:W-:Y:S02]  /*66e0*/  FMUL.FTZ R68, R2, R68 ;  /* 0x0000004402447220 */ /* 0x010fe40000410000 */
[----:B------:R-:W-:Y:S01]  /*66f0*/  @P1 LEA.HI.X R147, R4, c[0x0][0x1cc], R118, 0x1, P2 ;  /* 0x0000730004931a11 */ /* 0x000fe200010f0c76 */
[----:B------:R3:W-:Y:S01]  /*6700*/  MUFU.EX2 R168, R6 ;  /* 0x0000000600a87308 */ /* 0x0007e20000000800 */
[----:B------:R-:W-:Y:S01]  /*6710*/  @P1 IADD3 R4, P2, R144, UR10, RZ ;  /* 0x0000000a90041c10 */ /* 0x000fe2000ff5e0ff */
[----:B------:R-:W-:Y:S01]  /*6720*/  @UP1 UIADD3.X UR8, URZ, UR14, URZ, UP0, !UPT ;  /* 0x0000000e3f081290 */ /* 0x000fe200087fe43f */
[--C-:B------:R-:W-:Y:S01]  /*6730*/  FFMA.FTZ R118, R7, c[0x0][0x2d0], -R117.reuse ;  /* 0x0000b40007767a23 */ /* 0x100fe20000010875 */
[----:B------:R4:W-:Y:S01]  /*6740*/  @P1 LDGSTS.E.BYPASS.LTC128B.128 [R226+0xc100], [R146.64], !P0 ;  /* 0x0c10000092e21fae */ /* 0x0009e2000c101d56 */
[----:B------:R-:W-:Y:S01]  /*6750*/  @P1 IADD3.X R5, R145, UR17, RZ, P2, !PT ;  /* 0x0000001191051c10 */ /* 0x000fe200097fe4ff */
[----:B------:R-:W-:Y:S01]  /*6760*/  FMUL.FTZ R0, R0, c[0x0][0x2d0] ;  /* 0x0000b40000007a20 */ /* 0x000fe20000410000 */
[----:B-1----:R-:W-:Y:S01]  /*6770*/  @P1 IADD3 R8, P2, R4, UR10, RZ ;  /* 0x0000000a04081c10 */ /* 0x002fe2000ff5e0ff */
[----:B------:R-:W-:Y:S01]  /*6780*/  FMUL.FTZ R69, R2, R69 ;  /* 0x0000004502457220 */ /* 0x000fe20000410000 */
[----:B-----5:R-:W-:Y:S01]  /*6790*/  @P1 IADD3 R144, P5, R4, UR9, RZ ;  /* 0x0000000904901c10 */ /* 0x020fe2000ffbe0ff */
[----:B------:R-:W-:Y:S01]  /*67a0*/  MUFU.EX2 R167, R118 ;  /* 0x0000007600a77308 */ /* 0x000fe20000000800 */
[C---:B------:R-:W-:Y:S01]  /*67b0*/  FMUL.FTZ R72, R2.reuse, R72 ;  /* 0x0000004802487220 */ /* 0x040fe20000410000 */
[----:B------:R1:W-:Y:S01]  /*67c0*/  @P1 LDGSTS.E.BYPASS.LTC128B.128 [R226+0x9100], [R4.64], !P3 ;  /* 0x0910000004e21fae */ /* 0x0003e2000d901d56 */
[C---:B--2---:R-:W-:Y:S01]  /*67d0*/  @P1 IADD3.X R9, R5.reuse, UR17, RZ, P2, !PT ;  /* 0x0000001105091c10 */ /* 0x044fe200097fe4ff */
[C---:B------:R-:W-:Y:S01]  /*67e0*/  FMUL.FTZ R73, R2.reuse, R73 ;  /* 0x0000004902497220 */ /* 0x040fe20000410000 */
[----:B------:R-:W-:Y:S01]  /*67f0*/  @P1 IADD3.X R145, R5, UR8, RZ, P5, !PT ;  /* 0x0000000805911c10 */ /* 0x000fe2000affe4ff */
[C---:B------:R-:W-:Y:S02]  /*6800*/  FMUL.FTZ R76, R2.reuse, R76 ;  /* 0x0000004c024c7220 */ /* 0x040fe40000410000 */
[C---:B------:R-:W-:Y:S02]  /*6810*/  FMUL.FTZ R77, R2.reuse, R77 ;  /* 0x0000004d024d7220 */ /* 0x040fe40000410000 */
[----:B------:R1:W-:Y:S01]  /*6820*/  @P1 LDGSTS.E.BYPASS.LTC128B.128 [R226+0xd100], [R4.64+0x80], !P0 ;  /* 0x0d10008004e21fae */ /* 0x0003e2000c101d56 */
[----:B------:R-:W2:Y:S01]  /*6830*/  MUFU.EX2 R0, R0 ;  /* 0x0000000000007308 */ /* 0x000ea20000000800 */
[----:B------:R-:W-:Y:S01]  /*6840*/  FMUL.FTZ R80, R2, R80 ;  /* 0x0000005002507220 */ /* 0x000fe20000410000 */
[----:B---3--:R-:W-:Y:S01]  /*6850*/  @P1 IADD3 R6, P4, R8, UR10, RZ ;  /* 0x0000000a08061c10 */ /* 0x008fe2000ff9e0ff */
[C---:B------:R-:W-:Y:S02]  /*6860*/  FMUL.FTZ R81, R2.reuse, R81 ;  /* 0x0000005102517220 */ /* 0x040fe40000410000 */
[C---:B------:R-:W-:Y:S02]  /*6870*/  FMUL.FTZ R84, R2.reuse, R84 ;  /* 0x0000005402547220 */ /* 0x040fe40000410000 */
[----:B------:R3:W-:Y:S01]  /*6880*/  @P1 LDGSTS.E.BYPASS.LTC128B.128 [R226+0xa100], [R8.64], !P3 ;  /* 0x0a10000008e21fae */ /* 0x0007e2000d901d56 */
[----:B------:R-:W-:Y:S01]  /*6890*/  @P1 IADD3.X R7, R9, UR17, RZ, P4, !PT ;  /* 0x0000001109071c10 */ /* 0x000fe2000a7fe4ff */
[C---:B------:R-:W-:Y:S01]  /*68a0*/  FMUL.FTZ R85, R2.reuse, R85 ;  /* 0x0000005502557220 */ /* 0x040fe20000410000 */
[----:B------:R5:W-:Y:S01]  /*68b0*/  MUFU.EX2 R166, R10 ;  /* 0x0000000a00a67308 */ /* 0x000be20000000800 */
[C---:B------:R-:W-:Y:S02]  /*68c0*/  FMUL.FTZ R88, R2.reuse, R88 ;  /* 0x0000005802587220 */ /* 0x040fe40000410000 */
[----:B------:R-:W-:Y:S02]  /*68d0*/  FMUL.FTZ R89, R2, R89 ;  /* 0x0000005902597220 */ /* 0x000fe40000410000 */
[----:B------:R4:W-:Y:S01]  /*68e0*/  @P1 LDGSTS.E.BYPASS.LTC128B.128 [R226+0xe100], [R144.64], !P0 ;  /* 0x0e10000090e21fae */ /* 0x0009e2000c101d56 */
[--C-:B------:R-:W-:Y:S02]  /*68f0*/  FFMA.FTZ R30, R30, c[0x0][0x2d0], -R117.reuse ;  /* 0x0000b4001e1e7a23 */ /* 0x100fe40000010875 */
[--C-:B------:R-:W-:Y:S02]  /*6900*/  FFMA.FTZ R31, R31, c[0x0][0x2d0], -R117.reuse ;  /* 0x0000b4001f1f7a23 */ /* 0x100fe40000010875 */
[----:B------:R4:W4:Y:S01]  /*6910*/  MUFU.EX2 R165, R11 ;  /* 0x0000000b00a57308 */ /* 0x0009220000000800 */
[--C-:B------:R-:W-:Y:S02]  /*6920*/  FFMA.FTZ R34, R34, c[0x0][0x2d0], -R117.reuse ;  /* 0x0000b40022227a23 */ /* 0x100fe40000010875 */
[----:B------:R4:W-:Y:S01]  /*6930*/  @P1 LDGSTS.E.BYPASS.LTC128B.128 [R226+0xb100], [R6.64], !P3 ;  /* 0x0b10000006e21fae */ /* 0x0009e2000d901d56 */
[----:B--2---:R-:W-:Y:S01]  /*6940*/  FMUL.FTZ R70, R0, R70 ;  /* 0x0000004600467220 */ /* 0x004fe20000410000 */
[----:B-1----:R-:W-:Y:S01]  /*6950*/  @P1 IADD3 R4, P2, R8, UR9, RZ ;  /* 0x0000000908041c10 */ /* 0x002fe2000ff5e0ff */
[C---:B------:R-:W-:Y:S02]  /*6960*/  FMUL.FTZ R71, R0.reuse, R71 ;  /* 0x0000004700477220 */ /* 0x040fe40000410000 */
[C---:B------:R-:W-:Y:S01]  /*6970*/  FMUL.FTZ R74, R0.reuse, R74 ;  /* 0x0000004a004a7220 */ /* 0x040fe20000410000 */
[----:B------:R-:W-:Y:S01]  /*6980*/  @P1 IADD3.X R5, R9, UR8, RZ, P2, !PT ;  /* 0x0000000809051c10 */ /* 0x000fe200097fe4ff */
[C---:B------:R-:W-:Y:S01]  /*6990*/  FMUL.FTZ R75, R0.reuse, R75 ;  /* 0x0000004b004b7220 */ /* 0x040fe20000410000 */
[----:B------:R-:W-:Y:S01]  /*69a0*/  MUFU.EX2 R174, R24 ;  /* 0x0000001800ae7308 */ /* 0x000fe20000000800 */
[----:B------:R-:W-:Y:S02]  /*69b0*/  FMUL.FTZ R78, R0, R78 ;  /* 0x0000004e004e7220 */ /* 0x000fe40000410000 */
[----:B------:R1:W-:Y:S01]  /*69c0*/  @P1 LDGSTS.E.BYPASS.LTC128B.128 [R226+0xf100], [R4.64], !P0 ;  /* 0x0f10000004e21fae */ /* 0x0003e2000c101d56 */
[C---:B---3--:R-:W-:Y:S02]  /*69d0*/  FMUL.FTZ R8, R2.reuse, R124 ;  /* 0x0000007c02087220 */ /* 0x048fe40000410000 */
[----:B------:R-:W-:Y:S02]  /*69e0*/  FMUL.FTZ R9, R2, R125 ;  /* 0x0000007d02097220 */ /* 0x000fe40000410000 */
[C---:B-----5:R-:W-:Y:S02]  /*69f0*/  FMUL.FTZ R10, R0.reuse, R126 ;  /* 0x0000007e000a7220 */ /* 0x060fe40000410000 */
[C---:B------:R-:W-:Y:S01]  /*6a00*/  FMUL.FTZ R79, R0.reuse, R79 ;  /* 0x0000004f004f7220 */ /* 0x040fe20000410000 */
[----:B----4-:R-:W2:Y:S01]  /*6a10*/  LDSM.16.MT88.4 R144, [R204+0x100] ;  /* 0x00010000cc90783b */ /* 0x010ea20000004200 */
[C---:B------:R-:W-:Y:S01]  /*6a20*/  FMUL.FTZ R11, R0.reuse, R127 ;  /* 0x0000007f000b7220 */ /* 0x040fe20000410000 */
[----:B------:R-:W-:Y:S01]  /*6a30*/  MUFU.EX2 R173, R25 ;  /* 0x0000001900ad7308 */ /* 0x000fe20000000800 */
[C---:B------:R-:W-:Y:S02]  /*6a40*/  FMUL.FTZ R82, R0.reuse, R82 ;  /* 0x0000005200527220 */ /* 0x040fe40000410000 */
[C---:B------:R-:W-:Y:S02]  /*6a50*/  FMUL.FTZ R83, R0.reuse, R83 ;  /* 0x0000005300537220 */ /* 0x040fe40000410000 */
[----:B------:R-:W-:Y:S01]  /*6a60*/  FMUL.FTZ R6, R0, R122 ;  /* 0x0000007a00067220 */ /* 0x000fe20000410000 */
[----:B------:R-:W3:Y:S01]  /*6a70*/  LDSM.16.MT88.4 R148, [R205+0x100] ;  /* 0x00010000cd94783b */ /* 0x000ee20000004200 */
[----:B------:R-:W-:Y:S01]  /*6a80*/  F2FP.PACK_AB R122, R228, R229 ;  /* 0x000000e5e47a723e */ /* 0x000fe200000000ff */
[C---:B------:R-:W-:Y:S01]  /*6a90*/  FMUL.FTZ R7, R0.reuse, R123 ;  /* 0x0000007b00077220 */ /* 0x040fe20000410000 */
[----:B------:R-:W-:Y:S01]  /*6aa0*/  F2FP.PACK_AB R123, R165, R166 ;  /* 0x000000a6a57b723e */ /* 0x000fe200000000ff */
[C---:B------:R-:W-:Y:S01]  /*6ab0*/  FMUL.FTZ R86, R0.reuse, R86 ;  /* 0x0000005600567220 */ /* 0x040fe20000410000 */
[----:B------:R-:W-:Y:S01]  /*6ac0*/  MUFU.EX2 R158, R26 ;  /* 0x0000001a009e7308 */ /* 0x000fe20000000800 */
[C---:B------:R-:W-:Y:S02]  /*6ad0*/  FMUL.FTZ R87, R0.reuse, R87 ;  /* 0x0000005700577220 */ /* 0x040fe40000410000 */
[----:B------:R-:W4:Y:S01]  /*6ae0*/  LDSM.16.MT88.4 R152, [R208+0x100] ;  /* 0x00010000d098783b */ /* 0x000f220000004200 */
[----:B------:R-:W-:Y:S02]  /*6af0*/  FMUL.FTZ R90, R0, R90 ;  /* 0x0000005a005a7220 */ /* 0x000fe40000410000 */
[----:B-1----:R-:W-:Y:S01]  /*6b00*/  FMUL.FTZ R4, R2, R120 ;  /* 0x0000007802047220 */ /* 0x002fe20000410000 */
[----:B------:R-:W-:Y:S01]  /*6b10*/  F2FP.PACK_AB R120, R230, R231 ;  /* 0x000000e7e678723e */ /* 0x000fe200000000ff */
[----:B------:R-:W-:Y:S01]  /*6b20*/  FMUL.FTZ R5, R2, R121 ;  /* 0x0000007902057220 */ /* 0x000fe20000410000 */
[----:B------:R-:W-:Y:S01]  /*6b30*/  F2FP.PACK_AB R121, R167, R168 ;  /* 0x000000a8a779723e */ /* 0x000fe200000000ff */
[----:B------:R1:W-:Y:S01]  /*6b40*/  MUFU.EX2 R157, R27 ;  /* 0x0000001b009d7308 */ /* 0x0003e20000000800 */
[----:B------:R-:W5:Y:S01]  /*6b50*/  LDSM.16.MT88.4 R124, [R207+0x100] ;  /* 0x00010000cf7c783b */ /* 0x000f620000004200 */
[--C-:B------:R-:W-:Y:S02]  /*6b60*/  FFMA.FTZ R35, R35, c[0x0][0x2d0], -R117.reuse ;  /* 0x0000b40023237a23 */ /* 0x100fe40000010875 */
[--C-:B------:R-:W-:Y:S02]  /*6b70*/  FFMA.FTZ R38, R38, c[0x0][0x2d0], -R117.reuse ;  /* 0x0000b40026267a23 */ /* 0x100fe40000010875 */
[--C-:B------:R-:W-:Y:S02]  /*6b80*/  FFMA.FTZ R39, R39, c[0x0][0x2d0], -R117.reuse ;  /* 0x0000b40027277a23 */ /* 0x100fe40000010875 */
[--C-:B------:R-:W-:Y:S01]  /*6b90*/  FFMA.FTZ R42, R42, c[0x0][0x2d0], -R117.reuse ;  /* 0x0000b4002a2a7a23 */ /* 0x100fe20000010875 */
[----:B------:R-:W0:Y:S01]  /*6ba0*/  LDGDEPBAR ;  /* 0x00000000000079af */ /* 0x000e220000000000 */
[----:B------:R-:W-:Y:S01]  /*6bb0*/  MUFU.EX2 R172, R28 ;  /* 0x0000001c00ac7308 */ /* 0x000fe20000000800 */
[--C-:B------:R-:W-:Y:S02]  /*6bc0*/  FFMA.FTZ R43, R43, c[0x0][0x2d0], -R117.reuse ;  /* 0x0000b4002b2b7a23 */ /* 0x100fe40000010875 */
[--C-:B------:R-:W-:Y:S02]  /*6bd0*/  FFMA.FTZ R46, R46, c[0x0][0x2d0], -R117.reuse ;  /* 0x0000b4002e2e7a23 */ /* 0x100fe40000010875 */
[--C-:B------:R-:W-:Y:S01]  /*6be0*/  FFMA.FTZ R47, R47, c[0x0][0x2d0], -R117.reuse ;  /* 0x0000b4002f2f7a23 */ /* 0x100fe20000010875 */
[C---:B--2---:R-:W-:Y:S04]  /*6bf0*/  HMMA.16816.F32 R4, R120.reuse, R144, R4 ;  /* 0x000000907804723c */ /* 0x044fe80000001804 */
[----:B------:R-:W-:Y:S01]  /*6c00*/  MUFU.EX2 R170, R29 ;  /* 0x0000001d00aa7308 */ /* 0x000fe20000000800 */
[--C-:B------:R-:W-:Y:S01]  /*6c10*/  FFMA.FTZ R48, R48, c[0x0][0x2d0], -R156.reuse ;  /* 0x0000b40030307a23 */ /* 0x100fe2000001089c */
[----:B-1----:R-:W-:Y:S02]  /*6c20*/  LDSM.16.MT88.4 R24, [R205+0x1100] ;  /* 0x00110000cd18783b */ /* 0x002fe40000004200 */
[C---:B------:R-:W-:Y:S04]  /*6c30*/  HMMA.16816.F32 R8, R120.reuse, R146, R8 ;  /* 0x000000927808723c */ /* 0x040fe80000001808 */
[--C-:B------:R-:W-:Y:S02]  /*6c40*/  FFMA.FTZ R49, R49, c[0x0][0x2d0], -R156.reuse ;  /* 0x0000b40031317a23 */ /* 0x100fe4000001089c */
[----:B------:R-:W-:Y:S01]  /*6c50*/  MUFU.EX2 R171, R32 ;  /* 0x0000002000ab7308 */ /* 0x000fe20000000800 */
[--C-:B------:R-:W-:Y:S01]  /*6c60*/  FFMA.FTZ R50, R50, c[0x0][0x2d0], -R117.reuse ;  /* 0x0000b40032327a23 */ /* 0x100fe20000010875 */
[----:B------:R-:W1:Y:S01]  /*6c70*/  LDSM.16.MT88.4 R144, [R204+0x4100] ;  /* 0x00410000cc90783b */ /* 0x000e620000004200 */
[C---:B---3--:R-:W-:Y:S03]  /*6c80*/  HMMA.16816.F32 R68, R120.reuse, R148, R68 ;  /* 0x000000947844723c */ /* 0x048fe60000001844 */
[--C-:B------:R-:W-:Y:S02]  /*6c90*/  FFMA.FTZ R51, R51, c[0x0][0x2d0], -R117.reuse ;  /* 0x0000b40033337a23 */ /* 0x100fe40000010875 */
[----:B------:R-:W-:Y:S02]  /*6ca0*/  FMUL.FTZ R91, R0, R91 ;  /* 0x0000005b005b7220 */ /* 0x000fe40000410000 */
[----:B------:R-:W-:Y:S01]  /*6cb0*/  MUFU.EX2 R169, R33 ;  /* 0x0000002100a97308 */ /* 0x000fe20000000800 */
[C---:B------:R-:W-:Y:S01]  /*6cc0*/  HMMA.16816.F32 R72, R120.reuse, R150, R72 ;  /* 0x000000967848723c */ /* 0x040fe20000001848 */
[----:B------:R-:W2:Y:S03]  /*6cd0*/  LDSM.16.MT88.4 R148, [R205+0x4100] ;  /* 0x00410000cd94783b */ /* 0x000ea60000004200 */
[C---:B------:R-:W-:Y:S02]  /*6ce0*/  FMUL.FTZ R92, R2.reuse, R92 ;  /* 0x0000005c025c7220 */ /* 0x040fe40000410000 */
[----:B------:R-:W-:Y:S02]  /*6cf0*/  FMUL.FTZ R93, R2, R93 ;  /* 0x0000005d025d7220 */ /* 0x000fe40000410000 */
[C---:B----4-:R-:W-:Y:S01]  /*6d00*/  HMMA.16816.F32 R76, R120.reuse, R152, R76 ;  /* 0x00000098784c723c */ /* 0x050fe2000000184c */
[----:B------:R-:W-:Y:S03]  /*6d10*/  MUFU.EX2 R153, R34 ;  /* 0x0000002200997308 */ /* 0x000fe60000000800 */
[C---:B------:R-:W-:Y:S02]  /*6d20*/  FMUL.FTZ R94, R0.reuse, R94 ;  /* 0x0000005e005e7220 */ /* 0x040fe40000410000 */
[----:B------:R-:W-:Y:S02]  /*6d30*/  FMUL.FTZ R95, R0, R95 ;  /* 0x0000005f005f7220 */ /* 0x000fe40000410000 */
[C---:B------:R-:W-:Y:S03]  /*6d40*/  HMMA.16816.F32 R80, R120.reuse, R154, R80 ;  /* 0x0000009a7850723c */ /* 0x040fe60000001850 */
[----:B------:R-:W-:Y:S01]  /*6d50*/  MUFU.EX2 R155, R30 ;  /* 0x0000001e009b7308 */ /* 0x000fe20000000800 */
[--C-:B------:R-:W-:Y:S02]  /*6d60*/  FFMA.FTZ R12, R12, c[0x0][0x2d0], -R156.reuse ;  /* 0x0000b4000c0c7a23 */ /* 0x100fe4000001089c */
[--C-:B------:R-:W-:Y:S02]  /*6d70*/  FFMA.FTZ R13, R13, c[0x0][0x2d0], -R156.reuse ;  /* 0x0000b4000d0d7a23 */ /* 0x100fe4000001089c */
[C---:B-----5:R-:W-:Y:S04]  /*6d80*/  HMMA.16816.F32 R84, R120.reuse, R124, R84 ;  /* 0x0000007c7854723c */ /* 0x060fe80000001854 */
[--C-:B------:R-:W-:Y:S01]  /*6d90*/  FFMA.FTZ R14, R14, c[0x0][0x2d0], -R117.reuse ;  /* 0x0000b4000e0e7a23 */ /* 0x100fe20000010875 */
[----:B------:R3:W-:Y:S01]  /*6da0*/  MUFU.EX2 R154, R31 ;  /* 0x0000001f009a7308 */ /* 0x0007e20000000800 */
[--C-:B------:R-:W-:Y:S02]  /*6db0*/  FFMA.FTZ R15, R15, c[0x0][0x2d0], -R117.reuse ;  /* 0x0000b4000f0f7a23 */ /* 0x100fe40000010875 */
[C---:B------:R-:W-:Y:S01]  /*6dc0*/  HMMA.16816.F32 R88, R120.reuse, R126, R88 ;  /* 0x0000007e7858723c */ /* 0x040fe20000001858 */
[----:B------:R-:W4:Y:S03]  /*6dd0*/  LDSM.16.MT88.4 R124, [R208+0x4100] ;  /* 0x00410000d07c783b */ /* 0x000f260000004200 */
[C---:B------:R-:W-:Y:S02]  /*6de0*/  FMUL.FTZ R96, R2.reuse, R96 ;  /* 0x0000006002607220 */ /* 0x040fe40000410000 */
[----:B------:R-:W-:Y:S01]  /*6df0*/  FMUL.FTZ R97, R2, R97 ;  /* 0x0000006102617220 */ /* 0x000fe20000410000 */
[----:B------:R5:W-:Y:S01]  /*6e00*/  MUFU.EX2 R152, R35 ;  /* 0x0000002300987308 */ /* 0x000be20000000800 */
[C---:B-1----:R-:W-:Y:S04]  /*6e10*/  HMMA.16816.F32 R92, R120.reuse, R144, R92 ;  /* 0x00000090785c723c */ /* 0x042fe8000000185c */
[C---:B------:R-:W-:Y:S02]  /*6e20*/  FMUL.FTZ R98, R0.reuse, R98 ;  /* 0x0000006200627220 */ /* 0x040fe40000410000 */
[----:B------:R-:W-:Y:S02]  /*6e30*/  FMUL.FTZ R99, R0, R99 ;  /* 0x0000006300637220 */ /* 0x000fe40000410000 */
[C---:B------:R-:W-:Y:S01]  /*6e40*/  FMUL.FTZ R100, R2.reuse, R100 ;  /* 0x0000006402647220 */ /* 0x040fe20000410000 */
[----:B------:R1:W-:Y:S03]  /*6e50*/  MUFU.EX2 R227, R12 ;  /* 0x0000000c00e37308 */ /* 0x0003e60000000800 */
[----:B------:R-:W-:Y:S01]  /*6e60*/  FMUL.FTZ R101, R2, R101 ;  /* 0x0000006502657220 */ /* 0x000fe20000410000 */
[C---:B------:R-:W-:Y:S01]  /*6e70*/  HMMA.16816.F32 R96, R120.reuse, R146, R96 ;  /* 0x000000927860723c */ /* 0x040fe20000001860 */
[----:B------:R-:W4:Y:S02]  /*6e80*/  LDSM.16.MT88.4 R144, [R207+0x4100] ;  /* 0x00410000cf90783b */ /* 0x000f240000004200 */
[C---:B------:R-:W-:Y:S02]  /*6e90*/  FMUL.FTZ R102, R0.reuse, R102 ;  /* 0x0000006600667220 */ /* 0x040fe40000410000 */
[----:B------:R-:W-:Y:S01]  /*6ea0*/  FMUL.FTZ R103, R0, R103 ;  /* 0x0000006700677220 */ /* 0x000fe20000410000 */
[----:B------:R1:W1:Y:S01]  /*6eb0*/  MUFU.EX2 R195, R13 ;  /* 0x0000000d00c37308 */ /* 0x0002620000000800 */
[--C-:B------:R-:W-:Y:S02]  /*6ec0*/  FFMA.FTZ R16, R16, c[0x0][0x2d0], -R156.reuse ;  /* 0x0000b40010107a23 */ /* 0x100fe4000001089c */
[--C-:B------:R-:W-:Y:S01]  /*6ed0*/  FFMA.FTZ R17, R17, c[0x0][0x2d0], -R156.reuse ;  /* 0x0000b40011117a23 */ /* 0x100fe2000001089c */
[----:B---3--:R-:W-:Y:S02]  /*6ee0*/  LDSM.16.MT88.4 R28, [R205+0x1900] ;  /* 0x00190000cd1c783b */ /* 0x008fe40000004200 */
[C---:B--2---:R-:W-:Y:S03]  /*6ef0*/  HMMA.16816.F32 R100, R120.reuse, R148, R100 ;  /* 0x000000947864723c */ /* 0x044fe60000001864 */
[--C-:B------:R-:W-:Y:S01]  /*6f00*/  FFMA.FTZ R18, R18, c[0x0][0x2d0], -R117.reuse ;  /* 0x0000b40012127a23 */ /* 0x100fe20000010875 */
[----:B------:R2:W-:Y:S01]  /*6f10*/  MUFU.EX2 R164, R14 ;  /* 0x0000000e00a47308 */ /* 0x0005e20000000800 */
[--C-:B------:R-:W-:Y:S01]  /*6f20*/  FFMA.FTZ R19, R19, c[0x0][0x2d0], -R117.reuse ;  /* 0x0000b40013137a23 */ /* 0x100fe20000010875 */
[----:B-----5:R-:W-:Y:S01]  /*6f30*/  LDSM.16.MT88.4 R32, [R208+0x1900] ;  /* 0x00190000d020783b */ /* 0x020fe20000004200 */
[C---:B------:R-:W-:Y:S02]  /*6f40*/  FMUL.FTZ R104, R2.reuse, R104 ;  /* 0x0000006802687220 */ /* 0x040fe40000410000 */
[----:B------:R-:W-:Y:S03]  /*6f50*/  FMUL.FTZ R105, R2, R105 ;  /* 0x0000006902697220 */ /* 0x000fe60000410000 */
[C---:B------:R-:W-:Y:S02]  /*6f60*/  FMUL.FTZ R106, R0.reuse, R106 ;  /* 0x0000006a006a7220 */ /* 0x040fe40000410000 */
[----:B------:R3:W-:Y:S01]  /*6f70*/  MUFU.EX2 R163, R15 ;  /* 0x0000000f00a37308 */ /* 0x0007e20000000800 */
[----:B------:R-:W-:Y:S02]  /*6f80*/  FMUL.FTZ R107, R0, R107 ;  /* 0x0000006b006b7220 */ /* 0x000fe40000410000 */
[C---:B-1----:R-:W-:Y:S02]  /*6f90*/  FMUL.FTZ R12, R2.reuse, R128 ;  /* 0x00000080020c7220 */ /* 0x042fe40000410000 */
[C---:B------:R-:W-:Y:S02]  /*6fa0*/  FMUL.FTZ R13, R2.reuse, R129 ;  /* 0x00000081020d7220 */ /* 0x040fe40000410000 */
[C---:B------:R-:W-:Y:S01]  /*6fb0*/  FMUL.FTZ R108, R2.reuse, R108 ;  /* 0x0000006c026c7220 */ /* 0x040fe20000410000 */
[C---:B------:R-:W-:Y:S01]  /*6fc0*/  HMMA.16816.F32 R104, R120.reuse, R150, R104 ;  /* 0x000000967868723c */ /* 0x040fe20000001868 */
[----:B------:R-:W-:Y:S01]  /*6fd0*/  LDSM.16.MT88.4 R148, [R207+0x900] ;  /* 0x00090000cf94783b */ /* 0x000fe20000004200 */
[----:B------:R1:W-:Y:S01]  /*6fe0*/  MUFU.EX2 R194, R16 ;  /* 0x0000001000c27308 */ /* 0x0003e20000000800 */
[----:B------:R-:W-:Y:S02]  /*6ff0*/  FMUL.FTZ R109, R2, R109 ;  /* 0x0000006d026d7220 */ /* 0x000fe40000410000 */
[C---:B------:R-:W-:Y:S02]  /*7000*/  FMUL.FTZ R110, R0.reuse, R110 ;  /* 0x0000006e006e7220 */ /* 0x040fe40000410000 */
[C---:B--2---:R-:W-:Y:S02]  /*7010*/  FMUL.FTZ R14, R0.reuse, R130 ;  /* 0x00000082000e7220 */ /* 0x044fe40000410000 */
[----:B------:R-:W-:Y:S03]  /*7020*/  FMUL.FTZ R111, R0, R111 ;  /* 0x0000006f006f7220 */ /* 0x000fe60000410000 */
[----:B------:R2:W5:Y:S01]  /*7030*/  MUFU.EX2 R193, R17 ;  /* 0x0000001100c17308 */ /* 0x0005620000000800 */
[C---:B------:R-:W-:Y:S02]  /*7040*/  FMUL.FTZ R112, R2.reuse, R112 ;  /* 0x0000007002707220 */ /* 0x040fe40000410000 */
[----:B------:R-:W-:Y:S02]  /*7050*/  FMUL.FTZ R113, R2, R113 ;  /* 0x0000007102717220 */ /* 0x000fe40000410000 */
[C---:B---3--:R-:W-:Y:S02]  /*7060*/  FMUL.FTZ R15, R0.reuse, R131 ;  /* 0x00000083000f7220 */ /* 0x048fe40000410000 */
[----:B------:R-:W3:Y:S01]  /*7070*/  LDSM.16.MT88.4 R128, [R204+0x900] ;  /* 0x00090000cc80783b */ /* 0x000ee20000004200 */
[C---:B------:R-:W-:Y:S02]  /*7080*/  FMUL.FTZ R114, R0.reuse, R114 ;  /* 0x0000007200727220 */ /* 0x040fe40000410000 */
[----:B------:R5:W-:Y:S01]  /*7090*/  MUFU.EX2 R162, R18 ;  /* 0x0000001200a27308 */ /* 0x000be20000000800 */
[----:B------:R-:W-:Y:S01]  /*70a0*/  FMUL.FTZ R115, R0, R115 ;  /* 0x0000007300737220 */ /* 0x000fe20000410000 */
[C---:B----4-:R-:W-:Y:S03]  /*70b0*/  HMMA.16816.F32 R12, R120.reuse, R124, R12 ;  /* 0x0000007c780c723c */ /* 0x050fe6000000180c */
[----:B-1----:R-:W-:Y:S02]  /*70c0*/  FMUL.FTZ R16, R2, R132 ;  /* 0x0000008402107220 */ /* 0x002fe40000410000 */
[--C-:B------:R-:W-:Y:S02]  /*70d0*/  FFMA.FTZ R20, R20, c[0x0][0x2d0], -R156.reuse ;  /* 0x0000b40014147a23 */ /* 0x100fe4000001089c */
[--C-:B------:R-:W-:Y:S01]  /*70e0*/  FFMA.FTZ R21, R21, c[0x0][0x2d0], -R156.reuse ;  /* 0x0000b40015157a23 */ /* 0x100fe2000001089c */
[C---:B------:R-:W-:Y:S01]  /*70f0*/  HMMA.16816.F32 R108, R120.reuse, R126, R108 ;  /* 0x0000007e786c723c */ /* 0x040fe2000000186c */
[----:B------:R1:W4:Y:S01]  /*7100*/  MUFU.EX2 R161, R19 ;  /* 0x0000001300a17308 */ /* 0x0003220000000800 */
[----:B------:R-:W3:Y:S02]  /*7110*/  LDSM.16.MT88.4 R124, [R205+0x900] ;  /* 0x00090000cd7c783b */ /* 0x000ee40000004200 */
[----:B--2---:R-:W-:Y:S02]  /*7120*/  FMUL.FTZ R17, R2, R133 ;  /* 0x0000008502117220 */ /* 0x004fe40000410000 */
[--C-:B------:R-:W-:Y:S02]  /*7130*/  FFMA.FTZ R22, R22, c[0x0][0x2d0], -R117.reuse ;  /* 0x0000b40016167a23 */ /* 0x100fe40000010875 */
[--C-:B------:R-:W-:Y:S03]  /*7140*/  FFMA.FTZ R23, R23, c[0x0][0x2d0], -R117.reuse ;  /* 0x0000b40017177a23 */ /* 0x100fe60000010875 */
[----:B------:R-:W-:Y:S01]  /*7150*/  MUFU.EX2 R118, R51 ;  /* 0x0000003300767308 */ /* 0x000fe20000000800 */
[--C-:B------:R-:W-:Y:S02]  /*7160*/  FFMA.FTZ R52, R52, c[0x0][0x2d0], -R156.reuse ;  /* 0x0000b40034347a23 */ /* 0x100fe4000001089c */
[----:B-----5:R-:W-:Y:S02]  /*7170*/  FMUL.FTZ R18, R0, R134 ;  /* 0x0000008600127220 */ /* 0x020fe40000410000 */
[--C-:B------:R-:W-:Y:S02]  /*7180*/  FFMA.FTZ R53, R53, c[0x0][0x2d0], -R156.reuse ;  /* 0x0000b40035357a23 */ /* 0x100fe4000001089c */
[--C-:B------:R-:W-:Y:S02]  /*7190*/  FFMA.FTZ R56, R56, c[0x0][0x2d0], -R156.reuse ;  /* 0x0000b40038387a23 */ /* 0x100fe4000001089c */
[--C-:B------:R-:W-:Y:S01]  /*71a0*/  FFMA.FTZ R57, R57, c[0x0][0x2d0], -R156.reuse ;  /* 0x0000b40039397a23 */ /* 0x100fe2000001089c */
[----:B------:R-:W-:Y:S01]  /*71b0*/  MUFU.EX2 R192, R20 ;  /* 0x0000001400c07308 */ /* 0x000fe20000000800 */
[--C-:B------:R-:W-:Y:S02]  /*71c0*/  FFMA.FTZ R54, R54, c[0x0][0x2d0], -R117.reuse ;  /* 0x0000b40036367a23 */ /* 0x100fe40000010875 */
[--C-:B------:R-:W-:Y:S02]  /*71d0*/  FFMA.FTZ R55, R55, c[0x0][0x2d0], -R117.reuse ;  /* 0x0000b40037377a23 */ /* 0x100fe40000010875 */
[----:B-1----:R-:W-:Y:S02]  /*71e0*/  FMUL.FTZ R19, R0, R135 ;  /* 0x0000008700137220 */ /* 0x002fe40000410000 */
[----:B------:R-:W1:Y:S01]  /*71f0*/  LDSM.16.MT88.4 R132, [R208+0x900] ;  /* 0x00090000d084783b */ /* 0x000e620000004200 */
[--C-:B------:R-:W-:Y:S02]  /*7200*/  FFMA.FTZ R58, R58, c[0x0][0x2d0], -R117.reuse ;  /* 0x0000b4003a3a7a23 */ /* 0x100fe40000010875 */
[----:B------:R-:W2:Y:S01]  /*7210*/  MUFU.EX2 R175, R21 ;  /* 0x0000001500af7308 */ /* 0x000ea20000000800 */
[--C-:B------:R-:W-:Y:S01]  /*7220*/  FFMA.FTZ R59, R59, c[0x0][0x2d0], -R117.reuse ;  /* 0x0000b4003b3b7a23 */ /* 0x100fe20000010875 */
[C---:B------:R-:W-:Y:S03]  /*7230*/  HMMA.16816.F32 R16, R120.reuse, R144, R16 ;  /* 0x000000907810723c */ /* 0x040fe60000001810 */
[--C-:B------:R-:W-:Y:S02]  /*7240*/  FFMA.FTZ R60, R60, c[0x0][0x2d0], -R156.reuse ;  /* 0x0000b4003c3c7a23 */ /* 0x100fe4000001089c */
[--C-:B------:R-:W-:Y:S02]  /*7250*/  FFMA.FTZ R61, R61, c[0x0][0x2d0], -R156.reuse ;  /* 0x0000b4003d3d7a23 */ /* 0x100fe4000001089c */
[--C-:B------:R-:W-:Y:S01]  /*7260*/  FFMA.FTZ R64, R64, c[0x0][0x2d0], -R156.reuse ;  /* 0x0000b40040407a23 */ /* 0x100fe2000001089c */
[----:B------:R-:W-:Y:S01]  /*7270*/  HMMA.16816.F32 R112, R120, R146, R112 ;  /* 0x000000927870723c */ /* 0x000fe20000001870 */
[----:B------:R-:W5:Y:S01]  /*7280*/  LDSM.16.MT88.4 R144, [R204+0x4900] ;  /* 0x00490000cc90783b */ /* 0x000f620000004200 */
[----:B------:R1:W-:Y:S02]  /*7290*/  MUFU.EX2 R160, R22 ;  /* 0x0000001600a07308 */ /* 0x0003e40000000800 */
[----:B------:R-:W-:Y:S02]  /*72a0*/  FFMA.FTZ R65, R65, c[0x0][0x2d0], -R156 ;  /* 0x0000b40041417a23 */ /* 0x000fe4000001089c */
[--C-:B------:R-:W-:Y:S01]  /*72b0*/  FFMA.FTZ R62, R62, c[0x0][0x2d0], -R117.reuse ;  /* 0x0000b4003e3e7a23 */ /* 0x100fe20000010875 */
[----:B------:R-:W-:Y:S01]  /*72c0*/  F2FP.PACK_AB R120, R195, R227 ;  /* 0x000000e3c378723e */ /* 0x000fe200000000ff */
[--C-:B------:R-:W-:Y:S01]  /*72d0*/  FFMA.FTZ R63, R63, c[0x0][0x2d0], -R117.reuse ;  /* 0x0000b4003f3f7a23 */ /* 0x100fe20000010875 */
[----:B------:R-:W-:Y:S03]  /*72e0*/  F2FP.PACK_AB R122, R193, R194 ;  /* 0x000000c2c17a723e */ /* 0x000fe600000000ff */
[----:B------:R-:W-:Y:S01]  /*72f0*/  F2FP.PACK_AB R121, R163, R164 ;  /* 0x000000a4a379723e */ /* 0x000fe200000000ff */
[----:B------:R-:W5:Y:S01]  /*7300*/  MUFU.EX2 R159, R23 ;  /* 0x00000017009f7308 */ /* 0x000f620000000800 */
[----:B----4-:R-:W-:Y:S01]  /*7310*/  F2FP.PACK_AB R123, R161, R162 ;  /* 0x000000a2a17b723e */ /* 0x010fe200000000ff */
[--C-:B------:R-:W-:Y:S01]  /*7320*/  FFMA.FTZ R66, R66, c[0x0][0x2d0], -R117.reuse ;  /* 0x0000b40042427a23 */ /* 0x100fe20000010875 */
[----:B--2---:R-:W-:Y:S01]  /*7330*/  F2FP.PACK_AB R20, R175, R192 ;  /* 0x000000c0af14723e */ /* 0x004fe200000000ff */
[----:B------:R-:W-:Y:S02]  /*7340*/  FFMA.FTZ R117, R67, c[0x0][0x2d0], -R117 ;  /* 0x0000b40043757a23 */ /* 0x000fe40000010875 */
[----:B------:R-:W-:Y:S02]  /*7350*/  FFMA.FTZ R0, R0, R233, R168 ;  /* 0x000000e900007223 */ /* 0x000fe400000100a8 */
[C---:B---3--:R-:W-:Y:S02]  /*7360*/  HMMA.16816.F32 R4, R120.reuse, R128, R4 ;  /* 0x000000807804723c */ /* 0x048fe40000001804 */
[----:B------:R-:W-:Y:S01]  /*7370*/  MUFU.EX2 R52, R52 ;  /* 0x0000003400347308 */ /* 0x000fe20000000800 */
[----:B------:R-:W-:Y:S01]  /*7380*/  FFMA.FTZ R2, R2, R232, R231 ;  /* 0x000000e802027223 */ /* 0x000fe200000100e7 */
[----:B-1----:R-:W-:Y:S01]  /*7390*/  F2FP.PACK_AB R22, R173, R174 ;  /* 0x000000aead16723e */ /* 0x002fe200000000ff */
[----:B------:R-:W-:Y:S03]  /*73a0*/  FADD.FTZ R0, R167, R0 ;  /* 0x00000000a7007221 */ /* 0x000fe60000010000 */
[C---:B------:R-:W-:Y:S01]  /*73b0*/  HMMA.16816.F32 R8, R120.reuse, R130, R8 ;  /* 0x000000827808723c */ /* 0x040fe20000001808 */
[----:B------:R-:W-:Y:S03]  /*73c0*/  LDSM.16.MT88.4 R128, [R208+0x4900] ;  /* 0x00490000d080783b */ /* 0x000fe60000004200 */
[----:B------:R-:W-:Y:S01]  /*73d0*/  MUFU.EX2 R53, R53 ;  /* 0x0000003500357308 */ /* 0x000fe20000000800 */
[----:B------:R-:W-:Y:S02]  /*73e0*/  FADD.FTZ R2, R230, R2 ;  /* 0x00000002e6027221 */ /* 0x000fe40000010000 */
[----:B------:R-:W-:Y:S01]  /*73f0*/  FADD.FTZ R0, R166, R0 ;  /* 0x00000000a6007221 */ /* 0x000fe20000010000 */
[C---:B------:R-:W-:Y:S04]  /*7400*/  HMMA.16816.F32 R68, R120.reuse, R124, R68 ;  /* 0x0000007c7844723c */ /* 0x040fe80000001844 */
[----:B-----5:R-:W-:Y:S01]  /*7410*/  F2FP.PACK_AB R21, R159, R160 ;  /* 0x000000a09f15723e */ /* 0x020fe200000000ff */
[----:B------:R-:W-:Y:S01]  /*7420*/  FADD.FTZ R2, R229, R2 ;  /* 0x00000002e5027221 */ /* 0x000fe20000010000 */
[----:B------:R-:W-:Y:S01]  /*7430*/  F2FP.PACK_AB R23, R157, R158 ;  /* 0x0000009e9d17723e */ /* 0x000fe200000000ff */
[----:B------:R-:W-:Y:S01]  /*7440*/  MUFU.EX2 R56, R56 ;  /* 0x0000003800387308 */ /* 0x000fe20000000800 */
[C---:B------:R-:W-:Y:S01]  /*7450*/  HMMA.16816.F32 R72, R120.reuse, R126, R72 ;  /* 0x0000007e7848723c */ /* 0x040fe20000001848 */
[----:B------:R-:W1:Y:S03]  /*7460*/  LDSM.16.MT88.4 R124, [R205+0x4900] ;  /* 0x00490000cd7c783b */ /* 0x000e660000004200 */
[----:B------:R-:W-:Y:S02]  /*7470*/  FADD.FTZ R0, R165, R0 ;  /* 0x00000000a5007221 */ /* 0x000fe40000010000 */
[----:B------:R-:W-:Y:S02]  /*7480*/  FADD.FTZ R2, R228, R2 ;  /* 0x00000002e4027221 */ /* 0x000fe40000010000 */
[C---:B------:R-:W-:Y:S01]  /*7490*/  HMMA.16816.F32 R76, R120.reuse, R132, R76 ;  /* 0x00000084784c723c */ /* 0x040fe2000000184c */
[----:B------:R-:W-:Y:S03]  /*74a0*/  MUFU.EX2 R57, R57 ;  /* 0x0000003900397308 */ /* 0x000fe60000000800 */
[----:B------:R-:W-:Y:S02]  /*74b0*/  FADD.FTZ R0, R164, R0 ;  /* 0x00000000a4007221 */ /* 0x000fe40000010000 */
[----:B------:R-:W-:Y:S02]  /*74c0*/  FADD.FTZ R2, R227, R2 ;  /* 0x00000002e3027221 */ /* 0x000fe40000010000 */
[C---:B------:R-:W-:Y:S01]  /*74d0*/  HMMA.16816.F32 R80, R120.reuse, R134, R80 ;  /* 0x000000867850723c */ /* 0x040fe20000001850 */
[----:B------:R-:W2:Y:S02]  /*74e0*/  LDSM.16.MT88.4 R132, [R207+0x4900] ;  /* 0x00490000cf84783b */ /* 0x000ea40000004200 */
[----:B------:R-:W-:Y:S01]  /*74f0*/  MUFU.EX2 R54, R54 ;  /* 0x0000003600367308 */ /* 0x000fe20000000800 */
[----:B------:R-:W-:Y:S02]  /*7500*/  FADD.FTZ R0, R163, R0 ;  /* 0x00000000a3007221 */ /* 0x000fe40000010000 */
[----:B------:R-:W-:Y:S02]  /*7510*/  FADD.FTZ R2, R195, R2 ;  /* 0x00000002c3027221 */ /* 0x000fe40000010000 */
[C---:B------:R-:W-:Y:S04]  /*7520*/  HMMA.16816.F32 R84, R120.reuse, R148, R84 ;  /* 0x000000947854723c */ /* 0x040fe80000001854 */
[----:B------:R-:W-:Y:S01]  /*7530*/  FADD.FTZ R0, R162, R0 ;  /* 0x00000000a2007221 */ /* 0x000fe20000010000 */
[----:B------:R-:W-:Y:S01]  /*7540*/  MUFU.EX2 R55, R55 ;  /* 0x0000003700377308 */ /* 0x000fe20000000800 */
[----:B------:R-:W-:Y:S02]  /*7550*/  FADD.FTZ R2, R194, R2 ;  /* 0x00000002c2027221 */ /* 0x000fe40000010000 */
[C---:B------:R-:W-:Y:S01]  /*7560*/  HMMA.16816.F32 R88, R120.reuse, R150, R88 ;  /* 0x000000967858723c */ /* 0x040fe20000001858 */
[----:B------:R-:W-:Y:S03]  /*7570*/  LDSM.16.MT88.4 R148, [R207+0x5100] ;  /* 0x00510000cf94783b */ /* 0x000fe60000004200 */
[----:B------:R-:W-:Y:S02]  /*7580*/  FADD.FTZ R0, R161, R0 ;  /* 0x00000000a1007221 */ /* 0x000fe40000010000 */
[----:B------:R-:W-:Y:S01]  /*7590*/  FADD.FTZ R2, R193, R2 ;  /* 0x00000002c1027221 */ /* 0x000fe20000010000 */
[----:B------:R-:W-:Y:S01]  /*75a0*/  MUFU.EX2 R58, R58 ;  /* 0x0000003a003a7308 */ /* 0x000fe20000000800 */
        /* <DEDUP_REMOVED lines=8> */
[C---:B-1----:R-:W-:Y:S04]  /*7630*/  HMMA.16816.F32 R100, R120.reuse, R124, R100 ;  /* 0x0000007c7864723c */ /* 0x042fe80000001864 */
[----:B------:R-:W-:Y:S01]  /*7640*/  MUFU.EX2 R60, R60 ;  /* 0x0000003c003c7308 */ /* 0x000fe20000000800 */
[----:B------:R-:W-:Y:S02]  /*7650*/  FADD.FTZ R0, R158, R0 ;  /* 0x000000009e007221 */ /* 0x000fe40000010000 */
[----:B------:R-:W-:Y:S01]  /*7660*/  FADD.FTZ R2, R174, R2 ;  /* 0x00000002ae027221 */ /* 0x000fe20000010000 */
[C---:B------:R-:W-:Y:S01]  /*7670*/  HMMA.16816.F32 R104, R120.reuse, R126, R104 ;  /* 0x0000007e7868723c */ /* 0x040fe20000001868 */
[----:B------:R-:W1:Y:S03]  /*7680*/  LDSM.16.MT88.4 R124, [R204+0x1100] ;  /* 0x00110000cc7c783b */ /* 0x000e660000004200 */
        /* <DEDUP_REMOVED lines=11> */
[C---:B--2---:R-:W-:Y:S04]  /*7740*/  HMMA.16816.F32 R16, R120.reuse, R132, R16 ;  /* 0x000000847810723c */ /* 0x044fe80000001810 */
[----:B------:R-:W-:Y:S01]  /*7750*/  MUFU.EX2 R65, R65 ;  /* 0x0000004100417308 */ /* 0x000fe20000000800 */
[----:B------:R-:W-:Y:S02]  /*7760*/  FADD.FTZ R0, R153, R0 ;  /* 0x0000000099007221 */ /* 0x000fe40000010000 */
[----:B------:R-:W-:Y:S01]  /*7770*/  FADD.FTZ R2, R171, R2 ;  /* 0x00000002ab027221 */ /* 0x000fe20000010000 */
[----:B------:R-:W-:Y:S01]  /*7780*/  HMMA.16816.F32 R112, R120, R134, R112 ;  /* 0x000000867870723c */ /* 0x000fe20000001870 */
[----:B------:R-:W2:Y:S03]  /*7790*/  LDSM.16.MT88.4 R120, [R208+0x1100] ;  /* 0x00110000d078783b */ /* 0x000ea60000004200 */
[----:B------:R-:W-:Y:S02]  /*77a0*/  FADD.FTZ R0, R152, R0 ;  /* 0x0000000098007221 */ /* 0x000fe40000010000 */
[----:B------:R-:W-:Y:S01]  /*77b0*/  MUFU.EX2 R62, R62 ;  /* 0x0000003e003e7308 */ /* 0x000fe20000000800 */
[----:B------:R-:W-:Y:S01]  /*77c0*/  FADD.FTZ R2, R169, R2 ;  /* 0x00000002a9027221 */ /* 0x000fe20000010000 */
[C---:B-1----:R-:W-:Y:S01]  /*77d0*/  HMMA.16816.F32 R4, R20.reuse, R124, R4 ;  /* 0x0000007c1404723c */ /* 0x042fe20000001804 */
[----:B------:R-:W-:Y:S07]  /*77e0*/  LDSM.16.MT88.4 R132, [R205+0x5100] ;  /* 0x00510000cd84783b */ /* 0x000fee0000004200 */
[----:B------:R-:W-:Y:S01]  /*77f0*/  MUFU.EX2 R63, R63 ;  /* 0x0000003f003f7308 */ /* 0x000fe20000000800 */
[C---:B------:R-:W-:Y:S01]  /*7800*/  HMMA.16816.F32 R8, R20.reuse, R126, R8 ;  /* 0x0000007e1408723c */ /* 0x040fe20000001808 */
[----:B------:R-:W1:Y:S07]  /*7810*/  LDSM.16.MT88.4 R124, [R204+0x5100] ;  /* 0x00510000cc7c783b */ /* 0x000e6e0000004200 */
[C---:B------:R-:W-:Y:S01]  /*7820*/  HMMA.16816.F32 R68, R20.reuse, R24, R68 ;  /* 0x000000181444723c */ /* 0x040fe20000001844 */
[----:B------:R-:W-:Y:S07]  /*7830*/  MUFU.EX2 R66, R66 ;  /* 0x0000004200427308 */ /* 0x000fee0000000800 */
[C---:B------:R-:W-:Y:S01]  /*7840*/  HMMA.16816.F32 R72, R20.reuse, R26, R72 ;  /* 0x0000001a1448723c */ /* 0x040fe20000001848 */
[----:B------:R-:W3:Y:S02]  /*7850*/  LDSM.16.MT88.4 R24, [R204+0x1900] ;  /* 0x00190000cc18783b */ /* 0x000ee40000004200 */
[----:B------:R-:W-:Y:S05]  /*7860*/  MUFU.EX2 R117, R117 ;  /* 0x0000007500757308 */ /* 0x000fea0000000800 */
[C---:B--2---:R-:W-:Y:S08]  /*7870*/  HMMA.16816.F32 R76, R20.reuse, R120, R76 ;  /* 0x00000078144c723c */ /* 0x044ff0000000184c */
[C---:B------:R-:W-:Y:S01]  /*7880*/  HMMA.16816.F32 R80, R20.reuse, R122, R80 ;  /* 0x0000007a1450723c */ /* 0x040fe20000001850 */
[----:B------:R-:W2:Y:S07]  /*7890*/  LDSM.16.MT88.4 R120, [R207+0x1900] ;  /* 0x00190000cf78783b */ /* 0x000eae0000004200 */
[C---:B------:R-:W-:Y:S01]  /*78a0*/  HMMA.16816.F32 R84, R20.reuse, R128, R84 ;  /* 0x000000801454723c */ /* 0x040fe20000001854 */
[----:B------:R-:W-:Y:S07]  /*78b0*/  MUFU.EX2 R129, R46 ;  /* 0x0000002e00817308 */ /* 0x000fee0000000800 */
[C---:B------:R-:W-:Y:S03]  /*78c0*/  HMMA.16816.F32 R88, R20.reuse, R130, R88 ;  /* 0x000000821458723c */ /* 0x040fe60000001858 */
[----:B------:R-:W-:Y:S05]  /*78d0*/  MUFU.EX2 R131, R42 ;  /* 0x0000002a00837308 */ /* 0x000fea0000000800 */
[C---:B-1----:R-:W-:Y:S05]  /*78e0*/  HMMA.16816.F32 R92, R20.reuse, R124, R92 ;  /* 0x0000007c145c723c */ /* 0x042fea000000185c */
[----:B------:R-:W-:Y:S03]  /*78f0*/  MUFU.EX2 R130, R43 ;  /* 0x0000002b00827308 */ /* 0x000fe60000000800 */
[C---:B------:R-:W-:Y:S01]  /*7900*/  HMMA.16816.F32 R96, R20.reuse, R126, R96 ;  /* 0x0000007e1460723c */ /* 0x040fe20000001860 */
[----:B------:R-:W-:Y:S06]  /*7910*/  LDSM.16.MT88.4 R124, [R204+0x3900] ;  /* 0x00390000cc7c783b */ /* 0x000fec0000004200 */
[----:B------:R-:W-:Y:S01]  /*7920*/  MUFU.EX2 R128, R47 ;  /* 0x0000002f00807308 */ /* 0x000fe20000000800 */
[C---:B------:R-:W-:Y:S08]  /*7930*/  HMMA.16816.F32 R100, R20.reuse, R132, R100 ;  /* 0x000000841464723c */ /* 0x040ff00000001864 */
[C---:B------:R-:W-:Y:S01]  /*7940*/  HMMA.16816.F32 R104, R20.reuse, R134, R104 ;  /* 0x000000861468723c */ /* 0x040fe20000001868 */
[----:B------:R-:W1:Y:S07]  /*7950*/  MUFU.EX2 R134, R38 ;  /* 0x0000002600867308 */ /* 0x000e6e0000000800 */
[C---:B------:R-:W-:Y:S03]  /*7960*/  HMMA.16816.F32 R12, R20.reuse, R144, R12 ;  /* 0x00000090140c723c */ /* 0x040fe6000000180c */
[----:B------:R-:W4:Y:S05]  /*7970*/  MUFU.EX2 R133, R39 ;  /* 0x0000002700857308 */ /* 0x000f2a0000000800 */
[C---:B------:R-:W-:Y:S05]  /*7980*/  HMMA.16816.F32 R108, R20.reuse, R146, R108 ;  /* 0x00000092146c723c */ /* 0x040fea000000186c */
[----:B------:R-:W-:Y:S03]  /*7990*/  MUFU.EX2 R147, R41 ;  /* 0x0000002900937308 */ /* 0x000fe60000000800 */
[C---:B------:R-:W-:Y:S04]  /*79a0*/  HMMA.16816.F32 R16, R20.reuse, R148, R16 ;  /* 0x000000941410723c */ /* 0x040fe80000001810 */
[----:B-1----:R-:W-:Y:S03]  /*79b0*/  FADD.FTZ R0, R134, R0 ;  /* 0x0000000086007221 */ /* 0x002fe60000010000 */
[----:B------:R-:W-:Y:S01]  /*79c0*/  MUFU.EX2 R149, R37 ;  /* 0x0000002500957308 */ /* 0x000fe20000000800 */
[----:B------:R-:W-:Y:S04]  /*79d0*/  HMMA.16816.F32 R112, R20, R150, R112 ;  /* 0x000000961470723c */ /* 0x000fe80000001870 */
[----:B----4-:R-:W-:Y:S03]  /*79e0*/  FADD.FTZ R0, R133, R0 ;  /* 0x0000000085007221 */ /* 0x010fe60000010000 */
[----:B------:R-:W-:Y:S01]  /*79f0*/  F2FP.PACK_AB R20, R170, R172 ;  /* 0x000000acaa14723e */ /* 0x000fe200000000ff */
[----:B------:R-:W-:Y:S01]  /*7a00*/  FADD.FTZ R0, R131, R0 ;  /* 0x0000000083007221 */ /* 0x000fe20000010000 */
[----:B------:R-:W-:Y:S01]  /*7a10*/  F2FP.PACK_AB R22, R169, R171 ;  /* 0x000000aba916723e */ /* 0x000fe200000000ff */
[----:B------:R-:W1:Y:S02]  /*7a20*/  MUFU.EX2 R150, R36 ;  /* 0x0000002400967308 */ /* 0x000e640000000800 */
[----:B------:R-:W-:Y:S01]  /*7a30*/  F2FP.PACK_AB R21, R154, R155 ;  /* 0x0000009b9a15723e */ /* 0x000fe200000000ff */
[----:B------:R-:W-:Y:S01]  /*7a40*/  FADD.FTZ R0, R130, R0 ;  /* 0x0000000082007221 */ /* 0x000fe20000010000 */
[----:B------:R-:W-:Y:S03]  /*7a50*/  F2FP.PACK_AB R23, R152, R153 ;  /* 0x000000999817723e */ /* 0x000fe600000000ff */
[----:B------:R-:W-:Y:S03]  /*7a60*/  FADD.FTZ R0, R129, R0 ;  /* 0x0000000081007221 */ /* 0x000fe60000010000 */
[----:B------:R-:W4:Y:S01]  /*7a70*/  MUFU.EX2 R148, R40 ;  /* 0x0000002800947308 */ /* 0x000f220000000800 */
[C---:B---3--:R-:W-:Y:S03]  /*7a80*/  HMMA.16816.F32 R4, R20.reuse, R24, R4 ;  /* 0x000000181404723c */ /* 0x048fe60000001804 */
[----:B------:R-:W-:Y:S05]  /*7a90*/  FADD.FTZ R0, R128, R0 ;  /* 0x0000000080007221 */ /* 0x000fea0000010000 */
[C---:B------:R-:W-:Y:S01]  /*7aa0*/  HMMA.16816.F32 R8, R20.reuse, R26, R8 ;  /* 0x0000001a1408723c */ /* 0x040fe20000001808 */
[----:B------:R-:W3:Y:S01]  /*7ab0*/  LDSM.16.MT88.4 R24, [R204+0x5900] ;  /* 0x00590000cc18783b */ /* 0x000ee20000004200 */
[----:B------:R-:W5:Y:S02]  /*7ac0*/  MUFU.EX2 R146, R44 ;  /* 0x0000002c00927308 */ /* 0x000f640000000800 */
[----:B-1----:R-:W-:Y:S04]  /*7ad0*/  FADD.FTZ R2, R150, R2 ;  /* 0x0000000296027221 */ /* 0x002fe80000010000 */
[C---:B------:R-:W-:Y:S01]  /*7ae0*/  HMMA.16816.F32 R68, R20.reuse, R28, R68 ;  /* 0x0000001c1444723c */ /* 0x040fe20000001844 */
[----:B------:R-:W-:Y:S03]  /*7af0*/  LDSM.16.MT88.4 R36, [R207+0x2100] ;  /* 0x00210000cf24783b */ /* 0x000fe60000004200 */
[----:B------:R1:W1:Y:S01]  /*7b00*/  MUFU.EX2 R145, R45 ;  /* 0x0000002d00917308 */ /* 0x0002620000000800 */
[----:B------:R-:W-:Y:S03]  /*7b10*/  FADD.FTZ R2, R149, R2 ;  /* 0x0000000295027221 */ /* 0x000fe60000010000 */
[C---:B------:R-:W-:Y:S01]  /*7b20*/  HMMA.16816.F32 R72, R20.reuse, R30, R72 ;  /* 0x0000001e1448723c */ /* 0x040fe20000001848 */
[----:B------:R-:W3:Y:S03]  /*7b30*/  LDSM.16.MT88.4 R28, [R205+0x5900] ;  /* 0x00590000cd1c783b */ /* 0x000ee60000004200 */
[----:B----4-:R-:W-:Y:S02]  /*7b40*/  FADD.FTZ R2, R148, R2 ;  /* 0x0000000294027221 */ /* 0x010fe40000010000 */
[----:B------:R-:W4:Y:S02]  /*7b50*/  MUFU.EX2 R144, R48 ;  /* 0x0000003000907308 */ /* 0x000f240000000800 */
[C---:B------:R-:W-:Y:S01]  /*7b60*/  HMMA.16816.F32 R76, R20.reuse, R32, R76 ;  /* 0x00000020144c723c */ /* 0x040fe2000000184c */
[----:B------:R-:W-:Y:S03]  /*7b70*/  LDSM.16.MT88.4 R40, [R205+0x6100] ;  /* 0x00610000cd28783b */ /* 0x000fe60000004200 */
[----:B------:R-:W-:Y:S04]  /*7b80*/  FADD.FTZ R2, R147, R2 ;  /* 0x0000000293027221 */ /* 0x000fe80000010000 */
[C---:B------:R-:W-:Y:S01]  /*7b90*/  HMMA.16816.F32 R80, R20.reuse, R34, R80 ;  /* 0x000000221450723c */ /* 0x040fe20000001850 */
[----:B------:R-:W3:Y:S01]  /*7ba0*/  LDSM.16.MT88.4 R32, [R208+0x5900] ;  /* 0x00590000d020783b */ /* 0x000ee20000004200 */
[----:B------:R-:W3:Y:S02]  /*7bb0*/  MUFU.EX2 R135, R49 ;  /* 0x0000003100877308 */ /* 0x000ee40000000800 */
[----:B-----5:R-:W-:Y:S04]  /*7bc0*/  FADD.FTZ R2, R146, R2 ;  /* 0x0000000292027221 */ /* 0x020fe80000010000 */
[C---:B--2---:R-:W-:Y:S01]  /*7bd0*/  HMMA.16816.F32 R84, R20.reuse, R120, R84 ;  /* 0x000000781454723c */ /* 0x044fe20000001854 */
[----:B-1----:R-:W-:Y:S03]  /*7be0*/  LDSM.16.MT88.4 R44, [R205+0x2900] ;  /* 0x00290000cd2c783b */ /* 0x002fe60000004200 */
[----:B------:R-:W1:Y:S01]  /*7bf0*/  MUFU.EX2 R132, R50 ;  /* 0x0000003200847308 */ /* 0x000e620000000800 */
[----:B------:R-:W-:Y:S03]  /*7c00*/  FADD.FTZ R2, R145, R2 ;  /* 0x0000000291027221 */ /* 0x000fe60000010000 */
[C---:B------:R-:W-:Y:S01]  /*7c10*/  HMMA.16816.F32 R88, R20.reuse, R122, R88 ;  /* 0x0000007a1458723c */ /* 0x040fe20000001858 */
[----:B------:R-:W2:Y:S03]  /*7c20*/  LDSM.16.MT88.4 R120, [R207+0x5900] ;  /* 0x00590000cf78783b */ /* 0x000ea60000004200 */
[----:B----4-:R-:W-:Y:S04]  /*7c30*/  FADD.FTZ R2, R144, R2 ;  /* 0x0000000290027221 */ /* 0x010fe80000010000 */
[C---:B---3--:R-:W-:Y:S04]  /*7c40*/  HMMA.16816.F32 R92, R20.reuse, R24, R92 ;  /* 0x00000018145c723c */ /* 0x048fe8000000185c */
[----:B------:R-:W-:Y:S04]  /*7c50*/  FADD.FTZ R2, R135, R2 ;  /* 0x0000000287027221 */ /* 0x000fe80000010000 */
[C---:B------:R-:W-:Y:S01]  /*7c60*/  HMMA.16816.F32 R96, R20.reuse, R26, R96 ;  /* 0x0000001a1460723c */ /* 0x040fe20000001860 */
[----:B------:R-:W3:Y:S03]  /*7c70*/  LDSM.16.MT88.4 R24, [R204+0x2100] ;  /* 0x00210000cc18783b */ /* 0x000ee60000004200 */
[----:B-1----:R-:W-:Y:S02]  /*7c80*/  FADD.FTZ R0, R132, R0 ;  /* 0x0000000084007221 */ /* 0x002fe40000010000 */
[----:B------:R-:W-:Y:S02]  /*7c90*/  FADD.FTZ R2, R52, R2 ;  /* 0x0000000234027221 */ /* 0x000fe40000010000 */
[C---:B------:R-:W-:Y:S01]  /*7ca0*/  HMMA.16816.F32 R100, R20.reuse, R28, R100 ;  /* 0x0000001c1464723c */ /* 0x040fe20000001864 */
[----:B------:R-:W-:Y:S03]  /*7cb0*/  LDSM.16.MT88.4 R48, [R207+0x7100] ;  /* 0x00710000cf30783b */ /* 0x000fe60000004200 */
        /* <DEDUP_REMOVED lines=9> */
[C---:B------:R-:W-:Y:S01]  /*7d50*/  HMMA.16816.F32 R108, R20.reuse, R34, R108 ;  /* 0x00000022146c723c */ /* 0x040fe2000000186c */
[----:B------:R-:W4:Y:S03]  /*7d60*/  LDSM.16.MT88.4 R32, [R208+0x2100] ;  /* 0x00210000d020783b */ /* 0x000f260000004200 */
[----:B------:R-:W-:Y:S04]  /*7d70*/  FADD.FTZ R0, R58, R0 ;  /* 0x000000003a007221 */ /* 0x000fe80000010000 */
[C---:B--2---:R-:W-:Y:S08]  /*7d80*/  HMMA.16816.F32 R16, R20.reuse, R120, R16 ;  /* 0x000000781410723c */ /* 0x044ff00000001810 */
[----:B------:R-:W-:Y:S01]  /*7d90*/  HMMA.16816.F32 R112, R20, R122, R112 ;  /* 0x0000007a1470723c */ /* 0x000fe20000001870 */
[----:B------:R-:W-:Y:S06]  /*7da0*/  LDSM.16.MT88.4 R120, [R208+0x6100] ;  /* 0x00610000d078783b */ /* 0x000fec0000004200 */
[----:B------:R-:W-:Y:S02]  /*7db0*/  F2FP.PACK_AB R20, R149, R150 ;  /* 0x000000969514723e */ /* 0x000fe400000000ff */
[----:B------:R-:W-:Y:S03]  /*7dc0*/  F2FP.PACK_AB R22, R147, R148 ;  /* 0x000000949316723e */ /* 0x000fe600000000ff */
[----:B------:R-:W-:Y:S02]  /*7dd0*/  F2FP.PACK_AB R21, R133, R134 ;  /* 0x000000868515723e */ /* 0x000fe400000000ff */
[----:B------:R-:W-:Y:S07]  /*7de0*/  F2FP.PACK_AB R23, R130, R131 ;  /* 0x000000838217723e */ /* 0x000fee00000000ff */
[C---:B---3--:R-:W-:Y:S08]  /*7df0*/  HMMA.16816.F32 R4, R20.reuse, R24, R4 ;  /* 0x000000181404723c */ /* 0x048ff00000001804 */
[C---:B------:R-:W-:Y:S01]  /*7e00*/  HMMA.16816.F32 R8, R20.reuse, R26, R8 ;  /* 0x0000001a1408723c */ /* 0x040fe20000001808 */
[----:B------:R-:W2:Y:S07]  /*7e10*/  LDSM.16.MT88.4 R24, [R204+0x6100] ;  /* 0x00610000cc18783b */ /* 0x000eae0000004200 */
[C---:B-1----:R-:W-:Y:S08]  /*7e20*/  HMMA.16816.F32 R68, R20.reuse, R28, R68 ;  /* 0x0000001c1444723c */ /* 0x042ff00000001844 */
[C---:B------:R-:W-:Y:S01]  /*7e30*/  HMMA.16816.F32 R72, R20.reuse, R30, R72 ;  /* 0x0000001e1448723c */ /* 0x040fe20000001848 */
[----:B------:R-:W1:Y:S07]  /*7e40*/  LDSM.16.MT88.4 R28, [R207+0x6100] ;  /* 0x00610000cf1c783b */ /* 0x000e6e0000004200 */
[C---:B----4-:R-:W-:Y:S08]  /*7e50*/  HMMA.16816.F32 R76, R20.reuse, R32, R76 ;  /* 0x00000020144c723c */ /* 0x050ff0000000184c */
[C---:B------:R-:W-:Y:S01]  /*7e60*/  HMMA.16816.F32 R80, R20.reuse, R34, R80 ;  /* 0x000000221450723c */ /* 0x040fe20000001850 */
[----:B------:R-:W3:Y:S07]  /*7e70*/  LDSM.16.MT88.4 R32, [R204+0x2900] ;  /* 0x00290000cc20783b */ /* 0x000eee0000004200 */
[C---:B------:R-:W-:Y:S08]  /*7e80*/  HMMA.16816.F32 R84, R20.reuse, R36, R84 ;  /* 0x000000241454723c */ /* 0x040ff00000001854 */
[C---:B------:R-:W-:Y:S01]  /*7e90*/  HMMA.16816.F32 R88, R20.reuse, R38, R88 ;  /* 0x000000261458723c */ /* 0x040fe20000001858 */
[----:B------:R-:W4:Y:S07]  /*7ea0*/  LDSM.16.MT88.4 R36, [R208+0x2900] ;  /* 0x00290000d024783b */ /* 0x000f2e0000004200 */
[C---:B--2---:R-:W-:Y:S08]  /*7eb0*/  HMMA.16816.F32 R92, R20.reuse, R24, R92 ;  /* 0x00000018145c723c */ /* 0x044ff0000000185c */
[C---:B------:R-:W-:Y:S01]  /*7ec0*/  HMMA.16816.F32 R96, R20.reuse, R26, R96 ;  /* 0x0000001a1460723c */ /* 0x040fe20000001860 */
[----:B------:R-:W2:Y:S07]  /*7ed0*/  LDSM.16.MT88.4 R24, [R207+0x2900] ;  /* 0x00290000cf18783b */ /* 0x000eae0000004200 */
[C---:B------:R-:W-:Y:S08]  /*7ee0*/  HMMA.16816.F32 R100, R20.reuse, R40, R100 ;  /* 0x000000281464723c */ /* 0x040ff00000001864 */
[C---:B------:R-:W-:Y:S01]  /*7ef0*/  HMMA.16816.F32 R104, R20.reuse, R42, R104 ;  /* 0x0000002a1468723c */ /* 0x040fe20000001868 */
[----:B------:R-:W-:Y:S07]  /*7f00*/  LDSM.16.MT88.4 R40, [R205+0x7100] ;  /* 0x00710000cd28783b */ /* 0x000fee0000004200 */
[C---:B------:R-:W-:Y:S08]  /*7f10*/  HMMA.16816.F32 R12, R20.reuse, R120, R12 ;  /* 0x00000078140c723c */ /* 0x040ff0000000180c */
[C---:B------:R-:W-:Y:S08]  /*7f20*/  HMMA.16816.F32 R108, R20.reuse, R122, R108 ;  /* 0x0000007a146c723c */ /* 0x040ff0000000186c */
[C---:B-1----:R-:W-:Y:S08]  /*7f30*/  HMMA.16816.F32 R16, R20.reuse, R28, R16 ;  /* 0x0000001c1410723c */ /* 0x042ff00000001810 */
[----:B------:R-:W-:Y:S01]  /*7f40*/  HMMA.16816.F32 R112, R20, R30, R112 ;  /* 0x0000001e1470723c */ /* 0x000fe20000001870 */
[----:B------:R-:W1:Y:S06]  /*7f50*/  LDSM.16.MT88.4 R28, [R204+0x6900] ;  /* 0x00690000cc1c783b */ /* 0x000e6c0000004200 */
[----:B------:R-:W-:Y:S02]  /*7f60*/  F2FP.PACK_AB R20, R145, R146 ;  /* 0x000000929114723e */ /* 0x000fe400000000ff */
[----:B------:R-:W-:Y:S03]  /*7f70*/  F2FP.PACK_AB R22, R135, R144 ;  /* 0x000000908716723e */ /* 0x000fe600000000ff */
[----:B------:R-:W-:Y:S02]  /*7f80*/  F2FP.PACK_AB R21, R128, R129 ;  /* 0x000000818015723e */ /* 0x000fe400000000ff */
[----:B------:R-:W-:Y:S02]  /*7f90*/  F2FP.PACK_AB R23, R118, R132 ;  /* 0x000000847617723e */ /* 0x000fe400000000ff */
[----:B------:R-:W-:Y:S05]  /*7fa0*/  MOV R118, R3 ;  /* 0x0000000300767202 */ /* 0x000fea0000000f00 */
        /* <DEDUP_REMOVED lines=9> */
[C---:B--2---:R-:W-:Y:S08]  /*8040*/  HMMA.16816.F32 R84, R20.reuse, R24, R84 ;  /* 0x000000181454723c */ /* 0x044ff00000001854 */
[C---:B------:R-:W-:Y:S01]  /*8050*/  HMMA.16816.F32 R88, R20.reuse, R26, R88 ;  /* 0x0000001a1458723c */ /* 0x040fe20000001858 */
[----:B------:R-:W2:Y:S07]  /*8060*/  LDSM.16.MT88.4 R24, [R207+0x6900] ;  /* 0x00690000cf18783b */ /* 0x000eae0000004200 */
[C---:B-1----:R-:W-:Y:S08]  /*8070*/  HMMA.16816.F32 R92, R20.reuse, R28, R92 ;  /* 0x0000001c145c723c */ /* 0x042ff0000000185c */
[C---:B------:R-:W-:Y:S01]  /*8080*/  HMMA.16816.F32 R96, R20.reuse, R30, R96 ;  /* 0x0000001e1460723c */ /* 0x040fe20000001860 */
[----:B------:R-:W1:Y:S07]  /*8090*/  LDSM.16.MT88.4 R28, [R204+0x3100] ;  /* 0x00310000cc1c783b */ /* 0x000e6e0000004200 */
[C---:B---3--:R-:W-:Y:S08]  /*80a0*/  HMMA.16816.F32 R100, R20.reuse, R32, R100 ;  /* 0x000000201464723c */ /* 0x048ff00000001864 */
[C---:B------:R-:W-:Y:S01]  /*80b0*/  HMMA.16816.F32 R104, R20.reuse, R34, R104 ;  /* 0x000000221468723c */ /* 0x040fe20000001868 */
[----:B------:R-:W3:Y:S07]  /*80c0*/  LDSM.16.MT88.4 R32, [R205+0x3100] ;  /* 0x00310000cd20783b */ /* 0x000eee0000004200 */
[C---:B----4-:R-:W-:Y:S08]  /*80d0*/  HMMA.16816.F32 R12, R20.reuse, R36, R12 ;  /* 0x00000024140c723c */ /* 0x050ff0000000180c */
[C---:B------:R-:W-:Y:S01]  /*80e0*/  HMMA.16816.F32 R108, R20.reuse, R38, R108 ;  /* 0x00000026146c723c */ /* 0x040fe2000000186c */
[----:B------:R-:W-:Y:S07]  /*80f0*/  LDSM.16.MT88.4 R36, [R207+0x3100] ;  /* 0x00310000cf24783b */ /* 0x000fee0000004200 */
[C---:B--2---:R-:W-:Y:S08]  /*8100*/  HMMA.16816.F32 R16, R20.reuse, R24, R16 ;  /* 0x000000181410723c */ /* 0x044ff00000001810 */
[----:B------:R-:W-:Y:S01]  /*8110*/  HMMA.16816.F32 R112, R20, R26, R112 ;  /* 0x0000001a1470723c */ /* 0x000fe20000001870 */
[----:B------:R-:W2:Y:S06]  /*8120*/  LDSM.16.MT88.4 R24, [R208+0x3100] ;  /* 0x00310000d018783b */ /* 0x000eac0000004200 */
[----:B------:R-:W-:Y:S02]  /*8130*/  F2FP.PACK_AB R20, R53, R52 ;  /* 0x000000343514723e */ /* 0x000fe400000000ff */
[----:B------:R-:W-:Y:S03]  /*8140*/  F2FP.PACK_AB R22, R57, R56 ;  /* 0x000000383916723e */ /* 0x000fe600000000ff */
[----:B------:R-:W-:Y:S02]  /*8150*/  F2FP.PACK_AB R21, R55, R54 ;  /* 0x000000363715723e */ /* 0x000fe400000000ff */
[----:B------:R-:W-:Y:S07]  /*8160*/  F2FP.PACK_AB R23, R59, R58 ;  /* 0x0000003a3b17723e */ /* 0x000fee00000000ff */
[C---:B-1----:R-:W-:Y:S08]  /*8170*/  HMMA.16816.F32 R4, R20.reuse, R28, R4 ;  /* 0x0000001c1404723c */ /* 0x042ff00000001804 */
[C---:B------:R-:W-:Y:S01]  /*8180*/  HMMA.16816.F32 R8, R20.reuse, R30, R8 ;  /* 0x0000001e1408723c */ /* 0x040fe20000001808 */
[----:B------:R-:W1:Y:S07]  /*8190*/  LDSM.16.MT88.4 R28, [R204+0x7100] ;  /* 0x00710000cc1c783b */ /* 0x000e6e0000004200 */
[C---:B---3--:R-:W-:Y:S08]  /*81a0*/  HMMA.16816.F32 R68, R20.reuse, R32, R68 ;  /* 0x000000201444723c */ /* 0x048ff00000001844 */
[C---:B------:R-:W-:Y:S08]  /*81b0*/  HMMA.16816.F32 R72, R20.reuse, R34, R72 ;  /* 0x000000221448723c */ /* 0x040ff00000001848 */
[C---:B--2---:R-:W-:Y:S08]  /*81c0*/  HMMA.16816.F32 R76, R20.reuse, R24, R76 ;  /* 0x00000018144c723c */ /* 0x044ff0000000184c */
[C---:B------:R-:W-:Y:S01]  /*81d0*/  HMMA.16816.F32 R80, R20.reuse, R26, R80 ;  /* 0x0000001a1450723c */ /* 0x040fe20000001850 */
[----:B------:R-:W2:Y:S07]  /*81e0*/  LDSM.16.MT88.4 R24, [R205+0x3900] ;  /* 0x00390000cd18783b */ /* 0x000eae0000004200 */
[C---:B------:R-:W-:Y:S08]  /*81f0*/  HMMA.16816.F32 R84, R20.reuse, R36, R84 ;  /* 0x000000241454723c */ /* 0x040ff00000001854 */
[C---:B------:R-:W-:Y:S08]  /*8200*/  HMMA.16816.F32 R88, R20.reuse, R38, R88 ;  /* 0x000000261458723c */ /* 0x040ff00000001858 */
[C---:B-1----:R-:W-:Y:S08]  /*8210*/  HMMA.16816.F32 R92, R20.reuse, R28, R92 ;  /* 0x0000001c145c723c */ /* 0x042ff0000000185c */
[C---:B------:R-:W-:Y:S01]  /*8220*/  HMMA.16816.F32 R96, R20.reuse, R30, R96 ;  /* 0x0000001e1460723c */ /* 0x040fe20000001860 */
[----:B------:R-:W1:Y:S07]  /*8230*/  LDSM.16.MT88.4 R28, [R208+0x3900] ;  /* 0x00390000d01c783b */ /* 0x000e6e0000004200 */
[C---:B------:R-:W-:Y:S08]  /*8240*/  HMMA.16816.F32 R100, R20.reuse, R40, R100 ;  /* 0x000000281464723c */ /* 0x040ff00000001864 */
[C---:B------:R-:W-:Y:S08]  /*8250*/  HMMA.16816.F32 R104, R20.reuse, R42, R104 ;  /* 0x0000002a1468723c */ /* 0x040ff00000001868 */
[C---:B------:R-:W-:Y:S08]  /*8260*/  HMMA.16816.F32 R12, R20.reuse, R44, R12 ;  /* 0x0000002c140c723c */ /* 0x040ff0000000180c */
[C---:B------:R-:W-:Y:S08]  /*8270*/  HMMA.16816.F32 R108, R20.reuse, R46, R108 ;  /* 0x0000002e146c723c */ /* 0x040ff0000000186c */
[C---:B------:R-:W-:Y:S08]  /*8280*/  HMMA.16816.F32 R16, R20.reuse, R48, R16 ;  /* 0x000000301410723c */ /* 0x040ff00000001810 */
[----:B------:R-:W-:Y:S07]  /*8290*/  HMMA.16816.F32 R112, R20, R50, R112 ;  /* 0x000000321470723c */ /* 0x000fee0000001870 */
[----:B------:R-:W-:Y:S02]  /*82a0*/  F2FP.PACK_AB R20, R61, R60 ;  /* 0x0000003c3d14723e */ /* 0x000fe400000000ff */
[----:B------:R-:W-:Y:S03]  /*82b0*/  F2FP.PACK_AB R22, R65, R64 ;  /* 0x000000404116723e */ /* 0x000fe600000000ff */
[----:B------:R-:W-:Y:S02]  /*82c0*/  F2FP.PACK_AB R21, R63, R62 ;  /* 0x0000003e3f15723e */ /* 0x000fe400000000ff */
[----:B------:R-:W-:Y:S07]  /*82d0*/  F2FP.PACK_AB R23, R117, R66 ;  /* 0x000000427517723e */ /* 0x000fee00000000ff */
[C---:B------:R-:W-:Y:S01]  /*82e0*/  HMMA.16816.F32 R120, R20.reuse, R124, R4 ;  /* 0x0000007c1478723c */ /* 0x040fe20000001804 */
[----:B------:R-:W3:Y:S07]  /*82f0*/  LDSM.16.MT88.4 R4, [R207+0x3900] ;  /* 0x00390000cf04783b */ /* 0x000eee0000004200 */
[C---:B------:R-:W-:Y:S01]  /*8300*/  HMMA.16816.F32 R124, R20.reuse, R126, R8 ;  /* 0x0000007e147c723c */ /* 0x040fe20000001808 */
[----:B------:R-:W4:Y:S07]  /*8310*/  LDSM.16.MT88.4 R8, [R204+0x7900] ;  /* 0x00790000cc08783b */ /* 0x000f2e0000004200 */
[C---:B--2---:R-:W-:Y:S08]  /*8320*/  HMMA.16816.F32 R68, R20.reuse, R24, R68 ;  /* 0x000000181444723c */ /* 0x044ff00000001844 */
[C---:B------:R-:W-:Y:S01]  /*8330*/  HMMA.16816.F32 R72, R20.reuse, R26, R72 ;  /* 0x0000001a1448723c */ /* 0x040fe20000001848 */
[----:B------:R-:W2:Y:S07]  /*8340*/  LDSM.16.MT88.4 R24, [R205+0x7900] ;  /* 0x00790000cd18783b */ /* 0x000eae0000004200 */
[C---:B-1----:R-:W-:Y:S08]  /*8350*/  HMMA.16816.F32 R76, R20.reuse, R28, R76 ;  /* 0x0000001c144c723c */ /* 0x042ff0000000184c */
[C---:B------:R-:W-:Y:S08]  /*8360*/  HMMA.16816.F32 R80, R20.reuse, R30, R80 ;  /* 0x0000001e1450723c */ /* 0x040ff00000001850 */
[C---:B---3--:R-:W-:Y:S08]  /*8370*/  HMMA.16816.F32 R84, R20.reuse, R4, R84 ;  /* 0x000000041454723c */ /* 0x048ff00000001854 */
[C---:B------:R-:W-:Y:S01]  /*8380*/  HMMA.16816.F32 R88, R20.reuse, R6, R88 ;  /* 0x000000061458723c */ /* 0x040fe20000001858 */
[----:B------:R-:W1:Y:S07]  /*8390*/  LDSM.16.MT88.4 R4, [R208+0x7900] ;  /* 0x00790000d004783b */ /* 0x000e6e0000004200 */
[C---:B----4-:R-:W-:Y:S08]  /*83a0*/  HMMA.16816.F32 R92, R20.reuse, R8, R92 ;  /* 0x00000008145c723c */ /* 0x050ff0000000185c */
[C---:B------:R-:W-:Y:S01]  /*83b0*/  HMMA.16816.F32 R96, R20.reuse, R10, R96 ;  /* 0x0000000a1460723c */ /* 0x040fe20000001860 */
[----:B------:R-:W3:Y:S07]  /*83c0*/  LDSM.16.MT88.4 R8, [R207+0x7900] ;  /* 0x00790000cf08783b */ /* 0x000eee0000004200 */
[C---:B--2---:R-:W-:Y:S08]  /*83d0*/  HMMA.16816.F32 R100, R20.reuse, R24, R100 ;  /* 0x000000181464723c */ /* 0x044ff00000001864 */
[C---:B------:R-:W-:Y:S08]  /*83e0*/  HMMA.16816.F32 R104, R20.reuse, R26, R104 ;  /* 0x0000001a1468723c */ /* 0x040ff00000001868 */
[C---:B-1----:R-:W-:Y:S07]  /*83f0*/  HMMA.16816.F32 R128, R20.reuse, R4, R12 ;  /* 0x000000041480723c */ /* 0x042fee000000180c */
[----:B------:R-:W-:Y:S01]  /*8400*/  FADD.FTZ R4, R59, R0 ;  /* 0x000000003b047221 */ /* 0x000fe20000010000 */
        /* <DEDUP_REMOVED lines=9> */
[----:B------:R-:W-:Y:S04]  /*84a0*/  FADD.FTZ R232, R65, R2 ;  /* 0x0000000241e87221 */ /* 0x000fe80000010000 */
[----:B------:R-:W-:Y:S01]  /*84b0*/  FADD.FTZ R233, R117, R0 ;  /* 0x0000000075e97221 */ /* 0x000fe20000010000 */
[----:B------:R-:W-:Y:S01]  /*84c0*/  MOV R117, R116 ;  /* 0x0000007400757202 */ /* 0x000fe20000000f00 */
[----:B------:R-:W-:-:S05]  /*84d0*/  @P1 BRA `(.L_x_1827) ;  /* 0xffffcbb000001947 */ /* 0x000fca000383ffff */
.L_x_1826:
[----:B------:R-:W2:Y:S01]  /*84e0*/  LDL.LU R13, [R1] ;  /* 0x00000000010d7983 */ /* 0x000ea20000300800 */
[----:B------:R-:W-:-:S03]  /*84f0*/  MOV R44, c[0x0][0x4e8] ;  /* 0x00013a00002c7a02 */ /* 0x000fc60000000f00 */
[----:B------:R-:W3:Y:S01]  /*8500*/  LDL.LU R45, [R1+0x8] ;  /* 0x00000800012d7983 */ /* 0x000ee20000300800 */
[----:B------:R-:W-:-:S03]  /*8510*/  ISETP.NE.AND P0, PT, R44, 0x1, PT ;  /* 0x000000012c00780c */ /* 0x000fc60003f05270 */
[----:B------:R-:W1:Y:S04]  /*8520*/  SHFL.BFLY PT, R6, R232, 0x2, 0x1f ;  /* 0x0c401f00e8067f89 */ /* 0x000e6800000e0000 */
[----:B------:R-:W4:Y:S04]  /*8530*/  SHFL.BFLY PT, R7, R233, 0x2, 0x1f ;  /* 0x0c401f00e9077f89 */ /* 0x000f2800000e0000 */
[----:B------:R-:W5:Y:S04]  /*8540*/  S2R R4, SR_CTAID.Y ;  /* 0x0000000000047919 */ /* 0x000f680000002600 */
[----:B------:R-:W5:Y:S01]  /*8550*/  S2R R5, SR_TID.X ;  /* 0x0000000000057919 */ /* 0x000f620000002100 */
[----:B-1----:R-:W-:-:S02]  /*8560*/  FADD.FTZ R6, R6, R232 ;  /* 0x000000e806067221 */ /* 0x002fc40000010000 */
[----:B----4-:R-:W-:-:S03]  /*8570*/  FADD.FTZ R7, R7, R233 ;  /* 0x000000e907077221 */ /* 0x010fc60000010000 */
[----:B------:R-:W1:Y:S01]  /*8580*/  SHFL.BFLY PT, R0, R6, 0x1, 0x1f ;  /* 0x0c201f0006007f89 */ /* 0x000e6200000e0000 */
[----:B-----5:R-:W-:-:S03]  /*8590*/  IMAD.WIDE.U32 R18, R4, c[0x0][0x490], RZ ;  /* 0x0001240004127a25 */ /* 0x020fc600078e00ff */
[----:B------:R-:W4:Y:S01]  /*85a0*/  SHFL.BFLY PT, R2, R7, 0x1, 0x1f ;  /* 0x0c201f0007027f89 */ /* 0x000f2200000e0000 */
[----:B------:R-:W-:Y:S01]  /*85b0*/  SHF.R.S32.HI R12, RZ, 0x1f, R5 ;  /* 0x0000001fff0c7819 */ /* 0x000fe20000011405 */
[----:B------:R-:W-:-:S04]  /*85c0*/  IMAD.WIDE.U32 R20, R4, c[0x0][0x3e8], RZ ;  /* 0x0000fa0004147a25 */ /* 0x000fc800078e00ff */
[----:B-1----:R-:W-:Y:S01]  /*85d0*/  FADD.FTZ R6, R6, R0 ;  /* 0x0000000006067221 */ /* 0x002fe20000010000 */
[----:B------:R-:W-:Y:S01]  /*85e0*/  SHF.R.S32.HI R0, RZ, 0x1f, R4 ;  /* 0x0000001fff007819 */ /* 0x000fe20000011404 */
[----:B----4-:R-:W-:-:S03]  /*85f0*/  FADD.FTZ R7, R7, R2 ;  /* 0x0000000207077221 */ /* 0x010fc60000010000 */
[----:B------:R-:W-:Y:S01]  /*8600*/  FSETP.NE.FTZ.AND P2, PT, R6, RZ, PT ;  /* 0x000000ff0600720b */ /* 0x000fe20003f55000 */
[C---:B------:R-:W-:Y:S01]  /*8610*/  IMAD R16, R0.reuse, c[0x0][0x490], RZ ;  /* 0x0001240000107a24 */ /* 0x040fe200078e02ff */
[----:B------:R-:W-:Y:S01]  /*8620*/  MOV R2, RZ ;  /* 0x000000ff00027202 */ /* 0x000fe20000000f00 */
[----:B------:R-:W-:Y:S01]  /*8630*/  IMAD R8, R0, c[0x0][0x3e8], RZ ;  /* 0x0000fa0000087a24 */ /* 0x000fe200078e02ff */
[----:B------:R-:W1:Y:S01]  /*8640*/  S2R R40, SR_CTAID.Z ;  /* 0x0000000000287919 */ /* 0x000e620000002700 */
[C---:B------:R-:W-:Y:S01]  /*8650*/  IMAD R16, R4.reuse, c[0x0][0x494], R16 ;  /* 0x0001250004107a24 */ /* 0x040fe200078e0210 */
[----:B------:R-:W-:Y:S01]  /*8660*/  MOV R42, 0xff800000 ;  /* 0xff800000002a7802 */ /* 0x000fe20000000f00 */
[----:B------:R-:W-:Y:S01]  /*8670*/  IMAD R8, R4, c[0x0][0x3ec], R8 ;  /* 0x0000fb0004087a24 */ /* 0x000fe200078e0208 */
[CC--:B------:R-:W-:Y:S02]  /*8680*/  LEA.HI R4, R12.reuse, R5.reuse, RZ, 0x2 ;  /* 0x000000050c047211 */ /* 0x0c0fe400078f10ff */
[----:B------:R-:W-:-:S02]  /*8690*/  LEA.HI R12, R12, R5, RZ, 0x5 ;  /* 0x000000050c0c7211 */ /* 0x000fc400078f28ff */
[----:B------:R-:W-:Y:S01]  /*86a0*/  LOP3.LUT R10, R4, 0xfffffffc, RZ, 0xc0, !PT ;  /* 0xfffffffc040a7812 */ /* 0x000fe200078ec0ff */
[----:B------:R-:W4:Y:S01]  /*86b0*/  @P2 MUFU.RCP R2, R6 ;  /* 0x0000000600022308 */ /* 0x000f220000001000 */
[----:B------:R-:W-:Y:S02]  /*86c0*/  LOP3.LUT R11, R12, 0xffffffe0, RZ, 0xc0, !PT ;  /* 0xffffffe00c0b7812 */ /* 0x000fe400078ec0ff */
[----:B------:R-:W-:Y:S02]  /*86d0*/  IADD3 R10, -R10, R5, RZ ;  /* 0x000000050a0a7210 */ /* 0x000fe40007ffe1ff */
[----:B------:R-:W-:Y:S01]  /*86e0*/  IADD3 R9, R21, R8, RZ ;  /* 0x0000000815097210 */ /* 0x000fe20007ffe0ff */
[----:B------:R-:W-:Y:S01]  /*86f0*/  IMAD.IADD R11, R5, 0x1, -R11 ;  /* 0x00000001050b7824 */ /* 0x000fe200078e0a0b */
[----:B------:R-:W-:Y:S01]  /*8700*/  IADD3 R17, R19, R16, RZ ;  /* 0x0000001013117210 */ /* 0x000fe20007ffe0ff */
[----:B------:R-:W5:Y:S01]  /*8710*/  @P2 MUFU.LG2 R6, R6 ;  /* 0x0000000600062308 */ /* 0x000f620000000c00 */
[----:B------:R-:W-:Y:S01]  /*8720*/  MOV R8, R20 ;  /* 0x0000001400087202 */ /* 0x000fe20000000f00 */
[----:B------:R-:W-:Y:S01]  /*8730*/  IMAD.MOV.U32 R16, RZ, RZ, R18 ;  /* 0x000000ffff107224 */ /* 0x000fe200078e0012 */
[----:B------:R-:W-:-:S02]  /*8740*/  LOP3.LUT P4, RZ, R11, 0x3, RZ, 0xc0, !PT ;  /* 0x000000030bff7812 */ /* 0x000fc4000788c0ff */
[----:B------:R-:W-:Y:S01]  /*8750*/  FSETP.NE.FTZ.AND P1, PT, R7, RZ, PT ;  /* 0x000000ff0700720b */ /* 0x000fe20003f35000 */
[C---:B----4-:R-:W-:Y:S02]  /*8760*/  FMUL.FTZ R121, R2.reuse, R121 ;  /* 0x0000007902797220 */ /* 0x050fe40000410000 */
        /* <DEDUP_REMOVED lines=31> */
[----:B------:R-:W-:Y:S01]  /*8960*/  SHF.R.S32.HI R2, RZ, 0x1f, R4 ;  /* 0x0000001fff027819 */ /* 0x000fe20000011404 */
[----:B-----5:R-:W-:Y:S02]  /*8970*/  @P2 FMUL.FTZ R6, R6, 0.69314718246459960938 ;  /* 0x3f31721806062820 */ /* 0x020fe40000410000 */
[----:B--2---:R-:W-:-:S04]  /*8980*/  @P0 IMAD.HI.U32 R0, R13, c[0x0][0x4ec], RZ ;  /* 0x00013b000d000a27 */ /* 0x004fc800078e00ff */
[----:B------:R-:W-:Y:S01]  /*8990*/  IMAD.MOV.U32 R14, RZ, RZ, R13 ;  /* 0x000000ffff0e7224 */ /* 0x000fe200078e000d */
[----:B------:R-:W-:Y:S02]  /*89a0*/  @P0 SHF.R.U32.HI R14, RZ, c[0x0][0x4f0], R0 ;  /* 0x00013c00ff0e0a19 */ /* 0x000fe40000011600 */
[----:B------:R-:W-:Y:S02]  /*89b0*/  MOV R0, RZ ;  /* 0x000000ff00007202 */ /* 0x000fe40000000f00 */
[----:B------:R-:W-:-:S05]  /*89c0*/  IADD3 R5, -R14, RZ, RZ ;  /* 0x000000ff0e057210 */ /* 0x000fca0007ffe1ff */
[----:B------:R-:W-:Y:S01]  /*89d0*/  IMAD R39, R5, c[0x0][0x4e8], R13 ;  /* 0x00013a0005277a24 */ /* 0x000fe200078e020d */
[----:B------:R-:W-:-:S04]  /*89e0*/  SHF.R.S32.HI R5, RZ, 0x2, R4 ;  /* 0x00000002ff057819 */ /* 0x000fc80000011404 */
[----:B------:R-:W-:-:S04]  /*89f0*/  LEA.HI R2, R2, R5, RZ, 0x3 ;  /* 0x0000000502027211 */ /* 0x000fc800078f18ff */
[----:B------:R-:W-:Y:S02]  /*8a00*/  LOP3.LUT R2, R2, 0xfffffff8, RZ, 0xc0, !PT ;  /* 0xfffffff802027812 */ /* 0x000fe400078ec0ff */
[----:B-1----:R-:W-:-:S03]  /*8a10*/  SHF.R.S32.HI R4, RZ, 0x1f, R40 ;  /* 0x0000001fff047819 */ /* 0x002fc60000011428 */
[----:B------:R-:W-:Y:S02]  /*8a20*/  IMAD.IADD R5, R5, 0x1, -R2 ;  /* 0x0000000105057824 */ /* 0x000fe400078e0a02 */
[----:B------:R-:W-:Y:S02]  /*8a30*/  @P2 IMAD.MOV.U32 R2, RZ, RZ, 0x3f317218 ;  /* 0x3f317218ff022424 */ /* 0x000fe400078e00ff */
[C---:B------:R-:W-:Y:S02]  /*8a40*/  IMAD R43, R4.reuse, c[0x0][0x498], RZ ;  /* 0x00012600042b7a24 */ /* 0x040fe400078e02ff */
[----:B------:R-:W-:Y:S02]  /*8a50*/  IMAD R15, R4, c[0x0][0x3f0], RZ ;  /* 0x0000fc00040f7a24 */ /* 0x000fe400078e02ff */
[----:B------:R-:W-:-:S04]  /*8a60*/  @P2 FMUL.FTZ R4, R2, c[0x0][0x2d0] ;  /* 0x0000b40002042a20 */ /* 0x000fc80000410000 */
[----:B------:R-:W-:Y:S01]  /*8a70*/  @P2 FFMA.FTZ R42, R4, R116, R6 ;  /* 0x00000074042a2223 */ /* 0x000fe20000010006 */
[----:B---3--:R-:W-:Y:S02]  /*8a80*/  SHF.R.S32.HI R4, RZ, 0x2, R45 ;  /* 0x00000002ff047819 */ /* 0x008fe4000001142d */
[----:B------:R-:W2:Y:S01]  /*8a90*/  LDL R45, [R1+0x4] ;  /* 0x00000400012d7983 */ /* 0x000ea20000100800 */
[----:B------:R-:W1:Y:S08]  /*8aa0*/  @P1 MUFU.RCP R0, R7 ;  /* 0x0000000700001308 */ /* 0x000e700000001000 */
[----:B------:R-:W3:Y:S01]  /*8ab0*/  @P1 MUFU.LG2 R7, R7 ;  /* 0x0000000700071308 */ /* 0x000ee20000000c00 */
        /* <DEDUP_REMOVED lines=33> */
[----:B---3--:R-:W-:Y:S01]  /*8cd0*/  @P1 FMUL.FTZ R2, R7, 0.69314718246459960938 ;  /* 0x3f31721807021820 */ /* 0x008fe20000410000 */
[----:B------:R-:W-:-:S03]  /*8ce0*/  MOV R41, 0xff800000 ;  /* 0xff80000000297802 */ /* 0x000fc60000000f00 */
        /* <DEDUP_REMOVED lines=8> */
[----:B------:R-:W1:Y:S01]  /*8d70*/  S2R R40, SR_CTAID.X ;  /* 0x0000000000287919 */ /* 0x000e620000002500 */
        /* <DEDUP_REMOVED lines=16> */
[----:B-1----:R-:W-:Y:S01]  /*8e80*/  LEA R10, R40, R10, 0x7 ;  /* 0x0000000a280a7211 */ /* 0x002fe200078e38ff */
        /* <DEDUP_REMOVED lines=10> */
[----:B------:R-:W-:Y:S01]  /*8f30*/  SHF.L.U32 R7, R7, 0x1, RZ ;  /* 0x0000000107077819 */ /* 0x000fe200000006ff */
[----:B------:R-:W-:Y:S01]  /*8f40*/  BAR.SYNC.DEFER_BLOCKING 0x1, 0x100 ;  /* 0x0044000000007b1d */ /* 0x000fe20000010000 */
[----:B------:R-:W-:Y:S02]  /*8f50*/  ISETP.GE.OR P5, PT, R0, R44, P4 ;  /* 0x0000002c0000720c */ /* 0x000fe400027a6670 */
[----:B------:R-:W-:Y:S01]  /*8f60*/  MOV R0, R10 ;  /* 0x0000000a00007202 */ /* 0x000fe20000000f00 */
[----:B------:R-:W-:Y:S01]  /*8f70*/  IMAD.WIDE.U32 R2, R14, c[0x0][0x3e0], R2 ;  /* 0x0000f8000e027a25 */ /* 0x000fe200078e0002 */
[----:B------:R-:W-:-:S02]  /*8f80*/  @P0 SHF.R.U32.HI R0, RZ, c[0x0][0x4f0], R5 ;  /* 0x00013c00ff000a19 */ /* 0x000fc40000011605 */
[----:B------:R-:W-:Y:S01]  /*8f90*/  IADD3 R8, R7, 0x80, RZ ;  /* 0x0000008007087810 */ /* 0x000fe20007ffe0ff */
[----:B------:R-:W-:Y:S01]  /*8fa0*/  IMAD.IADD R3, R3, 0x1, R6 ;  /* 0x0000000103037824 */ /* 0x000fe200078e0206 */
[----:B------:R-:W-:Y:S02]  /*8fb0*/  IADD3 R6, R7, 0x70, RZ ;  /* 0x0000007007067810 */ /* 0x000fe40007ffe0ff */
[----:B------:R-:W-:Y:S02]  /*8fc0*/  @P3 IADD3 R6, R8, 0x10, RZ ;  /* 0x0000001008063810 */ /* 0x000fe40007ffe0ff */
[----:B------:R-:W-:Y:S02]  /*8fd0*/  SHF.R.S32.HI R9, RZ, 0x1f, R0 ;  /* 0x0000001fff097819 */ /* 0x000fe40000011400 */
[----:B------:R-:W-:Y:S01]  /*8fe0*/  IADD3 R8, P0, R0, R16, RZ ;  /* 0x0000001000087210 */ /* 0x000fe20007f1e0ff */
[----:B------:R1:W-:Y:S01]  /*8ff0*/  STS [R7+0x80], R11 ;  /* 0x0000800b07007388 */ /* 0x0003e20000000800 */
[----:B------:R-:W-:Y:S01]  /*9000*/  IMAD.WIDE.U32 R14, R39, c[0x0][0x3d8], R2 ;  /* 0x0000f600270e7a25 */ /* 0x000fe200078e0002 */
[----:B------:R-:W-:-:S02]  /*9010*/  ISETP.GE.OR P4, PT, R4, R44, P4 ;  /* 0x0000002c0400720c */ /* 0x000fc40002786670 */
[----:B------:R-:W-:Y:S01]  /*9020*/  IADD3.X R9, R9, R17, R43, P0, !PT ;  /* 0x0000001109097210 */ /* 0x000fe200007fe42b */
[----:B------:R-:W-:Y:S01]  /*9030*/  IMAD.MOV.U32 R5, RZ, RZ, 0x20 ;  /* 0x00000020ff057424 */ /* 0x000fe200078e00ff */
[----:B------:R-:W-:Y:S02]  /*9040*/  SHF.R.S32.HI R4, RZ, 0x1f, R39 ;  /* 0x0000001fff047819 */ /* 0x000fe40000011427 */
[----:B-1----:R-:W-:-:S05]  /*9050*/  IADD3 R11, -R0, RZ, RZ ;  /* 0x000000ff000b7210 */ /* 0x002fca0007ffe1ff */
[----:B------:R-:W-:-:S05]  /*9060*/  IMAD R0, R11, c[0x0][0x4e8], R10 ;  /* 0x00013a000b007a24 */ /* 0x000fca00078e020a */
[----:B------:R-:W-:Y:S01]  /*9070*/  SHF.R.S32.HI R2, RZ, 0x1f, R0 ;  /* 0x0000001fff027819 */ /* 0x000fe20000011400 */
[----:B------:R-:W-:-:S04]  /*9080*/  IMAD.MOV.U32 R11, RZ, RZ, 0x40 ;  /* 0x00000040ff0b7424 */ /* 0x000fc800078e00ff */
[----:B------:R-:W-:Y:S02]  /*9090*/  IMAD R10, R2, c[0x0][0x488], RZ ;  /* 0x00012200020a7a24 */ /* 0x000fe400078e02ff */
        /* <DEDUP_REMOVED lines=82> */
[----:B-1----:R-:W-:-:S03]  /*95c0*/  SHF.L.U32 R4, R249, 0x1, RZ ;  /* 0x00000001f9047819 */ /* 0x002fc600000006ff */
[----:B---3--:R1:W-:Y:S04]  /*95d0*/  @!P5 ST.E [R12.64], R42 ;  /* 0x0000002a0c00d985 */ /* 0x0083e8000c101916 */
[----:B----4-:R1:W-:Y:S04]  /*95e0*/  @!P4 ST.E [R10.64], R41 ;  /* 0x000000290a00c985 */ /* 0x0103e8000c101916 */
[----:B------:R1:W3:Y:S04]  /*95f0*/  LDS.128 R20, [R4+0x1080] ;  /* 0x0010800004147984 */ /* 0x0002e80000000c00 */
[----:B------:R1:W4:Y:S04]  /*9600*/  LDS.128 R28, [R4+0x2080] ;  /* 0x00208000041c7984 */ /* 0x0003280000000c00 */
[----:B------:R1:W1:Y:S04]  /*9610*/  LDS.128 R32, [R4+0x3080] ;  /* 0x0030800004207984 */ /* 0x0002680000000c00 */
[----:B------:R1:W1:Y:S04]  /*9620*/  LDS.128 R16, [R4+0x5080] ;  /* 0x0050800004107984 */ /* 0x0002680000000c00 */
[----:B------:R1:W1:Y:S04]  /*9630*/  LDS.128 R24, [R4+0x6080] ;  /* 0x0060800004187984 */ /* 0x0002680000000c00 */
[----:B------:R1:W1:Y:S01]  /*9640*/  LDS.128 R36, [R4+0x7080] ;  /* 0x0070800004247984 */ /* 0x0002620000000c00 */
[----:B------:R-:W-:-:S02]  /*9650*/  IADD3 R0, R15, R40, RZ ;  /* 0x000000280f007210 */ /* 0x000fc40007ffe0ff */
[----:B------:R-:W-:-:S04]  /*9660*/  LEA R7, P0, R14, c[0x0][0x380], 0x1 ;  /* 0x0000e0000e077a11 */ /* 0x000fc800078008ff */
[----:B------:R-:W-:Y:S02]  /*9670*/  LEA.HI.X R6, R14, c[0x0][0x384], R0, 0x1, P0 ;  /* 0x0000e1000e067a11 */ /* 0x000fe400000f0c00 */
[----:B--2---:R-:W-:Y:S01]  /*9680*/  ISETP.GE.AND P0, PT, R45, R44, PT ;  /* 0x0000002c2d00720c */ /* 0x004fe20003f06270 */
[----:B------:R2:W1:Y:S01]  /*9690*/  SHFL.IDX PT, R2, R7, RZ, 0x181f ;  /* 0x00181fff07027589 */ /* 0x00046200000e0000 */
[----:B------:R-:W-:Y:S03]  /*96a0*/  BSSY B0, `(.L_x_1828) ;  /* 0x000000e000007945 */ /* 0x000fe60003800000 */
[----:B------:R2:W1:Y:S08]  /*96b0*/  SHFL.IDX PT, R3, R6, RZ, 0x181f ;  /* 0x00181fff06037589 */ /* 0x00047000000e0000 */
[----:B------:R-:W-:Y:S05]  /*96c0*/  @P0 BRA `(.L_x_1829) ;  /* 0x000000b000000947 */ /* 0x000fea0003800000 */
[----:B-1-3--:R-:W1:Y:S01]  /*96d0*/  LDS.128 R12, [R4+0x80] ;  /* 0x00008000040c7984 */ /* 0x00ae620000000c00 */
[----:B------:R-:W-:-:S02]  /*96e0*/  ISETP.GE.AND P0, PT, R240, c[0x0][0x3c8], PT ;  /* 0x0000f200f0007a0c */ /* 0x000fc40003f06270 */
[----:B------:R-:W-:Y:S01]  /*96f0*/  ISETP.GE.AND P1, PT, R238, c[0x0][0x3c8], PT ;  /* 0x0000f200ee007a0c */ /* 0x000fe20003f26270 */
[----:B------:R3:W5:Y:S10]  /*9700*/  LDS.128 R8, [R4+0x4080] ;  /* 0x0040800004087984 */ /* 0x0007740000000c00 */
[----:B------:R-:W-:-:S04]  /*9710*/  @!P0 SHF.R.S32.HI R0, RZ, 0x1f, R240 ;  /* 0x0000001fff008819 */ /* 0x000fc800000114f0 */
[----:B------:R-:W-:-:S04]  /*9720*/  @!P0 LEA.HI R0, R0, R240, RZ, 0x3 ;  /* 0x000000f000008211 */ /* 0x000fc800078f18ff */
[----:B------:R-:W-:Y:S01]  /*9730*/  @!P0 LOP3.LUT R0, R0, 0xfffffff8, RZ, 0xc0, !PT ;  /* 0xfffffff800008812 */ /* 0x000fe200078ec0ff */
[----:B---3--:R-:W-:-:S04]  /*9740*/  @!P1 IMAD.WIDE R4, R238, 0x2, R2 ;  /* 0x00000002ee049825 */ /* 0x008fc800078e0202 */
[----:B------:R-:W-:Y:S01]  /*9750*/  @!P0 IMAD.WIDE R2, R0, 0x2, R2 ;  /* 0x0000000200028825 */ /* 0x000fe200078e0202 */
[----:B-1----:R1:W-:Y:S04]  /*9760*/  @!P1 ST.E.128 [R4.64], R12 ;  /* 0x0000000c04009985 */ /* 0x0023e8000c101d16 */
[----:B-----5:R1:W-:Y:S02]  /*9770*/  @!P0 ST.E.128 [R2.64], R8 ;  /* 0x0000000802008985 */ /* 0x0203e4000c101d16 */
.L_x_1829:
[----:B---3--:R-:W-:Y:S05]  /*9780*/  BSYNC B0 ;  /* 0x0000000000007941 */ /* 0x008fea0003800000 */
.L_x_1828:
[----:B------:R-:W-:Y:S01]  /*9790*/  IADD3 R0, R45, 0x20, RZ ;  /* 0x000000202d007810 */ /* 0x000fe20007ffe0ff */
[----:B-1----:R1:W3:Y:S01]  /*97a0*/  SHFL.IDX PT, R3, R6, 0x1, 0x181f ;  /* 0x00381f0006037f89 */ /* 0x0022e200000e0000 */
[----:B------:R-:W-:Y:S02]  /*97b0*/  BSSY B0, `(.L_x_1830) ;  /* 0x000000d000007945 */ /* 0x000fe40003800000 */
[----:B------:R-:W-:Y:S01]  /*97c0*/  ISETP.GE.AND P0, PT, R0, R44, PT ;  /* 0x0000002c0000720c */ /* 0x000fe20003f06270 */
[----:B------:R1:W2:-:S12]  /*97d0*/  SHFL.IDX PT, R2, R7, 0x1, 0x181f ;  /* 0x00381f0007027f89 */ /* 0x00029800000e0000 */
[----:B------:R-:W-:Y:S05]  /*97e0*/  @P0 BRA `(.L_x_1831) ;  /* 0x0000009000000947 */ /* 0x000fea0003800000 */
[----:B------:R-:W-:Y:S02]  /*97f0*/  ISETP.GE.AND P0, PT, R240, c[0x0][0x3c8], PT ;  /* 0x0000f200f0007a0c */ /* 0x000fe40003f06270 */
[----:B------:R-:W-:-:S11]  /*9800*/  ISETP.GE.AND P1, PT, R238, c[0x0][0x3c8], PT ;  /* 0x0000f200ee007a0c */ /* 0x000fd60003f26270 */
[----:B------:R-:W-:Y:S02]  /*9810*/  @!P0 SHF.R.S32.HI R0, RZ, 0x1f, R240 ;  /* 0x0000001fff008819 */ /* 0x000fe400000114f0 */
[----:B--23--:R-:W-:Y:S02]  /*9820*/  @!P1 IMAD.WIDE R4, R238, 0x2, R2 ;  /* 0x00000002ee049825 */ /* 0x00cfe400078e0202 */
[----:B------:R-:W-:-:S03]  /*9830*/  @!P0 LEA.HI R0, R0, R240, RZ, 0x3 ;  /* 0x000000f000008211 */ /* 0x000fc600078f18ff */
[----:B------:R2:W-:Y:S01]  /*9840*/  @!P1 ST.E.128 [R4.64], R20 ;  /* 0x0000001404009985 */ /* 0x0005e2000c101d16 */
[----:B------:R-:W-:-:S05]  /*9850*/  @!P0 LOP3.LUT R0, R0, 0xfffffff8, RZ, 0xc0, !PT ;  /* 0xfffffff800008812 */ /* 0x000fca00078ec0ff */
[----:B------:R-:W-:-:S05]  /*9860*/  @!P0 IMAD.WIDE R2, R0, 0x2, R2 ;  /* 0x0000000200028825 */ /* 0x000fca00078e0202 */
[----:B------:R2:W-:Y:S02]  /*9870*/  @!P0 ST.E.128 [R2.64], R16 ;  /* 0x0000001002008985 */ /* 0x0005e4000c101d16 */
.L_x_1831:
[----:B------:R-:W-:Y:S05]  /*9880*/  BSYNC B0 ;  /* 0x0000000000007941 */ /* 0x000fea0003800000 */
.L_x_1830:
[----:B------:R-:W-:Y:S01]  /*9890*/  IADD3 R0, R45, 0x40, RZ ;  /* 0x000000402d007810 */ /* 0x000fe20007ffe0ff */
[----:B--23--:R2:W3:Y:S01]  /*98a0*/  SHFL.IDX PT, R3, R6, 0x2, 0x181f ;  /* 0x00581f0006037f89 */ /* 0x00c4e200000e0000 */
[----:B------:R-:W-:Y:S02]  /*98b0*/  BSSY B0, `(.L_x_1832) ;  /* 0x000000d000007945 */ /* 0x000fe40003800000 */
[----:B------:R-:W-:Y:S01]  /*98c0*/  ISETP.GE.AND P0, PT, R0, R44, PT ;  /* 0x0000002c0000720c */ /* 0x000fe20003f06270 */
[----:B------:R2:W1:-:S12]  /*98d0*/  SHFL.IDX PT, R2, R7, 0x2, 0x181f ;  /* 0x00581f0007027f89 */ /* 0x00045800000e0000 */
[----:B------:R-:W-:Y:S05]  /*98e0*/  @P0 BRA `(.L_x_1833) ;  /* 0x0000009000000947 */ /* 0x000fea0003800000 */
[----:B------:R-:W-:Y:S02]  /*98f0*/  ISETP.GE.AND P0, PT, R240, c[0x0][0x3c8], PT ;  /* 0x0000f200f0007a0c */ /* 0x000fe40003f06270 */
[----:B------:R-:W-:-:S11]  /*9900*/  ISETP.GE.AND P1, PT, R238, c[0x0][0x3c8], PT ;  /* 0x0000f200ee007a0c */ /* 0x000fd60003f26270 */
[----:B------:R-:W-:Y:S02]  /*9910*/  @!P0 SHF.R.S32.HI R0, RZ, 0x1f, R240 ;  /* 0x0000001fff008819 */ /* 0x000fe400000114f0 */
[----:B-1-3--:R-:W-:Y:S02]  /*9920*/  @!P1 IMAD.WIDE R4, R238, 0x2, R2 ;  /* 0x00000002ee049825 */ /* 0x00afe400078e0202 */
[----:B------:R-:W-:-:S03]  /*9930*/  @!P0 LEA.HI R0, R0, R240, RZ, 0x3 ;  /* 0x000000f000008211 */ /* 0x000fc600078f18ff */
[----:B----4-:R1:W-:Y:S01]  /*9940*/  @!P1 ST.E.128 [R4.64], R28 ;  /* 0x0000001c04009985 */ /* 0x0103e2000c101d16 */
[----:B------:R-:W-:-:S05]  /*9950*/  @!P0 LOP3.LUT R0, R0, 0xfffffff8, RZ, 0xc0, !PT ;  /* 0xfffffff800008812 */ /* 0x000fca00078ec0ff */
[----:B------:R-:W-:-:S05]  /*9960*/  @!P0 IMAD.WIDE R2, R0, 0x2, R2 ;  /* 0x0000000200028825 */ /* 0x000fca00078e0202 */
[----:B------:R1:W-:Y:S02]  /*9970*/  @!P0 ST.E.128 [R2.64], R24 ;  /* 0x0000001802008985 */ /* 0x0003e4000c101d16 */
.L_x_1833:
[----:B------:R-:W-:Y:S05]  /*9980*/  BSYNC B0 ;  /* 0x0000000000007941 */ /* 0x000fea0003800000 */
.L_x_1832:
[----:B------:R-:W-:Y:S01]  /*9990*/  IADD3 R0, R45, 0x60, RZ ;  /* 0x000000602d007810 */ /* 0x000fe20007ffe0ff */
[----:B-1-3--:R1:W3:Y:S03]  /*99a0*/  SHFL.IDX PT, R3, R6, 0x3, 0x181f ;  /* 0x00781f0006037f89 */ /* 0x00a2e600000e0000 */
[----:B------:R-:W-:Y:S01]  /*99b0*/  ISETP.GE.AND P0, PT, R0, R44, PT ;  /* 0x0000002c0000720c */ /* 0x000fe20003f06270 */
[----:B------:R1:W2:-:S12]  /*99c0*/  SHFL.IDX PT, R2, R7, 0x3, 0x181f ;  /* 0x00781f0007027f89 */ /* 0x00029800000e0000 */
[----:B------:R-:W-:Y:S05]  /*99d0*/  @P0 EXIT ;  /* 0x000000000000094d */ /* 0x000fea0003800000 */
[----:B------:R-:W-:-:S13]  /*99e0*/  ISETP.GE.AND P0, PT, R238, c[0x0][0x3c8], PT ;  /* 0x0000f200ee007a0c */ /* 0x000fda0003f06270 */
[----:B--23--:R-:W-:-:S05]  /*99f0*/  @!P0 IMAD.WIDE R4, R238, 0x2, R2 ;  /* 0x00000002ee048825 */ /* 0x00cfca00078e0202 */
        /* <DEDUP_REMOVED lines=9> */
.L_x_1834:
        /* <DEDUP_REMOVED lines=15> */
.L_x_3561:


//--------------------- .text._ZN7cutlass13device_kernelIN5flash19enable_sm80_to_sm89INS1_16FlashAttnFwdSm80INS1_25CollectiveMainloopFwdSm80ILi8ELi1ELb1EN4cute5tupleIJNS5_1CILi128EEES8_S8_EEELi128ENS_6half_tEfNS_4arch4Sm80ELb0ELb0ELb0ELb1ELb0ELb0ELb1ELb0EEENS1_21CollectiveEpilogueFwdIS9_NS6_IJNS7_ILi1EEESF_SF_EEESA_SC_Li256ELb1ELb1ELb0ELb0EEENS1_19SingleTileSchedulerILb1ELb0ELb1ELi128EEEEEEEEEvNT_6ParamsE --------------------------
	.section	.text._ZN7cutlass13device_kernelIN5flash19enable_sm80_to_sm89INS1_16FlashAttnFwdSm80INS1_25CollectiveMainloopFwdSm80ILi8ELi1ELb1EN4cute5tupleIJNS5_1CILi128EEES8_S8_EEELi128ENS_6half_tEfNS_4arch4Sm80ELb0ELb0ELb0ELb1ELb0ELb0ELb1ELb0EEENS1_21CollectiveEpilogueFwdIS9_NS6_IJNS7_ILi1EEESF_SF_EEESA_SC_Li256ELb1ELb1ELb0ELb0EEENS1_19SingleTileSchedulerILb1ELb0ELb1ELi128EEEEEEEEEvNT_6ParamsE,"ax",@progbits
	.sectioninfo	@"SHI_REGISTERS=255"
	.align	128
.text._ZN7cutlass13device_kernelIN5flash19enable_sm80_to_sm89INS1_16FlashAttnFwdSm80INS1_25CollectiveMainloopFwdSm80ILi8ELi1ELb1EN4cute5tupleIJNS5_1CILi128EEES8_S8_EEELi128ENS_6half_tEfNS_4arch4Sm80ELb0ELb0ELb0ELb1ELb0ELb0ELb1ELb0EEENS1_21CollectiveEpilogueFwdIS9_NS6_IJNS7_ILi1EEESF_SF_EEESA_SC_Li256ELb1ELb1ELb0ELb0EEENS1_19SingleTileSchedulerILb1ELb0ELb1ELi128EEEEEEEEEvNT_6ParamsE:
        .type           _ZN7cutlass13device_kernelIN5flash19enable_sm80_to_sm89INS1_16FlashAttnFwdSm80INS1_25CollectiveMainloopFwdSm80ILi8ELi1ELb1EN4cute5tupleIJNS5_1CILi128EEES8_S8_EEELi128ENS_6half_tEfNS_4arch4Sm80ELb0ELb0ELb0ELb1ELb0ELb0ELb1ELb0EEENS1_21CollectiveEpilogueFwdIS9_NS6_IJNS7_ILi1EEESF_SF_EEESA_SC_Li256ELb1ELb1ELb0ELb0EEENS1_19SingleTileSchedulerILb1ELb0ELb1ELi128EEEEEEEEEvNT_6ParamsE,@function
        .size           _ZN7cutlass13device_kernelIN5flash19enable_sm80_to_sm89INS1_16FlashAttnFwdSm80INS1_25CollectiveMainloopFwdSm80ILi8ELi1ELb1EN4cute5tupleIJNS5_1CILi128EEES8_S8_EEELi128ENS_6half_tEfNS_4arch4Sm80ELb0ELb0ELb0ELb1ELb0ELb0ELb1ELb0EEENS1_21CollectiveEpilogueFwdIS9_NS6_IJNS7_ILi1EEESF_SF_EEESA_SC_Li256ELb1ELb1ELb0ELb0EEENS1_19SingleTileSchedulerILb1ELb0ELb1ELi128EEEEEEEEEvNT_6ParamsE,(.L_x_3562 - _ZN7cutlass13device_kernelIN5flash19enable_sm80_to_sm89INS1_16FlashAttnFwdSm80INS1_25CollectiveMainloopFwdSm80ILi8ELi1ELb1EN4cute5tupleIJNS5_1CILi128EEES8_S8_EEELi128ENS_6half_tEfNS_4arch4Sm80ELb0ELb0ELb0ELb1ELb0ELb0ELb1ELb0EEENS1_21CollectiveEpilogueFwdIS9_NS6_IJNS7_ILi1EEESF_SF_EEESA_SC_Li256ELb1ELb1ELb0ELb0EEENS1_19SingleTileSchedulerILb1ELb0ELb1ELi128EEEEEEEEEvNT_6ParamsE)
        .other          _ZN7cutlass13device_kernelIN5flash19enable_sm80_to_sm89INS1_16FlashAttnFwdSm80INS1_25CollectiveMainloopFwdSm80ILi8ELi1ELb1EN4cute5tupleIJNS5_1CILi128EEES8_S8_EEELi128ENS_6half_tEfNS_4arch4Sm80ELb0ELb0ELb0ELb1ELb0ELb0ELb1ELb0EEENS1_21CollectiveEpilogueFwdIS9_NS6_IJNS7_ILi1EEESF_SF_EEESA_SC_Li256ELb1ELb1ELb0ELb0EEENS1_19SingleTileSchedulerILb1ELb0ELb1ELi128EEEEEEEEEvNT_6ParamsE,@"STO_CUDA_ENTRY STV_DEFAULT"
_ZN7cutlass13device_kernelIN5flash19enable_sm80_to_sm89INS1_16FlashAttnFwdSm80INS1_25CollectiveMainloopFwdSm80ILi8ELi1ELb1EN4cute5tupleIJNS5_1CILi128EEES8_S8_EEELi128ENS_6half_tEfNS_4arch4Sm80ELb0ELb0ELb0ELb1ELb0ELb0ELb1ELb0EEENS1_21CollectiveEpilogueFwdIS9_NS6_IJNS7_ILi1EEESF_SF_EEESA_SC_Li256ELb1ELb1ELb0ELb0EEENS1_19SingleTileSchedulerILb1ELb0ELb1ELi128EEEEEEEEEvNT_6ParamsE:
[----:B------:R-:W-:Y:S02]  /*0000*/  MOV R1, c[0x0][0x28] ;  /* 0x00000a0000017a02 */ /* 0x000fe40000000f00 */
[----:B------:R-:W1:Y:S01]  /*0010*/  S2R R124, SR_TID.X ;  /* 0x00000000007c7919 */ /* 0x000e620000002100 */
[----:B------:R-:W-:Y:S01]  /*0020*/  MOV R5, 0x4 ;  /* 0x0000000400057802 */ /* 0x000fe20000000f00 */
[----:B------:R-:W-:Y:S02]  /*0030*/  ULDC.64 UR16, c[0x0][0x118] ;  /* 0x0000460000107ab9 */ /* 0x000fe40000000a00 */
        /* <DEDUP_REMOVED lines=12> */
.L_x_1836:
        /* <DEDUP_REMOVED lines=8> */
.L_x_1838:
[----:B------:R-:W-:-:S05]  /*0180*/  MOV R7, c[0x0][0x54c] ;  /* 0x0001530000077a02 */ /* 0x000fca0000000f00 */
.L_x_1837:
[----:B-----5:R-:W-:Y:S01]  /*0190*/  IMAD R7, R7, c[0x0][0x548], RZ ;  /* 0x0001520007077a24 */ /* 0x020fe200078e02ff */
[----:B------:R-:W-:-:S04]  /*01a0*/  SHF.L.U32 R0, R3, 0x7, RZ ;  /* 0x0000000703007819 */ /* 0x000fc800000006ff */
[----:B------:R-:W-:-:S04]  /*01b0*/  ISETP.GE.AND P0, PT, R0, R7, PT ;  /* 0x000000070000720c */ /* 0x000fc80003f06270 */
[----:B------:R-:W-:Y:S01]  /*01c0*/  SEL R228, R228, 0xffffffff, !P0 ;  /* 0xffffffffe4e47807 */ /* 0x000fe20004000000 */
[----:B------:R-:W-:Y:S05]  /*01d0*/  BRA `(.L_x_1839) ;  /* 0x0000012000007947 */ /* 0x000fea0003800000 */
.L_x_1835:
[----:B---3--:R-:W-:-:S04]  /*01e0*/  ISETP.NE.U32.AND P0, PT, RZ, c[0x0][0x568], PT ;  /* 0x00015a00ff007a0c */ /* 0x008fc80003f05070 */
[----:B------:R-:W-:-:S13]  /*01f0*/  ISETP.NE.AND.EX P0, PT, RZ, c[0x0][0x56c], PT, P0 ;  /* 0x00015b00ff007a0c */ /* 0x000fda0003f05300 */
[----:B------:R-:W-:Y:S05]  /*0200*/  @!P0 BRA `(.L_x_1840) ;  /* 0x0000002000008947 */ /* 0x000fea0003800000 */
[----:B------:R1:W5:Y:S01]  /*0210*/  LDG.E R7, [R6.64] ;  /* 0x0000001006077981 */ /* 0x000362000c1e1900 */
[----:B------:R-:W-:Y:S05]  /*0220*/  BRA `(.L_x_1841) ;  /* 0x0000009000007947 */ /* 0x000fea0003800000 */
.L_x_1840:
        /* <DEDUP_REMOVED lines=8> */
.L_x_1842:
[----:B------:R-:W-:-:S05]  /*02b0*/  MOV R7, c[0x0][0x54c] ;  /* 0x0001530000077a02 */ /* 0x000fca0000000f00 */
.L_x_1841:
[----:B-----5:R-:W-:Y:S01]  /*02c0*/  IMAD R7, R7, c[0x0][0x548], RZ ;  /* 0x0001520007077a24 */ /* 0x020fe200078e02ff */
[----:B------:R-:W-:-:S04]  /*02d0*/  SHF.L.U32 R0, R3, 0x7, RZ ;  /* 0x0000000703007819 */ /* 0x000fc800000006ff */
[----:B------:R-:W-:-:S04]  /*02e0*/  ISETP.GE.AND P0, PT, R0, R7, PT ;  /* 0x000000070000720c */ /* 0x000fc80003f06270 */
[----:B------:R-:W-:-:S04]  /*02f0*/  SEL R228, R228, 0xffffffff, !P0 ;  /* 0xffffffffe4e47807 */ /* 0x000fc80004000000 */
.L_x_1839:
        /* <DEDUP_REMOVED lines=29> */
.L_x_1843:
[----:B------:R-:W-:-:S04]  /*04d0*/  ISETP.NE.U32.AND P1, PT, RZ, c[0x0][0x368], PT ;  /* 0x0000da00ff007a0c */ /* 0x000fc80003f25070 */
[----:B------:R-:W-:-:S13]  /*04e0*/  ISETP.NE.AND.EX P1, PT, RZ, c[0x0][0x36c], PT, P1 ;  /* 0x0000db00ff007a0c */ /* 0x000fda0003f25310 */
[----:B------:R-:W-:Y:S05]  /*04f0*/  @!P1 BRA `(.L_x_1844) ;  /* 0x0000004000009947 */ /* 0x000fea0003800000 */
[----:B------:R-:W-:-:S05]  /*0500*/  IMAD.WIDE R6, R228, R5, c[0x0][0x368] ;  /* 0x0000da00e4067625 */ /* 0x000fca00078e0205 */
[----:B------:R-:W2:Y:S02]  /*0510*/  LDG.E R4, [R6.64] ;  /* 0x0000001006047981 */ /* 0x000ea4000c1e1900 */
[----:B--2---:R1:W2:Y:S02]  /*0520*/  R2UR UR19, R4 ;  /* 0x00000000041373c2 */ /* 0x0042a400000e0000 */
[----:B-12---:R-:W-:Y:S05]  /*0530*/  BRA `(.L_x_1845) ;  /* 0x0000006000007947 */ /* 0x006fea0003800000 */
.L_x_1844:
[----:B------:R-:W-:Y:S05]  /*0540*/  @!P2 BRA `(.L_x_1845) ;  /* 0x000000500000a947 */ /* 0x000fea0003800000 */
[----:B------:R-:W2:Y:S04]  /*0550*/  LDG.E R4, [R6.64] ;  /* 0x0000001006047981 */ /* 0x000ea8000c1e1900 */
[----:B------:R-:W3:Y:S01]  /*0560*/  LDG.E R8, [R6.64+0x4] ;  /* 0x0000041006087981 */ /* 0x000ee2000c1e1900 */
[----:B--2---:R-:W1:Y:S08]  /*0570*/  R2UR UR5, R4 ;  /* 0x00000000040573c2 */ /* 0x004e7000000e0000 */
[----:B---3--:R-:W1:Y:S02]  /*0580*/  R2UR UR6, R8 ;  /* 0x00000000080673c2 */ /* 0x008e6400000e0000 */
[----:B-1----:R-:W-:-:S06]  /*0590*/  UIADD3 UR19, -UR5, UR6, URZ ;  /* 0x0000000605137290 */ /* 0x002fcc000fffe13f */
.L_x_1845:
        /* <DEDUP_REMOVED lines=71> */
[----:B------:R-:W-:Y:S01]  /*0a10*/  UIMAD UR4, UR9, UR21, UR4 ;  /* 0x00000015090472a4 */ /* 0x000fe2000f8e0204 */
[----:B------:R-:W-:Y:S01]  /*0a20*/  IMAD R8, R41, 0x20, R40 ;  /* 0x0000002029087824 */ /* 0x000fe200078e0228 */
[----:B------:R-:W-:Y:S01]  /*0a30*/  UIMAD.WIDE.U32 UR10, UR6, 0x40, URZ ;  /* 0x00000040060a78a5 */ /* 0x000fe2000f8e003f */
[----:B------:R-:W-:Y:S01]  /*0a40*/  IMAD R9, R43, c[0x0][0x1bc], R2 ;  /* 0x00006f002b097a24 */ /* 0x000fe200078e0202 */
[----:B------:R-:W-:Y:S01]  /*0a50*/  SEL R2, R228, RZ, !P0 ;  /* 0x000000ffe4027207 */ /* 0x000fe20004000000 */
[----:B------:R-:W-:Y:S01]  /*0a60*/  IMAD R8, R3, 0x80, R8 ;  /* 0x0000008003087824 */ /* 0x000fe200078e0208 */
[----:B--2---:R-:W-:Y:S01]  /*0a70*/  SEL R7, R5, RZ, !P0 ;  /* 0x000000ff05077207 */ /* 0x004fe20004000000 */
[----:B------:R-:W-:Y:S01]  /*0a80*/  IMAD.WIDE.U32 R10, R43, c[0x0][0x1b8], R10 ;  /* 0x00006e002b0a7a25 */ /* 0x000fe200078e000a */
[----:B------:R-:W-:-:S03]  /*0a90*/  USHF.L.U32 UR8, UR7, 0x6, URZ ;  /* 0x0000000607087899 */ /* 0x000fc6000800063f */
[----:B------:R-:W-:Y:S01]  /*0aa0*/  IMAD R7, R7, c[0x0][0x1c0], RZ ;  /* 0x0000700007077a24 */ /* 0x000fe200078e02ff */
[----:B------:R-:W-:Y:S01]  /*0ab0*/  UIADD3 UR8, UR11, UR8, URZ ;  /* 0x000000080b087290 */ /* 0x000fe2000fffe03f */
[----:B------:R-:W-:Y:S02]  /*0ac0*/  IMAD.MOV.U32 R4, RZ, RZ, R8 ;  /* 0x000000ffff047224 */ /* 0x000fe400078e0008 */
[----:B------:R-:W-:Y:S02]  /*0ad0*/  IMAD R18, R2, c[0x0][0x1c4], R7 ;  /* 0x0000710002127a24 */ /* 0x000fe400078e0207 */
[----:B------:R-:W-:-:S04]  /*0ae0*/  @P3 IMAD.HI.U32 R7, R8, c[0x0][0x2c8], RZ ;  /* 0x0000b20008073a27 */ /* 0x000fc800078e00ff */
[----:B------:R-:W-:Y:S01]  /*0af0*/  IMAD.IADD R11, R11, 0x1, R9 ;  /* 0x000000010b0b7824 */ /* 0x000fe200078e0209 */
[----:B------:R-:W-:Y:S01]  /*0b00*/  @P3 SHF.R.U32.HI R4, RZ, c[0x0][0x2cc], R7 ;  /* 0x0000b300ff043a19 */ /* 0x000fe20000011607 */
[----:B------:R-:W-:Y:S01]  /*0b10*/  IMAD R7, R0, c[0x0][0x2c4], RZ ;  /* 0x0000b10000077a24 */ /* 0x000fe200078e02ff */
[----:B------:R-:W-:Y:S01]  /*0b20*/  SHF.R.S32.HI R9, RZ, 0x1f, R45 ;  /* 0x0000001fff097819 */ /* 0x000fe2000001142d */
[----:B------:R-:W-:Y:S01]  /*0b30*/  IMAD.WIDE.U32 R10, R2, c[0x0][0x1c0], R10 ;  /* 0x00007000020a7a25 */ /* 0x000fe200078e000a */
[----:B------:R-:W-:Y:S01]  /*0b40*/  SHF.R.S32.HI R13, RZ, 0x1f, R4 ;  /* 0x0000001fff0d7819 */ /* 0x000fe20000011404 */
[----:B------:R-:W-:Y:S01]  /*0b50*/  BAR.SYNC.DEFER_BLOCKING 0x0 ;  /* 0x0000000000007b1d */ /* 0x000fe20000010000 */
[----:B------:R-:W-:Y:S01]  /*0b60*/  IADD3 R45, P0, R45, R40, RZ ;  /* 0x000000282d2d7210 */ /* 0x000fe20007f1e0ff */
[----:B------:R-:W-:Y:S02]  /*0b70*/  IMAD.IADD R19, R11, 0x1, R18 ;  /* 0x000000010b137824 */ /* 0x000fe400078e0212 */
[----:B------:R-:W-:Y:S01]  /*0b80*/  IMAD.MOV.U32 R18, RZ, RZ, R10 ;  /* 0x000000ffff127224 */ /* 0x000fe200078e000a */
[----:B------:R-:W-:Y:S01]  /*0b90*/  LEA.HI.X.SX32 R48, R40, R9, 0x1, P0 ;  /* 0x0000000928307211 */ /* 0x000fe200000f0eff */
[----:B------:R-:W-:-:S02]  /*0ba0*/  IMAD R13, R13, c[0x0][0x1b0], RZ ;  /* 0x00006c000d0d7a24 */ /* 0x000fc400078e02ff */
[----:B------:R-:W-:Y:S02]  /*0bb0*/  IMAD.MOV R11, RZ, RZ, -R4 ;  /* 0x000000ffff0b7224 */ /* 0x000fe400078e0a04 */
[C---:B------:R-:W-:Y:S02]  /*0bc0*/  IMAD R13, R4.reuse, c[0x0][0x1b4], R13 ;  /* 0x00006d00040d7a24 */ /* 0x040fe400078e020d */
[----:B------:R-:W-:-:S04]  /*0bd0*/  IMAD.WIDE.U32 R18, R4, c[0x0][0x1b0], R18 ;  /* 0x00006c0004127a25 */ /* 0x000fc800078e0012 */
[----:B------:R-:W-:Y:S02]  /*0be0*/  IMAD R8, R11, c[0x0][0x2c4], R8 ;  /* 0x0000b1000b087a24 */ /* 0x000fe400078e0208 */
[----:B------:R-:W-:Y:S02]  /*0bf0*/  IMAD.IADD R19, R19, 0x1, R13 ;  /* 0x0000000113137824 */ /* 0x000fe400078e020d */
[----:B------:R-:W-:Y:S01]  /*0c00*/  IMAD R10, R3, 0x80, R40 ;  /* 0x00000080030a7824 */ /* 0x000fe200078e0228 */
        /* <DEDUP_REMOVED lines=29> */
[----:B------:R-:W-:Y:S01]  /*0de0*/  IMAD.SHL.U32 R12, R12, 0x8, RZ ;  /* 0x000000080c0c7824 */ /* 0x000fe200078e00ff */
[----:B------:R-:W-:Y:S01]  /*0df0*/  SHF.R.U32.HI R11, RZ, 0x3, R11 ;  /* 0x00000003ff0b7819 */ /* 0x000fe2000001160b */
[----:B------:R-:W2:Y:S01]  /*0e00*/  SHFL.IDX PT, R8, R2, 0x1, 0x181f ;  /* 0x00381f0002087f89 */ /* 0x000ea200000e0000 */
[----:B------:R-:W-:-:S02]  /*0e10*/  IMAD R230, R44, c[0x0][0x1e8], RZ ;  /* 0x00007a002ce67a24 */ /* 0x000fc400078e02ff */
[----:B------:R-:W-:Y:S01]  /*0e20*/  LOP3.LUT R11, R4, R11, RZ, 0x3c, !PT ;  /* 0x0000000b040b7212 */ /* 0x000fe200078e3cff */
[----:B------:R-:W4:Y:S01]  /*0e30*/  SHFL.IDX PT, R9, R0, 0x1, 0x181f ;  /* 0x00381f0000097f89 */ /* 0x000f2200000e0000 */
[----:B------:R-:W-:Y:S01]  /*0e40*/  IADD3 R4, R46, 0x40, RZ ;  /* 0x000000402e047810 */ /* 0x000fe20007ffe0ff */
[----:B------:R-:W-:Y:S01]  /*0e50*/  IMAD R230, R43, c[0x0][0x1ec], R230 ;  /* 0x00007b002be67a24 */ /* 0x000fe200078e02e6 */
[----:B------:R-:W-:Y:S01]  /*0e60*/  LOP3.LUT R11, R11, 0xfffffe00, R12, 0xf8, !PT ;  /* 0xfffffe000b0b7812 */ /* 0x000fe200078ef80c */
[----:B------:R-:W5:Y:S01]  /*0e70*/  SHFL.IDX PT, R20, R2, 0x2, 0x181f ;  /* 0x00581f0002147f89 */ /* 0x000f6200000e0000 */
[----:B------:R-:W-:Y:S01]  /*0e80*/  @!P5 SHF.R.S32.HI R7, RZ, 0x1f, R4 ;  /* 0x0000001fff07d819 */ /* 0x000fe20000011404 */
[----:B------:R-:W-:Y:S02]  /*0e90*/  IMAD.WIDE.U32 R16, R43, c[0x0][0x1e8], R16 ;  /* 0x00007a002b107a25 */ /* 0x000fe400078e0010 */
[----:B------:R-:W1:Y:S02]  /*0ea0*/  SHFL.IDX PT, R21, R0, 0x2, 0x181f ;  /* 0x00581f0000157f89 */ /* 0x000e6400000e0000 */
[----:B------:R-:W-:-:S02]  /*0eb0*/  IMAD.SHL.U32 R227, R11, 0x2, RZ ;  /* 0x000000020be37824 */ /* 0x000fc400078e00ff */
[----:B------:R-:W-:Y:S01]  /*0ec0*/  IMAD.IADD R231, R17, 0x1, R230 ;  /* 0x0000000111e77824 */ /* 0x000fe200078e02e6 */
[----:B------:R-:W1:Y:S01]  /*0ed0*/  SHFL.IDX PT, R10, R2, 0x3, 0x181f ;  /* 0x00781f00020a7f89 */ /* 0x000e6200000e0000 */
[----:B------:R-:W-:Y:S02]  /*0ee0*/  IMAD.MOV.U32 R230, RZ, RZ, R16 ;  /* 0x000000ffffe67224 */ /* 0x000fe400078e0010 */
[----:B------:R-:W-:Y:S01]  /*0ef0*/  IMAD R44, R44, c[0x0][0x210], RZ ;  /* 0x000084002c2c7a24 */ /* 0x000fe200078e02ff */
        /* <DEDUP_REMOVED lines=25> */
[----:B------:R-:W-:Y:S01]  /*1090*/  IMAD.U32 R9, RZ, RZ, UR15 ;  /* 0x0000000fff097e24 */ /* 0x000fe2000f8e00ff */
[C---:B-----5:R-:W-:Y:S01]  /*10a0*/  @!P4 LEA R18, P2, R46.reuse, R20, 0x1 ;  /* 0x000000142e12c211 */ /* 0x060fe200078408ff */
[----:B------:R-:W-:Y:S01]  /*10b0*/  IMAD.IADD R233, R231, 0x1, R233 ;  /* 0x00000001e7e97824 */ /* 0x000fe200078e02e9 */
[----:B------:R3:W-:Y:S01]  /*10c0*/  @!P3 LDGSTS.E.BYPASS.LTC128B.128 [R227+0x1100], [R16.64], !P6 ;  /* 0x0110000010e3bfae */ /* 0x0007e2000f101d50 */
[----:B------:R-:W-:Y:S01]  /*10d0*/  IMAD.MOV.U32 R232, RZ, RZ, R230 ;  /* 0x000000ffffe87224 */ /* 0x000fe200078e00e6 */
[----:B------:R-:W-:Y:S01]  /*10e0*/  @!P4 LEA.HI.X R19, R46, R21, R47, 0x1, P2 ;  /* 0x000000152e13c211 */ /* 0x000fe200010f0c2f */
[----:B------:R-:W-:Y:S01]  /*10f0*/  IMAD.U32 R5, RZ, RZ, UR6 ;  /* 0x00000006ff057e24 */ /* 0x000fe2000f8e00ff */
[----:B------:R4:W-:Y:S01]  /*1100*/  @!P3 LDGSTS.E.BYPASS.LTC128B.128 [R227+0x5100], [R14.64], !P1 ;  /* 0x051000000ee3bfae */ /* 0x0009e2000c901d50 */
[----:B------:R-:W-:-:S03]  /*1110*/  IMAD.WIDE.U32 R8, R9, UR21, R232 ;  /* 0x0000001509087c25 */ /* 0x000fc6000f8e00e8 */
[----:B------:R5:W-:Y:S01]  /*1120*/  @!P4 LDGSTS.E.BYPASS.LTC128B.128 [R227+0x2100], [R18.64], !P6 ;  /* 0x0210000012e3cfae */ /* 0x000be2000f101d50 */
[----:B------:R-:W-:Y:S01]  /*1130*/  IMAD R229, R42, c[0x0][0x218], RZ ;  /* 0x000086002ae57a24 */ /* 0x000fe200078e02ff */
[----:B------:R-:W-:-:S03]  /*1140*/  @P5 LEA R5, P2, R5, R8, 0x5 ;  /* 0x0000000805055211 */ /* 0x000fc600078428ff */
        /* <DEDUP_REMOVED lines=9> */
[----:B------:R-:W-:Y:S02]  /*11e0*/  @P5 LEA.HI.X R2, R12, R13, R7, 0x5, P2 ;  /* 0x0000000d0c025211 */ /* 0x000fe400010f2c07 */
[----:B----4-:R-:W-:Y:S01]  /*11f0*/  @P5 LEA R14, P2, R5, c[0x0][0x1c8], 0x1 ;  /* 0x00007200050e5a11 */ /* 0x010fe200078408ff */
[----:B------:R-:W-:Y:S01]  /*1200*/  @!P4 IMAD.WIDE R20, R0, 0x2, R20 ;  /* 0x000000020014c825 */ /* 0x000fe200078e0214 */
[----:B---3--:R-:W-:-:S02]  /*1210*/  @!P0 LEA R16, P3, R46, R10, 0x1 ;  /* 0x0000000a2e108211 */ /* 0x008fc400078608ff */
[----:B------:R-:W-:Y:S02]  /*1220*/  @P5 LEA.HI.X R15, R5, c[0x0][0x1cc], R2, 0x1, P2 ;  /* 0x00007300050f5a11 */ /* 0x000fe400010f0c02 */
[----:B------:R-:W-:Y:S01]  /*1230*/  @!P0 LEA.HI.X R17, R46, R11, R47, 0x1, P3 ;  /* 0x0000000b2e118211 */ /* 0x000fe200018f0c2f */
[----:B------:R1:W-:Y:S01]  /*1240*/  @!P4 LDGSTS.E.BYPASS.LTC128B.128 [R227+0x6100], [R20.64], !P1 ;  /* 0x0610000014e3cfae */ /* 0x0003e2000c901d50 */
[----:B------:R-:W-:Y:S02]  /*1250*/  LOP3.LUT R5, R6, 0xfffffff0, RZ, 0xc0, !PT ;  /* 0xfffffff006057812 */ /* 0x000fe400078ec0ff */
[----:B------:R-:W-:Y:S01]  /*1260*/  @!P0 SHF.R.S32.HI R9, RZ, 0x1f, R4 ;  /* 0x0000001fff098819 */ /* 0x000fe20000011404 */
[----:B------:R2:W-:Y:S01]  /*1270*/  @!P0 LDGSTS.E.BYPASS.LTC128B.128 [R227+0x3100], [R16.64], !P6 ;  /* 0x0310000010e38fae */ /* 0x0005e2000f101d50 */
[----:B------:R-:W-:Y:S01]  /*1280*/  ISETP.GE.AND P6, PT, R3, 0x1, PT ;  /* 0x000000010300780c */ /* 0x000fe20003fc6270 */
[----:B------:R-:W-:Y:S01]  /*1290*/  IMAD.IADD R5, R124, 0x1, -R5 ;  /* 0x000000017c057824 */ /* 0x000fe200078e0a05 */
[----:B------:R-:W-:-:S02]  /*12a0*/  @!P0 LEA.HI R2, R9, R4, RZ, 0x3 ;  /* 0x0000000409028211 */ /* 0x000fc400078f18ff */
[----:B------:R-:W-:Y:S02]  /*12b0*/  SHF.R.S32.HI R7, RZ, 0x4, R6 ;  /* 0x00000004ff077819 */ /* 0x000fe40000011406 */
[----:B------:R-:W-:Y:S02]  /*12c0*/  @!P0 LOP3.LUT R2, R2, 0xfffffff8, RZ, 0xc0, !PT ;  /* 0xfffffff802028812 */ /* 0x000fe400078ec0ff */
[----:B------:R-:W-:Y:S02]  /*12d0*/  SHF.R.S32.HI R0, RZ, 0x1f, R5 ;  /* 0x0000001fff007819 */ /* 0x000fe40000011405 */
[C---:B------:R-:W-:Y:S02]  /*12e0*/  ISETP.GE.AND P4, PT, R3.reuse, 0x41, PT ;  /* 0x000000410300780c */ /* 0x040fe40003f86270 */
[----:B------:R-:W-:Y:S02]  /*12f0*/  LEA.HI R6, R6, R7, RZ, 0x1 ;  /* 0x0000000706067211 */ /* 0x000fe400078f08ff */
[----:B------:R-:W-:Y:S01]  /*1300*/  ISETP.GE.AND P2, PT, R3, 0x61, PT ;  /* 0x000000610300780c */ /* 0x000fe20003f46270 */
[----:B------:R-:W-:Y:S01]  /*1310*/  IMAD.U32 R3, RZ, RZ, UR6 ;  /* 0x00000006ff037e24 */ /* 0x000fe2000f8e00ff */
[----:B------:R-:W-:-:S02]  /*1320*/  LEA.HI R0, R0, R5, RZ, 0x3 ;  /* 0x0000000500007211 */ /* 0x000fc400078f18ff */
[----:B------:R-:W-:Y:S02]  /*1330*/  LOP3.LUT R12, R6, 0xfffffffe, RZ, 0xc0, !PT ;  /* 0xfffffffe060c7812 */ /* 0x000fe400078ec0ff */
[----:B------:R-:W-:Y:S02]  /*1340*/  LOP3.LUT R6, R0, 0xfffffff8, RZ, 0xc0, !PT ;  /* 0xfffffff800067812 */ /* 0x000fe400078ec0ff */
[----:B------:R-:W-:Y:S01]  /*1350*/  ISETP.GE.AND P3, PT, R46, c[0x0][0x1d4], PT ;  /* 0x000075002e007a0c */ /* 0x000fe20003f66270 */
[----:B------:R-:W-:Y:S02]  /*1360*/  IMAD.IADD R226, R7, 0x1, -R12 ;  /* 0x0000000107e27824 */ /* 0x000fe400078e0a0c */
[----:B------:R-:W-:Y:S02]  /*1370*/  IMAD.IADD R6, R5, 0x1, -R6 ;  /* 0x0000000105067824 */ /* 0x000fe400078e0a06 */
[----:B--2---:R-:W-:Y:S01]  /*1380*/  @!P0 IMAD.WIDE R16, R2, 0x2, R10 ;  /* 0x0000000202108825 */ /* 0x004fe200078e020a */
[----:B------:R-:W-:-:S03]  /*1390*/  VOTEU.ANY UP0, P2 ;  /* 0x00000000003f7886 */ /* 0x000fc60001000100 */
[----:B------:R-:W-:Y:S01]  /*13a0*/  IMAD.SHL.U32 R7, R6, 0x40, RZ ;  /* 0x0000004006077824 */ /* 0x000fe200078e00ff */
[----:B------:R2:W-:Y:S01]  /*13b0*/  @!P0 LDGSTS.E.BYPASS.LTC128B.128 [R227+0x7100], [R16.64], !P1 ;  /* 0x0710000010e38fae */ /* 0x0005e2000c901d50 */
[----:B------:R-:W-:Y:S01]  /*13c0*/  @P6 LEA R10, P0, R8, c[0x0][0x1c8], 0x1 ;  /* 0x00007200080a6a11 */ /* 0x000fe200078008ff */
[----:B------:R-:W-:Y:S01]  /*13d0*/  @P2 IMAD.MOV.U32 R12, RZ, RZ, R8 ;  /* 0x000000ffff0c2224 */ /* 0x000fe200078e0008 */
        /* <DEDUP_REMOVED lines=19> */
[----:B------:R-:W-:-:S02]  /*1510*/  UIMAD UR15, UR15, -0x80, UR19 ;  /* 0xffffff800f0f78a4 */ /* 0x000fc4000f8e0213 */
        /* <DEDUP_REMOVED lines=10> */
[----:B------:R-:W-:Y:S01]  /*15c0*/  UIADD3 UR9, UR13, UR9, URZ ;  /* 0x000000090d097290 */ /* 0x000fe2000fffe03f */
[----:B------:R-:W-:Y:S01]  /*15d0*/  @P2 LEA.HI.X R5, R12, c[0x0][0x1cc], R3, 0x1, P1 ;  /* 0x000073000c052a11 */ /* 0x000fe200008f0c03 */
[----:B------:R5:W-:Y:S01]  /*15e0*/  @P4 LDGSTS.E.BYPASS.LTC128B.128 [R227+0xe100], [R16.64+0x80], !P0 ;  /* 0x0e10008010e34fae */ /* 0x000be2000c101d50 */
[----:B------:R-:W-:Y:S01]  /*15f0*/  IMAD.SHL.U32 R3, R40, 0x8, RZ ;  /* 0x0000000828037824 */ /* 0x000fe200078e00ff */
[----:B------:R-:W-:Y:S01]  /*1600*/  LOP3.LUT R0, R2, 0xfffffe00, R7, 0xf8, !PT ;  /* 0xfffffe0002007812 */ /* 0x000fe200078ef807 */
[----:B------:R-:W-:Y:S01]  /*1610*/  IMAD.MOV.U32 R7, RZ, RZ, 0x10 ;  /* 0x00000010ff077424 */ /* 0x000fe200078e00ff */
[----:B------:R4:W-:Y:S01]  /*1620*/  @P2 LDGSTS.E.BYPASS.LTC128B.128 [R227+0xb100], [R4.64], !P3 ;  /* 0x0b10000004e32fae */ /* 0x0009e2000d901d50 */
[----:B------:R-:W-:-:S02]  /*1630*/  LOP3.LUT R9, R9, 0x7ffffc00, RZ, 0xc0, !PT ;  /* 0x7ffffc0009097812 */ /* 0x000fc400078ec0ff */
[----:B------:R-:W-:Y:S01]  /*1640*/  LOP3.LUT R8, R8, 0x1c0, RZ, 0xc0, !PT ;  /* 0x000001c008087812 */ /* 0x000fe200078ec0ff */
[----:B------:R4:W-:Y:S01]  /*1650*/  @P2 LDGSTS.E.BYPASS.LTC128B.128 [R227+0xf100], [R4.64+0x80], !P0 ;  /* 0x0f10008004e32fae */ /* 0x0009e2000c101d50 */
[----:B------:R-:W-:Y:S01]  /*1660*/  R2P PR, R6, 0x6 ;  /* 0x0000000606007804 */ /* 0x000fe20000000000 */
[----:B------:R-:W-:Y:S01]  /*1670*/  IMAD.IADD R6, R0, 0x1, R9 ;  /* 0x0000000100067824 */ /* 0x000fe200078e0209 */
[----:B------:R-:W-:Y:S01]  /*1680*/  LOP3.LUT R3, R8, 0x8, R3, 0xf8, !PT ;  /* 0x0000000808037812 */ /* 0x000fe200078ef803 */
[----:B------:R-:W0:Y:S01]  /*1690*/  LDGDEPBAR ;  /* 0x00000000000079af */ /* 0x000e220000000000 */
[----:B------:R-:W-:Y:S02]  /*16a0*/  SHF.R.U32.HI R2, RZ, 0x3, R8 ;  /* 0x00000003ff027819 */ /* 0x000fe40000011608 */
[----:B------:R-:W-:Y:S02]  /*16b0*/  SEL R7, R7, 0xfffffff0, !P1 ;  /* 0xfffffff007077807 */ /* 0x000fe40004800000 */
[----:B------:R-:W-:-:S02]  /*16c0*/  LOP3.LUT R3, R3, R2, RZ, 0x3c, !PT ;  /* 0x0000000203037212 */ /* 0x000fc400078e3cff */
[C---:B------:R-:W-:Y:S01]  /*16d0*/  LEA R2, R6.reuse, 0x100, 0x1 ;  /* 0x0000010006027811 */ /* 0x040fe200078e08ff */
[----:B------:R-:W-:Y:S01]  /*16e0*/  IMAD.SHL.U32 R6, R6, 0x2, RZ ;  /* 0x0000000206067824 */ /* 0x000fe200078e00ff */
[----:B------:R-:W-:Y:S01]  /*16f0*/  LOP3.LUT P1, RZ, R41, 0x2, RZ, 0xc0, !PT ;  /* 0x0000000229ff7812 */ /* 0x000fe2000782c0ff */
[----:B------:R-:W-:Y:S01]  /*1700*/  IMAD R226, R226, 0x200, R3 ;  /* 0x00000200e2e27824 */ /* 0x000fe200078e0203 */
[----:B------:R-:W-:-:S03]  /*1710*/  IADD3 R40, -R40, UR15, RZ ;  /* 0x0000000f28287c10 */ /* 0x000fc6000fffe1ff */
[----:B------:R-:W-:Y:S01]  /*1720*/  IMAD.SHL.U32 R226, R226, 0x2, RZ ;  /* 0x00000002e2e27824 */ /* 0x000fe200078e00ff */
[C---:B------:R-:W-:Y:S02]  /*1730*/  ISETP.LT.OR P5, PT, R40.reuse, 0x1, P3 ;  /* 0x000000012800780c */ /* 0x040fe40001fa1670 */
[----:B------:R-:W-:Y:S02]  /*1740*/  ISETP.LT.OR P6, PT, R40, 0x1, P0 ;  /* 0x000000012800780c */ /* 0x000fe400007c1670 */
[----:B------:R-:W-:Y:S02]  /*1750*/  IADD3 R225, R226, 0x8120, RZ ;  /* 0x00008120e2e17810 */ /* 0x000fe40007ffe0ff */
[----:B------:R-:W-:Y:S01]  /*1760*/  ISETP.LT.OR P4, PT, R40, 0x21, P3 ;  /* 0x000000212800780c */ /* 0x000fe20001f81670 */
        /* <DEDUP_REMOVED lines=9> */
[----:B------:R-:W-:Y:S04]  /*1800*/  LDSM.16.M88.4 R184, [R6+0x4100] ;  /* 0x0041000006b8783b */ /* 0x000fe80000000200 */
[----:B------:R-:W-:Y:S04]  /*1810*/  LDSM.16.M88.4 R168, [R4] ;  /* 0x0000000004a8783b */ /* 0x000fe80000000200 */
[----:B------:R4:W-:Y:S04]  /*1820*/  LDSM.16.M88.4 R188, [R4+0x4000] ;  /* 0x0040000004bc783b */ /* 0x0009e80000000200 */
[----:B------:R-:W-:Y:S04]  /*1830*/  LDSM.16.M88.4 R176, [R3] ;  /* 0x0000000003b0783b */ /* 0x000fe80000000200 */
[----:B------:R-:W-:Y:S04]  /*1840*/  LDSM.16.M88.4 R196, [R3+0x4000] ;  /* 0x0040000003c4783b */ /* 0x000fe80000000200 */
[----:B------:R-:W-:Y:S04]  /*1850*/  LDSM.16.M88.4 R180, [R2] ;  /* 0x0000000002b4783b */ /* 0x000fe80000000200 */
[----:B------:R1:W-:Y:S04]  /*1860*/  LDSM.16.M88.4 R200, [R2+0x4000] ;  /* 0x0040000002c8783b */ /* 0x0003e80000000200 */
[----:B------:R-:W-:Y:S01]  /*1870*/  BAR.SYNC.DEFER_BLOCKING 0x0 ;  /* 0x0000000000007b1d */ /* 0x000fe20000010000 */
[----:B----4-:R-:W-:-:S04]  /*1880*/  IADD3 R4, R226, 0x8100, RZ ;  /* 0x00008100e2047810 */ /* 0x010fc80007ffe0ff */
[----:B------:R-:W-:Y:S01]  /*1890*/  @P1 IADD3 R225, R4, -0x20, RZ ;  /* 0xffffffe004e11810 */ /* 0x000fe20007ffe0ff */
[----:B------:R-:W-:Y:S01]  /*18a0*/  IMAD.U32 R4, RZ, RZ, UR9 ;  /* 0x00000009ff047e24 */ /* 0x000fe2000f8e00ff */
[----:B------:R-:W-:Y:S02]  /*18b0*/  USHF.L.U32 UR9, UR4, 0x6, URZ ;  /* 0x0000000604097899 */ /* 0x000fe4000800063f */
[C---:B------:R-:W-:Y:S02]  /*18c0*/  IADD3 R219, R225.reuse, 0x800, RZ ;  /* 0x00000800e1db7810 */ /* 0x040fe40007ffe0ff */
[----:B------:R-:W-:Y:S01]  /*18d0*/  UIADD3 UR14, UP0, UR9, 0x80, URZ ;  /* 0x00000080090e7890 */ /* 0x000fe2000ff1e03f */
[C---:B------:R-:W-:Y:S02]  /*18e0*/  IADD3 R218, R225.reuse, 0x1000, RZ ;  /* 0x00001000e1da7810 */ /* 0x040fe40007ffe0ff */
[C---:B------:R-:W-:Y:S02]  /*18f0*/  IADD3 R217, R225.reuse, 0x1800, RZ ;  /* 0x00001800e1d97810 */ /* 0x040fe40007ffe0ff */
[C---:B------:R-:W-:Y:S01]  /*1900*/  IADD3 R216, R225.reuse, 0x2000, RZ ;  /* 0x00002000e1d87810 */ /* 0x040fe20007ffe0ff */
[----:B-1----:R-:W-:Y:S01]  /*1910*/  IMAD R2, R48, c[0x0][0x208], RZ ;  /* 0x0000820030027a24 */ /* 0x002fe200078e02ff */
[----:B------:R-:W-:-:S02]  /*1920*/  IADD3 R215, R225, 0x2800, RZ ;  /* 0x00002800e1d77810 */ /* 0x000fc40007ffe0ff */
[----:B------:R-:W-:Y:S01]  /*1930*/  IADD3 R214, R225, 0x3000, RZ ;  /* 0x00003000e1d67810 */ /* 0x000fe20007ffe0ff */
[----:B------:R-:W-:Y:S01]  /*1940*/  IMAD R2, R45, c[0x0][0x20c], R2 ;  /* 0x000083002d027a24 */ /* 0x000fe200078e0202 */
[----:B------:R-:W-:-:S04]  /*1950*/  DEPBAR.LE SB0, 0x0 ;  /* 0x000080000000791a */ /* 0x000fc80000000000 */
[----:B------:R-:W-:Y:S01]  /*1960*/  BAR.SYNC.DEFER_BLOCKING 0x0 ;  /* 0x0000000000007b1d */ /* 0x000fe20000010000 */
[----:B------:R-:W-:Y:S01]  /*1970*/  IMAD.IADD R47, R47, 0x1, R2 ;  /* 0x000000012f2f7824 */ /* 0x000fe200078e0202 */
[C---:B------:R-:W-:Y:S01]  /*1980*/  IADD3 R213, R225.reuse, 0x3800, RZ ;  /* 0x00003800e1d57810 */ /* 0x040fe20007ffe0ff */
[----:B------:R-:W-:Y:S01]  /*1990*/  IMAD.U32 R45, RZ, RZ, UR9 ;  /* 0x00000009ff2d7e24 */ /* 0x000fe2000f8e00ff */
[----:B------:R-:W-:Y:S01]  /*19a0*/  IADD3 R211, R225, 0x4000, RZ ;  /* 0x00004000e1d37810 */ /* 0x000fe20007ffe0ff */
[----:B------:R-:W-:Y:S01]  /*19b0*/  IMAD.WIDE.U32 R2, R43, c[0x0][0x210], R46 ;  /* 0x000084002b027a25 */ /* 0x000fe200078e002e */
[C---:B------:R-:W-:Y:S02]  /*19c0*/  IADD3 R210, R225.reuse, 0x4800, RZ ;  /* 0x00004800e1d27810 */ /* 0x040fe40007ffe0ff */
[C---:B------:R-:W-:Y:S02]  /*19d0*/  IADD3 R209, R225.reuse, 0x5000, RZ ;  /* 0x00005000e1d17810 */ /* 0x040fe40007ffe0ff */
[----:B------:R-:W-:-:S02]  /*19e0*/  IADD3 R208, R225, 0x5800, RZ ;  /* 0x00005800e1d07810 */ /* 0x000fc40007ffe0ff */
[C---:B------:R-:W-:Y:S02]  /*19f0*/  IADD3 R207, R225.reuse, 0x6000, RZ ;  /* 0x00006000e1cf7810 */ /* 0x040fe40007ffe0ff */
[C---:B------:R-:W-:Y:S02]  /*1a00*/  IADD3 R206, R225.reuse, 0x6800, RZ ;  /* 0x00006800e1ce7810 */ /* 0x040fe40007ffe0ff */
[C---:B------:R-:W-:Y:S02]  /*1a10*/  IADD3 R205, R225.reuse, 0x7000, RZ ;  /* 0x00007000e1cd7810 */ /* 0x040fe40007ffe0ff */
[----:B------:R-:W-:Y:S01]  /*1a20*/  IADD3 R204, R225, 0x7800, RZ ;  /* 0x00007800e1cc7810 */ /* 0x000fe20007ffe0ff */
[----:B------:R-:W1:Y:S04]  /*1a30*/  LDSM.16.M88.4 R24, [R226+0x8100] ;  /* 0x00810000e218783b */ /* 0x000e680000000200 */
[----:B-----5:R-:W4:Y:S04]  /*1a40*/  LDSM.16.M88.4 R16, [R226+0x8900] ;  /* 0x00890000e210783b */ /* 0x020f280000000200 */
[----:B--2---:R-:W2:Y:S04]  /*1a50*/  LDSM.16.M88.4 R12, [R225] ;  /* 0x00000000e10c783b */ /* 0x004ea80000000200 */
[----:B------:R-:W5:Y:S04]  /*1a60*/  LDSM.16.M88.4 R36, [R225+0x800] ;  /* 0x00080000e124783b */ /* 0x000f680000000200 */
[----:B---3--:R-:W3:Y:S04]  /*1a70*/  LDSM.16.M88.4 R8, [R226+0x9100] ;  /* 0x00910000e208783b */ /* 0x008ee80000000200 */
[----:B------:R-:W2:Y:S04]  /*1a80*/  LDSM.16.M88.4 R96, [R226+0x9900] ;  /* 0x00990000e260783b */ /* 0x000ea80000000200 */
[----:B------:R-:W2:Y:S04]  /*1a90*/  LDSM.16.M88.4 R32, [R225+0x1000] ;  /* 0x00100000e120783b */ /* 0x000ea80000000200 */
[----:B------:R-:W2:Y:S04]  /*1aa0*/  LDSM.16.M88.4 R88, [R226+0xa100] ;  /* 0x00a10000e258783b */ /* 0x000ea80000000200 */
[----:B------:R-:W-:Y:S04]  /*1ab0*/  LDSM.16.M88.4 R64, [R226+0xb900] ;  /* 0x00b90000e240783b */ /* 0x000fe80000000200 */
[----:B------:R-:W-:Y:S01]  /*1ac0*/  LDSM.16.M88.4 R72, [R226+0xb100] ;  /* 0x00b10000e248783b */ /* 0x000fe20000000200 */
[C---:B-1----:R-:W-:Y:S03]  /*1ad0*/  HMMA.16816.F32 R28, R140.reuse, R24, RZ ;  /* 0x000000188c1c723c */ /* 0x042fe600000018ff */
[----:B------:R-:W-:Y:S04]  /*1ae0*/  LDSM.16.M88.4 R80, [R226+0xa900] ;  /* 0x00a90000e250783b */ /* 0x000fe80000000200 */
[----:B------:R-:W-:Y:S01]  /*1af0*/  LDSM.16.M88.4 R48, [R225+0x2800] ;  /* 0x00280000e130783b */ /* 0x000fe20000000200 */
[C---:B------:R-:W-:Y:S08]  /*1b00*/  HMMA.16816.F32 R24, R140.reuse, R26, RZ ;  /* 0x0000001a8c18723c */ /* 0x040ff000000018ff */
[C---:B----4-:R-:W-:Y:S08]  /*1b10*/  HMMA.16816.F32 R20, R140.reuse, R16, RZ ;  /* 0x000000108c14723c */ /* 0x050ff000000018ff */
[----:B------:R-:W-:Y:S08]  /*1b20*/  HMMA.16816.F32 R16, R140, R18, RZ ;  /* 0x000000128c10723c */ /* 0x000ff000000018ff */
[C---:B--2---:R-:W-:Y:S08]  /*1b30*/  HMMA.16816.F32 R28, R168.reuse, R12, R28 ;  /* 0x0000000ca81c723c */ /* 0x044ff0000000181c */
[C---:B------:R-:W-:Y:S08]  /*1b40*/  HMMA.16816.F32 R24, R168.reuse, R14, R24 ;  /* 0x0000000ea818723c */ /* 0x040ff00000001818 */
[----:B-----5:R-:W-:Y:S08]  /*1b50*/  HMMA.16816.F32 R20, R168, R36, R20 ;  /* 0x00000024a814723c */ /* 0x020ff00000001814 */
[----:B---3--:R-:W-:Y:S08]  /*1b60*/  HMMA.16816.F32 R12, R140, R8, RZ ;  /* 0x000000088c0c723c */ /* 0x008ff000000018ff */
[----:B------:R-:W-:Y:S01]  /*1b70*/  HMMA.16816.F32 R16, R168, R38, R16 ;  /* 0x00000026a810723c */ /* 0x000fe20000001810 */
[----:B------:R-:W1:Y:S07]  /*1b80*/  LDSM.16.M88.4 R36, [R225+0x1800] ;  /* 0x00180000e124783b */ /* 0x000e6e0000000200 */
[C---:B------:R-:W-:Y:S08]  /*1b90*/  HMMA.16816.F32 R8, R140.reuse, R10, RZ ;  /* 0x0000000a8c08723c */ /* 0x040ff000000018ff */
[----:B------:R-:W-:Y:S08]  /*1ba0*/  HMMA.16816.F32 R100, R140, R96, RZ ;  /* 0x000000608c64723c */ /* 0x000ff000000018ff */
[C---:B------:R-:W-:Y:S08]  /*1bb0*/  HMMA.16816.F32 R12, R168.reuse, R32, R12 ;  /* 0x00000020a80c723c */ /* 0x040ff0000000180c */
[----:B------:R-:W-:Y:S01]  /*1bc0*/  HMMA.16816.F32 R8, R168, R34, R8 ;  /* 0x00000022a808723c */ /* 0x000fe20000001808 */
[----:B------:R-:W2:Y:S07]  /*1bd0*/  LDSM.16.M88.4 R32, [R225+0x2000] ;  /* 0x00200000e120783b */ /* 0x000eae0000000200 */
[----:B------:R-:W-:Y:S08]  /*1be0*/  HMMA.16816.F32 R92, R140, R88, RZ ;  /* 0x000000588c5c723c */ /* 0x000ff000000018ff */
[----:B-1----:R-:W-:Y:S07]  /*1bf0*/  HMMA.16816.F32 R100, R168, R36, R100 ;  /* 0x00000024a864723c */ /* 0x002fee0000001864 */
[----:B------:R-:W-:Y:S01]  /*1c00*/  IMAD R37, R43, c[0x0][0x214], R44 ;  /* 0x000085002b257a24 */ /* 0x000fe200078e022c */
[----:B------:R-:W-:Y:S01]  /*1c10*/  HMMA.16816.F32 R88, R140, R90, RZ ;  /* 0x0000005a8c58723c */ /* 0x000fe200000018ff */
[----:B------:R-:W-:Y:S01]  /*1c20*/  IMAD.U32 R36, RZ, RZ, UR12 ;  /* 0x0000000cff247e24 */ /* 0x000fe2000f8e00ff */
[----:B------:R-:W-:Y:S01]  /*1c30*/  UMOV UR12, 0x6 ;  /* 0x00000006000c7882 */ /* 0x000fe20000000000 */
[----:B------:R-:W-:Y:S01]  /*1c40*/  IMAD.IADD R3, R3, 0x1, R37 ;  /* 0x0000000103037824 */ /* 0x000fe200078e0225 */
[----:B------:R-:W-:Y:S01]  /*1c50*/  USHF.L.U64.HI UR12, UR4, UR12, UR5 ;  /* 0x0000000c040c7299 */ /* 0x000fe20008010205 */
[----:B------:R-:W-:-:S02]  /*1c60*/  IMAD.U32 R37, RZ, RZ, UR13 ;  /* 0x0000000dff257e24 */ /* 0x000fc4000f8e00ff */
[----:B------:R-:W-:Y:S01]  /*1c70*/  IMAD.WIDE.U32 R234, R234, c[0x0][0x218], R2 ;  /* 0x00008600eaea7a25 */ /* 0x000fe200078e0002 */
[----:B------:R-:W-:Y:S01]  /*1c80*/  HMMA.16816.F32 R96, R140, R98, RZ ;  /* 0x000000628c60723c */ /* 0x000fe200000018ff */
[----:B------:R-:W-:Y:S02]  /*1c90*/  UIADD3.X UR13, URZ, UR12, URZ, UP0, !UPT ;  /* 0x0000000c3f0d7290 */ /* 0x000fe400087fe43f */
[----:B------:R-:W-:Y:S01]  /*1ca0*/  IMAD.IADD R229, R235, 0x1, R229 ;  /* 0x00000001ebe57824 */ /* 0x000fe200078e02e5 */
[----:B------:R-:W-:Y:S01]  /*1cb0*/  LEA R2, P1, R36, R234, 0x7 ;  /* 0x000000ea24027211 */ /* 0x000fe200078238ff */
[----:B------:R-:W-:-:S03]  /*1cc0*/  UISETP.GE.AND UP0, UPT, UR19, 0x81, UPT ;  /* 0x000000811300788c */ /* 0x000fc6000bf06270 */
[----:B------:R-:W-:Y:S01]  /*1cd0*/  LEA.HI.X R3, R36, R229, R4, 0x7, P1 ;  /* 0x000000e524037211 */ /* 0x000fe200008f3c04 */
[----:B--2---:R-:W-:Y:S01]  /*1ce0*/  HMMA.16816.F32 R92, R168, R32, R92 ;  /* 0x00000020a85c723c */ /* 0x004fe2000000185c */
[----:B------:R-:W-:-:S04]  /*1cf0*/  LEA R46, P1, R2, c[0x0][0x1f8], 0x1 ;  /* 0x00007e00022e7a11 */ /* 0x000fc800078208ff */
[----:B------:R-:W-:Y:S02]  /*1d00*/  LEA.HI.X R47, R2, c[0x0][0x1fc], R3, 0x1, P1 ;  /* 0x00007f00022f7a11 */ /* 0x000fe400008f0c03 */
[----:B------:R-:W-:Y:S01]  /*1d10*/  IADD3 R2, P1, R46, UR9, RZ ;  /* 0x000000092e027c10 */ /* 0x000fe2000ff3e0ff */
[----:B------:R-:W-:Y:S01]  /*1d20*/  HMMA.16816.F32 R88, R168, R34, R88 ;  /* 0x00000022a858723c */ /* 0x000fe20000001858 */
[----:B------:R-:W1:Y:S02]  /*1d30*/  LDSM.16.M88.4 R32, [R225+0x3800] ;  /* 0x00380000e120783b */ /* 0x000e640000000200 */
[----:B------:R-:W-:-:S05]  /*1d40*/  IADD3.X R3, R47, UR12, RZ, P1, !PT ;  /* 0x0000000c2f037c10 */ /* 0x000fca0008ffe4ff */
[----:B------:R-:W-:Y:S01]  /*1d50*/  HMMA.16816.F32 R96, R168, R38, R96 ;  /* 0x00000026a860723c */ /* 0x000fe20000001860 */
[----:B------:R-:W2:Y:S04]  /*1d60*/  LDSM.16.M88.4 R36, [R225+0x3000] ;  /* 0x00300000e124783b */ /* 0x000ea80000000200 */
[----:B------:R-:W-:Y:S01]  /*1d70*/  @!PT LDS RZ, [RZ] ;  /* 0x00000000fffff984 */ /* 0x000fe20000000800 */
[----:B------:R-:W-:Y:S01]  /*1d80*/  @!PT LDS RZ, [RZ] ;  /* 0x00000000fffff984 */ /* 0x000fe20000000800 */
[----:B------:R-:W-:Y:S01]  /*1d90*/  @!PT LDS RZ, [RZ] ;  /* 0x00000000fffff984 */ /* 0x000fe20000000800 */
[----:B------:R3:W-:Y:S01]  /*1da0*/  LDGSTS.E.BYPASS.LTC128B.128 [R227+0x100], [R46.64], !P5 ;  /* 0x001000002ee37fae */ /* 0x0007e2000e901d50 */
[----:B------:R-:W-:Y:S02]  /*1db0*/  IADD3 R44, P5, P1, R45, 0x80, R46 ;  /* 0x000000802d2c7810 */ /* 0x000fe400079be02e */
[----:B------:R-:W-:Y:S01]  /*1dc0*/  HMMA.16816.F32 R68, R140, R64, RZ ;  /* 0x000000408c44723c */ /* 0x000fe200000018ff */
[----:B------:R3:W-:Y:S01]  /*1dd0*/  LDGSTS.E.BYPASS.LTC128B.128 [R227+0x4100], [R46.64+0x80], !P6 ;  /* 0x041000802ee37fae */ /* 0x0007e2000f101d50 */
[----:B------:R-:W-:-:S02]  /*1de0*/  ISETP.LT.OR P6, PT, R40, 0x21, P0 ;  /* 0x000000212800780c */ /* 0x000fc400007c1670 */
[----:B------:R-:W-:Y:S01]  /*1df0*/  IADD3.X R45, RZ, UR12, R47, P5, P1 ;  /* 0x0000000cff2d7c10 */ /* 0x000fe2000afe242f */
[----:B------:R4:W-:Y:S01]  /*1e00*/  LDGSTS.E.BYPASS.LTC128B.128 [R227+0x1100], [R2.64], !P4 ;  /* 0x0110000002e37fae */ /* 0x0009e2000e101d50 */
[----:B------:R-:W-:Y:S02]  /*1e10*/  IADD3 R42, P4, R2, UR9, RZ ;  /* 0x00000009022a7c10 */ /* 0x000fe4000ff9e0ff */
[----:B------:R-:W-:Y:S01]  /*1e20*/  ISETP.LT.OR P1, PT, R40, 0x41, P3 ;  /* 0x000000412800780c */ /* 0x000fe20001f21670 */
[C---:B------:R-:W-:Y:S01]  /*1e30*/  HMMA.16816.F32 R76, R140.reuse, R72, RZ ;  /* 0x000000488c4c723c */ /* 0x040fe200000018ff */
[C---:B------:R-:W-:Y:S02]  /*1e40*/  IADD3.X R43, R3.reuse, UR12, RZ, P4, !PT ;  /* 0x0000000c032b7c10 */ /* 0x040fe4000a7fe4ff */
[----:B------:R-:W-:Y:S02]  /*1e50*/  IADD3 R52, P5, R2, UR14, RZ ;  /* 0x0000000e02347c10 */ /* 0x000fe4000ffbe0ff */
[----:B------:R-:W-:Y:S01]  /*1e60*/  IADD3 R54, P4, R42, UR9, RZ ;  /* 0x000000092a367c10 */ /* 0x000fe2000ff9e0ff */
[----:B------:R3:W-:Y:S01]  /*1e70*/  LDGSTS.E.BYPASS.LTC128B.128 [R227+0x5100], [R44.64], !P6 ;  /* 0x051000002ce37fae */ /* 0x0007e2000f101d50 */
[----:B------:R-:W-:Y:S01]  /*1e80*/  IADD3.X R53, R3, UR13, RZ, P5, !PT ;  /* 0x0000000d03357c10 */ /* 0x000fe2000affe4ff */
[----:B------:R-:W-:Y:S01]  /*1e90*/  HMMA.16816.F32 R64, R140, R66, RZ ;  /* 0x000000428c40723c */ /* 0x000fe200000018ff */
[----:B------:R-:W-:-:S02]  /*1ea0*/  ISETP.LT.OR P6, PT, R40, 0x41, P0 ;  /* 0x000000412800780c */ /* 0x000fc400007c1670 */
[----:B------:R-:W-:Y:S01]  /*1eb0*/  IADD3.X R55, R43, UR12, RZ, P4, !PT ;  /* 0x0000000c2b377c10 */ /* 0x000fe2000a7fe4ff */
[----:B------:R5:W-:Y:S01]  /*1ec0*/  LDGSTS.E.BYPASS.LTC128B.128 [R227+0x2100], [R42.64], !P1 ;  /* 0x021000002ae37fae */ /* 0x000be2000c901d50 */
[C---:B------:R-:W-:Y:S02]  /*1ed0*/  ISETP.LT.OR P5, PT, R40.reuse, 0x61, P3 ;  /* 0x000000612800780c */ /* 0x040fe40001fa1670 */
[----:B------:R-:W-:Y:S01]  /*1ee0*/  ISETP.LT.OR P4, PT, R40, 0x61, P0 ;  /* 0x000000612800780c */ /* 0x000fe20000781670 */
[----:B------:R-:W-:Y:S01]  /*1ef0*/  HMMA.16816.F32 R72, R140, R74, RZ ;  /* 0x0000004a8c48723c */ /* 0x000fe200000018ff */
[----:B------:R-:W-:-:S04]  /*1f00*/  IADD3 R56, P1, R42, UR14, RZ ;  /* 0x0000000e2a387c10 */ /* 0x000fc8000ff3e0ff */
[----:B------:R-:W-:Y:S01]  /*1f10*/  IADD3.X R57, R43, UR13, RZ, P1, !PT ;  /* 0x0000000d2b397c10 */ /* 0x000fe20008ffe4ff */
[----:B------:R2:W-:Y:S01]  /*1f20*/  LDGSTS.E.BYPASS.LTC128B.128 [R227+0x6100], [R52.64], !P6 ;  /* 0x0610000034e37fae */ /* 0x0005e2000f101d50 */
[----:B----4-:R-:W-:Y:S01]  /*1f30*/  IMAD.MOV.U32 R2, RZ, RZ, 0x40 ;  /* 0x00000040ff027424 */ /* 0x010fe200078e00ff */
[C---:B------:R-:W-:Y:S01]  /*1f40*/  HMMA.16816.F32 R84, R140.reuse, R80, RZ ;  /* 0x000000508c54723c */ /* 0x040fe200000018ff */
[----:B------:R-:W-:Y:S01]  /*1f50*/  PLOP3.LUT P1, PT, PT, PT, UP0, 0x80, 0x0 ;  /* 0x000000000000781c */ /* 0x000fe20003f2f008 */
[----:B------:R4:W-:Y:S02]  /*1f60*/  LDGSTS.E.BYPASS.LTC128B.128 [R227+0x3100], [R54.64], !P5 ;  /* 0x0310000036e37fae */ /* 0x0009e4000e901d50 */
[----:B------:R-:W-:Y:S02]  /*1f70*/  SEL R2, R2, 0xffffffc0, !P2 ;  /* 0xffffffc002027807 */ /* 0x000fe40005000000 */
[----:B------:R4:W-:Y:S02]  /*1f80*/  LDGSTS.E.BYPASS.LTC128B.128 [R227+0x7100], [R56.64], !P4 ;  /* 0x0710000038e37fae */ /* 0x0009e4000e101d50 */
[----:B------:R-:W-:Y:S01]  /*1f90*/  HMMA.16816.F32 R80, R140, R82, RZ ;  /* 0x000000528c50723c */ /* 0x000fe200000018ff */
[----:B------:R-:W-:Y:S01]  /*1fa0*/  IMAD.IADD R223, R226, 0x1, R2 ;  /* 0x00000001e2df7824 */ /* 0x000fe200078e0202 */
[----:B------:R-:W-:Y:S01]  /*1fb0*/  LDSM.16.M88.4 R108, [R226+0xf900] ;  /* 0x00f90000e26c783b */ /* 0x000fe20000000200 */
[----:B------:R-:W-:-:S03]  /*1fc0*/  IMAD.IADD R212, R2, 0x1, R225 ;  /* 0x0000000102d47824 */ /* 0x000fc600078e02e1 */
[----:B---3--:R-:W3:Y:S02]  /*1fd0*/  LDSM.16.M88.4 R44, [R223+0x8100] ;  /* 0x00810000df2c783b */ /* 0x008ee40000000200 */
[C---:B-1----:R-:W-:Y:S02]  /*1fe0*/  HMMA.16816.F32 R68, R168.reuse, R32, R68 ;  /* 0x00000020a844723c */ /* 0x042fe40000001844 */
[----:B-----5:R-:W-:Y:S04]  /*1ff0*/  LDSM.16.M88.4 R40, [R223+0x8900] ;  /* 0x00890000df28783b */ /* 0x020fe80000000200 */
[----:B------:R-:W-:Y:S02]  /*2000*/  LDSM.16.M88.4 R112, [R226+0xf100] ;  /* 0x00f10000e270783b */ /* 0x000fe40000000200 */
[C---:B------:R-:W-:Y:S02]  /*2010*/  HMMA.16816.F32 R64, R168.reuse, R34, R64 ;  /* 0x00000022a840723c */ /* 0x040fe40000001840 */
[----:B------:R-:W1:Y:S04]  /*2020*/  LDSM.16.M88.4 R32, [R223+0xa100] ;  /* 0x00a10000df20783b */ /* 0x000e680000000200 */
[----:B------:R-:W-:Y:S02]  /*2030*/  LDSM.16.M88.4 R104, [R225+0x4000] ;  /* 0x00400000e168783b */ /* 0x000fe40000000200 */
[C---:B--2---:R-:W-:Y:S02]  /*2040*/  HMMA.16816.F32 R76, R168.reuse, R36, R76 ;  /* 0x00000024a84c723c */ /* 0x044fe4000000184c */
[----:B------:R-:W-:Y:S04]  /*2050*/  LDSM.16.M88.4 R60, [R225+0x5800] ;  /* 0x00580000e13c783b */ /* 0x000fe80000000200 */
[----:B----4-:R-:W-:Y:S02]  /*2060*/  LDSM.16.M88.4 R56, [R225+0x6000] ;  /* 0x00600000e138783b */ /* 0x010fe40000000200 */
[C---:B------:R-:W-:Y:S02]  /*2070*/  HMMA.16816.F32 R72, R168.reuse, R38, R72 ;  /* 0x00000026a848723c */ /* 0x040fe40000001848 */
[----:B------:R-:W2:Y:S04]  /*2080*/  LDSM.16.M88.4 R36, [R223+0x9900] ;  /* 0x00990000df24783b */ /* 0x000ea80000000200 */
[----:B------:R-:W-:Y:S02]  /*2090*/  LDSM.16.M88.4 R52, [R225+0x6800] ;  /* 0x00680000e134783b */ /* 0x000fe40000000200 */
[C---:B------:R-:W-:Y:S02]  /*20a0*/  HMMA.16816.F32 R84, R168.reuse, R48, R84 ;  /* 0x00000030a854723c */ /* 0x040fe40000001854 */
[----:B------:R-:W-:Y:S04]  /*20b0*/  LDSM.16.M88.4 R120, [R223+0xd900] ;  /* 0x00d90000df78783b */ /* 0x000fe80000000200 */
[----:B------:R-:W-:Y:S02]  /*20c0*/  LDSM.16.M88.4 R116, [R223+0xe100] ;  /* 0x00e10000df74783b */ /* 0x000fe40000000200 */
[----:B------:R-:W-:Y:S02]  /*20d0*/  HMMA.16816.F32 R80, R168, R50, R80 ;  /* 0x00000032a850723c */ /* 0x000fe40000001850 */
[----:B------:R-:W4:Y:S04]  /*20e0*/  LDSM.16.M88.4 R48, [R223+0x9100] ;  /* 0x00910000df30783b */ /* 0x000f280000000200 */
[----:B------:R-:W0:Y:S02]  /*20f0*/  LDGDEPBAR ;  /* 0x00000000000079af */ /* 0x000e240000000000 */
[C---:B---3--:R-:W-:Y:S08]  /*2100*/  HMMA.16816.F32 R28, R176.reuse, R44, R28 ;  /* 0x0000002cb01c723c */ /* 0x048ff0000000181c */
[C---:B------:R-:W-:Y:S01]  /*2110*/  HMMA.16816.F32 R24, R176.reuse, R46, R24 ;  /* 0x0000002eb018723c */ /* 0x040fe20000001818 */
[----:B------:R-:W3:Y:S07]  /*2120*/  LDSM.16.M88.4 R44, [R223+0xa900] ;  /* 0x00a90000df2c783b */ /* 0x000eee0000000200 */
[C---:B-1----:R-:W-:Y:S08]  /*2130*/  HMMA.16816.F32 R92, R176.reuse, R32, R92 ;  /* 0x00000020b05c723c */ /* 0x042ff0000000185c */
[C---:B------:R-:W-:Y:S01]  /*2140*/  HMMA.16816.F32 R88, R176.reuse, R34, R88 ;  /* 0x00000022b058723c */ /* 0x040fe20000001858 */
[----:B------:R-:W1:Y:S07]  /*2150*/  LDSM.16.M88.4 R32, [R212+0x800] ;  /* 0x00080000d420783b */ /* 0x000e6e0000000200 */
[C---:B------:R-:W-:Y:S08]  /*2160*/  HMMA.16816.F32 R20, R176.reuse, R40, R20 ;  /* 0x00000028b014723c */ /* 0x040ff00000001814 */
[C---:B------:R-:W-:Y:S01]  /*2170*/  HMMA.16816.F32 R16, R176.reuse, R42, R16 ;  /* 0x0000002ab010723c */ /* 0x040fe20000001810 */
[----:B------:R-:W5:Y:S07]  /*2180*/  LDSM.16.M88.4 R40, [R223+0xb100] ;  /* 0x00b10000df28783b */ /* 0x000f6e0000000200 */
[C---:B--2---:R-:W-:Y:S08]  /*2190*/  HMMA.16816.F32 R100, R176.reuse, R36, R100 ;  /* 0x00000024b064723c */ /* 0x044ff00000001864 */
[C---:B------:R-:W-:Y:S01]  /*21a0*/  HMMA.16816.F32 R96, R176.reuse, R38, R96 ;  /* 0x00000026b060723c */ /* 0x040fe20000001860 */
[----:B------:R-:W2:Y:S07]  /*21b0*/  LDSM.16.M88.4 R36, [R212] ;  /* 0x00000000d424783b */ /* 0x000eae0000000200 */
[C---:B----4-:R-:W-:Y:S08]  /*21c0*/  HMMA.16816.F32 R12, R176.reuse, R48, R12 ;  /* 0x00000030b00c723c */ /* 0x050ff0000000180c */
[C---:B------:R-:W-:Y:S01]  /*21d0*/  HMMA.16816.F32 R8, R176.reuse, R50, R8 ;  /* 0x00000032b008723c */ /* 0x040fe20000001808 */
[----:B------:R-:W4:Y:S07]  /*21e0*/  LDSM.16.M88.4 R48, [R223+0xb900] ;  /* 0x00b90000df30783b */ /* 0x000f2e0000000200 */
[C---:B---3--:R-:W-:Y:S08]  /*21f0*/  HMMA.16816.F32 R84, R176.reuse, R44, R84 ;  /* 0x0000002cb054723c */ /* 0x048ff00000001854 */
[----:B------:R-:W-:Y:S01]  /*2200*/  HMMA.16816.F32 R80, R176, R46, R80 ;  /* 0x0000002eb050723c */ /* 0x000fe20000001850 */
[----:B------:R-:W3:Y:S07]  /*2210*/  LDSM.16.M88.4 R44, [R212+0x1000] ;  /* 0x00100000d42c783b */ /* 0x000eee0000000200 */
[C---:B-1----:R-:W-:Y:S08]  /*2220*/  HMMA.16816.F32 R20, R180.reuse, R32, R20 ;  /* 0x00000020b414723c */ /* 0x042ff00000001814 */
[----:B------:R-:W-:Y:S01]  /*2230*/  HMMA.16816.F32 R16, R180, R34, R16 ;  /* 0x00000022b410723c */ /* 0x000fe20000001810 */
[----:B------:R-:W1:Y:S07]  /*2240*/  LDSM.16.M88.4 R32, [R212+0x3000] ;  /* 0x00300000d420783b */ /* 0x000e6e0000000200 */
[C---:B-----5:R-:W-:Y:S08]  /*2250*/  HMMA.16816.F32 R76, R176.reuse, R40, R76 ;  /* 0x00000028b04c723c */ /* 0x060ff0000000184c */
[----:B------:R-:W-:Y:S01]  /*2260*/  HMMA.16816.F32 R72, R176, R42, R72 ;  /* 0x0000002ab048723c */ /* 0x000fe20000001848 */
[----:B------:R-:W5:Y:S07]  /*2270*/  LDSM.16.M88.4 R40, [R212+0x1800] ;  /* 0x00180000d428783b */ /* 0x000f6e0000000200 */
[C---:B--2---:R-:W-:Y:S08]  /*2280*/  HMMA.16816.F32 R28, R180.reuse, R36, R28 ;  /* 0x00000024b41c723c */ /* 0x044ff0000000181c */
[----:B------:R-:W-:Y:S01]  /*2290*/  HMMA.16816.F32 R24, R180, R38, R24 ;  /* 0x00000026b418723c */ /* 0x000fe20000001818 */
[----:B------:R-:W2:Y:S07]  /*22a0*/  LDSM.16.M88.4 R36, [R212+0x2800] ;  /* 0x00280000d424783b */ /* 0x000eae0000000200 */
[C---:B----4-:R-:W-:Y:S08]  /*22b0*/  HMMA.16816.F32 R68, R176.reuse, R48, R68 ;  /* 0x00000030b044723c */ /* 0x050ff00000001844 */
[----:B------:R-:W-:Y:S01]  /*22c0*/  HMMA.16816.F32 R64, R176, R50, R64 ;  /* 0x00000032b040723c */ /* 0x000fe20000001840 */
        /* <DEDUP_REMOVED lines=13> */
[C---:B----4-:R-:W-:Y:S08]  /*23a0*/  HMMA.16816.F32 R92, R180.reuse, R48, R92 ;  /* 0x00000030b45c723c */ /* 0x050ff0000000185c */
[C---:B------:R-:W-:Y:S01]  /*23b0*/  HMMA.16816.F32 R88, R180.reuse, R50, R88 ;  /* 0x00000032b458723c */ /* 0x040fe20000001858 */
[----:B------:R-:W4:Y:S07]  /*23c0*/  LDSM.16.M88.4 R48, [R226+0xc900] ;  /* 0x00c90000e230783b */ /* 0x000f2e0000000200 */
        /* <DEDUP_REMOVED lines=14> */
[----:B------:R-:W-:Y:S07]  /*24b0*/  LDSM.16.M88.4 R48, [R225+0x7000] ;  /* 0x00700000e130783b */ /* 0x000fee0000000200 */
        /* <DEDUP_REMOVED lines=8> */
[----:B------:R-:W4:Y:S07]  /*2540*/  LDSM.16.M88.4 R40, [R223+0xc100] ;  /* 0x00c10000df28783b */ /* 0x000f2e0000000200 */
[C---:B--2---:R-:W-:Y:S08]  /*2550*/  HMMA.16816.F32 R20, R188.reuse, R36, R20 ;  /* 0x00000024bc14723c */ /* 0x044ff00000001814 */
[----:B------:R-:W-:Y:S01]  /*2560*/  HMMA.16816.F32 R16, R188, R38, R16 ;  /* 0x00000026bc10723c */ /* 0x000fe20000001810 */
[----:B------:R-:W2:Y:S07]  /*2570*/  LDSM.16.M88.4 R36, [R223+0xc900] ;  /* 0x00c90000df24783b */ /* 0x000eae0000000200 */
[C---:B------:R-:W-:Y:S08]  /*2580*/  HMMA.16816.F32 R68, R184.reuse, R108, R68 ;  /* 0x0000006cb844723c */ /* 0x040ff00000001844 */
[C---:B------:R-:W-:Y:S08]  /*2590*/  HMMA.16816.F32 R76, R184.reuse, R112, R76 ;  /* 0x00000070b84c723c */ /* 0x040ff0000000184c */
[C---:B------:R-:W-:Y:S01]  /*25a0*/  HMMA.16816.F32 R72, R184.reuse, R114, R72 ;  /* 0x00000072b848723c */ /* 0x040fe20000001848 */
[----:B------:R-:W-:Y:S07]  /*25b0*/  LDSM.16.M88.4 R112, [R223+0xe900] ;  /* 0x00e90000df70783b */ /* 0x000fee0000000200 */
[----:B------:R-:W-:Y:S01]  /*25c0*/  HMMA.16816.F32 R64, R184, R110, R64 ;  /* 0x0000006eb840723c */ /* 0x000fe20000001840 */
[----:B------:R-:W-:Y:S07]  /*25d0*/  LDSM.16.M88.4 R108, [R223+0xf100] ;  /* 0x00f10000df6c783b */ /* 0x000fee0000000200 */
[C---:B------:R-:W-:Y:S08]  /*25e0*/  HMMA.16816.F32 R28, R188.reuse, R104, R28 ;  /* 0x00000068bc1c723c */ /* 0x040ff0000000181c */
[C---:B------:R-:W-:Y:S01]  /*25f0*/  HMMA.16816.F32 R24, R188.reuse, R106, R24 ;  /* 0x0000006abc18723c */ /* 0x040fe20000001818 */
[----:B------:R-:W5:Y:S07]  /*2600*/  LDSM.16.M88.4 R104, [R223+0xf900] ;  /* 0x00f90000df68783b */ /* 0x000f6e0000000200 */
[C---:B---3--:R-:W-:Y:S08]  /*2610*/  HMMA.16816.F32 R68, R188.reuse, R44, R68 ;  /* 0x0000002cbc44723c */ /* 0x048ff00000001844 */
        /* <DEDUP_REMOVED lines=12> */
[----:B------:R-:W-:Y:S01]  /*26e0*/  HMMA.16816.F32 R64, R188, R46, R64 ;  /* 0x0000002ebc40723c */ /* 0x000fe20000001840 */
[----:B------:R-:W-:Y:S07]  /*26f0*/  LDSM.16.M88.4 R44, [R212+0x6000] ;  /* 0x00600000d42c783b */ /* 0x000fee0000000200 */
[C---:B-1----:R-:W-:Y:S08]  /*2700*/  HMMA.16816.F32 R12, R196.reuse, R32, R12 ;  /* 0x00000020c40c723c */ /* 0x042ff0000000180c */
[C---:B------:R-:W-:Y:S01]  /*2710*/  HMMA.16816.F32 R8, R196.reuse, R34, R8 ;  /* 0x00000022c408723c */ /* 0x040fe20000001808 */
[----:B------:R-:W1:Y:S07]  /*2720*/  LDSM.16.M88.4 R32, [R212+0x7800] ;  /* 0x00780000d420783b */ /* 0x000e6e0000000200 */
[C---:B----4-:R-:W-:Y:S08]  /*2730*/  HMMA.16816.F32 R28, R196.reuse, R40, R28 ;  /* 0x00000028c41c723c */ /* 0x050ff0000000181c */
[C---:B------:R-:W-:Y:S01]  /*2740*/  HMMA.16816.F32 R24, R196.reuse, R42, R24 ;  /* 0x0000002ac418723c */ /* 0x040fe20000001818 */
[----:B------:R-:W3:Y:S07]  /*2750*/  LDSM.16.M88.4 R40, [R212+0x6800] ;  /* 0x00680000d428783b */ /* 0x000eee0000000200 */
[C---:B--2---:R-:W-:Y:S08]  /*2760*/  HMMA.16816.F32 R20, R196.reuse, R36, R20 ;  /* 0x00000024c414723c */ /* 0x044ff00000001814 */
[----:B------:R-:W-:Y:S01]  /*2770*/  HMMA.16816.F32 R16, R196, R38, R16 ;  /* 0x00000026c410723c */ /* 0x000fe20000001810 */
[----:B------:R-:W2:Y:S01]  /*2780*/  LDSM.16.M88.4 R36, [R212+0x7000] ;  /* 0x00700000d424783b */ /* 0x000ea20000000200 */
[----:B------:R-:W-:-:S06]  /*2790*/  DEPBAR.LE SB0, 0x0 ;  /* 0x000080000000791a */ /* 0x000fcc0000000000 */
[C---:B-----5:R-:W-:Y:S08]  /*27a0*/  HMMA.16816.F32 R68, R196.reuse, R104, R68 ;  /* 0x00000068c444723c */ /* 0x060ff00000001844 */
        /* <DEDUP_REMOVED lines=22> */
[C---:B--2---:R-:W-:Y:S08]  /*2910*/  HMMA.16816.F32 R76, R200.reuse, R36, R76 ;  /* 0x00000024c84c723c */ /* 0x044ff0000000184c */
[C---:B------:R-:W-:Y:S08]  /*2920*/  HMMA.16816.F32 R72, R200.reuse, R38, R72 ;  /* 0x00000026c848723c */ /* 0x040ff00000001848 */
[----:B------:R-:W-:Y:S01]  /*2930*/  HMMA.16816.F32 R32, R200, R34, R64 ;  /* 0x00000022c820723c */ /* 0x000fe20000001840 */
[----:B------:R-:W-:Y:S06]  /*2940*/  BAR.SYNC.DEFER_BLOCKING 0x0 ;  /* 0x0000000000007b1d */ /* 0x000fec0000010000 */
[----:B------:R-:W-:Y:S05]  /*2950*/  @!P1 BRA `(.L_x_1847) ;  /* 0x0000025000009947 */ /* 0x000fea0003800000 */
[----:B------:R-:W-:-:S04]  /*2960*/  ULEA.HI.SX32 UR5, UR18, 0xfffffffe, 0x19 ;  /* 0xfffffffe12057891 */ /* 0x000fc8000f8fca3f */
        /* <DEDUP_REMOVED lines=36> */
.L_x_1847:
[----:B-1----:R-:W-:Y:S01]  /*2bb0*/  LOP3.LUT R3, R125, 0xffffffe0, RZ, 0xc0, !PT ;  /* 0xffffffe07d037812 */ /* 0x002fe200078ec0ff */
        /* <DEDUP_REMOVED lines=11> */
[----:B------:R-:W-:Y:S02]  /*2c70*/  LDSM.16.MT88.4 R108, [R221+0x4100] ;  /* 0x00410000dd6c783b */ /* 0x000fe40000004200 */
[----:B------:R-:W-:-:S05]  /*2c80*/  LOP3.LUT R2, R2, 0x7ffffffc, RZ, 0xc0, !PT ;  /* 0x7ffffffc02027812 */ /* 0x000fca00078ec0ff */
[----:B------:R-:W-:-:S04]  /*2c90*/  IMAD.IADD R3, R3, 0x1, -R2 ;  /* 0x0000000103037824 */ /* 0x000fc800078e0a02 */
[----:B------:R-:W-:-:S05]  /*2ca0*/  IMAD R6, R3, R6, UR15 ;  /* 0x0000000f03067e24 */ /* 0x000fca000f8e0206 */
[C---:B------:R-:W-:Y:S02]  /*2cb0*/  ISETP.GT.AND P2, PT, R6.reuse, 0x1, PT ;  /* 0x000000010600780c */ /* 0x040fe40003f44270 */
[C---:B------:R-:W-:Y:S02]  /*2cc0*/  ISETP.GT.AND P5, PT, R6.reuse, RZ, PT ;  /* 0x000000ff0600720c */ /* 0x040fe40003fa4270 */
[----:B------:R-:W-:Y:S02]  /*2cd0*/  FSEL R53, R31, -INF , P2 ;  /* 0xff8000001f357808 */ /* 0x000fe40001000000 */
[----:B------:R-:W-:Y:S02]  /*2ce0*/  FSEL R4, R29, -INF , P2 ;  /* 0xff8000001d047808 */ /* 0x000fe40001000000 */
[C---:B------:R-:W-:Y:S02]  /*2cf0*/  ISETP.GT.AND P2, PT, R6.reuse, 0x9, PT ;  /* 0x000000090600780c */ /* 0x040fe40003f44270 */
[----:B------:R-:W-:-:S02]  /*2d00*/  ISETP.GT.AND P4, PT, R6, 0x8, PT ;  /* 0x000000080600780c */ /* 0x000fc40003f84270 */
[----:B------:R-:W-:Y:S02]  /*2d10*/  FSEL R49, R27, -INF , P2 ;  /* 0xff8000001b317808 */ /* 0x000fe40001000000 */
[----:B------:R-:W-:Y:S02]  /*2d20*/  FSEL R59, R25, -INF , P2 ;  /* 0xff800000193b7808 */ /* 0x000fe40001000000 */
[----:B------:R-:W-:Y:S02]  /*2d30*/  ISETP.GT.AND P2, PT, R6, 0x11, PT ;  /* 0x000000110600780c */ /* 0x000fe40003f44270 */
[----:B------:R-:W-:Y:S02]  /*2d40*/  FSEL R3, R28, -INF , P5 ;  /* 0xff8000001c037808 */ /* 0x000fe40002800000 */
[----:B------:R-:W-:Y:S02]  /*2d50*/  FSEL R23, R23, -INF , P2 ;  /* 0xff80000017177808 */ /* 0x000fe40001000000 */
[----:B------:R-:W-:-:S02]  /*2d60*/  FSEL R21, R21, -INF , P2 ;  /* 0xff80000015157808 */ /* 0x000fc40001000000 */
[----:B------:R-:W-:Y:S02]  /*2d70*/  ISETP.GT.AND P2, PT, R6, 0x19, PT ;  /* 0x000000190600780c */ /* 0x000fe40003f44270 */
[----:B------:R-:W-:Y:S02]  /*2d80*/  FSEL R55, R24, -INF , P4 ;  /* 0xff80000018377808 */ /* 0x000fe40002000000 */
[----:B------:R-:W-:Y:S02]  /*2d90*/  FSEL R45, R19, -INF , P2 ;  /* 0xff800000132d7808 */ /* 0x000fe40001000000 */
[----:B------:R-:W-:Y:S02]  /*2da0*/  FSEL R17, R17, -INF , P2 ;  /* 0xff80000011117808 */ /* 0x000fe40001000000 */
[----:B------:R-:W-:Y:S02]  /*2db0*/  ISETP.GT.AND P2, PT, R6, 0x28, PT ;  /* 0x000000280600780c */ /* 0x000fe40003f44270 */
[----:B------:R-:W-:-:S02]  /*2dc0*/  FMNMX.FTZ R2, R3, R4, !PT ;  /* 0x0000000403027209 */ /* 0x000fc40007810000 */
[----:B------:R-:W-:Y:S02]  /*2dd0*/  FSEL R30, R30, -INF , P5 ;  /* 0xff8000001e1e7808 */ /* 0x000fe40002800000 */
[----:B------:R-:W-:Y:S02]  /*2de0*/  FSEL R37, R10, -INF , P2 ;  /* 0xff8000000a257808 */ /* 0x000fe40001000000 */
[----:B------:R-:W-:Y:S02]  /*2df0*/  ISETP.GT.AND P5, PT, R6, 0x10, PT ;  /* 0x000000100600780c */ /* 0x000fe40003fa4270 */
[----:B------:R-:W-:Y:S02]  /*2e00*/  FMNMX.FTZ R10, R55, R2, !PT ;  /* 0x00000002370a7209 */ /* 0x000fe40007810000 */
[----:B------:R-:W-:Y:S02]  /*2e10*/  FSEL R31, R8, -INF , P2 ;  /* 0xff800000081f7808 */ /* 0x000fe40001000000 */
[----:B------:R-:W-:-:S02]  /*2e20*/  FSEL R47, R20, -INF , P5 ;  /* 0xff800000142f7808 */ /* 0x000fc40002800000 */
[----:B------:R-:W-:Y:S02]  /*2e30*/  FMNMX.FTZ R8, R59, R10, !PT ;  /* 0x0000000a3b087209 */ /* 0x000fe40007810000 */
[----:B------:R-:W-:Y:S02]  /*2e40*/  FSEL R51, R26, -INF , P4 ;  /* 0xff8000001a337808 */ /* 0x000fe40002000000 */
[----:B------:R-:W-:Y:S02]  /*2e50*/  ISETP.GT.AND P4, PT, R6, 0x18, PT ;  /* 0x000000180600780c */ /* 0x000fe40003f84270 */
[----:B------:R-:W-:Y:S02]  /*2e60*/  FMNMX.FTZ R8, R47, R8, !PT ;  /* 0x000000082f087209 */ /* 0x000fe40007810000 */
[----:B------:R-:W-:Y:S02]  /*2e70*/  FSEL R27, R16, -INF , P4 ;  /* 0xff800000101b7808 */ /* 0x000fe40002000000 */
[----:B------:R-:W-:-:S02]  /*2e80*/  FMNMX.FTZ R8, R21, R8, !PT ;  /* 0x0000000815087209 */ /* 0x000fc40007810000 */
[----:B------:R-:W-:Y:S02]  /*2e90*/  FSEL R25, R22, -INF , P5 ;  /* 0xff80000016197808 */ /* 0x000fe40002800000 */
[----:B------:R-:W-:Y:S02]  /*2ea0*/  ISETP.GT.AND P5, PT, R6, 0x20, PT ;  /* 0x000000200600780c */ /* 0x000fe40003fa4270 */
[----:B------:R-:W-:Y:S02]  /*2eb0*/  FMNMX.FTZ R8, R27, R8, !PT ;  /* 0x000000081b087209 */ /* 0x000fe40007810000 */
[----:B------:R-:W-:Y:S02]  /*2ec0*/  FSEL R43, R18, -INF , P4 ;  /* 0xff800000122b7808 */ /* 0x000fe40002000000 */
[----:B------:R-:W-:Y:S02]  /*2ed0*/  ISETP.GT.AND P4, PT, R6, 0x21, PT ;  /* 0x000000210600780c */ /* 0x000fe40003f84270 */
[----:B------:R-:W-:-:S02]  /*2ee0*/  FSEL R41, R12, -INF , P5 ;  /* 0xff8000000c297808 */ /* 0x000fc40002800000 */
[----:B------:R-:W-:Y:S02]  /*2ef0*/  FMNMX.FTZ R8, R17, R8, !PT ;  /* 0x0000000811087209 */ /* 0x000fe40007810000 */
[----:B------:R-:W-:Y:S02]  /*2f00*/  FMNMX.FTZ R10, R30, R53, !PT ;  /* 0x000000351e0a7209 */ /* 0x000fe40007810000 */
[----:B------:R-:W-:Y:S02]  /*2f10*/  FSEL R29, R13, -INF , P4 ;  /* 0xff8000000d1d7808 */ /* 0x000fe40002000000 */
[----:B------:R-:W-:Y:S02]  /*2f20*/  FMNMX.FTZ R8, R41, R8, !PT ;  /* 0x0000000829087209 */ /* 0x000fe40007810000 */
[----:B------:R-:W-:Y:S02]  /*2f30*/  FMNMX.FTZ R10, R51, R10, !PT ;  /* 0x0000000a330a7209 */ /* 0x000fe40007810000 */
[----:B------:R-:W-:-:S02]  /*2f40*/  FSEL R36, R15, -INF , P4 ;  /* 0xff8000000f247808 */ /* 0x000fc40002000000 */
[----:B------:R-:W-:Y:S02]  /*2f50*/  ISETP.GT.AND P4, PT, R6, 0x29, PT ;  /* 0x000000290600780c */ /* 0x000fe40003f84270 */
[----:B------:R-:W-:Y:S02]  /*2f60*/  FMNMX.FTZ R8, R29, R8, !PT ;  /* 0x000000081d087209 */ /* 0x000fe40007810000 */
[----:B------:R-:W-:Y:S02]  /*2f70*/  FMNMX.FTZ R10, R49, R10, !PT ;  /* 0x0000000a310a7209 */ /* 0x000fe40007810000 */
[----:B------:R-:W-:Y:S02]  /*2f80*/  FSEL R39, R14, -INF , P5 ;  /* 0xff8000000e277808 */ /* 0x000fe40002800000 */
[----:B------:R-:W-:Y:S01]  /*2f90*/  FSEL R2, R9, -INF , P4 ;  /* 0xff80000009027808 */ /* 0x000fe20002000000 */
[----:B------:R-:W-:Y:S01]  /*2fa0*/  LDSM.16.MT88.4 R12, [R220+0x900] ;  /* 0x00090000dc0c783b */ /* 0x000fe20000004200 */
        /* <DEDUP_REMOVED lines=37> */
[----:B------:R-:W-:-:S02]  /*3200*/  FSEL R151, R102, -INF , P5 ;  /* 0xff80000066977808 */ /* 0x000fc40002800000 */
[----:B------:R-:W-:Y:S02]  /*3210*/  FMNMX.FTZ R8, R64, R11, !PT ;  /* 0x0000000b40087209 */ /* 0x000fe40007810000 */
        /* <DEDUP_REMOVED lines=95> */
[----:B------:R-:W1:Y:S01]  /*3810*/  LDSM.16.MT88.4 R4, [R220+0x4100] ;  /* 0x00410000dc04783b */ /* 0x000e620000004200 */
[--C-:B------:R-:W-:Y:S01]  /*3820*/  FFMA.FTZ R38, R29, c[0x0][0x2d0], -R58.reuse ;  /* 0x0000b4001d267a23 */ /* 0x100fe2000001083a */
[C---:B------:R-:W-:Y:S01]  /*3830*/  FSETP.NEU.FTZ.AND P2, PT, R3.reuse, -INF , PT ;  /* 0xff8000000300780b */ /* 0x040fe20003f5d000 */
[----:B------:R-:W-:Y:S01]  /*3840*/  FMUL.FTZ R56, R3, c[0x0][0x2d0] ;  /* 0x0000b40003387a20 */ /* 0x000fe20000410000 */
[----:B------:R-:W2:Y:S01]  /*3850*/  MUFU.EX2 R52, R52 ;  /* 0x0000003400347308 */ /* 0x000ea20000000800 */
[----:B------:R-:W3:Y:S01]  /*3860*/  LDSM.16.MT88.4 R8, [R224+0x4900] ;  /* 0x00490000e008783b */ /* 0x000ee20000004200 */
[----:B------:R-:W-:-:S02]  /*3870*/  FFMA.FTZ R2, R2, c[0x0][0x2d0], -R58 ;  /* 0x0000b40002027a23 */ /* 0x000fc4000001083a */
[----:B------:R-:W-:Y:S01]  /*3880*/  FSEL R56, R56, RZ, P2 ;  /* 0x000000ff38387208 */ /* 0x000fe20001000000 */
[----:B------:R-:W-:Y:S01]  /*3890*/  LDSM.16.MT88.4 R16, [R221+0x900] ;  /* 0x00090000dd10783b */ /* 0x000fe20000004200 */
[----:B------:R-:W-:Y:S02]  /*38a0*/  FFMA.FTZ R60, R60, c[0x0][0x2d0], -R58 ;  /* 0x0000b4003c3c7a23 */ /* 0x000fe4000001083a */
[----:B------:R-:W-:Y:S01]  /*38b0*/  MUFU.EX2 R55, R55 ;  /* 0x0000003700377308 */ /* 0x000fe20000000800 */
[--C-:B------:R-:W-:Y:S02]  /*38c0*/  FFMA.FTZ R59, R30, c[0x0][0x2d0], -R56.reuse ;  /* 0x0000b4001e3b7a23 */ /* 0x100fe40000010838 */
[--C-:B------:R-:W-:Y:S02]  /*38d0*/  FFMA.FTZ R54, R53, c[0x0][0x2d0], -R56.reuse ;  /* 0x0000b40035367a23 */ /* 0x100fe40000010838 */
[--C-:B------:R-:W-:Y:S02]  /*38e0*/  FFMA.FTZ R51, R51, c[0x0][0x2d0], -R56.reuse ;  /* 0x0000b40033337a23 */ /* 0x100fe40000010838 */
[----:B------:R-:W-:Y:S01]  /*38f0*/  FFMA.FTZ R50, R49, c[0x0][0x2d0], -R56 ;  /* 0x0000b40031327a23 */ /* 0x000fe20000010838 */
[----:B------:R-:W4:Y:S01]  /*3900*/  MUFU.EX2 R48, R48 ;  /* 0x0000003000307308 */ /* 0x000f220000000800 */
[----:B--2---:R-:W-:Y:S01]  /*3910*/  F2FP.PACK_AB R112, R52, R57 ;  /* 0x000000393470723e */ /* 0x004fe200000000ff */
[----:B------:R-:W-:-:S02]  /*3920*/  FFMA.FTZ R53, R47, c[0x0][0x2d0], -R58 ;  /* 0x0000b4002f357a23 */ /* 0x000fc4000001083a */
[----:B------:R-:W-:Y:S02]  /*3930*/  FFMA.FTZ R49, R27, c[0x0][0x2d0], -R58 ;  /* 0x0000b4001b317a23 */ /* 0x000fe4000001083a */
[--C-:B------:R-:W-:Y:S02]  /*3940*/  FFMA.FTZ R47, R25, c[0x0][0x2d0], -R56.reuse ;  /* 0x0000b400192f7a23 */ /* 0x100fe40000010838 */
[----:B------:R-:W-:Y:S01]  /*3950*/  MUFU.EX2 R59, R59 ;  /* 0x0000003b003b7308 */ /* 0x000fe20000000800 */
[--C-:B------:R-:W-:Y:S01]  /*3960*/  FFMA.FTZ R44, R23, c[0x0][0x2d0], -R56.reuse ;  /* 0x0000b400172c7a23 */ /* 0x100fe20000010838 */
[----:B------:R-:W2:Y:S01]  /*3970*/  LDSM.16.MT88.4 R24, [R224+0x900] ;  /* 0x00090000e018783b */ /* 0x000ea20000004200 */
[--C-:B------:R-:W-:Y:S02]  /*3980*/  FFMA.FTZ R43, R43, c[0x0][0x2d0], -R56.reuse ;  /* 0x0000b4002b2b7a23 */ /* 0x100fe40000010838 */
[----:B------:R-:W-:Y:S01]  /*3990*/  FFMA.FTZ R40, R45, c[0x0][0x2d0], -R56 ;  /* 0x0000b4002d287a23 */ /* 0x000fe20000010838 */
[----:B------:R-:W5:Y:S01]  /*39a0*/  LDSM.16.MT88.4 R20, [R222+0x900] ;  /* 0x00090000de14783b */ /* 0x000f620000004200 */
[--C-:B------:R-:W-:Y:S01]  /*39b0*/  FFMA.FTZ R45, R41, c[0x0][0x2d0], -R58.reuse ;  /* 0x0000b400292d7a23 */ /* 0x100fe2000001083a */
[----:B------:R-:W1:Y:S01]  /*39c0*/  MUFU.EX2 R54, R54 ;  /* 0x0000003600367308 */ /* 0x000e620000000800 */
[----:B----4-:R-:W-:Y:S01]  /*39d0*/  F2FP.PACK_AB R114, R48, R55 ;  /* 0x000000373072723e */ /* 0x010fe200000000ff */
[----:B------:R-:W-:-:S02]  /*39e0*/  FFMA.FTZ R41, R31, c[0x0][0x2d0], -R58 ;  /* 0x0000b4001f297a23 */ /* 0x000fc4000001083a */
[----:B------:R-:W4:Y:S01]  /*39f0*/  LDSM.16.MT88.4 R28, [R221+0x4900] ;  /* 0x00490000dd1c783b */ /* 0x000f220000004200 */
[--C-:B------:R-:W-:Y:S02]  /*3a00*/  FFMA.FTZ R39, R39, c[0x0][0x2d0], -R56.reuse ;  /* 0x0000b40027277a23 */ /* 0x100fe40000010838 */
[--C-:B------:R-:W-:Y:S01]  /*3a10*/  FFMA.FTZ R36, R36, c[0x0][0x2d0], -R56.reuse ;  /* 0x0000b40024247a23 */ /* 0x100fe20000010838 */
[----:B------:R-:W-:Y:S01]  /*3a20*/  MUFU.EX2 R51, R51 ;  /* 0x0000003300337308 */ /* 0x000fe20000000800 */
[--C-:B------:R-:W-:Y:S02]  /*3a30*/  FFMA.FTZ R37, R37, c[0x0][0x2d0], -R56.reuse ;  /* 0x0000b40025257a23 */ /* 0x100fe40000010838 */
[--C-:B------:R-:W-:Y:S02]  /*3a40*/  FFMA.FTZ R0, R64, c[0x0][0x2d0], -R56.reuse ;  /* 0x0000b40040007a23 */ /* 0x100fe40000010838 */
[----:B------:R-:W-:Y:S02]  /*3a50*/  FFMA.FTZ R64, R151, c[0x0][0x2d0], -R56 ;  /* 0x0000b40097407a23 */ /* 0x000fe40000010838 */
[--C-:B------:R-:W-:Y:S01]  /*3a60*/  FFMA.FTZ R145, R145, c[0x0][0x2d0], -R58.reuse ;  /* 0x0000b40091917a23 */ /* 0x100fe2000001083a */
[----:B------:R-:W3:Y:S01]  /*3a70*/  MUFU.EX2 R50, R50 ;  /* 0x0000003200327308 */ /* 0x000ee20000000800 */
[----:B-1----:R-:W-:Y:S01]  /*3a80*/  F2FP.PACK_AB R113, R54, R59 ;  /* 0x0000003b3671723e */ /* 0x002fe200000000ff */
[----:B------:R-:W-:-:S02]  /*3a90*/  FFMA.FTZ R147, R147, c[0x0][0x2d0], -R58 ;  /* 0x0000b40093937a23 */ /* 0x000fc4000001083a */
[----:B------:R-:W-:Y:S02]  /*3aa0*/  FFMA.FTZ R62, R62, c[0x0][0x2d0], -R58 ;  /* 0x0000b4003e3e7a23 */ /* 0x000fe4000001083a */
[--C-:B------:R-:W-:Y:S02]  /*3ab0*/  FFMA.FTZ R151, R146, c[0x0][0x2d0], -R56.reuse ;  /* 0x0000b40092977a23 */ /* 0x100fe40000010838 */
[----:B------:R-:W-:Y:S01]  /*3ac0*/  MUFU.EX2 R53, R53 ;  /* 0x0000003500357308 */ /* 0x000fe20000000800 */
[----:B------:R-:W-:Y:S02]  /*3ad0*/  FFMA.FTZ R144, R144, c[0x0][0x2d0], -R56 ;  /* 0x0000b40090907a23 */ /* 0x000fe40000010838 */
[----:B------:R-:W-:Y:S02]  /*3ae0*/  FFMA.FTZ R66, R66, c[0x0][0x2d0], -R58 ;  /* 0x0000b40042427a23 */ /* 0x000fe4000001083a */
[----:B------:R-:W-:Y:S02]  /*3af0*/  FFMA.FTZ R173, R173, c[0x0][0x2d0], -R56 ;  /* 0x0000b400adad7a23 */ /* 0x000fe40000010838 */
[--C-:B------:R-:W-:Y:S01]  /*3b00*/  FFMA.FTZ R245, R245, c[0x0][0x2d0], -R58.reuse ;  /* 0x0000b400f5f57a23 */ /* 0x100fe2000001083a */
[----:B---3--:R-:W-:Y:S01]  /*3b10*/  F2FP.PACK_AB R115, R50, R51 ;  /* 0x000000333273723e */ /* 0x008fe200000000ff */
        /* <DEDUP_REMOVED lines=24> */
[----:B------:R-:W3:Y:S01]  /*3ca0*/  MUFU.EX2 R44, R44 ;  /* 0x0000002c002c7308 */ /* 0x000ee20000000800 */
[----:B------:R-:W-:-:S02]  /*3cb0*/  FADD.FTZ R51, R51, R54 ;  /* 0x0000003633337221 */ /* 0x000fc40000010000 */
[----:B------:R-:W-:Y:S02]  /*3cc0*/  FADD.FTZ R48, R48, R55 ;  /* 0x0000003730307221 */ /* 0x000fe40000010000 */
[----:B------:R-:W-:Y:S01]  /*3cd0*/  FADD.FTZ R50, R50, R51 ;  /* 0x0000003332327221 */ /* 0x000fe20000010000 */
        /* <DEDUP_REMOVED lines=24> */
[----:B---3--:R-:W-:Y:S01]  /*3e60*/  F2FP.PACK_AB R5, R44, R47 ;  /* 0x0000002f2c05723e */ /* 0x008fe200000000ff */
[----:B------:R-:W1:Y:S01]  /*3e70*/  MUFU.EX2 R145, R145 ;  /* 0x0000009100917308 */ /* 0x000e620000000800 */
[----:B------:R-:W-:-:S02]  /*3e80*/  FADD.FTZ R53, R53, R48 ;  /* 0x0000003035357221 */ /* 0x000fc40000010000 */
[----:B------:R-:W-:Y:S02]  /*3e90*/  FADD.FTZ R47, R47, R50 ;  /* 0x000000322f2f7221 */ /* 0x000fe40000010000 */
[----:B------:R-:W-:Y:S01]  /*3ea0*/  F2FP.PACK_AB R6, R42, R49 ;  /* 0x000000312a06723e */ /* 0x000fe200000000ff */
[----:B------:R-:W-:Y:S01]  /*3eb0*/  FADD.FTZ R46, R46, R53 ;  /* 0x000000352e2e7221 */ /* 0x000fe20000010000 */
[----:B------:R-:W-:Y:S01]  /*3ec0*/  F2FP.PACK_AB R7, R40, R43 ;  /* 0x0000002b2807723e */ /* 0x000fe200000000ff */
[----:B------:R-:W-:Y:S01]  /*3ed0*/  MUFU.EX2 R147, R147 ;  /* 0x0000009300937308 */ /* 0x000fe20000000800 */
[----:B------:R-:W-:Y:S02]  /*3ee0*/  FADD.FTZ R44, R44, R47 ;  /* 0x0000002f2c2c7221 */ /* 0x000fe40000010000 */
[----:B------:R-:W-:Y:S02]  /*3ef0*/  FADD.FTZ R49, R49, R46 ;  /* 0x0000002e31317221 */ /* 0x000fe40000010000 */
[----:B------:R-:W-:Y:S01]  /*3f00*/  FADD.FTZ R43, R43, R44 ;  /* 0x0000002c2b2b7221 */ /* 0x000fe20000010000 */
[----:B------:R-:W-:Y:S01]  /*3f10*/  HMMA.16816.F32 R84, R4, R12, R84 ;  /* 0x0000000c0454723c */ /* 0x000fe20000001854 */
[----:B------:R-:W-:Y:S01]  /*3f20*/  FADD.FTZ R42, R42, R49 ;  /* 0x000000312a2a7221 */ /* 0x000fe20000010000 */
[----:B------:R-:W3:Y:S01]  /*3f30*/  MUFU.EX2 R62, R62 ;  /* 0x0000003e003e7308 */ /* 0x000ee20000000800 */
[----:B------:R-:W-:-:S05]  /*3f40*/  FADD.FTZ R40, R40, R43 ;  /* 0x0000002b28287221 */ /* 0x000fca0000010000 */
        /* <DEDUP_REMOVED lines=8> */
[C---:B--2---:R-:W-:Y:S02]  /*3fd0*/  HMMA.16816.F32 R128, R4.reuse, R24, R128 ;  /* 0x000000180480723c */ /* 0x044fe40000001880 */
[----:B------:R-:W-:Y:S06]  /*3fe0*/  MUFU.EX2 R173, R173 ;  /* 0x000000ad00ad7308 */ /* 0x000fec0000000800 */
[C---:B------:R-:W-:Y:S01]  /*3ff0*/  HMMA.16816.F32 R124, R4.reuse, R26, R124 ;  /* 0x0000001a047c723c */ /* 0x040fe2000000187c */
[----:B------:R-:W-:Y:S01]  /*4000*/  LDSM.16.MT88.4 R24, [R224+0x1100] ;  /* 0x00110000e018783b */ /* 0x000fe20000004200 */
[----:B------:R-:W-:Y:S06]  /*4010*/  MUFU.EX2 R245, R245 ;  /* 0x000000f500f57308 */ /* 0x000fec0000000800 */
[C---:B-----5:R-:W-:Y:S02]  /*4020*/  HMMA.16816.F32 R68, R4.reuse, R20, R68 ;  /* 0x000000140444723c */ /* 0x060fe40000001844 */
[----:B------:R-:W-:Y:S06]  /*4030*/  MUFU.EX2 R241, R241 ;  /* 0x000000f100f17308 */ /* 0x000fec0000000800 */
[C---:B------:R-:W-:Y:S01]  /*4040*/  HMMA.16816.F32 R72, R4.reuse, R22, R72 ;  /* 0x000000160448723c */ /* 0x040fe20000001848 */
[----:B------:R-:W-:Y:S01]  /*4050*/  LDSM.16.MT88.4 R20, [R222+0x1100] ;  /* 0x00110000de14783b */ /* 0x000fe20000004200 */
[----:B------:R-:W-:Y:S06]  /*4060*/  MUFU.EX2 R146, R146 ;  /* 0x0000009200927308 */ /* 0x000fec0000000800 */
[C---:B------:R-:W-:Y:S02]  /*4070*/  HMMA.16816.F32 R76, R4.reuse, R16, R76 ;  /* 0x00000010044c723c */ /* 0x040fe4000000184c */
[----:B------:R-:W-:Y:S06]  /*4080*/  MUFU.EX2 R237, R237 ;  /* 0x000000ed00ed7308 */ /* 0x000fec0000000800 */
[C---:B------:R-:W-:Y:S01]  /*4090*/  HMMA.16816.F32 R80, R4.reuse, R18, R80 ;  /* 0x000000120450723c */ /* 0x040fe20000001850 */
[----:B------:R-:W2:Y:S01]  /*40a0*/  LDSM.16.MT88.4 R16, [R221+0x1100] ;  /* 0x00110000dd10783b */ /* 0x000ea20000004200 */
[----:B------:R-:W-:Y:S06]  /*40b0*/  MUFU.EX2 R148, R148 ;  /* 0x0000009400947308 */ /* 0x000fec0000000800 */
[C---:B------:R-:W-:Y:S02]  /*40c0*/  HMMA.16816.F32 R100, R4.reuse, R32, R100 ;  /* 0x000000200464723c */ /* 0x040fe40000001864 */
[----:B------:R-:W-:Y:S06]  /*40d0*/  MUFU.EX2 R175, R175 ;  /* 0x000000af00af7308 */ /* 0x000fec0000000800 */
[C---:B------:R-:W-:Y:S01]  /*40e0*/  HMMA.16816.F32 R104, R4.reuse, R34, R104 ;  /* 0x000000220468723c */ /* 0x040fe20000001868 */
[----:B------:R-:W-:Y:S01]  /*40f0*/  LDSM.16.MT88.4 R32, [R222+0x5100] ;  /* 0x00510000de20783b */ /* 0x000fe20000004200 */
[----:B------:R-:W-:Y:S06]  /*4100*/  MUFU.EX2 R150, R150 ;  /* 0x0000009600967308 */ /* 0x000fec0000000800 */
[C---:B----4-:R-:W-:Y:S02]  /*4110*/  HMMA.16816.F32 R120, R4.reuse, R28, R120 ;  /* 0x0000001c0478723c */ /* 0x050fe40000001878 */
[----:B------:R-:W-:Y:S06]  /*4120*/  MUFU.EX2 R163, R163 ;  /* 0x000000a300a37308 */ /* 0x000fec0000000800 */
[C---:B------:R-:W-:Y:S01]  /*4130*/  HMMA.16816.F32 R108, R4.reuse, R30, R108 ;  /* 0x0000001e046c723c */ /* 0x040fe2000000186c */
[----:B------:R-:W-:Y:S01]  /*4140*/  LDSM.16.MT88.4 R28, [R221+0x5100] ;  /* 0x00510000dd1c783b */ /* 0x000fe20000004200 */
[----:B------:R-:W-:Y:S06]  /*4150*/  MUFU.EX2 R152, R152 ;  /* 0x0000009800987308 */ /* 0x000fec0000000800 */
[C---:B-1----:R-:W-:Y:S02]  /*4160*/  HMMA.16816.F32 R116, R4.reuse, R12, R116 ;  /* 0x0000000c0474723c */ /* 0x042fe40000001874 */
[----:B------:R-:W-:Y:S06]  /*4170*/  MUFU.EX2 R159, R159 ;  /* 0x0000009f009f7308 */ /* 0x000fec0000000800 */
[----:B------:R-:W-:Y:S01]  /*4180*/  HMMA.16816.F32 R112, R4, R14, R112 ;  /* 0x0000000e0470723c */ /* 0x000fe20000001870 */
[----:B------:R-:W1:Y:S01]  /*4190*/  LDSM.16.MT88.4 R12, [R224+0x5100] ;  /* 0x00510000e00c783b */ /* 0x000e620000004200 */
        /* <DEDUP_REMOVED lines=12> */
[----:B------:R-:W-:Y:S03]  /*4260*/  HMMA.16816.F32 R84, R4, R8, R84 ;  /* 0x000000080454723c */ /* 0x000fe60000001854 */
[----:B------:R-:W-:-:S03]  /*4270*/  FADD.FTZ R41, R2, R41 ;  /* 0x0000002902297221 */ /* 0x000fc60000010000 */
[----:B------:R-:W-:Y:S02]  /*4280*/  MUFU.EX2 R156, R156 ;  /* 0x0000009c009c7308 */ /* 0x000fe40000000800 */
        /* <DEDUP_REMOVED lines=8> */
[C---:B------:R-:W-:Y:S01]  /*4310*/  HMMA.16816.F32 R100, R4.reuse, R32, R100 ;  /* 0x000000200464723c */ /* 0x040fe20000001864 */
[----:B------:R5:W-:Y:S06]  /*4320*/  MUFU.EX2 R32, R144 ;  /* 0x0000009000207308 */ /* 0x000bec0000000800 */
[----:B------:R-:W-:Y:S01]  /*4330*/  FFMA.FTZ R33, R138, c[0x0][0x2d0], -R56 ;  /* 0x0000b4008a217a23 */ /* 0x000fe20000010838 */
[----:B----4-:R-:W-:Y:S01]  /*4340*/  HMMA.16816.F32 R116, R4, R8, R116 ;  /* 0x000000080474723c */ /* 0x010fe20000001874 */
[----:B------:R-:W-:-:S04]  /*4350*/  FFMA.FTZ R138, R247, c[0x0][0x2d0], -R58 ;  /* 0x0000b400f78a7a23 */ /* 0x000fc8000001083a */
[----:B------:R-:W4:Y:S03]  /*4360*/  MUFU.EX2 R33, R33 ;  /* 0x0000002100217308 */ /* 0x000f260000000800 */
[C---:B------:R-:W-:Y:S01]  /*4370*/  HMMA.16816.F32 R112, R4.reuse, R10, R112 ;  /* 0x0000000a0470723c */ /* 0x040fe20000001870 */
[----:B------:R-:W1:Y:S01]  /*4380*/  LDSM.16.MT88.4 R8, [R224+0x5900] ;  /* 0x00590000e008783b */ /* 0x000e620000004200 */
[--C-:B-----5:R-:W-:Y:S02]  /*4390*/  FFMA.FTZ R144, R243, c[0x0][0x2d0], -R58.reuse ;  /* 0x0000b400f3907a23 */ /* 0x120fe4000001083a */
[--C-:B------:R-:W-:Y:S01]  /*43a0*/  FFMA.FTZ R243, R133, c[0x0][0x2d0], -R58.reuse ;  /* 0x0000b40085f37a23 */ /* 0x100fe2000001083a */
[----:B------:R-:W-:Y:S03]  /*43b0*/  MUFU.EX2 R138, R138 ;  /* 0x0000008a008a7308 */ /* 0x000fe60000000800 */
[C---:B------:R-:W-:Y:S05]  /*43c0*/  HMMA.16816.F32 R68, R4.reuse, R20, R68 ;  /* 0x000000140444723c */ /* 0x040fea0000001844 */
[----:B------:R-:W-:Y:S03]  /*43d0*/  MUFU.EX2 R144, R144 ;  /* 0x0000009000907308 */ /* 0x000fe60000000800 */
[C---:B------:R-:W-:Y:S01]  /*43e0*/  HMMA.16816.F32 R72, R4.reuse, R22, R72 ;  /* 0x000000160448723c */ /* 0x040fe20000001848 */
[----:B------:R-:W5:Y:S04]  /*43f0*/  LDSM.16.MT88.4 R20, [R222+0x1900] ;  /* 0x00190000de14783b */ /* 0x000f680000004200 */
[----:B------:R-:W-:Y:S03]  /*4400*/  MUFU.EX2 R243, R243 ;  /* 0x000000f300f37308 */ /* 0x000fe60000000800 */
[C---:B------:R-:W-:Y:S08]  /*4410*/  HMMA.16816.F32 R128, R4.reuse, R24, R128 ;  /* 0x000000180480723c */ /* 0x040ff00000001880 */
[C---:B------:R-:W-:Y:S01]  /*4420*/  HMMA.16816.F32 R124, R4.reuse, R26, R124 ;  /* 0x0000001a047c723c */ /* 0x040fe2000000187c */
[----:B------:R-:W1:Y:S07]  /*4430*/  LDSM.16.MT88.4 R24, [R224+0x1900] ;  /* 0x00190000e018783b */ /* 0x000e6e0000004200 */
[C---:B------:R-:W-:Y:S07]  /*4440*/  HMMA.16816.F32 R104, R4.reuse, R34, R104 ;  /* 0x000000220468723c */ /* 0x040fee0000001868 */
[--C-:B------:R-:W-:Y:S01]  /*4450*/  FFMA.FTZ R34, R136, c[0x0][0x2d0], -R58.reuse ;  /* 0x0000b40088227a23 */ /* 0x100fe2000001083a */
[----:B------:R-:W-:Y:S01]  /*4460*/  HMMA.16816.F32 R120, R4, R28, R120 ;  /* 0x0000001c0478723c */ /* 0x000fe20000001878 */
[----:B------:R-:W-:-:S02]  /*4470*/  FFMA.FTZ R35, R167, c[0x0][0x2d0], -R58 ;  /* 0x0000b400a7237a23 */ /* 0x000fc4000001083a */
[----:B------:R-:W-:Y:S02]  /*4480*/  FFMA.FTZ R167, R134, c[0x0][0x2d0], -R58 ;  /* 0x0000b40086a77a23 */ /* 0x000fe4000001083a */
[--C-:B------:R-:W-:Y:S01]  /*4490*/  FFMA.FTZ R136, R193, c[0x0][0x2d0], -R56.reuse ;  /* 0x0000b400c1887a23 */ /* 0x100fe20000010838 */
[----:B------:R-:W-:Y:S01]  /*44a0*/  MUFU.EX2 R34, R34 ;  /* 0x0000002200227308 */ /* 0x000fe20000000800 */
[--C-:B------:R-:W-:Y:S01]  /*44b0*/  FFMA.FTZ R134, R251, c[0x0][0x2d0], -R56.reuse ;  /* 0x0000b400fb867a23 */ /* 0x100fe20000010838 */
[----:B------:R-:W-:Y:S01]  /*44c0*/  HMMA.16816.F32 R108, R4, R30, R108 ;  /* 0x0000001e046c723c */ /* 0x000fe2000000186c */
[----:B------:R-:W-:Y:S01]  /*44d0*/  LDSM.16.MT88.4 R28, [R221+0x5900] ;  /* 0x00590000dd1c783b */ /* 0x000fe20000004200 */
[----:B------:R-:W-:-:S04]  /*44e0*/  FFMA.FTZ R193, R249, c[0x0][0x2d0], -R56 ;  /* 0x0000b400f9c17a23 */ /* 0x000fc80000010838 */
[----:B------:R-:W1:Y:S01]  /*44f0*/  MUFU.EX2 R35, R35 ;  /* 0x0000002300237308 */ /* 0x000e620000000800 */
[----:B------:R-:W-:Y:S01]  /*4500*/  F2FP.PACK_AB R4, R145, R60 ;  /* 0x0000003c9104723e */ /* 0x000fe200000000ff */
[----:B------:R-:W-:Y:S01]  /*4510*/  FADD.FTZ R60, R60, R41 ;  /* 0x000000293c3c7221 */ /* 0x000fe20000010000 */
[----:B---3--:R-:W-:Y:S02]  /*4520*/  F2FP.PACK_AB R6, R62, R147 ;  /* 0x000000933e06723e */ /* 0x008fe400000000ff */
[----:B------:R-:W-:Y:S01]  /*4530*/  F2FP.PACK_AB R5, R151, R64 ;  /* 0x000000409705723e */ /* 0x000fe200000000ff */
[----:B------:R-:W-:Y:S01]  /*4540*/  FADD.FTZ R60, R145, R60 ;  /* 0x0000003c913c7221 */ /* 0x000fe20000010000 */
[----:B----4-:R-:W-:Y:S01]  /*4550*/  F2FP.PACK_AB R7, R33, R32 ;  /* 0x000000202107723e */ /* 0x010fe200000000ff */
[----:B------:R-:W3:Y:S02]  /*4560*/  MUFU.EX2 R167, R167 ;  /* 0x000000a700a77308 */ /* 0x000ee40000000800 */
[----:B------:R-:W-:-:S04]  /*4570*/  FADD.FTZ R147, R147, R60 ;  /* 0x0000003c93937221 */ /* 0x000fc80000010000 */
[C---:B--2---:R-:W-:Y:S01]  /*4580*/  HMMA.16816.F32 R76, R4.reuse, R16, R76 ;  /* 0x00000010044c723c */ /* 0x044fe2000000184c */
[----:B------:R-:W-:Y:S01]  /*4590*/  FADD.FTZ R147, R62, R147 ;  /* 0x000000933e937221 */ /* 0x000fe20000010000 */
[----:B------:R-:W2:Y:S06]  /*45a0*/  MUFU.EX2 R134, R134 ;  /* 0x0000008600867308 */ /* 0x000eac0000000800 */
[C---:B------:R-:W-:Y:S01]  /*45b0*/  HMMA.16816.F32 R80, R4.reuse, R18, R80 ;  /* 0x000000120450723c */ /* 0x040fe20000001850 */
[----:B------:R-:W4:Y:S01]  /*45c0*/  LDSM.16.MT88.4 R16, [R222+0x5900] ;  /* 0x00590000de10783b */ /* 0x000f220000004200 */
[----:B------:R-:W-:Y:S06]  /*45d0*/  MUFU.EX2 R136, R136 ;  /* 0x0000008800887308 */ /* 0x000fec0000000800 */
[C---:B-1----:R-:W-:Y:S02]  /*45e0*/  HMMA.16816.F32 R84, R4.reuse, R12, R84 ;  /* 0x0000000c0454723c */ /* 0x042fe40000001854 */
[----:B------:R-:W1:Y:S06]  /*45f0*/  MUFU.EX2 R193, R193 ;  /* 0x000000c100c17308 */ /* 0x000e6c0000000800 */
[C---:B------:R-:W-:Y:S01]  /*4600*/  HMMA.16816.F32 R88, R4.reuse, R14, R88 ;  /* 0x0000000e0458723c */ /* 0x040fe20000001858 */
[----:B------:R-:W1:Y:S07]  /*4610*/  LDSM.16.MT88.4 R12, [R220+0x5900] ;  /* 0x00590000dc0c783b */ /* 0x000e6e0000004200 */
[C---:B------:R-:W-:Y:S08]  /*4620*/  HMMA.16816.F32 R92, R4.reuse, R8, R92 ;  /* 0x00000008045c723c */ /* 0x040ff0000000185c */
[C---:B------:R-:W-:Y:S01]  /*4630*/  HMMA.16816.F32 R96, R4.reuse, R10, R96 ;  /* 0x0000000a0460723c */ /* 0x040fe20000001860 */
[----:B------:R-:W1:Y:S07]  /*4640*/  LDSM.16.MT88.4 R8, [R222+0x2100] ;  /* 0x00210000de08783b */ /* 0x000e6e0000004200 */
[C---:B-----5:R-:W-:Y:S08]  /*4650*/  HMMA.16816.F32 R68, R4.reuse, R20, R68 ;  /* 0x000000140444723c */ /* 0x060ff00000001844 */
[C---:B------:R-:W-:Y:S01]  /*4660*/  HMMA.16816.F32 R72, R4.reuse, R22, R72 ;  /* 0x000000160448723c */ /* 0x040fe20000001848 */
[----:B------:R-:W5:Y:S07]  /*4670*/  LDSM.16.MT88.4 R20, [R221+0x2100] ;  /* 0x00210000dd14783b */ /* 0x000f6e0000004200 */
[C---:B------:R-:W-:Y:S08]  /*4680*/  HMMA.16816.F32 R128, R4.reuse, R24, R128 ;  /* 0x000000180480723c */ /* 0x040ff00000001880 */
[C---:B------:R-:W-:Y:S01]  /*4690*/  HMMA.16816.F32 R124, R4.reuse, R26, R124 ;  /* 0x0000001a047c723c */ /* 0x040fe2000000187c */
[----:B------:R-:W-:Y:S07]  /*46a0*/  LDSM.16.MT88.4 R24, [R224+0x2100] ;  /* 0x00210000e018783b */ /* 0x000fee0000004200 */
[C---:B----4-:R-:W-:Y:S08]  /*46b0*/  HMMA.16816.F32 R100, R4.reuse, R16, R100 ;  /* 0x000000100464723c */ /* 0x050ff00000001864 */
[C---:B------:R-:W-:Y:S01]  /*46c0*/  HMMA.16816.F32 R104, R4.reuse, R18, R104 ;  /* 0x000000120468723c */ /* 0x040fe20000001868 */
[----:B------:R-:W4:Y:S07]  /*46d0*/  LDSM.16.MT88.4 R16, [R220+0x2100] ;  /* 0x00210000dc10783b */ /* 0x000f2e0000004200 */
        /* <DEDUP_REMOVED lines=8> */
[----:B---3--:R-:W-:-:S02]  /*4760*/  F2FP.PACK_AB R6, R66, R167 ;  /* 0x000000a74206723e */ /* 0x008fc400000000ff */
[----:B--2---:R-:W-:Y:S01]  /*4770*/  F2FP.PACK_AB R5, R173, R134 ;  /* 0x00000086ad05723e */ /* 0x004fe200000000ff */
[----:B------:R-:W-:Y:S01]  /*4780*/  FADD.FTZ R34, R35, R34 ;  /* 0x0000002223227221 */ /* 0x000fe20000010000 */
[----:B------:R-:W-:-:S03]  /*4790*/  F2FP.PACK_AB R7, R193, R136 ;  /* 0x00000088c107723e */ /* 0x000fc600000000ff */
[----:B------:R-:W-:-:S04]  /*47a0*/  FADD.FTZ R167, R167, R34 ;  /* 0x00000022a7a77221 */ /* 0x000fc80000010000 */
[----:B------:R-:W-:Y:S01]  /*47b0*/  HMMA.16816.F32 R68, R4, R8, R68 ;  /* 0x000000080444723c */ /* 0x000fe20000001844 */
[----:B------:R-:W-:-:S07]  /*47c0*/  FADD.FTZ R167, R66, R167 ;  /* 0x000000a742a77221 */ /* 0x000fce0000010000 */
[C---:B------:R-:W-:Y:S01]  /*47d0*/  HMMA.16816.F32 R72, R4.reuse, R10, R72 ;  /* 0x0000000a0448723c */ /* 0x040fe20000001848 */
[----:B------:R-:W2:Y:S07]  /*47e0*/  LDSM.16.MT88.4 R8, [R222+0x6100] ;  /* 0x00610000de08783b */ /* 0x000eae0000004200 */
[C---:B-----5:R-:W-:Y:S08]  /*47f0*/  HMMA.16816.F32 R76, R4.reuse, R20, R76 ;  /* 0x00000014044c723c */ /* 0x060ff0000000184c */
[C---:B------:R-:W-:Y:S01]  /*4800*/  HMMA.16816.F32 R80, R4.reuse, R22, R80 ;  /* 0x000000160450723c */ /* 0x040fe20000001850 */
[----:B------:R-:W3:Y:S07]  /*4810*/  LDSM.16.MT88.4 R20, [R220+0x6100] ;  /* 0x00610000dc14783b */ /* 0x000eee0000004200 */
[C---:B----4-:R-:W-:Y:S08]  /*4820*/  HMMA.16816.F32 R84, R4.reuse, R16, R84 ;  /* 0x000000100454723c */ /* 0x050ff00000001854 */
[C---:B------:R-:W-:Y:S01]  /*4830*/  HMMA.16816.F32 R88, R4.reuse, R18, R88 ;  /* 0x000000120458723c */ /* 0x040fe20000001858 */
[----:B------:R-:W4:Y:S07]  /*4840*/  LDSM.16.MT88.4 R16, [R224+0x2900] ;  /* 0x00290000e010783b */ /* 0x000f2e0000004200 */
        /* <DEDUP_REMOVED lines=10> */
[C---:B------:R-:W-:Y:S01]  /*48f0*/  HMMA.16816.F32 R108, R4.reuse, R30, R108 ;  /* 0x0000001e046c723c */ /* 0x040fe2000000186c */
[----:B------:R-:W-:Y:S07]  /*4900*/  LDSM.16.MT88.4 R28, [R224+0x3100] ;  /* 0x00310000e01c783b */ /* 0x000fee0000004200 */
[C---:B---3--:R-:W-:Y:S08]  /*4910*/  HMMA.16816.F32 R116, R4.reuse, R20, R116 ;  /* 0x000000140474723c */ /* 0x048ff00000001874 */
[----:B------:R-:W-:Y:S01]  /*4920*/  HMMA.16816.F32 R112, R4, R22, R112 ;  /* 0x000000160470723c */ /* 0x000fe20000001870 */
[----:B------:R-:W3:Y:S06]  /*4930*/  LDSM.16.MT88.4 R20, [R224+0x6900] ;  /* 0x00690000e014783b */ /* 0x000eec0000004200 */
        /* <DEDUP_REMOVED lines=17> */
[C---:B---3--:R-:W-:Y:S08]  /*4a50*/  HMMA.16816.F32 R92, R4.reuse, R20, R92 ;  /* 0x00000014045c723c */ /* 0x048ff0000000185c */
[C---:B----4-:R-:W-:Y:S08]  /*4a60*/  HMMA.16816.F32 R100, R4.reuse, R16, R100 ;  /* 0x000000100464723c */ /* 0x050ff00000001864 */
[C---:B------:R-:W-:Y:S01]  /*4a70*/  HMMA.16816.F32 R104, R4.reuse, R18, R104 ;  /* 0x000000120468723c */ /* 0x040fe20000001868 */
[----:B------:R-:W3:Y:S07]  /*4a80*/  LDSM.16.MT88.4 R16, [R220+0x3100] ;  /* 0x00310000dc10783b */ /* 0x000eee0000004200 */
[C---:B-1----:R-:W-:Y:S08]  /*4a90*/  HMMA.16816.F32 R120, R4.reuse, R12, R120 ;  /* 0x0000000c0478723c */ /* 0x042ff00000001878 */
[C---:B------:R-:W-:Y:S01]  /*4aa0*/  HMMA.16816.F32 R108, R4.reuse, R14, R108 ;  /* 0x0000000e046c723c */ /* 0x040fe2000000186c */
[----:B------:R-:W1:Y:S07]  /*4ab0*/  LDSM.16.MT88.4 R12, [R224+0x7100] ;  /* 0x00710000e00c783b */ /* 0x000e6e0000004200 */
[C---:B------:R-:W-:Y:S01]  /*4ac0*/  HMMA.16816.F32 R96, R4.reuse, R22, R96 ;  /* 0x000000160460723c */ /* 0x040fe20000001860 */
[----:B------:R-:W4:Y:S07]  /*4ad0*/  LDSM.16.MT88.4 R20, [R221+0x3100] ;  /* 0x00310000dd14783b */ /* 0x000f2e0000004200 */
[C---:B--2---:R-:W-:Y:S08]  /*4ae0*/  HMMA.16816.F32 R116, R4.reuse, R8, R116 ;  /* 0x000000080474723c */ /* 0x044ff00000001874 */
[C---:B------:R-:W-:Y:S01]  /*4af0*/  HMMA.16816.F32 R112, R4.reuse, R10, R112 ;  /* 0x0000000a0470723c */ /* 0x040fe20000001870 */
[----:B------:R-:W2:Y:S07]  /*4b00*/  LDSM.16.MT88.4 R8, [R222+0x7100] ;  /* 0x00710000de08783b */ /* 0x000eae0000004200 */
[C---:B------:R-:W-:Y:S08]  /*4b10*/  HMMA.16816.F32 R68, R4.reuse, R24, R68 ;  /* 0x000000180444723c */ /* 0x040ff00000001844 */
[----:B------:R-:W-:Y:S01]  /*4b20*/  HMMA.16816.F32 R72, R4, R26, R72 ;  /* 0x0000001a0448723c */ /* 0x000fe20000001848 */
[----:B------:R-:W5:Y:S06]  /*4b30*/  LDSM.16.MT88.4 R24, [R222+0x3100] ;  /* 0x00310000de18783b */ /* 0x000f6c0000004200 */
[----:B------:R-:W-:Y:S01]  /*4b40*/  F2FP.PACK_AB R4, R163, R150 ;  /* 0x00000096a304723e */ /* 0x000fe200000000ff */
[----:B------:R-:W-:Y:S01]  /*4b50*/  FADD.FTZ R150, R150, R241 ;  /* 0x000000f196967221 */ /* 0x000fe20000010000 */
[----:B------:R-:W-:-:S02]  /*4b60*/  F2FP.PACK_AB R6, R159, R152 ;  /* 0x000000989f06723e */ /* 0x000fc400000000ff */
[----:B------:R-:W-:Y:S01]  /*4b70*/  F2FP.PACK_AB R5, R155, R154 ;  /* 0x0000009a9b05723e */ /* 0x000fe200000000ff */
[----:B------:R-:W-:Y:S01]  /*4b80*/  FADD.FTZ R163, R163, R150 ;  /* 0x00000096a3a37221 */ /* 0x000fe20000010000 */
[----:B------:R-:W-:-:S03]  /*4b90*/  F2FP.PACK_AB R7, R156, R153 ;  /* 0x000000999c07723e */ /* 0x000fc600000000ff */
[----:B------:R-:W-:-:S04]  /*4ba0*/  FADD.FTZ R152, R152, R163 ;  /* 0x000000a398987221 */ /* 0x000fc80000010000 */
[----:B---3--:R-:W-:Y:S01]  /*4bb0*/  HMMA.16816.F32 R84, R4, R16, R84 ;  /* 0x000000100454723c */ /* 0x008fe20000001854 */
[----:B------:R-:W-:-:S07]  /*4bc0*/  FADD.FTZ R159, R159, R152 ;  /* 0x000000989f9f7221 */ /* 0x000fce0000010000 */
[C---:B------:R-:W-:Y:S01]  /*4bd0*/  HMMA.16816.F32 R88, R4.reuse, R18, R88 ;  /* 0x000000120458723c */ /* 0x040fe20000001858 */
[----:B------:R-:W3:Y:S07]  /*4be0*/  LDSM.16.MT88.4 R16, [R221+0x7100] ;  /* 0x00710000dd10783b */ /* 0x000eee0000004200 */
[C---:B-1----:R-:W-:Y:S08]  /*4bf0*/  HMMA.16816.F32 R92, R4.reuse, R12, R92 ;  /* 0x0000000c045c723c */ /* 0x042ff0000000185c */
[C---:B------:R-:W-:Y:S01]  /*4c00*/  HMMA.16816.F32 R96, R4.reuse, R14, R96 ;  /* 0x0000000e0460723c */ /* 0x040fe20000001860 */
[----:B------:R-:W1:Y:S07]  /*4c10*/  LDSM.16.MT88.4 R12, [R220+0x7100] ;  /* 0x00710000dc0c783b */ /* 0x000e6e0000004200 */
[C---:B----4-:R-:W-:Y:S08]  /*4c20*/  HMMA.16816.F32 R76, R4.reuse, R20, R76 ;  /* 0x00000014044c723c */ /* 0x050ff0000000184c */
[C---:B------:R-:W-:Y:S01]  /*4c30*/  HMMA.16816.F32 R80, R4.reuse, R22, R80 ;  /* 0x000000160450723c */ /* 0x040fe20000001850 */
[----:B------:R-:W4:Y:S07]  /*4c40*/  LDSM.16.MT88.4 R20, [R224+0x3900] ;  /* 0x00390000e014783b */ /* 0x000f2e0000004200 */
[C---:B--2---:R-:W-:Y:S08]  /*4c50*/  HMMA.16816.F32 R100, R4.reuse, R8, R100 ;  /* 0x000000080464723c */ /* 0x044ff00000001864 */
[C---:B------:R-:W-:Y:S01]  /*4c60*/  HMMA.16816.F32 R104, R4.reuse, R10, R104 ;  /* 0x0000000a0468723c */ /* 0x040fe20000001868 */
[----:B------:R-:W2:Y:S07]  /*4c70*/  LDSM.16.MT88.4 R8, [R222+0x3900] ;  /* 0x00390000de08783b */ /* 0x000eae0000004200 */
[C---:B------:R-:W-:Y:S07]  /*4c80*/  HMMA.16816.F32 R128, R4.reuse, R28, R128 ;  /* 0x0000001c0480723c */ /* 0x040fee0000001880 */
[--C-:B------:R-:W-:Y:S01]  /*4c90*/  FFMA.FTZ R28, R65, c[0x0][0x2d0], -R56.reuse ;  /* 0x0000b400411c7a23 */ /* 0x100fe20000010838 */
[----:B------:R-:W-:Y:S01]  /*4ca0*/  HMMA.16816.F32 R124, R4, R30, R124 ;  /* 0x0000001e047c723c */ /* 0x000fe2000000187c */
[----:B------:R-:W-:-:S04]  /*4cb0*/  FFMA.FTZ R29, R63, c[0x0][0x2d0], -R56 ;  /* 0x0000b4003f1d7a23 */ /* 0x000fc80000010838 */
[----:B------:R-:W-:Y:S02]  /*4cc0*/  MUFU.EX2 R28, R28 ;  /* 0x0000001c001c7308 */ /* 0x000fe40000000800 */
[----:B------:R-:W-:Y:S01]  /*4cd0*/  FFMA.FTZ R30, R61, c[0x0][0x2d0], -R56 ;  /* 0x0000b4003d1e7a23 */ /* 0x000fe20000010838 */
[C---:B-----5:R-:W-:Y:S05]  /*4ce0*/  HMMA.16816.F32 R68, R4.reuse, R24, R68 ;  /* 0x000000180444723c */ /* 0x060fea0000001844 */
[----:B------:R-:W-:Y:S02]  /*4cf0*/  MUFU.EX2 R29, R29 ;  /* 0x0000001d001d7308 */ /* 0x000fe40000000800 */
[--C-:B------:R-:W-:Y:S01]  /*4d00*/  FFMA.FTZ R24, R139, c[0x0][0x2d0], -R58.reuse ;  /* 0x0000b4008b187a23 */ /* 0x100fe2000001083a */
[----:B------:R-:W-:Y:S01]  /*4d10*/  HMMA.16816.F32 R72, R4, R26, R72 ;  /* 0x0000001a0448723c */ /* 0x000fe20000001848 */
[----:B------:R-:W-:-:S04]  /*4d20*/  FFMA.FTZ R25, R137, c[0x0][0x2d0], -R58 ;  /* 0x0000b40089197a23 */ /* 0x000fc8000001083a */
[----:B------:R-:W-:Y:S02]  /*4d30*/  MUFU.EX2 R24, R24 ;  /* 0x0000001800187308 */ /* 0x000fe40000000800 */
[----:B------:R-:W-:Y:S01]  /*4d40*/  FFMA.FTZ R26, R135, c[0x0][0x2d0], -R58 ;  /* 0x0000b400871a7a23 */ /* 0x000fe2000001083a */
[----:B---3--:R-:W-:Y:S01]  /*4d50*/  HMMA.16816.F32 R120, R4, R16, R120 ;  /* 0x000000100478723c */ /* 0x008fe20000001878 */
[----:B------:R-:W-:-:S04]  /*4d60*/  FFMA.FTZ R27, R67, c[0x0][0x2d0], -R56 ;  /* 0x0000b400431b7a23 */ /* 0x000fc80000010838 */
[----:B------:R-:W3:Y:S03]  /*4d70*/  MUFU.EX2 R25, R25 ;  /* 0x0000001900197308 */ /* 0x000ee60000000800 */
[C---:B------:R-:W-:Y:S01]  /*4d80*/  HMMA.16816.F32 R108, R4.reuse, R18, R108 ;  /* 0x00000012046c723c */ /* 0x040fe2000000186c */
[----:B------:R-:W5:Y:S04]  /*4d90*/  LDSM.16.MT88.4 R16, [R221+0x3900] ;  /* 0x00390000dd10783b */ /* 0x000f680000004200 */
[----:B------:R-:W2:Y:S03]  /*4da0*/  MUFU.EX2 R26, R26 ;  /* 0x0000001a001a7308 */ /* 0x000ea60000000800 */
[C---:B-1----:R-:W-:Y:S05]  /*4db0*/  HMMA.16816.F32 R116, R4.reuse, R12, R116 ;  /* 0x0000000c0474723c */ /* 0x042fea0000001874 */
[----:B------:R-:W1:Y:S03]  /*4dc0*/  MUFU.EX2 R27, R27 ;  /* 0x0000001b001b7308 */ /* 0x000e660000000800 */
[----:B------:R-:W-:Y:S01]  /*4dd0*/  HMMA.16816.F32 R112, R4, R14, R112 ;  /* 0x0000000e0470723c */ /* 0x000fe20000001870 */
[----:B------:R-:W5:Y:S04]  /*4de0*/  LDSM.16.MT88.4 R12, [R220+0x3900] ;  /* 0x00390000dc0c783b */ /* 0x000f680000004200 */
[----:B------:R-:W4:Y:S02]  /*4df0*/  MUFU.EX2 R30, R30 ;  /* 0x0000001e001e7308 */ /* 0x000f240000000800 */
[----:B---3--:R-:W-:Y:S01]  /*4e00*/  F2FP.PACK_AB R4, R25, R24 ;  /* 0x000000181904723e */ /* 0x008fe200000000ff */
[----:B------:R-:W-:Y:S01]  /*4e10*/  FADD.FTZ R24, R24, R159 ;  /* 0x0000009f18187221 */ /* 0x000fe20000010000 */
[----:B--2---:R-:W-:-:S03]  /*4e20*/  F2FP.PACK_AB R6, R243, R26 ;  /* 0x0000001af306723e */ /* 0x004fc600000000ff */
[----:B------:R-:W-:Y:S01]  /*4e30*/  FADD.FTZ R25, R25, R24 ;  /* 0x0000001819197221 */ /* 0x000fe20000010000 */
[----:B-1----:R-:W-:-:S03]  /*4e40*/  F2FP.PACK_AB R5, R28, R27 ;  /* 0x0000001b1c05723e */ /* 0x002fc600000000ff */
[----:B------:R-:W-:-:S04]  /*4e50*/  FADD.FTZ R26, R26, R25 ;  /* 0x000000191a1a7221 */ /* 0x000fc80000010000 */
[----:B------:R-:W-:Y:S01]  /*4e60*/  FADD.FTZ R243, R243, R26 ;  /* 0x0000001af3f37221 */ /* 0x000fe20000010000 */
[----:B----4-:R-:W-:-:S07]  /*4e70*/  F2FP.PACK_AB R7, R30, R29 ;  /* 0x0000001d1e07723e */ /* 0x010fce00000000ff */
[C---:B------:R-:W-:Y:S07]  /*4e80*/  HMMA.16816.F32 R128, R4.reuse, R20, R128 ;  /* 0x000000140480723c */ /* 0x040fee0000001880 */
[----:B------:R-:W-:Y:S01]  /*4e90*/  FADD.FTZ R21, R37, R36 ;  /* 0x0000002425157221 */ /* 0x000fe20000010000 */
[----:B------:R-:W-:Y:S03]  /*4ea0*/  HMMA.16816.F32 R68, R4, R8, R68 ;  /* 0x000000080444723c */ /* 0x000fe60000001844 */
[----:B------:R-:W-:-:S04]  /*4eb0*/  FADD.FTZ R21, R0, R21 ;  /* 0x0000001500157221 */ /* 0x000fc80000010000 */
[----:B------:R-:W-:Y:S01]  /*4ec0*/  FADD.FTZ R64, R64, R21 ;  /* 0x0000001540407221 */ /* 0x000fe20000010000 */
[----:B------:R-:W-:Y:S01]  /*4ed0*/  HMMA.16816.F32 R72, R4, R10, R72 ;  /* 0x0000000a0448723c */ /* 0x000fe20000001848 */
[----:B------:R-:W1:Y:S02]  /*4ee0*/  LDSM.16.MT88.4 R8, [R224+0x7900] ;  /* 0x00790000e008783b */ /* 0x000e640000004200 */
[----:B------:R-:W-:-:S04]  /*4ef0*/  FADD.FTZ R151, R151, R64 ;  /* 0x0000004097977221 */ /* 0x000fc80000010000 */
[----:B------:R-:W-:Y:S01]  /*4f00*/  FADD.FTZ R32, R32, R151 ;  /* 0x0000009720207221 */ /* 0x000fe20000010000 */
[----:B-----5:R-:W-:Y:S03]  /*4f10*/  HMMA.16816.F32 R76, R4, R16, R76 ;  /* 0x00000010044c723c */ /* 0x020fe6000000184c */
        /* <DEDUP_REMOVED lines=28> */
[C---:B---3--:R-:W-:Y:S08]  /*50e0*/  HMMA.16816.F32 R120, R4.reuse, R12, R120 ;  /* 0x0000000c0478723c */ /* 0x048ff00000001878 */
[C---:B------:R-:W-:Y:S08]  /*50f0*/  HMMA.16816.F32 R108, R4.reuse, R14, R108 ;  /* 0x0000000e046c723c */ /* 0x040ff0000000186c */
[C---:B-1----:R-:W-:Y:S08]  /*5100*/  HMMA.16816.F32 R116, R4.reuse, R8, R116 ;  /* 0x000000080474723c */ /* 0x042ff00000001874 */
[----:B------:R-:W-:Y:S01]  /*5110*/  HMMA.16816.F32 R112, R4, R10, R112 ;  /* 0x0000000a0470723c */ /* 0x000fe20000001870 */
[----:B------:R-:W-:Y:S07]  /*5120*/  @!P1 BRA `(.L_x_1848) ;  /* 0x000034e000009947 */ /* 0x000fee0003800000 */
[----:B------:R-:W-:Y:S01]  /*5130*/  IADD3 R237, P1, R230, 0x40, RZ ;  /* 0x00000040e6ed7810 */ /* 0x000fe20007f3e0ff */
[----:B------:R-:W-:Y:S01]  /*5140*/  IMAD.MOV.U32 R0, RZ, RZ, R3 ;  /* 0x000000ffff007224 */ /* 0x000fe200078e0003 */
[----:B------:R-:W-:Y:S01]  /*5150*/  IADD3 R239, P2, R234, 0x40, RZ ;  /* 0x00000040eaef7810 */ /* 0x000fe20007f5e0ff */
[----:B------:R-:W-:Y:S01]  /*5160*/  IMAD.MOV.U32 R133, RZ, RZ, R132 ;  /* 0x000000ffff857224 */ /* 0x000fe200078e0084 */
[----:B------:R-:W-:Y:S01]  /*5170*/  ULEA.HI.SX32 UR21, UR18, 0xfffffffe, 0x19 ;  /* 0xfffffffe12157891 */ /* 0x000fe2000f8fca3f */
[----:B------:R-:W-:Y:S01]  /*5180*/  IMAD.X R236, RZ, RZ, R233, P1 ;  /* 0x000000ffffec7224 */ /* 0x000fe200008e06e9 */
[----:B------:R-:W-:Y:S01]  /*5190*/  IADD3.X R238, RZ, R229, RZ, P2, !PT ;  /* 0x000000e5ffee7210 */ /* 0x000fe200017fe4ff */
[----:B------:R-:W-:-:S02]  /*51a0*/  ULDC.64 UR6, c[0x0][0x208] ;  /* 0x0000820000067ab9 */ /* 0x000fc40000000a00 */
[----:B------:R-:W-:-:S07]  /*51b0*/  ULDC.64 UR4, c[0x0][0x1e0] ;  /* 0x0000780000047ab9 */ /* 0x000fce0000000a00 */
.L_x_1849:
        /* <DEDUP_REMOVED lines=19> */
[----:B------:R-:W-:Y:S01]  /*52f0*/  @UP1 USHF.L.U64.HI UR20, UR4, 0x6, UR5 ;  /* 0x0000000604141899 */ /* 0x000fe20008010205 */
        /* <DEDUP_REMOVED lines=8> */
[----:B------:R-:W-:Y:S01]  /*5380*/  @UP1 UIMAD UR18, UR18, UR4, URZ ;  /* 0x00000004121212a4 */ /* 0x000fe2000f8e023f */
[C---:B------:R-:W-:Y:S02]  /*5390*/  IADD3 R192, P1, R2.reuse, UR9, RZ ;  /* 0x0000000902c07c10 */ /* 0x040fe4000ff3e0ff */
[----:B------:R-:W-:Y:S01]  /*53a0*/  IADD3 R194, P4, R2, UR14, RZ ;  /* 0x0000000e02c27c10 */ /* 0x000fe2000ff9e0ff */
[----:B------:R-:W3:Y:S01]  /*53b0*/  LDSM.16.M88.4 R152, [R226+0x9100] ;  /* 0x00910000e298783b */ /* 0x000ee20000000200 */
[C---:B------:R-:W-:Y:S01]  /*53c0*/  IADD3.X R193, R3.reuse, UR12, RZ, P1, !PT ;  /* 0x0000000c03c17c10 */ /* 0x040fe20008ffe4ff */
[----:B------:R-:W-:Y:S01]  /*53d0*/  @UP1 UIMAD UR18, UR21, UR5, UR18 ;  /* 0x00000005151212a4 */ /* 0x000fe2000f8e0212 */
[----:B------:R-:W-:Y:S02]  /*53e0*/  IADD3.X R195, R3, UR13, RZ, P4, !PT ;  /* 0x0000000d03c37c10 */ /* 0x000fe4000a7fe4ff */
[C---:B------:R-:W-:Y:S01]  /*53f0*/  IADD3 R246, P2, R192.reuse, UR9, RZ ;  /* 0x00000009c0f67c10 */ /* 0x040fe2000ff5e0ff */
[----:B------:R-:W-:Y:S02]  /*5400*/  @UP1 UIADD3 UR18, UR23, UR18, URZ ;  /* 0x0000001217121290 */ /* 0x000fe4000fffe03f */
[----:B------:R-:W4:Y:S01]  /*5410*/  LDSM.16.M88.4 R156, [R226+0x9900] ;  /* 0x00990000e29c783b */ /* 0x000f220000000200 */
[C---:B------:R-:W-:Y:S01]  /*5420*/  IADD3.X R247, R193.reuse, UR12, RZ, P2, !PT ;  /* 0x0000000cc1f77c10 */ /* 0x040fe200097fe4ff */
[----:B------:R-:W-:Y:S06]  /*5430*/  @UP1 USHF.L.U64.HI UR18, UR22, 0x7, UR18 ;  /* 0x0000000716121899 */ /* 0x000fec0008010212 */
        /* <DEDUP_REMOVED lines=10> */
[----:B------:R-:W-:Y:S01]  /*54e0*/  LDSM.16.M88.4 R148, [R218] ;  /* 0x00000000da94783b */ /* 0x000fe20000000200 */
[C---:B------:R-:W-:Y:S07]  /*54f0*/  HMMA.16816.F32 R24, R140.reuse, R154, RZ ;  /* 0x0000009a8c18723c */ /* 0x040fee00000018ff */
[----:B------:R-:W-:Y:S01]  /*5500*/  LDSM.16.M88.4 R152, [R217] ;  /* 0x00000000d998783b */ /* 0x000fe20000000200 */
[C---:B----4-:R-:W-:Y:S07]  /*5510*/  HMMA.16816.F32 R28, R140.reuse, R156, RZ ;  /* 0x0000009c8c1c723c */ /* 0x050fee00000018ff */
[----:B------:R-:W-:Y:S01]  /*5520*/  LDSM.16.M88.4 R172, [R213] ;  /* 0x00000000d5ac783b */ /* 0x000fe20000000200 */
[C---:B------:R-:W-:Y:S07]  /*5530*/  HMMA.16816.F32 R32, R140.reuse, R158, RZ ;  /* 0x0000009e8c20723c */ /* 0x040fee00000018ff */
[----:B------:R-:W-:Y:S01]  /*5540*/  LDSM.16.M88.4 R156, [R216] ;  /* 0x00000000d89c783b */ /* 0x000fe20000000200 */
[C---:B-----5:R-:W-:Y:S08]  /*5550*/  HMMA.16816.F32 R36, R140.reuse, R160, RZ ;  /* 0x000000a08c24723c */ /* 0x060ff000000018ff */
[C---:B------:R-:W-:Y:S01]  /*5560*/  HMMA.16816.F32 R40, R140.reuse, R162, RZ ;  /* 0x000000a28c28723c */ /* 0x040fe200000018ff */
[----:B------:R-:W-:Y:S07]  /*5570*/  LDSM.16.M88.4 R160, [R215] ;  /* 0x00000000d7a0783b */ /* 0x000fee0000000200 */
[C---:B-1----:R-:W-:Y:S08]  /*5580*/  HMMA.16816.F32 R44, R140.reuse, R164, RZ ;  /* 0x000000a48c2c723c */ /* 0x042ff000000018ff */
[C---:B------:R-:W-:Y:S01]  /*5590*/  HMMA.16816.F32 R48, R140.reuse, R166, RZ ;  /* 0x000000a68c30723c */ /* 0x040fe200000018ff */
[----:B------:R-:W-:Y:S07]  /*55a0*/  LDSM.16.M88.4 R164, [R214] ;  /* 0x00000000d6a4783b */ /* 0x000fee0000000200 */
[C---:B------:R-:W-:Y:S08]  /*55b0*/  HMMA.16816.F32 R52, R140.reuse, R144, RZ ;  /* 0x000000908c34723c */ /* 0x040ff000000018ff */
[C---:B------:R-:W-:Y:S01]  /*55c0*/  HMMA.16816.F32 R56, R140.reuse, R146, RZ ;  /* 0x000000928c38723c */ /* 0x040fe200000018ff */
[----:B------:R-:W1:Y:S07]  /*55d0*/  LDSM.16.M88.4 R144, [R219] ;  /* 0x00000000db90783b */ /* 0x000e6e0000000200 */
[C---:B--2---:R-:W-:Y:S01]  /*55e0*/  HMMA.16816.F32 R60, R140.reuse, R64, RZ ;  /* 0x000000408c3c723c */ /* 0x044fe200000018ff */
[----:B------:R-:W-:Y:S01]  /*55f0*/  @!PT LDS RZ, [RZ] ;  /* 0x00000000fffff984 */ /* 0x000fe20000000800 */
[----:B------:R-:W-:Y:S01]  /*5600*/  @!PT LDS RZ, [RZ] ;  /* 0x00000000fffff984 */ /* 0x000fe20000000800 */
[----:B------:R-:W-:Y:S01]  /*5610*/  @!PT LDS RZ, [RZ] ;  /* 0x00000000fffff984 */ /* 0x000fe20000000800 */
[----:B------:R2:W-:Y:S07]  /*5620*/  LDGSTS.E.BYPASS.LTC128B.128 [R227+0x100], [R244.64], !P3 ;  /* 0x00100000f4e37fae */ /* 0x0005ee000d901d50 */
[----:B------:R-:W-:Y:S01]  /*5630*/  HMMA.16816.F32 R64, R140, R66, RZ ;  /* 0x000000428c40723c */ /* 0x000fe200000018ff */
[----:B------:R3:W-:Y:S07]  /*5640*/  LDGSTS.E.BYPASS.LTC128B.128 [R227+0x4100], [R134.64], !P0 ;  /* 0x0410000086e37fae */ /* 0x0007ee000c101d50 */
[C---:B------:R-:W-:Y:S01]  /*5650*/  HMMA.16816.F32 R4, R168.reuse, R136, R4 ;  /* 0x00000088a804723c */ /* 0x040fe20000001804 */
[----:B------:R4:W-:Y:S07]  /*5660*/  LDGSTS.E.BYPASS.LTC128B.128 [R227+0x1100], [R2.64], !P3 ;  /* 0x0110000002e37fae */ /* 0x0009ee000d901d50 */
[C---:B------:R-:W-:Y:S01]  /*5670*/  HMMA.16816.F32 R8, R168.reuse, R138, R8 ;  /* 0x0000008aa808723c */ /* 0x040fe20000001808 */
[----:B------:R4:W-:Y:S03]  /*5680*/  LDGSTS.E.BYPASS.LTC128B.128 [R227+0x5100], [R2.64+0x80], !P0 ;  /* 0x0510008002e37fae */ /* 0x0009e6000c101d50 */
[----:B--2---:R-:W-:Y:S04]  /*5690*/  IADD3 R244, P1, R192, UR14, RZ ;  /* 0x0000000ec0f47c10 */ /* 0x004fe8000ff3e0ff */
[----:B------:R-:W-:Y:S01]  /*56a0*/  IADD3.X R245, R193, UR13, RZ, P1, !PT ;  /* 0x0000000dc1f57c10 */ /* 0x000fe20008ffe4ff */
[C---:B-1----:R-:W-:Y:S01]  /*56b0*/  HMMA.16816.F32 R12, R168.reuse, R144, R12 ;  /* 0x00000090a80c723c */ /* 0x042fe2000000180c */
[----:B------:R1:W-:Y:S01]  /*56c0*/  LDGSTS.E.BYPASS.LTC128B.128 [R227+0x2100], [R192.64], !P3 ;  /* 0x02100000c0e37fae */ /* 0x0003e2000d901d50 */
[----:B------:R-:W-:Y:S06]  /*56d0*/  PLOP3.LUT P1, PT, PT, PT, UP1, 0x80, 0x0 ;  /* 0x000000000000781c */ /* 0x000fec0003f2f018 */
[C---:B------:R-:W-:Y:S01]  /*56e0*/  HMMA.16816.F32 R16, R168.reuse, R146, R16 ;  /* 0x00000092a810723c */ /* 0x040fe20000001810 */
[----:B------:R1:W-:Y:S07]  /*56f0*/  LDGSTS.E.BYPASS.LTC128B.128 [R227+0x6100], [R194.64], !P0 ;  /* 0x06100000c2e37fae */ /* 0x0003ee000c101d50 */
[C---:B------:R-:W-:Y:S01]  /*5700*/  HMMA.16816.F32 R20, R168.reuse, R148, R20 ;  /* 0x00000094a814723c */ /* 0x040fe20000001814 */
[----:B------:R2:W-:Y:S07]  /*5710*/  LDGSTS.E.BYPASS.LTC128B.128 [R227+0x3100], [R246.64], !P3 ;  /* 0x03100000f6e37fae */ /* 0x0005ee000d901d50 */
[C---:B------:R-:W-:Y:S01]  /*5720*/  HMMA.16816.F32 R24, R168.reuse, R150, R24 ;  /* 0x00000096a818723c */ /* 0x040fe20000001818 */
[----:B------:R5:W-:Y:S07]  /*5730*/  LDGSTS.E.BYPASS.LTC128B.128 [R227+0x7100], [R244.64], !P0 ;  /* 0x07100000f4e37fae */ /* 0x000bee000c101d50 */
[C---:B------:R-:W-:Y:S01]  /*5740*/  HMMA.16816.F32 R28, R168.reuse, R152, R28 ;  /* 0x00000098a81c723c */ /* 0x040fe2000000181c */
[----:B------:R-:W1:Y:S07]  /*5750*/  LDSM.16.M88.4 R136, [R223+0x8100] ;  /* 0x00810000df88783b */ /* 0x000e6e0000000200 */
[C---:B------:R-:W-:Y:S01]  /*5760*/  HMMA.16816.F32 R32, R168.reuse, R154, R32 ;  /* 0x0000009aa820723c */ /* 0x040fe20000001820 */
[----:B------:R-:W0:Y:S07]  /*5770*/  LDGDEPBAR ;  /* 0x00000000000079af */ /* 0x000e2e0000000000 */
[C---:B------:R-:W-:Y:S01]  /*5780*/  HMMA.16816.F32 R36, R168.reuse, R156, R36 ;  /* 0x0000009ca824723c */ /* 0x040fe20000001824 */
[----:B------:R-:W1:Y:S07]  /*5790*/  LDSM.16.M88.4 R144, [R223+0x8900] ;  /* 0x00890000df90783b */ /* 0x000e6e0000000200 */
[C---:B------:R-:W-:Y:S01]  /*57a0*/  HMMA.16816.F32 R40, R168.reuse, R158, R40 ;  /* 0x0000009ea828723c */ /* 0x040fe20000001828 */
[----:B------:R-:W1:Y:S07]  /*57b0*/  LDSM.16.M88.4 R148, [R223+0x9100] ;  /* 0x00910000df94783b */ /* 0x000e6e0000000200 */
[C---:B------:R-:W-:Y:S01]  /*57c0*/  HMMA.16816.F32 R44, R168.reuse, R160, R44 ;  /* 0x000000a0a82c723c */ /* 0x040fe2000000182c */
[----:B------:R-:W2:Y:S07]  /*57d0*/  LDSM.16.M88.4 R152, [R223+0x9900] ;  /* 0x00990000df98783b */ /* 0x000eae0000000200 */
[C---:B------:R-:W-:Y:S01]  /*57e0*/  HMMA.16816.F32 R48, R168.reuse, R162, R48 ;  /* 0x000000a2a830723c */ /* 0x040fe20000001830 */
[----:B------:R-:W-:Y:S07]  /*57f0*/  LDSM.16.M88.4 R156, [R223+0xb900] ;  /* 0x00b90000df9c783b */ /* 0x000fee0000000200 */
[C---:B------:R-:W-:Y:S01]  /*5800*/  HMMA.16816.F32 R52, R168.reuse, R164, R52 ;  /* 0x000000a4a834723c */ /* 0x040fe20000001834 */
[----:B------:R-:W-:Y:S07]  /*5810*/  LDSM.16.M88.4 R160, [R212] ;  /* 0x00000000d4a0783b */ /* 0x000fee0000000200 */
[C---:B------:R-:W-:Y:S01]  /*5820*/  HMMA.16816.F32 R56, R168.reuse, R166, R56 ;  /* 0x000000a6a838723c */ /* 0x040fe20000001838 */
[----:B------:R-:W-:Y:S07]  /*5830*/  LDSM.16.M88.4 R164, [R212+0x800] ;  /* 0x00080000d4a4783b */ /* 0x000fee0000000200 */
[C---:B------:R-:W-:Y:S01]  /*5840*/  HMMA.16816.F32 R60, R168.reuse, R172, R60 ;  /* 0x000000aca83c723c */ /* 0x040fe2000000183c */
[----:B-1----:R-:W-:Y:S07]  /*5850*/  LDSM.16.M88.4 R192, [R210] ;  /* 0x00000000d2c0783b */ /* 0x002fee0000000200 */
[----:B------:R-:W-:Y:S01]  /*5860*/  HMMA.16816.F32 R64, R168, R174, R64 ;  /* 0x000000aea840723c */ /* 0x000fe20000001840 */
[----:B------:R-:W-:Y:S07]  /*5870*/  LDSM.16.M88.4 R172, [R211] ;  /* 0x00000000d3ac783b */ /* 0x000fee0000000200 */
[C---:B------:R-:W-:Y:S08]  /*5880*/  HMMA.16816.F32 R4, R176.reuse, R136, R4 ;  /* 0x00000088b004723c */ /* 0x040ff00000001804 */
[C---:B------:R-:W-:Y:S01]  /*5890*/  HMMA.16816.F32 R8, R176.reuse, R138, R8 ;  /* 0x0000008ab008723c */ /* 0x040fe20000001808 */
[----:B------:R-:W1:Y:S07]  /*58a0*/  LDSM.16.M88.4 R136, [R223+0xa100] ;  /* 0x00a10000df88783b */ /* 0x000e6e0000000200 */
[C---:B------:R-:W-:Y:S08]  /*58b0*/  HMMA.16816.F32 R12, R176.reuse, R144, R12 ;  /* 0x00000090b00c723c */ /* 0x040ff0000000180c */
[C---:B------:R-:W-:Y:S01]  /*58c0*/  HMMA.16816.F32 R16, R176.reuse, R146, R16 ;  /* 0x00000092b010723c */ /* 0x040fe20000001810 */
[----:B------:R-:W3:Y:S07]  /*58d0*/  LDSM.16.M88.4 R144, [R223+0xa900] ;  /* 0x00a90000df90783b */ /* 0x000eee0000000200 */
        /* <DEDUP_REMOVED lines=37> */
[C---:B------:R-:W-:Y:S01]  /*5b30*/  HMMA.16816.F32 R56, R180.reuse, R158, R56 ;  /* 0x0000009eb438723c */ /* 0x040fe20000001838 */
[----:B------:R-:W4:Y:S07]  /*5b40*/  LDSM.16.M88.4 R156, [R226+0xe900] ;  /* 0x00e90000e29c783b */ /* 0x000f2e0000000200 */
[C---:B--2---:R-:W-:Y:S08]  /*5b50*/  HMMA.16816.F32 R60, R180.reuse, R152, R60 ;  /* 0x00000098b43c723c */ /* 0x044ff0000000183c */
[----:B------:R-:W-:Y:S01]  /*5b60*/  HMMA.16816.F32 R64, R180, R154, R64 ;  /* 0x0000009ab440723c */ /* 0x000fe20000001840 */
[----:B------:R-:W-:Y:S07]  /*5b70*/  LDSM.16.M88.4 R152, [R226+0xf900] ;  /* 0x00f90000e298783b */ /* 0x000fee0000000200 */
[C---:B-1----:R-:W-:Y:S08]  /*5b80*/  HMMA.16816.F32 R4, R184.reuse, R136, R4 ;  /* 0x00000088b804723c */ /* 0x042ff00000001804 */
[C---:B------:R-:W-:Y:S01]  /*5b90*/  HMMA.16816.F32 R8, R184.reuse, R138, R8 ;  /* 0x0000008ab808723c */ /* 0x040fe20000001808 */
[----:B------:R-:W1:Y:S07]  /*5ba0*/  LDSM.16.M88.4 R136, [R226+0xf100] ;  /* 0x00f10000e288783b */ /* 0x000e6e0000000200 */
[C---:B---3--:R-:W-:Y:S08]  /*5bb0*/  HMMA.16816.F32 R12, R184.reuse, R144, R12 ;  /* 0x00000090b80c723c */ /* 0x048ff0000000180c */
[C---:B------:R-:W-:Y:S01]  /*5bc0*/  HMMA.16816.F32 R16, R184.reuse, R146, R16 ;  /* 0x00000092b810723c */ /* 0x040fe20000001810 */
[----:B------:R-:W2:Y:S07]  /*5bd0*/  LDSM.16.M88.4 R144, [R209] ;  /* 0x00000000d190783b */ /* 0x000eae0000000200 */
[C---:B----4-:R-:W-:Y:S08]  /*5be0*/  HMMA.16816.F32 R20, R184.reuse, R148, R20 ;  /* 0x00000094b814723c */ /* 0x050ff00000001814 */
[C---:B------:R-:W-:Y:S01]  /*5bf0*/  HMMA.16816.F32 R24, R184.reuse, R150, R24 ;  /* 0x00000096b818723c */ /* 0x040fe20000001818 */
[----:B------:R-:W3:Y:S07]  /*5c00*/  LDSM.16.M88.4 R148, [R208] ;  /* 0x00000000d094783b */ /* 0x000eee0000000200 */
        /* <DEDUP_REMOVED lines=8> */
[----:B------:R-:W4:Y:S07]  /*5c90*/  LDSM.16.M88.4 R156, [R207] ;  /* 0x00000000cf9c783b */ /* 0x000f2e0000000200 */
[C---:B-1----:R-:W-:Y:S08]  /*5ca0*/  HMMA.16816.F32 R52, R184.reuse, R136, R52 ;  /* 0x00000088b834723c */ /* 0x042ff00000001834 */
[C---:B------:R-:W-:Y:S01]  /*5cb0*/  HMMA.16816.F32 R56, R184.reuse, R138, R56 ;  /* 0x0000008ab838723c */ /* 0x040fe20000001838 */
[----:B------:R-:W1:Y:S07]  /*5cc0*/  LDSM.16.M88.4 R136, [R206] ;  /* 0x00000000ce88783b */ /* 0x000e6e0000000200 */
[C---:B------:R-:W-:Y:S08]  /*5cd0*/  HMMA.16816.F32 R60, R184.reuse, R152, R60 ;  /* 0x00000098b83c723c */ /* 0x040ff0000000183c */
[----:B------:R-:W-:Y:S01]  /*5ce0*/  HMMA.16816.F32 R64, R184, R154, R64 ;  /* 0x0000009ab840723c */ /* 0x000fe20000001840 */
[----:B------:R-:W1:Y:S07]  /*5cf0*/  LDSM.16.M88.4 R152, [R205] ;  /* 0x00000000cd98783b */ /* 0x000e6e0000000200 */
        /* <DEDUP_REMOVED lines=18> */
[C---:B------:R-:W-:Y:S08]  /*5e20*/  HMMA.16816.F32 R52, R188.reuse, R152, R52 ;  /* 0x00000098bc34723c */ /* 0x040ff00000001834 */
[C---:B------:R-:W-:Y:S01]  /*5e30*/  HMMA.16816.F32 R56, R188.reuse, R154, R56 ;  /* 0x0000009abc38723c */ /* 0x040fe20000001838 */
[----:B------:R-:W1:Y:S07]  /*5e40*/  LDSM.16.M88.4 R152, [R223+0xf900] ;  /* 0x00f90000df98783b */ /* 0x000e6e0000000200 */
[C---:B--2---:R-:W-:Y:S08]  /*5e50*/  HMMA.16816.F32 R60, R188.reuse, R144, R60 ;  /* 0x00000090bc3c723c */ /* 0x044ff0000000183c */
[----:B------:R-:W-:Y:S01]  /*5e60*/  HMMA.16816.F32 R64, R188, R146, R64 ;  /* 0x00000092bc40723c */ /* 0x000fe20000001840 */
[----:B------:R-:W2:Y:S07]  /*5e70*/  LDSM.16.M88.4 R144, [R212+0x4000] ;  /* 0x00400000d490783b */ /* 0x000eae0000000200 */
[C---:B---3--:R-:W-:Y:S08]  /*5e80*/  HMMA.16816.F32 R4, R196.reuse, R148, R4 ;  /* 0x00000094c404723c */ /* 0x048ff00000001804 */
[C---:B------:R-:W-:Y:S01]  /*5e90*/  HMMA.16816.F32 R8, R196.reuse, R150, R8 ;  /* 0x00000096c408723c */ /* 0x040fe20000001808 */
[----:B------:R-:W3:Y:S07]  /*5ea0*/  LDSM.16.M88.4 R148, [R212+0x4800] ;  /* 0x00480000d494783b */ /* 0x000eee0000000200 */
[C---:B------:R-:W-:Y:S08]  /*5eb0*/  HMMA.16816.F32 R12, R196.reuse, R160, R12 ;  /* 0x000000a0c40c723c */ /* 0x040ff0000000180c */
[C---:B------:R-:W-:Y:S08]  /*5ec0*/  HMMA.16816.F32 R16, R196.reuse, R162, R16 ;  /* 0x000000a2c410723c */ /* 0x040ff00000001810 */
[C---:B------:R-:W-:Y:S08]  /*5ed0*/  HMMA.16816.F32 R20, R196.reuse, R164, R20 ;  /* 0x000000a4c414723c */ /* 0x040ff00000001814 */
[C---:B------:R-:W-:Y:S08]  /*5ee0*/  HMMA.16816.F32 R24, R196.reuse, R166, R24 ;  /* 0x000000a6c418723c */ /* 0x040ff00000001818 */
[C---:B----4-:R-:W-:Y:S08]  /*5ef0*/  HMMA.16816.F32 R28, R196.reuse, R156, R28 ;  /* 0x0000009cc41c723c */ /* 0x050ff0000000181c */
        /* <DEDUP_REMOVED lines=8> */
[C---:B------:R-:W-:Y:S08]  /*5f80*/  HMMA.16816.F32 R60, R196.reuse, R152, R60 ;  /* 0x00000098c43c723c */ /* 0x040ff0000000183c */
[----:B------:R-:W-:Y:S01]  /*5f90*/  HMMA.16816.F32 R64, R196, R154, R64 ;  /* 0x0000009ac440723c */ /* 0x000fe20000001840 */
[----:B------:R-:W4:Y:S07]  /*5fa0*/  LDSM.16.M88.4 R152, [R212+0x5800] ;  /* 0x00580000d498783b */ /* 0x000f2e0000000200 */
[C---:B--2---:R-:W-:Y:S08]  /*5fb0*/  HMMA.16816.F32 R4, R200.reuse, R144, R4 ;  /* 0x00000090c804723c */ /* 0x044ff00000001804 */
[C---:B------:R-:W-:Y:S01]  /*5fc0*/  HMMA.16816.F32 R8, R200.reuse, R146, R8 ;  /* 0x00000092c808723c */ /* 0x040fe20000001808 */
[----:B------:R-:W2:Y:S07]  /*5fd0*/  LDSM.16.M88.4 R144, [R212+0x6000] ;  /* 0x00600000d490783b */ /* 0x000eae0000000200 */
[C---:B---3--:R-:W-:Y:S08]  /*5fe0*/  HMMA.16816.F32 R12, R200.reuse, R148, R12 ;  /* 0x00000094c80c723c */ /* 0x048ff0000000180c */
        /* <DEDUP_REMOVED lines=11> */
[C---:B----4-:R-:W-:Y:S04]  /*60a0*/  HMMA.16816.F32 R28, R200.reuse, R152, R28 ;  /* 0x00000098c81c723c */ /* 0x050fe8000000181c */
        /* <DEDUP_REMOVED lines=69> */
[----:B------:R-:W-:Y:S01]  /*6500*/  @P1 IADD3 R138, P4, R237, UR15, RZ ;  /* 0x0000000fed8a1c10 */ /* 0x000fe2000ff9e0ff */
[----:B------:R-:W1:Y:S01]  /*6510*/  SHFL.BFLY PT, R132, R135, 0x2, 0x1f ;  /* 0x0c401f0087847f89 */ /* 0x000e6200000e0000 */
[----:B------:R-:W-:Y:S07]  /*6520*/  FMNMX.FTZ R137, R67, R2, !PT ;  /* 0x0000000243897209 */ /* 0x000fee0007810000 */
[----:B------:R-:W2:Y:S01]  /*6530*/  SHFL.BFLY PT, R2, R137, 0x2, 0x1f ;  /* 0x0c401f0089027f89 */ /* 0x000ea200000e0000 */
[----:B-1----:R-:W-:Y:S07]  /*6540*/  FMNMX.FTZ R139, R135, R132, !PT ;  /* 0x00000084878b7209 */ /* 0x002fee0007810000 */
[----:B------:R-:W1:Y:S01]  /*6550*/  SHFL.BFLY PT, R132, R139, 0x1, 0x1f ;  /* 0x0c201f008b847f89 */ /* 0x000e6200000e0000 */
[----:B--2---:R-:W-:Y:S02]  /*6560*/  FMNMX.FTZ R134, R137, R2, !PT ;  /* 0x0000000289867209 */ /* 0x004fe40007810000 */
[----:B------:R-:W-:Y:S05]  /*6570*/  @P1 IADD3.X R137, R236, UR18, RZ, P4, !PT ;  /* 0x00000012ec891c10 */ /* 0x000fea000a7fe4ff */
[----:B------:R-:W2:Y:S01]  /*6580*/  SHFL.BFLY PT, R3, R134, 0x1, 0x1f ;  /* 0x0c201f0086037f89 */ /* 0x000ea200000e0000 */
[----:B-1----:R-:W-:Y:S05]  /*6590*/  FMNMX.FTZ R132, R139, R132, !PT ;  /* 0x000000848b847209 */ /* 0x002fea0007810000 */
[C---:B------:R-:W-:Y:S02]  /*65a0*/  FADD.FTZ R2, -R132.reuse, R133 ;  /* 0x0000008584027221 */ /* 0x040fe40000010100 */
[----:B-----5:R-:W-:Y:S01]  /*65b0*/  FMUL.FTZ R244, R132, c[0x0][0x2d0] ;  /* 0x0000b40084f47a20 */ /* 0x020fe20000410000 */
[----:B--2---:R-:W-:Y:S01]  /*65c0*/  FMNMX.FTZ R3, R134, R3, !PT ;  /* 0x0000000386037209 */ /* 0x004fe20007810000 */
[----:B------:R-:W-:Y:S02]  /*65d0*/  FMUL.FTZ R135, R2, c[0x0][0x2d0] ;  /* 0x0000b40002877a20 */ /* 0x000fe40000410000 */
[----:B------:R-:W-:Y:S02]  /*65e0*/  FFMA.FTZ R172, R9, c[0x0][0x2d0], -R244 ;  /* 0x0000b40009ac7a23 */ /* 0x000fe400000108f4 */
[----:B------:R1:W2:Y:S01]  /*65f0*/  MUFU.EX2 R2, R135 ;  /* 0x0000008700027308 */ /* 0x0002a20000000800 */
[C---:B------:R-:W-:Y:S02]  /*6600*/  FMUL.FTZ R194, R3.reuse, c[0x0][0x2d0] ;  /* 0x0000b40003c27a20 */ /* 0x040fe40000410000 */
[----:B------:R-:W-:Y:S02]  /*6610*/  FADD.FTZ R133, -R3, R0 ;  /* 0x0000000003857221 */ /* 0x000fe40000010100 */
[----:B------:R-:W-:Y:S02]  /*6620*/  FFMA.FTZ R173, R6, c[0x0][0x2d0], -R194 ;  /* 0x0000b40006ad7a23 */ /* 0x000fe400000108c2 */
[----:B------:R-:W-:Y:S02]  /*6630*/  FMUL.FTZ R0, R133, c[0x0][0x2d0] ;  /* 0x0000b40085007a20 */ /* 0x000fe40000410000 */
[--C-:B------:R-:W-:Y:S01]  /*6640*/  FFMA.FTZ R133, R4, c[0x0][0x2d0], -R244.reuse ;  /* 0x0000b40004857a23 */ /* 0x100fe200000108f4 */
[----:B------:R-:W-:Y:S01]  /*6650*/  MUFU.EX2 R172, R172 ;  /* 0x000000ac00ac7308 */ /* 0x000fe20000000800 */
[--C-:B------:R-:W-:Y:S02]  /*6660*/  FFMA.FTZ R134, R5, c[0x0][0x2d0], -R244.reuse ;  /* 0x0000b40005867a23 */ /* 0x100fe400000108f4 */
[--C-:B------:R-:W-:Y:S02]  /*6670*/  FFMA.FTZ R252, R25, c[0x0][0x2d0], -R244.reuse ;  /* 0x0000b40019fc7a23 */ /* 0x100fe400000108f4 */
[--C-:B------:R-:W-:Y:S02]  /*6680*/  FFMA.FTZ R28, R28, c[0x0][0x2d0], -R244.reuse ;  /* 0x0000b4001c1c7a23 */ /* 0x100fe400000108f4 */
[----:B------:R-:W-:Y:S02]  /*6690*/  FFMA.FTZ R29, R29, c[0x0][0x2d0], -R244 ;  /* 0x0000b4001d1d7a23 */ /* 0x000fe400000108f4 */
[--C-:B------:R-:W-:Y:S01]  /*66a0*/  FFMA.FTZ R30, R30, c[0x0][0x2d0], -R194.reuse ;  /* 0x0000b4001e1e7a23 */ /* 0x100fe200000108c2 */
[----:B------:R-:W3:Y:S01]  /*66b0*/  MUFU.EX2 R0, R0 ;  /* 0x0000000000007308 */ /* 0x000ee20000000800 */
[----:B------:R-:W-:Y:S02]  /*66c0*/  FFMA.FTZ R159, R34, c[0x0][0x2d0], -R194 ;  /* 0x0000b400229f7a23 */ /* 0x000fe400000108c2 */
[----:B------:R-:W-:Y:S01]  /*66d0*/  FFMA.FTZ R33, R33, c[0x0][0x2d0], -R244 ;  /* 0x0000b40021217a23 */ /* 0x000fe200000108f4 */
[----:B-1----:R-:W-:Y:S01]  /*66e0*/  @P1 IADD3 R135, P2, R230, UR15, RZ ;  /* 0x0000000fe6871c10 */ /* 0x002fe2000ff5e0ff */
[C---:B--2---:R-:W-:Y:S02]  /*66f0*/  FMUL.FTZ R4, R2.reuse, R128 ;  /* 0x0000008002047220 */ /* 0x044fe40000410000 */
[C---:B------:R-:W-:Y:S01]  /*6700*/  FMUL.FTZ R5, R2.reuse, R129 ;  /* 0x0000008102057220 */ /* 0x040fe20000410000 */
[----:B------:R-:W-:Y:S01]  /*6710*/  @P1 LEA R192, P5, R135, c[0x0][0x1c8], 0x1 ;  /* 0x0000720087c01a11 */ /* 0x000fe200078a08ff */
[----:B------:R-:W-:Y:S01]  /*6720*/  FMUL.FTZ R9, R2, R125 ;  /* 0x0000007d02097220 */ /* 0x000fe20000410000 */
[----:B------:R-:W-:Y:S01]  /*6730*/  @P1 IADD3.X R136, R233, UR18, RZ, P2, !PT ;  /* 0x00000012e9881c10 */ /* 0x000fe200097fe4ff */
[----:B------:R-:W-:Y:S01]  /*6740*/  @UP1 UIADD3 UR18, UP0, UR10, 0x80, URZ ;  /* 0x000000800a121890 */ /* 0x000fe2000ff1e03f */
[C---:B------:R-:W-:Y:S01]  /*6750*/  @P1 LEA R174, P2, R138.reuse, c[0x0][0x1c8], 0x1 ;  /* 0x000072008aae1a11 */ /* 0x040fe200078408ff */
[----:B------:R-:W-:Y:S01]  /*6760*/  MUFU.EX2 R133, R133 ;  /* 0x0000008500857308 */ /* 0x000fe20000000800 */
[----:B------:R-:W-:Y:S01]  /*6770*/  @P1 LEA.HI.X R193, R135, c[0x0][0x1cc], R136, 0x1, P5 ;  /* 0x0000730087c11a11 */ /* 0x000fe200028f0c88 */
[----:B------:R-:W-:Y:S01]  /*6780*/  @UP1 UIADD3.X UR15, URZ, UR8, URZ, UP0, !UPT ;  /* 0x000000083f0f1290 */ /* 0x000fe200087fe43f */
[----:B------:R-:W-:Y:S01]  /*6790*/  @P1 LEA.HI.X R175, R138, c[0x0][0x1cc], R137, 0x1, P2 ;  /* 0x000073008aaf1a11 */ /* 0x000fe200010f0c89 */
[----:B------:R-:W-:Y:S01]  /*67a0*/  FFMA.FTZ R135, R8, c[0x0][0x2d0], -R244 ;  /* 0x0000b40008877a23 */ /* 0x000fe200000108f4 */
[----:B------:R-:W-:Y:S01]  /*67b0*/  @P1 IADD3 R136, P2, R192, UR19, RZ ;  /* 0x00000013c0881c10 */ /* 0x000fe2000ff5e0ff */
[----:B------:R1:W-:Y:S01]  /*67c0*/  @P1 LDGSTS.E.BYPASS.LTC128B.128 [R227+0x8100], [R192.64], !P3 ;  /* 0x08100000c0e31fae */ /* 0x0003e2000d901d50 */
[----:B------:R-:W-:Y:S02]  /*67d0*/  FMUL.FTZ R8, R2, R124 ;  /* 0x0000007c02087220 */ /* 0x000fe40000410000 */
[----:B------:R-:W-:Y:S01]  /*67e0*/  @P1 IADD3.X R137, R193, UR20, RZ, P2, !PT ;  /* 0x00000014c1891c10 */ /* 0x000fe200097fe4ff */
[----:B------:R-:W2:Y:S01]  /*67f0*/  MUFU.EX2 R134, R134 ;  /* 0x0000008600867308 */ /* 0x000ea20000000800 */
[----:B------:R-:W-:Y:S01]  /*6800*/  @P1 IADD3 R246, P2, R136, UR19, RZ ;  /* 0x0000001388f61c10 */ /* 0x000fe2000ff5e0ff */
[----:B------:R-:W-:Y:S01]  /*6810*/  FMUL.FTZ R68, R2, R68 ;  /* 0x0000004402447220 */ /* 0x000fe20000410000 */
[----:B------:R-:W-:Y:S01]  /*6820*/  @P1 IADD3 R6, P5, R136, UR18, RZ ;  /* 0x0000001288061c10 */ /* 0x000fe2000ffbe0ff */
[----:B------:R4:W-:Y:S01]  /*6830*/  @P1 LDGSTS.E.BYPASS.LTC128B.128 [R227+0xc100], [R174.64], !P0 ;  /* 0x0c100000aee31fae */ /* 0x0009e2000c101d50 */
[----:B------:R-:W-:Y:S01]  /*6840*/  @P1 IADD3.X R247, R137, UR20, RZ, P2, !PT ;  /* 0x0000001489f71c10 */ /* 0x000fe200097fe4ff */
[----:B------:R-:W-:Y:S01]  /*6850*/  FMUL.FTZ R69, R2, R69 ;  /* 0x0000004502457220 */ /* 0x000fe20000410000 */
[----:B------:R-:W-:Y:S01]  /*6860*/  @P1 IADD3 R250, P4, R246, UR19, RZ ;  /* 0x00000013f6fa1c10 */ /* 0x000fe2000ff9e0ff */
[----:B---3--:R-:W-:Y:S01]  /*6870*/  FMUL.FTZ R70, R0, R70 ;  /* 0x0000004600467220 */ /* 0x008fe20000410000 */
[----:B------:R-:W-:Y:S01]  /*6880*/  @P1 IADD3 R248, P2, R246, UR18, RZ ;  /* 0x00000012f6f81c10 */ /* 0x000fe2000ff5e0ff */
[----:B------:R-:W-:Y:S01]  /*6890*/  MUFU.EX2 R135, R135 ;  /* 0x0000008700877308 */ /* 0x000fe20000000800 */
[C---:B------:R-:W-:Y:S01]  /*68a0*/  @P1 IADD3.X R251, R247.reuse, UR20, RZ, P4, !PT ;  /* 0x00000014f7fb1c10 */ /* 0x040fe2000a7fe4ff */
[----:B------:R3:W-:Y:S01]  /*68b0*/  @P1 LDGSTS.E.BYPASS.LTC128B.128 [R227+0x9100], [R136.64], !P3 ;  /* 0x0910000088e31fae */ /* 0x0007e2000d901d50 */
[----:B------:R-:W-:Y:S01]  /*68c0*/  @P1 IADD3.X R249, R247, UR15, RZ, P2, !PT ;  /* 0x0000000ff7f91c10 */ /* 0x000fe200097fe4ff */
[----:B------:R-:W-:Y:S02]  /*68d0*/  FMUL.FTZ R71, R0, R71 ;  /* 0x0000004700477220 */ /* 0x000fe40000410000 */
[C---:B------:R-:W-:Y:S02]  /*68e0*/  FMUL.FTZ R72, R2.reuse, R72 ;  /* 0x0000004802487220 */ /* 0x040fe40000410000 */
[----:B------:R-:W-:Y:S02]  /*68f0*/  FMUL.FTZ R73, R2, R73 ;  /* 0x0000004902497220 */ /* 0x000fe40000410000 */
[----:B------:R3:W-:Y:S01]  /*6900*/  @P1 LDGSTS.E.BYPASS.LTC128B.128 [R227+0xd100], [R136.64+0x80], !P0 ;  /* 0x0d10008088e31fae */ /* 0x0007e2000c101d50 */
[----:B------:R-:W-:Y:S01]  /*6910*/  MUFU.EX2 R173, R173 ;  /* 0x000000ad00ad7308 */ /* 0x000fe20000000800 */
[----:B------:R-:W-:Y:S02]  /*6920*/  FMUL.FTZ R74, R0, R74 ;  /* 0x0000004a004a7220 */ /* 0x000fe40000410000 */
[--C-:B-1----:R-:W-:Y:S01]  /*6930*/  FFMA.FTZ R193, R7, c[0x0][0x2d0], -R194.reuse ;  /* 0x0000b40007c17a23 */ /* 0x102fe200000108c2 */
[----:B------:R-:W-:Y:S01]  /*6940*/  @P1 IADD3.X R7, R137, UR15, RZ, P5, !PT ;  /* 0x0000000f89071c10 */ /* 0x000fe2000affe4ff */
[--C-:B------:R-:W-:Y:S01]  /*6950*/  FFMA.FTZ R192, R11, c[0x0][0x2d0], -R194.reuse ;  /* 0x0000b4000bc07a23 */ /* 0x100fe200000108c2 */
[----:B--2---:R-:W-:Y:S01]  /*6960*/  F2FP.PACK_AB R128, R134, R133 ;  /* 0x000000858680723e */ /* 0x004fe200000000ff */
[----:B------:R1:W-:Y:S01]  /*6970*/  @P1 LDGSTS.E.BYPASS.LTC128B.128 [R227+0xa100], [R246.64], !P3 ;  /* 0x0a100000f6e31fae */ /* 0x0003e2000d901d50 */
[----:B------:R-:W-:Y:S02]  /*6980*/  FMUL.FTZ R11, R0, R127 ;  /* 0x0000007f000b7220 */ /* 0x000fe40000410000 */
[----:B----4-:R-:W-:Y:S01]  /*6990*/  FFMA.FTZ R175, R10, c[0x0][0x2d0], -R194 ;  /* 0x0000b4000aaf7a23 */ /* 0x010fe200000108c2 */
[----:B------:R-:W2:Y:S01]  /*69a0*/  MUFU.EX2 R174, R193 ;  /* 0x000000c100ae7308 */ /* 0x000ea20000000800 */
[C---:B------:R-:W-:Y:S02]  /*69b0*/  FMUL.FTZ R10, R0.reuse, R126 ;  /* 0x0000007e000a7220 */ /* 0x040fe40000410000 */
[----:B------:R-:W-:Y:S01]  /*69c0*/  FMUL.FTZ R75, R0, R75 ;  /* 0x0000004b004b7220 */ /* 0x000fe20000410000 */
[----:B------:R4:W-:Y:S01]  /*69d0*/  @P1 LDGSTS.E.BYPASS.LTC128B.128 [R227+0xe100], [R6.64], !P0 ;  /* 0x0e10000006e31fae */ /* 0x0009e2000c101d50 */
[C---:B------:R-:W-:Y:S02]  /*69e0*/  FMUL.FTZ R76, R2.reuse, R76 ;  /* 0x0000004c024c7220 */ /* 0x040fe40000410000 */
[----:B------:R-:W-:Y:S02]  /*69f0*/  FMUL.FTZ R77, R2, R77 ;  /* 0x0000004d024d7220 */ /* 0x000fe40000410000 */
[C---:B------:R-:W-:Y:S01]  /*6a00*/  FMUL.FTZ R78, R0.reuse, R78 ;  /* 0x0000004e004e7220 */ /* 0x040fe20000410000 */
[----:B------:R-:W-:Y:S01]  /*6a10*/  MUFU.EX2 R175, R175 ;  /* 0x000000af00af7308 */ /* 0x000fe20000000800 */
[----:B------:R-:W-:Y:S01]  /*6a20*/  FMUL.FTZ R79, R0, R79 ;  /* 0x0000004f004f7220 */ /* 0x000fe20000410000 */
[----:B------:R5:W-:Y:S01]  /*6a30*/  @P1 LDGSTS.E.BYPASS.LTC128B.128 [R227+0xb100], [R250.64], !P3 ;  /* 0x0b100000fae31fae */ /* 0x000be2000d901d50 */
[C---:B------:R-:W-:Y:S02]  /*6a40*/  FMUL.FTZ R80, R2.reuse, R80 ;  /* 0x0000005002507220 */ /* 0x040fe40000410000 */
[----:B------:R-:W-:Y:S02]  /*6a50*/  FMUL.FTZ R81, R2, R81 ;  /* 0x0000005102517220 */ /* 0x000fe40000410000 */
[C---:B------:R-:W-:Y:S02]  /*6a60*/  FMUL.FTZ R82, R0.reuse, R82 ;  /* 0x0000005200527220 */ /* 0x040fe40000410000 */
[----:B------:R-:W-:Y:S01]  /*6a70*/  FMUL.FTZ R83, R0, R83 ;  /* 0x0000005300537220 */ /* 0x000fe20000410000 */
[----:B------:R1:W-:Y:S01]  /*6a80*/  @P1 LDGSTS.E.BYPASS.LTC128B.128 [R227+0xf100], [R248.64], !P0 ;  /* 0x0f100000f8e31fae */ /* 0x0003e2000c101d50 */
[----:B------:R-:W1:Y:S01]  /*6a90*/  MUFU.EX2 R192, R192 ;  /* 0x000000c000c07308 */ /* 0x000e620000000800 */
[----:B------:R-:W-:Y:S01]  /*6aa0*/  FMUL.FTZ R84, R2, R84 ;  /* 0x0000005402547220 */ /* 0x000fe20000410000 */
[----:B--2---:R-:W-:Y:S01]  /*6ab0*/  F2FP.PACK_AB R129, R174, R173 ;  /* 0x000000adae81723e */ /* 0x004fe200000000ff */
[----:B------:R-:W-:Y:S02]  /*6ac0*/  FMUL.FTZ R85, R2, R85 ;  /* 0x0000005502557220 */ /* 0x000fe40000410000 */
[C---:B------:R-:W-:Y:S02]  /*6ad0*/  FMUL.FTZ R86, R0.reuse, R86 ;  /* 0x0000005600567220 */ /* 0x040fe40000410000 */
[----:B---3--:R-:W2:Y:S01]  /*6ae0*/  LDSM.16.MT88.4 R136, [R224+0x100] ;  /* 0x00010000e088783b */ /* 0x008ea20000004200 */
[C---:B------:R-:W-:Y:S02]  /*6af0*/  FMUL.FTZ R87, R0.reuse, R87 ;  /* 0x0000005700577220 */ /* 0x040fe40000410000 */
[----:B----4-:R-:W-:Y:S01]  /*6b00*/  FMUL.FTZ R6, R0, R130 ;  /* 0x0000008200067220 */ /* 0x010fe20000410000 */
[----:B------:R-:W-:Y:S01]  /*6b10*/  F2FP.PACK_AB R130, R172, R135 ;  /* 0x00000087ac82723e */ /* 0x000fe200000000ff */
[----:B------:R-:W-:Y:S01]  /*6b20*/  FMUL.FTZ R7, R0, R131 ;  /* 0x0000008300077220 */ /* 0x000fe20000410000 */
[----:B------:R-:W-:Y:S01]  /*6b30*/  MUFU.EX2 R153, R28 ;  /* 0x0000001c00997308 */ /* 0x000fe20000000800 */
[C---:B------:R-:W-:Y:S01]  /*6b40*/  FMUL.FTZ R88, R2.reuse, R88 ;  /* 0x0000005802587220 */ /* 0x040fe20000410000 */
[----:B------:R-:W3:Y:S01]  /*6b50*/  LDSM.16.MT88.4 R144, [R222+0x100] ;  /* 0x00010000de90783b */ /* 0x000ee20000004200 */
[----:B------:R-:W-:Y:S02]  /*6b60*/  FMUL.FTZ R89, R2, R89 ;  /* 0x0000005902597220 */ /* 0x000fe40000410000 */
[C---:B------:R-:W-:Y:S02]  /*6b70*/  FMUL.FTZ R90, R0.reuse, R90 ;  /* 0x0000005a005a7220 */ /* 0x040fe40000410000 */
[----:B------:R-:W-:Y:S02]  /*6b80*/  FMUL.FTZ R91, R0, R91 ;  /* 0x0000005b005b7220 */ /* 0x000fe40000410000 */
[--C-:B-----5:R-:W-:Y:S01]  /*6b90*/  FFMA.FTZ R251, R24, c[0x0][0x2d0], -R244.reuse ;  /* 0x0000b40018fb7a23 */ /* 0x120fe200000108f4 */
[----:B------:R-:W4:Y:S01]  /*6ba0*/  LDSM.16.MT88.4 R148, [R221+0x100] ;  /* 0x00010000dd94783b */ /* 0x000f220000004200 */
[----:B-1----:R-:W-:Y:S01]  /*6bb0*/  F2FP.PACK_AB R131, R192, R175 ;  /* 0x000000afc083723e */ /* 0x002fe200000000ff */
[----:B------:R-:W-:Y:S01]  /*6bc0*/  MUFU.EX2 R158, R29 ;  /* 0x0000001d009e7308 */ /* 0x000fe20000000800 */
[--C-:B------:R-:W-:Y:S02]  /*6bd0*/  FFMA.FTZ R44, R44, c[0x0][0x2d0], -R244.reuse ;  /* 0x0000b4002c2c7a23 */ /* 0x100fe400000108f4 */
[----:B------:R-:W-:Y:S02]  /*6be0*/  FFMA.FTZ R45, R45, c[0x0][0x2d0], -R244 ;  /* 0x0000b4002d2d7a23 */ /* 0x000fe400000108f4 */
[----:B------:R-:W-:Y:S01]  /*6bf0*/  FFMA.FTZ R46, R46, c[0x0][0x2d0], -R194 ;  /* 0x0000b4002e2e7a23 */ /* 0x000fe200000108c2 */
[----:B------:R-:W1:Y:S01]  /*6c00*/  LDSM.16.MT88.4 R124, [R220+0x100] ;  /* 0x00010000dc7c783b */ /* 0x000e620000004200 */
[----:B------:R-:W-:Y:S02]  /*6c10*/  FFMA.FTZ R49, R49, c[0x0][0x2d0], -R244 ;  /* 0x0000b40031317a23 */ /* 0x000fe400000108f4 */
[--C-:B------:R-:W-:Y:S01]  /*6c20*/  FFMA.FTZ R50, R50, c[0x0][0x2d0], -R194.reuse ;  /* 0x0000b40032327a23 */ /* 0x100fe200000108c2 */
[----:B------:R-:W-:Y:S01]  /*6c30*/  MUFU.EX2 R157, R30 ;  /* 0x0000001e009d7308 */ /* 0x000fe20000000800 */
[----:B------:R-:W-:Y:S02]  /*6c40*/  FFMA.FTZ R51, R51, c[0x0][0x2d0], -R194 ;  /* 0x0000b40033337a23 */ /* 0x000fe400000108c2 */
[C---:B------:R-:W-:Y:S01]  /*6c50*/  FMUL.FTZ R92, R2.reuse, R92 ;  /* 0x0000005c025c7220 */ /* 0x040fe20000410000 */
[----:B------:R-:W0:Y:S01]  /*6c60*/  LDGDEPBAR ;  /* 0x00000000000079af */ /* 0x000e220000000000 */
[----:B------:R-:W-:Y:S02]  /*6c70*/  FMUL.FTZ R93, R2, R93 ;  /* 0x0000005d025d7220 */ /* 0x000fe40000410000 */
[C---:B------:R-:W-:Y:S02]  /*6c80*/  FMUL.FTZ R94, R0.reuse, R94 ;  /* 0x0000005e005e7220 */ /* 0x040fe40000410000 */
[----:B------:R-:W-:Y:S01]  /*6c90*/  FMUL.FTZ R95, R0, R95 ;  /* 0x0000005f005f7220 */ /* 0x000fe20000410000 */
[----:B------:R-:W-:Y:S01]  /*6ca0*/  MUFU.EX2 R162, R33 ;  /* 0x0000002100a27308 */ /* 0x000fe20000000800 */
[C---:B------:R-:W-:Y:S01]  /*6cb0*/  FMUL.FTZ R96, R2.reuse, R96 ;  /* 0x0000006002607220 */ /* 0x040fe20000410000 */
[C---:B--2---:R-:W-:Y:S05]  /*6cc0*/  HMMA.16816.F32 R4, R128.reuse, R136, R4 ;  /* 0x000000888004723c */ /* 0x044fea0000001804 */
[----:B------:R-:W-:Y:S02]  /*6cd0*/  FMUL.FTZ R97, R2, R97 ;  /* 0x0000006102617220 */ /* 0x000fe40000410000 */
[C---:B------:R-:W-:Y:S01]  /*6ce0*/  FMUL.FTZ R98, R0.reuse, R98 ;  /* 0x0000006200627220 */ /* 0x040fe20000410000 */
[C---:B------:R-:W-:Y:S01]  /*6cf0*/  HMMA.16816.F32 R8, R128.reuse, R138, R8 ;  /* 0x0000008a8008723c */ /* 0x040fe20000001808 */
[----:B------:R-:W2:Y:S01]  /*6d00*/  LDSM.16.MT88.4 R136, [R224+0x4100] ;  /* 0x00410000e088783b */ /* 0x000ea20000004200 */
[----:B------:R-:W-:Y:S02]  /*6d10*/  MUFU.EX2 R163, R44 ;  /* 0x0000002c00a37308 */ /* 0x000fe40000000800 */
[----:B------:R-:W-:Y:S02]  /*6d20*/  FMUL.FTZ R99, R0, R99 ;  /* 0x0000006300637220 */ /* 0x000fe40000410000 */
[C---:B------:R-:W-:Y:S02]  /*6d30*/  FMUL.FTZ R100, R2.reuse, R100 ;  /* 0x0000006402647220 */ /* 0x040fe40000410000 */
[C---:B---3--:R-:W-:Y:S04]  /*6d40*/  HMMA.16816.F32 R68, R128.reuse, R144, R68 ;  /* 0x000000908044723c */ /* 0x048fe80000001844 */
[----:B------:R-:W-:Y:S01]  /*6d50*/  MUFU.EX2 R165, R45 ;  /* 0x0000002d00a57308 */ /* 0x000fe20000000800 */
[----:B------:R-:W-:Y:S02]  /*6d60*/  FMUL.FTZ R101, R2, R101 ;  /* 0x0000006502657220 */ /* 0x000fe40000410000 */
[C---:B------:R-:W-:Y:S01]  /*6d70*/  FMUL.FTZ R102, R0.reuse, R102 ;  /* 0x0000006600667220 */ /* 0x040fe20000410000 */
[C---:B------:R-:W-:Y:S01]  /*6d80*/  HMMA.16816.F32 R72, R128.reuse, R146, R72 ;  /* 0x000000928048723c */ /* 0x040fe20000001848 */
[----:B------:R-:W3:Y:S03]  /*6d90*/  LDSM.16.MT88.4 R144, [R222+0x4100] ;  /* 0x00410000de90783b */ /* 0x000ee60000004200 */
[----:B------:R-:W-:Y:S02]  /*6da0*/  FMUL.FTZ R103, R0, R103 ;  /* 0x0000006700677220 */ /* 0x000fe40000410000 */
[----:B------:R-:W-:Y:S01]  /*6db0*/  MUFU.EX2 R152, R51 ;  /* 0x0000003300987308 */ /* 0x000fe20000000800 */
[C---:B------:R-:W-:Y:S01]  /*6dc0*/  FMUL.FTZ R104, R2.reuse, R104 ;  /* 0x0000006802687220 */ /* 0x040fe20000410000 */
[C---:B----4-:R-:W-:Y:S04]  /*6dd0*/  HMMA.16816.F32 R76, R128.reuse, R148, R76 ;  /* 0x00000094804c723c */ /* 0x050fe8000000184c */
[----:B------:R-:W-:Y:S02]  /*6de0*/  FMUL.FTZ R105, R2, R105 ;  /* 0x0000006902697220 */ /* 0x000fe40000410000 */
[C---:B------:R-:W-:Y:S02]  /*6df0*/  FMUL.FTZ R106, R0.reuse, R106 ;  /* 0x0000006a006a7220 */ /* 0x040fe40000410000 */
[C---:B------:R-:W-:Y:S01]  /*6e00*/  HMMA.16816.F32 R80, R128.reuse, R150, R80 ;  /* 0x000000968050723c */ /* 0x040fe20000001850 */
[----:B------:R-:W-:Y:S01]  /*6e10*/  LDSM.16.MT88.4 R148, [R220+0x900] ;  /* 0x00090000dc94783b */ /* 0x000fe20000004200 */
[----:B------:R-:W-:Y:S02]  /*6e20*/  MUFU.EX2 R251, R251 ;  /* 0x000000fb00fb7308 */ /* 0x000fe40000000800 */
[----:B------:R-:W-:Y:S02]  /*6e30*/  FMUL.FTZ R107, R0, R107 ;  /* 0x0000006b006b7220 */ /* 0x000fe40000410000 */
[--C-:B------:R-:W-:Y:S02]  /*6e40*/  FFMA.FTZ R193, R12, c[0x0][0x2d0], -R244.reuse ;  /* 0x0000b4000cc17a23 */ /* 0x100fe400000108f4 */
[C---:B-1----:R-:W-:Y:S04]  /*6e50*/  HMMA.16816.F32 R84, R128.reuse, R124, R84 ;  /* 0x0000007c8054723c */ /* 0x042fe80000001854 */
[C---:B------:R-:W-:Y:S01]  /*6e60*/  FMUL.FTZ R12, R2.reuse, R120 ;  /* 0x00000078020c7220 */ /* 0x040fe20000410000 */
[----:B------:R-:W-:Y:S01]  /*6e70*/  MUFU.EX2 R193, R193 ;  /* 0x000000c100c17308 */ /* 0x000fe20000000800 */
[----:B------:R-:W-:Y:S02]  /*6e80*/  FFMA.FTZ R240, R13, c[0x0][0x2d0], -R244 ;  /* 0x0000b4000df07a23 */ /* 0x000fe400000108f4 */
[C---:B------:R-:W-:Y:S01]  /*6e90*/  HMMA.16816.F32 R88, R128.reuse, R126, R88 ;  /* 0x0000007e8058723c */ /* 0x040fe20000001858 */
[----:B------:R-:W1:Y:S03]  /*6ea0*/  LDSM.16.MT88.4 R124, [R221+0x4100] ;  /* 0x00410000dd7c783b */ /* 0x000e660000004200 */
[----:B------:R-:W-:Y:S02]  /*6eb0*/  FMUL.FTZ R13, R2, R121 ;  /* 0x00000079020d7220 */ /* 0x000fe40000410000 */
[--C-:B------:R-:W-:Y:S01]  /*6ec0*/  FFMA.FTZ R245, R14, c[0x0][0x2d0], -R194.reuse ;  /* 0x0000b4000ef57a23 */ /* 0x100fe200000108c2 */
[----:B------:R-:W4:Y:S01]  /*6ed0*/  MUFU.EX2 R240, R240 ;  /* 0x000000f000f07308 */ /* 0x000f220000000800 */
[C---:B--2---:R-:W-:Y:S04]  /*6ee0*/  HMMA.16816.F32 R92, R128.reuse, R136, R92 ;  /* 0x00000088805c723c */ /* 0x044fe8000000185c */
[C---:B------:R-:W-:Y:S02]  /*6ef0*/  FMUL.FTZ R14, R0.reuse, R122 ;  /* 0x0000007a000e7220 */ /* 0x040fe40000410000 */
[----:B------:R-:W-:Y:S02]  /*6f00*/  FFMA.FTZ R246, R15, c[0x0][0x2d0], -R194 ;  /* 0x0000b4000ff67a23 */ /* 0x000fe400000108c2 */
[C---:B------:R-:W-:Y:S01]  /*6f10*/  HMMA.16816.F32 R96, R128.reuse, R138, R96 ;  /* 0x0000008a8060723c */ /* 0x040fe20000001860 */
[----:B------:R-:W2:Y:S01]  /*6f20*/  LDSM.16.MT88.4 R136, [R220+0x4100] ;  /* 0x00410000dc88783b */ /* 0x000ea20000004200 */
[----:B------:R-:W-:Y:S02]  /*6f30*/  MUFU.EX2 R245, R245 ;  /* 0x000000f500f57308 */ /* 0x000fe40000000800 */
[----:B------:R-:W-:Y:S02]  /*6f40*/  FMUL.FTZ R15, R0, R123 ;  /* 0x0000007b000f7220 */ /* 0x000fe40000410000 */
[C---:B------:R-:W-:Y:S02]  /*6f50*/  FMUL.FTZ R108, R2.reuse, R108 ;  /* 0x0000006c026c7220 */ /* 0x040fe40000410000 */
[C---:B---3--:R-:W-:Y:S01]  /*6f60*/  HMMA.16816.F32 R100, R128.reuse, R144, R100 ;  /* 0x000000908064723c */ /* 0x048fe20000001864 */
[----:B------:R-:W3:Y:S03]  /*6f70*/  LDSM.16.MT88.4 R120, [R224+0x900] ;  /* 0x00090000e078783b */ /* 0x000ee60000004200 */
[----:B------:R-:W5:Y:S01]  /*6f80*/  MUFU.EX2 R246, R246 ;  /* 0x000000f600f67308 */ /* 0x000f620000000800 */
[----:B------:R-:W-:Y:S02]  /*6f90*/  FMUL.FTZ R109, R2, R109 ;  /* 0x0000006d026d7220 */ /* 0x000fe40000410000 */
[----:B------:R-:W-:Y:S01]  /*6fa0*/  FMUL.FTZ R110, R0, R110 ;  /* 0x0000006e006e7220 */ /* 0x000fe20000410000 */
[C---:B------:R-:W-:Y:S01]  /*6fb0*/  HMMA.16816.F32 R104, R128.reuse, R146, R104 ;  /* 0x000000928068723c */ /* 0x040fe20000001868 */
[----:B------:R-:W-:Y:S03]  /*6fc0*/  LDSM.16.MT88.4 R144, [R221+0x900] ;  /* 0x00090000dd90783b */ /* 0x000fe60000004200 */
[--C-:B------:R-:W-:Y:S02]  /*6fd0*/  FFMA.FTZ R195, R16, c[0x0][0x2d0], -R244.reuse ;  /* 0x0000b40010c37a23 */ /* 0x100fe400000108f4 */
[----:B------:R-:W-:Y:S01]  /*6fe0*/  FFMA.FTZ R242, R17, c[0x0][0x2d0], -R244 ;  /* 0x0000b40011f27a23 */ /* 0x000fe200000108f4 */
[----:B------:R-:W-:Y:S01]  /*6ff0*/  MUFU.EX2 R252, R252 ;  /* 0x000000fc00fc7308 */ /* 0x000fe20000000800 */
[--C-:B------:R-:W-:Y:S01]  /*7000*/  FFMA.FTZ R247, R18, c[0x0][0x2d0], -R194.reuse ;  /* 0x0000b40012f77a23 */ /* 0x100fe200000108c2 */
[C---:B-1----:R-:W-:Y:S03]  /*7010*/  HMMA.16816.F32 R12, R128.reuse, R124, R12 ;  /* 0x0000007c800c723c */ /* 0x042fe6000000180c */
[----:B------:R-:W-:Y:S02]  /*7020*/  FFMA.FTZ R248, R19, c[0x0][0x2d0], -R194 ;  /* 0x0000b40013f87a23 */ /* 0x000fe400000108c2 */
[----:B------:R-:W-:Y:S02]  /*7030*/  FMUL.FTZ R111, R0, R111 ;  /* 0x0000006f006f7220 */ /* 0x000fe40000410000 */
[----:B------:R-:W-:Y:S01]  /*7040*/  FMUL.FTZ R16, R2, R116 ;  /* 0x0000007402107220 */ /* 0x000fe20000410000 */
[----:B------:R-:W-:Y:S01]  /*7050*/  MUFU.EX2 R195, R195 ;  /* 0x000000c300c37308 */ /* 0x000fe20000000800 */
[----:B----4-:R-:W-:Y:S03]  /*7060*/  F2FP.PACK_AB R116, R240, R193 ;  /* 0x000000c1f074723e */ /* 0x010fe600000000ff */
[C---:B------:R-:W-:Y:S01]  /*7070*/  HMMA.16816.F32 R108, R128.reuse, R126, R108 ;  /* 0x0000007e806c723c */ /* 0x040fe2000000186c */
[----:B------:R-:W1:Y:S02]  /*7080*/  LDSM.16.MT88.4 R124, [R222+0x900] ;  /* 0x00090000de7c783b */ /* 0x000e640000004200 */
[----:B------:R-:W-:Y:S01]  /*7090*/  FMUL.FTZ R17, R2, R117 ;  /* 0x0000007502117220 */ /* 0x000fe20000410000 */
[----:B-----5:R-:W-:Y:S01]  /*70a0*/  F2FP.PACK_AB R117, R246, R245 ;  /* 0x000000f5f675723e */ /* 0x020fe200000000ff */
[C---:B------:R-:W-:Y:S01]  /*70b0*/  FMUL.FTZ R18, R0.reuse, R118 ;  /* 0x0000007600127220 */ /* 0x040fe20000410000 */
[----:B------:R-:W4:Y:S01]  /*70c0*/  MUFU.EX2 R242, R242 ;  /* 0x000000f200f27308 */ /* 0x000f220000000800 */
[----:B------:R-:W-:Y:S02]  /*70d0*/  FMUL.FTZ R19, R0, R119 ;  /* 0x0000007700137220 */ /* 0x000fe40000410000 */
[C---:B------:R-:W-:Y:S03]  /*70e0*/  FMUL.FTZ R112, R2.reuse, R112 ;  /* 0x0000007002707220 */ /* 0x040fe60000410000 */
[----:B------:R-:W-:Y:S02]  /*70f0*/  FMUL.FTZ R113, R2, R113 ;  /* 0x0000007102717220 */ /* 0x000fe40000410000 */
[C---:B--2---:R-:W-:Y:S02]  /*7100*/  HMMA.16816.F32 R16, R128.reuse, R136, R16 ;  /* 0x000000888010723c */ /* 0x044fe40000001810 */
[----:B------:R-:W-:Y:S01]  /*7110*/  MUFU.EX2 R247, R247 ;  /* 0x000000f700f77308 */ /* 0x000fe20000000800 */
[C---:B------:R-:W-:Y:S02]  /*7120*/  FMUL.FTZ R114, R0.reuse, R114 ;  /* 0x0000007200727220 */ /* 0x040fe40000410000 */
[----:B------:R-:W-:Y:S02]  /*7130*/  FMUL.FTZ R115, R0, R115 ;  /* 0x0000007300737220 */ /* 0x000fe40000410000 */
[----:B------:R-:W-:Y:S02]  /*7140*/  FFMA.FTZ R249, R20, c[0x0][0x2d0], -R244 ;  /* 0x0000b40014f97a23 */ /* 0x000fe400000108f4 */
[----:B------:R-:W-:Y:S03]  /*7150*/  FFMA.FTZ R20, R26, c[0x0][0x2d0], -R194 ;  /* 0x0000b4001a147a23 */ /* 0x000fe600000108c2 */
[----:B------:R-:W-:Y:S01]  /*7160*/  HMMA.16816.F32 R112, R128, R138, R112 ;  /* 0x0000008a8070723c */ /* 0x000fe20000001870 */
[----:B------:R-:W2:Y:S01]  /*7170*/  MUFU.EX2 R248, R248 ;  /* 0x000000f800f87308 */ /* 0x000ea20000000800 */
[----:B------:R-:W5:Y:S01]  /*7180*/  LDSM.16.MT88.4 R128, [R224+0x4900] ;  /* 0x00490000e080783b */ /* 0x000f620000004200 */
[----:B------:R-:W-:Y:S01]  /*7190*/  FFMA.FTZ R250, R21, c[0x0][0x2d0], -R244 ;  /* 0x0000b40015fa7a23 */ /* 0x000fe200000108f4 */
[----:B----4-:R-:W-:Y:S01]  /*71a0*/  F2FP.PACK_AB R118, R242, R195 ;  /* 0x000000c3f276723e */ /* 0x010fe200000000ff */
[----:B------:R-:W-:Y:S02]  /*71b0*/  FFMA.FTZ R21, R27, c[0x0][0x2d0], -R194 ;  /* 0x0000b4001b157a23 */ /* 0x000fe400000108c2 */
[--C-:B------:R-:W-:Y:S02]  /*71c0*/  FFMA.FTZ R32, R32, c[0x0][0x2d0], -R244.reuse ;  /* 0x0000b40020207a23 */ /* 0x100fe400000108f4 */
[----:B------:R-:W-:Y:S01]  /*71d0*/  FFMA.FTZ R48, R48, c[0x0][0x2d0], -R244 ;  /* 0x0000b40030307a23 */ /* 0x000fe200000108f4 */
[----:B------:R-:W-:Y:S01]  /*71e0*/  LDSM.16.MT88.4 R136, [R220+0x4900] ;  /* 0x00490000dc88783b */ /* 0x000fe20000004200 */
[----:B------:R-:W-:Y:S01]  /*71f0*/  MUFU.EX2 R154, R21 ;  /* 0x00000015009a7308 */ /* 0x000fe20000000800 */
[--C-:B------:R-:W-:Y:S02]  /*7200*/  FFMA.FTZ R22, R22, c[0x0][0x2d0], -R194.reuse ;  /* 0x0000b40016167a23 */ /* 0x100fe400000108c2 */
[----:B------:R-:W-:Y:S02]  /*7210*/  FFMA.FTZ R23, R23, c[0x0][0x2d0], -R194 ;  /* 0x0000b40017177a23 */ /* 0x000fe400000108c2 */
[----:B------:R-:W-:Y:S02]  /*7220*/  FFMA.FTZ R173, R0, R241, R173 ;  /* 0x000000f100ad7223 */ /* 0x000fe400000100ad */
[----:B------:R-:W-:Y:S01]  /*7230*/  LDSM.16.MT88.4 R24, [R222+0x1100] ;  /* 0x00110000de18783b */ /* 0x000fe20000004200 */
[--C-:B------:R-:W-:Y:S02]  /*7240*/  FFMA.FTZ R52, R52, c[0x0][0x2d0], -R244.reuse ;  /* 0x0000b40034347a23 */ /* 0x100fe400000108f4 */
[----:B------:R4:W-:Y:S01]  /*7250*/  MUFU.EX2 R155, R32 ;  /* 0x00000020009b7308 */ /* 0x0009e20000000800 */
[--C-:B------:R-:W-:Y:S02]  /*7260*/  FFMA.FTZ R53, R53, c[0x0][0x2d0], -R244.reuse ;  /* 0x0000b40035357a23 */ /* 0x100fe400000108f4 */
[--C-:B------:R-:W-:Y:S01]  /*7270*/  FFMA.FTZ R56, R56, c[0x0][0x2d0], -R244.reuse ;  /* 0x0000b40038387a23 */ /* 0x100fe200000108f4 */
[----:B--2---:R-:W-:Y:S01]  /*7280*/  F2FP.PACK_AB R119, R248, R247 ;  /* 0x000000f7f877723e */ /* 0x004fe200000000ff */
[----:B------:R-:W-:Y:S02]  /*7290*/  FFMA.FTZ R57, R57, c[0x0][0x2d0], -R244 ;  /* 0x0000b40039397a23 */ /* 0x000fe400000108f4 */
[--C-:B------:R-:W-:Y:S02]  /*72a0*/  FFMA.FTZ R54, R54, c[0x0][0x2d0], -R194.reuse ;  /* 0x0000b40036367a23 */ /* 0x100fe400000108c2 */
[--C-:B------:R-:W-:Y:S01]  /*72b0*/  FFMA.FTZ R55, R55, c[0x0][0x2d0], -R194.reuse ;  /* 0x0000b40037377a23 */ /* 0x100fe200000108c2 */
[----:B------:R2:W-:Y:S01]  /*72c0*/  MUFU.EX2 R167, R48 ;  /* 0x0000003000a77308 */ /* 0x0005e20000000800 */
[C---:B---3--:R-:W-:Y:S05]  /*72d0*/  HMMA.16816.F32 R4, R116.reuse, R120, R4 ;  /* 0x000000787404723c */ /* 0x048fea0000001804 */
[--C-:B------:R-:W-:Y:S02]  /*72e0*/  FFMA.FTZ R58, R58, c[0x0][0x2d0], -R194.reuse ;  /* 0x0000b4003a3a7a23 */ /* 0x100fe400000108c2 */
[----:B------:R-:W-:Y:S01]  /*72f0*/  FFMA.FTZ R59, R59, c[0x0][0x2d0], -R194 ;  /* 0x0000b4003b3b7a23 */ /* 0x000fe200000108c2 */
[C---:B------:R-:W-:Y:S01]  /*7300*/  HMMA.16816.F32 R8, R116.reuse, R122, R8 ;  /* 0x0000007a7408723c */ /* 0x040fe20000001808 */
[----:B------:R-:W3:Y:S01]  /*7310*/  LDSM.16.MT88.4 R120, [R222+0x4900] ;  /* 0x00490000de78783b */ /* 0x000ee20000004200 */
[----:B------:R-:W-:Y:S02]  /*7320*/  MUFU.EX2 R249, R249 ;  /* 0x000000f900f97308 */ /* 0x000fe40000000800 */
[----:B------:R-:W-:Y:S02]  /*7330*/  FFMA.FTZ R60, R60, c[0x0][0x2d0], -R244 ;  /* 0x0000b4003c3c7a23 */ /* 0x000fe400000108f4 */
[----:B----4-:R-:W-:Y:S02]  /*7340*/  FFMA.FTZ R32, R31, c[0x0][0x2d0], -R194 ;  /* 0x0000b4001f207a23 */ /* 0x010fe400000108c2 */
[C---:B-1----:R-:W-:Y:S01]  /*7350*/  HMMA.16816.F32 R68, R116.reuse, R124, R68 ;  /* 0x0000007c7444723c */ /* 0x042fe20000001844 */
[----:B------:R-:W-:Y:S03]  /*7360*/  LDSM.16.MT88.4 R28, [R222+0x1900] ;  /* 0x00190000de1c783b */ /* 0x000fe60000004200 */
[----:B------:R-:W-:Y:S01]  /*7370*/  MUFU.EX2 R166, R32 ;  /* 0x0000002000a67308 */ /* 0x000fe20000000800 */
[----:B------:R-:W-:Y:S02]  /*7380*/  FFMA.FTZ R61, R61, c[0x0][0x2d0], -R244 ;  /* 0x0000b4003d3d7a23 */ /* 0x000fe400000108f4 */
[----:B--2---:R-:W-:Y:S01]  /*7390*/  FFMA.FTZ R48, R47, c[0x0][0x2d0], -R194 ;  /* 0x0000b4002f307a23 */ /* 0x004fe200000108c2 */
[C---:B------:R-:W-:Y:S01]  /*73a0*/  HMMA.16816.F32 R72, R116.reuse, R126, R72 ;  /* 0x0000007e7448723c */ /* 0x040fe20000001848 */
[----:B------:R-:W1:Y:S03]  /*73b0*/  LDSM.16.MT88.4 R124, [R221+0x4900] ;  /* 0x00490000dd7c783b */ /* 0x000e660000004200 */
[----:B------:R-:W-:Y:S02]  /*73c0*/  FFMA.FTZ R64, R64, c[0x0][0x2d0], -R244 ;  /* 0x0000b40040407a23 */ /* 0x000fe400000108f4 */
[----:B------:R-:W2:Y:S01]  /*73d0*/  MUFU.EX2 R250, R250 ;  /* 0x000000fa00fa7308 */ /* 0x000ea20000000800 */
[--C-:B------:R-:W-:Y:S01]  /*73e0*/  FFMA.FTZ R62, R62, c[0x0][0x2d0], -R194.reuse ;  /* 0x0000b4003e3e7a23 */ /* 0x100fe200000108c2 */
[C---:B------:R-:W-:Y:S04]  /*73f0*/  HMMA.16816.F32 R76, R116.reuse, R144, R76 ;  /* 0x00000090744c723c */ /* 0x040fe8000000184c */
[--C-:B------:R-:W-:Y:S02]  /*7400*/  FFMA.FTZ R63, R63, c[0x0][0x2d0], -R194.reuse ;  /* 0x0000b4003f3f7a23 */ /* 0x100fe400000108c2 */
[----:B------:R-:W-:Y:S02]  /*7410*/  FFMA.FTZ R66, R66, c[0x0][0x2d0], -R194 ;  /* 0x0000b40042427a23 */ /* 0x000fe400000108c2 */
[C---:B------:R-:W-:Y:S01]  /*7420*/  HMMA.16816.F32 R80, R116.reuse, R146, R80 ;  /* 0x000000927450723c */ /* 0x040fe20000001850 */
[----:B------:R-:W-:Y:S01]  /*7430*/  LDSM.16.MT88.4 R144, [R220+0x5100] ;  /* 0x00510000dc90783b */ /* 0x000fe20000004200 */
[----:B------:R-:W-:Y:S02]  /*7440*/  MUFU.EX2 R159, R159 ;  /* 0x0000009f009f7308 */ /* 0x000fe40000000800 */
[----:B------:R-:W-:Y:S02]  /*7450*/  FADD.FTZ R174, R174, R173 ;  /* 0x000000adaeae7221 */ /* 0x000fe40000010000 */
[----:B------:R-:W-:Y:S02]  /*7460*/  FFMA.FTZ R133, R2, R243, R133 ;  /* 0x000000f302857223 */ /* 0x000fe40000010085 */
[C---:B------:R-:W-:Y:S04]  /*7470*/  HMMA.16816.F32 R84, R116.reuse, R148, R84 ;  /* 0x000000947454723c */ /* 0x040fe80000001854 */
[----:B------:R-:W-:Y:S01]  /*7480*/  MUFU.EX2 R148, R50 ;  /* 0x0000003200947308 */ /* 0x000fe20000000800 */
[----:B------:R-:W-:Y:S02]  /*7490*/  FADD.FTZ R175, R175, R174 ;  /* 0x000000aeafaf7221 */ /* 0x000fe40000010000 */
[----:B------:R-:W-:Y:S01]  /*74a0*/  FADD.FTZ R134, R134, R133 ;  /* 0x0000008586867221 */ /* 0x000fe20000010000 */
[C---:B------:R-:W-:Y:S04]  /*74b0*/  HMMA.16816.F32 R88, R116.reuse, R150, R88 ;  /* 0x000000967458723c */ /* 0x040fe80000001858 */
[----:B------:R-:W-:Y:S01]  /*74c0*/  FADD.FTZ R192, R192, R175 ;  /* 0x000000afc0c07221 */ /* 0x000fe20000010000 */
[----:B------:R-:W-:Y:S01]  /*74d0*/  MOV R133, R132 ;  /* 0x0000008400857202 */ /* 0x000fe20000000f00 */
[----:B------:R2:W-:Y:S01]  /*74e0*/  MUFU.EX2 R151, R20 ;  /* 0x0000001400977308 */ /* 0x0005e20000000800 */
[----:B------:R-:W-:Y:S01]  /*74f0*/  FADD.FTZ R135, R135, R134 ;  /* 0x0000008687877221 */ /* 0x000fe20000010000 */
[C---:B-----5:R-:W-:Y:S04]  /*7500*/  HMMA.16816.F32 R92, R116.reuse, R128, R92 ;  /* 0x00000080745c723c */ /* 0x060fe8000000185c */
[----:B------:R-:W-:Y:S02]  /*7510*/  FADD.FTZ R245, R245, R192 ;  /* 0x000000c0f5f57221 */ /* 0x000fe40000010000 */
[----:B------:R-:W-:Y:S02]  /*7520*/  FADD.FTZ R172, R172, R135 ;  /* 0x00000087acac7221 */ /* 0x000fe40000010000 */
[C---:B------:R-:W-:Y:S01]  /*7530*/  HMMA.16816.F32 R96, R116.reuse, R130, R96 ;  /* 0x000000827460723c */ /* 0x040fe20000001860 */
[----:B------:R-:W-:Y:S01]  /*7540*/  LDSM.16.MT88.4 R128, [R222+0x5100] ;  /* 0x00510000de80783b */ /* 0x000fe20000004200 */
[----:B------:R4:W-:Y:S02]  /*7550*/  MUFU.EX2 R149, R22 ;  /* 0x0000001600957308 */ /* 0x0009e40000000800 */
[----:B------:R-:W-:Y:S02]  /*7560*/  FADD.FTZ R246, R246, R245 ;  /* 0x000000f5f6f67221 */ /* 0x000fe40000010000 */
[----:B------:R-:W-:Y:S02]  /*7570*/  FADD.FTZ R193, R193, R172 ;  /* 0x000000acc1c17221 */ /* 0x000fe40000010000 */
[C---:B---3--:R-:W-:Y:S04]  /*7580*/  HMMA.16816.F32 R100, R116.reuse, R120, R100 ;  /* 0x000000787464723c */ /* 0x048fe80000001864 */
[----:B------:R-:W3:Y:S01]  /*7590*/  MUFU.EX2 R150, R23 ;  /* 0x0000001700967308 */ /* 0x000ee20000000800 */
[----:B------:R-:W-:Y:S01]  /*75a0*/  FADD.FTZ R247, R247, R246 ;  /* 0x000000f6f7f77221 */ /* 0x000fe20000010000 */
[----:B--2---:R-:W-:Y:S01]  /*75b0*/  F2FP.PACK_AB R20, R250, R249 ;  /* 0x000000f9fa14723e */ /* 0x004fe200000000ff */
[----:B------:R-:W-:Y:S01]  /*75c0*/  FADD.FTZ R240, R240, R193 ;  /* 0x000000c1f0f07221 */ /* 0x000fe20000010000 */
[C---:B------:R-:W-:Y:S01]  /*75d0*/  HMMA.16816.F32 R104, R116.reuse, R122, R104 ;  /* 0x0000007a7468723c */ /* 0x040fe20000001868 */
[----:B------:R-:W2:Y:S03]  /*75e0*/  LDSM.16.MT88.4 R120, [R224+0x1100] ;  /* 0x00110000e078783b */ /* 0x000ea60000004200 */
[----:B------:R-:W-:Y:S02]  /*75f0*/  FADD.FTZ R248, R248, R247 ;  /* 0x000000f7f8f87221 */ /* 0x000fe40000010000 */
[----:B------:R-:W-:Y:S01]  /*7600*/  MUFU.EX2 R52, R52 ;  /* 0x0000003400347308 */ /* 0x000fe20000000800 */
[----:B------:R-:W-:Y:S01]  /*7610*/  FADD.FTZ R195, R195, R240 ;  /* 0x000000f0c3c37221 */ /* 0x000fe20000010000 */
[C---:B-1----:R-:W-:Y:S04]  /*7620*/  HMMA.16816.F32 R12, R116.reuse, R124, R12 ;  /* 0x0000007c740c723c */ /* 0x042fe8000000180c */
[----:B----4-:R-:W-:Y:S01]  /*7630*/  F2FP.PACK_AB R22, R252, R251 ;  /* 0x000000fbfc16723e */ /* 0x010fe200000000ff */
[----:B------:R-:W-:Y:S03]  /*7640*/  FADD.FTZ R242, R242, R195 ;  /* 0x000000c3f2f27221 */ /* 0x000fe60000010000 */
[C---:B------:R-:W-:Y:S01]  /*7650*/  HMMA.16816.F32 R108, R116.reuse, R126, R108 ;  /* 0x0000007e746c723c */ /* 0x040fe2000000186c */
[----:B------:R-:W-:Y:S01]  /*7660*/  LDSM.16.MT88.4 R124, [R220+0x1100] ;  /* 0x00110000dc7c783b */ /* 0x000fe20000004200 */
[----:B------:R-:W-:Y:S02]  /*7670*/  MUFU.EX2 R53, R53 ;  /* 0x0000003500357308 */ /* 0x000fe40000000800 */
[----:B---3--:R-:W-:Y:S01]  /*7680*/  F2FP.PACK_AB R21, R150, R149 ;  /* 0x000000959615723e */ /* 0x008fe200000000ff */
[----:B------:R-:W-:Y:S01]  /*7690*/  FADD.FTZ R249, R249, R242 ;  /* 0x000000f2f9f97221 */ /* 0x000fe20000010000 */
[----:B------:R-:W-:Y:S02]  /*76a0*/  F2FP.PACK_AB R23, R154, R151 ;  /* 0x000000979a17723e */ /* 0x000fe400000000ff */
[C---:B------:R-:W-:Y:S04]  /*76b0*/  HMMA.16816.F32 R16, R116.reuse, R136, R16 ;  /* 0x000000887410723c */ /* 0x040fe80000001810 */
[----:B------:R-:W-:Y:S01]  /*76c0*/  MUFU.EX2 R56, R56 ;  /* 0x0000003800387308 */ /* 0x000fe20000000800 */
[----:B------:R-:W-:Y:S03]  /*76d0*/  FADD.FTZ R250, R250, R249 ;  /* 0x000000f9fafa7221 */ /* 0x000fe60000010000 */
[----:B------:R-:W-:Y:S01]  /*76e0*/  HMMA.16816.F32 R112, R116, R138, R112 ;  /* 0x0000008a7470723c */ /* 0x000fe20000001870 */
[----:B------:R-:W1:Y:S03]  /*76f0*/  LDSM.16.MT88.4 R116, [R221+0x1100] ;  /* 0x00110000dd74783b */ /* 0x000e660000004200 */
[----:B------:R-:W-:Y:S02]  /*7700*/  FADD.FTZ R251, R251, R250 ;  /* 0x000000fafbfb7221 */ /* 0x000fe40000010000 */
[----:B------:R-:W-:Y:S02]  /*7710*/  MUFU.EX2 R57, R57 ;  /* 0x0000003900397308 */ /* 0x000fe40000000800 */
[----:B------:R-:W-:Y:S01]  /*7720*/  FADD.FTZ R252, R252, R251 ;  /* 0x000000fbfcfc7221 */ /* 0x000fe20000010000 */
[C---:B--2---:R-:W-:Y:S01]  /*7730*/  HMMA.16816.F32 R4, R20.reuse, R120, R4 ;  /* 0x000000781404723c */ /* 0x044fe20000001804 */
[----:B------:R-:W-:Y:S06]  /*7740*/  LDSM.16.MT88.4 R136, [R221+0x5100] ;  /* 0x00510000dd88783b */ /* 0x000fec0000004200 */
[----:B------:R-:W-:Y:S01]  /*7750*/  MUFU.EX2 R54, R54 ;  /* 0x0000003600367308 */ /* 0x000fe20000000800 */
[C---:B------:R-:W-:Y:S01]  /*7760*/  HMMA.16816.F32 R8, R20.reuse, R122, R8 ;  /* 0x0000007a1408723c */ /* 0x040fe20000001808 */
[----:B------:R-:W2:Y:S07]  /*7770*/  LDSM.16.MT88.4 R120, [R224+0x5100] ;  /* 0x00510000e078783b */ /* 0x000eae0000004200 */
[C---:B------:R-:W-:Y:S01]  /*7780*/  HMMA.16816.F32 R68, R20.reuse, R24, R68 ;  /* 0x000000181444723c */ /* 0x040fe20000001844 */
[----:B------:R-:W-:Y:S07]  /*7790*/  MUFU.EX2 R55, R55 ;  /* 0x0000003700377308 */ /* 0x000fee0000000800 */
[C---:B------:R-:W-:Y:S01]  /*77a0*/  HMMA.16816.F32 R72, R20.reuse, R26, R72 ;  /* 0x0000001a1448723c */ /* 0x040fe20000001848 */
[----:B------:R-:W3:Y:S02]  /*77b0*/  LDSM.16.MT88.4 R24, [R224+0x1900] ;  /* 0x00190000e018783b */ /* 0x000ee40000004200 */
[----:B------:R-:W-:Y:S05]  /*77c0*/  MUFU.EX2 R58, R58 ;  /* 0x0000003a003a7308 */ /* 0x000fea0000000800 */
[C---:B-1----:R-:W-:Y:S05]  /*77d0*/  HMMA.16816.F32 R76, R20.reuse, R116, R76 ;  /* 0x00000074144c723c */ /* 0x042fea000000184c */
[----:B------:R-:W-:Y:S02]  /*77e0*/  MUFU.EX2 R59, R59 ;  /* 0x0000003b003b7308 */ /* 0x000fe40000000800 */
[----:B------:R-:W-:Y:S01]  /*77f0*/  FFMA.FTZ R116, R35, c[0x0][0x2d0], -R194 ;  /* 0x0000b40023747a23 */ /* 0x000fe200000108c2 */
[C---:B------:R-:W-:Y:S01]  /*7800*/  HMMA.16816.F32 R80, R20.reuse, R118, R80 ;  /* 0x000000761450723c */ /* 0x040fe20000001850 */
[----:B------:R-:W1:Y:S06]  /*7810*/  LDSM.16.MT88.4 R32, [R221+0x1900] ;  /* 0x00190000dd20783b */ /* 0x000e6c0000004200 */
[----:B------:R4:W5:Y:S01]  /*7820*/  MUFU.EX2 R161, R116 ;  /* 0x0000007400a17308 */ /* 0x0009620000000800 */
[C---:B------:R-:W-:Y:S08]  /*7830*/  HMMA.16816.F32 R84, R20.reuse, R124, R84 ;  /* 0x0000007c1454723c */ /* 0x040ff00000001854 */
[C---:B------:R-:W-:Y:S01]  /*7840*/  HMMA.16816.F32 R88, R20.reuse, R126, R88 ;  /* 0x0000007e1458723c */ /* 0x040fe20000001858 */
[----:B------:R-:W-:Y:S01]  /*7850*/  LDSM.16.MT88.4 R124, [R224+0x3900] ;  /* 0x00390000e07c783b */ /* 0x000fe20000004200 */
[----:B------:R-:W-:Y:S06]  /*7860*/  MUFU.EX2 R60, R60 ;  /* 0x0000003c003c7308 */ /* 0x000fec0000000800 */
[C---:B--2---:R-:W-:Y:S04]  /*7870*/  HMMA.16816.F32 R92, R20.reuse, R120, R92 ;  /* 0x00000078145c723c */ /* 0x044fe8000000185c */
[----:B------:R-:W-:Y:S01]  /*7880*/  MUFU.EX2 R61, R61 ;  /* 0x0000003d003d7308 */ /* 0x000fe20000000800 */
[----:B----4-:R-:W2:Y:S03]  /*7890*/  LDSM.16.MT88.4 R116, [R220+0x1900] ;  /* 0x00190000dc74783b */ /* 0x010ea60000004200 */
[C---:B------:R-:W-:Y:S04]  /*78a0*/  HMMA.16816.F32 R96, R20.reuse, R122, R96 ;  /* 0x0000007a1460723c */ /* 0x040fe80000001860 */
[--C-:B------:R-:W-:Y:S02]  /*78b0*/  FFMA.FTZ R120, R36, c[0x0][0x2d0], -R244.reuse ;  /* 0x0000b40024787a23 */ /* 0x100fe400000108f4 */
[--C-:B------:R-:W-:Y:S01]  /*78c0*/  FFMA.FTZ R121, R37, c[0x0][0x2d0], -R244.reuse ;  /* 0x0000b40025797a23 */ /* 0x100fe200000108f4 */
[----:B------:R-:W-:Y:S01]  /*78d0*/  MUFU.EX2 R64, R64 ;  /* 0x0000004000407308 */ /* 0x000fe20000000800 */
[C---:B------:R-:W-:Y:S04]  /*78e0*/  HMMA.16816.F32 R100, R20.reuse, R128, R100 ;  /* 0x000000801464723c */ /* 0x040fe80000001864 */
[--C-:B------:R-:W-:Y:S02]  /*78f0*/  FFMA.FTZ R122, R40, c[0x0][0x2d0], -R244.reuse ;  /* 0x0000b400287a7a23 */ /* 0x100fe400000108f4 */
[--C-:B------:R-:W-:Y:S02]  /*7900*/  FFMA.FTZ R123, R41, c[0x0][0x2d0], -R244.reuse ;  /* 0x0000b400297b7a23 */ /* 0x100fe400000108f4 */
[C---:B------:R-:W-:Y:S01]  /*7910*/  HMMA.16816.F32 R104, R20.reuse, R130, R104 ;  /* 0x000000821468723c */ /* 0x040fe20000001868 */
[----:B------:R-:W-:Y:S03]  /*7920*/  MUFU.EX2 R120, R120 ;  /* 0x0000007800787308 */ /* 0x000fe60000000800 */
[----:B------:R-:W-:Y:S04]  /*7930*/  FFMA.FTZ R244, R65, c[0x0][0x2d0], -R244 ;  /* 0x0000b40041f47a23 */ /* 0x000fe800000108f4 */
[C---:B------:R-:W-:Y:S03]  /*7940*/  HMMA.16816.F32 R12, R20.reuse, R136, R12 ;  /* 0x00000088140c723c */ /* 0x040fe6000000180c */
[----:B------:R-:W4:Y:S04]  /*7950*/  MUFU.EX2 R121, R121 ;  /* 0x0000007900797308 */ /* 0x000f280000000800 */
[--C-:B------:R-:W-:Y:S01]  /*7960*/  FFMA.FTZ R136, R38, c[0x0][0x2d0], -R194.reuse ;  /* 0x0000b40026887a23 */ /* 0x100fe200000108c2 */
[C---:B------:R-:W-:Y:S04]  /*7970*/  HMMA.16816.F32 R108, R20.reuse, R138, R108 ;  /* 0x0000008a146c723c */ /* 0x040fe8000000186c */
[--C-:B------:R-:W-:Y:S01]  /*7980*/  FFMA.FTZ R137, R39, c[0x0][0x2d0], -R194.reuse ;  /* 0x0000b40027897a23 */ /* 0x100fe200000108c2 */
[----:B------:R-:W-:Y:S01]  /*7990*/  MUFU.EX2 R122, R122 ;  /* 0x0000007a007a7308 */ /* 0x000fe20000000800 */
[----:B------:R-:W-:Y:S01]  /*79a0*/  LDSM.16.MT88.4 R36, [R220+0x2100] ;  /* 0x00210000dc24783b */ /* 0x000fe20000004200 */
[--C-:B------:R-:W-:Y:S01]  /*79b0*/  FFMA.FTZ R138, R42, c[0x0][0x2d0], -R194.reuse ;  /* 0x0000b4002a8a7a23 */ /* 0x100fe200000108c2 */
[C---:B------:R-:W-:Y:S04]  /*79c0*/  HMMA.16816.F32 R16, R20.reuse, R144, R16 ;  /* 0x000000901410723c */ /* 0x040fe80000001810 */
[--C-:B------:R-:W-:Y:S02]  /*79d0*/  FFMA.FTZ R139, R43, c[0x0][0x2d0], -R194.reuse ;  /* 0x0000b4002b8b7a23 */ /* 0x100fe400000108c2 */
[----:B------:R-:W-:Y:S01]  /*79e0*/  LDSM.16.MT88.4 R40, [R222+0x6100] ;  /* 0x00610000de28783b */ /* 0x000fe20000004200 */
[----:B------:R1:W-:Y:S01]  /*79f0*/  MUFU.EX2 R145, R46 ;  /* 0x0000002e00917308 */ /* 0x0003e20000000800 */
[----:B------:R-:W-:Y:S04]  /*7a00*/  HMMA.16816.F32 R112, R20, R146, R112 ;  /* 0x000000921470723c */ /* 0x000fe80000001870 */
[----:B------:R-:W-:Y:S03]  /*7a10*/  FFMA.FTZ R194, R67, c[0x0][0x2d0], -R194 ;  /* 0x0000b40043c27a23 */ /* 0x000fe600000108c2 */
[----:B------:R-:W-:Y:S02]  /*7a20*/  F2FP.PACK_AB R20, R158, R153 ;  /* 0x000000999e14723e */ /* 0x000fe400000000ff */
[----:B------:R-:W-:Y:S01]  /*7a30*/  F2FP.PACK_AB R22, R162, R155 ;  /* 0x0000009ba216723e */ /* 0x000fe200000000ff */
[----:B------:R-:W-:Y:S02]  /*7a40*/  MUFU.EX2 R146, R49 ;  /* 0x0000003100927308 */ /* 0x000fe40000000800 */
[----:B------:R-:W-:Y:S02]  /*7a50*/  F2FP.PACK_AB R21, R166, R157 ;  /* 0x0000009da615723e */ /* 0x000fe400000000ff */
[----:B-----5:R-:W-:Y:S06]  /*7a60*/  F2FP.PACK_AB R23, R161, R159 ;  /* 0x0000009fa117723e */ /* 0x020fec00000000ff */
[----:B------:R5:W-:Y:S01]  /*7a70*/  MUFU.EX2 R147, R48 ;  /* 0x0000003000937308 */ /* 0x000be20000000800 */
[C---:B---3--:R-:W-:Y:S01]  /*7a80*/  HMMA.16816.F32 R4, R20.reuse, R24, R4 ;  /* 0x000000181404723c */ /* 0x048fe20000001804 */
[----:B-1----:R-:W-:Y:S07]  /*7a90*/  LDSM.16.MT88.4 R44, [R222+0x2900] ;  /* 0x00290000de2c783b */ /* 0x002fee0000004200 */
[C---:B------:R-:W-:Y:S01]  /*7aa0*/  HMMA.16816.F32 R8, R20.reuse, R26, R8 ;  /* 0x0000001a1408723c */ /* 0x040fe20000001808 */
[----:B------:R-:W1:Y:S01]  /*7ab0*/  MUFU.EX2 R123, R123 ;  /* 0x0000007b007b7308 */ /* 0x000e620000000800 */
[----:B------:R-:W3:Y:S06]  /*7ac0*/  LDSM.16.MT88.4 R24, [R224+0x5900] ;  /* 0x00590000e018783b */ /* 0x000eec0000004200 */
[C---:B------:R-:W-:Y:S03]  /*7ad0*/  HMMA.16816.F32 R68, R20.reuse, R28, R68 ;  /* 0x0000001c1444723c */ /* 0x040fe60000001844 */
[----:B------:R-:W-:Y:S01]  /*7ae0*/  MUFU.EX2 R136, R136 ;  /* 0x0000008800887308 */ /* 0x000fe20000000800 */
[----:B-----5:R-:W-:Y:S04]  /*7af0*/  LDSM.16.MT88.4 R48, [R220+0x7100] ;  /* 0x00710000dc30783b */ /* 0x020fe80000004200 */
[C---:B------:R-:W-:Y:S05]  /*7b00*/  HMMA.16816.F32 R72, R20.reuse, R30, R72 ;  /* 0x0000001e1448723c */ /* 0x040fea0000001848 */
[----:B------:R-:W5:Y:S01]  /*7b10*/  MUFU.EX2 R137, R137 ;  /* 0x0000008900897308 */ /* 0x000f620000000800 */
[----:B------:R-:W1:Y:S02]  /*7b20*/  LDSM.16.MT88.4 R28, [R222+0x5900] ;  /* 0x00590000de1c783b */ /* 0x000e640000004200 */
[C---:B------:R-:W-:Y:S07]  /*7b30*/  HMMA.16816.F32 R76, R20.reuse, R32, R76 ;  /* 0x00000020144c723c */ /* 0x040fee000000184c */
[----:B------:R-:W-:Y:S01]  /*7b40*/  MUFU.EX2 R138, R138 ;  /* 0x0000008a008a7308 */ /* 0x000fe20000000800 */
[C---:B------:R-:W-:Y:S01]  /*7b50*/  HMMA.16816.F32 R80, R20.reuse, R34, R80 ;  /* 0x000000221450723c */ /* 0x040fe20000001850 */
[----:B------:R-:W4:Y:S07]  /*7b60*/  LDSM.16.MT88.4 R32, [R221+0x5900] ;  /* 0x00590000dd20783b */ /* 0x000f2e0000004200 */
[C---:B--2---:R-:W-:Y:S01]  /*7b70*/  HMMA.16816.F32 R84, R20.reuse, R116, R84 ;  /* 0x000000741454723c */ /* 0x044fe20000001854 */
[----:B------:R-:W2:Y:S07]  /*7b80*/  MUFU.EX2 R139, R139 ;  /* 0x0000008b008b7308 */ /* 0x000eae0000000800 */
[C---:B------:R-:W-:Y:S01]  /*7b90*/  HMMA.16816.F32 R88, R20.reuse, R118, R88 ;  /* 0x000000761458723c */ /* 0x040fe20000001858 */
[----:B------:R-:W2:Y:S02]  /*7ba0*/  LDSM.16.MT88.4 R116, [R220+0x5900] ;  /* 0x00590000dc74783b */ /* 0x000ea40000004200 */
[----:B------:R-:W2:Y:S05]  /*7bb0*/  MUFU.EX2 R65, R244 ;  /* 0x000000f400417308 */ /* 0x000eaa0000000800 */
[C---:B---3--:R-:W-:Y:S05]  /*7bc0*/  HMMA.16816.F32 R92, R20.reuse, R24, R92 ;  /* 0x00000018145c723c */ /* 0x048fea000000185c */
[----:B------:R-:W-:Y:S03]  /*7bd0*/  MUFU.EX2 R62, R62 ;  /* 0x0000003e003e7308 */ /* 0x000fe60000000800 */
[C---:B------:R-:W-:Y:S01]  /*7be0*/  HMMA.16816.F32 R96, R20.reuse, R26, R96 ;  /* 0x0000001a1460723c */ /* 0x040fe20000001860 */
[----:B------:R-:W3:Y:S06]  /*7bf0*/  LDSM.16.MT88.4 R24, [R224+0x2100] ;  /* 0x00210000e018783b */ /* 0x000eec0000004200 */
[----:B------:R-:W2:Y:S01]  /*7c00*/  MUFU.EX2 R63, R63 ;  /* 0x0000003f003f7308 */ /* 0x000ea20000000800 */
[C---:B-1----:R-:W-:Y:S08]  /*7c10*/  HMMA.16816.F32 R100, R20.reuse, R28, R100 ;  /* 0x0000001c1464723c */ /* 0x042ff00000001864 */
[C---:B------:R-:W-:Y:S01]  /*7c20*/  HMMA.16816.F32 R104, R20.reuse, R30, R104 ;  /* 0x0000001e1468723c */ /* 0x040fe20000001868 */
[----:B------:R-:W1:Y:S01]  /*7c30*/  LDSM.16.MT88.4 R28, [R222+0x2100] ;  /* 0x00210000de1c783b */ /* 0x000e620000004200 */
[----:B------:R-:W-:Y:S06]  /*7c40*/  MUFU.EX2 R66, R66 ;  /* 0x0000004200427308 */ /* 0x000fec0000000800 */
[C---:B----4-:R-:W-:Y:S08]  /*7c50*/  HMMA.16816.F32 R12, R20.reuse, R32, R12 ;  /* 0x00000020140c723c */ /* 0x050ff0000000180c */
[C---:B------:R-:W-:Y:S01]  /*7c60*/  HMMA.16816.F32 R108, R20.reuse, R34, R108 ;  /* 0x00000022146c723c */ /* 0x040fe2000000186c */
[----:B------:R-:W4:Y:S07]  /*7c70*/  LDSM.16.MT88.4 R32, [R221+0x2100] ;  /* 0x00210000dd20783b */ /* 0x000f2e0000004200 */
[C---:B--2---:R-:W-:Y:S08]  /*7c80*/  HMMA.16816.F32 R16, R20.reuse, R116, R16 ;  /* 0x000000741410723c */ /* 0x044ff00000001810 */
[----:B------:R-:W-:Y:S01]  /*7c90*/  HMMA.16816.F32 R112, R20, R118, R112 ;  /* 0x000000761470723c */ /* 0x000fe20000001870 */
[----:B------:R-:W-:Y:S06]  /*7ca0*/  LDSM.16.MT88.4 R116, [R221+0x6100] ;  /* 0x00610000dd74783b */ /* 0x000fec0000004200 */
[----:B------:R-:W-:Y:S02]  /*7cb0*/  F2FP.PACK_AB R20, R121, R120 ;  /* 0x000000787914723e */ /* 0x000fe400000000ff */
[----:B------:R-:W-:Y:S03]  /*7cc0*/  F2FP.PACK_AB R22, R123, R122 ;  /* 0x0000007a7b16723e */ /* 0x000fe600000000ff */
[----:B-----5:R-:W-:Y:S02]  /*7cd0*/  F2FP.PACK_AB R21, R137, R136 ;  /* 0x000000888915723e */ /* 0x020fe400000000ff */
        /* <DEDUP_REMOVED lines=60> */
[C---:B------:R-:W-:Y:S01]  /*80a0*/  HMMA.16816.F32 R72, R20.reuse, R34, R72 ;  /* 0x000000221448723c */ /* 0x040fe20000001848 */
[----:B------:R-:W-:Y:S07]  /*80b0*/  LDSM.16.MT88.4 R32, [R220+0x3900] ;  /* 0x00390000dc20783b */ /* 0x000fee0000004200 */
[C---:B--2---:R-:W-:Y:S08]  /*80c0*/  HMMA.16816.F32 R76, R20.reuse, R24, R76 ;  /* 0x00000018144c723c */ /* 0x044ff0000000184c */
[C---:B------:R-:W-:Y:S01]  /*80d0*/  HMMA.16816.F32 R80, R20.reuse, R26, R80 ;  /* 0x0000001a1450723c */ /* 0x040fe20000001850 */
[----:B------:R-:W2:Y:S07]  /*80e0*/  LDSM.16.MT88.4 R24, [R222+0x3900] ;  /* 0x00390000de18783b */ /* 0x000eae0000004200 */
[C---:B------:R-:W-:Y:S01]  /*80f0*/  HMMA.16816.F32 R84, R20.reuse, R36, R84 ;  /* 0x000000241454723c */ /* 0x040fe20000001854 */
[----:B------:R-:W3:Y:S07]  /*8100*/  MUFU.EX2 R37, R194 ;  /* 0x000000c200257308 */ /* 0x000eee0000000800 */
[C---:B------:R-:W-:Y:S07]  /*8110*/  HMMA.16816.F32 R88, R20.reuse, R38, R88 ;  /* 0x000000261458723c */ /* 0x040fee0000001858 */
[----:B------:R-:W-:Y:S01]  /*8120*/  FADD.FTZ R39, R149, R248 ;  /* 0x000000f895277221 */ /* 0x000fe20000010000 */
[C---:B-1----:R-:W-:Y:S04]  /*8130*/  HMMA.16816.F32 R92, R20.reuse, R28, R92 ;  /* 0x0000001c145c723c */ /* 0x042fe8000000185c */
[----:B------:R-:W-:Y:S02]  /*8140*/  FADD.FTZ R0, R150, R39 ;  /* 0x0000002796007221 */ /* 0x000fe40000010000 */
[----:B------:R-:W-:Y:S02]  /*8150*/  FADD.FTZ R39, R153, R252 ;  /* 0x000000fc99277221 */ /* 0x000fe40000010000 */
        /* <DEDUP_REMOVED lines=11> */
[----:B---3--:R-:W-:Y:S07]  /*8210*/  F2FP.PACK_AB R23, R37, R66 ;  /* 0x000000422517723e */ /* 0x008fee00000000ff */
[C---:B------:R-:W-:Y:S08]  /*8220*/  HMMA.16816.F32 R128, R20.reuse, R124, R4 ;  /* 0x0000007c1480723c */ /* 0x040ff00000001804 */
[C---:B------:R-:W-:Y:S08]  /*8230*/  HMMA.16816.F32 R124, R20.reuse, R126, R8 ;  /* 0x0000007e147c723c */ /* 0x040ff00000001808 */
[C---:B--2---:R-:W-:Y:S08]  /*8240*/  HMMA.16816.F32 R68, R20.reuse, R24, R68 ;  /* 0x000000181444723c */ /* 0x044ff00000001844 */
[C---:B------:R-:W-:Y:S01]  /*8250*/  HMMA.16816.F32 R72, R20.reuse, R26, R72 ;  /* 0x0000001a1448723c */ /* 0x040fe20000001848 */
[----:B------:R-:W2:Y:S07]  /*8260*/  LDSM.16.MT88.4 R24, [R224+0x7900] ;  /* 0x00790000e018783b */ /* 0x000eae0000004200 */
[C---:B-1----:R-:W-:Y:S08]  /*8270*/  HMMA.16816.F32 R76, R20.reuse, R28, R76 ;  /* 0x0000001c144c723c */ /* 0x042ff0000000184c */
[C---:B------:R-:W-:Y:S01]  /*8280*/  HMMA.16816.F32 R80, R20.reuse, R30, R80 ;  /* 0x0000001e1450723c */ /* 0x040fe20000001850 */
[----:B------:R-:W1:Y:S07]  /*8290*/  LDSM.16.MT88.4 R28, [R222+0x7900] ;  /* 0x00790000de1c783b */ /* 0x000e6e0000004200 */
[C---:B------:R-:W-:Y:S07]  /*82a0*/  HMMA.16816.F32 R84, R20.reuse, R32, R84 ;  /* 0x000000201454723c */ /* 0x040fee0000001854 */
[----:B------:R-:W-:Y:S01]  /*82b0*/  FADD.FTZ R33, R151, R0 ;  /* 0x0000000097217221 */ /* 0x000fe20000010000 */
[C---:B------:R-:W-:Y:S04]  /*82c0*/  HMMA.16816.F32 R88, R20.reuse, R34, R88 ;  /* 0x000000221458723c */ /* 0x040fe80000001858 */
[----:B------:R-:W-:Y:S02]  /*82d0*/  FADD.FTZ R0, R154, R33 ;  /* 0x000000219a007221 */ /* 0x000fe40000010000 */
[----:B------:R-:W3:Y:S02]  /*82e0*/  LDSM.16.MT88.4 R32, [R221+0x7900] ;  /* 0x00790000dd20783b */ /* 0x000ee40000004200 */
[----:B------:R-:W-:Y:S01]  /*82f0*/  FADD.FTZ R41, R157, R0 ;  /* 0x000000009d297221 */ /* 0x000fe20000010000 */
        /* <DEDUP_REMOVED lines=8> */
[----:B------:R-:W-:Y:S01]  /*8380*/  FADD.FTZ R41, R161, R2 ;  /* 0x00000002a1297221 */ /* 0x000fe20000010000 */
[C---:B-1----:R-:W-:Y:S03]  /*8390*/  HMMA.16816.F32 R100, R20.reuse, R28, R100 ;  /* 0x0000001c1464723c */ /* 0x042fe60000001864 */
[----:B------:R-:W-:Y:S02]  /*83a0*/  FADD.FTZ R120, R120, R39 ;  /* 0x0000002778787221 */ /* 0x000fe40000010000 */
[----:B------:R-:W-:Y:S02]  /*83b0*/  FADD.FTZ R136, R136, R41 ;  /* 0x0000002988887221 */ /* 0x000fe40000010000 */
[----:B------:R-:W-:Y:S01]  /*83c0*/  FADD.FTZ R121, R121, R120 ;  /* 0x0000007879797221 */ /* 0x000fe20000010000 */
[C---:B------:R-:W-:Y:S04]  /*83d0*/  HMMA.16816.F32 R104, R20.reuse, R30, R104 ;  /* 0x0000001e1468723c */ /* 0x040fe80000001868 */
[----:B------:R-:W-:Y:S02]  /*83e0*/  FADD.FTZ R137, R137, R136 ;  /* 0x0000008889897221 */ /* 0x000fe40000010000 */
[----:B------:R-:W-:Y:S02]  /*83f0*/  FADD.FTZ R0, R122, R121 ;  /* 0x000000797a007221 */ /* 0x000fe40000010000 */
[----:B------:R-:W-:Y:S04]  /*8400*/  FADD.FTZ R2, R138, R137 ;  /* 0x000000898a027221 */ /* 0x000fe80000010000 */
[----:B------:R-:W-:Y:S02]  /*8410*/  FADD.FTZ R0, R123, R0 ;  /* 0x000000007b007221 */ /* 0x000fe40000010000 */
[----:B------:R-:W-:Y:S01]  /*8420*/  FADD.FTZ R2, R139, R2 ;  /* 0x000000028b027221 */ /* 0x000fe20000010000 */
[C---:B---3--:R-:W-:Y:S03]  /*8430*/  HMMA.16816.F32 R120, R20.reuse, R32, R12 ;  /* 0x000000201478723c */ /* 0x048fe6000000180c */
[----:B------:R-:W-:Y:S02]  /*8440*/  FADD.FTZ R0, R163, R0 ;  /* 0x00000000a3007221 */ /* 0x000fe40000010000 */
[----:B------:R-:W-:Y:S02]  /*8450*/  FADD.FTZ R2, R145, R2 ;  /* 0x0000000291027221 */ /* 0x000fe40000010000 */
[----:B------:R-:W-:Y:S01]  /*8460*/  FADD.FTZ R0, R165, R0 ;  /* 0x00000000a5007221 */ /* 0x000fe20000010000 */
[C---:B------:R-:W-:Y:S04]  /*8470*/  HMMA.16816.F32 R108, R20.reuse, R34, R108 ;  /* 0x00000022146c723c */ /* 0x040fe8000000186c */
[----:B------:R-:W-:Y:S02]  /*8480*/  FADD.FTZ R29, R147, R2 ;  /* 0x00000002931d7221 */ /* 0x000fe40000010000 */
[----:B------:R-:W-:Y:S01]  /*8490*/  FADD.FTZ R13, R167, R0 ;  /* 0x00000000a70d7221 */ /* 0x000fe20000010000 */
[----:B------:R-:W-:Y:S01]  /*84a0*/  MOV R0, R3 ;  /* 0x0000000300007202 */ /* 0x000fe20000000f00 */
[----:B------:R-:W-:Y:S01]  /*84b0*/  FADD.FTZ R15, R148, R29 ;  /* 0x0000001d940f7221 */ /* 0x000fe20000010000 */
[C---:B--2---:R-:W-:Y:S03]  /*84c0*/  HMMA.16816.F32 R116, R20.reuse, R24, R16 ;  /* 0x000000181474723c */ /* 0x044fe60000001810 */
        /* <DEDUP_REMOVED lines=19> */
[----:B------:R-:W-:-:S05]  /*8600*/  @P1 BRA `(.L_x_1849) ;  /* 0xffffcbb000001947 */ /* 0x000fca000383ffff */
.L_x_1848:
[----:B------:R-:W1:Y:S01]  /*8610*/  SHFL.BFLY PT, R6, R243, 0x2, 0x1f ;  /* 0x0c401f00f3067f89 */ /* 0x000e6200000e0000 */
[----:B------:R-:W-:-:S02]  /*8620*/  MOV R4, RZ ;  /* 0x000000ff00047202 */ /* 0x000fc40000000f00 */
[----:B------:R-:W-:Y:S01]  /*8630*/  MOV R2, RZ ;  /* 0x000000ff00027202 */ /* 0x000fe20000000f00 */
        /* <DEDUP_REMOVED lines=88> */
.L_x_1846:
        /* <DEDUP_REMOVED lines=119> */
.L_x_1851:
        /* <DEDUP_REMOVED lines=129> */
.L_x_1853:
[----:B------:R-:W-:Y:S05]  /*9b40*/  BSYNC B0 ;  /* 0x0000000000007941 */ /* 0x000fea0003800000 */
.L_x_1852:
        /* <DEDUP_REMOVED lines=15> */
.L_x_1855:
[----:B------:R-:W-:Y:S05]  /*9c40*/  BSYNC B0 ;  /* 0x0000000000007941 */ /* 0x000fea0003800000 */
.L_x_1854:
        /* <DEDUP_REMOVED lines=15> */
.L_x_1857:
[----:B------:R-:W-:Y:S05]  /*9d40*/  BSYNC B0 ;  /* 0x0000000000007941 */ /* 0x000fea0003800000 */
.L_x_1856:
        /* <DEDUP_REMOVED lines=16> */
.L_x_1850:
        /* <DEDUP_REMOVED lines=18> */
.L_x_1858:
        /* <DEDUP_REMOVED lines=42> */
.L_x_1860:
[----:B------:R-:W-:Y:S05]  /*a210*/  BSYNC B0 ;  /* 0x0000000000007941 */ /* 0x000fea0003800000 */
.L_x_1859:
        /* <DEDUP_REMOVED lines=59> */
.L_x_1862:
[----:B------:R-:W-:Y:S05]  /*a5d0*/  BSYNC B0 ;  /* 0x0000000000007941 */ /* 0x000fea0003800000 */
.L_x_1861:
        /* <DEDUP_REMOVED lines=15> */
.L_x_1864:
[----:B------:R-:W-:Y:S05]  /*a6d0*/  BSYNC B0 ;  /* 0x0000000000007941 */ /* 0x000fea0003800000 */
.L_x_1863:
        /* <DEDUP_REMOVED lines=15> */
.L_x_1866:
[----:B------:R-:W-:Y:S05]  /*a7d0*/  BSYNC B0 ;  /* 0x0000000000007941 */ /* 0x000fea0003800000 */
.L_x_1865:
        /* <DEDUP_REMOVED lines=16> */
.L_x_1867:
        /* <DEDUP_REMOVED lines=10> */
.L_x_3562:


//--------------------- .text._ZN7cutlass13device_kernelIN5flash19enable_sm80_to_sm89INS1_16FlashAttnFwdSm80INS1_25CollectiveMainloopFwdSm80ILi8ELi1ELb1EN4cute5tupleIJNS5_1CILi128EEES8_S8_EEELi128ENS_6half_tEfNS_4arch4Sm80ELb0ELb0ELb0ELb1ELb0ELb1ELb1ELb0EEENS1_21CollectiveEpilogueFwdIS9_NS6_IJNS7_ILi1EEESF_SF_EEESA_SC_Li256ELb1ELb1ELb0ELb0EEENS1_19SingleTileSchedulerILb1ELb0ELb1ELi128EEEEEEEEEvNT_6ParamsE --------------------------
	.section	.text._ZN7cutlass13device_kernelIN5flash19enable_sm80_to_sm89INS1_16FlashAttnFwdSm80INS1_25CollectiveMainloopFwdSm80ILi8ELi1ELb1EN4cute5tupleIJNS5_1CILi128EEES8_S8_EEELi128ENS_6half_tEfNS_4arch4Sm80ELb0ELb0ELb0ELb1ELb0ELb1ELb1ELb0EEENS1_21CollectiveEpilogueFwdIS9_NS6_IJNS7_ILi1EEESF_SF_EEESA_SC_Li256ELb1ELb1ELb0ELb0EEENS1_19SingleTileSchedulerILb1ELb0ELb1ELi128EEEEEEEEEvNT_6ParamsE,"ax",@progbits
	.sectioninfo	@"SHI_REGISTERS=255"
	.align	128
.text._ZN7cutlass13device_kernelIN5flash19enable_sm80_to_sm89INS1_16FlashAttnFwdSm80INS1_25CollectiveMainloopFwdSm80ILi8ELi1ELb1EN4cute5tupleIJNS5_1CILi128EEES8_S8_EEELi128ENS_6half_tEfNS_4arch4Sm80ELb0ELb0ELb0ELb1ELb0ELb1ELb1ELb0EEENS1_21CollectiveEpilogueFwdIS9_NS6_IJNS7_ILi1EEESF_SF_EEESA_SC_Li256ELb1ELb1ELb0ELb0EEENS1_19SingleTileSchedulerILb1ELb0ELb1ELi128EEEEEEEEEvNT_6ParamsE:
        .type           _ZN7cutlass13device_kernelIN5flash19enable_sm80_to_sm89INS1_16FlashAttnFwdSm80INS1_25CollectiveMainloopFwdSm80ILi8ELi1ELb1EN4cute5tupleIJNS5_1CILi128EEES8_S8_EEELi128ENS_6half_tEfNS_4arch4Sm80ELb0ELb0ELb0ELb1ELb0ELb1ELb1ELb0EEENS1_21CollectiveEpilogueFwdIS9_NS6_IJNS7_ILi1EEESF_SF_EEESA_SC_Li256ELb1ELb1ELb0ELb0EEENS1_19SingleTileSchedulerILb1ELb0ELb1ELi128EEEEEEEEEvNT_6ParamsE,@function
        .size           _ZN7cutlass13device_kernelIN5flash19enable_sm80_to_sm89INS1_16FlashAttnFwdSm80INS1_25CollectiveMainloopFwdSm80ILi8ELi1ELb1EN4cute5tupleIJNS5_1CILi128EEES8_S8_EEELi128ENS_6half_tEfNS_4arch4Sm80ELb0ELb0ELb0ELb1ELb0ELb1ELb1ELb0EEENS1_21CollectiveEpilogueFwdIS9_NS6_IJNS7_ILi1EEESF_SF_EEESA_SC_Li256ELb1ELb1ELb0ELb0EEENS1_19SingleTileSchedulerILb1ELb0ELb1ELi128EEEEEEEEEvNT_6ParamsE,(.L_x_3563 - _ZN7cutlass13device_kernelIN5flash19enable_sm80_to_sm89INS1_16FlashAttnFwdSm80INS1_25CollectiveMainloopFwdSm80ILi8ELi1ELb1EN4cute5tupleIJNS5_1CILi128EEES8_S8_EEELi128ENS_6half_tEfNS_4arch4Sm80ELb0ELb0ELb0ELb1ELb0ELb1ELb1ELb0EEENS1_21CollectiveEpilogueFwdIS9_NS6_IJNS7_ILi1EEESF_SF_EEESA_SC_Li256ELb1ELb1ELb0ELb0EEENS1_19SingleTileSchedulerILb1ELb0ELb1ELi128EEEEEEEEEvNT_6ParamsE)
        .other          _ZN7cutlass13device_kernelIN5flash19enable_sm80_to_sm89INS1_16FlashAttnFwdSm80INS1_25CollectiveMainloopFwdSm80ILi8ELi1ELb1EN4cute5tupleIJNS5_1CILi128EEES8_S8_EEELi128ENS_6half_tEfNS_4arch4Sm80ELb0ELb0ELb0ELb1ELb0ELb1ELb1ELb0EEENS1_21CollectiveEpilogueFwdIS9_NS6_IJNS7_ILi1EEESF_SF_EEESA_SC_Li256ELb1ELb1ELb0ELb0EEENS1_19SingleTileSchedulerILb1ELb0ELb1ELi128EEEEEEEEEvNT_6ParamsE,@"STO_CUDA_ENTRY STV_DEFAULT"
_ZN7cutlass13device_kernelIN5flash19enable_sm80_to_sm89INS1_16FlashAttnFwdSm80INS1_25CollectiveMainloopFwdSm80ILi8ELi1ELb1EN4cute5tupleIJNS5_1CILi128EEES8_S8_EEELi128ENS_6half_tEfNS_4arch4Sm80ELb0ELb0ELb0ELb1ELb0ELb1ELb1ELb0EEENS1_21CollectiveEpilogueFwdIS9_NS6_IJNS7_ILi1EEESF_SF_EEESA_SC_Li256ELb1ELb1ELb0ELb0EEENS1_19SingleTileSchedulerILb1ELb0ELb1ELi128EEEEEEEEEvNT_6ParamsE:
        /* <DEDUP_REMOVED lines=17> */
.L_x_1869:
        /* <DEDUP_REMOVED lines=8> */
.L_x_1871:
[----:B------:R-:W-:-:S05]  /*0190*/  MOV R0, c[0x0][0x54c] ;  /* 0x0001530000007a02 */ /* 0x000fca0000000f00 */
.L_x_1870:
[----:B-----5:R-:W-:Y:S01]  /*01a0*/  IMAD R0, R0, c[0x0][0x548], RZ ;  /* 0x0001520000007a24 */ /* 0x020fe200078e02ff */
[----:B-1----:R-:W-:-:S04]  /*01b0*/  SHF.L.U32 R2, R212, 0x7, RZ ;  /* 0x00000007d4027819 */ /* 0x002fc800000006ff */
[----:B------:R-:W-:-:S04]  /*01c0*/  ISETP.GE.AND P0, PT, R2, R0, PT ;  /* 0x000000000200720c */ /* 0x000fc80003f06270 */
[----:B------:R-:W-:Y:S01]  /*01d0*/  SEL R248, R5, 0xffffffff, !P0 ;  /* 0xffffffff05f87807 */ /* 0x000fe20004000000 */
[----:B------:R-:W-:Y:S05]  /*01e0*/  BRA `(.L_x_1872) ;  /* 0x0000012000007947 */ /* 0x000fea0003800000 */
.L_x_1868:
[----:B---3--:R-:W-:-:S04]  /*01f0*/  ISETP.NE.U32.AND P0, PT, RZ, c[0x0][0x568], PT ;  /* 0x00015a00ff007a0c */ /* 0x008fc80003f05070 */
[----:B------:R-:W-:-:S13]  /*0200*/  ISETP.NE.AND.EX P0, PT, RZ, c[0x0][0x56c], PT, P0 ;  /* 0x00015b00ff007a0c */ /* 0x000fda0003f05300 */
[----:B------:R-:W-:Y:S05]  /*0210*/  @!P0 BRA `(.L_x_1873) ;  /* 0x0000002000008947 */ /* 0x000fea0003800000 */
[----:B------:R1:W5:Y:S01]  /*0220*/  LDG.E R0, [R2.64] ;  /* 0x0000000802007981 */ /* 0x000362000c1e1900 */
[----:B------:R-:W-:Y:S05]  /*0230*/  BRA `(.L_x_1874) ;  /* 0x0000009000007947 */ /* 0x000fea0003800000 */
.L_x_1873:
        /* <DEDUP_REMOVED lines=8> */
.L_x_1875:
[----:B------:R-:W-:-:S05]  /*02c0*/  MOV R0, c[0x0][0x54c] ;  /* 0x0001530000007a02 */ /* 0x000fca0000000f00 */
.L_x_1874:
[----:B-----5:R-:W-:Y:S01]  /*02d0*/  IMAD R0, R0, c[0x0][0x548], RZ ;  /* 0x0001520000007a24 */ /* 0x020fe200078e02ff */
[----:B-1----:R-:W-:-:S04]  /*02e0*/  SHF.L.U32 R2, R212, 0x7, RZ ;  /* 0x00000007d4027819 */ /* 0x002fc800000006ff */
[----:B------:R-:W-:-:S04]  /*02f0*/  ISETP.GE.AND P0, PT, R2, R0, PT ;  /* 0x000000000200720c */ /* 0x000fc80003f06270 */
[----:B------:R-:W-:-:S04]  /*0300*/  SEL R248, R5, 0xffffffff, !P0 ;  /* 0xffffffff05f87807 */ /* 0x000fc80004000000 */
.L_x_1872:
[----:B------:R-:W-:-:S13]  /*0310*/  ISETP.GE.AND P0, PT, R248, RZ, PT ;  /* 0x000000fff800720c */ /* 0x000fda0003f06270 */
        /* <DEDUP_REMOVED lines=19> */
[----:B------:R-:W1:Y:S02]  /*0450*/  S2R R26, SR_CTAID.Y ;  /* 0x00000000001a7919 */ /* 0x000e640000002600 */
        /* <DEDUP_REMOVED lines=8> */
[----:B-1----:R-:W-:Y:S01]  /*04e0*/  SHF.R.S32.HI R214, RZ, 0x1f, R26 ;  /* 0x0000001fffd67819 */ /* 0x002fe2000001141a */
[----:B---3--:R-:W-:Y:S01]  /*04f0*/  IMAD.MOV.U32 R8, RZ, RZ, c[0x0][0x1d0] ;  /* 0x00007400ff087624 */ /* 0x008fe200078e00ff */
[----:B------:R-:W-:Y:S05]  /*0500*/  @P0 BRA `(.L_x_1876) ;  /* 0x0000004000000947 */ /* 0x000fea0003800000 */
[----:B--2---:R-:W-:Y:S05]  /*0510*/  @!P1 BRA `(.L_x_1876) ;  /* 0x0000003000009947 */ /* 0x004fea0003800000 */
[----:B------:R1:W2:Y:S04]  /*0520*/  LDG.E R0, [R6.64] ;  /* 0x0000000806007981 */ /* 0x0002a8000c1e1900 */
[----:B-1----:R-:W2:Y:S02]  /*0530*/  LDG.E R6, [R6.64+0x4] ;  /* 0x0000040806067981 */ /* 0x002ea4000c1e1900 */
[----:B--2--5:R-:W-:Y:S02]  /*0540*/  IADD3 R183, -R0, R6, RZ ;  /* 0x0000000600b77210 */ /* 0x024fe40007ffe1ff */
.L_x_1876:
[----:B--2---:R-:W-:-:S04]  /*0550*/  ISETP.NE.U32.AND P0, PT, RZ, c[0x0][0x368], PT ;  /* 0x0000da00ff007a0c */ /* 0x004fc80003f05070 */
[----:B------:R-:W-:-:S13]  /*0560*/  ISETP.NE.AND.EX P0, PT, RZ, c[0x0][0x36c], PT, P0 ;  /* 0x0000db00ff007a0c */ /* 0x000fda0003f05300 */
[----:B------:R-:W-:Y:S05]  /*0570*/  @!P0 BRA `(.L_x_1877) ;  /* 0x0000003000008947 */ /* 0x000fea0003800000 */
[----:B------:R-:W-:-:S05]  /*0580*/  IMAD.WIDE R4, R248, R13, c[0x0][0x368] ;  /* 0x0000da00f8047625 */ /* 0x000fca00078e020d */
[----:B------:R1:W5:Y:S01]  /*0590*/  LDG.E R8, [R4.64] ;  /* 0x0000000804087981 */ /* 0x000362000c1e1900 */
[----:B------:R-:W-:Y:S05]  /*05a0*/  BRA `(.L_x_1878) ;  /* 0x0000004000007947 */ /* 0x000fea0003800000 */
.L_x_1877:
[----:B------:R-:W-:Y:S05]  /*05b0*/  @!P5 BRA `(.L_x_1878) ;  /* 0x000000300000d947 */ /* 0x000fea0003800000 */
[----:B------:R1:W2:Y:S04]  /*05c0*/  LDG.E R0, [R4.64] ;  /* 0x0000000804007981 */ /* 0x0002a8000c1e1900 */
[----:B-1----:R-:W2:Y:S02]  /*05d0*/  LDG.E R4, [R4.64+0x4] ;  /* 0x0000040804047981 */ /* 0x002ea4000c1e1900 */
[----:B--2---:R-:W-:Y:S02]  /*05e0*/  IADD3 R8, -R0, R4, RZ ;  /* 0x0000000400087210 */ /* 0x004fe40007ffe1ff */
.L_x_1878:
[----:B-1----:R1:W2:Y:S04]  /*05f0*/  @P3 LDG.E R5, [R2.64] ;  /* 0x0000000802053981 */ /* 0x0022a8000c1e1900 */
[----:B------:R1:W2:Y:S01]  /*0600*/  @P3 LDG.E R4, [R2.64+0x4] ;  /* 0x0000040802043981 */ /* 0x0002a2000c1e1900 */
[----:B------:R-:W-:Y:S01]  /*0610*/  ISETP.NE.U32.AND P0, PT, RZ, c[0x0][0x378], PT ;  /* 0x0000de00ff007a0c */ /* 0x000fe20003f05070 */
[----:B-----5:R-:W-:-:S03]  /*0620*/  IMAD.MOV.U32 R166, RZ, RZ, R8 ;  /* 0x000000ffffa67224 */ /* 0x020fc600078e0008 */
[----:B------:R-:W-:Y:S01]  /*0630*/  ISETP.NE.AND.EX P0, PT, RZ, c[0x0][0x37c], PT, P0 ;  /* 0x0000df00ff007a0c */ /* 0x000fe20003f05300 */
[----:B------:R-:W-:-:S12]  /*0640*/  IMAD.IADD R0, R8, 0x1, -R179 ;  /* 0x0000000108007824 */ /* 0x000fd800078e0ab3 */
[----:B-1----:R-:W-:-:S05]  /*0650*/  @P0 IMAD.WIDE R2, R248, R13, c[0x0][0x378] ;  /* 0x0000de00f8020625 */ /* 0x002fca00078e020d */
[----:B------:R1:W5:Y:S01]  /*0660*/  @P0 LDG.E R166, [R2.64] ;  /* 0x0000000802a60981 */ /* 0x000362000c1e1900 */
[----:B--2---:R-:W-:-:S04]  /*0670*/  @P3 IMAD.IADD R127, R4, 0x1, -R5 ;  /* 0x00000001047f3824 */ /* 0x004fc800078e0a05 */
        /* <DEDUP_REMOVED lines=347> */
.L_x_1926:
        /* <DEDUP_REMOVED lines=50> */
.L_x_1884:
[----:B------:R-:W-:Y:S05]  /*1f50*/  BSYNC B0 ;  /* 0x0000000000007941 */ /* 0x000fea0003800000 */
.L_x_1883:
        /* <DEDUP_REMOVED lines=40> */
.L_x_1886:
[----:B------:R-:W-:Y:S05]  /*21e0*/  BSYNC B0 ;  /* 0x0000000000007941 */ /* 0x000fea0003800000 */
.L_x_1885:
        /* <DEDUP_REMOVED lines=40> */
.L_x_1888:
[----:B------:R-:W-:Y:S05]  /*2470*/  BSYNC B0 ;  /* 0x0000000000007941 */ /* 0x000fea0003800000 */
.L_x_1887:
        /* <DEDUP_REMOVED lines=38> */
.L_x_1890:
[----:B------:R-:W-:Y:S05]  /*26e0*/  BSYNC B0 ;  /* 0x0000000000007941 */ /* 0x000fea0003800000 */
.L_x_1889:
        /* <DEDUP_REMOVED lines=74> */
.L_x_1894:
[----:B------:R-:W-:Y:S05]  /*2b90*/  BSYNC B0 ;  /* 0x0000000000007941 */ /* 0x000fea0003800000 */
.L_x_1893:
        /* <DEDUP_REMOVED lines=59> */
.L_x_1892:
[----:B------:R-:W-:Y:S05]  /*2f50*/  BSYNC B1 ;  /* 0x0000000000017941 */ /* 0x000fea0003800000 */
.L_x_1891:
        /* <DEDUP_REMOVED lines=62> */
.L_x_1898:
[----:B------:R-:W-:Y:S05]  /*3340*/  BSYNC B0 ;  /* 0x0000000000007941 */ /* 0x000fea0003800000 */
.L_x_1897:
        /* <DEDUP_REMOVED lines=59> */
.L_x_1896:
[----:B------:R-:W-:Y:S05]  /*3700*/  BSYNC B1 ;  /* 0x0000000000017941 */ /* 0x000fea0003800000 */
.L_x_1895:
        /* <DEDUP_REMOVED lines=62> */
.L_x_1902:
[----:B------:R-:W-:Y:S05]  /*3af0*/  BSYNC B0 ;  /* 0x0000000000007941 */ /* 0x000fea0003800000 */
.L_x_1901:
        /* <DEDUP_REMOVED lines=59> */
.L_x_1900:
[----:B------:R-:W-:Y:S05]  /*3eb0*/  BSYNC B1 ;  /* 0x0000000000017941 */ /* 0x000fea0003800000 */
.L_x_1899:
        /* <DEDUP_REMOVED lines=60> */
.L_x_1905:
[----:B------:R-:W-:Y:S05]  /*4280*/  BSYNC B0 ;  /* 0x0000000000007941 */ /* 0x000fea0003800000 */
.L_x_1904:
        /* <DEDUP_REMOVED lines=59> */
.L_x_1882:
        /* <DEDUP_REMOVED lines=224> */
.L_x_1907:
[----:B-1----:R-:W-:Y:S05]  /*5440*/  BSYNC B0 ;  /* 0x0000000000007941 */ /* 0x002fea0003800000 */
.L_x_1906:
        /* <DEDUP_REMOVED lines=115> */
.L_x_1909:
[----:B------:R-:W-:Y:S05]  /*5b80*/  BSYNC B0 ;  /* 0x0000000000007941 */ /* 0x000fea0003800000 */
.L_x_1908:
        /* <DEDUP_REMOVED lines=115> */
.L_x_1911:
[----:B------:R-:W-:Y:S05]  /*62c0*/  BSYNC B0 ;  /* 0x0000000000007941 */ /* 0x000fea0003800000 */
.L_x_1910:
        /* <DEDUP_REMOVED lines=116> */
.L_x_1881:
        /* <DEDUP_REMOVED lines=19> */
.L_x_1913:
[----:B------:R-:W-:Y:S05]  /*6b40*/  BSYNC B0 ;  /* 0x0000000000007941 */ /* 0x000fea0003800000 */
.L_x_1912:
        /* <DEDUP_REMOVED lines=19> */
.L_x_1915:
[----:B------:R-:W-:Y:S05]  /*6c80*/  BSYNC B0 ;  /* 0x0000000000007941 */ /* 0x000fea0003800000 */
.L_x_1914:
        /* <DEDUP_REMOVED lines=19> */
.L_x_1917:
[----:B------:R-:W-:Y:S05]  /*6dc0*/  BSYNC B0 ;  /* 0x0000000000007941 */ /* 0x000fea0003800000 */
.L_x_1916:
        /* <DEDUP_REMOVED lines=18> */
.L_x_1903:
[----:B------:R-:W-:Y:S05]  /*6ef0*/  BSYNC B2 ;  /* 0x0000000000027941 */ /* 0x000fea0003800000 */
.L_x_1880:
        /* <DEDUP_REMOVED lines=83> */
.L_x_1919:
[----:B-1----:R-:W-:Y:S05]  /*7430*/  BSYNC B0 ;  /* 0x0000000000007941 */ /* 0x002fea0003800000 */
.L_x_1918:
        /* <DEDUP_REMOVED lines=19> */
.L_x_1921:
[----:B------:R-:W-:Y:S05]  /*7570*/  BSYNC B0 ;  /* 0x0000000000007941 */ /* 0x000fea0003800000 */
.L_x_1920:
        /* <DEDUP_REMOVED lines=19> */
.L_x_1923:
[----:B------:R-:W-:Y:S05]  /*76b0*/  BSYNC B0 ;  /* 0x0000000000007941 */ /* 0x000fea0003800000 */
.L_x_1922:
        /* <DEDUP_REMOVED lines=19> */
.L_x_1925:
[----:B------:R-:W-:Y:S05]  /*77f0*/  BSYNC B0 ;  /* 0x0000000000007941 */ /* 0x000fea0003800000 */
.L_x_1924:
        /* <DEDUP_REMOVED lines=37> */
.L_x_1879:
        /* <DEDUP_REMOVED lines=47> */
[----:B------:R-:W-:Y:S01]  /*7d40*/  ISETP.NE.U32.AND P0, PT, RZ, c[0x0][0x340], PT ;  /* 0x0000d000ff007a0c */ /* 0x000fe20003f05070 */
[----:B------:R-:W2:Y:S03]  /*7d50*/  LDL R193, [R1+0x4] ;  /* 0x0000040001c17983 */ /* 0x000ea60000100800 */
[----:B------:R-:W-:-:S13]  /*7d60*/  ISETP.NE.AND.EX P3, PT, RZ, c[0x0][0x344], PT, P0 ;  /* 0x0000d100ff007a0c */ /* 0x000fda0003f65300 */
[----:B------:R-:W-:-:S04]  /*7d70*/  @P3 IMAD.MOV.U32 R2, RZ, RZ, 0x4 ;  /* 0x00000004ff023424 */ /* 0x000fc800078e00ff */
[----:B------:R-:W-:-:S05]  /*7d80*/  @P3 IMAD.WIDE R2, R248, R2, c[0x0][0x340] ;  /* 0x0000d000f8023625 */ /* 0x000fca00078e0202 */
[----:B------:R1:W3:Y:S01]  /*7d90*/  @P3 LDG.E R12, [R2.64] ;  /* 0x00000008020c3981 */ /* 0x0002e2000c1e1900 */
[----:B------:R-:W-:Y:S01]  /*7da0*/  SHF.R.S32.HI R0, RZ, 0x1f, R171 ;  /* 0x0000001fff007819 */ /* 0x000fe200000114ab */
[----:B------:R-:W-:Y:S01]  /*7db0*/  IMAD.MOV.U32 R5, RZ, RZ, c[0x0][0x2c4] ;  /* 0x0000b100ff057624 */ /* 0x000fe200078e00ff */
[----:B------:R-:W-:Y:S01]  /*7dc0*/  SHF.R.S32.HI R117, RZ, 0x1f, R227 ;  /* 0x0000001fff757819 */ /* 0x000fe200000114e3 */
[----:B------:R-:W4:Y:S01]  /*7dd0*/  S2R R22, SR_CTAID.Y ;  /* 0x0000000000167919 */ /* 0x000f220000002600 */
[----:B------:R-:W-:Y:S01]  /*7de0*/  ISETP.NE.U32.AND P0, PT, RZ, c[0x0][0x348], PT ;  /* 0x0000d200ff007a0c */ /* 0x000fe20003f05070 */
[----:B------:R-:W-:Y:S01]  /*7df0*/  IMAD R0, R0, c[0x0][0x178], RZ ;  /* 0x00005e0000007a24 */ /* 0x000fe200078e02ff */
[----:B------:R-:W-:Y:S01]  /*7e00*/  LEA.HI R4, R117, R227, RZ, 0x3 ;  /* 0x000000e375047211 */ /* 0x000fe200078f18ff */
[----:B------:R-:W-:Y:S01]  /*7e10*/  IMAD R27, R183, c[0x0][0x2c4], RZ ;  /* 0x0000b100b71b7a24 */ /* 0x000fe200078e02ff */
[----:B------:R-:W-:Y:S01]  /*7e20*/  ISETP.NE.AND P1, PT, R5, 0x1, PT ;  /* 0x000000010500780c */ /* 0x000fe20003f25270 */
[----:B------:R-:W-:Y:S01]  /*7e30*/  IMAD R0, R171, c[0x0][0x17c], R0 ;  /* 0x00005f00ab007a24 */ /* 0x000fe200078e0200 */
[----:B------:R-:W-:Y:S01]  /*7e40*/  SHF.R.S32.HI R56, RZ, 0x3, R4 ;  /* 0x00000003ff387819 */ /* 0x000fe20000011404 */
[----:B------:R-:W-:Y:S01]  /*7e50*/  IMAD.MOV.U32 R185, RZ, RZ, c[0x0][0x1e0] ;  /* 0x00007800ffb97624 */ /* 0x000fe200078e00ff */
[----:B------:R-:W-:Y:S01]  /*7e60*/  SHF.R.S32.HI R11, RZ, 0x1f, R248 ;  /* 0x0000001fff0b7819 */ /* 0x000fe200000114f8 */
[----:B------:R-:W-:Y:S01]  /*7e70*/  BAR.SYNC.DEFER_BLOCKING 0x0 ;  /* 0x0000000000007b1d */ /* 0x000fe20000010000 */
[----:B------:R-:W-:Y:S01]  /*7e80*/  ISETP.NE.AND.EX P0, PT, RZ, c[0x0][0x34c], PT, P0 ;  /* 0x0000d300ff007a0c */ /* 0x000fe20003f05300 */
[----:B------:R-:W-:-:S02]  /*7e90*/  IMAD.SHL.U32 R192, R185, 0x80, RZ ;  /* 0x00000080b9c07824 */ /* 0x000fc400078e00ff */
[----:B------:R-:W-:Y:S01]  /*7ea0*/  IMAD.WIDE.U32 R186, R185, 0x40, RZ ;  /* 0x00000040b9ba7825 */ /* 0x000fe200078e00ff */
[----:B------:R-:W-:-:S05]  /*7eb0*/  SEL R6, R11, RZ, !P0 ;  /* 0x000000ff0b067207 */ /* 0x000fca0004000000 */
[----:B------:R-:W-:Y:S02]  /*7ec0*/  IMAD R6, R6, c[0x0][0x1c0], RZ ;  /* 0x0000700006067a24 */ /* 0x000fe400078e02ff */
[----:B-1----:R-:W-:-:S04]  /*7ed0*/  IMAD.WIDE.U32 R2, R171, c[0x0][0x178], RZ ;  /* 0x00005e00ab027a25 */ /* 0x002fc800078e00ff */
[----:B------:R-:W-:Y:S01]  /*7ee0*/  IMAD.IADD R3, R3, 0x1, R0 ;  /* 0x0000000103037824 */ /* 0x000fe200078e0200 */
[----:B------:R-:W-:Y:S02]  /*7ef0*/  LOP3.LUT R0, R4, 0xfffffff8, RZ, 0xc0, !PT ;  /* 0xfffffff804007812 */ /* 0x000fe400078ec0ff */
[----:B------:R-:W-:Y:S01]  /*7f00*/  SEL R4, R248, RZ, !P0 ;  /* 0x000000fff8047207 */ /* 0x000fe20004000000 */
[----:B----4-:R-:W-:-:S04]  /*7f10*/  IMAD.WIDE.U32 R2, R22, c[0x0][0x1b8], R2 ;  /* 0x00006e0016027a25 */ /* 0x010fc800078e0002 */
        /* <DEDUP_REMOVED lines=25> */
[----:B------:R-:W-:Y:S01]  /*80b0*/  IMAD R0, R4, c[0x0][0x1ac], R0 ;  /* 0x00006b0004007a24 */ /* 0x000fe200078e0200 */
[----:B------:R-:W-:Y:S01]  /*80c0*/  ISETP.GE.AND P4, PT, R24, c[0x0][0x198], PT ;  /* 0x0000660018007a0c */ /* 0x000fe20003f86270 */
[----:B------:R-:W-:Y:S01]  /*80d0*/  IMAD.WIDE.U32 R2, R4, c[0x0][0x1a8], R2 ;  /* 0x00006a0004027a25 */ /* 0x000fe200078e0002 */
[----:B------:R-:W-:-:S02]  /*80e0*/  ISETP.GE.AND P5, PT, R6, R27, PT ;  /* 0x0000001b0600720c */ /* 0x000fc40003fa6270 */
[----:B------:R-:W-:Y:S01]  /*80f0*/  IADD3 R9, R6, 0x20, RZ ;  /* 0x0000002006097810 */ /* 0x000fe20007ffe0ff */
[----:B------:R-:W-:Y:S01]  /*8100*/  IMAD.IADD R0, R3, 0x1, R0 ;  /* 0x0000000103007824 */ /* 0x000fe200078e0200 */
[----:B------:R-:W-:Y:S02]  /*8110*/  LEA R15, P0, R2, c[0x0][0x160], 0x1 ;  /* 0x00005800020f7a11 */ /* 0x000fe400078008ff */
[----:B------:R-:W-:Y:S02]  /*8120*/  SHF.R.S32.HI R3, RZ, 0x1f, R19 ;  /* 0x0000001fff037819 */ /* 0x000fe40000011413 */
[----:B------:R-:W-:Y:S01]  /*8130*/  IADD3 R19, P1, R56, R19, RZ ;  /* 0x0000001338137210 */ /* 0x000fe20007f3e0ff */
[----:B------:R-:W-:Y:S01]  /*8140*/  SHFL.IDX PT, R4, R15, RZ, 0x181f ;  /* 0x00181fff0f047589 */ /* 0x000fe200000e0000 */
[----:B------:R-:W-:Y:S02]  /*8150*/  LEA.HI.X R18, R2, c[0x0][0x164], R0, 0x1, P0 ;  /* 0x0000590002127a11 */ /* 0x000fe400000f0c00 */
[----:B------:R-:W-:-:S02]  /*8160*/  LEA.HI.X.SX32 R20, R56, R3, 0x1, P1 ;  /* 0x0000000338147211 */ /* 0x000fc400008f0eff */
        /* <DEDUP_REMOVED lines=15> */
[----:B------:R-:W4:Y:S01]  /*8260*/  SHFL.IDX PT, R2, R15, 0x1, 0x181f ;  /* 0x00381f000f027f89 */ /* 0x000f2200000e0000 */
        /* <DEDUP_REMOVED lines=9> */
[----:B------:R-:W-:-:S05]  /*8300*/  LOP3.LUT R58, R29, R0, R30, 0xf6, !PT ;  /* 0x000000001d3a7212 */ /* 0x000fca00078ef61e */
[C---:B------:R-:W-:Y:S02]  /*8310*/  @!P5 IMAD.SHL.U32 R14, R58.reuse, 0x2, RZ ;  /* 0x000000023a0ed824 */ /* 0x040fe400078e00ff */
[----:B------:R-:W-:Y:S01]  /*8320*/  @!P0 IMAD.SHL.U32 R0, R58, 0x2, RZ ;  /* 0x000000023a008824 */ /* 0x000fe200078e00ff */
[----:B--2---:R-:W-:-:S04]  /*8330*/  LEA.HI.SX32 R59, R193, 0xffffffff, 0x19 ;  /* 0xffffffffc13b7811 */ /* 0x004fc800078fcaff */
[----:B------:R-:W-:Y:S02]  /*8340*/  SHF.R.S32.HI R84, RZ, 0x1f, R59 ;  /* 0x0000001fff547819 */ /* 0x000fe4000001143b */
[--C-:B---3--:R-:W-:Y:S01]  /*8350*/  @P3 SHF.R.S32.HI R9, RZ, 0x1f, R12.reuse ;  /* 0x0000001fff093819 */ /* 0x108fe2000001140c */
[----:B------:R-:W-:Y:S01]  /*8360*/  @!P3 IMAD.MOV.U32 R9, RZ, RZ, R11 ;  /* 0x000000ffff09b224 */ /* 0x000fe200078e000b */
[----:B------:R-:W-:Y:S01]  /*8370*/  @!P0 LEA.HI R11, R10, R21, RZ, 0x3 ;  /* 0x000000150a0b8211 */ /* 0x000fe200078f18ff */
[----:B------:R-:W-:Y:S01]  /*8380*/  @P3 IMAD.MOV.U32 R8, RZ, RZ, R12 ;  /* 0x000000ffff083224 */ /* 0x000fe200078e000c */
[----:B------:R-:W1:Y:S01]  /*8390*/  SHFL.IDX PT, R10, R15, 0x2, 0x181f ;  /* 0x00581f000f0a7f89 */ /* 0x000e6200000e0000 */
[----:B------:R-:W-:Y:S01]  /*83a0*/  @!P3 IMAD.MOV.U32 R8, RZ, RZ, R248 ;  /* 0x000000ffff08b224 */ /* 0x000fe200078e00f8 */
[----:B------:R-:W-:Y:S02]  /*83b0*/  @!P0 LOP3.LUT R12, R11, 0xfffffff8, RZ, 0xc0, !PT ;  /* 0xfffffff80b0c8812 */ /* 0x000fe400078ec0ff */
[----:B------:R-:W-:Y:S01]  /*83c0*/  @!P5 LEA R4, P3, R24, R4, 0x1 ;  /* 0x000000041804d211 */ /* 0x000fe200078608ff */
[----:B------:R-:W2:Y:S02]  /*83d0*/  SHFL.IDX PT, R11, R18, 0x2, 0x181f ;  /* 0x00581f00120b7f89 */ /* 0x000ea400000e0000 */
[----:B----4-:R-:W-:Y:S01]  /*83e0*/  @!P0 IMAD.WIDE R12, R12, 0x2, R2 ;  /* 0x000000020c0c8825 */ /* 0x010fe200078e0202 */
[----:B------:R-:W-:-:S02]  /*83f0*/  @!P5 LEA.HI.X R5, R24, R5, R25, 0x1, P3 ;  /* 0x000000051805d211 */ /* 0x000fc400018f0c19 */
[----:B------:R-:W-:-:S03]  /*8400*/  @!P0 LEA R2, P3, R24, R2, 0x1 ;  /* 0x0000000218028211 */ /* 0x000fc600078608ff */
[----:B------:R3:W-:Y:S01]  /*8410*/  @!P5 LDGSTS.E.BYPASS.LTC128B.128 [R14+0x100], [R4.64], !P4 ;  /* 0x00100000040edfae */ /* 0x0007e2000e101d48 */
[----:B------:R-:W-:Y:S02]  /*8420*/  @!P0 LEA.HI.X R3, R24, R3, R25, 0x1, P3 ;  /* 0x0000000318038211 */ /* 0x000fe400018f0c19 */
[----:B------:R-:W-:Y:S01]  /*8430*/  ISETP.GE.AND P3, PT, R21, c[0x0][0x1d4], PT ;  /* 0x0000750015007a0c */ /* 0x000fe20003f66270 */
[----:B------:R4:W-:Y:S04]  /*8440*/  @!P5 LDGSTS.E.BYPASS.LTC128B.128 [R14+0x4100], [R16.64], !P6 ;  /* 0x04100000100edfae */ /* 0x0009e8000f101d48 */
[----:B------:R1:W-:Y:S04]  /*8450*/  @!P0 LDGSTS.E.BYPASS.LTC128B.128 [R0+0x1100], [R2.64], !P4 ;  /* 0x0110000002008fae */ /* 0x0003e8000e101d48 */
[----:B------:R2:W-:Y:S01]  /*8460*/  @!P0 LDGSTS.E.BYPASS.LTC128B.128 [R0+0x5100], [R12.64], !P6 ;  /* 0x051000000c008fae */ /* 0x0005e2000f101d48 */
[----:B------:R-:W-:Y:S01]  /*8470*/  ISETP.NE.U32.AND P6, PT, RZ, c[0x0][0x350], PT ;  /* 0x0000d400ff007a0c */ /* 0x000fe20003fc5070 */
[----:B---3--:R-:W-:Y:S01]  /*8480*/  IMAD R4, R214, c[0x0][0x1e8], RZ ;  /* 0x00007a00d6047a24 */ /* 0x008fe200078e02ff */
[----:B------:R-:W-:-:S03]  /*8490*/  @!P2 SHF.R.S32.HI R5, RZ, 0x1f, R21 ;  /* 0x0000001fff05a819 */ /* 0x000fc60000011415 */
[C---:B------:R-:W-:Y:S02]  /*84a0*/  IMAD R4, R22.reuse, c[0x0][0x1ec], R4 ;  /* 0x00007b0016047a24 */ /* 0x040fe400078e0204 */
[----:B-1----:R-:W-:Y:S01]  /*84b0*/  IMAD.WIDE.U32 R2, R22, c[0x0][0x1e8], R6 ;  /* 0x00007a0016027a25 */ /* 0x002fe200078e0006 */
[----:B------:R-:W-:Y:S02]  /*84c0*/  @!P1 LEA R6, P0, R24, R10, 0x1 ;  /* 0x0000000a18069211 */ /* 0x000fe400078008ff */
[----:B--2---:R-:W-:Y:S01]  /*84d0*/  @!P1 SHF.R.S32.HI R0, RZ, 0x1f, R21 ;  /* 0x0000001fff009819 */ /* 0x004fe20000011415 */
[----:B------:R-:W-:Y:S01]  /*84e0*/  IMAD.IADD R3, R4, 0x1, R3 ;  /* 0x0000000104037824 */ /* 0x000fe200078e0203 */
[-C--:B------:R-:W-:Y:S01]  /*84f0*/  @!P2 LEA.HI R12, R5, R21.reuse, RZ, 0x3 ;  /* 0x00000015050ca211 */ /* 0x080fe200078f18ff */
[----:B------:R-:W1:Y:S01]  /*8500*/  SHFL.IDX PT, R4, R15, 0x3, 0x181f ;  /* 0x00781f000f047f89 */ /* 0x000e6200000e0000 */
[----:B------:R-:W-:Y:S01]  /*8510*/  @!P1 LEA.HI R0, R0, R21, RZ, 0x3 ;  /* 0x0000001500009211 */ /* 0x000fe200078f18ff */
[----:B------:R-:W-:Y:S01]  /*8520*/  IMAD.MOV.U32 R13, RZ, RZ, c[0x0][0x1e4] ;  /* 0x00007900ff0d7624 */ /* 0x000fe200078e00ff */
[----:B------:R-:W-:Y:S01]  /*8530*/  @!P1 LEA.HI.X R7, R24, R11, R25, 0x1, P0 ;  /* 0x0000000b18079211 */ /* 0x000fe200000f0c19 */
[----:B------:R-:W2:Y:S01]  /*8540*/  SHFL.IDX PT, R5, R18, 0x3, 0x181f ;  /* 0x00781f0012057f89 */ /* 0x000ea200000e0000 */
[----:B------:R-:W-:Y:S01]  /*8550*/  @!P1 LOP3.LUT R0, R0, 0xfffffff8, RZ, 0xc0, !PT ;  /* 0xfffffff800009812 */ /* 0x000fe200078ec0ff */
[----:B------:R-:W-:Y:S01]  /*8560*/  IMAD.SHL.U32 R249, R13, 0x40, RZ ;  /* 0x000000400df97824 */ /* 0x000fe200078e00ff */
[----:B------:R-:W-:-:S02]  /*8570*/  ISETP.NE.AND.EX P0, PT, RZ, c[0x0][0x354], PT, P6 ;  /* 0x0000d500ff007a0c */ /* 0x000fc40003f05360 */
[----:B------:R-:W-:Y:S01]  /*8580*/  ISETP.GE.AND P6, PT, R21, c[0x0][0x198], PT ;  /* 0x0000660015007a0c */ /* 0x000fe20003fc6270 */
[----:B------:R-:W-:Y:S01]  /*8590*/  @!P1 IMAD.WIDE R10, R0, 0x2, R10 ;  /* 0x00000002000a9825 */ /* 0x000fe200078e020a */
[----:B----4-:R-:W-:Y:S02]  /*85a0*/  SEL R16, R9, RZ, !P0 ;  /* 0x000000ff09107207 */ /* 0x010fe40004000000 */
[----:B------:R-:W-:Y:S01]  /*85b0*/  SEL R17, R8, RZ, !P0 ;  /* 0x000000ff08117207 */ /* 0x000fe20004000000 */
[----:B------:R-:W-:Y:S02]  /*85c0*/  @!P1 IMAD.SHL.U32 R0, R58, 0x2, RZ ;  /* 0x000000023a009824 */ /* 0x000fe400078e00ff */
[----:B------:R-:W-:Y:S02]  /*85d0*/  IMAD.MOV.U32 R9, RZ, RZ, 0x7 ;  /* 0x00000007ff097424 */ /* 0x000fe400078e00ff */
[----:B------:R-:W-:Y:S01]  /*85e0*/  IMAD.IADD R8, R196, 0x1, -R56 ;  /* 0x00000001c4087824 */ /* 0x000fe200078e0a38 */
[----:B------:R3:W-:Y:S01]  /*85f0*/  @!P1 LDGSTS.E.BYPASS.LTC128B.128 [R0+0x2100], [R6.64], !P4 ;  /* 0x0210000006009fae */ /* 0x0007e2000e101d48 */
[----:B------:R-:W-:Y:S01]  /*8600*/  IMAD.WIDE.U32 R246, R17, c[0x0][0x1f0], R2 ;  /* 0x00007c0011f67a25 */ /* 0x000fe200078e0002 */
[----:B------:R-:W-:-:S02]  /*8610*/  SHF.L.U64.HI R118, R185, R9, c[0x0][0x1e4] ;  /* 0x00007900b9767619 */ /* 0x000fc40000010209 */
[----:B------:R4:W-:Y:S01]  /*8620*/  @!P1 LDGSTS.E.BYPASS.LTC128B.128 [R0+0x6100], [R10.64], !P6 ;  /* 0x061000000a009fae */ /* 0x0009e2000f101d48 */
[----:B------:R-:W-:Y:S01]  /*8630*/  ISETP.GE.AND P1, PT, R21, c[0x0][0x198], PT ;  /* 0x0000660015007a0c */ /* 0x000fe20003f26270 */
[----:B------:R-:W-:Y:S02]  /*8640*/  IMAD.MOV.U32 R242, RZ, RZ, R246 ;  /* 0x000000fffff27224 */ /* 0x000fe400078e00f6 */
[----:B------:R-:W-:Y:S02]  /*8650*/  IMAD.IADD R249, R187, 0x1, R249 ;  /* 0x00000001bbf97824 */ /* 0x000fe400078e02f9 */
[----:B---3--:R-:W-:-:S04]  /*8660*/  IMAD R6, R16, c[0x0][0x1f0], RZ ;  /* 0x00007c0010067a24 */ /* 0x008fc800078e02ff */
[----:B------:R-:W-:Y:S02]  /*8670*/  IMAD R6, R17, c[0x0][0x1f4], R6 ;  /* 0x00007d0011067a24 */ /* 0x000fe400078e0206 */
[----:B----4-:R-:W-:Y:S01]  /*8680*/  IMAD R10, R59, -0x80, R8 ;  /* 0xffffff803b0a7824 */ /* 0x010fe200078e0208 */
[----:B------:R-:W-:Y:S01]  /*8690*/  @!P2 LOP3.LUT R8, R12, 0xfffffff8, RZ, 0xc0, !PT ;  /* 0xfffffff80c08a812 */ /* 0x000fe200078ec0ff */
[----:B------:R-:W-:Y:S02]  /*86a0*/  IMAD R0, R118, R59, RZ ;  /* 0x0000003b76007224 */ /* 0x000fe400078e02ff */
[----:B------:R-:W-:Y:S01]  /*86b0*/  IMAD.IADD R243, R247, 0x1, R6 ;  /* 0x00000001f7f37824 */ /* 0x000fe200078e0206 */
[----:B-1----:R-:W-:Y:S01]  /*86c0*/  @!P2 LEA R6, P0, R24, R4, 0x1 ;  /* 0x000000041806a211 */ /* 0x002fe200078008ff */
[----:B------:R-:W-:Y:S01]  /*86d0*/  IMAD R11, R84, R192, R0 ;  /* 0x000000c0540b7224 */ /* 0x000fe200078e0200 */
[----:B------:R-:W-:Y:S01]  /*86e0*/  ISETP.GE.AND P6, PT, R10, 0x1, PT ;  /* 0x000000010a00780c */ /* 0x000fe20003fc6270 */
[----:B------:R-:W-:Y:S01]  /*86f0*/  @!P2 IMAD.SHL.U32 R0, R58, 0x2, RZ ;  /* 0x000000023a00a824 */ /* 0x000fe200078e00ff */
[----:B--2---:R-:W-:Y:S01]  /*8700*/  @!P2 LEA.HI.X R7, R24, R5, R25, 0x1, P0 ;  /* 0x000000051807a211 */ /* 0x004fe200000f0c19 */
[----:B------:R-:W-:-:S04]  /*8710*/  @!P2 IMAD.WIDE R8, R8, 0x2, R4 ;  /* 0x000000020808a825 */ /* 0x000fc800078e0204 */
[----:B------:R-:W-:Y:S01]  /*8720*/  IMAD.WIDE.U32 R2, R59, R192, R242 ;  /* 0x000000c03b027225 */ /* 0x000fe200078e00f2 */
[----:B------:R1:W-:Y:S01]  /*8730*/  @!P2 LDGSTS.E.BYPASS.LTC128B.128 [R0+0x3100], [R6.64], !P4 ;  /* 0x031000000600afae */ /* 0x0003e2000e101d48 */
[----:B------:R-:W-:Y:S02]  /*8740*/  ISETP.GE.AND P4, PT, R24, c[0x0][0x1d4], PT ;  /* 0x0000750018007a0c */ /* 0x000fe40003f86270 */
[----:B------:R-:W-:Y:S01]  /*8750*/  IMAD.IADD R3, R3, 0x1, R11 ;  /* 0x0000000103037824 */ /* 0x000fe200078e020b */
[----:B------:R2:W-:Y:S01]  /*8760*/  @!P2 LDGSTS.E.BYPASS.LTC128B.128 [R0+0x7100], [R8.64], !P1 ;  /* 0x071000000800afae */ /* 0x0005e2000c901d48 */
[----:B------:R-:W-:Y:S02]  /*8770*/  ISETP.GE.AND P2, PT, R10, 0x21, PT ;  /* 0x000000210a00780c */ /* 0x000fe40003f46270 */
[----:B------:R-:W-:Y:S01]  /*8780*/  @P6 LEA R4, P0, R2, c[0x0][0x1c8], 0x1 ;  /* 0x0000720002046a11 */ /* 0x000fe200078008ff */
[----:B------:R-:W0:Y:S01]  /*8790*/  LDGDEPBAR ;  /* 0x00000000000079af */ /* 0x000e220000000000 */
[----:B------:R-:W-:-:S02]  /*87a0*/  ISETP.GE.AND P1, PT, R10, 0x41, PT ;  /* 0x000000410a00780c */ /* 0x000fc40003f26270 */
[----:B------:R-:W-:Y:S02]  /*87b0*/  @P6 LEA.HI.X R5, R2, c[0x0][0x1cc], R3, 0x1, P0 ;  /* 0x0000730002056a11 */ /* 0x000fe400000f0c03 */
[----:B------:R-:W-:Y:S01]  /*87c0*/  ISETP.GE.AND P0, PT, R10, 0x61, PT ;  /* 0x000000610a00780c */ /* 0x000fe20003f06270 */
[----:B-1----:R-:W-:Y:S02]  /*87d0*/  IMAD R6, R20, c[0x0][0x208], RZ ;  /* 0x0000820014067a24 */ /* 0x002fe400078e02ff */
[----:B--2---:R-:W-:Y:S01]  /*87e0*/  @P6 IMAD.SHL.U32 R0, R58, 0x2, RZ ;  /* 0x000000023a006824 */ /* 0x004fe200078e00ff */
[----:B------:R-:W-:Y:S01]  /*87f0*/  LEA.HI R8, R117, R227, RZ, 0x4 ;  /* 0x000000e375087211 */ /* 0x000fe200078f20ff */
[----:B------:R-:W-:-:S03]  /*8800*/  IMAD R14, R19, c[0x0][0x20c], R6 ;  /* 0x00008300130e7a24 */ /* 0x000fc600078e0206 */
[----:B------:R1:W-:Y:S01]  /*8810*/  @P6 LDGSTS.E.BYPASS.LTC128B.128 [R0+0x8100], [R4.64], !P4 ;  /* 0x0810000004006fae */ /* 0x0003e2000e101d48 */
[----:B------:R-:W-:Y:S02]  /*8820*/  LOP3.LUT R7, R8, 0xfffffff0, RZ, 0xc0, !PT ;  /* 0xfffffff008077812 */ /* 0x000fe400078ec0ff */
[----:B------:R-:W-:Y:S01]  /*8830*/  SHF.R.S32.HI R9, RZ, 0x4, R8 ;  /* 0x00000004ff097819 */ /* 0x000fe20000011408 */
[----:B------:R1:W-:Y:S02]  /*8840*/  @P6 LDGSTS.E.BYPASS.LTC128B.128 [R0+0xc100], [R4.64+0x80], !P3 ;  /* 0x0c10008004006fae */ /* 0x0003e4000d901d48 */
[----:B------:R-:W-:-:S05]  /*8850*/  IMAD.IADD R7, R227, 0x1, -R7 ;  /* 0x00000001e3077824 */ /* 0x000fca00078e0a07 */
[----:B------:R-:W-:-:S04]  /*8860*/  SHF.R.S32.HI R15, RZ, 0x1f, R7 ;  /* 0x0000001fff0f7819 */ /* 0x000fc80000011407 */
[----:B------:R-:W-:Y:S02]  /*8870*/  LEA.HI R15, R15, R7, RZ, 0x3 ;  /* 0x000000070f0f7211 */ /* 0x000fe400078f18ff */
[----:B-1----:R-:W-:Y:S01]  /*8880*/  @P2 LEA R0, P6, R185, R2, 0x5 ;  /* 0x00000002b9002211 */ /* 0x002fe200078c28ff */
[----:B------:R-:W-:-:S03]  /*8890*/  IMAD.WIDE.U32 R4, R19, c[0x0][0x208], R24 ;  /* 0x0000820013047a25 */ /* 0x000fc600078e0018 */
[----:B------:R-:W-:Y:S01]  /*88a0*/  @P2 LEA.HI.X R6, R185, R3, R13, 0x5, P6 ;  /* 0x00000003b9062211 */ /* 0x000fe200030f2c0d */
[----:B------:R-:W-:Y:S01]  /*88b0*/  @P0 IMAD R13, R13, 0x60, RZ ;  /* 0x000000600d0d0824 */ /* 0x000fe200078e02ff */
[----:B------:R-:W-:Y:S01]  /*88c0*/  @P2 LEA R10, P6, R0, c[0x0][0x1c8], 0x1 ;  /* 0x00007200000a2a11 */ /* 0x000fe200078c08ff */
[----:B------:R-:W-:-:S03]  /*88d0*/  IMAD.IADD R5, R5, 0x1, R14 ;  /* 0x0000000105057824 */ /* 0x000fc600078e020e */
[----:B------:R-:W-:Y:S02]  /*88e0*/  @P2 LEA.HI.X R11, R0, c[0x0][0x1cc], R6, 0x1, P6 ;  /* 0x00007300000b2a11 */ /* 0x000fe400030f0c06 */
[----:B------:R-:W-:Y:S02]  /*88f0*/  LEA.HI R6, R8, R9, RZ, 0x1 ;  /* 0x0000000908067211 */ /* 0x000fe400078f08ff */
[----:B------:R-:W-:Y:S02]  /*8900*/  @P1 IADD3 R0, P6, R2, R186, RZ ;  /* 0x000000ba02001210 */ /* 0x000fe40007fde0ff */
[----:B------:R-:W-:-:S03]  /*8910*/  LOP3.LUT R12, R6, 0xfffffffe, RZ, 0xc0, !PT ;  /* 0xfffffffe060c7812 */ /* 0x000fc600078ec0ff */
[--C-:B------:R-:W-:Y:S01]  /*8920*/  @P1 IMAD.X R6, R249, 0x1, R3.reuse, P6 ;  /* 0x00000001f9061824 */ /* 0x100fe200030e0603 */
[C---:B------:R-:W-:Y:S01]  /*8930*/  @P1 LEA R8, P6, R0.reuse, c[0x0][0x1c8], 0x1 ;  /* 0x0000720000081a11 */ /* 0x040fe200078c08ff */
[----:B------:R-:W-:Y:S02]  /*8940*/  IMAD.IADD R54, R9, 0x1, -R12 ;  /* 0x0000000109367824 */ /* 0x000fe400078e0a0c */
[----:B------:R-:W-:Y:S01]  /*8950*/  @P0 IMAD.WIDE.U32 R2, R185, 0x60, R2 ;  /* 0x00000060b9020825 */ /* 0x000fe200078e0002 */
[----:B------:R-:W-:Y:S02]  /*8960*/  @P1 LEA.HI.X R9, R0, c[0x0][0x1cc], R6, 0x1, P6 ;  /* 0x0000730000091a11 */ /* 0x000fe400030f0c06 */
[----:B------:R-:W-:Y:S01]  /*8970*/  LOP3.LUT R0, R15, 0xfffffff8, RZ, 0xc0, !PT ;  /* 0xfffffff80f007812 */ /* 0x000fe200078ec0ff */
[----:B------:R-:W-:Y:S01]  /*8980*/  @P0 IMAD.IADD R12, R13, 0x1, R3 ;  /* 0x000000010d0c0824 */ /* 0x000fe200078e0203 */
[----:B------:R-:W-:Y:S01]  /*8990*/  @P0 LEA R6, P6, R2, c[0x0][0x1c8], 0x1 ;  /* 0x0000720002060a11 */ /* 0x000fe200078c08ff */
[----:B------:R-:W-:-:S02]  /*89a0*/  @P2 IMAD.SHL.U32 R3, R58, 0x2, RZ ;  /* 0x000000023a032824 */ /* 0x000fc400078e00ff */
[----:B------:R-:W-:Y:S01]  /*89b0*/  IMAD.IADD R13, R7, 0x1, -R0 ;  /* 0x00000001070d7824 */ /* 0x000fe200078e0a00 */
[----:B------:R-:W-:Y:S01]  /*89c0*/  @P0 LEA.HI.X R7, R2, c[0x0][0x1cc], R12, 0x1, P6 ;  /* 0x0000730002070a11 */ /* 0x000fe200030f0c0c */
[----:B------:R-:W-:Y:S01]  /*89d0*/  @P1 IMAD.SHL.U32 R0, R58, 0x2, RZ ;  /* 0x000000023a001824 */ /* 0x000fe200078e00ff */
[----:B------:R1:W-:Y:S04]  /*89e0*/  @P2 LDGSTS.E.BYPASS.LTC128B.128 [R3+0x9100], [R10.64], !P4 ;  /* 0x091000000a032fae */ /* 0x0003e8000e101d48 */
[----:B------:R1:W-:Y:S04]  /*89f0*/  @P2 LDGSTS.E.BYPASS.LTC128B.128 [R3+0xd100], [R10.64+0x80], !P3 ;  /* 0x0d1000800a032fae */ /* 0x0003e8000d901d48 */
[----:B------:R2:W-:Y:S04]  /*8a00*/  @P1 LDGSTS.E.BYPASS.LTC128B.128 [R0+0xa100], [R8.64], !P4 ;  /* 0x0a10000008001fae */ /* 0x0005e8000e101d48 */
[----:B------:R2:W-:Y:S01]  /*8a10*/  @P1 LDGSTS.E.BYPASS.LTC128B.128 [R0+0xe100], [R8.64+0x80], !P3 ;  /* 0x0e10008008001fae */ /* 0x0005e2000d901d48 */
[----:B------:R-:W-:Y:S01]  /*8a20*/  R2P PR, R13, 0x6 ;  /* 0x000000060d007804 */ /* 0x000fe20000000000 */
[----:B-1----:R-:W-:-:S02]  /*8a30*/  IMAD R10, R214, c[0x0][0x210], RZ ;  /* 0x00008400d60a7a24 */ /* 0x002fc400078e02ff */
[----:B------:R-:W-:-:S04]  /*8a40*/  IMAD.WIDE.U32 R2, R22, c[0x0][0x210], R4 ;  /* 0x0000840016027a25 */ /* 0x000fc800078e0004 */
[----:B------:R-:W-:Y:S02]  /*8a50*/  IMAD R10, R22, c[0x0][0x214], R10 ;  /* 0x00008500160a7a24 */ /* 0x000fe400078e020a */
[----:B--2---:R-:W-:Y:S02]  /*8a60*/  @P0 IMAD.SHL.U32 R0, R58, 0x2, RZ ;  /* 0x000000023a000824 */ /* 0x004fe400078e00ff */
[----:B------:R-:W-:Y:S02]  /*8a70*/  IMAD.SHL.U32 R8, R13, 0x40, RZ ;  /* 0x000000400d087824 */ /* 0x000fe400078e00ff */
[----:B------:R-:W-:Y:S01]  /*8a80*/  IMAD.SHL.U32 R9, R54, 0x8, RZ ;  /* 0x0000000836097824 */ /* 0x000fe200078e00ff */
[----:B------:R1:W-:Y:S01]  /*8a90*/  @P0 LDGSTS.E.BYPASS.LTC128B.128 [R0+0xb100], [R6.64], !P4 ;  /* 0x0b10000006000fae */ /* 0x0003e2000e101d48 */
[----:B------:R-:W-:Y:S01]  /*8aa0*/  IMAD.IADD R3, R10, 0x1, R3 ;  /* 0x000000010a037824 */ /* 0x000fe200078e0203 */
[----:B------:R-:W-:Y:S01]  /*8ab0*/  LOP3.LUT R8, R8, 0x1c0, RZ, 0xc0, !PT ;  /* 0x000001c008087812 */ /* 0x000fe200078ec0ff */
[----:B------:R-:W-:Y:S01]  /*8ac0*/  IMAD.MOV.U32 R5, RZ, RZ, 0x10 ;  /* 0x00000010ff057424 */ /* 0x000fe200078e00ff */
[----:B------:R1:W-:Y:S01]  /*8ad0*/  @P0 LDGSTS.E.BYPASS.LTC128B.128 [R0+0xf100], [R6.64+0x80], !P3 ;  /* 0x0f10008006000fae */ /* 0x0003e2000d901d48 */
[----:B------:R-:W-:Y:S01]  /*8ae0*/  ISETP.LT.AND P0, PT, RZ, c[0x0][0x27c], PT ;  /* 0x00009f00ff007a0c */ /* 0x000fe20003f01270 */
[----:B------:R-:W-:Y:S01]  /*8af0*/  IMAD.WIDE.U32 R244, R17, c[0x0][0x218], R2 ;  /* 0x0000860011f47a25 */ /* 0x000fe200078e0002 */
[----:B------:R-:W-:Y:S01]  /*8b00*/  LOP3.LUT R4, R8, 0x8, R9, 0xf8, !PT ;  /* 0x0000000808047812 */ /* 0x000fe200078ef809 */
[----:B------:R-:W0:Y:S01]  /*8b10*/  LDGDEPBAR ;  /* 0x00000000000079af */ /* 0x000e220000000000 */
[----:B------:R-:W-:Y:S01]  /*8b20*/  SHF.R.U32.HI R8, RZ, 0x3, R8 ;  /* 0x00000003ff087819 */ /* 0x000fe20000011608 */
[----:B------:R-:W-:Y:S01]  /*8b30*/  IMAD.MOV.U32 R2, RZ, RZ, 0x20 ;  /* 0x00000020ff027424 */ /* 0x000fe200078e00ff */
[----:B------:R-:W-:-:S02]  /*8b40*/  SEL R5, R5, 0xfffffff0, !P1 ;  /* 0xfffffff005057807 */ /* 0x000fc40004800000 */
[----:B------:R-:W-:Y:S01]  /*8b50*/  LOP3.LUT R8, R4, R8, RZ, 0x3c, !PT ;  /* 0x0000000804087212 */ /* 0x000fe200078e3cff */
[----:B------:R-:W-:Y:S01]  /*8b60*/  IMAD.SHL.U32 R4, R15, 0x40, RZ ;  /* 0x000000400f047824 */ /* 0x000fe200078e00ff */
[----:B------:R-:W-:-:S04]  /*8b70*/  SEL R2, R2, 0xffffffe0, !P2 ;  /* 0xffffffe002027807 */ /* 0x000fc80005000000 */
[----:B------:R-:W-:Y:S01]  /*8b80*/  LOP3.LUT R4, R8, 0xfffffe00, R4, 0xf8, !PT ;  /* 0xfffffe0008047812 */ /* 0x000fe200078ef804 */
[----:B-1----:R-:W-:-:S04]  /*8b90*/  IMAD R0, R16, c[0x0][0x218], RZ ;  /* 0x0000860010007a24 */ /* 0x002fc800078e02ff */
[----:B------:R-:W-:-:S04]  /*8ba0*/  IMAD R0, R17, c[0x0][0x21c], R0 ;  /* 0x0000870011007a24 */ /* 0x000fc800078e0200 */
[----:B------:R-:W-:Y:S01]  /*8bb0*/  IMAD.IADD R241, R245, 0x1, R0 ;  /* 0x00000001f5f17824 */ /* 0x000fe200078e0200 */
[----:B------:R-:W-:Y:S05]  /*8bc0*/  @P0 BRA `(.L_x_1928) ;  /* 0x0000002000000947 */ /* 0x000fea0003800000 */
[----:B------:R-:W-:-:S04]  /*8bd0*/  DEPBAR.LE SB0, 0x1 ;  /* 0x000080400000791a */ /* 0x000fc80000000000 */
[----:B------:R-:W-:Y:S05]  /*8be0*/  BRA `(.L_x_1929) ;  /* 0x000035f000007947 */ /* 0x000fea0003800000 */
.L_x_1928:
        /* <DEDUP_REMOVED lines=41> */
.L_x_1932:
[----:B------:R-:W-:Y:S05]  /*8e80*/  BSYNC B0 ;  /* 0x0000000000007941 */ /* 0x000fea0003800000 */
.L_x_1931:
        /* <DEDUP_REMOVED lines=72> */
.L_x_1936:
[----:B------:R-:W-:Y:S05]  /*9310*/  BSYNC B0 ;  /* 0x0000000000007941 */ /* 0x000fea0003800000 */
.L_x_1935:
        /* <DEDUP_REMOVED lines=41> */
.L_x_1934:
[----:B------:R-:W-:Y:S05]  /*95b0*/  BSYNC B1 ;  /* 0x0000000000017941 */ /* 0x000fea0003800000 */
.L_x_1933:
        /* <DEDUP_REMOVED lines=45> */
.L_x_1940:
[----:B------:R-:W-:Y:S05]  /*9890*/  BSYNC B0 ;  /* 0x0000000000007941 */ /* 0x000fea0003800000 */
.L_x_1939:
        /* <DEDUP_REMOVED lines=41> */
.L_x_1938:
[----:B------:R-:W-:Y:S05]  /*9b30*/  BSYNC B1 ;  /* 0x0000000000017941 */ /* 0x000fea0003800000 */
.L_x_1937:
        /* <DEDUP_REMOVED lines=45> */
.L_x_1944:
[----:B------:R-:W-:Y:S05]  /*9e10*/  BSYNC B0 ;  /* 0x0000000000007941 */ /* 0x000fea0003800000 */
.L_x_1943:
        /* <DEDUP_REMOVED lines=41> */
.L_x_1942:
[----:B------:R-:W-:Y:S05]  /*a0b0*/  BSYNC B1 ;  /* 0x0000000000017941 */ /* 0x000fea0003800000 */
.L_x_1941:
        /* <DEDUP_REMOVED lines=44> */
.L_x_1947:
[----:B------:R-:W-:Y:S05]  /*a380*/  BSYNC B0 ;  /* 0x0000000000007941 */ /* 0x000fea0003800000 */
.L_x_1946:
        /* <DEDUP_REMOVED lines=42> */
.L_x_1930:
        /* <DEDUP_REMOVED lines=17> */
.L_x_1949:
[----:B------:R-:W-:Y:S05]  /*a740*/  BSYNC B0 ;  /* 0x0000000000007941 */ /* 0x000fea0003800000 */
.L_x_1948:
        /* <DEDUP_REMOVED lines=60> */
[--C-:B--2---:R-:W-:Y:S02]  /*ab10*/  HADD2.F32 R12, -RZ, R8.reuse.H0_H0 ;  /* 0x20000008ff0c7230 */ /* 0x104fe40000004100 */
[----:B------:R-:W-:Y:S02]  /*ab20*/  HADD2.F32 R8, -RZ, R8.H1_H1 ;  /* 0x30000008ff087230 */ /* 0x000fe40000004100 */
[--C-:B------:R-:W-:Y:S01]  /*ab30*/  HADD2.F32 R13, -RZ, R9.reuse.H0_H0 ;  /* 0x20000009ff0d7230 */ /* 0x100fe20000004100 */
        /* <DEDUP_REMOVED lines=56> */
.L_x_1951:
[----:B------:R-:W-:Y:S05]  /*aec0*/  BSYNC B0 ;  /* 0x0000000000007941 */ /* 0x000fea0003800000 */
.L_x_1950:
        /* <DEDUP_REMOVED lines=101> */
.L_x_1953:
[----:B------:R-:W-:Y:S05]  /*b520*/  BSYNC B0 ;  /* 0x0000000000007941 */ /* 0x000fea0003800000 */
.L_x_1952:
        /* <DEDUP_REMOVED lines=101> */
.L_x_1955:
[----:B------:R-:W-:Y:S05]  /*bb80*/  BSYNC B0 ;  /* 0x0000000000007941 */ /* 0x000fea0003800000 */
.L_x_1954:
        /* <DEDUP_REMOVED lines=100> */
.L_x_1945:
[----:B------:R-:W-:Y:S05]  /*c1d0*/  BSYNC B2 ;  /* 0x0000000000027941 */ /* 0x000fea0003800000 */
.L_x_1929:
[----:B------:R-:W-:Y:S01]  /*c1e0*/  LEA.HI R117, R117, R227, RZ, 0x5 ;  /* 0x000000e375757211 */ /* 0x000fe200078f28ff */
[----:B------:R-:W-:Y:S01]  /*c1f0*/  BAR.SYNC.DEFER_BLOCKING 0x0 ;  /* 0x0000000000007b1d */ /* 0x000fe20000010000 */
[C---:B------:R-:W-:Y:S01]  /*c200*/  IMAD.SHL.U32 R0, R57.reuse, 0x40, RZ ;  /* 0x0000004039007824 */ /* 0x040fe200078e00ff */
[----:B------:R-:W-:Y:S01]  /*c210*/  LOP3.LUT P0, RZ, R57, 0x2, RZ, 0xc0, !PT ;  /* 0x0000000239ff7812 */ /* 0x000fe2000780c0ff */
[----:B------:R-:W-:-:S02]  /*c220*/  IMAD.SHL.U32 R3, R56, 0x8, RZ ;  /* 0x0000000838037824 */ /* 0x000fc400078e00ff */
[----:B------:R-:W-:Y:S01]  /*c230*/  IMAD.SHL.U32 R176, R117, 0x20, RZ ;  /* 0x0000002075b07824 */ /* 0x000fe200078e00ff */
[----:B------:R-:W-:Y:S01]  /*c240*/  LOP3.LUT R0, R0, 0x1c0, RZ, 0xc0, !PT ;  /* 0x000001c000007812 */ /* 0x000fe200078ec0ff */
[----:B------:R-:W-:-:S03]  /*c250*/  IMAD.WIDE.U32 R6, R59, c[0x0][0x208], RZ ;  /* 0x000082003b067a25 */ /* 0x000fc600078e00ff */
[----:B------:R-:W-:Y:S01]  /*c260*/  LOP3.LUT R176, R176, 0x7ffffc00, RZ, 0xc0, !PT ;  /* 0x7ffffc00b0b07812 */ /* 0x000fe200078ec0ff */
[----:B------:R-:W-:Y:S01]  /*c270*/  IMAD R116, R59, -0x80, R196 ;  /* 0xffffff803b747824 */ /* 0x000fe200078e02c4 */
[----:B------:R-:W-:Y:S01]  /*c280*/  LOP3.LUT R3, R0, 0x8, R3, 0xf8, !PT ;  /* 0x0000000800037812 */ /* 0x000fe200078ef803 */
[----:B------:R-:W-:Y:S01]  /*c290*/  IMAD.MOV.U32 R184, RZ, RZ, 0x6 ;  /* 0x00000006ffb87424 */ /* 0x000fe200078e00ff */
[----:B------:R-:W-:Y:S01]  /*c2a0*/  SHF.R.U32.HI R0, RZ, 0x3, R0 ;  /* 0x00000003ff007819 */ /* 0x000fe20000011600 */
[----:B------:R-:W-:Y:S02]  /*c2b0*/  IMAD.IADD R176, R4, 0x1, R176 ;  /* 0x0000000104b07824 */ /* 0x000fe400078e02b0 */
[----:B------:R-:W-:Y:S01]  /*c2c0*/  IMAD.SHL.U32 R226, R58, 0x2, RZ ;  /* 0x000000023ae27824 */ /* 0x000fe200078e00ff */
[----:B------:R-:W-:Y:S02]  /*c2d0*/  LOP3.LUT R0, R3, R0, RZ, 0x3c, !PT ;  /* 0x0000000003007212 */ /* 0x000fe400078e3cff */
[C---:B------:R-:W-:Y:S01]  /*c2e0*/  LEA R188, R176.reuse, 0x100, 0x1 ;  /* 0x00000100b0bc7811 */ /* 0x040fe200078e08ff */
[----:B------:R-:W-:-:S02]  /*c2f0*/  IMAD.SHL.U32 R176, R176, 0x2, RZ ;  /* 0x00000002b0b07824 */ /* 0x000fc400078e00ff */
[----:B------:R-:W-:Y:S02]  /*c300*/  IMAD R0, R54, 0x200, R0 ;  /* 0x0000020036007824 */ /* 0x000fe400078e0200 */
[--C-:B------:R-:W-:Y:S01]  /*c310*/  IMAD R180, R5, 0x2, R188.reuse ;  /* 0x0000000205b47824 */ /* 0x100fe200078e02bc */
[----:B------:R-:W-:Y:S01]  /*c320*/  LDSM.16.M88.4 R136, [R176+0x100] ;  /* 0x00010000b088783b */ /* 0x000fe20000000200 */
[C---:B------:R-:W-:Y:S02]  /*c330*/  IMAD R188, R2.reuse, 0x2, R188 ;  /* 0x0000000202bc7824 */ /* 0x040fe400078e02bc */
[----:B------:R-:W-:Y:S01]  /*c340*/  IMAD R200, R2, 0x2, R180 ;  /* 0x0000000202c87824 */ /* 0x000fe200078e02b4 */
        /* <DEDUP_REMOVED lines=8> */
[----:B------:R-:W-:Y:S01]  /*c3d0*/  IMAD R0, R84, c[0x0][0x208], RZ ;  /* 0x0000820054007a24 */ /* 0x000fe200078e02ff */
[----:B------:R-:W-:-:S02]  /*c3e0*/  LEA R3, P0, R6, R244, 0x7 ;  /* 0x000000f406037211 */ /* 0x000fc400078038ff */
[----:B------:R-:W-:Y:S01]  /*c3f0*/  LDSM.16.M88.4 R180, [R180+0x4000] ;  /* 0x00400000b4b4783b */ /* 0x000fe20000000200 */
[----:B------:R-:W-:Y:S01]  /*c400*/  IMAD R0, R59, c[0x0][0x20c], R0 ;  /* 0x000083003b007a24 */ /* 0x000fe200078e0200 */
[C---:B------:R-:W-:Y:S02]  /*c410*/  IADD3 R225, R210.reuse, 0x800, RZ ;  /* 0x00000800d2e17810 */ /* 0x040fe40007ffe0ff */
[----:B------:R-:W-:Y:S01]  /*c420*/  LDSM.16.M88.4 R188, [R188+0x4000] ;  /* 0x00400000bcbc783b */ /* 0x000fe20000000200 */
[----:B------:R-:W-:Y:S01]  /*c430*/  IMAD.IADD R0, R7, 0x1, R0 ;  /* 0x0000000107007824 */ /* 0x000fe200078e0200 */
[C---:B------:R-:W-:Y:S02]  /*c440*/  IADD3 R224, R210.reuse, 0x1000, RZ ;  /* 0x00001000d2e07810 */ /* 0x040fe40007ffe0ff */
[----:B------:R-:W-:Y:S01]  /*c450*/  LDSM.16.M88.4 R200, [R200+0x4000] ;  /* 0x00400000c8c8783b */ /* 0x000fe20000000200 */
[----:B------:R-:W-:Y:S02]  /*c460*/  IADD3 R223, R210, 0x1800, RZ ;  /* 0x00001800d2df7810 */ /* 0x000fe40007ffe0ff */
[----:B------:R-:W-:Y:S01]  /*c470*/  LEA.HI.X R7, R6, R241, R0, 0x7, P0 ;  /* 0x000000f106077211 */ /* 0x000fe200000f3c00 */
[----:B------:R-:W-:Y:S01]  /*c480*/  BAR.SYNC.DEFER_BLOCKING 0x0 ;  /* 0x0000000000007b1d */ /* 0x000fe20000010000 */
[----:B------:R-:W-:Y:S01]  /*c490*/  IMAD.IADD R0, R116, 0x1, -R56 ;  /* 0x0000000174007824 */ /* 0x000fe200078e0a38 */
[----:B------:R-:W-:-:S02]  /*c4a0*/  LEA R6, P0, R3, c[0x0][0x1f8], 0x1 ;  /* 0x00007e0003067a11 */ /* 0x000fc400078008ff */
[----:B------:R-:W-:Y:S02]  /*c4b0*/  IADD3 R222, R210, 0x2000, RZ ;  /* 0x00002000d2de7810 */ /* 0x000fe40007ffe0ff */
[C---:B------:R-:W-:Y:S02]  /*c4c0*/  ISETP.LT.OR P5, PT, R0.reuse, 0x1, P4 ;  /* 0x000000010000780c */ /* 0x040fe400027a1670 */
[C---:B------:R-:W-:Y:S02]  /*c4d0*/  ISETP.LT.OR P2, PT, R0.reuse, 0x1, P3 ;  /* 0x000000010000780c */ /* 0x040fe40001f41670 */
[C---:B------:R-:W-:Y:S02]  /*c4e0*/  ISETP.LT.OR P1, PT, R0.reuse, 0x21, P4 ;  /* 0x000000210000780c */ /* 0x040fe40002721670 */
[----:B------:R-:W-:Y:S02]  /*c4f0*/  LEA.HI.X R7, R3, c[0x0][0x1fc], R7, 0x1, P0 ;  /* 0x00007f0003077a11 */ /* 0x000fe400000f0c07 */
[----:B------:R-:W-:-:S02]  /*c500*/  ISETP.LT.OR P6, PT, R0, 0x41, P4 ;  /* 0x000000410000780c */ /* 0x000fc400027c1670 */
        /* <DEDUP_REMOVED lines=9> */
[C---:B------:R-:W-:Y:S02]  /*c5a0*/  IADD3 R214, R210.reuse, 0x6000, RZ ;  /* 0x00006000d2d67810 */ /* 0x040fe40007ffe0ff */
[C---:B------:R-:W-:Y:S02]  /*c5b0*/  IADD3 R213, R210.reuse, 0x6800, RZ ;  /* 0x00006800d2d57810 */ /* 0x040fe40007ffe0ff */
[----:B------:R-:W-:-:S02]  /*c5c0*/  IADD3 R212, R210, 0x7000, RZ ;  /* 0x00007000d2d47810 */ /* 0x000fc40007ffe0ff */
[----:B------:R-:W-:Y:S01]  /*c5d0*/  IADD3 R211, R210, 0x7800, RZ ;  /* 0x00007800d2d37810 */ /* 0x000fe20007ffe0ff */
[----:B-1----:R-:W1:Y:S04]  /*c5e0*/  LDSM.16.M88.4 R8, [R119+0x8900] ;  /* 0x008900007708783b */ /* 0x002e680000000200 */
[----:B------:R-:W2:Y:S04]  /*c5f0*/  LDSM.16.M88.4 R32, [R119+0x9900] ;  /* 0x009900007720783b */ /* 0x000ea80000000200 */
[----:B------:R-:W3:Y:S04]  /*c600*/  LDSM.16.M88.4 R12, [R119+0x8100] ;  /* 0x00810000770c783b */ /* 0x000ee80000000200 */
[----:B------:R-:W4:Y:S04]  /*c610*/  LDSM.16.M88.4 R20, [R119+0x9100] ;  /* 0x009100007714783b */ /* 0x000f280000000200 */
[----:B------:R-:W2:Y:S04]  /*c620*/  LDSM.16.M88.4 R60, [R210+0x1800] ;  /* 0x00180000d23c783b */ /* 0x000ea80000000200 */
[----:B------:R-:W3:Y:S04]  /*c630*/  LDSM.16.M88.4 R64, [R119+0xa100] ;  /* 0x00a100007740783b */ /* 0x000ee80000000200 */
[----:B------:R-:W3:Y:S04]  /*c640*/  LDSM.16.M88.4 R52, [R210] ;  /* 0x00000000d234783b */ /* 0x000ee80000000200 */
[----:B------:R-:W4:Y:S04]  /*c650*/  LDSM.16.M88.4 R44, [R210+0x1000] ;  /* 0x00100000d22c783b */ /* 0x000f280000000200 */
[----:B------:R-:W4:Y:S04]  /*c660*/  LDSM.16.M88.4 R68, [R119+0xa900] ;  /* 0x00a900007744783b */ /* 0x000f280000000200 */
[----:B------:R-:W-:Y:S01]  /*c670*/  LDSM.16.M88.4 R48, [R210+0x800] ;  /* 0x00080000d230783b */ /* 0x000fe20000000200 */
[C---:B-1----:R-:W-:Y:S08]  /*c680*/  HMMA.16816.F32 R28, R136.reuse, R8, RZ ;  /* 0x00000008881c723c */ /* 0x042ff000000018ff */
[C---:B------:R-:W-:Y:S08]  /*c690*/  HMMA.16816.F32 R24, R136.reuse, R10, RZ ;  /* 0x0000000a8818723c */ /* 0x040ff000000018ff */
[C---:B--2---:R-:W-:Y:S08]  /*c6a0*/  HMMA.16816.F32 R8, R136.reuse, R32, RZ ;  /* 0x000000208808723c */ /* 0x044ff000000018ff */
[C---:B---3--:R-:W-:Y:S08]  /*c6b0*/  HMMA.16816.F32 R36, R136.reuse, R14, RZ ;  /* 0x0000000e8824723c */ /* 0x048ff000000018ff */
[C---:B------:R-:W-:Y:S08]  /*c6c0*/  HMMA.16816.F32 R40, R136.reuse, R12, RZ ;  /* 0x0000000c8828723c */ /* 0x040ff000000018ff */
[C---:B----4-:R-:W-:Y:S08]  /*c6d0*/  HMMA.16816.F32 R16, R136.reuse, R20, RZ ;  /* 0x000000148810723c */ /* 0x050ff000000018ff */
[C---:B------:R-:W-:Y:S08]  /*c6e0*/  HMMA.16816.F32 R12, R136.reuse, R22, RZ ;  /* 0x00000016880c723c */ /* 0x040ff000000018ff */
[----:B------:R-:W-:Y:S01]  /*c6f0*/  HMMA.16816.F32 R20, R136, R34, RZ ;  /* 0x000000228814723c */ /* 0x000fe200000018ff */
[----:B------:R-:W1:Y:S07]  /*c700*/  LDSM.16.M88.4 R32, [R210+0x2000] ;  /* 0x00200000d220783b */ /* 0x000e6e0000000200 */
[----:B------:R-:W-:Y:S08]  /*c710*/  HMMA.16816.F32 R76, R140, R60, R8 ;  /* 0x0000003c8c4c723c */ /* 0x000ff00000001808 */
[----:B------:R-:W-:Y:S08]  /*c720*/  HMMA.16816.F32 R8, R136, R64, RZ ;  /* 0x000000408808723c */ /* 0x000ff000000018ff */
[C---:B------:R-:W-:Y:S01]  /*c730*/  HMMA.16816.F32 R104, R140.reuse, R54, R36 ;  /* 0x000000368c68723c */ /* 0x040fe20000001824 */
[----:B------:R-:W2:Y:S07]  /*c740*/  LDSM.16.M88.4 R36, [R210+0x2800] ;  /* 0x00280000d224783b */ /* 0x000eae0000000200 */
[----:B------:R-:W-:Y:S08]  /*c750*/  HMMA.16816.F32 R96, R140, R46, R12 ;  /* 0x0000002e8c60723c */ /* 0x000ff0000000180c */
[----:B------:R-:W-:Y:S08]  /*c760*/  HMMA.16816.F32 R12, R136, R68, RZ ;  /* 0x00000044880c723c */ /* 0x000ff000000018ff */
[C---:B-1----:R-:W-:Y:S07]  /*c770*/  HMMA.16816.F32 R88, R140.reuse, R32, R8 ;  /* 0x000000208c58723c */ /* 0x042fee0000001808 */
[----:B------:R-:W-:Y:S01]  /*c780*/  IMAD.MOV.U32 R8, RZ, RZ, c[0x0][0x208] ;  /* 0x00008200ff087624 */ /* 0x000fe200078e00ff */
[----:B------:R-:W-:Y:S04]  /*c790*/  HMMA.16816.F32 R108, R140, R48, R28 ;  /* 0x000000308c6c723c */ /* 0x000fe8000000181c */
[----:B------:R-:W-:-:S03]  /*c7a0*/  SHF.L.U64.HI R120, R8, R184, c[0x0][0x20c] ;  /* 0x0000830008787619 */ /* 0x000fc600000102b8 */
[----:B------:R-:W-:Y:S01]  /*c7b0*/  IMAD.SHL.U32 R48, R8, 0x40, RZ ;  /* 0x0000004008307824 */ /* 0x000fe200078e00ff */
[C---:B------:R-:W-:Y:S01]  /*c7c0*/  HMMA.16816.F32 R80, R140.reuse, R62, R20 ;  /* 0x0000003e8c50723c */ /* 0x040fe20000001814 */
[----:B------:R-:W1:Y:S03]  /*c7d0*/  LDSM.16.M88.4 R20, [R119+0xb100] ;  /* 0x00b100007714783b */ /* 0x000e660000000200 */
[----:B------:R-:W-:Y:S01]  /*c7e0*/  IADD3 R8, P0, R48, R6, RZ ;  /* 0x0000000630087210 */ /* 0x000fe20007f1e0ff */
[----:B------:R-:W-:Y:S03]  /*c7f0*/  STL [R1], R120 ;  /* 0x0000007801007387 */ /* 0x000fe60000100800 */
[----:B------:R-:W-:Y:S01]  /*c800*/  HMMA.16816.F32 R112, R140, R52, R40 ;  /* 0x000000348c70723c */ /* 0x000fe20000001828 */
[----:B------:R-:W-:Y:S01]  /*c810*/  IMAD.X R9, R120, 0x1, R7, P0 ;  /* 0x0000000178097824 */ /* 0x000fe200000e0607 */
[----:B------:R-:W-:Y:S01]  /*c820*/  LDSM.16.M88.4 R40, [R210+0x3000] ;  /* 0x00300000d228783b */ /* 0x000fe20000000200 */
[----:B------:R-:W-:-:S05]  /*c830*/  IADD3 R3, P0, R48, 0x80, RZ ;  /* 0x0000008030037810 */ /* 0x000fca0007f1e0ff */
[C---:B------:R-:W-:Y:S01]  /*c840*/  HMMA.16816.F32 R100, R140.reuse, R50, R24 ;  /* 0x000000328c64723c */ /* 0x040fe20000001818 */
[----:B------:R-:W3:Y:S07]  /*c850*/  LDSM.16.M88.4 R24, [R119+0xb900] ;  /* 0x00b900007718783b */ /* 0x000eee0000000200 */
[----:B------:R-:W-:Y:S01]  /*c860*/  HMMA.16816.F32 R72, R140, R44, R16 ;  /* 0x0000002c8c48723c */ /* 0x000fe20000001810 */
[----:B------:R-:W4:Y:S04]  /*c870*/  LDSM.16.M88.4 R44, [R210+0x3800] ;  /* 0x00380000d22c783b */ /* 0x000f280000000200 */
[----:B------:R-:W-:Y:S01]  /*c880*/  @!PT LDS RZ, [RZ] ;  /* 0x00000000fffff984 */ /* 0x000fe20000000800 */
[----:B------:R-:W-:Y:S01]  /*c890*/  @!PT LDS RZ, [RZ] ;  /* 0x00000000fffff984 */ /* 0x000fe20000000800 */
[----:B------:R-:W-:Y:S01]  /*c8a0*/  @!PT LDS RZ, [RZ] ;  /* 0x00000000fffff984 */ /* 0x000fe20000000800 */
[----:B------:R1:W-:Y:S01]  /*c8b0*/  LDGSTS.E.BYPASS.LTC128B.128 [R226+0x100], [R6.64], !P5 ;  /* 0x0010000006e27fae */ /* 0x0003e2000e901d48 */
[----:B------:R-:W-:-:S02]  /*c8c0*/  ISETP.LT.OR P5, PT, R0, 0x21, P3 ;  /* 0x000000210000780c */ /* 0x000fc40001fa1670 */
[----:B--2---:R-:W-:Y:S01]  /*c8d0*/  HMMA.16816.F32 R84, R140, R36, R12 ;  /* 0x000000248c54723c */ /* 0x004fe2000000180c */
[----:B------:R1:W-:Y:S04]  /*c8e0*/  LDGSTS.E.BYPASS.LTC128B.128 [R226+0x4100], [R6.64+0x80], !P2 ;  /* 0x0410008006e27fae */ /* 0x0003e8000d101d48 */
[----:B------:R2:W-:Y:S01]  /*c8f0*/  LDGSTS.E.BYPASS.LTC128B.128 [R226+0x1100], [R8.64], !P1 ;  /* 0x0110000008e27fae */ /* 0x0005e2000c901d48 */
[----:B------:R-:W-:Y:S01]  /*c900*/  IADD3 R10, P2, P1, R48, 0x80, R6 ;  /* 0x00000080300a7810 */ /* 0x000fe2000795e006 */
[----:B------:R-:W-:Y:S01]  /*c910*/  IMAD.X R13, RZ, RZ, R120, P0 ;  /* 0x000000ffff0d7224 */ /* 0x000fe200000e0678 */
[----:B------:R-:W-:Y:S02]  /*c920*/  HMMA.16816.F32 R28, R136, R70, RZ ;  /* 0x00000046881c723c */ /* 0x000fe400000018ff */
[----:B------:R-:W-:-:S02]  /*c930*/  IADD3.X R11, R120, RZ, R7, P2, P1 ;  /* 0x000000ff780b7210 */ /* 0x000fc400017e2407 */
[----:B------:R-:W-:-:S03]  /*c940*/  ISETP.LT.OR P2, PT, R0, 0x61, P4 ;  /* 0x000000610000780c */ /* 0x000fc60002741670 */
[----:B------:R3:W-:Y:S01]  /*c950*/  LDGSTS.E.BYPASS.LTC128B.128 [R226+0x5100], [R10.64], !P5 ;  /* 0x051000000ae27fae */ /* 0x0007e2000e901d48 */
[----:B------:R-:W-:Y:S01]  /*c960*/  HMMA.16816.F32 R16, R136, R66, RZ ;  /* 0x000000428810723c */ /* 0x000fe200000018ff */
[----:B------:R-:W-:Y:S02]  /*c970*/  ISETP.LT.OR P5, PT, R0, 0x41, P3 ;  /* 0x000000410000780c */ /* 0x000fe40001fa1670 */
[----:B-1----:R-:W-:Y:S02]  /*c980*/  IADD3 R6, P0, R8, R48, RZ ;  /* 0x0000003008067210 */ /* 0x002fe40007f1e0ff */
[----:B--2---:R-:W-:-:S03]  /*c990*/  IADD3 R8, P1, R3, R8, RZ ;  /* 0x0000000803087210 */ /* 0x004fc60007f3e0ff */
[----:B------:R-:W-:Y:S01]  /*c9a0*/  IMAD.X R7, R9, 0x1, R120, P0 ;  /* 0x0000000109077824 */ /* 0x000fe200000e0678 */
[----:B------:R-:W-:-:S07]  /*c9b0*/  IADD3 R12, P0, R3, R6, RZ ;  /* 0x00000006030c7210 */ /* 0x000fce0007f1e0ff */
[C---:B------:R-:W-:Y:S01]  /*c9c0*/  HMMA.16816.F32 R68, R140.reuse, R38, R28 ;  /* 0x000000268c44723c */ /* 0x040fe2000000181c */
[----:B------:R-:W-:Y:S01]  /*c9d0*/  IMAD.X R9, R13, 0x1, R9, P1 ;  /* 0x000000010d097824 */ /* 0x000fe200008e0609 */
[----:B------:R-:W-:Y:S01]  /*c9e0*/  ISETP.LT.OR P1, PT, R0, 0x61, P3 ;  /* 0x000000610000780c */ /* 0x000fe20001f21670 */
[----:B------:R1:W-:Y:S01]  /*c9f0*/  LDGSTS.E.BYPASS.LTC128B.128 [R226+0x2100], [R6.64], !P6 ;  /* 0x0210000006e27fae */ /* 0x0003e2000f101d48 */
[----:B------:R-:W-:Y:S01]  /*ca00*/  IMAD.MOV.U32 R0, RZ, RZ, 0x40 ;  /* 0x00000040ff007424 */ /* 0x000fe200078e00ff */
[----:B------:R-:W-:Y:S01]  /*ca10*/  LOP3.LUT P6, RZ, R57, 0x4, RZ, 0xc0, !PT ;  /* 0x0000000439ff7812 */ /* 0x000fe200078cc0ff */
[----:B------:R-:W-:Y:S01]  /*ca20*/  IMAD.X R13, R13, 0x1, R7, P0 ;  /* 0x000000010d0d7824 */ /* 0x000fe200000e0607 */
[----:B------:R3:W-:Y:S01]  /*ca30*/  LDGSTS.E.BYPASS.LTC128B.128 [R226+0x6100], [R8.64], !P5 ;  /* 0x0610000008e27fae */ /* 0x0007e2000e901d48 */
[----:B------:R-:W-:Y:S01]  /*ca40*/  HMMA.16816.F32 R92, R140, R34, R16 ;  /* 0x000000228c5c723c */ /* 0x000fe20000001810 */
[----:B------:R-:W-:Y:S02]  /*ca50*/  SEL R0, R0, 0xffffffc0, !P6 ;  /* 0xffffffc000007807 */ /* 0x000fe40007000000 */
[----:B------:R-:W-:-:S03]  /*ca60*/  ISETP.GE.AND P6, PT, R196, 0x81, PT ;  /* 0x00000081c400780c */ /* 0x000fc60003fc6270 */
[----:B------:R-:W-:Y:S02]  /*ca70*/  IMAD.IADD R209, R119, 0x1, R0 ;  /* 0x0000000177d17824 */ /* 0x000fe400078e0200 */
[----:B------:R-:W-:Y:S01]  /*ca80*/  HMMA.16816.F32 R32, R136, R20, RZ ;  /* 0x000000148820723c */ /* 0x000fe200000018ff */
[----:B------:R-:W-:-:S07]  /*ca90*/  IMAD.IADD R206, R0, 0x1, R210 ;  /* 0x0000000100ce7824 */ /* 0x000fce00078e02d2 */
[----:B------:R-:W-:Y:S01]  /*caa0*/  HMMA.16816.F32 R16, R136, R22, RZ ;  /* 0x000000168810723c */ /* 0x000fe200000018ff */
[----:B-1----:R-:W-:-:S07]  /*cab0*/  IADD3 R6, P0, R6, R48, RZ ;  /* 0x0000003006067210 */ /* 0x002fce0007f1e0ff */
[----:B---3--:R-:W-:Y:S01]  /*cac0*/  HMMA.16816.F32 R8, R136, R26, RZ ;  /* 0x0000001a8808723c */ /* 0x008fe200000018ff */
[----:B------:R-:W-:-:S05]  /*cad0*/  IMAD.X R7, R7, 0x1, R120, P0 ;  /* 0x0000000107077824 */ /* 0x000fca00000e0678 */
[----:B------:R1:W-:Y:S02]  /*cae0*/  LDGSTS.E.BYPASS.LTC128B.128 [R226+0x3100], [R6.64], !P2 ;  /* 0x0310000006e27fae */ /* 0x0003e4000d101d48 */
[C---:B------:R-:W-:Y:S02]  /*caf0*/  HMMA.16816.F32 R64, R140.reuse, R40, R32 ;  /* 0x000000288c40723c */ /* 0x040fe40000001820 */
[----:B------:R2:W-:Y:S04]  /*cb00*/  LDGSTS.E.BYPASS.LTC128B.128 [R226+0x7100], [R12.64], !P1 ;  /* 0x071000000ce27fae */ /* 0x0005e8000c901d48 */
[----:B------:R-:W3:Y:S02]  /*cb10*/  LDSM.16.M88.4 R28, [R209+0x9100] ;  /* 0x00910000d11c783b */ /* 0x000ee40000000200 */
[C---:B------:R-:W-:Y:S02]  /*cb20*/  HMMA.16816.F32 R56, R140.reuse, R42, R16 ;  /* 0x0000002a8c38723c */ /* 0x040fe40000001810 */
[----:B------:R-:W1:Y:S04]  /*cb30*/  LDSM.16.M88.4 R20, [R209+0x8100] ;  /* 0x00810000d114783b */ /* 0x000e680000000200 */
[----:B------:R-:W-:Y:S02]  /*cb40*/  LDSM.16.M88.4 R16, [R209+0x9900] ;  /* 0x00990000d110783b */ /* 0x000fe40000000200 */
[----:B----4-:R-:W-:Y:S02]  /*cb50*/  HMMA.16816.F32 R40, R140, R46, R8 ;  /* 0x0000002e8c28723c */ /* 0x010fe40000001808 */
[----:B------:R-:W-:Y:S04]  /*cb60*/  LDSM.16.M88.4 R8, [R209+0xa100] ;  /* 0x00a10000d108783b */ /* 0x000fe80000000200 */
[----:B-----5:R-:W-:Y:S04]  /*cb70*/  LDSM.16.M88.4 R164, [R209+0xc100] ;  /* 0x00c10000d1a4783b */ /* 0x020fe80000000200 */
[----:B------:R-:W0:Y:S01]  /*cb80*/  LDGDEPBAR ;  /* 0x00000000000079af */ /* 0x000e220000000000 */
[----:B--2---:R-:W-:Y:S03]  /*cb90*/  HMMA.16816.F32 R12, R136, R24, RZ ;  /* 0x00000018880c723c */ /* 0x004fe600000018ff */
[----:B------:R-:W2:Y:S05]  /*cba0*/  LDSM.16.M88.4 R24, [R209+0x8900] ;  /* 0x00890000d118783b */ /* 0x000eaa0000000200 */
[----:B---3--:R-:W-:Y:S11]  /*cbb0*/  HMMA.16816.F32 R60, R168, R28, R72 ;  /* 0x0000001ca83c723c */ /* 0x008ff60000001848 */
[----:B------:R-:W-:Y:S05]  /*cbc0*/  @!UPT UIADD3 URZ, URZ, URZ, URZ ;  /* 0x0000003f3f3ff290 */ /* 0x000fea000fffe03f */
[----:B------:R-:W-:Y:S01]  /*cbd0*/  HMMA.16816.F32 R52, R140, R44, R12 ;  /* 0x0000002c8c34723c */ /* 0x000fe2000000180c */
[----:B------:R-:W3:Y:S07]  /*cbe0*/  LDSM.16.M88.4 R12, [R209+0xa900] ;  /* 0x00a90000d10c783b */ /* 0x000eee0000000200 */
[C---:B------:R-:W-:Y:S01]  /*cbf0*/  HMMA.16816.F32 R72, R168.reuse, R30, R96 ;  /* 0x0000001ea848723c */ /* 0x040fe20000001860 */
[----:B------:R-:W4:Y:S07]  /*cc00*/  LDSM.16.M88.4 R28, [R209+0xb900] ;  /* 0x00b90000d11c783b */ /* 0x000f2e0000000200 */
[C---:B-1----:R-:W-:Y:S08]  /*cc10*/  HMMA.16816.F32 R48, R168.reuse, R20, R112 ;  /* 0x00000014a830723c */ /* 0x042ff00000001870 */
[C---:B------:R-:W-:Y:S01]  /*cc20*/  HMMA.16816.F32 R36, R168.reuse, R22, R104 ;  /* 0x00000016a824723c */ /* 0x040fe20000001868 */
[----:B------:R-:W1:Y:S07]  /*cc30*/  LDSM.16.M88.4 R20, [R209+0xb100] ;  /* 0x00b10000d114783b */ /* 0x000e6e0000000200 */
[C---:B--2---:R-:W-:Y:S08]  /*cc40*/  HMMA.16816.F32 R44, R168.reuse, R24, R108 ;  /* 0x00000018a82c723c */ /* 0x044ff0000000186c */
[C---:B------:R-:W-:Y:S01]  /*cc50*/  HMMA.16816.F32 R32, R168.reuse, R26, R100 ;  /* 0x0000001aa820723c */ /* 0x040fe20000001864 */
[----:B------:R-:W2:Y:S07]  /*cc60*/  LDSM.16.M88.4 R24, [R206] ;  /* 0x00000000ce18783b */ /* 0x000eae0000000200 */
[C---:B------:R-:W-:Y:S08]  /*cc70*/  HMMA.16816.F32 R88, R168.reuse, R8, R88 ;  /* 0x00000008a858723c */ /* 0x040ff00000001858 */
[C---:B------:R-:W-:Y:S01]  /*cc80*/  HMMA.16816.F32 R92, R168.reuse, R10, R92 ;  /* 0x0000000aa85c723c */ /* 0x040fe2000000185c */
[----:B------:R-:W1:Y:S07]  /*cc90*/  LDSM.16.M88.4 R8, [R206+0x800] ;  /* 0x00080000ce08783b */ /* 0x000e6e0000000200 */
[C---:B------:R-:W-:Y:S08]  /*cca0*/  HMMA.16816.F32 R76, R168.reuse, R16, R76 ;  /* 0x00000010a84c723c */ /* 0x040ff0000000184c */
[C---:B------:R-:W-:Y:S01]  /*ccb0*/  HMMA.16816.F32 R80, R168.reuse, R18, R80 ;  /* 0x00000012a850723c */ /* 0x040fe20000001850 */
[----:B------:R-:W2:Y:S07]  /*ccc0*/  LDSM.16.M88.4 R16, [R206+0x1000] ;  /* 0x00100000ce10783b */ /* 0x000eae0000000200 */
[C---:B---3--:R-:W-:Y:S08]  /*ccd0*/  HMMA.16816.F32 R100, R168.reuse, R12, R84 ;  /* 0x0000000ca864723c */ /* 0x048ff00000001854 */
[C---:B------:R-:W-:Y:S01]  /*cce0*/  HMMA.16816.F32 R112, R168.reuse, R14, R68 ;  /* 0x0000000ea870723c */ /* 0x040fe20000001844 */
[----:B------:R-:W-:Y:S07]  /*ccf0*/  LDSM.16.M88.4 R12, [R206+0x3000] ;  /* 0x00300000ce0c783b */ /* 0x000fee0000000200 */
[C---:B----4-:R-:W-:Y:S08]  /*cd00*/  HMMA.16816.F32 R84, R168.reuse, R28, R52 ;  /* 0x0000001ca854723c */ /* 0x050ff00000001834 */
[C---:B------:R-:W-:Y:S01]  /*cd10*/  HMMA.16816.F32 R68, R168.reuse, R30, R40 ;  /* 0x0000001ea844723c */ /* 0x040fe20000001828 */
[----:B------:R-:W3:Y:S07]  /*cd20*/  LDSM.16.M88.4 R28, [R206+0x2000] ;  /* 0x00200000ce1c783b */ /* 0x000eee0000000200 */
[C---:B-1----:R-:W-:Y:S08]  /*cd30*/  HMMA.16816.F32 R104, R168.reuse, R20, R64 ;  /* 0x00000014a868723c */ /* 0x042ff00000001840 */
[----:B------:R-:W-:Y:S01]  /*cd40*/  HMMA.16816.F32 R96, R168, R22, R56 ;  /* 0x00000016a860723c */ /* 0x000fe20000001838 */
[----:B------:R-:W1:Y:S07]  /*cd50*/  LDSM.16.M88.4 R20, [R206+0x1800] ;  /* 0x00180000ce14783b */ /* 0x000e6e0000000200 */
[C---:B--2---:R-:W-:Y:S08]  /*cd60*/  HMMA.16816.F32 R64, R172.reuse, R24, R48 ;  /* 0x00000018ac40723c */ /* 0x044ff00000001830 */
[C---:B------:R-:W-:Y:S01]  /*cd70*/  HMMA.16816.F32 R56, R172.reuse, R26, R36 ;  /* 0x0000001aac38723c */ /* 0x040fe20000001824 */
[----:B------:R-:W2:Y:S07]  /*cd80*/  LDSM.16.M88.4 R24, [R206+0x2800] ;  /* 0x00280000ce18783b */ /* 0x000eae0000000200 */
[C---:B------:R-:W-:Y:S08]  /*cd90*/  HMMA.16816.F32 R52, R172.reuse, R8, R44 ;  /* 0x00000008ac34723c */ /* 0x040ff0000000182c */
[C---:B------:R-:W-:Y:S01]  /*cda0*/  HMMA.16816.F32 R48, R172.reuse, R10, R32 ;  /* 0x0000000aac30723c */ /* 0x040fe20000001820 */
[----:B------:R-:W4:Y:S07]  /*cdb0*/  LDSM.16.M88.4 R8, [R206+0x3800] ;  /* 0x00380000ce08783b */ /* 0x000f2e0000000200 */
[C---:B------:R-:W-:Y:S08]  /*cdc0*/  HMMA.16816.F32 R44, R172.reuse, R16, R60 ;  /* 0x00000010ac2c723c */ /* 0x040ff0000000183c */
[C---:B---3--:R-:W-:Y:S08]  /*cdd0*/  HMMA.16816.F32 R60, R172.reuse, R28, R88 ;  /* 0x0000001cac3c723c */ /* 0x048ff00000001858 */
[C---:B------:R-:W-:Y:S01]  /*cde0*/  HMMA.16816.F32 R92, R172.reuse, R30, R92 ;  /* 0x0000001eac5c723c */ /* 0x040fe2000000185c */
[----:B------:R-:W3:Y:S07]  /*cdf0*/  LDSM.16.M88.4 R28, [R119+0xc900] ;  /* 0x00c90000771c783b */ /* 0x000eee0000000200 */
[C---:B-1----:R-:W-:Y:S01]  /*ce00*/  HMMA.16816.F32 R36, R172.reuse, R20, R76 ;  /* 0x00000014ac24723c */ /* 0x042fe2000000184c */
[----:B------:R-:W-:Y:S07]  /*ce10*/  LDSM.16.M88.4 R76, [R210+0x4800] ;  /* 0x00480000d24c783b */ /* 0x000fee0000000200 */
[C---:B------:R-:W-:Y:S01]  /*ce20*/  HMMA.16816.F32 R32, R172.reuse, R22, R80 ;  /* 0x00000016ac20723c */ /* 0x040fe20000001850 */
[----:B------:R-:W1:Y:S04]  /*ce30*/  LDSM.16.M88.4 R20, [R119+0xc100] ;  /* 0x00c100007714783b */ /* 0x000e680000000200 */
[----:B------:R-:W-:Y:S03]  /*ce40*/  LDSM.16.M88.4 R80, [R119+0xf100] ;  /* 0x00f100007750783b */ /* 0x000fe60000000200 */
[C---:B------:R-:W-:Y:S01]  /*ce50*/  HMMA.16816.F32 R40, R172.reuse, R18, R72 ;  /* 0x00000012ac28723c */ /* 0x040fe20000001848 */
[----:B------:R-:W1:Y:S04]  /*ce60*/  LDSM.16.M88.4 R16, [R119+0xd900] ;  /* 0x00d900007710783b */ /* 0x000e680000000200 */
[----:B------:R-:W-:Y:S03]  /*ce70*/  LDSM.16.M88.4 R72, [R210+0x5000] ;  /* 0x00500000d248783b */ /* 0x000fe60000000200 */
[C---:B--2---:R-:W-:Y:S08]  /*ce80*/  HMMA.16816.F32 R100, R172.reuse, R24, R100 ;  /* 0x00000018ac64723c */ /* 0x044ff00000001864 */
[C---:B------:R-:W-:Y:S01]  /*ce90*/  HMMA.16816.F32 R112, R172.reuse, R26, R112 ;  /* 0x0000001aac70723c */ /* 0x040fe20000001870 */
[----:B------:R-:W2:Y:S07]  /*cea0*/  LDSM.16.M88.4 R24, [R119+0xd100] ;  /* 0x00d100007718783b */ /* 0x000eae0000000200 */
[C---:B------:R-:W-:Y:S08]  /*ceb0*/  HMMA.16816.F32 R148, R172.reuse, R12, R104 ;  /* 0x0000000cac94723c */ /* 0x040ff00000001868 */
[C---:B------:R-:W-:Y:S01]  /*cec0*/  HMMA.16816.F32 R144, R172.reuse, R14, R96 ;  /* 0x0000000eac90723c */ /* 0x040fe20000001860 */
[----:B------:R-:W2:Y:S07]  /*ced0*/  LDSM.16.M88.4 R12, [R119+0xe100] ;  /* 0x00e10000770c783b */ /* 0x000eae0000000200 */
[C---:B----4-:R-:W-:Y:S08]  /*cee0*/  HMMA.16816.F32 R132, R172.reuse, R8, R84 ;  /* 0x00000008ac84723c */ /* 0x050ff00000001854 */
[----:B------:R-:W-:Y:S01]  /*cef0*/  HMMA.16816.F32 R128, R172, R10, R68 ;  /* 0x0000000aac80723c */ /* 0x000fe20000001844 */
[----:B------:R-:W4:Y:S07]  /*cf00*/  LDSM.16.M88.4 R8, [R119+0xe900] ;  /* 0x00e900007708783b */ /* 0x000f2e0000000200 */
[C---:B---3--:R-:W-:Y:S01]  /*cf10*/  HMMA.16816.F32 R108, R176.reuse, R28, R52 ;  /* 0x0000001cb06c723c */ /* 0x048fe20000001834 */
[----:B------:R-:W3:Y:S07]  /*cf20*/  LDSM.16.M88.4 R52, [R119+0xf900] ;  /* 0x00f900007734783b */ /* 0x000eee0000000200 */
[C---:B-1----:R-:W-:Y:S01]  /*cf30*/  HMMA.16816.F32 R124, R176.reuse, R20, R64 ;  /* 0x00000014b07c723c */ /* 0x042fe20000001840 */
[----:B------:R-:W1:Y:S07]  /*cf40*/  LDSM.16.M88.4 R64, [R210+0x4000] ;  /* 0x00400000d240783b */ /* 0x000e6e0000000200 */
[C---:B------:R-:W-:Y:S08]  /*cf50*/  HMMA.16816.F32 R120, R176.reuse, R22, R56 ;  /* 0x00000016b078723c */ /* 0x040ff00000001838 */
[C---:B------:R-:W-:Y:S01]  /*cf60*/  HMMA.16816.F32 R104, R176.reuse, R30, R48 ;  /* 0x0000001eb068723c */ /* 0x040fe20000001830 */
[----:B------:R-:W-:Y:S07]  /*cf70*/  LDSM.16.M88.4 R28, [R210+0x7800] ;  /* 0x00780000d21c783b */ /* 0x000fee0000000200 */
[C---:B------:R-:W-:Y:S01]  /*cf80*/  HMMA.16816.F32 R68, R176.reuse, R18, R32 ;  /* 0x00000012b044723c */ /* 0x040fe20000001820 */
[----:B------:R-:W1:Y:S07]  /*cf90*/  LDSM.16.M88.4 R32, [R210+0x7000] ;  /* 0x00700000d220783b */ /* 0x000e6e0000000200 */
[C---:B--2---:R-:W-:Y:S01]  /*cfa0*/  HMMA.16816.F32 R96, R176.reuse, R24, R44 ;  /* 0x00000018b060723c */ /* 0x044fe2000000182c */
[----:B------:R-:W2:Y:S07]  /*cfb0*/  LDSM.16.M88.4 R44, [R210+0x6000] ;  /* 0x00600000d22c783b */ /* 0x000eae0000000200 */
[C---:B------:R-:W-:Y:S01]  /*cfc0*/  HMMA.16816.F32 R84, R176.reuse, R16, R36 ;  /* 0x00000010b054723c */ /* 0x040fe20000001824 */
[----:B------:R-:W1:Y:S07]  /*cfd0*/  LDSM.16.M88.4 R36, [R210+0x6800] ;  /* 0x00680000d224783b */ /* 0x000e6e0000000200 */
[C---:B------:R-:W-:Y:S08]  /*cfe0*/  HMMA.16816.F32 R88, R176.reuse, R26, R40 ;  /* 0x0000001ab058723c */ /* 0x040ff00000001828 */
[C---:B------:R-:W-:Y:S01]  /*cff0*/  HMMA.16816.F32 R56, R176.reuse, R12, R60 ;  /* 0x0000000cb038723c */ /* 0x040fe2000000183c */
[----:B------:R-:W1:Y:S07]  /*d000*/  LDSM.16.M88.4 R60, [R210+0x5800] ;  /* 0x00580000d23c783b */ /* 0x000e6e0000000200 */
[C---:B------:R-:W-:Y:S01]  /*d010*/  HMMA.16816.F32 R48, R176.reuse, R14, R92 ;  /* 0x0000000eb030723c */ /* 0x040fe2000000185c */
[----:B------:R-:W-:Y:S07]  /*d020*/  LDSM.16.M88.4 R92, [R206+0x4000] ;  /* 0x00400000ce5c783b */ /* 0x000fee0000000200 */
[C---:B----4-:R-:W-:Y:S08]  /*d030*/  HMMA.16816.F32 R40, R176.reuse, R8, R100 ;  /* 0x00000008b028723c */ /* 0x050ff00000001864 */
[C---:B------:R-:W-:Y:S08]  /*d040*/  HMMA.16816.F32 R24, R176.reuse, R10, R112 ;  /* 0x0000000ab018723c */ /* 0x040ff00000001870 */
[C---:B------:R-:W-:Y:S08]  /*d050*/  HMMA.16816.F32 R16, R176.reuse, R82, R144 ;  /* 0x00000052b010723c */ /* 0x040ff00000001890 */
[C---:B---3--:R-:W-:Y:S08]  /*d060*/  HMMA.16816.F32 R12, R176.reuse, R52, R132 ;  /* 0x00000034b00c723c */ /* 0x048ff00000001884 */
[----:B------:R-:W-:Y:S08]  /*d070*/  HMMA.16816.F32 R8, R176, R54, R128 ;  /* 0x00000036b008723c */ /* 0x000ff00000001880 */
[C---:B-1----:R-:W-:Y:S08]  /*d080*/  HMMA.16816.F32 R52, R180.reuse, R64, R124 ;  /* 0x00000040b434723c */ /* 0x042ff0000000187c */
[----:B------:R-:W-:Y:S01]  /*d090*/  HMMA.16816.F32 R100, R180, R66, R120 ;  /* 0x00000042b464723c */ /* 0x000fe20000001878 */
[----:B------:R-:W1:Y:S04]  /*d0a0*/  LDSM.16.M88.4 R64, [R209+0xc900] ;  /* 0x00c90000d140783b */ /* 0x000e680000000200 */
[----:B------:R-:W3:Y:S03]  /*d0b0*/  LDSM.16.M88.4 R120, [R209+0xd100] ;  /* 0x00d10000d178783b */ /* 0x000ee60000000200 */
[----:B------:R-:W-:Y:S08]  /*d0c0*/  HMMA.16816.F32 R20, R176, R80, R148 ;  /* 0x00000050b014723c */ /* 0x000ff00000001894 */
[C---:B------:R-:W-:Y:S08]  /*d0d0*/  HMMA.16816.F32 R148, R180.reuse, R76, R108 ;  /* 0x0000004cb494723c */ /* 0x040ff0000000186c */
[C---:B------:R-:W-:Y:S08]  /*d0e0*/  HMMA.16816.F32 R80, R180.reuse, R78, R104 ;  /* 0x0000004eb450723c */ /* 0x040ff00000001868 */
[C---:B------:R-:W-:Y:S08]  /*d0f0*/  HMMA.16816.F32 R144, R180.reuse, R72, R96 ;  /* 0x00000048b490723c */ /* 0x040ff00000001860 */
[C---:B------:R-:W-:Y:S01]  /*d100*/  HMMA.16816.F32 R108, R180.reuse, R34, R16 ;  /* 0x00000022b46c723c */ /* 0x040fe20000001810 */
[----:B------:R-:W4:Y:S07]  /*d110*/  LDSM.16.M88.4 R16, [R209+0xd900] ;  /* 0x00d90000d110783b */ /* 0x000f2e0000000200 */
[C---:B------:R-:W-:Y:S01]  /*d120*/  HMMA.16816.F32 R104, R180.reuse, R28, R12 ;  /* 0x0000001cb468723c */ /* 0x040fe2000000180c */
[----:B------:R-:W1:Y:S07]  /*d130*/  LDSM.16.M88.4 R12, [R209+0xe100] ;  /* 0x00e10000d10c783b */ /* 0x000e6e0000000200 */
[C---:B------:R-:W-:Y:S01]  /*d140*/  HMMA.16816.F32 R96, R180.reuse, R30, R8 ;  /* 0x0000001eb460723c */ /* 0x040fe20000001808 */
[----:B------:R-:W1:Y:S07]  /*d150*/  LDSM.16.M88.4 R8, [R209+0xe900] ;  /* 0x00e90000d108783b */ /* 0x000e6e0000000200 */
[C---:B------:R-:W-:Y:S01]  /*d160*/  HMMA.16816.F32 R160, R180.reuse, R74, R88 ;  /* 0x0000004ab4a0723c */ /* 0x040fe20000001858 */
[----:B------:R-:W-:Y:S07]  /*d170*/  LDSM.16.M88.4 R88, [R206+0x4800] ;  /* 0x00480000ce58783b */ /* 0x000fee0000000200 */
[C---:B--2---:R-:W-:Y:S08]  /*d180*/  HMMA.16816.F32 R132, R180.reuse, R44, R56 ;  /* 0x0000002cb484723c */ /* 0x044ff00000001838 */
[C---:B------:R-:W-:Y:S01]  /*d190*/  HMMA.16816.F32 R128, R180.reuse, R46, R48 ;  /* 0x0000002eb480723c */ /* 0x040fe20000001830 */
[----:B------:R-:W-:Y:S07]  /*d1a0*/  LDSM.16.M88.4 R44, [R209+0xf900] ;  /* 0x00f90000d12c783b */ /* 0x000fee0000000200 */
[C---:B------:R-:W-:Y:S01]  /*d1b0*/  HMMA.16816.F32 R112, R180.reuse, R38, R24 ;  /* 0x00000026b470723c */ /* 0x040fe20000001818 */
[----:B------:R-:W2:Y:S07]  /*d1c0*/  LDSM.16.M88.4 R24, [R209+0xf100] ;  /* 0x00f10000d118783b */ /* 0x000eae0000000200 */
[C---:B------:R-:W-:Y:S01]  /*d1d0*/  HMMA.16816.F32 R156, R180.reuse, R60, R84 ;  /* 0x0000003cb49c723c */ /* 0x040fe20000001854 */
[----:B------:R-:W2:Y:S07]  /*d1e0*/  LDSM.16.M88.4 R84, [R206+0x5000] ;  /* 0x00500000ce54783b */ /* 0x000eae0000000200 */
[C---:B------:R-:W-:Y:S08]  /*d1f0*/  HMMA.16816.F32 R152, R180.reuse, R62, R68 ;  /* 0x0000003eb498723c */ /* 0x040ff00000001844 */
[C---:B------:R-:W-:Y:S08]  /*d200*/  HMMA.16816.F32 R124, R180.reuse, R36, R40 ;  /* 0x00000024b47c723c */ /* 0x040ff00000001828 */
[----:B------:R-:W-:Y:S08]  /*d210*/  HMMA.16816.F32 R20, R180, R32, R20 ;  /* 0x00000020b414723c */ /* 0x000ff00000001814 */
[C---:B-1----:R-:W-:Y:S01]  /*d220*/  HMMA.16816.F32 R68, R188.reuse, R64, R148 ;  /* 0x00000040bc44723c */ /* 0x042fe20000001894 */
[----:B------:R-:W-:Y:S07]  /*d230*/  LDSM.16.M88.4 R148, [R206+0x7000] ;  /* 0x00700000ce94783b */ /* 0x000fee0000000200 */
[C---:B------:R-:W-:Y:S01]  /*d240*/  HMMA.16816.F32 R72, R188.reuse, R166, R100 ;  /* 0x000000a6bc48723c */ /* 0x040fe20000001864 */
[----:B------:R-:W-:Y:S07]  /*d250*/  LDSM.16.M88.4 R100, [R206+0x6000] ;  /* 0x00600000ce64783b */ /* 0x000fee0000000200 */
[C---:B------:R-:W-:Y:S01]  /*d260*/  HMMA.16816.F32 R64, R188.reuse, R66, R80 ;  /* 0x00000042bc40723c */ /* 0x040fe20000001850 */
[----:B------:R-:W1:Y:S07]  /*d270*/  LDSM.16.M88.4 R80, [R206+0x5800] ;  /* 0x00580000ce50783b */ /* 0x000e6e0000000200 */
[C---:B---3--:R-:W-:Y:S01]  /*d280*/  HMMA.16816.F32 R60, R188.reuse, R120, R144 ;  /* 0x00000078bc3c723c */ /* 0x048fe20000001890 */
[----:B------:R-:W3:Y:S07]  /*d290*/  LDSM.16.M88.4 R144, [R206+0x6800] ;  /* 0x00680000ce90783b */ /* 0x000eee0000000200 */
[----:B------:R-:W-:Y:S01]  /*d2a0*/  HMMA.16816.F32 R56, R188, R122, R160 ;  /* 0x0000007abc38723c */ /* 0x000fe200000018a0 */
[----:B------:R-:W1:Y:S01]  /*d2b0*/  LDSM.16.M88.4 R120, [R206+0x7800] ;  /* 0x00780000ce78783b */ /* 0x000e620000000200 */
[----:B------:R-:W-:-:S06]  /*d2c0*/  DEPBAR.LE SB0, 0x0 ;  /* 0x000080000000791a */ /* 0x000fcc0000000000 */
[C---:B------:R-:W-:Y:S08]  /*d2d0*/  HMMA.16816.F32 R76, R188.reuse, R164, R52 ;  /* 0x000000a4bc4c723c */ /* 0x040ff00000001834 */
[C---:B----4-:R-:W-:Y:S08]  /*d2e0*/  HMMA.16816.F32 R52, R188.reuse, R16, R156 ;  /* 0x00000010bc34723c */ /* 0x050ff0000000189c */
        /* <DEDUP_REMOVED lines=17> */
[C---:B------:R-:W-:Y:S08]  /*d400*/  HMMA.16816.F32 R40, R200.reuse, R100, R40 ;  /* 0x00000064c828723c */ /* 0x040ff00000001828 */
[C---:B------:R-:W-:Y:S08]  /*d410*/  HMMA.16816.F32 R36, R200.reuse, R102, R36 ;  /* 0x00000066c824723c */ /* 0x040ff00000001824 */
[C---:B---3--:R-:W-:Y:S08]  /*d420*/  HMMA.16816.F32 R32, R200.reuse, R144, R32 ;  /* 0x00000090c820723c */ /* 0x048ff00000001820 */
[C---:B------:R-:W-:Y:S08]  /*d430*/  HMMA.16816.F32 R24, R200.reuse, R146, R28 ;  /* 0x00000092c818723c */ /* 0x040ff0000000181c */
[C---:B------:R-:W-:Y:S08]  /*d440*/  HMMA.16816.F32 R20, R200.reuse, R148, R20 ;  /* 0x00000094c814723c */ /* 0x040ff00000001814 */
[C---:B------:R-:W-:Y:S08]  /*d450*/  HMMA.16816.F32 R16, R200.reuse, R150, R16 ;  /* 0x00000096c810723c */ /* 0x040ff00000001810 */
[C---:B------:R-:W-:Y:S08]  /*d460*/  HMMA.16816.F32 R64, R200.reuse, R120, R12 ;  /* 0x00000078c840723c */ /* 0x040ff0000000180c */
[----:B------:R-:W-:Y:S01]  /*d470*/  HMMA.16816.F32 R44, R200, R122, R8 ;  /* 0x0000007ac82c723c */ /* 0x000fe20000001808 */
[----:B------:R-:W-:Y:S06]  /*d480*/  BAR.SYNC.DEFER_BLOCKING 0x0 ;  /* 0x0000000000007b1d */ /* 0x000fec0000010000 */
[----:B------:R-:W-:Y:S05]  /*d490*/  @!P6 BRA `(.L_x_1956) ;  /* 0x000002300000e947 */ /* 0x000fea0003800000 */
[----:B------:R-:W-:Y:S01]  /*d4a0*/  LEA.HI.SX32 R0, R193, 0xfffffffe, 0x19 ;  /* 0xfffffffec1007811 */ /* 0x000fe200078fcaff */
        /* <DEDUP_REMOVED lines=34> */
.L_x_1956:
[----:B------:R-:W-:Y:S01]  /*d6d0*/  LOP3.LUT R0, R117, 0xffffffe0, RZ, 0xc0, !PT ;  /* 0xffffffe075007812 */ /* 0x000fe200078ec0ff */
        /* <DEDUP_REMOVED lines=14> */
[----:B---3--:R-:W-:Y:S02]  /*d7c0*/  FSEL R8, R76, -INF , P1 ;  /* 0xff8000004c087808 */ /* 0x008fe40000800000 */
        /* <DEDUP_REMOVED lines=48> */
[----:B------:R-:W-:Y:S02]  /*dad0*/  FSEL R77, R90, -INF , P5 ;  /* 0xff8000005a4d7808 */ /* 0x000fe40002800000 */
        /* <DEDUP_REMOVED lines=33> */
[----:B------:R-:W-:Y:S02]  /*dcf0*/  FSEL R155, R37, -INF , P0 ;  /* 0xff800000259b7808 */ /* 0x000fe40000000000 */
[----:B------:R-:W-:Y:S02]  /*dd00*/  ISETP.GT.AND P1, PT, R0, 0x50, PT ;  /* 0x000000500000780c */ /* 0x000fe40003f24270 */
[----:B------:R-:W-:Y:S02]  /*dd10*/  FMNMX.FTZ R3, R152, R3, !PT ;  /* 0x0000000398037209 */ /* 0x000fe40007810000 */
[----:B------:R-:W-:Y:S02]  /*dd20*/  FMNMX.FTZ R6, R149, R6, !PT ;  /* 0x0000000695067209 */ /* 0x000fe40007810000 */
[----:B------:R-:W-:-:S02]  /*dd30*/  FSEL R157, R39, -INF , P0 ;  /* 0xff800000279d7808 */ /* 0x000fc40000000000 */
[----:B------:R-:W-:Y:S01]  /*dd40*/  ISETP.GT.AND P0, PT, R0, 0x51, PT ;  /* 0x000000510000780c */ /* 0x000fe20003f04270 */
[----:B------:R-:W-:Y:S01]  /*dd50*/  LDSM.16.MT88.4 R36, [R204+0x900] ;  /* 0x00090000cc24783b */ /* 0x000fe20000004200 */
[----:B------:R-:W-:Y:S02]  /*dd60*/  FSEL R164, R32, -INF , P1 ;  /* 0xff80000020a47808 */ /* 0x000fe40000800000 */
[----:B------:R-:W-:Y:S02]  /*dd70*/  FMNMX.FTZ R3, R155, R3, !PT ;  /* 0x000000039b037209 */ /* 0x000fe40007810000 */
[----:B------:R-:W-:Y:S02]  /*dd80*/  FSEL R150, R50, -INF , P2 ;  /* 0xff80000032967808 */ /* 0x000fe40001000000 */
[----:B------:R-:W-:Y:S02]  /*dd90*/  FMNMX.FTZ R6, R148, R6, !PT ;  /* 0x0000000694067209 */ /* 0x000fe40007810000 */
[----:B------:R-:W-:-:S02]  /*dda0*/  FSEL R184, R34, -INF , P1 ;  /* 0xff80000022b87808 */ /* 0x000fc40000800000 */
[----:B------:R-:W-:Y:S02]  /*ddb0*/  FSEL R166, R33, -INF , P0 ;  /* 0xff80000021a67808 */ /* 0x000fe40000000000 */
        /* <DEDUP_REMOVED lines=30> */
[----:B------:R-:W-:Y:S02]  /*dfa0*/  FMNMX.FTZ R6, R157, R6, !PT ;  /* 0x000000069d067209 */ /* 0x000fe40007810000 */
[----:B------:R-:W-:Y:S02]  /*dfb0*/  FSEL R229, R17, -INF , P0 ;  /* 0xff80000011e57808 */ /* 0x000fe40000000000 */
[----:B------:R-:W-:-:S02]  /*dfc0*/  ISETP.GT.AND P5, PT, R0, 0x70, PT ;  /* 0x000000700000780c */ /* 0x000fc40003fa4270 */
        /* <DEDUP_REMOVED lines=47> */
[----:B------:R1:W-:Y:S01]  /*e2c0*/  MUFU.EX2 R69, R3 ;  /* 0x0000000300457308 */ /* 0x0003e20000000800 */
[----:B---3--:R-:W-:-:S07]  /*e2d0*/  FFMA.FTZ R2, R29, c[0x0][0x2d0], -R6 ;  /* 0x0000b4001d027a23 */ /* 0x008fce0000010806 */
[----:B------:R2:W-:Y:S01]  /*e2e0*/  MUFU.EX2 R196, R2 ;  /* 0x0000000200c47308 */ /* 0x0005e20000000800 */
[----:B-1----:R-:W-:Y:S01]  /*e2f0*/  FMNMX.FTZ R3, R0, R7, !PT ;  /* 0x0000000700037209 */ /* 0x002fe20007810000 */
[--C-:B------:R-:W-:Y:S02]  /*e300*/  FFMA.FTZ R0, R10, c[0x0][0x2d0], -R6.reuse ;  /* 0x0000b4000a007a23 */ /* 0x100fe40000010806 */
[----:B------:R-:W-:Y:S01]  /*e310*/  FFMA.FTZ R7, R11, c[0x0][0x2d0], -R6 ;  /* 0x0000b4000b077a23 */ /* 0x000fe20000010806 */
[----:B------:R-:W-:-:S03]  /*e320*/  FSETP.NEU.FTZ.AND P0, PT, R3, -INF , PT ;  /* 0xff8000000300780b */ /* 0x000fc60003f1d000 */
[----:B------:R1:W-:Y:S01]  /*e330*/  MUFU.EX2 R163, R0 ;  /* 0x0000000000a37308 */ /* 0x0003e20000000800 */
[----:B--2---:R-:W-:-:S07]  /*e340*/  FFMA.FTZ R2, R30, c[0x0][0x2d0], -R6 ;  /* 0x0000b4001e027a23 */ /* 0x004fce0000010806 */
        /* <DEDUP_REMOVED lines=24> */
[----:B------:R1:W5:Y:S01]  /*e4d0*/  MUFU.EX2 R120, R2 ;  /* 0x0000000200787308 */ /* 0x0003620000000800 */
[----:B---3--:R-:W-:Y:S01]  /*e4e0*/  IMAD.MOV.U32 R4, RZ, RZ, R69 ;  /* 0x000000ffff047224 */ /* 0x008fe200078e0045 */
[----:B----4-:R-:W-:-:S04]  /*e4f0*/  F2FP.PACK_AB R11, R195, R194 ;  /* 0x000000c2c30b723e */ /* 0x010fc800000000ff */
[----:B------:R-:W-:Y:S01]  /*e500*/  F2FP.PACK_AB R8, R4, R130 ;  /* 0x000000820408723e */ /* 0x000fe200000000ff */
[----:B-1----:R-:W-:-:S06]  /*e510*/  FFMA.FTZ R2, R78, c[0x0][0x2d0], -R0 ;  /* 0x0000b4004e027a23 */ /* 0x002fcc0000010800 */
[C---:B------:R-:W-:Y:S01]  /*e520*/  HMMA.16816.F32 R72, R8.reuse, R20, RZ ;  /* 0x000000140848723c */ /* 0x040fe200000018ff */
[----:B------:R1:W3:Y:S07]  /*e530*/  MUFU.EX2 R160, R2 ;  /* 0x0000000200a07308 */ /* 0x0002ee0000000800 */
[C---:B------:R-:W-:Y:S01]  /*e540*/  HMMA.16816.F32 R64, R8.reuse, R22, RZ ;  /* 0x000000160840723c */ /* 0x040fe200000018ff */
[----:B------:R-:W4:Y:S07]  /*e550*/  LDSM.16.MT88.4 R20, [R204+0x4100] ;  /* 0x00410000cc14783b */ /* 0x000f2e0000004200 */
[----:B------:R-:W-:Y:S01]  /*e560*/  HMMA.16816.F32 R60, R8, R16, RZ ;  /* 0x00000010083c723c */ /* 0x000fe200000018ff */
[----:B-1----:R-:W-:-:S04]  /*e570*/  FFMA.FTZ R2, R104, c[0x0][0x2d0], -R6 ;  /* 0x0000b40068027a23 */ /* 0x002fc80000010806 */
        /* <DEDUP_REMOVED lines=13> */
[C---:B------:R-:W-:Y:S08]  /*e650*/  HMMA.16816.F32 R96, R8.reuse, R40, RZ ;  /* 0x000000280860723c */ /* 0x040ff000000018ff */
[----:B------:R-:W-:Y:S01]  /*e660*/  HMMA.16816.F32 R100, R8, R42, RZ ;  /* 0x0000002a0864723c */ /* 0x000fe200000018ff */
[----:B------:R-:W5:Y:S01]  /*e670*/  LDSM.16.MT88.4 R40, [R205+0x4900] ;  /* 0x00490000cd28783b */ /* 0x000f620000004200 */
[----:B--2---:R-:W-:-:S06]  /*e680*/  FFMA.FTZ R2, R107, c[0x0][0x2d0], -R6 ;  /* 0x0000b4006b027a23 */ /* 0x004fcc0000010806 */
[C---:B----4-:R-:W-:Y:S01]  /*e690*/  HMMA.16816.F32 R80, R8.reuse, R20, RZ ;  /* 0x000000140850723c */ /* 0x050fe200000018ff */
[----:B------:R2:W4:Y:S07]  /*e6a0*/  MUFU.EX2 R250, R2 ;  /* 0x0000000200fa7308 */ /* 0x00052e0000000800 */
[C---:B------:R-:W-:Y:S01]  /*e6b0*/  HMMA.16816.F32 R84, R8.reuse, R22, RZ ;  /* 0x000000160854723c */ /* 0x040fe200000018ff */
[----:B------:R-:W4:Y:S07]  /*e6c0*/  LDSM.16.MT88.4 R20, [R204+0x4900] ;  /* 0x00490000cc14783b */ /* 0x000f2e0000004200 */
[----:B---3--:R-:W-:Y:S01]  /*e6d0*/  HMMA.16816.F32 R92, R8, R16, RZ ;  /* 0x00000010085c723c */ /* 0x008fe200000018ff */
[----:B--2---:R-:W-:-:S02]  /*e6e0*/  FFMA.FTZ R2, R118, c[0x0][0x2d0], -R0 ;  /* 0x0000b40076027a23 */ /* 0x004fc40000010800 */
[----:B------:R-:W-:Y:S02]  /*e6f0*/  IMAD.MOV.U32 R118, RZ, RZ, R121 ;  /* 0x000000ffff767224 */ /* 0x000fe400078e0079 */
[----:B------:R2:W-:Y:S03]  /*e700*/  MUFU.EX2 R238, R2 ;  /* 0x0000000200ee7308 */ /* 0x0005e60000000800 */
[C---:B------:R-:W-:Y:S01]  /*e710*/  HMMA.16816.F32 R88, R8.reuse, R18, RZ ;  /* 0x000000120858723c */ /* 0x040fe200000018ff */
[----:B------:R-:W3:Y:S07]  /*e720*/  LDSM.16.MT88.4 R16, [R208+0x4900] ;  /* 0x00490000d010783b */ /* 0x000eee0000004200 */
[----:B-1----:R-:W-:Y:S01]  /*e730*/  HMMA.16816.F32 R108, R8, R12, RZ ;  /* 0x0000000c086c723c */ /* 0x002fe200000018ff */
[----:B--2---:R-:W-:-:S07]  /*e740*/  FFMA.FTZ R2, R117, c[0x0][0x2d0], -R0 ;  /* 0x0000b40075027a23 */ /* 0x004fce0000010800 */
[----:B------:R-:W-:Y:S01]  /*e750*/  HMMA.16816.F32 R76, R8, R14, RZ ;  /* 0x0000000e084c723c */ /* 0x000fe200000018ff */
[----:B------:R-:W1:Y:S01]  /*e760*/  LDSM.16.MT88.4 R12, [R207+0x4900] ;  /* 0x00490000cf0c783b */ /* 0x000e620000004200 */
[----:B------:R2:W1:Y:S01]  /*e770*/  MUFU.EX2 R237, R2 ;  /* 0x0000000200ed7308 */ /* 0x0004620000000800 */
[----:B-----5:R-:W-:-:S04]  /*e780*/  IMAD.MOV.U32 R117, RZ, RZ, R120 ;  /* 0x000000ffff757224 */ /* 0x020fc800078e0078 */
[----:B------:R-:W-:Y:S02]  /*e790*/  F2FP.PACK_AB R8, R196, R123 ;  /* 0x0000007bc408723e */ /* 0x000fe400000000ff */
[----:B------:R-:W-:Y:S02]  /*e7a0*/  F2FP.PACK_AB R10, R5, R192 ;  /* 0x000000c0050a723e */ /* 0x000fe400000000ff */
[----:B------:R-:W-:Y:S02]  /*e7b0*/  F2FP.PACK_AB R9, R193, R162 ;  /* 0x000000a2c109723e */ /* 0x000fe400000000ff */
[----:B------:R-:W-:Y:S01]  /*e7c0*/  F2FP.PACK_AB R11, R160, R120 ;  /* 0x00000078a00b723e */ /* 0x000fe200000000ff */
[----:B--2---:R-:W-:-:S06]  /*e7d0*/  FFMA.FTZ R2, R128, c[0x0][0x2d0], -R0 ;  /* 0x0000b40080027a23 */ /* 0x004fcc0000010800 */
[C---:B------:R-:W-:Y:S01]  /*e7e0*/  HMMA.16816.F32 R124, R8.reuse, R36, R72 ;  /* 0x00000024087c723c */ /* 0x040fe20000001848 */
[----:B------:R2:W-:Y:S07]  /*e7f0*/  MUFU.EX2 R236, R2 ;  /* 0x0000000200ec7308 */ /* 0x0005ee0000000800 */
[C---:B------:R-:W-:Y:S01]  /*e800*/  HMMA.16816.F32 R112, R8.reuse, R38, R64 ;  /* 0x000000260870723c */ /* 0x040fe20000001840 */
[----:B------:R-:W5:Y:S07]  /*e810*/  LDSM.16.MT88.4 R36, [R204+0x1100] ;  /* 0x00110000cc24783b */ /* 0x000f6e0000004200 */
[----:B------:R-:W-:Y:S01]  /*e820*/  HMMA.16816.F32 R72, R8, R32, R60 ;  /* 0x000000200848723c */ /* 0x000fe2000000183c */
[----:B--2---:R-:W-:-:S04]  /*e830*/  FFMA.FTZ R2, R132, c[0x0][0x2d0], -R0 ;  /* 0x0000b40084027a23 */ /* 0x004fc80000010800 */
[----:B------:R2:W1:Y:S03]  /*e840*/  MUFU.EX2 R234, R2 ;  /* 0x0000000200ea7308 */ /* 0x0004660000000800 */
[C---:B------:R-:W-:Y:S01]  /*e850*/  HMMA.16816.F32 R64, R8.reuse, R34, R56 ;  /* 0x000000220840723c */ /* 0x040fe20000001838 */
[----:B------:R-:W-:Y:S07]  /*e860*/  LDSM.16.MT88.4 R32, [R205+0x1100] ;  /* 0x00110000cd20783b */ /* 0x000fee0000004200 */
[----:B------:R-:W-:Y:S01]  /*e870*/  HMMA.16816.F32 R60, R8, R28, R48 ;  /* 0x0000001c083c723c */ /* 0x000fe20000001830 */
[----:B--2---:R-:W-:-:S07]  /*e880*/  FFMA.FTZ R2, R144, c[0x0][0x2d0], -R6 ;  /* 0x0000b40090027a23 */ /* 0x004fce0000010806 */
[----:B------:R-:W-:Y:S01]  /*e890*/  HMMA.16816.F32 R48, R8, R24, R52 ;  /* 0x000000180830723c */ /* 0x000fe20000001834 */
[----:B------:R-:W-:-:S06]  /*e8a0*/  IMAD.MOV.U32 R144, RZ, RZ, R196 ;  /* 0x000000ffff907224 */ /* 0x000fcc00078e00c4 */
[----:B------:R-:W-:Y:S01]  /*e8b0*/  IMAD.MOV.U32 R55, RZ, RZ, R130 ;  /* 0x000000ffff377224 */ /* 0x000fe200078e0082 */
[C---:B------:R-:W-:Y:S01]  /*e8c0*/  HMMA.16816.F32 R56, R8.reuse, R26, R68 ;  /* 0x0000001a0838723c */ /* 0x040fe20000001844 */
[----:B------:R-:W2:Y:S01]  /*e8d0*/  LDSM.16.MT88.4 R24, [R208+0x1100] ;  /* 0x00110000d018783b */ /* 0x000ea20000004200 */
[----:B------:R-:W-:Y:S02]  /*e8e0*/  IMAD.MOV.U32 R54, RZ, RZ, R129 ;  /* 0x000000ffff367224 */ /* 0x000fe400078e0081 */
[----:B------:R-:W-:Y:S02]  /*e8f0*/  IMAD.MOV.U32 R53, RZ, RZ, R123 ;  /* 0x000000ffff357224 */ /* 0x000fe400078e007b */
[----:B------:R-:W-:Y:S02]  /*e900*/  IMAD.MOV.U32 R52, RZ, RZ, R122 ;  /* 0x000000ffff347224 */ /* 0x000fe400078e007a */
[C---:B------:R-:W-:Y:S01]  /*e910*/  HMMA.16816.F32 R44, R8.reuse, R30, R44 ;  /* 0x0000001e082c723c */ /* 0x040fe2000000182c */
[----:B------:R-:W1:Y:S07]  /*e920*/  LDSM.16.MT88.4 R28, [R207+0x1100] ;  /* 0x00110000cf1c783b */ /* 0x000e6e0000004200 */
[C---:B------:R-:W-:Y:S07]  /*e930*/  HMMA.16816.F32 R128, R8.reuse, R40, R96 ;  /* 0x000000280880723c */ /* 0x040fee0000001860 */
[----:B------:R-:W-:Y:S01]  /*e940*/  IMAD.MOV.U32 R40, RZ, RZ, R134 ;  /* 0x000000ffff287224 */ /* 0x000fe200078e0086 */
[----:B----4-:R-:W-:Y:S01]  /*e950*/  HMMA.16816.F32 R120, R8, R22, R84 ;  /* 0x000000160878723c */ /* 0x010fe20000001854 */
[----:B------:R-:W-:-:S07]  /*e960*/  IMAD.MOV.U32 R41, RZ, RZ, R133 ;  /* 0x000000ffff297224 */ /* 0x000fce00078e0085 */
[C---:B------:R-:W-:Y:S01]  /*e970*/  HMMA.16816.F32 R104, R8.reuse, R20, R80 ;  /* 0x000000140868723c */ /* 0x040fe20000001850 */
[----:B------:R-:W4:Y:S07]  /*e980*/  LDSM.16.MT88.4 R20, [R204+0x5100] ;  /* 0x00510000cc14783b */ /* 0x000f2e0000004200 */
[C---:B------:R-:W-:Y:S08]  /*e990*/  HMMA.16816.F32 R132, R8.reuse, R42, R100 ;  /* 0x0000002a0884723c */ /* 0x040ff00000001864 */
[C---:B---3--:R-:W-:Y:S08]  /*e9a0*/  HMMA.16816.F32 R96, R8.reuse, R16, R92 ;  /* 0x000000100860723c */ /* 0x048ff0000000185c */
[C---:B------:R-:W-:Y:S01]  /*e9b0*/  HMMA.16816.F32 R88, R8.reuse, R18, R88 ;  /* 0x000000120858723c */ /* 0x040fe20000001858 */
[----:B------:R-:W-:Y:S07]  /*e9c0*/  LDSM.16.MT88.4 R16, [R208+0x5100] ;  /* 0x00510000d010783b */ /* 0x000fee0000004200 */
[C---:B-1----:R-:W-:Y:S08]  /*e9d0*/  HMMA.16816.F32 R84, R8.reuse, R12, R108 ;  /* 0x0000000c0854723c */ /* 0x042ff0000000186c */
[----:B------:R-:W-:Y:S01]  /*e9e0*/  HMMA.16816.F32 R68, R8, R14, R76 ;  /* 0x0000000e0844723c */ /* 0x000fe2000000184c */
[----:B------:R-:W1:Y:S06]  /*e9f0*/  LDSM.16.MT88.4 R12, [R207+0x5100] ;  /* 0x00510000cf0c783b */ /* 0x000e6c0000004200 */
[----:B------:R-:W-:-:S02]  /*ea00*/  F2FP.PACK_AB R8, R240, R251 ;  /* 0x000000fbf008723e */ /* 0x000fc400000000ff */
[----:B------:R-:W-:Y:S02]  /*ea10*/  F2FP.PACK_AB R10, R250, R239 ;  /* 0x000000effa0a723e */ /* 0x000fe400000000ff */
[----:B------:R-:W-:Y:S02]  /*ea20*/  F2FP.PACK_AB R9, R237, R238 ;  /* 0x000000eeed09723e */ /* 0x000fe400000000ff */
[----:B------:R-:W-:-:S07]  /*ea30*/  F2FP.PACK_AB R11, R234, R236 ;  /* 0x000000ecea0b723e */ /* 0x000fce00000000ff */
[C---:B-----5:R-:W-:Y:S07]  /*ea40*/  HMMA.16816.F32 R76, R8.reuse, R38, R112 ;  /* 0x00000026084c723c */ /* 0x060fee0000001870 */
[----:B------:R-:W-:Y:S01]  /*ea50*/  IMAD.MOV.U32 R112, RZ, RZ, R198 ;  /* 0x000000ffff707224 */ /* 0x000fe200078e00c6 */
[----:B------:R-:W-:Y:S01]  /*ea60*/  HMMA.16816.F32 R80, R8, R36, R124 ;  /* 0x000000240850723c */ /* 0x000fe2000000187c */
[----:B------:R3:W-:Y:S01]  /*ea70*/  MUFU.EX2 R198, R2 ;  /* 0x0000000200c67308 */ /* 0x0007e20000000800 */
[----:B------:R-:W5:Y:S01]  /*ea80*/  LDSM.16.MT88.4 R36, [R205+0x5100] ;  /* 0x00510000cd24783b */ /* 0x000f620000004200 */
[----:B------:R-:W-:-:S02]  /*ea90*/  IMAD.MOV.U32 R115, RZ, RZ, R53 ;  /* 0x000000ffff737224 */ /* 0x000fc400078e0035 */
[----:B------:R-:W-:Y:S02]  /*eaa0*/  IMAD.MOV.U32 R114, RZ, RZ, R55 ;  /* 0x000000ffff727224 */ /* 0x000fe400078e0037 */
[----:B------:R-:W-:Y:S01]  /*eab0*/  IMAD.MOV.U32 R125, RZ, RZ, R117 ;  /* 0x000000ffff7d7224 */ /* 0x000fe200078e0075 */
[----:B------:R-:W-:Y:S01]  /*eac0*/  MOV R127, R40 ;  /* 0x00000028007f7202 */ /* 0x000fe20000000f00 */
[----:B------:R-:W-:Y:S01]  /*ead0*/  IMAD.MOV.U32 R124, RZ, RZ, R118 ;  /* 0x000000ffff7c7224 */ /* 0x000fe200078e0076 */
[----:B--2---:R-:W-:Y:S01]  /*eae0*/  HMMA.16816.F32 R60, R8, R24, R60 ;  /* 0x00000018083c723c */ /* 0x004fe2000000183c */
[----:B------:R-:W-:Y:S02]  /*eaf0*/  IMAD.MOV.U32 R118, RZ, RZ, R52 ;  /* 0x000000ffff767224 */ /* 0x000fe400078e0034 */
[----:B------:R-:W-:Y:S02]  /*eb00*/  IMAD.MOV.U32 R117, RZ, RZ, R54 ;  /* 0x000000ffff757224 */ /* 0x000fe400078e0036 */
[----:B------:R-:W-:-:S02]  /*eb10*/  IMAD.MOV.U32 R126, RZ, RZ, R41 ;  /* 0x000000ffff7e7224 */ /* 0x000fc400078e0029 */
[----:B---3--:R-:W-:Y:S01]  /*eb20*/  FFMA.FTZ R2, R146, c[0x0][0x2d0], -R6 ;  /* 0x0000b40092027a23 */ /* 0x008fe20000010806 */
[----:B------:R-:W-:Y:S01]  /*eb30*/  HMMA.16816.F32 R52, R8, R26, R44 ;  /* 0x0000001a0834723c */ /* 0x000fe2000000182c */
[----:B------:R-:W-:Y:S01]  /*eb40*/  LDSM.16.MT88.4 R24, [R205+0x1900] ;  /* 0x00190000cd18783b */ /* 0x000fe20000004200 */
[----:B------:R-:W-:Y:S01]  /*eb50*/  IMAD.MOV.U32 R113, RZ, RZ, R4 ;  /* 0x000000ffff717224 */ /* 0x000fe200078e0004 */
[----:B------:R2:W3:Y:S01]  /*eb60*/  MUFU.EX2 R196, R2 ;  /* 0x0000000200c47308 */ /* 0x0004e20000000800 */
[----:B------:R-:W-:-:S04]  /*eb70*/  IMAD.MOV.U32 R146, RZ, RZ, R192 ;  /* 0x000000ffff927224 */ /* 0x000fc800078e00c0 */
[C---:B------:R-:W-:Y:S08]  /*eb80*/  HMMA.16816.F32 R44, R8.reuse, R28, R48 ;  /* 0x0000001c082c723c */ /* 0x040ff00000001830 */
[----:B------:R-:W-:Y:S01]  /*eb90*/  HMMA.16816.F32 R40, R8, R30, R56 ;  /* 0x0000001e0828723c */ /* 0x000fe20000001838 */
[----:B------:R-:W3:Y:S01]  /*eba0*/  LDSM.16.MT88.4 R28, [R204+0x1900] ;  /* 0x00190000cc1c783b */ /* 0x000ee20000004200 */
[----:B--2---:R-:W-:-:S02]  /*ebb0*/  FFMA.FTZ R2, R145, c[0x0][0x2d0], -R6 ;  /* 0x0000b40091027a23 */ /* 0x004fc40000010806 */
[----:B------:R-:W-:Y:S02]  /*ebc0*/  IMAD.MOV.U32 R145, RZ, RZ, R195 ;  /* 0x000000ffff917224 */ /* 0x000fe400078e00c3 */
[----:B------:R2:W-:Y:S02]  /*ebd0*/  MUFU.EX2 R195, R2 ;  /* 0x0000000200c37308 */ /* 0x0005e40000000800 */
[C---:B------:R-:W-:Y:S08]  /*ebe0*/  HMMA.16816.F32 R72, R8.reuse, R32, R72 ;  /* 0x000000200848723c */ /* 0x040ff00000001848 */
[----:B------:R-:W-:Y:S01]  /*ebf0*/  HMMA.16816.F32 R64, R8, R34, R64 ;  /* 0x000000220840723c */ /* 0x000fe20000001840 */
[----:B------:R-:W-:Y:S01]  /*ec00*/  LDSM.16.MT88.4 R32, [R207+0x1900] ;  /* 0x00190000cf20783b */ /* 0x000fe20000004200 */
[----:B--2---:R-:W-:-:S06]  /*ec10*/  FFMA.FTZ R2, R147, c[0x0][0x2d0], -R6 ;  /* 0x0000b40093027a23 */ /* 0x004fcc0000010806 */
[C---:B----4-:R-:W-:Y:S01]  /*ec20*/  HMMA.16816.F32 R92, R8.reuse, R20, R104 ;  /* 0x00000014085c723c */ /* 0x050fe20000001868 */
[----:B------:R-:W-:Y:S02]  /*ec30*/  IMAD.MOV.U32 R147, RZ, RZ, R197 ;  /* 0x000000ffff937224 */ /* 0x000fe400078e00c5 */
[----:B------:R2:W4:Y:S05]  /*ec40*/  MUFU.EX2 R197, R2 ;  /* 0x0000000200c57308 */ /* 0x00052a0000000800 */
[C---:B------:R-:W-:Y:S01]  /*ec50*/  HMMA.16816.F32 R100, R8.reuse, R22, R120 ;  /* 0x000000160864723c */ /* 0x040fe20000001878 */
[----:B------:R-:W3:Y:S06]  /*ec60*/  LDSM.16.MT88.4 R20, [R208+0x1900] ;  /* 0x00190000d014783b */ /* 0x000eec0000004200 */
[----:B------:R-:W-:Y:S01]  /*ec70*/  IMAD.MOV.U32 R123, RZ, RZ, R163 ;  /* 0x000000ffff7b7224 */ /* 0x000fe200078e00a3 */
[----:B-1----:R-:W-:Y:S01]  /*ec80*/  HMMA.16816.F32 R84, R8, R12, R84 ;  /* 0x0000000c0854723c */ /* 0x002fe20000001854 */
[----:B------:R-:W-:-:S02]  /*ec90*/  IMAD.MOV.U32 R122, RZ, RZ, R162 ;  /* 0x000000ffff7a7224 */ /* 0x000fc400078e00a2 */
[----:B--2---:R-:W-:Y:S02]  /*eca0*/  FFMA.FTZ R2, R149, c[0x0][0x2d0], -R0 ;  /* 0x0000b40095027a23 */ /* 0x004fe40000010800 */
[----:B------:R-:W-:Y:S02]  /*ecb0*/  IMAD.MOV.U32 R149, RZ, RZ, R194 ;  /* 0x000000ffff957224 */ /* 0x000fe400078e00c2 */
[----:B------:R1:W-:Y:S01]  /*ecc0*/  MUFU.EX2 R194, R2 ;  /* 0x0000000200c27308 */ /* 0x0003e20000000800 */
[----:B------:R-:W-:Y:S01]  /*ecd0*/  HMMA.16816.F32 R68, R8, R14, R68 ;  /* 0x0000000e0844723c */ /* 0x000fe20000001844 */
[----:B------:R-:W2:Y:S01]  /*ece0*/  LDSM.16.MT88.4 R12, [R204+0x5900] ;  /* 0x00590000cc0c783b */ /* 0x000ea20000004200 */
[----:B------:R-:W-:Y:S02]  /*ecf0*/  IMAD.MOV.U32 R120, RZ, RZ, R160 ;  /* 0x000000ffff787224 */ /* 0x000fe400078e00a0 */
[----:B------:R-:W-:-:S04]  /*ed00*/  IMAD.MOV.U32 R121, RZ, RZ, R161 ;  /* 0x000000ffff797224 */ /* 0x000fc800078e00a1 */
[----:B-----5:R-:W-:Y:S01]  /*ed10*/  HMMA.16816.F32 R104, R8, R36, R128 ;  /* 0x000000240868723c */ /* 0x020fe20000001880 */
[----:B-1----:R-:W-:Y:S01]  /*ed20*/  FFMA.FTZ R2, R148, c[0x0][0x2d0], -R0 ;  /* 0x0000b40094027a23 */ /* 0x002fe20000010800 */
[----:B------:R-:W-:-:S06]  /*ed30*/  MOV R148, R193 ;  /* 0x000000c100947202 */ /* 0x000fcc0000000f00 */
[C---:B------:R-:W-:Y:S01]  /*ed40*/  HMMA.16816.F32 R108, R8.reuse, R38, R132 ;  /* 0x00000026086c723c */ /* 0x040fe20000001884 */
[----:B------:R1:W5:Y:S07]  /*ed50*/  MUFU.EX2 R193, R2 ;  /* 0x0000000200c17308 */ /* 0x00036e0000000800 */
[C---:B------:R-:W-:Y:S08]  /*ed60*/  HMMA.16816.F32 R96, R8.reuse, R16, R96 ;  /* 0x000000100860723c */ /* 0x040ff00000001860 */
[----:B------:R-:W-:Y:S01]  /*ed70*/  HMMA.16816.F32 R88, R8, R18, R88 ;  /* 0x000000120858723c */ /* 0x000fe20000001858 */
[----:B------:R-:W-:Y:S01]  /*ed80*/  LDSM.16.MT88.4 R16, [R204+0x2100] ;  /* 0x00210000cc10783b */ /* 0x000fe20000004200 */
[----:B-1----:R-:W-:Y:S01]  /*ed90*/  FFMA.FTZ R2, R150, c[0x0][0x2d0], -R0 ;  /* 0x0000b40096027a23 */ /* 0x002fe20000010800 */
[----:B------:R-:W-:Y:S01]  /*eda0*/  MOV R150, R144 ;  /* 0x0000009000967202 */ /* 0x000fe20000000f00 */
[----:B------:R-:W-:-:S02]  /*edb0*/  IMAD.MOV.U32 R144, RZ, RZ, R114 ;  /* 0x000000ffff907224 */ /* 0x000fc400078e0072 */
[----:B------:R1:W-:Y:S01]  /*edc0*/  MUFU.EX2 R4, R2 ;  /* 0x0000000200047308 */ /* 0x0003e20000000800 */
[----:B---3--:R-:W-:Y:S02]  /*edd0*/  F2FP.PACK_AB R8, R196, R198 ;  /* 0x000000c6c408723e */ /* 0x008fe400000000ff */
[----:B----4-:R-:W-:Y:S02]  /*ede0*/  F2FP.PACK_AB R10, R197, R195 ;  /* 0x000000c3c50a723e */ /* 0x010fe400000000ff */
[----:B-----5:R-:W-:Y:S01]  /*edf0*/  F2FP.PACK_AB R9, R193, R194 ;  /* 0x000000c2c109723e */ /* 0x020fe200000000ff */
[----:B-1----:R-:W-:-:S04]  /*ee00*/  FFMA.FTZ R2, R151, c[0x0][0x2d0], -R0 ;  /* 0x0000b40097027a23 */ /* 0x002fc80000010800 */
[----:B------:R-:W1:Y:S02]  /*ee10*/  MUFU.EX2 R192, R2 ;  /* 0x0000000200c07308 */ /* 0x000e640000000800 */
[----:B-1----:R-:W-:Y:S01]  /*ee20*/  F2FP.PACK_AB R11, R192, R4 ;  /* 0x00000004c00b723e */ /* 0x002fe200000000ff */
[----:B------:R-:W-:-:S05]  /*ee30*/  FFMA.FTZ R2, R153, c[0x0][0x2d0], -R6 ;  /* 0x0000b40099027a23 */ /* 0x000fca0000010806 */
[----:B------:R1:W-:Y:S01]  /*ee40*/  MUFU.EX2 R163, R2 ;  /* 0x0000000200a37308 */ /* 0x0003e20000000800 */
[C---:B------:R-:W-:Y:S08]  /*ee50*/  HMMA.16816.F32 R80, R8.reuse, R28, R80 ;  /* 0x0000001c0850723c */ /* 0x040ff00000001850 */
[----:B------:R-:W-:Y:S01]  /*ee60*/  HMMA.16816.F32 R56, R8, R30, R76 ;  /* 0x0000001e0838723c */ /* 0x000fe2000000184c */
[----:B------:R-:W3:Y:S01]  /*ee70*/  LDSM.16.MT88.4 R28, [R205+0x5900] ;  /* 0x00590000cd1c783b */ /* 0x000ee20000004200 */
[----:B-1----:R-:W-:-:S06]  /*ee80*/  FFMA.FTZ R2, R154, c[0x0][0x2d0], -R6 ;  /* 0x0000b4009a027a23 */ /* 0x002fcc0000010806 */
[C---:B------:R-:W-:Y:S01]  /*ee90*/  HMMA.16816.F32 R72, R8.reuse, R24, R72 ;  /* 0x000000180848723c */ /* 0x040fe20000001848 */
[----:B------:R1:W4:Y:S07]  /*eea0*/  MUFU.EX2 R162, R2 ;  /* 0x0000000200a27308 */ /* 0x00032e0000000800 */
[C---:B------:R-:W-:Y:S01]  /*eeb0*/  HMMA.16816.F32 R64, R8.reuse, R26, R64 ;  /* 0x0000001a0840723c */ /* 0x040fe20000001840 */
[----:B------:R-:W5:Y:S07]  /*eec0*/  LDSM.16.MT88.4 R24, [R208+0x5900] ;  /* 0x00590000d018783b */ /* 0x000f6e0000004200 */
[----:B------:R-:W-:Y:S01]  /*eed0*/  HMMA.16816.F32 R60, R8, R20, R60 ;  /* 0x00000014083c723c */ /* 0x000fe2000000183c */
[----:B-1----:R-:W-:-:S04]  /*eee0*/  FFMA.FTZ R2, R152, c[0x0][0x2d0], -R6 ;  /* 0x0000b40098027a23 */ /* 0x002fc80000010806 */
[----:B------:R1:W-:Y:S03]  /*eef0*/  MUFU.EX2 R160, R2 ;  /* 0x0000000200a07308 */ /* 0x0003e60000000800 */
[C---:B------:R-:W-:Y:S01]  /*ef00*/  HMMA.16816.F32 R52, R8.reuse, R22, R52 ;  /* 0x000000160834723c */ /* 0x040fe20000001834 */
[----:B------:R-:W4:Y:S07]  /*ef10*/  LDSM.16.MT88.4 R20, [R207+0x5900] ;  /* 0x00590000cf14783b */ /* 0x000f2e0000004200 */
[----:B------:R-:W-:Y:S01]  /*ef20*/  HMMA.16816.F32 R48, R8, R32, R44 ;  /* 0x000000200830723c */ /* 0x000fe2000000182c */
[----:B-1----:R-:W-:-:S07]  /*ef30*/  FFMA.FTZ R2, R155, c[0x0][0x2d0], -R6 ;  /* 0x0000b4009b027a23 */ /* 0x002fce0000010806 */
[C---:B------:R-:W-:Y:S01]  /*ef40*/  HMMA.16816.F32 R36, R8.reuse, R34, R40 ;  /* 0x000000220824723c */ /* 0x040fe20000001828 */
[----:B------:R-:W-:Y:S01]  /*ef50*/  LDSM.16.MT88.4 R32, [R208+0x2100] ;  /* 0x00210000d020783b */ /* 0x000fe20000004200 */
[----:B------:R1:W1:Y:S06]  /*ef60*/  MUFU.EX2 R161, R2 ;  /* 0x0000000200a17308 */ /* 0x00026c0000000800 */
[C---:B--2---:R-:W-:Y:S08]  /*ef70*/  HMMA.16816.F32 R44, R8.reuse, R12, R92 ;  /* 0x0000000c082c723c */ /* 0x044ff0000000185c */
[----:B------:R-:W-:Y:S01]  /*ef80*/  HMMA.16816.F32 R40, R8, R14, R100 ;  /* 0x0000000e0828723c */ /* 0x000fe20000001864 */
[----:B------:R-:W2:Y:S01]  /*ef90*/  LDSM.16.MT88.4 R12, [R205+0x2100] ;  /* 0x00210000cd0c783b */ /* 0x000ea20000004200 */
[----:B-1----:R-:W-:-:S02]  /*efa0*/  FFMA.FTZ R2, R156, c[0x0][0x2d0], -R0 ;  /* 0x0000b4009c027a23 */ /* 0x002fc40000010800 */
[----:B------:R-:W-:Y:S02]  /*efb0*/  IMAD.MOV.U32 R156, RZ, RZ, R120 ;  /* 0x000000ffff9c7224 */ /* 0x000fe400078e0078 */
[----:B------:R1:W-:Y:S01]  /*efc0*/  MUFU.EX2 R155, R2 ;  /* 0x00000002009b7308 */ /* 0x0003e20000000800 */
[----:B------:R-:W-:Y:S01]  /*efd0*/  IMAD.MOV.U32 R120, RZ, RZ, R149 ;  /* 0x000000ffff787224 */ /* 0x000fe200078e0095 */
[----:B---3--:R-:W-:Y:S01]  /*efe0*/  HMMA.16816.F32 R76, R8, R28, R104 ;  /* 0x0000001c084c723c */ /* 0x008fe20000001868 */
[----:B------:R-:W-:-:S07]  /*eff0*/  IMAD.MOV.U32 R149, RZ, RZ, R115 ;  /* 0x000000ffff957224 */ /* 0x000fce00078e0073 */
[----:B------:R-:W-:Y:S01]  /*f000*/  HMMA.16816.F32 R100, R8, R30, R108 ;  /* 0x0000001e0864723c */ /* 0x000fe2000000186c */
[----:B------:R-:W3:Y:S01]  /*f010*/  LDSM.16.MT88.4 R28, [R207+0x2100] ;  /* 0x00210000cf1c783b */ /* 0x000ee20000004200 */
[----:B-1----:R-:W-:Y:S02]  /*f020*/  FFMA.FTZ R2, R158, c[0x0][0x2d0], -R0 ;  /* 0x0000b4009e027a23 */ /* 0x002fe40000010800 */
[----:B------:R-:W-:-:S04]  /*f030*/  IMAD.MOV.U32 R158, RZ, RZ, R121 ;  /* 0x000000ffff9e7224 */ /* 0x000fc800078e0079 */
[C---:B-----5:R-:W-:Y:S01]  /*f040*/  HMMA.16816.F32 R108, R8.reuse, R26, R88 ;  /* 0x0000001a086c723c */ /* 0x060fe20000001858 */
[----:B------:R1:W5:Y:S01]  /*f050*/  MUFU.EX2 R154, R2 ;  /* 0x00000002009a7308 */ /* 0x0003620000000800 */
[----:B------:R-:W-:Y:S02]  /*f060*/  IMAD.MOV.U32 R121, RZ, RZ, R148 ;  /* 0x000000ffff797224 */ /* 0x000fe400078e0094 */
[----:B------:R-:W-:Y:S02]  /*f070*/  IMAD.MOV.U32 R148, RZ, RZ, R145 ;  /* 0x000000ffff947224 */ /* 0x000fe400078e0091 */
[----:B------:R-:W-:Y:S02]  /*f080*/  IMAD.MOV.U32 R145, RZ, RZ, R113 ;  /* 0x000000ffff917224 */ /* 0x000fe400078e0071 */
[C---:B----4-:R-:W-:Y:S08]  /*f090*/  HMMA.16816.F32 R104, R8.reuse, R20, R84 ;  /* 0x000000140868723c */ /* 0x050ff00000001854 */
[----:B------:R-:W-:Y:S01]  /*f0a0*/  HMMA.16816.F32 R92, R8, R22, R68 ;  /* 0x00000016085c723c */ /* 0x000fe20000001844 */
[----:B-1----:R-:W-:Y:S01]  /*f0b0*/  FFMA.FTZ R2, R159, c[0x0][0x2d0], -R0 ;  /* 0x0000b4009f027a23 */ /* 0x002fe20000010800 */
[----:B------:R-:W-:Y:S01]  /*f0c0*/  LDSM.16.MT88.4 R20, [R205+0x6100] ;  /* 0x00610000cd14783b */ /* 0x000fe20000004200 */
[----:B------:R-:W-:-:S02]  /*f0d0*/  IMAD.MOV.U32 R159, RZ, RZ, R122 ;  /* 0x000000ffff9f7224 */ /* 0x000fc400078e007a */
[----:B------:R-:W-:Y:S01]  /*f0e0*/  IMAD.MOV.U32 R122, RZ, RZ, R123 ;  /* 0x000000ffff7a7224 */ /* 0x000fe200078e007b */
[----:B------:R1:W-:Y:S01]  /*f0f0*/  MUFU.EX2 R153, R2 ;  /* 0x0000000200997308 */ /* 0x0003e20000000800 */
[----:B------:R-:W-:Y:S02]  /*f100*/  IMAD.MOV.U32 R123, RZ, RZ, R112 ;  /* 0x000000ffff7b7224 */ /* 0x000fe400078e0070 */
[----:B------:R-:W-:Y:S01]  /*f110*/  HMMA.16816.F32 R112, R8, R24, R96 ;  /* 0x000000180870723c */ /* 0x000fe20000001860 */
[----:B------:R-:W4:Y:S06]  /*f120*/  LDSM.16.MT88.4 R24, [R204+0x6100] ;  /* 0x00610000cc18783b */ /* 0x000f2c0000004200 */
[----:B------:R-:W-:-:S02]  /*f130*/  F2FP.PACK_AB R8, R162, R163 ;  /* 0x000000a3a208723e */ /* 0x000fc400000000ff */
[----:B------:R-:W-:Y:S02]  /*f140*/  F2FP.PACK_AB R10, R161, R160 ;  /* 0x000000a0a10a723e */ /* 0x000fe400000000ff */
[----:B-----5:R-:W-:Y:S01]  /*f150*/  F2FP.PACK_AB R9, R154, R155 ;  /* 0x0000009b9a09723e */ /* 0x020fe200000000ff */
[----:B-1----:R-:W-:Y:S02]  /*f160*/  FFMA.FTZ R2, R157, c[0x0][0x2d0], -R0 ;  /* 0x0000b4009d027a23 */ /* 0x002fe40000010800 */
[----:B------:R-:W-:Y:S02]  /*f170*/  IMAD.MOV.U32 R157, RZ, RZ, R146 ;  /* 0x000000ffff9d7224 */ /* 0x000fe400078e0092 */
[----:B------:R1:W5:Y:S02]  /*f180*/  MUFU.EX2 R152, R2 ;  /* 0x0000000200987308 */ /* 0x0003640000000800 */
[----:B-1----:R-:W-:Y:S01]  /*f190*/  FFMA.FTZ R2, R164, c[0x0][0x2d0], -R6 ;  /* 0x0000b400a4027a23 */ /* 0x002fe20000010806 */
[----:B-----5:R-:W-:Y:S01]  /*f1a0*/  F2FP.PACK_AB R11, R152, R153 ;  /* 0x00000099980b723e */ /* 0x020fe200000000ff */
[----:B------:R-:W-:-:S04]  /*f1b0*/  IMAD.MOV.U32 R164, RZ, RZ, R121 ;  /* 0x000000ffffa47224 */ /* 0x000fc800078e0079 */
[----:B------:R1:W-:Y:S02]  /*f1c0*/  MUFU.EX2 R151, R2 ;  /* 0x0000000200977308 */ /* 0x0003e40000000800 */
[C---:B------:R-:W-:Y:S08]  /*f1d0*/  HMMA.16816.F32 R96, R8.reuse, R16, R80 ;  /* 0x000000100860723c */ /* 0x040ff00000001850 */
[----:B------:R-:W-:Y:S01]  /*f1e0*/  HMMA.16816.F32 R88, R8, R18, R56 ;  /* 0x000000120858723c */ /* 0x000fe20000001838 */
[----:B------:R-:W5:Y:S01]  /*f1f0*/  LDSM.16.MT88.4 R16, [R208+0x6100] ;  /* 0x00610000d010783b */ /* 0x000f620000004200 */
[----:B-1----:R-:W-:-:S02]  /*f200*/  FFMA.FTZ R2, R166, c[0x0][0x2d0], -R6 ;  /* 0x0000b400a6027a23 */ /* 0x002fc40000010806 */
[----:B------:R-:W-:Y:S02]  /*f210*/  IMAD.MOV.U32 R166, RZ, RZ, R150 ;  /* 0x000000ffffa67224 */ /* 0x000fe400078e0096 */
[----:B------:R1:W1:Y:S02]  /*f220*/  MUFU.EX2 R150, R2 ;  /* 0x0000000200967308 */ /* 0x0002640000000800 */
[C---:B--2---:R-:W-:Y:S08]  /*f230*/  HMMA.16816.F32 R84, R8.reuse, R12, R72 ;  /* 0x0000000c0854723c */ /* 0x044ff00000001848 */
[----:B------:R-:W-:Y:S01]  /*f240*/  HMMA.16816.F32 R80, R8, R14, R64 ;  /* 0x0000000e0850723c */ /* 0x000fe20000001840 */
[----:B------:R-:W2:Y:S01]  /*f250*/  LDSM.16.MT88.4 R12, [R207+0x6100] ;  /* 0x00610000cf0c783b */ /* 0x000ea20000004200 */
[----:B-1----:R-:W-:-:S06]  /*f260*/  FFMA.FTZ R2, R165, c[0x0][0x2d0], -R6 ;  /* 0x0000b400a5027a23 */ /* 0x002fcc0000010806 */
[C---:B------:R-:W-:Y:S01]  /*f270*/  HMMA.16816.F32 R72, R8.reuse, R32, R60 ;  /* 0x000000200848723c */ /* 0x040fe2000000183c */
[----:B------:R-:W-:Y:S02]  /*f280*/  IMAD.MOV.U32 R165, RZ, RZ, R149 ;  /* 0x000000ffffa57224 */ /* 0x000fe400078e0095 */
[----:B------:R1:W-:Y:S05]  /*f290*/  MUFU.EX2 R149, R2 ;  /* 0x0000000200957308 */ /* 0x0003ea0000000800 */
[C---:B------:R-:W-:Y:S01]  /*f2a0*/  HMMA.16816.F32 R68, R8.reuse, R34, R52 ;  /* 0x000000220844723c */ /* 0x040fe20000001834 */
[----:B------:R-:W2:Y:S07]  /*f2b0*/  LDSM.16.MT88.4 R32, [R204+0x2900] ;  /* 0x00290000cc20783b */ /* 0x000eae0000004200 */
[----:B---3--:R-:W-:Y:S01]  /*f2c0*/  HMMA.16816.F32 R64, R8, R28, R48 ;  /* 0x0000001c0840723c */ /* 0x008fe20000001830 */
[----:B-1----:R-:W-:-:S02]  /*f2d0*/  FFMA.FTZ R2, R167, c[0x0][0x2d0], -R6 ;  /* 0x0000b400a7027a23 */ /* 0x002fc40000010806 */
[----:B------:R-:W-:Y:S02]  /*f2e0*/  IMAD.MOV.U32 R167, RZ, RZ, R148 ;  /* 0x000000ffffa77224 */ /* 0x000fe400078e0094 */
[----:B------:R1:W3:Y:S03]  /*f2f0*/  MUFU.EX2 R148, R2 ;  /* 0x0000000200947308 */ /* 0x0002e60000000800 */
[C---:B------:R-:W-:Y:S01]  /*f300*/  HMMA.16816.F32 R56, R8.reuse, R30, R36 ;  /* 0x0000001e0838723c */ /* 0x040fe20000001824 */
[----:B------:R-:W2:Y:S07]  /*f310*/  LDSM.16.MT88.4 R28, [R205+0x2900] ;  /* 0x00290000cd1c783b */ /* 0x000eae0000004200 */
[----:B----4-:R-:W-:Y:S01]  /*f320*/  HMMA.16816.F32 R44, R8, R24, R44 ;  /* 0x00000018082c723c */ /* 0x010fe2000000182c */
[----:B-1----:R-:W-:-:S07]  /*f330*/  FFMA.FTZ R2, R184, c[0x0][0x2d0], -R0 ;  /* 0x0000b400b8027a23 */ /* 0x002fce0000010800 */
[C---:B------:R-:W-:Y:S01]  /*f340*/  HMMA.16816.F32 R48, R8.reuse, R26, R40 ;  /* 0x0000001a0830723c */ /* 0x040fe20000001828 */
[----:B------:R-:W-:Y:S01]  /*f350*/  IMAD.MOV.U32 R184, RZ, RZ, R147 ;  /* 0x000000ffffb87224 */ /* 0x000fe200078e0093 */
[----:B------:R-:W1:Y:S01]  /*f360*/  LDSM.16.MT88.4 R24, [R208+0x2900] ;  /* 0x00290000d018783b */ /* 0x000e620000004200 */
[----:B------:R4:W-:Y:S05]  /*f370*/  MUFU.EX2 R147, R2 ;  /* 0x0000000200937308 */ /* 0x0009ea0000000800 */
[C---:B------:R-:W-:Y:S08]  /*f380*/  HMMA.16816.F32 R36, R8.reuse, R22, R100 ;  /* 0x000000160824723c */ /* 0x040ff00000001864 */
[----:B------:R-:W-:Y:S01]  /*f390*/  HMMA.16816.F32 R40, R8, R20, R76 ;  /* 0x000000140828723c */ /* 0x000fe2000000184c */
[----:B------:R-:W1:Y:S01]  /*f3a0*/  LDSM.16.MT88.4 R20, [R207+0x2900] ;  /* 0x00290000cf14783b */ /* 0x000e620000004200 */
[----:B----4-:R-:W-:-:S02]  /*f3b0*/  FFMA.FTZ R2, R186, c[0x0][0x2d0], -R0 ;  /* 0x0000b400ba027a23 */ /* 0x010fc40000010800 */
[----:B------:R-:W-:Y:S02]  /*f3c0*/  IMAD.MOV.U32 R186, RZ, RZ, R120 ;  /* 0x000000ffffba7224 */ /* 0x000fe400078e0078 */
[----:B------:R4:W1:Y:S02]  /*f3d0*/  MUFU.EX2 R146, R2 ;  /* 0x0000000200927308 */ /* 0x0008640000000800 */
[C---:B-----5:R-:W-:Y:S07]  /*f3e0*/  HMMA.16816.F32 R52, R8.reuse, R16, R112 ;  /* 0x000000100834723c */ /* 0x060fee0000001870 */
[----:B------:R-:W-:Y:S01]  /*f3f0*/  IMAD.MOV.U32 R115, RZ, RZ, R145 ;  /* 0x000000ffff737224 */ /* 0x000fe200078e0091 */
[----:B------:R-:W-:Y:S01]  /*f400*/  HMMA.16816.F32 R60, R8, R18, R108 ;  /* 0x00000012083c723c */ /* 0x000fe2000000186c */
[----:B------:R-:W-:Y:S01]  /*f410*/  LDSM.16.MT88.4 R16, [R205+0x6900] ;  /* 0x00690000cd10783b */ /* 0x000fe20000004200 */
[----:B------:R-:W-:-:S02]  /*f420*/  IMAD.MOV.U32 R114, RZ, RZ, R144 ;  /* 0x000000ffff727224 */ /* 0x000fc400078e0090 */
[----:B------:R-:W-:Y:S02]  /*f430*/  IMAD.MOV.U32 R112, RZ, RZ, R118 ;  /* 0x000000ffff707224 */ /* 0x000fe400078e0076 */
[----:B------:R-:W-:Y:S02]  /*f440*/  IMAD.MOV.U32 R113, RZ, RZ, R117 ;  /* 0x000000ffff717224 */ /* 0x000fe400078e0075 */
[----:B----4-:R-:W-:Y:S01]  /*f450*/  FFMA.FTZ R2, R185, c[0x0][0x2d0], -R0 ;  /* 0x0000b400b9027a23 */ /* 0x010fe20000010800 */
[C---:B--2---:R-:W-:Y:S01]  /*f460*/  HMMA.16816.F32 R104, R8.reuse, R12, R104 ;  /* 0x0000000c0868723c */ /* 0x044fe20000001868 */
[----:B------:R-:W-:Y:S02]  /*f470*/  IMAD.MOV.U32 R185, RZ, RZ, R122 ;  /* 0x000000ffffb97224 */ /* 0x000fe400078e007a */
[----:B------:R2:W-:Y:S05]  /*f480*/  MUFU.EX2 R135, R2 ;  /* 0x0000000200877308 */ /* 0x0005ea0000000800 */
[----:B------:R-:W-:Y:S01]  /*f490*/  HMMA.16816.F32 R100, R8, R14, R92 ;  /* 0x0000000e0864723c */ /* 0x000fe2000000185c */
[----:B------:R-:W4:Y:S06]  /*f4a0*/  LDSM.16.MT88.4 R12, [R204+0x6900] ;  /* 0x00690000cc0c783b */ /* 0x000f2c0000004200 */
[----:B------:R-:W-:-:S02]  /*f4b0*/  F2FP.PACK_AB R8, R150, R151 ;  /* 0x000000979608723e */ /* 0x000fc400000000ff */
[----:B---3--:R-:W-:Y:S01]  /*f4c0*/  F2FP.PACK_AB R10, R148, R149 ;  /* 0x00000095940a723e */ /* 0x008fe200000000ff */
[----:B--2---:R-:W-:Y:S01]  /*f4d0*/  FFMA.FTZ R2, R187, c[0x0][0x2d0], -R0 ;  /* 0x0000b400bb027a23 */ /* 0x004fe20000010800 */
[----:B-1----:R-:W-:Y:S02]  /*f4e0*/  F2FP.PACK_AB R9, R146, R147 ;  /* 0x000000939209723e */ /* 0x002fe400000000ff */
[----:B------:R-:W-:Y:S01]  /*f4f0*/  MOV R187, R123 ;  /* 0x0000007b00bb7202 */ /* 0x000fe20000000f00 */
[----:B------:R-:W1:Y:S02]  /*f500*/  MUFU.EX2 R134, R2 ;  /* 0x0000000200867308 */ /* 0x000e640000000800 */
[----:B-1----:R-:W-:Y:S01]  /*f510*/  F2FP.PACK_AB R11, R134, R135 ;  /* 0x00000087860b723e */ /* 0x002fe200000000ff */
[----:B------:R-:W-:Y:S02]  /*f520*/  FFMA.FTZ R2, R199, c[0x0][0x2d0], -R6 ;  /* 0x0000b400c7027a23 */ /* 0x000fe40000010806 */
[----:B------:R-:W-:-:S03]  /*f530*/  IMAD.MOV.U32 R199, RZ, RZ, R233 ;  /* 0x000000ffffc77224 */ /* 0x000fc600078e00e9 */
[----:B------:R1:W-:Y:S01]  /*f540*/  MUFU.EX2 R133, R2 ;  /* 0x0000000200857308 */ /* 0x0003e20000000800 */
[C---:B------:R-:W-:Y:S08]  /*f550*/  HMMA.16816.F32 R120, R8.reuse, R32, R96 ;  /* 0x000000200878723c */ /* 0x040ff00000001860 */
[----:B------:R-:W-:Y:S01]  /*f560*/  HMMA.16816.F32 R108, R8, R34, R88 ;  /* 0x00000022086c723c */ /* 0x000fe20000001858 */
[----:B------:R-:W-:Y:S01]  /*f570*/  LDSM.16.MT88.4 R32, [R207+0x6900] ;  /* 0x00690000cf20783b */ /* 0x000fe20000004200 */
[----:B-1----:R-:W-:-:S06]  /*f580*/  FFMA.FTZ R2, R227, c[0x0][0x2d0], -R6 ;  /* 0x0000b400e3027a23 */ /* 0x002fcc0000010806 */
[C---:B------:R-:W-:Y:S01]  /*f590*/  HMMA.16816.F32 R96, R8.reuse, R28, R84 ;  /* 0x0000001c0860723c */ /* 0x040fe20000001854 */
[----:B------:R1:W2:Y:S07]  /*f5a0*/  MUFU.EX2 R145, R2 ;  /* 0x0000000200917308 */ /* 0x0002ae0000000800 */
[C---:B------:R-:W-:Y:S08]  /*f5b0*/  HMMA.16816.F32 R84, R8.reuse, R24, R72 ;  /* 0x000000180854723c */ /* 0x040ff00000001848 */
[----:B------:R-:W-:Y:S01]  /*f5c0*/  HMMA.16816.F32 R88, R8, R26, R68 ;  /* 0x0000001a0858723c */ /* 0x000fe20000001844 */
[----:B------:R-:W3:Y:S01]  /*f5d0*/  LDSM.16.MT88.4 R24, [R208+0x6900] ;  /* 0x00690000d018783b */ /* 0x000ee20000004200 */
[----:B-1----:R-:W-:-:S04]  /*f5e0*/  FFMA.FTZ R2, R228, c[0x0][0x2d0], -R6 ;  /* 0x0000b400e4027a23 */ /* 0x002fc80000010806 */
[----:B------:R1:W-:Y:S02]  /*f5f0*/  MUFU.EX2 R144, R2 ;  /* 0x0000000200907308 */ /* 0x0003e40000000800 */
[C---:B------:R-:W-:Y:S01]  /*f600*/  HMMA.16816.F32 R92, R8.reuse, R30, R80 ;  /* 0x0000001e085c723c */ /* 0x040fe20000001850 */
[----:B------:R-:W-:Y:S07]  /*f610*/  LDSM.16.MT88.4 R28, [R204+0x3100] ;  /* 0x00310000cc1c783b */ /* 0x000fee0000004200 */
[----:B------:R-:W-:Y:S01]  /*f620*/  HMMA.16816.F32 R80, R8, R20, R64 ;  /* 0x000000140850723c */ /* 0x000fe20000001840 */
[----:B-1----:R-:W-:-:S07]  /*f630*/  FFMA.FTZ R2, R229, c[0x0][0x2d0], -R6 ;  /* 0x0000b400e5027a23 */ /* 0x002fce0000010806 */
[C---:B----4-:R-:W-:Y:S01]  /*f640*/  HMMA.16816.F32 R64, R8.reuse, R14, R48 ;  /* 0x0000000e0840723c */ /* 0x050fe20000001830 */
[----:B------:R1:W4:Y:S07]  /*f650*/  MUFU.EX2 R233, R2 ;  /* 0x0000000200e97308 */ /* 0x00032e0000000800 */
[C---:B------:R-:W-:Y:S01]  /*f660*/  HMMA.16816.F32 R72, R8.reuse, R12, R44 ;  /* 0x0000000c0848723c */ /* 0x040fe2000000182c */
[----:B------:R-:W-:Y:S07]  /*f670*/  LDSM.16.MT88.4 R12, [R207+0x3100] ;  /* 0x00310000cf0c783b */ /* 0x000fee0000004200 */
[----:B------:R-:W-:Y:S01]  /*f680*/  HMMA.16816.F32 R76, R8, R22, R56 ;  /* 0x00000016084c723c */ /* 0x000fe20000001838 */
[----:B------:R-:W-:Y:S01]  /*f690*/  LDSM.16.MT88.4 R20, [R205+0x3100] ;  /* 0x00310000cd14783b */ /* 0x000fe20000004200 */
[----:B-1----:R-:W-:-:S04]  /*f6a0*/  FFMA.FTZ R2, R230, c[0x0][0x2d0], -R0 ;  /* 0x0000b400e6027a23 */ /* 0x002fc80000010800 */
[----:B------:R1:W-:Y:S02]  /*f6b0*/  MUFU.EX2 R132, R2 ;  /* 0x0000000200847308 */ /* 0x0003e40000000800 */
[C---:B---3--:R-:W-:Y:S08]  /*f6c0*/  HMMA.16816.F32 R48, R8.reuse, R24, R52 ;  /* 0x000000180830723c */ /* 0x048ff00000001834 */
[----:B------:R-:W-:Y:S01]  /*f6d0*/  HMMA.16816.F32 R52, R8, R26, R60 ;  /* 0x0000001a0834723c */ /* 0x000fe2000000183c */
[----:B------:R-:W3:Y:S01]  /*f6e0*/  LDSM.16.MT88.4 R24, [R204+0x7100] ;  /* 0x00710000cc18783b */ /* 0x000ee20000004200 */
[----:B-1----:R-:W-:-:S06]  /*f6f0*/  FFMA.FTZ R2, R231, c[0x0][0x2d0], -R0 ;  /* 0x0000b400e7027a23 */ /* 0x002fcc0000010800 */
[C---:B------:R-:W-:Y:S01]  /*f700*/  HMMA.16816.F32 R56, R8.reuse, R16, R40 ;  /* 0x000000100838723c */ /* 0x040fe20000001828 */
[----:B------:R1:W5:Y:S07]  /*f710*/  MUFU.EX2 R118, R2 ;  /* 0x0000000200767308 */ /* 0x00036e0000000800 */
[C---:B------:R-:W-:Y:S01]  /*f720*/  HMMA.16816.F32 R40, R8.reuse, R18, R36 ;  /* 0x000000120828723c */ /* 0x040fe20000001824 */
[----:B------:R-:W3:Y:S07]  /*f730*/  LDSM.16.MT88.4 R16, [R208+0x3100] ;  /* 0x00310000d010783b */ /* 0x000eee0000004200 */
[----:B------:R-:W-:Y:S01]  /*f740*/  HMMA.16816.F32 R44, R8, R32, R104 ;  /* 0x00000020082c723c */ /* 0x000fe20000001868 */
[----:B------:R-:W-:Y:S01]  /*f750*/  LDSM.16.MT88.4 R104, [R205+0x7900] ;  /* 0x00790000cd68783b */ /* 0x000fe20000004200 */
[----:B-1----:R-:W-:-:S04]  /*f760*/  FFMA.FTZ R2, R232, c[0x0][0x2d0], -R0 ;  /* 0x0000b400e8027a23 */ /* 0x002fc80000010800 */
[----:B------:R1:W-:Y:S02]  /*f770*/  MUFU.EX2 R117, R2 ;  /* 0x0000000200757308 */ /* 0x0003e40000000800 */
[----:B------:R-:W-:Y:S01]  /*f780*/  HMMA.16816.F32 R36, R8, R34, R100 ;  /* 0x000000220824723c */ /* 0x000fe20000001864 */
[----:B------:R-:W3:Y:S06]  /*f790*/  LDSM.16.MT88.4 R32, [R205+0x7100] ;  /* 0x00710000cd20783b */ /* 0x000eec0000004200 */
[----:B--2---:R-:W-:Y:S02]  /*f7a0*/  F2FP.PACK_AB R8, R145, R133 ;  /* 0x000000859108723e */ /* 0x004fe400000000ff */
[----:B----4-:R-:W-:-:S02]  /*f7b0*/  F2FP.PACK_AB R10, R233, R144 ;  /* 0x00000090e90a723e */ /* 0x010fc400000000ff */
[----:B-----5:R-:W-:Y:S01]  /*f7c0*/  F2FP.PACK_AB R9, R118, R132 ;  /* 0x000000847609723e */ /* 0x020fe200000000ff */
[----:B-1----:R-:W-:-:S04]  /*f7d0*/  FFMA.FTZ R2, R235, c[0x0][0x2d0], -R0 ;  /* 0x0000b400eb027a23 */ /* 0x002fc80000010800 */
[----:B------:R1:W2:Y:S02]  /*f7e0*/  MUFU.EX2 R62, R2 ;  /* 0x00000002003e7308 */ /* 0x0002a40000000800 */
[----:B-1----:R-:W-:Y:S01]  /*f7f0*/  FFMA.FTZ R2, R252, c[0x0][0x2d0], -R6 ;  /* 0x0000b400fc027a23 */ /* 0x002fe20000010806 */
[----:B--2---:R-:W-:-:S05]  /*f800*/  F2FP.PACK_AB R11, R62, R117 ;  /* 0x000000753e0b723e */ /* 0x004fca00000000ff */
[----:B------:R1:W-:Y:S02]  /*f810*/  MUFU.EX2 R61, R2 ;  /* 0x00000002003d7308 */ /* 0x0003e40000000800 */
[C---:B---3--:R-:W-:Y:S08]  /*f820*/  HMMA.16816.F32 R64, R8.reuse, R26, R64 ;  /* 0x0000001a0840723c */ /* 0x048ff00000001840 */
[----:B------:R-:W-:Y:S01]  /*f830*/  HMMA.16816.F32 R128, R8, R24, R72 ;  /* 0x000000180880723c */ /* 0x000fe20000001848 */
[----:B------:R-:W-:Y:S01]  /*f840*/  LDSM.16.MT88.4 R72, [R205+0x3900] ;  /* 0x00390000cd48783b */ /* 0x000fe20000004200 */
[----:B-1----:R-:W-:-:S02]  /*f850*/  FFMA.FTZ R2, R199, c[0x0][0x2d0], -R6 ;  /* 0x0000b400c7027a23 */ /* 0x002fc40000010806 */
[----:B------:R-:W-:Y:S02]  /*f860*/  IMAD.MOV.U32 R199, RZ, RZ, R112 ;  /* 0x000000ffffc77224 */ /* 0x000fe400078e0070 */
[----:B------:R1:W-:Y:S01]  /*f870*/  MUFU.EX2 R60, R2 ;  /* 0x00000002003c7308 */ /* 0x0003e20000000800 */
[----:B------:R-:W-:Y:S01]  /*f880*/  IMAD.MOV.U32 R112, RZ, RZ, R113 ;  /* 0x000000ffff707224 */ /* 0x000fe200078e0071 */
[C---:B------:R-:W-:Y:S01]  /*f890*/  HMMA.16816.F32 R68, R8.reuse, R20, R96 ;  /* 0x000000140844723c */ /* 0x040fe20000001860 */
[----:B------:R-:W-:Y:S01]  /*f8a0*/  IMAD.MOV.U32 R113, RZ, RZ, R114 ;  /* 0x000000ffff717224 */ /* 0x000fe200078e0072 */
[----:B------:R-:W-:Y:S01]  /*f8b0*/  LDSM.16.MT88.4 R96, [R204+0x7900] ;  /* 0x00790000cc60783b */ /* 0x000fe20000004200 */
[----:B------:R-:W-:Y:S02]  /*f8c0*/  IMAD.MOV.U32 R114, RZ, RZ, R115 ;  /* 0x000000ffff727224 */ /* 0x000fe400078e0073 */
[----:B------:R-:W-:Y:S02]  /*f8d0*/  IMAD.MOV.U32 R115, RZ, RZ, R187 ;  /* 0x000000ffff737224 */ /* 0x000fe400078e00bb */
[----:B------:R-:W-:Y:S01]  /*f8e0*/  IMAD.MOV.U32 R187, RZ, RZ, R185 ;  /* 0x000000ffffbb7224 */ /* 0x000fe200078e00b9 */
[----:B------:R-:W-:Y:S01]  /*f8f0*/  HMMA.16816.F32 R20, R8, R22, R92 ;  /* 0x000000160814723c */ /* 0x000fe2000000185c */
[----:B------:R-:W-:Y:S01]  /*f900*/  IMAD.MOV.U32 R185, RZ, RZ, R186 ;  /* 0x000000ffffb97224 */ /* 0x000fe200078e00ba */
[----:B------:R-:W-:Y:S01]  /*f910*/  MOV R186, R184 ;  /* 0x000000b800ba7202 */ /* 0x000fe20000000f00 */
[----:B------:R-:W-:-:S02]  /*f920*/  IMAD.MOV.U32 R184, RZ, RZ, R167 ;  /* 0x000000ffffb87224 */ /* 0x000fc400078e00a7 */
[----:B------:R-:W-:Y:S02]  /*f930*/  IMAD.MOV.U32 R167, RZ, RZ, R165 ;  /* 0x000000ffffa77224 */ /* 0x000fe400078e00a5 */
[----:B-1----:R-:W-:Y:S01]  /*f940*/  FFMA.FTZ R2, R158, c[0x0][0x2d0], -R6 ;  /* 0x0000b4009e027a23 */ /* 0x002fe20000010806 */
[C---:B------:R-:W-:Y:S01]  /*f950*/  HMMA.16816.F32 R100, R8.reuse, R12, R80 ;  /* 0x0000000c0864723c */ /* 0x040fe20000001850 */
[----:B------:R-:W-:Y:S01]  /*f960*/  IMAD.MOV.U32 R165, RZ, RZ, R159 ;  /* 0x000000ffffa57224 */ /* 0x000fe200078e009f */
[----:B------:R-:W-:Y:S01]  /*f970*/  LDSM.16.MT88.4 R80, [R208+0x3900] ;  /* 0x00390000d050783b */ /* 0x000fe20000004200 */
[----:B------:R1:W-:Y:S01]  /*f980*/  MUFU.EX2 R26, R2 ;  /* 0x00000002001a7308 */ /* 0x0003e20000000800 */
[----:B------:R-:W-:Y:S02]  /*f990*/  IMAD.MOV.U32 R159, RZ, RZ, R124 ;  /* 0x000000ffff9f7224 */ /* 0x000fe400078e007c */
[----:B------:R-:W-:Y:S02]  /*f9a0*/  IMAD.MOV.U32 R158, RZ, RZ, R125 ;  /* 0x000000ffff9e7224 */ /* 0x000fe400078e007d */
[----:B------:R-:W-:Y:S01]  /*f9b0*/  IMAD.MOV.U32 R228, RZ, RZ, R113 ;  /* 0x000000ffffe47224 */ /* 0x000fe200078e0071 */
[----:B------:R-:W-:Y:S01]  /*f9c0*/  HMMA.16816.F32 R120, R8, R28, R120 ;  /* 0x0000001c0878723c */ /* 0x000fe20000001878 */
[----:B------:R-:W-:-:S02]  /*f9d0*/  IMAD.MOV.U32 R229, RZ, RZ, R114 ;  /* 0x000000ffffe57224 */ /* 0x000fc400078e0072 */
[----:B------:R-:W-:-:S05]  /*f9e0*/  IMAD.MOV.U32 R227, RZ, RZ, R115 ;  /* 0x000000ffffe37224 */ /* 0x000fca00078e0073 */
[----:B------:R-:W-:Y:S01]  /*f9f0*/  HMMA.16816.F32 R92, R8, R18, R88 ;  /* 0x00000012085c723c */ /* 0x000fe20000001858 */
[----:B------:R-:W-:Y:S01]  /*fa00*/  LDSM.16.MT88.4 R88, [R207+0x3900] ;  /* 0x00390000cf58783b */ /* 0x000fe20000004200 */
[----:B-1----:R-:W-:-:S04]  /*fa10*/  FFMA.FTZ R2, R126, c[0x0][0x2d0], -R6 ;  /* 0x0000b4007e027a23 */ /* 0x002fc80000010806 */
[----:B------:R1:W2:Y:S02]  /*fa20*/  MUFU.EX2 R25, R2 ;  /* 0x0000000200197308 */ /* 0x0002a40000000800 */
[C---:B------:R-:W-:Y:S08]  /*fa30*/  HMMA.16816.F32 R28, R8.reuse, R30, R108 ;  /* 0x0000001e081c723c */ /* 0x040ff0000000186c */
[----:B------:R-:W-:Y:S01]  /*fa40*/  HMMA.16816.F32 R84, R8, R16, R84 ;  /* 0x000000100854723c */ /* 0x000fe20000001854 */
[----:B------:R-:W3:Y:S01]  /*fa50*/  LDSM.16.MT88.4 R16, [R208+0x7100] ;  /* 0x00710000d010783b */ /* 0x000ee20000004200 */
[----:B-1----:R-:W-:Y:S01]  /*fa60*/  FFMA.FTZ R2, R127, c[0x0][0x2d0], -R0 ;  /* 0x0000b4007f027a23 */ /* 0x002fe20000010800 */
[----:B--2---:R-:W-:-:S05]  /*fa70*/  F2FP.PACK_AB R114, R25, R26 ;  /* 0x0000001a1972723e */ /* 0x004fca00000000ff */
[C---:B------:R-:W-:Y:S01]  /*fa80*/  HMMA.16816.F32 R108, R8.reuse, R14, R76 ;  /* 0x0000000e086c723c */ /* 0x040fe2000000184c */
[----:B------:R-:W1:Y:S01]  /*fa90*/  LDSM.16.MT88.4 R12, [R207+0x7100] ;  /* 0x00710000cf0c783b */ /* 0x000e620000004200 */
[----:B------:R2:W-:Y:S03]  /*faa0*/  MUFU.EX2 R24, R2 ;  /* 0x0000000200187308 */ /* 0x0005e60000000800 */
[----:B------:R-:W4:Y:S03]  /*fab0*/  LDSM.16.MT88.4 R124, [R204+0x3900] ;  /* 0x00390000cc7c783b */ /* 0x000f260000004200 */
[C---:B------:R-:W-:Y:S08]  /*fac0*/  HMMA.16816.F32 R56, R8.reuse, R32, R56 ;  /* 0x000000200838723c */ /* 0x040ff00000001838 */
[----:B------:R-:W-:Y:S01]  /*fad0*/  HMMA.16816.F32 R40, R8, R34, R40 ;  /* 0x000000220828723c */ /* 0x000fe20000001828 */
[----:B--2---:R-:W-:-:S04]  /*fae0*/  FFMA.FTZ R2, R7, c[0x0][0x2d0], -R0 ;  /* 0x0000b40007027a23 */ /* 0x004fc80000010800 */
[----:B------:R2:W5:Y:S03]  /*faf0*/  MUFU.EX2 R7, R2 ;  /* 0x0000000200077308 */ /* 0x0005660000000800 */
[----:B---3--:R-:W-:Y:S01]  /*fb00*/  HMMA.16816.F32 R48, R8, R16, R48 ;  /* 0x000000100830723c */ /* 0x008fe20000001830 */
[--C-:B--2---:R-:W-:Y:S01]  /*fb10*/  FFMA.FTZ R2, R199, c[0x0][0x2d0], -R0.reuse ;  /* 0x0000b400c7027a23 */ /* 0x104fe20000010800 */
[----:B-----5:R-:W-:Y:S01]  /*fb20*/  F2FP.PACK_AB R113, R7, R24 ;  /* 0x000000180771723e */ /* 0x020fe200000000ff */
[----:B------:R-:W-:-:S05]  /*fb30*/  FFMA.FTZ R0, R159, c[0x0][0x2d0], -R0 ;  /* 0x0000b4009f007a23 */ /* 0x000fca0000010800 */
[----:B------:R-:W-:Y:S01]  /*fb40*/  HMMA.16816.F32 R52, R8, R18, R52 ;  /* 0x000000120834723c */ /* 0x000fe20000001834 */
[----:B------:R-:W-:Y:S01]  /*fb50*/  IMAD.MOV.U32 R199, RZ, RZ, R112 ;  /* 0x000000ffffc77224 */ /* 0x000fe200078e0070 */
[----:B------:R2:W-:Y:S01]  /*fb60*/  MUFU.EX2 R6, R2 ;  /* 0x0000000200067308 */ /* 0x0005e20000000800 */
[----:B------:R-:W-:Y:S01]  /*fb70*/  IMAD.MOV.U32 R159, RZ, RZ, R158 ;  /* 0x000000ffff9f7224 */ /* 0x000fe200078e009e */
[----:B------:R-:W-:Y:S01]  /*fb80*/  F2FP.PACK_AB R112, R60, R61 ;  /* 0x0000003d3c70723e */ /* 0x000fe200000000ff */
[----:B------:R-:W-:-:S03]  /*fb90*/  IMAD.MOV.U32 R158, RZ, RZ, R5 ;  /* 0x000000ffff9e7224 */ /* 0x000fc600078e0005 */
[C---:B-1----:R-:W-:Y:S02]  /*fba0*/  HMMA.16816.F32 R44, R8.reuse, R12, R44 ;  /* 0x0000000c082c723c */ /* 0x042fe4000000182c */
[----:B------:R1:W3:Y:S06]  /*fbb0*/  MUFU.EX2 R5, R0 ;  /* 0x0000000000057308 */ /* 0x0002ec0000000800 */
[----:B------:R-:W-:Y:S01]  /*fbc0*/  HMMA.16816.F32 R36, R8, R14, R36 ;  /* 0x0000000e0824723c */ /* 0x000fe20000001824 */
[----:B------:R-:W-:Y:S01]  /*fbd0*/  LDSM.16.MT88.4 R8, [R207+0x7900] ;  /* 0x00790000cf08783b */ /* 0x000fe20000004200 */
[----:B--2---:R-:W-:-:S04]  /*fbe0*/  FADD.FTZ R2, R199, R227 ;  /* 0x000000e3c7027221 */ /* 0x004fc80000010000 */
[----:B------:R-:W-:Y:S02]  /*fbf0*/  FADD.FTZ R2, R185, R2 ;  /* 0x00000002b9027221 */ /* 0x000fe40000010000 */
[----:B-1----:R-:W-:Y:S01]  /*fc00*/  FADD.FTZ R0, R228, R229 ;  /* 0x000000e5e4007221 */ /* 0x002fe20000010000 */
[----:B---3--:R-:W-:Y:S01]  /*fc10*/  F2FP.PACK_AB R115, R5, R6 ;  /* 0x000000060573723e */ /* 0x008fe200000000ff */
        /* <DEDUP_REMOVED lines=30> */
[----:B----4-:R-:W-:Y:S03]  /*fe00*/  HMMA.16816.F32 R120, R112, R124, R120 ;  /* 0x0000007c7078723c */ /* 0x010fe60000001878 */
[----:B------:R-:W-:-:S04]  /*fe10*/  FADD.FTZ R0, R195, R0 ;  /* 0x00000000c3007221 */ /* 0x000fc80000010000 */
        /* <DEDUP_REMOVED lines=42> */
[----:B------:R-:W-:-:S07]  /*100c0*/  FADD.FTZ R234, R5, R234 ;  /* 0x000000ea05ea7221 */ /* 0x000fce0000010000 */
[----:B------:R-:W-:Y:S01]  /*100d0*/  HMMA.16816.F32 R112, R112, R10, R36 ;  /* 0x0000000a7070723c */ /* 0x000fe20000001824 */
[----:B------:R-:W-:Y:S07]  /*100e0*/  @!P6 BRA `(.L_x_1957) ;  /* 0x000035800000e947 */ /* 0x000fee0003800000 */
[----:B------:R-:W2:Y:S04]  /*100f0*/  LDL R156, [R1] ;  /* 0x00000000019c7983 */ /* 0x000ea80000100800 */
[----:B------:R-:W3:Y:S01]  /*10100*/  LDL.LU R158, [R1+0x4] ;  /* 0x00000400019e7983 */ /* 0x000ee20000300800 */
[----:B------:R-:W-:Y:S01]  /*10110*/  MOV R250, c[0x0][0x208] ;  /* 0x0000820000fa7a02 */ /* 0x000fe20000000f00 */
[----:B------:R-:W-:Y:S01]  /*10120*/  IMAD.MOV.U32 R118, RZ, RZ, R3 ;  /* 0x000000ffff767224 */ /* 0x000fe200078e0003 */
[----:B------:R-:W-:Y:S01]  /*10130*/  IADD3 R240, P1, R244, 0x40, RZ ;  /* 0x00000040f4f07810 */ /* 0x000fe20007f3e0ff */
[----:B------:R-:W-:Y:S01]  /*10140*/  IMAD.MOV.U32 R117, RZ, RZ, R116 ;  /* 0x000000ffff757224 */ /* 0x000fe200078e0074 */
[----:B------:R-:W-:Y:S01]  /*10150*/  IADD3 R238, P0, R246, 0x40, RZ ;  /* 0x00000040f6ee7810 */ /* 0x000fe20007f1e0ff */
[----:B------:R-:W-:Y:S01]  /*10160*/  IMAD.SHL.U32 R250, R250, 0x40, RZ ;  /* 0x00000040fafa7824 */ /* 0x000fe200078e00ff */
[----:B------:R-:W-:Y:S01]  /*10170*/  MOV R251, c[0x0][0x1e0] ;  /* 0x0000780000fb7a02 */ /* 0x000fe20000000f00 */
[----:B------:R-:W-:Y:S01]  /*10180*/  IMAD.X R239, RZ, RZ, R241, P1 ;  /* 0x000000ffffef7224 */ /* 0x000fe200008e06f1 */
[----:B------:R-:W-:Y:S01]  /*10190*/  ULDC.64 UR4, c[0x0][0x118] ;  /* 0x0000460000047ab9 */ /* 0x000fe20000000a00 */
[----:B------:R-:W-:Y:S01]  /*101a0*/  IMAD.X R237, RZ, RZ, R243, P0 ;  /* 0x000000ffffed7224 */ /* 0x000fe200000e06f3 */
[----:B------:R-:W-:-:S02]  /*101b0*/  IADD3 R236, P2, R250, 0x80, RZ ;  /* 0x00000080faec7810 */ /* 0x000fc40007f5e0ff */
[----:B------:R-:W-:Y:S02]  /*101c0*/  SHF.L.U32 R252, R251, 0x6, RZ ;  /* 0x00000006fbfc7819 */ /* 0x000fe400000006ff */
[----:B--2---:R-:W-:Y:S02]  /*101d0*/  IADD3.X R235, RZ, R156, RZ, P2, !PT ;  /* 0x0000009cffeb7210 */ /* 0x004fe400017fe4ff */
[----:B---3--:R-:W-:Y:S02]  /*101e0*/  LEA.HI.SX32 R227, R158, 0xfffffffe, 0x19 ;  /* 0xfffffffe9ee37811 */ /* 0x008fe400078fcaff */
.L_x_1958:
[----:B------:R-:W-:Y:S04]  /*101f0*/  DEPBAR.LE SB0, 0x0 ;  /* 0x000080000000791a */ /* 0x000fe80000000000 */
[----:B------:R-:W-:Y:S01]  /*10200*/  BAR.SYNC.DEFER_BLOCKING 0x0 ;  /* 0x0000000000007b1d */ /* 0x000fe20000010000 */
[----:B------:R-:W-:Y:S01]  /*10210*/  SHF.R.S32.HI R0, RZ, 0x1f, R227 ;  /* 0x0000001fff007819 */ /* 0x000fe200000114e3 */
[C---:B------:R-:W-:Y:S01]  /*10220*/  IMAD.WIDE.U32 R156, R227.reuse, c[0x0][0x208], RZ ;  /* 0x00008200e39c7a25 */ /* 0x040fe200078e00ff */
[----:B------:R-:W-:Y:S02]  /*10230*/  MOV R193, 0x6 ;  /* 0x0000000600c17802 */ /* 0x000fe40000000f00 */
[----:B------:R-:W-:Y:S01]  /*10240*/  MOV R192, c[0x0][0x208] ;  /* 0x0000820000c07a02 */ /* 0x000fe20000000f00 */
[----:B------:R-:W-:Y:S01]  /*10250*/  IMAD R0, R0, c[0x0][0x208], RZ ;  /* 0x0000820000007a24 */ /* 0x000fe200078e02ff */
[----:B------:R-:W-:Y:S02]  /*10260*/  SHF.L.U32 R3, R156, 0x7, RZ ;  /* 0x000000079c037819 */ /* 0x000fe400000006ff */
[----:B------:R-:W-:Y:S01]  /*10270*/  SHF.L.U64.HI R192, R192, R193, c[0x0][0x20c] ;  /* 0x00008300c0c07619 */ /* 0x000fe200000102c1 */
[----:B------:R-:W-:Y:S01]  /*10280*/  IMAD R0, R227, c[0x0][0x20c], R0 ;  /* 0x00008300e3007a24 */ /* 0x000fe200078e0200 */
[C---:B------:R-:W-:Y:S02]  /*10290*/  IADD3 R2, P5, R3.reuse, R244, RZ ;  /* 0x000000f403027210 */ /* 0x040fe40007fbe0ff */
[----:B------:R-:W-:Y:S02]  /*102a0*/  IADD3 R3, P1, R3, R240, RZ ;  /* 0x000000f003037210 */ /* 0x000fe40007f3e0ff */
[----:B------:R-:W-:Y:S02]  /*102b0*/  IADD3 R0, R157, R0, RZ ;  /* 0x000000009d007210 */ /* 0x000fe40007ffe0ff */
[----:B------:R-:W-:Y:S02]  /*102c0*/  LEA R184, P2, R2, c[0x0][0x1f8], 0x1 ;  /* 0x00007e0002b87a11 */ /* 0x000fe400078408ff */
[----:B------:R-:W-:Y:S02]  /*102d0*/  SHF.L.U64.HI R0, R156, 0x7, R0 ;  /* 0x000000079c007819 */ /* 0x000fe40000010200 */
[C---:B------:R-:W-:Y:S02]  /*102e0*/  LEA R186, P0, R3.reuse, c[0x0][0x1f8], 0x1 ;  /* 0x00007e0003ba7a11 */ /* 0x040fe400078008ff */
[----:B------:R-:W-:Y:S01]  /*102f0*/  IADD3.X R116, R0, R241, RZ, P5, !PT ;  /* 0x000000f100747210 */ /* 0x000fe20002ffe4ff */
[----:B------:R-:W1:Y:S01]  /*10300*/  LDSM.16.M88.4 R8, [R119+0x8100] ;  /* 0x008100007708783b */ /* 0x000e620000000200 */
[----:B------:R-:W-:Y:S02]  /*10310*/  MOV R228, 0x6 ;  /* 0x0000000600e47802 */ /* 0x000fe40000000f00 */
[----:B------:R-:W-:Y:S02]  /*10320*/  LEA.HI.X R185, R2, c[0x0][0x1fc], R116, 0x1, P2 ;  /* 0x00007f0002b97a11 */ /* 0x000fe400010f0c74 */
[----:B------:R-:W-:Y:S03]  /*10330*/  IADD3.X R0, R0, R239, RZ, P1, !PT ;  /* 0x000000ef00007210 */ /* 0x000fe60000ffe4ff */
[----:B------:R-:W2:Y:S01]  /*10340*/  LDSM.16.M88.4 R16, [R119+0x8900] ;  /* 0x008900007710783b */ /* 0x000ea20000000200 */
[----:B------:R-:W-:Y:S02]  /*10350*/  LEA.HI.X R187, R3, c[0x0][0x1fc], R0, 0x1, P0 ;  /* 0x00007f0003bb7a11 */ /* 0x000fe400000f0c00 */
[----:B------:R-:W-:Y:S04]  /*10360*/  IADD3 R2, P0, R184, R250, RZ ;  /* 0x000000fab8027210 */ /* 0x000fe80007f1e0ff */
[----:B------:R-:W-:Y:S01]  /*10370*/  IADD3.X R3, R185, R192, RZ, P0, !PT ;  /* 0x000000c0b9037210 */ /* 0x000fe200007fe4ff */
[----:B------:R-:W3:Y:S08]  /*10380*/  LDSM.16.M88.4 R24, [R119+0x9100] ;  /* 0x009100007718783b */ /* 0x000ef00000000200 */
[----:B------:R-:W4:Y:S08]  /*10390*/  LDSM.16.M88.4 R32, [R119+0x9900] ;  /* 0x009900007720783b */ /* 0x000f300000000200 */
        /* <DEDUP_REMOVED lines=14> */
[----:B------:R-:W-:Y:S01]  /*10480*/  LDSM.16.M88.4 R156, [R221] ;  /* 0x00000000dd9c783b */ /* 0x000fe20000000200 */
[C---:B------:R-:W-:Y:S07]  /*10490*/  HMMA.16816.F32 R32, R136.reuse, R34, RZ ;  /* 0x000000228820723c */ /* 0x040fee00000018ff */
[----:B------:R-:W-:Y:S01]  /*104a0*/  LDSM.16.M88.4 R160, [R220] ;  /* 0x00000000dca0783b */ /* 0x000fe20000000200 */
[C---:B-----5:R-:W-:Y:S07]  /*104b0*/  HMMA.16816.F32 R36, R136.reuse, R40, RZ ;  /* 0x000000288824723c */ /* 0x060fee00000018ff */
[----:B------:R-:W-:Y:S01]  /*104c0*/  LDSM.16.M88.4 R164, [R219] ;  /* 0x00000000dba4783b */ /* 0x000fe20000000200 */
[C---:B------:R-:W-:Y:S08]  /*104d0*/  HMMA.16816.F32 R40, R136.reuse, R42, RZ ;  /* 0x0000002a8828723c */ /* 0x040ff000000018ff */
[C---:B-1----:R-:W-:Y:S08]  /*104e0*/  HMMA.16816.F32 R44, R136.reuse, R48, RZ ;  /* 0x00000030882c723c */ /* 0x042ff000000018ff */
[C---:B------:R-:W-:Y:S08]  /*104f0*/  HMMA.16816.F32 R48, R136.reuse, R50, RZ ;  /* 0x000000328830723c */ /* 0x040ff000000018ff */
[C---:B------:R-:W-:Y:S08]  /*10500*/  HMMA.16816.F32 R52, R136.reuse, R56, RZ ;  /* 0x000000388834723c */ /* 0x040ff000000018ff */
[C---:B------:R-:W-:Y:S08]  /*10510*/  HMMA.16816.F32 R56, R136.reuse, R58, RZ ;  /* 0x0000003a8838723c */ /* 0x040ff000000018ff */
[C---:B--2---:R-:W-:Y:S08]  /*10520*/  HMMA.16816.F32 R60, R136.reuse, R64, RZ ;  /* 0x00000040883c723c */ /* 0x044ff000000018ff */
[----:B------:R-:W-:Y:S08]  /*10530*/  HMMA.16816.F32 R64, R136, R66, RZ ;  /* 0x000000428840723c */ /* 0x000ff000000018ff */
[C---:B------:R-:W-:Y:S08]  /*10540*/  HMMA.16816.F32 R4, R140.reuse, R144, R4 ;  /* 0x000000908c04723c */ /* 0x040ff00000001804 */
[C---:B------:R-:W-:Y:S01]  /*10550*/  HMMA.16816.F32 R8, R140.reuse, R146, R8 ;  /* 0x000000928c08723c */ /* 0x040fe20000001808 */
[----:B------:R-:W1:Y:S07]  /*10560*/  LDSM.16.M88.4 R144, [R223] ;  /* 0x00000000df90783b */ /* 0x000e6e0000000200 */
[C---:B---3--:R-:W-:Y:S08]  /*10570*/  HMMA.16816.F32 R12, R140.reuse, R148, R12 ;  /* 0x000000948c0c723c */ /* 0x048ff0000000180c */
[C---:B------:R-:W-:Y:S01]  /*10580*/  HMMA.16816.F32 R16, R140.reuse, R150, R16 ;  /* 0x000000968c10723c */ /* 0x040fe20000001810 */
[----:B------:R-:W2:Y:S07]  /*10590*/  LDSM.16.M88.4 R148, [R222] ;  /* 0x00000000de94783b */ /* 0x000eae0000000200 */
[C---:B------:R-:W-:Y:S01]  /*105a0*/  HMMA.16816.F32 R20, R140.reuse, R152, R20 ;  /* 0x000000988c14723c */ /* 0x040fe20000001814 */
[----:B------:R-:W-:Y:S01]  /*105b0*/  @!PT LDS RZ, [RZ] ;  /* 0x00000000fffff984 */ /* 0x000fe20000000800 */
[----:B------:R-:W-:Y:S01]  /*105c0*/  @!PT LDS RZ, [RZ] ;  /* 0x00000000fffff984 */ /* 0x000fe20000000800 */
[----:B------:R-:W-:Y:S01]  /*105d0*/  @!PT LDS RZ, [RZ] ;  /* 0x00000000fffff984 */ /* 0x000fe20000000800 */
[----:B------:R3:W-:Y:S06]  /*105e0*/  LDGSTS.E.BYPASS.LTC128B.128 [R226+0x100], [R184.64], !P4 ;  /* 0x00100000b8e27fae */ /* 0x0007ec000e101d44 */
[C---:B------:R-:W-:Y:S01]  /*105f0*/  IADD3 R152, P0, R2.reuse, R250, RZ ;  /* 0x000000fa02987210 */ /* 0x040fe20007f1e0ff */
[C---:B------:R-:W-:Y:S01]  /*10600*/  HMMA.16816.F32 R24, R140.reuse, R154, R24 ;  /* 0x0000009a8c18723c */ /* 0x040fe20000001818 */
[----:B------:R3:W-:Y:S03]  /*10610*/  LDGSTS.E.BYPASS.LTC128B.128 [R226+0x4100], [R186.64], !P3 ;  /* 0x04100000bae27fae */ /* 0x0007e6000d901d44 */
[C---:B------:R-:W-:Y:S03]  /*10620*/  IADD3.X R153, R3.reuse, R192, RZ, P0, !PT ;  /* 0x000000c003997210 */ /* 0x040fe600007fe4ff */
[----:B------:R-:W-:Y:S01]  /*10630*/  IADD3 R154, P2, R2, R236, RZ ;  /* 0x000000ec029a7210 */ /* 0x000fe20007f5e0ff */
[C---:B-1----:R-:W-:Y:S01]  /*10640*/  HMMA.16816.F32 R28, R140.reuse, R144, R28 ;  /* 0x000000908c1c723c */ /* 0x042fe2000000181c */
[----:B------:R1:W-:Y:S03]  /*10650*/  LDGSTS.E.BYPASS.LTC128B.128 [R226+0x1100], [R2.64], !P4 ;  /* 0x0110000002e27fae */ /* 0x0003e6000e101d44 */
[-C--:B------:R-:W-:Y:S03]  /*10660*/  IADD3.X R155, R3, R235.reuse, RZ, P2, !PT ;  /* 0x000000eb039b7210 */ /* 0x080fe600017fe4ff */
[C---:B------:R-:W-:Y:S01]  /*10670*/  IADD3 R144, P1, R152.reuse, R250, RZ ;  /* 0x000000fa98907210 */ /* 0x040fe20007f3e0ff */
[C---:B------:R-:W-:Y:S01]  /*10680*/  HMMA.16816.F32 R32, R140.reuse, R146, R32 ;  /* 0x000000928c20723c */ /* 0x040fe20000001820 */
[----:B------:R1:W-:Y:S03]  /*10690*/  LDGSTS.E.BYPASS.LTC128B.128 [R226+0x5100], [R2.64+0x80], !P3 ;  /* 0x0510008002e27fae */ /* 0x0003e6000d901d44 */
[C---:B------:R-:W-:Y:S04]  /*106a0*/  IADD3.X R145, R153.reuse, R192, RZ, P1, !PT ;  /* 0x000000c099917210 */ /* 0x040fe80000ffe4ff */
[C---:B--2---:R-:W-:Y:S01]  /*106b0*/  HMMA.16816.F32 R36, R140.reuse, R148, R36 ;  /* 0x000000948c24723c */ /* 0x044fe20000001824 */
[----:B------:R2:W-:Y:S07]  /*106c0*/  LDGSTS.E.BYPASS.LTC128B.128 [R226+0x2100], [R152.64], !P4 ;  /* 0x0210000098e27fae */ /* 0x0005ee000e101d44 */
[C---:B------:R-:W-:Y:S01]  /*106d0*/  HMMA.16816.F32 R40, R140.reuse, R150, R40 ;  /* 0x000000968c28723c */ /* 0x040fe20000001828 */
[----:B------:R2:W-:Y:S07]  /*106e0*/  LDGSTS.E.BYPASS.LTC128B.128 [R226+0x6100], [R154.64], !P3 ;  /* 0x061000009ae27fae */ /* 0x0005ee000d901d44 */
[C---:B------:R-:W-:Y:S01]  /*106f0*/  HMMA.16816.F32 R44, R140.reuse, R156, R44 ;  /* 0x0000009c8c2c723c */ /* 0x040fe2000000182c */
[----:B------:R4:W-:Y:S03]  /*10700*/  LDGSTS.E.BYPASS.LTC128B.128 [R226+0x3100], [R144.64], !P4 ;  /* 0x0310000090e27fae */ /* 0x0009e6000e101d44 */
[----:B-1----:R-:W-:Y:S04]  /*10710*/  IADD3 R2, P0, R152, R236, RZ ;  /* 0x000000ec98027210 */ /* 0x002fe80007f1e0ff */
        /* <DEDUP_REMOVED lines=9> */
[----:B----4-:R-:W4:Y:S07]  /*107b0*/  LDSM.16.M88.4 R144, [R209+0x8100] ;  /* 0x00810000d190783b */ /* 0x010f2e0000000200 */
[----:B------:R-:W-:Y:S01]  /*107c0*/  HMMA.16816.F32 R64, R140, R166, R64 ;  /* 0x000000a68c40723c */ /* 0x000fe20000001840 */
[----:B--2---:R-:W2:Y:S08]  /*107d0*/  LDSM.16.M88.4 R152, [R209+0x9100] ;  /* 0x00910000d198783b */ /* 0x004eb00000000200 */
[----:B------:R-:W0:Y:S08]  /*107e0*/  LDGDEPBAR ;  /* 0x00000000000079af */ /* 0x000e300000000000 */
[----:B------:R-:W5:Y:S08]  /*107f0*/  LDSM.16.M88.4 R156, [R209+0x9900] ;  /* 0x00990000d19c783b */ /* 0x000f700000000200 */
[----:B------:R-:W1:Y:S01]  /*10800*/  LDSM.16.M88.4 R160, [R209+0xa100] ;  /* 0x00a10000d1a0783b */ /* 0x000e620000000200 */
[C---:B----4-:R-:W-:Y:S07]  /*10810*/  HMMA.16816.F32 R4, R168.reuse, R144, R4 ;  /* 0x00000090a804723c */ /* 0x050fee0000001804 */
[----:B------:R-:W-:Y:S01]  /*10820*/  LDSM.16.M88.4 R164, [R119+0xd900] ;  /* 0x00d9000077a4783b */ /* 0x000fe20000000200 */
[C---:B------:R-:W-:Y:S07]  /*10830*/  HMMA.16816.F32 R8, R168.reuse, R146, R8 ;  /* 0x00000092a808723c */ /* 0x040fee0000001808 */
[----:B------:R-:W4:Y:S01]  /*10840*/  LDSM.16.M88.4 R144, [R209+0xa900] ;  /* 0x00a90000d190783b */ /* 0x000f220000000200 */
[C---:B------:R-:W-:Y:S07]  /*10850*/  HMMA.16816.F32 R12, R168.reuse, R148, R12 ;  /* 0x00000094a80c723c */ /* 0x040fee000000180c */
[----:B---3--:R-:W-:Y:S01]  /*10860*/  LDSM.16.M88.4 R184, [R213] ;  /* 0x00000000d5b8783b */ /* 0x008fe20000000200 */
[C---:B------:R-:W-:Y:S07]  /*10870*/  HMMA.16816.F32 R16, R168.reuse, R150, R16 ;  /* 0x00000096a810723c */ /* 0x040fee0000001810 */
[----:B------:R-:W3:Y:S01]  /*10880*/  LDSM.16.M88.4 R148, [R209+0xb100] ;  /* 0x00b10000d194783b */ /* 0x000ee20000000200 */
[C---:B--2---:R-:W-:Y:S07]  /*10890*/  HMMA.16816.F32 R20, R168.reuse, R152, R20 ;  /* 0x00000098a814723c */ /* 0x044fee0000001814 */
[----:B------:R-:W-:Y:S01]  /*108a0*/  LDSM.16.M88.4 R192, [R209+0xe900] ;  /* 0x00e90000d1c0783b */ /* 0x000fe20000000200 */
[C---:B------:R-:W-:Y:S07]  /*108b0*/  HMMA.16816.F32 R24, R168.reuse, R154, R24 ;  /* 0x0000009aa818723c */ /* 0x040fee0000001818 */
[----:B------:R-:W2:Y:S01]  /*108c0*/  LDSM.16.M88.4 R152, [R209+0xb900] ;  /* 0x00b90000d198783b */ /* 0x000ea20000000200 */
[C---:B-----5:R-:W-:Y:S07]  /*108d0*/  HMMA.16816.F32 R28, R168.reuse, R156, R28 ;  /* 0x0000009ca81c723c */ /* 0x060fee000000181c */
[----:B------:R-:W-:Y:S01]  /*108e0*/  LDSM.16.M88.4 R196, [R209+0xf100] ;  /* 0x00f10000d1c4783b */ /* 0x000fe20000000200 */
[C---:B------:R-:W-:Y:S07]  /*108f0*/  HMMA.16816.F32 R32, R168.reuse, R158, R32 ;  /* 0x0000009ea820723c */ /* 0x040fee0000001820 */
[----:B------:R-:W5:Y:S01]  /*10900*/  LDSM.16.M88.4 R156, [R206] ;  /* 0x00000000ce9c783b */ /* 0x000f620000000200 */
[C---:B-1----:R-:W-:Y:S08]  /*10910*/  HMMA.16816.F32 R36, R168.reuse, R160, R36 ;  /* 0x000000a0a824723c */ /* 0x042ff00000001824 */
[C---:B------:R-:W-:Y:S01]  /*10920*/  HMMA.16816.F32 R40, R168.reuse, R162, R40 ;  /* 0x000000a2a828723c */ /* 0x040fe20000001828 */
[----:B------:R-:W1:Y:S07]  /*10930*/  LDSM.16.M88.4 R160, [R206+0x800] ;  /* 0x00080000cea0783b */ /* 0x000e6e0000000200 */
[C---:B----4-:R-:W-:Y:S08]  /*10940*/  HMMA.16816.F32 R44, R168.reuse, R144, R44 ;  /* 0x00000090a82c723c */ /* 0x050ff0000000182c */
[C---:B------:R-:W-:Y:S01]  /*10950*/  HMMA.16816.F32 R48, R168.reuse, R146, R48 ;  /* 0x00000092a830723c */ /* 0x040fe20000001830 */
[----:B------:R-:W4:Y:S07]  /*10960*/  LDSM.16.M88.4 R144, [R206+0x1000] ;  /* 0x00100000ce90783b */ /* 0x000f2e0000000200 */
[C---:B---3--:R-:W-:Y:S08]  /*10970*/  HMMA.16816.F32 R52, R168.reuse, R148, R52 ;  /* 0x00000094a834723c */ /* 0x048ff00000001834 */
[C---:B------:R-:W-:Y:S01]  /*10980*/  HMMA.16816.F32 R56, R168.reuse, R150, R56 ;  /* 0x00000096a838723c */ /* 0x040fe20000001838 */
[----:B------:R-:W3:Y:S07]  /*10990*/  LDSM.16.M88.4 R148, [R206+0x1800] ;  /* 0x00180000ce94783b */ /* 0x000eee0000000200 */
[C---:B--2---:R-:W-:Y:S08]  /*109a0*/  HMMA.16816.F32 R60, R168.reuse, R152, R60 ;  /* 0x00000098a83c723c */ /* 0x044ff0000000183c */
[----:B------:R-:W-:Y:S01]  /*109b0*/  HMMA.16816.F32 R64, R168, R154, R64 ;  /* 0x0000009aa840723c */ /* 0x000fe20000001840 */
[----:B------:R-:W2:Y:S07]  /*109c0*/  LDSM.16.M88.4 R152, [R206+0x2000] ;  /* 0x00200000ce98783b */ /* 0x000eae0000000200 */
[C---:B-----5:R-:W-:Y:S08]  /*109d0*/  HMMA.16816.F32 R4, R172.reuse, R156, R4 ;  /* 0x0000009cac04723c */ /* 0x060ff00000001804 */
[C---:B------:R-:W-:Y:S01]  /*109e0*/  HMMA.16816.F32 R8, R172.reuse, R158, R8 ;  /* 0x0000009eac08723c */ /* 0x040fe20000001808 */
[----:B------:R-:W5:Y:S07]  /*109f0*/  LDSM.16.M88.4 R156, [R206+0x2800] ;  /* 0x00280000ce9c783b */ /* 0x000f6e0000000200 */
        /* <DEDUP_REMOVED lines=10> */
[C---:B------:R-:W-:Y:S01]  /*10aa0*/  HMMA.16816.F32 R40, R172.reuse, R154, R40 ;  /* 0x0000009aac28723c */ /* 0x040fe20000001828 */
        /* <DEDUP_REMOVED lines=8> */
[----:B------:R-:W-:Y:S01]  /*10b30*/  HMMA.16816.F32 R64, R172, R146, R64 ;  /* 0x00000092ac40723c */ /* 0x000fe20000001840 */
        /* <DEDUP_REMOVED lines=9> */
[----:B------:R-:W5:Y:S07]  /*10bd0*/  LDSM.16.M88.4 R156, [R218] ;  /* 0x00000000da9c783b */ /* 0x000f6e0000000200 */
[C---:B------:R-:W-:Y:S08]  /*10be0*/  HMMA.16816.F32 R28, R176.reuse, R164, R28 ;  /* 0x000000a4b01c723c */ /* 0x040ff0000000181c */
[C---:B------:R-:W-:Y:S01]  /*10bf0*/  HMMA.16816.F32 R32, R176.reuse, R166, R32 ;  /* 0x000000a6b020723c */ /* 0x040fe20000001820 */
[----:B------:R-:W-:Y:S07]  /*10c00*/  LDSM.16.M88.4 R164, [R216] ;  /* 0x00000000d8a4783b */ /* 0x000fee0000000200 */
[C---:B-1----:R-:W-:Y:S08]  /*10c10*/  HMMA.16816.F32 R36, R176.reuse, R160, R36 ;  /* 0x000000a0b024723c */ /* 0x042ff00000001824 */
[C---:B------:R-:W-:Y:S01]  /*10c20*/  HMMA.16816.F32 R40, R176.reuse, R162, R40 ;  /* 0x000000a2b028723c */ /* 0x040fe20000001828 */
[----:B------:R-:W1:Y:S07]  /*10c30*/  LDSM.16.M88.4 R160, [R217] ;  /* 0x00000000d9a0783b */ /* 0x000e6e0000000200 */
[C---:B----4-:R-:W-:Y:S08]  /*10c40*/  HMMA.16816.F32 R44, R176.reuse, R144, R44 ;  /* 0x00000090b02c723c */ /* 0x050ff0000000182c */
[C---:B------:R-:W-:Y:S01]  /*10c50*/  HMMA.16816.F32 R48, R176.reuse, R146, R48 ;  /* 0x00000092b030723c */ /* 0x040fe20000001830 */
[----:B------:R-:W4:Y:S07]  /*10c60*/  LDSM.16.M88.4 R144, [R215] ;  /* 0x00000000d790783b */ /* 0x000f2e0000000200 */
[C---:B---3--:R-:W-:Y:S08]  /*10c70*/  HMMA.16816.F32 R52, R176.reuse, R148, R52 ;  /* 0x00000094b034723c */ /* 0x048ff00000001834 */
[C---:B------:R-:W-:Y:S01]  /*10c80*/  HMMA.16816.F32 R56, R176.reuse, R150, R56 ;  /* 0x00000096b038723c */ /* 0x040fe20000001838 */
[----:B------:R-:W3:Y:S07]  /*10c90*/  LDSM.16.M88.4 R148, [R214] ;  /* 0x00000000d694783b */ /* 0x000eee0000000200 */
[C---:B--2---:R-:W-:Y:S08]  /*10ca0*/  HMMA.16816.F32 R60, R176.reuse, R152, R60 ;  /* 0x00000098b03c723c */ /* 0x044ff0000000183c */
[----:B------:R-:W-:Y:S01]  /*10cb0*/  HMMA.16816.F32 R64, R176, R154, R64 ;  /* 0x0000009ab040723c */ /* 0x000fe20000001840 */
[----:B------:R-:W2:Y:S07]  /*10cc0*/  LDSM.16.M88.4 R152, [R212] ;  /* 0x00000000d498783b */ /* 0x000eae0000000200 */
[C---:B-----5:R-:W-:Y:S08]  /*10cd0*/  HMMA.16816.F32 R4, R180.reuse, R156, R4 ;  /* 0x0000009cb404723c */ /* 0x060ff00000001804 */
[C---:B------:R-:W-:Y:S01]  /*10ce0*/  HMMA.16816.F32 R8, R180.reuse, R158, R8 ;  /* 0x0000009eb408723c */ /* 0x040fe20000001808 */
[----:B------:R-:W-:Y:S07]  /*10cf0*/  LDSM.16.M88.4 R156, [R209+0xc900] ;  /* 0x00c90000d19c783b */ /* 0x000fee0000000200 */
[C---:B-1----:R-:W-:Y:S08]  /*10d00*/  HMMA.16816.F32 R12, R180.reuse, R160, R12 ;  /* 0x000000a0b40c723c */ /* 0x042ff0000000180c */
[C---:B------:R-:W-:Y:S01]  /*10d10*/  HMMA.16816.F32 R16, R180.reuse, R162, R16 ;  /* 0x000000a2b410723c */ /* 0x040fe20000001810 */
[----:B------:R-:W-:Y:S07]  /*10d20*/  LDSM.16.M88.4 R160, [R209+0xd100] ;  /* 0x00d10000d1a0783b */ /* 0x000fee0000000200 */
[C---:B------:R-:W-:Y:S08]  /*10d30*/  HMMA.16816.F32 R20, R180.reuse, R164, R20 ;  /* 0x000000a4b414723c */ /* 0x040ff00000001814 */
[C---:B------:R-:W-:Y:S01]  /*10d40*/  HMMA.16816.F32 R24, R180.reuse, R166, R24 ;  /* 0x000000a6b418723c */ /* 0x040fe20000001818 */
[----:B------:R-:W-:Y:S07]  /*10d50*/  LDSM.16.M88.4 R164, [R209+0xd900] ;  /* 0x00d90000d1a4783b */ /* 0x000fee0000000200 */
[C---:B----4-:R-:W-:Y:S08]  /*10d60*/  HMMA.16816.F32 R28, R180.reuse, R144, R28 ;  /* 0x00000090b41c723c */ /* 0x050ff0000000181c */
[C---:B------:R-:W-:Y:S01]  /*10d70*/  HMMA.16816.F32 R32, R180.reuse, R146, R32 ;  /* 0x00000092b420723c */ /* 0x040fe20000001820 */
[----:B------:R-:W1:Y:S07]  /*10d80*/  LDSM.16.M88.4 R144, [R211] ;  /* 0x00000000d390783b */ /* 0x000e6e0000000200 */
[C---:B---3--:R-:W-:Y:S08]  /*10d90*/  HMMA.16816.F32 R36, R180.reuse, R148, R36 ;  /* 0x00000094b424723c */ /* 0x048ff00000001824 */
        /* <DEDUP_REMOVED lines=9> */
[----:B------:R-:W-:Y:S01]  /*10e30*/  HMMA.16816.F32 R64, R180, R146, R64 ;  /* 0x00000092b440723c */ /* 0x000fe20000001840 */
[----:B------:R-:W1:Y:S07]  /*10e40*/  LDSM.16.M88.4 R144, [R206+0x4000] ;  /* 0x00400000ce90783b */ /* 0x000e6e0000000200 */
[C---:B---3--:R-:W-:Y:S08]  /*10e50*/  HMMA.16816.F32 R4, R188.reuse, R148, R4 ;  /* 0x00000094bc04723c */ /* 0x048ff00000001804 */
[C---:B------:R-:W-:Y:S01]  /*10e60*/  HMMA.16816.F32 R8, R188.reuse, R150, R8 ;  /* 0x00000096bc08723c */ /* 0x040fe20000001808 */
[----:B------:R-:W3:Y:S07]  /*10e70*/  LDSM.16.M88.4 R148, [R206+0x4800] ;  /* 0x00480000ce94783b */ /* 0x000eee0000000200 */
[C---:B------:R-:W-:Y:S08]  /*10e80*/  HMMA.16816.F32 R12, R188.reuse, R156, R12 ;  /* 0x0000009cbc0c723c */ /* 0x040ff0000000180c */
[C---:B------:R-:W-:Y:S01]  /*10e90*/  HMMA.16816.F32 R16, R188.reuse, R158, R16 ;  /* 0x0000009ebc10723c */ /* 0x040fe20000001810 */
[----:B------:R-:W5:Y:S07]  /*10ea0*/  LDSM.16.M88.4 R156, [R206+0x5000] ;  /* 0x00500000ce9c783b */ /* 0x000f6e0000000200 */
        /* <DEDUP_REMOVED lines=11> */
[----:B------:R-:W-:Y:S01]  /*10f60*/  HMMA.16816.F32 R64, R188, R154, R64 ;  /* 0x0000009abc40723c */ /* 0x000fe20000001840 */
[----:B------:R-:W2:Y:S07]  /*10f70*/  LDSM.16.M88.4 R152, [R206+0x5800] ;  /* 0x00580000ce98783b */ /* 0x000eae0000000200 */
[C---:B-1----:R-:W-:Y:S08]  /*10f80*/  HMMA.16816.F32 R4, R200.reuse, R144, R4 ;  /* 0x00000090c804723c */ /* 0x042ff00000001804 */
[C---:B------:R-:W-:Y:S01]  /*10f90*/  HMMA.16816.F32 R8, R200.reuse, R146, R8 ;  /* 0x00000092c808723c */ /* 0x040fe20000001808 */
[----:B------:R-:W1:Y:S07]  /*10fa0*/  LDSM.16.M88.4 R144, [R206+0x6000] ;  /* 0x00600000ce90783b */ /* 0x000e6e0000000200 */
[C---:B---3--:R-:W-:Y:S08]  /*10fb0*/  HMMA.16816.F32 R12, R200.reuse, R148, R12 ;  /* 0x00000094c80c723c */ /* 0x048ff0000000180c */
[C---:B------:R-:W-:Y:S01]  /*10fc0*/  HMMA.16816.F32 R16, R200.reuse, R150, R16 ;  /* 0x00000096c810723c */ /* 0x040fe20000001810 */
[----:B------:R-:W3:Y:S03]  /*10fd0*/  LDSM.16.M88.4 R148, [R206+0x6800] ;  /* 0x00680000ce94783b */ /* 0x000ee60000000200 */
[----:B------:R-:W-:Y:S02]  /*10fe0*/  FMNMX.FTZ R0, R4, R117, !PT ;  /* 0x0000007504007209 */ /* 0x000fe40007810000 */
[----:B------:R-:W-:Y:S02]  /*10ff0*/  FMNMX.FTZ R2, R6, R118, !PT ;  /* 0x0000007606027209 */ /* 0x000fe40007810000 */
[C---:B-----5:R-:W-:Y:S04]  /*11000*/  HMMA.16816.F32 R20, R200.reuse, R156, R20 ;  /* 0x0000009cc814723c */ /* 0x060fe80000001814 */
        /* <DEDUP_REMOVED lines=9> */
[----:B------:R-:W2:Y:S03]  /*110a0*/  LDSM.16.M88.4 R152, [R206+0x7000] ;  /* 0x00700000ce98783b */ /* 0x000ea60000000200 */
[----:B------:R-:W-:Y:S02]  /*110b0*/  FMNMX.FTZ R0, R12, R0, !PT ;  /* 0x000000000c007209 */ /* 0x000fe40007810000 */
[----:B------:R-:W-:Y:S02]  /*110c0*/  FMNMX.FTZ R2, R14, R2, !PT ;  /* 0x000000020e027209 */ /* 0x000fe40007810000 */
[C---:B-1----:R-:W-:Y:S04]  /*110d0*/  HMMA.16816.F32 R36, R200.reuse, R144, R36 ;  /* 0x00000090c824723c */ /* 0x042fe80000001824 */
[----:B------:R-:W-:Y:S02]  /*110e0*/  FMNMX.FTZ R0, R13, R0, !PT ;  /* 0x000000000d007209 */ /* 0x000fe40007810000 */
[----:B------:R-:W-:Y:S02]  /*110f0*/  FMNMX.FTZ R2, R15, R2, !PT ;  /* 0x000000020f027209 */ /* 0x000fe40007810000 */
[C---:B------:R-:W-:Y:S01]  /*11100*/  HMMA.16816.F32 R40, R200.reuse, R146, R40 ;  /* 0x00000092c828723c */ /* 0x040fe20000001828 */
[----:B------:R-:W1:Y:S01]  /*11110*/  LDSM.16.M88.4 R144, [R206+0x7800] ;  /* 0x00780000ce90783b */ /* 0x000e620000000200 */
[----:B------:R-:W-:Y:S04]  /*11120*/  DEPBAR.LE SB0, 0x0 ;  /* 0x000080000000791a */ /* 0x000fe80000000000 */
[----:B------:R-:W-:Y:S02]  /*11130*/  FMNMX.FTZ R0, R16, R0, !PT ;  /* 0x0000000010007209 */ /* 0x000fe40007810000 */
[C---:B---3--:R-:W-:Y:S01]  /*11140*/  HMMA.16816.F32 R44, R200.reuse, R148, R44 ;  /* 0x00000094c82c723c */ /* 0x048fe2000000182c */
[----:B------:R-:W-:Y:S04]  /*11150*/  BAR.SYNC.DEFER_BLOCKING 0x0 ;  /* 0x0000000000007b1d */ /* 0x000fe80000010000 */
[----:B------:R-:W-:Y:S02]  /*11160*/  FMNMX.FTZ R0, R17, R0, !PT ;  /* 0x0000000011007209 */ /* 0x000fe40007810000 */
[----:B------:R-:W-:Y:S01]  /*11170*/  FMNMX.FTZ R2, R18, R2, !PT ;  /* 0x0000000212027209 */ /* 0x000fe20007810000 */
[C---:B------:R-:W-:Y:S04]  /*11180*/  HMMA.16816.F32 R48, R200.reuse, R150, R48 ;  /* 0x00000096c830723c */ /* 0x040fe80000001830 */
[----:B------:R-:W-:Y:S02]  /*11190*/  FMNMX.FTZ R0, R20, R0, !PT ;  /* 0x0000000014007209 */ /* 0x000fe40007810000 */
[----:B------:R-:W-:Y:S02]  /*111a0*/  FMNMX.FTZ R2, R19, R2, !PT ;  /* 0x0000000213027209 */ /* 0x000fe40007810000 */
[----:B------:R-:W-:Y:S01]  /*111b0*/  FMNMX.FTZ R0, R21, R0, !PT ;  /* 0x0000000015007209 */ /* 0x000fe20007810000 */
[C---:B--2---:R-:W-:Y:S03]  /*111c0*/  HMMA.16816.F32 R52, R200.reuse, R152, R52 ;  /* 0x00000098c834723c */ /* 0x044fe60000001834 */
[----:B------:R-:W-:Y:S02]  /*111d0*/  FMNMX.FTZ R0, R24, R0, !PT ;  /* 0x0000000018007209 */ /* 0x000fe40007810000 */
[----:B------:R-:W-:Y:S02]  /*111e0*/  FMNMX.FTZ R2, R22, R2, !PT ;  /* 0x0000000216027209 */ /* 0x000fe40007810000 */
[----:B------:R-:W-:Y:S01]  /*111f0*/  FMNMX.FTZ R3, R25, R0, !PT ;  /* 0x0000000019037209 */ /* 0x000fe20007810000 */
[C---:B------:R-:W-:Y:S04]  /*11200*/  HMMA.16816.F32 R56, R200.reuse, R154, R56 ;  /* 0x0000009ac838723c */ /* 0x040fe80000001838 */
[----:B------:R-:W-:Y:S02]  /*11210*/  FMNMX.FTZ R0, R23, R2, !PT ;  /* 0x0000000217007209 */ /* 0x000fe40007810000 */
[----:B------:R-:W-:Y:S02]  /*11220*/  FMNMX.FTZ R2, R28, R3, !PT ;  /* 0x000000031c027209 */ /* 0x000fe40007810000 */
[C---:B-1----:R-:W-:Y:S04]  /*11230*/  HMMA.16816.F32 R60, R200.reuse, R144, R60 ;  /* 0x00000090c83c723c */ /* 0x042fe8000000183c */
        /* <DEDUP_REMOVED lines=40> */
[C---:B------:R-:W-:Y:S01]  /*114c0*/  @P0 SHF.L.U32 R149, R251.reuse, 0x6, RZ ;  /* 0x00000006fb950819 */ /* 0x040fe200000006ff */
[----:B------:R-:W1:Y:S01]  /*114d0*/  SHFL.BFLY PT, R3, R116, 0x2, 0x1f ;  /* 0x0c401f0074037f89 */ /* 0x000e6200000e0000 */
[----:B------:R-:W-:Y:S02]  /*114e0*/  FMNMX.FTZ R0, R66, R0, !PT ;  /* 0x0000000042007209 */ /* 0x000fe40007810000 */
[----:B------:R-:W-:Y:S02]  /*114f0*/  @P0 SHF.L.U64.HI R148, R251, R228, c[0x0][0x1e4] ;  /* 0x00007900fb940619 */ /* 0x000fe400000102e4 */
[----:B------:R-:W-:Y:S05]  /*11500*/  FMNMX.FTZ R0, R67, R0, !PT ;  /* 0x0000000043007209 */ /* 0x000fea0007810000 */
[----:B------:R-:W2:Y:S01]  /*11510*/  SHFL.BFLY PT, R2, R0, 0x2, 0x1f ;  /* 0x0c401f0000027f89 */ /* 0x000ea200000e0000 */
[----:B-1----:R-:W-:Y:S07]  /*11520*/  FMNMX.FTZ R116, R116, R3, !PT ;  /* 0x0000000374747209 */ /* 0x002fee0007810000 */
[----:B------:R-:W1:Y:S01]  /*11530*/  SHFL.BFLY PT, R144, R116, 0x1, 0x1f ;  /* 0x0c201f0074907f89 */ /* 0x000e6200000e0000 */
[----:B--2---:R-:W-:Y:S07]  /*11540*/  FMNMX.FTZ R0, R0, R2, !PT ;  /* 0x0000000200007209 */ /* 0x004fee0007810000 */
[----:B------:R-:W2:Y:S01]  /*11550*/  SHFL.BFLY PT, R3, R0, 0x1, 0x1f ;  /* 0x0c201f0000037f89 */ /* 0x000ea200000e0000 */
[----:B-1----:R-:W-:Y:S01]  /*11560*/  FMNMX.FTZ R116, R116, R144, !PT ;  /* 0x0000009074747209 */ /* 0x002fe20007810000 */
[----:B------:R-:W-:Y:S04]  /*11570*/  @P0 IMAD.WIDE.U32 R144, R227, c[0x0][0x1e0], RZ ;  /* 0x00007800e3900a25 */ /* 0x000fe800078e00ff */
[C---:B------:R-:W-:Y:S02]  /*11580*/  FMUL.FTZ R156, R116.reuse, c[0x0][0x2d0] ;  /* 0x0000b400749c7a20 */ /* 0x040fe40000410000 */
[----:B------:R-:W-:Y:S01]  /*11590*/  FADD.FTZ R2, -R116, R117 ;  /* 0x0000007574027221 */ /* 0x000fe20000010100 */
[----:B------:R-:W-:Y:S01]  /*115a0*/  @P0 SHF.R.S32.HI R117, RZ, 0x1f, R227 ;  /* 0x0000001fff750819 */ /* 0x000fe200000114e3 */
[--C-:B------:R-:W-:Y:S01]  /*115b0*/  FFMA.FTZ R8, R8, c[0x0][0x2d0], -R156.reuse ;  /* 0x0000b40008087a23 */ /* 0x100fe2000001089c */
[----:B--2---:R-:W-:Y:S01]  /*115c0*/  FMNMX.FTZ R3, R0, R3, !PT ;  /* 0x0000000300037209 */ /* 0x004fe20007810000 */
[----:B------:R-:W-:Y:S02]  /*115d0*/  FFMA.FTZ R9, R9, c[0x0][0x2d0], -R156 ;  /* 0x0000b40009097a23 */ /* 0x000fe4000001089c */
[----:B------:R-:W-:Y:S01]  /*115e0*/  @P0 IMAD R117, R117, c[0x0][0x1e0], RZ ;  /* 0x0000780075750a24 */ /* 0x000fe200078e02ff */
[----:B------:R-:W-:Y:S01]  /*115f0*/  MUFU.EX2 R231, R8 ;  /* 0x0000000800e77308 */ /* 0x000fe20000000800 */
[----:B------:R-:W-:Y:S02]  /*11600*/  FADD.FTZ R0, -R3, R118 ;  /* 0x0000007603007221 */ /* 0x000fe40000010100 */
[--C-:B------:R-:W-:Y:S01]  /*11610*/  FFMA.FTZ R118, R4, c[0x0][0x2d0], -R156.reuse ;  /* 0x0000b40004767a23 */ /* 0x100fe2000001089c */
[----:B------:R-:W-:Y:S01]  /*11620*/  @P0 SHF.L.U32 R4, R144, 0x7, RZ ;  /* 0x0000000790040819 */ /* 0x000fe200000006ff */
[----:B------:R-:W-:Y:S02]  /*11630*/  @P0 IMAD R117, R227, c[0x0][0x1e4], R117 ;  /* 0x00007900e3750a24 */ /* 0x000fe400078e0275 */
[----:B------:R-:W-:Y:S02]  /*11640*/  FMUL.FTZ R2, R2, c[0x0][0x2d0] ;  /* 0x0000b40002027a20 */ /* 0x000fe40000410000 */
[----:B------:R-:W-:Y:S01]  /*11650*/  FMUL.FTZ R0, R0, c[0x0][0x2d0] ;  /* 0x0000b40000007a20 */ /* 0x000fe20000410000 */
[----:B------:R1:W-:Y:S01]  /*11660*/  MUFU.EX2 R230, R118 ;  /* 0x0000007600e67308 */ /* 0x0003e20000000800 */
[----:B------:R-:W-:Y:S01]  /*11670*/  @P0 IADD3 R145, R145, R117, RZ ;  /* 0x0000007591910210 */ /* 0x000fe20007ffe0ff */
[--C-:B------:R-:W-:Y:S01]  /*11680*/  FFMA.FTZ R24, R24, c[0x0][0x2d0], -R156.reuse ;  /* 0x0000b40018187a23 */ /* 0x100fe2000001089c */
[----:B------:R-:W-:Y:S01]  /*11690*/  @P0 IADD3 R117, P1, R4, R246, RZ ;  /* 0x000000f604750210 */ /* 0x000fe20007f3e0ff */
[--C-:B------:R-:W-:Y:S01]  /*116a0*/  FFMA.FTZ R25, R25, c[0x0][0x2d0], -R156.reuse ;  /* 0x0000b40019197a23 */ /* 0x100fe2000001089c */
[----:B------:R-:W-:Y:S01]  /*116b0*/  @P0 SHF.L.U64.HI R145, R144, 0x7, R145 ;  /* 0x0000000790910819 */ /* 0x000fe20000010291 */
[--C-:B------:R-:W-:Y:S01]  /*116c0*/  FFMA.FTZ R28, R28, c[0x0][0x2d0], -R156.reuse ;  /* 0x0000b4001c1c7a23 */ /* 0x100fe2000001089c */
[----:B------:R-:W-:Y:S01]  /*116d0*/  @P0 LEA R144, P5, R117, c[0x0][0x1c8], 0x1 ;  /* 0x0000720075900a11 */ /* 0x000fe200078a08ff */
[--C-:B------:R-:W-:Y:S01]  /*116e0*/  FFMA.FTZ R29, R29, c[0x0][0x2d0], -R156.reuse ;  /* 0x0000b4001d1d7a23 */ /* 0x100fe2000001089c */
[----:B------:R-:W-:Y:S01]  /*116f0*/  @P0 IADD3 R4, P2, R4, R238, RZ ;  /* 0x000000ee04040210 */ /* 0x000fe20007f5e0ff */
        /* <DEDUP_REMOVED lines=9> */
[--C-:B-1----:R-:W-:Y:S01]  /*11790*/  FFMA.FTZ R118, R5, c[0x0][0x2d0], -R156.reuse ;  /* 0x0000b40005767a23 */ /* 0x102fe2000001089c */
[----:B------:R-:W-:Y:S01]  /*117a0*/  @P0 IADD3.X R5, R145, R243, RZ, P1, !PT ;  /* 0x000000f391050210 */ /* 0x000fe20000ffe4ff */
[--C-:B------:R-:W-:Y:S01]  /*117b0*/  FFMA.FTZ R45, R45, c[0x0][0x2d0], -R156.reuse ;  /* 0x0000b4002d2d7a23 */ /* 0x100fe2000001089c */
[----:B------:R-:W-:Y:S01]  /*117c0*/  @P0 LEA R146, P1, R4, c[0x0][0x1c8], 0x1 ;  /* 0x0000720004920a11 */ /* 0x000fe200078208ff */
[--C-:B------:R-:W-:Y:S01]  /*117d0*/  FFMA.FTZ R48, R48, c[0x0][0x2d0], -R156.reuse ;  /* 0x0000b40030307a23 */ /* 0x100fe2000001089c */
[----:B------:R1:W-:Y:S01]  /*117e0*/  MUFU.EX2 R232, R118 ;  /* 0x0000007600e87308 */ /* 0x0003e20000000800 */
[--C-:B------:R-:W-:Y:S02]  /*117f0*/  FFMA.FTZ R49, R49, c[0x0][0x2d0], -R156.reuse ;  /* 0x0000b40031317a23 */ /* 0x100fe4000001089c */
[--C-:B------:R-:W-:Y:S02]  /*11800*/  FFMA.FTZ R12, R12, c[0x0][0x2d0], -R156.reuse ;  /* 0x0000b4000c0c7a23 */ /* 0x100fe4000001089c */
[--C-:B------:R-:W-:Y:S02]  /*11810*/  FFMA.FTZ R13, R13, c[0x0][0x2d0], -R156.reuse ;  /* 0x0000b4000d0d7a23 */ /* 0x100fe4000001089c */
[--C-:B------:R-:W-:Y:S02]  /*11820*/  FFMA.FTZ R16, R16, c[0x0][0x2d0], -R156.reuse ;  /* 0x0000b40010107a23 */ /* 0x100fe4000001089c */
[--C-:B------:R-:W-:Y:S01]  /*11830*/  FFMA.FTZ R17, R17, c[0x0][0x2d0], -R156.reuse ;  /* 0x0000b40011117a23 */ /* 0x100fe2000001089c */
[----:B------:R-:W3:Y:S01]  /*11840*/  MUFU.EX2 R0, R0 ;  /* 0x0000000000007308 */ /* 0x000ee20000000800 */
[--C-:B------:R-:W-:Y:S02]  /*11850*/  FFMA.FTZ R20, R20, c[0x0][0x2d0], -R156.reuse ;  /* 0x0000b40014147a23 */ /* 0x100fe4000001089c */
[----:B------:R-:W-:Y:S02]  /*11860*/  FFMA.FTZ R21, R21, c[0x0][0x2d0], -R156 ;  /* 0x0000b40015157a23 */ /* 0x000fe4000001089c */
[C---:B--2---:R-:W-:Y:S02]  /*11870*/  FMUL.FTZ R68, R2.reuse, R68 ;  /* 0x0000004402447220 */ /* 0x044fe40000410000 */
[C---:B------:R-:W-:Y:S02]  /*11880*/  FMUL.FTZ R69, R2.reuse, R69 ;  /* 0x0000004502457220 */ /* 0x040fe40000410000 */
[C---:B------:R-:W-:Y:S01]  /*11890*/  FMUL.FTZ R72, R2.reuse, R72 ;  /* 0x0000004802487220 */ /* 0x040fe20000410000 */
[----:B------:R-:W-:Y:S01]  /*118a0*/  MUFU.EX2 R194, R24 ;  /* 0x0000001800c27308 */ /* 0x000fe20000000800 */
[C---:B------:R-:W-:Y:S02]  /*118b0*/  FMUL.FTZ R73, R2.reuse, R73 ;  /* 0x0000004902497220 */ /* 0x040fe40000410000 */
[C---:B------:R-:W-:Y:S01]  /*118c0*/  FMUL.FTZ R76, R2.reuse, R76 ;  /* 0x0000004c024c7220 */ /* 0x040fe20000410000 */
[----:B-1----:R-:W-:Y:S01]  /*118d0*/  @P0 IADD3.X R118, R145, R237, RZ, P2, !PT ;  /* 0x000000ed91760210 */ /* 0x002fe200017fe4ff */
[----:B------:R-:W-:Y:S01]  /*118e0*/  FMUL.FTZ R77, R2, R77 ;  /* 0x0000004d024d7220 */ /* 0x000fe20000410000 */
[----:B------:R-:W-:Y:S01]  /*118f0*/  @P0 LEA.HI.X R145, R117, c[0x0][0x1cc], R5, 0x1, P5 ;  /* 0x0000730075910a11 */ /* 0x000fe200028f0c05 */
[----:B------:R-:W-:Y:S01]  /*11900*/  FMUL.FTZ R117, R3, c[0x0][0x2d0] ;  /* 0x0000b40003757a20 */ /* 0x000fe20000410000 */
[----:B------:R-:W-:Y:S01]  /*11910*/  @P0 LEA.HI.X R147, R4, c[0x0][0x1cc], R118, 0x1, P1 ;  /* 0x0000730004930a11 */ /* 0x000fe200008f0c76 */
[----:B------:R-:W-:Y:S01]  /*11920*/  FMUL.FTZ R80, R2, R80 ;  /* 0x0000005002507220 */ /* 0x000fe20000410000 */
[-C--:B------:R-:W-:Y:S01]  /*11930*/  @P0 IADD3 R4, P1, R144, R149.reuse, RZ ;  /* 0x0000009590040210 */ /* 0x080fe20007f3e0ff */
[----:B------:R1:W-:Y:S01]  /*11940*/  @P0 LDGSTS.E.BYPASS.LTC128B.128 [R226+0x8100], [R144.64], !P4 ;  /* 0x0810000090e20fae */ /* 0x0003e2000e101d44 */
[--C-:B------:R-:W-:Y:S01]  /*11950*/  FFMA.FTZ R6, R6, c[0x0][0x2d0], -R117.reuse ;  /* 0x0000b40006067a23 */ /* 0x100fe20000010875 */
[----:B------:R-:W-:Y:S01]  /*11960*/  MUFU.EX2 R193, R25 ;  /* 0x0000001900c17308 */ /* 0x000fe20000000800 */
[-C--:B------:R-:W-:Y:S01]  /*11970*/  @P0 IADD3.X R5, R145, R148.reuse, RZ, P1, !PT ;  /* 0x0000009491050210 */ /* 0x080fe20000ffe4ff */
[--C-:B------:R-:W-:Y:S01]  /*11980*/  FFMA.FTZ R10, R10, c[0x0][0x2d0], -R117.reuse ;  /* 0x0000b4000a0a7a23 */ /* 0x100fe20000010875 */
[----:B------:R-:W-:Y:S01]  /*11990*/  @P0 IADD3 R8, P6, R4, R149, RZ ;  /* 0x0000009504080210 */ /* 0x000fe20007fde0ff */
[--C-:B------:R-:W-:Y:S01]  /*119a0*/  FFMA.FTZ R11, R11, c[0x0][0x2d0], -R117.reuse ;  /* 0x0000b4000b0b7a23 */ /* 0x100fe20000010875 */
[----:B------:R-:W-:Y:S01]  /*119b0*/  @P0 IADD3 R118, P1, R252, 0x80, RZ ;  /* 0x00000080fc760810 */ /* 0x000fe20007f3e0ff */
[----:B------:R2:W-:Y:S01]  /*119c0*/  @P0 LDGSTS.E.BYPASS.LTC128B.128 [R226+0xc100], [R146.64], !P3 ;  /* 0x0c10000092e20fae */ /* 0x0005e2000d901d44 */
[C---:B------:R-:W-:Y:S01]  /*119d0*/  @P0 IADD3.X R9, R5.reuse, R148, RZ, P6, !PT ;  /* 0x0000009405090210 */ /* 0x040fe200037fe4ff */
[C---:B---3--:R-:W-:Y:S02]  /*119e0*/  FMUL.FTZ R70, R0.reuse, R70 ;  /* 0x0000004600467220 */ /* 0x048fe40000410000 */
[----:B------:R3:W-:Y:S01]  /*119f0*/  MUFU.EX2 R184, R6 ;  /* 0x0000000600b87308 */ /* 0x0007e20000000800 */
[C---:B------:R-:W-:Y:S02]  /*11a00*/  FMUL.FTZ R71, R0.reuse, R71 ;  /* 0x0000004700477220 */ /* 0x040fe40000410000 */
[C---:B------:R-:W-:Y:S01]  /*11a10*/  FMUL.FTZ R74, R0.reuse, R74 ;  /* 0x0000004a004a7220 */ /* 0x040fe20000410000 */
[----:B------:R4:W-:Y:S01]  /*11a20*/  @P0 LDGSTS.E.BYPASS.LTC128B.128 [R226+0x9100], [R4.64], !P4 ;  /* 0x0910000004e20fae */ /* 0x0009e2000e101d44 */
[C---:B------:R-:W-:Y:S02]  /*11a30*/  FMUL.FTZ R75, R0.reuse, R75 ;  /* 0x0000004b004b7220 */ /* 0x040fe40000410000 */
[C---:B------:R-:W-:Y:S02]  /*11a40*/  FMUL.FTZ R78, R0.reuse, R78 ;  /* 0x0000004e004e7220 */ /* 0x040fe40000410000 */
[----:B------:R-:W-:Y:S01]  /*11a50*/  FMUL.FTZ R79, R0, R79 ;  /* 0x0000004f004f7220 */ /* 0x000fe20000410000 */
[----:B------:R5:W-:Y:S01]  /*11a60*/  MUFU.EX2 R166, R10 ;  /* 0x0000000a00a67308 */ /* 0x000be20000000800 */
[----:B------:R-:W-:Y:S01]  /*11a70*/  FMUL.FTZ R81, R2, R81 ;  /* 0x0000005102517220 */ /* 0x000fe20000410000 */
[----:B------:R4:W-:Y:S01]  /*11a80*/  @P0 LDGSTS.E.BYPASS.LTC128B.128 [R226+0xd100], [R4.64+0x80], !P3 ;  /* 0x0d10008004e20fae */ /* 0x0009e2000d901d44 */
[----:B------:R-:W-:Y:S01]  /*11a90*/  FMUL.FTZ R82, R0, R82 ;  /* 0x0000005200527220 */ /* 0x000fe20000410000 */
[----:B-1----:R-:W-:Y:S01]  /*11aa0*/  @P0 IADD3 R144, P5, R4, R118, RZ ;  /* 0x0000007604900210 */ /* 0x002fe20007fbe0ff */
[----:B------:R-:W-:Y:S02]  /*11ab0*/  FMUL.FTZ R83, R0, R83 ;  /* 0x0000005300537220 */ /* 0x000fe40000410000 */
[C---:B------:R-:W-:Y:S03]  /*11ac0*/  FMUL.FTZ R84, R2.reuse, R84 ;  /* 0x0000005402547220 */ /* 0x040fe60000410000 */
[----:B------:R1:W-:Y:S01]  /*11ad0*/  @P0 LDGSTS.E.BYPASS.LTC128B.128 [R226+0xa100], [R8.64], !P4 ;  /* 0x0a10000008e20fae */ /* 0x0003e2000e101d44 */
[----:B------:R1:W1:Y:S01]  /*11ae0*/  MUFU.EX2 R165, R11 ;  /* 0x0000000b00a57308 */ /* 0x0002620000000800 */
[----:B------:R-:W-:Y:S01]  /*11af0*/  FMUL.FTZ R85, R2, R85 ;  /* 0x0000005502557220 */ /* 0x000fe20000410000 */
[----:B--2---:R-:W-:Y:S01]  /*11b00*/  @P0 IADD3.X R146, RZ, R249, RZ, P1, !PT ;  /* 0x000000f9ff920210 */ /* 0x004fe20000ffe4ff */
[----:B------:R-:W-:Y:S01]  /*11b10*/  FMUL.FTZ R86, R0, R86 ;  /* 0x0000005600567220 */ /* 0x000fe20000410000 */
[----:B---3--:R-:W-:Y:S01]  /*11b20*/  @P0 IADD3 R6, P2, R8, R149, RZ ;  /* 0x0000009508060210 */ /* 0x008fe20007f5e0ff */
[----:B------:R-:W-:Y:S01]  /*11b30*/  FMUL.FTZ R87, R0, R87 ;  /* 0x0000005700577220 */ /* 0x000fe20000410000 */
[----:B------:R-:W-:Y:S01]  /*11b40*/  @P0 IADD3.X R145, R5, R146, RZ, P5, !PT ;  /* 0x0000009205910210 */ /* 0x000fe20002ffe4ff */
[C---:B------:R-:W-:Y:S02]  /*11b50*/  FMUL.FTZ R88, R2.reuse, R88 ;  /* 0x0000005802587220 */ /* 0x040fe40000410000 */
[----:B------:R-:W-:Y:S01]  /*11b60*/  FMUL.FTZ R89, R2, R89 ;  /* 0x0000005902597220 */ /* 0x000fe20000410000 */
[----:B------:R-:W-:Y:S01]  /*11b70*/  MUFU.EX2 R192, R28 ;  /* 0x0000001c00c07308 */ /* 0x000fe20000000800 */
[----:B------:R2:W-:Y:S01]  /*11b80*/  @P0 LDGSTS.E.BYPASS.LTC128B.128 [R226+0xe100], [R144.64], !P3 ;  /* 0x0e10000090e20fae */ /* 0x0005e2000d901d44 */
[C---:B------:R-:W-:Y:S02]  /*11b90*/  FMUL.FTZ R90, R0.reuse, R90 ;  /* 0x0000005a005a7220 */ /* 0x040fe40000410000 */
[C---:B-----5:R-:W-:Y:S02]  /*11ba0*/  FMUL.FTZ R10, R0.reuse, R126 ;  /* 0x0000007e000a7220 */ /* 0x060fe40000410000 */
[----:B------:R-:W-:Y:S01]  /*11bb0*/  FMUL.FTZ R91, R0, R91 ;  /* 0x0000005b005b7220 */ /* 0x000fe20000410000 */
[----:B----4-:R-:W-:Y:S01]  /*11bc0*/  @P0 IADD3 R4, P1, R8, R118, RZ ;  /* 0x0000007608040210 */ /* 0x010fe20007f3e0ff */
[--C-:B------:R-:W-:Y:S01]  /*11bd0*/  FFMA.FTZ R118, R7, c[0x0][0x2d0], -R117.reuse ;  /* 0x0000b40007767a23 */ /* 0x100fe20000010875 */
[C---:B------:R-:W-:Y:S01]  /*11be0*/  @P0 IADD3.X R7, R9.reuse, R148, RZ, P2, !PT ;  /* 0x0000009409070210 */ /* 0x040fe200017fe4ff */
[--C-:B------:R-:W-:Y:S01]  /*11bf0*/  FFMA.FTZ R26, R26, c[0x0][0x2d0], -R117.reuse ;  /* 0x0000b4001a1a7a23 */ /* 0x100fe20000010875 */
[----:B------:R-:W-:Y:S01]  /*11c00*/  @P0 IADD3.X R5, R9, R146, RZ, P1, !PT ;  /* 0x0000009209050210 */ /* 0x000fe20000ffe4ff */
[----:B------:R-:W3:Y:S01]  /*11c10*/  MUFU.EX2 R167, R118 ;  /* 0x0000007600a77308 */ /* 0x000ee20000000800 */
[----:B-1----:R-:W-:Y:S01]  /*11c20*/  FMUL.FTZ R11, R0, R127 ;  /* 0x0000007f000b7220 */ /* 0x002fe20000410000 */
[----:B------:R1:W-:Y:S01]  /*11c30*/  @P0 LDGSTS.E.BYPASS.LTC128B.128 [R226+0xb100], [R6.64], !P4 ;  /* 0x0b10000006e20fae */ /* 0x0003e2000e101d44 */
[C---:B------:R-:W-:Y:S02]  /*11c40*/  FMUL.FTZ R8, R2.reuse, R124 ;  /* 0x0000007c02087220 */ /* 0x040fe40000410000 */
[----:B------:R-:W-:Y:S02]  /*11c50*/  FMUL.FTZ R9, R2, R125 ;  /* 0x0000007d02097220 */ /* 0x000fe40000410000 */
[--C-:B------:R-:W-:Y:S02]  /*11c60*/  FFMA.FTZ R27, R27, c[0x0][0x2d0], -R117.reuse ;  /* 0x0000b4001b1b7a23 */ /* 0x100fe40000010875 */
[--C-:B------:R-:W-:Y:S01]  /*11c70*/  FFMA.FTZ R30, R30, c[0x0][0x2d0], -R117.reuse ;  /* 0x0000b4001e1e7a23 */ /* 0x100fe20000010875 */
[----:B------:R4:W-:Y:S01]  /*11c80*/  @P0 LDGSTS.E.BYPASS.LTC128B.128 [R226+0xf100], [R4.64], !P3 ;  /* 0x0f10000004e20fae */ /* 0x0009e2000d901d44 */
[----:B------:R-:W-:Y:S01]  /*11c90*/  MUFU.EX2 R158, R26 ;  /* 0x0000001a009e7308 */ /* 0x000fe20000000800 */
[--C-:B------:R-:W-:Y:S02]  /*11ca0*/  FFMA.FTZ R31, R31, c[0x0][0x2d0], -R117.reuse ;  /* 0x0000b4001f1f7a23 */ /* 0x100fe40000010875 */
[--C-:B------:R-:W-:Y:S02]  /*11cb0*/  FFMA.FTZ R34, R34, c[0x0][0x2d0], -R117.reuse ;  /* 0x0000b40022227a23 */ /* 0x100fe40000010875 */
[--C-:B------:R-:W-:Y:S02]  /*11cc0*/  FFMA.FTZ R35, R35, c[0x0][0x2d0], -R117.reuse ;  /* 0x0000b40023237a23 */ /* 0x100fe40000010875 */
[----:B--2---:R-:W2:Y:S01]  /*11cd0*/  LDSM.16.MT88.4 R144, [R204+0x100] ;  /* 0x00010000cc90783b */ /* 0x004ea20000004200 */
[--C-:B------:R-:W-:Y:S02]  /*11ce0*/  FFMA.FTZ R38, R38, c[0x0][0x2d0], -R117.reuse ;  /* 0x0000b40026267a23 */ /* 0x100fe40000010875 */
[----:B------:R5:W-:Y:S01]  /*11cf0*/  MUFU.EX2 R157, R27 ;  /* 0x0000001b009d7308 */ /* 0x000be20000000800 */
[--C-:B------:R-:W-:Y:S02]  /*11d00*/  FFMA.FTZ R39, R39, c[0x0][0x2d0], -R117.reuse ;  /* 0x0000b40027277a23 */ /* 0x100fe40000010875 */
[--C-:B------:R-:W-:Y:S02]  /*11d10*/  FFMA.FTZ R42, R42, c[0x0][0x2d0], -R117.reuse ;  /* 0x0000b4002a2a7a23 */ /* 0x100fe40000010875 */
[----:B------:R-:W2:Y:S01]  /*11d20*/  LDSM.16.MT88.4 R148, [R205+0x100] ;  /* 0x00010000cd94783b */ /* 0x000ea20000004200 */
[--C-:B------:R-:W-:Y:S02]  /*11d30*/  FFMA.FTZ R43, R43, c[0x0][0x2d0], -R117.reuse ;  /* 0x0000b4002b2b7a23 */ /* 0x100fe40000010875 */
[C---:B-1----:R-:W-:Y:S01]  /*11d40*/  FMUL.FTZ R6, R0.reuse, R122 ;  /* 0x0000007a00067220 */ /* 0x042fe20000410000 */
[----:B------:R-:W-:Y:S01]  /*11d50*/  F2FP.PACK_AB R122, R229, R231 ;  /* 0x000000e7e57a723e */ /* 0x000fe200000000ff */
[----:B------:R-:W-:Y:S01]  /*11d60*/  FMUL.FTZ R7, R0, R123 ;  /* 0x0000007b00077220 */ /* 0x000fe20000410000 */
[----:B------:R-:W-:Y:S01]  /*11d70*/  F2FP.PACK_AB R123, R165, R166 ;  /* 0x000000a6a57b723e */ /* 0x000fe200000000ff */
[----:B------:R-:W-:Y:S01]  /*11d80*/  MUFU.EX2 R186, R29 ;  /* 0x0000001d00ba7308 */ /* 0x000fe20000000800 */
[----:B------:R-:W1:Y:S01]  /*11d90*/  LDSM.16.MT88.4 R152, [R208+0x100] ;  /* 0x00010000d098783b */ /* 0x000e620000004200 */
[--C-:B------:R-:W-:Y:S02]  /*11da0*/  FFMA.FTZ R46, R46, c[0x0][0x2d0], -R117.reuse ;  /* 0x0000b4002e2e7a23 */ /* 0x100fe40000010875 */
[----:B----4-:R-:W-:Y:S01]  /*11db0*/  FMUL.FTZ R4, R2, R120 ;  /* 0x0000007802047220 */ /* 0x010fe20000410000 */
[----:B------:R-:W-:Y:S01]  /*11dc0*/  F2FP.PACK_AB R120, R232, R230 ;  /* 0x000000e6e878723e */ /* 0x000fe200000000ff */
[----:B------:R-:W-:Y:S01]  /*11dd0*/  FMUL.FTZ R5, R2, R121 ;  /* 0x0000007902057220 */ /* 0x000fe20000410000 */
[----:B---3--:R-:W-:Y:S01]  /*11de0*/  F2FP.PACK_AB R121, R167, R184 ;  /* 0x000000b8a779723e */ /* 0x008fe200000000ff */
[--C-:B------:R-:W-:Y:S01]  /*11df0*/  FFMA.FTZ R47, R47, c[0x0][0x2d0], -R117.reuse ;  /* 0x0000b4002f2f7a23 */ /* 0x100fe20000010875 */
[----:B------:R-:W3:Y:S01]  /*11e00*/  LDSM.16.MT88.4 R124, [R207+0x100] ;  /* 0x00010000cf7c783b */ /* 0x000ee20000004200 */
[----:B------:R-:W-:Y:S01]  /*11e10*/  MUFU.EX2 R187, R32 ;  /* 0x0000002000bb7308 */ /* 0x000fe20000000800 */
[--C-:B------:R-:W-:Y:S02]  /*11e20*/  FFMA.FTZ R50, R50, c[0x0][0x2d0], -R117.reuse ;  /* 0x0000b40032327a23 */ /* 0x100fe40000010875 */
[--C-:B------:R-:W-:Y:S02]  /*11e30*/  FFMA.FTZ R51, R51, c[0x0][0x2d0], -R117.reuse ;  /* 0x0000b40033337a23 */ /* 0x100fe40000010875 */
[C---:B------:R-:W-:Y:S02]  /*11e40*/  FMUL.FTZ R92, R2.reuse, R92 ;  /* 0x0000005c025c7220 */ /* 0x040fe40000410000 */
[----:B-----5:R-:W-:Y:S01]  /*11e50*/  LDSM.16.MT88.4 R24, [R205+0x1100] ;  /* 0x00110000cd18783b */ /* 0x020fe20000004200 */
[----:B------:R-:W-:Y:S02]  /*11e60*/  FMUL.FTZ R93, R2, R93 ;  /* 0x0000005d025d7220 */ /* 0x000fe40000410000 */
[----:B------:R-:W-:Y:S01]  /*11e70*/  MUFU.EX2 R185, R33 ;  /* 0x0000002100b97308 */ /* 0x000fe20000000800 */
[C---:B------:R-:W-:Y:S02]  /*11e80*/  FMUL.FTZ R94, R0.reuse, R94 ;  /* 0x0000005e005e7220 */ /* 0x040fe40000410000 */
[----:B------:R-:W-:Y:S01]  /*11e90*/  FMUL.FTZ R95, R0, R95 ;  /* 0x0000005f005f7220 */ /* 0x000fe20000410000 */
[C---:B--2---:R-:W-:Y:S01]  /*11ea0*/  HMMA.16816.F32 R4, R120.reuse, R144, R4 ;  /* 0x000000907804723c */ /* 0x044fe20000001804 */
[----:B------:R-:W0:Y:S05]  /*11eb0*/  LDGDEPBAR ;  /* 0x00000000000079af */ /* 0x000e2a0000000000 */
[----:B------:R-:W-:Y:S01]  /*11ec0*/  MUFU.EX2 R118, R51 ;  /* 0x0000003300767308 */ /* 0x000fe20000000800 */
[--C-:B------:R-:W-:Y:S01]  /*11ed0*/  FFMA.FTZ R14, R14, c[0x0][0x2d0], -R117.reuse ;  /* 0x0000b4000e0e7a23 */ /* 0x100fe20000010875 */
[C---:B------:R-:W-:Y:S01]  /*11ee0*/  HMMA.16816.F32 R8, R120.reuse, R146, R8 ;  /* 0x000000927808723c */ /* 0x040fe20000001808 */
[----:B------:R-:W2:Y:S03]  /*11ef0*/  LDSM.16.MT88.4 R144, [R204+0x4100] ;  /* 0x00410000cc90783b */ /* 0x000ea60000004200 */
[--C-:B------:R-:W-:Y:S02]  /*11f00*/  FFMA.FTZ R15, R15, c[0x0][0x2d0], -R117.reuse ;  /* 0x0000b4000f0f7a23 */ /* 0x100fe40000010875 */
[C---:B------:R-:W-:Y:S02]  /*11f10*/  FMUL.FTZ R96, R2.reuse, R96 ;  /* 0x0000006002607220 */ /* 0x040fe40000410000 */
[----:B------:R4:W-:Y:S01]  /*11f20*/  MUFU.EX2 R228, R12 ;  /* 0x0000000c00e47308 */ /* 0x0009e20000000800 */
[C---:B------:R-:W-:Y:S03]  /*11f30*/  HMMA.16816.F32 R68, R120.reuse, R148, R68 ;  /* 0x000000947844723c */ /* 0x040fe60000001844 */
[----:B------:R-:W-:Y:S02]  /*11f40*/  FMUL.FTZ R97, R2, R97 ;  /* 0x0000006102617220 */ /* 0x000fe40000410000 */
[C---:B------:R-:W-:Y:S03]  /*11f50*/  FMUL.FTZ R98, R0.reuse, R98 ;  /* 0x0000006200627220 */ /* 0x040fe60000410000 */
[C---:B------:R-:W-:Y:S01]  /*11f60*/  HMMA.16816.F32 R72, R120.reuse, R150, R72 ;  /* 0x000000967848723c */ /* 0x040fe20000001848 */
[----:B------:R-:W5:Y:S01]  /*11f70*/  LDSM.16.MT88.4 R148, [R205+0x4100] ;  /* 0x00410000cd94783b */ /* 0x000f620000004200 */
[----:B------:R2:W2:Y:S02]  /*11f80*/  MUFU.EX2 R199, R13 ;  /* 0x0000000d00c77308 */ /* 0x0004a40000000800 */
[----:B------:R-:W-:Y:S02]  /*11f90*/  FMUL.FTZ R99, R0, R99 ;  /* 0x0000006300637220 */ /* 0x000fe40000410000 */
[C---:B------:R-:W-:Y:S02]  /*11fa0*/  FMUL.FTZ R100, R2.reuse, R100 ;  /* 0x0000006402647220 */ /* 0x040fe40000410000 */
[C---:B-1----:R-:W-:Y:S04]  /*11fb0*/  HMMA.16816.F32 R76, R120.reuse, R152, R76 ;  /* 0x00000098784c723c */ /* 0x042fe8000000184c */
[----:B------:R-:W-:Y:S01]  /*11fc0*/  MUFU.EX2 R153, R34 ;  /* 0x0000002200997308 */ /* 0x000fe20000000800 */
[C---:B------:R-:W-:Y:S02]  /*11fd0*/  FMUL.FTZ R101, R2.reuse, R101 ;  /* 0x0000006502657220 */ /* 0x040fe40000410000 */
[----:B----4-:R-:W-:Y:S01]  /*11fe0*/  FMUL.FTZ R12, R2, R128 ;  /* 0x00000080020c7220 */ /* 0x010fe20000410000 */
[C---:B------:R-:W-:Y:S04]  /*11ff0*/  HMMA.16816.F32 R80, R120.reuse, R154, R80 ;  /* 0x0000009a7850723c */ /* 0x040fe80000001850 */
[C---:B------:R-:W-:Y:S02]  /*12000*/  FMUL.FTZ R102, R0.reuse, R102 ;  /* 0x0000006600667220 */ /* 0x040fe40000410000 */
[----:B------:R-:W-:Y:S01]  /*12010*/  MUFU.EX2 R155, R30 ;  /* 0x0000001e009b7308 */ /* 0x000fe20000000800 */
[----:B------:R-:W-:Y:S01]  /*12020*/  FMUL.FTZ R103, R0, R103 ;  /* 0x0000006700677220 */ /* 0x000fe20000410000 */
[C---:B---3--:R-:W-:Y:S04]  /*12030*/  HMMA.16816.F32 R84, R120.reuse, R124, R84 ;  /* 0x0000007c7854723c */ /* 0x048fe80000001854 */
[----:B--2---:R-:W-:Y:S02]  /*12040*/  FMUL.FTZ R13, R2, R129 ;  /* 0x00000081020d7220 */ /* 0x004fe40000410000 */
[--C-:B------:R-:W-:Y:S02]  /*12050*/  FFMA.FTZ R18, R18, c[0x0][0x2d0], -R117.reuse ;  /* 0x0000b40012127a23 */ /* 0x100fe40000010875 */
[C---:B------:R-:W-:Y:S01]  /*12060*/  HMMA.16816.F32 R88, R120.reuse, R126, R88 ;  /* 0x0000007e7858723c */ /* 0x040fe20000001858 */
[----:B------:R-:W1:Y:S01]  /*12070*/  LDSM.16.MT88.4 R124, [R208+0x4100] ;  /* 0x00410000d07c783b */ /* 0x000e620000004200 */
[----:B------:R2:W-:Y:S02]  /*12080*/  MUFU.EX2 R154, R31 ;  /* 0x0000001f009a7308 */ /* 0x0005e40000000800 */
[--C-:B------:R-:W-:Y:S02]  /*12090*/  FFMA.FTZ R19, R19, c[0x0][0x2d0], -R117.reuse ;  /* 0x0000b40013137a23 */ /* 0x100fe40000010875 */
[C---:B------:R-:W-:Y:S02]  /*120a0*/  FMUL.FTZ R104, R2.reuse, R104 ;  /* 0x0000006802687220 */ /* 0x040fe40000410000 */
[C---:B------:R-:W-:Y:S04]  /*120b0*/  HMMA.16816.F32 R92, R120.reuse, R144, R92 ;  /* 0x00000090785c723c */ /* 0x040fe8000000185c */
[----:B------:R3:W-:Y:S01]  /*120c0*/  MUFU.EX2 R164, R14 ;  /* 0x0000000e00a47308 */ /* 0x0007e20000000800 */
[----:B------:R-:W-:Y:S02]  /*120d0*/  FMUL.FTZ R105, R2, R105 ;  /* 0x0000006902697220 */ /* 0x000fe40000410000 */
[C---:B------:R-:W-:Y:S01]  /*120e0*/  FMUL.FTZ R106, R0.reuse, R106 ;  /* 0x0000006a006a7220 */ /* 0x040fe20000410000 */
[C---:B------:R-:W-:Y:S01]  /*120f0*/  HMMA.16816.F32 R96, R120.reuse, R146, R96 ;  /* 0x000000927860723c */ /* 0x040fe20000001860 */
[----:B------:R-:W4:Y:S03]  /*12100*/  LDSM.16.MT88.4 R144, [R207+0x4100] ;  /* 0x00410000cf90783b */ /* 0x000f260000004200 */
[----:B------:R-:W-:Y:S02]  /*12110*/  FMUL.FTZ R107, R0, R107 ;  /* 0x0000006b006b7220 */ /* 0x000fe40000410000 */
[----:B------:R1:W-:Y:S01]  /*12120*/  MUFU.EX2 R163, R15 ;  /* 0x0000000f00a37308 */ /* 0x0003e20000000800 */
[C---:B------:R-:W-:Y:S01]  /*12130*/  FMUL.FTZ R108, R2.reuse, R108 ;  /* 0x0000006c026c7220 */ /* 0x040fe20000410000 */
[C---:B-----5:R-:W-:Y:S01]  /*12140*/  HMMA.16816.F32 R100, R120.reuse, R148, R100 ;  /* 0x000000947864723c */ /* 0x060fe20000001864 */
[----:B--2---:R-:W-:Y:S03]  /*12150*/  LDSM.16.MT88.4 R28, [R205+0x1900] ;  /* 0x00190000cd1c783b */ /* 0x004fe60000004200 */
[----:B------:R-:W-:Y:S02]  /*12160*/  FMUL.FTZ R109, R2, R109 ;  /* 0x0000006d026d7220 */ /* 0x000fe40000410000 */
[C---:B------:R-:W-:Y:S02]  /*12170*/  FMUL.FTZ R110, R0.reuse, R110 ;  /* 0x0000006e006e7220 */ /* 0x040fe40000410000 */
[C---:B------:R-:W-:Y:S01]  /*12180*/  HMMA.16816.F32 R104, R120.reuse, R150, R104 ;  /* 0x000000967868723c */ /* 0x040fe20000001868 */
[----:B------:R2:W-:Y:S01]  /*12190*/  MUFU.EX2 R198, R16 ;  /* 0x0000001000c67308 */ /* 0x0005e20000000800 */
[----:B------:R-:W-:Y:S02]  /*121a0*/  LDSM.16.MT88.4 R148, [R207+0x900] ;  /* 0x00090000cf94783b */ /* 0x000fe40000004200 */
[C---:B---3--:R-:W-:Y:S02]  /*121b0*/  FMUL.FTZ R14, R0.reuse, R130 ;  /* 0x00000082000e7220 */ /* 0x048fe40000410000 */
[----:B------:R-:W-:Y:S02]  /*121c0*/  FMUL.FTZ R111, R0, R111 ;  /* 0x0000006f006f7220 */ /* 0x000fe40000410000 */
[C---:B------:R-:W-:Y:S03]  /*121d0*/  FMUL.FTZ R112, R2.reuse, R112 ;  /* 0x0000007002707220 */ /* 0x040fe60000410000 */
[----:B------:R3:W5:Y:S01]  /*121e0*/  MUFU.EX2 R197, R17 ;  /* 0x0000001100c57308 */ /* 0x0007620000000800 */
[----:B------:R-:W-:Y:S02]  /*121f0*/  FMUL.FTZ R113, R2, R113 ;  /* 0x0000007102717220 */ /* 0x000fe40000410000 */
[C---:B-1----:R-:W-:Y:S02]  /*12200*/  FMUL.FTZ R15, R0.reuse, R131 ;  /* 0x00000083000f7220 */ /* 0x042fe40000410000 */
[----:B------:R-:W1:Y:S01]  /*12210*/  LDSM.16.MT88.4 R128, [R204+0x900] ;  /* 0x00090000cc80783b */ /* 0x000e620000004200 */
[C---:B------:R-:W-:Y:S02]  /*12220*/  FMUL.FTZ R114, R0.reuse, R114 ;  /* 0x0000007200727220 */ /* 0x040fe40000410000 */
[----:B------:R-:W-:Y:S02]  /*12230*/  FMUL.FTZ R115, R0, R115 ;  /* 0x0000007300737220 */ /* 0x000fe40000410000 */
[C---:B------:R-:W-:Y:S01]  /*12240*/  HMMA.16816.F32 R12, R120.reuse, R124, R12 ;  /* 0x0000007c780c723c */ /* 0x040fe2000000180c */
[----:B------:R4:W-:Y:S02]  /*12250*/  MUFU.EX2 R162, R18 ;  /* 0x0000001200a27308 */ /* 0x0009e40000000800 */
[--C-:B------:R-:W-:Y:S02]  /*12260*/  FFMA.FTZ R22, R22, c[0x0][0x2d0], -R117.reuse ;  /* 0x0000b40016167a23 */ /* 0x100fe40000010875 */
[----:B--2---:R-:W-:Y:S02]  /*12270*/  FMUL.FTZ R16, R2, R132 ;  /* 0x0000008402107220 */ /* 0x004fe40000410000 */
[--C-:B------:R-:W-:Y:S01]  /*12280*/  FFMA.FTZ R23, R23, c[0x0][0x2d0], -R117.reuse ;  /* 0x0000b40017177a23 */ /* 0x100fe20000010875 */
[C---:B------:R-:W-:Y:S01]  /*12290*/  HMMA.16816.F32 R108, R120.reuse, R126, R108 ;  /* 0x0000007e786c723c */ /* 0x040fe2000000186c */
[----:B------:R-:W2:Y:S02]  /*122a0*/  LDSM.16.MT88.4 R124, [R205+0x900] ;  /* 0x00090000cd7c783b */ /* 0x000ea40000004200 */
[----:B------:R1:W1:Y:S01]  /*122b0*/  MUFU.EX2 R161, R19 ;  /* 0x0000001300a17308 */ /* 0x0002620000000800 */
[--C-:B------:R-:W-:Y:S02]  /*122c0*/  FFMA.FTZ R52, R52, c[0x0][0x2d0], -R156.reuse ;  /* 0x0000b40034347a23 */ /* 0x100fe4000001089c */
[----:B---3--:R-:W-:Y:S02]  /*122d0*/  FMUL.FTZ R17, R2, R133 ;  /* 0x0000008502117220 */ /* 0x008fe40000410000 */
[--C-:B------:R-:W-:Y:S04]  /*122e0*/  FFMA.FTZ R53, R53, c[0x0][0x2d0], -R156.reuse ;  /* 0x0000b40035357a23 */ /* 0x100fe8000001089c */
[--C-:B------:R-:W-:Y:S01]  /*122f0*/  FFMA.FTZ R56, R56, c[0x0][0x2d0], -R156.reuse ;  /* 0x0000b40038387a23 */ /* 0x100fe2000001089c */
[----:B------:R3:W-:Y:S01]  /*12300*/  MUFU.EX2 R152, R35 ;  /* 0x0000002300987308 */ /* 0x0007e20000000800 */
[--C-:B------:R-:W-:Y:S02]  /*12310*/  FFMA.FTZ R57, R57, c[0x0][0x2d0], -R156.reuse ;  /* 0x0000b40039397a23 */ /* 0x100fe4000001089c */
[--C-:B------:R-:W-:Y:S02]  /*12320*/  FFMA.FTZ R54, R54, c[0x0][0x2d0], -R117.reuse ;  /* 0x0000b40036367a23 */ /* 0x100fe40000010875 */
[----:B----4-:R-:W-:Y:S02]  /*12330*/  FMUL.FTZ R18, R0, R134 ;  /* 0x0000008600127220 */ /* 0x010fe40000410000 */
        /* <DEDUP_REMOVED lines=8> */
[----:B------:R-:W4:Y:S01]  /*123c0*/  MUFU.EX2 R195, R21 ;  /* 0x0000001500c37308 */ /* 0x000f220000000800 */
[--C-:B------:R-:W-:Y:S01]  /*123d0*/  FFMA.FTZ R64, R64, c[0x0][0x2d0], -R156.reuse ;  /* 0x0000b40040407a23 */ /* 0x100fe2000001089c */
[C---:B------:R-:W-:Y:S03]  /*123e0*/  HMMA.16816.F32 R16, R120.reuse, R144, R16 ;  /* 0x000000907810723c */ /* 0x040fe60000001810 */
[----:B---3--:R-:W-:Y:S01]  /*123f0*/  LDSM.16.MT88.4 R32, [R208+0x1900] ;  /* 0x00190000d020783b */ /* 0x008fe20000004200 */
[----:B------:R-:W-:Y:S02]  /*12400*/  FFMA.FTZ R65, R65, c[0x0][0x2d0], -R156 ;  /* 0x0000b40041417a23 */ /* 0x000fe4000001089c */
[--C-:B------:R-:W-:Y:S02]  /*12410*/  FFMA.FTZ R62, R62, c[0x0][0x2d0], -R117.reuse ;  /* 0x0000b4003e3e7a23 */ /* 0x100fe40000010875 */
[----:B------:R-:W-:Y:S01]  /*12420*/  HMMA.16816.F32 R112, R120, R146, R112 ;  /* 0x000000927870723c */ /* 0x000fe20000001870 */
[----:B------:R3:W-:Y:S02]  /*12430*/  MUFU.EX2 R160, R22 ;  /* 0x0000001600a07308 */ /* 0x0007e40000000800 */
[----:B------:R-:W1:Y:S01]  /*12440*/  LDSM.16.MT88.4 R144, [R204+0x4900] ;  /* 0x00490000cc90783b */ /* 0x000e620000004200 */
[--C-:B------:R-:W-:Y:S02]  /*12450*/  FFMA.FTZ R63, R63, c[0x0][0x2d0], -R117.reuse ;  /* 0x0000b4003f3f7a23 */ /* 0x100fe40000010875 */
[--C-:B------:R-:W-:Y:S01]  /*12460*/  FFMA.FTZ R66, R66, c[0x0][0x2d0], -R117.reuse ;  /* 0x0000b40042427a23 */ /* 0x100fe20000010875 */
[----:B------:R-:W-:Y:S01]  /*12470*/  F2FP.PACK_AB R120, R199, R228 ;  /* 0x000000e4c778723e */ /* 0x000fe200000000ff */
[----:B------:R-:W-:Y:S01]  /*12480*/  FFMA.FTZ R117, R67, c[0x0][0x2d0], -R117 ;  /* 0x0000b40043757a23 */ /* 0x000fe20000010875 */
[----:B-----5:R-:W-:Y:S02]  /*12490*/  F2FP.PACK_AB R122, R197, R198 ;  /* 0x000000c6c57a723e */ /* 0x020fe400000000ff */
[----:B------:R-:W5:Y:S01]  /*124a0*/  MUFU.EX2 R159, R23 ;  /* 0x00000017009f7308 */ /* 0x000f620000000800 */
[----:B------:R-:W-:Y:S01]  /*124b0*/  F2FP.PACK_AB R121, R163, R164 ;  /* 0x000000a4a379723e */ /* 0x000fe200000000ff */
[----:B------:R-:W-:Y:S01]  /*124c0*/  FFMA.FTZ R0, R0, R234, R184 ;  /* 0x000000ea00007223 */ /* 0x000fe200000100b8 */
[----:B------:R-:W-:Y:S01]  /*124d0*/  F2FP.PACK_AB R123, R161, R162 ;  /* 0x000000a2a17b723e */ /* 0x000fe200000000ff */
[----:B------:R-:W-:Y:S01]  /*124e0*/  FFMA.FTZ R2, R2, R233, R230 ;  /* 0x000000e902027223 */ /* 0x000fe200000100e6 */
[----:B----4-:R-:W-:Y:S01]  /*124f0*/  F2FP.PACK_AB R20, R195, R196 ;  /* 0x000000c4c314723e */ /* 0x010fe200000000ff */
[----:B------:R-:W-:Y:S02]  /*12500*/  FADD.FTZ R0, R167, R0 ;  /* 0x00000000a7007221 */ /* 0x000fe40000010000 */
[----:B------:R-:W-:Y:S02]  /*12510*/  FADD.FTZ R2, R232, R2 ;  /* 0x00000002e8027221 */ /* 0x000fe40000010000 */
[C---:B------:R-:W-:Y:S01]  /*12520*/  HMMA.16816.F32 R4, R120.reuse, R128, R4 ;  /* 0x000000807804723c */ /* 0x040fe20000001804 */
[----:B------:R-:W-:Y:S02]  /*12530*/  MUFU.EX2 R52, R52 ;  /* 0x0000003400347308 */ /* 0x000fe40000000800 */
[----:B------:R-:W-:Y:S01]  /*12540*/  FADD.FTZ R0, R166, R0 ;  /* 0x00000000a6007221 */ /* 0x000fe20000010000 */
[----:B---3--:R-:W-:Y:S01]  /*12550*/  F2FP.PACK_AB R22, R193, R194 ;  /* 0x000000c2c116723e */ /* 0x008fe200000000ff */
[----:B------:R-:W-:Y:S02]  /*12560*/  FADD.FTZ R2, R231, R2 ;  /* 0x00000002e7027221 */ /* 0x000fe40000010000 */
[----:B------:R-:W-:Y:S01]  /*12570*/  FADD.FTZ R0, R165, R0 ;  /* 0x00000000a5007221 */ /* 0x000fe20000010000 */
[C---:B------:R-:W-:Y:S01]  /*12580*/  HMMA.16816.F32 R8, R120.reuse, R130, R8 ;  /* 0x000000827808723c */ /* 0x040fe20000001808 */
[----:B------:R-:W-:Y:S02]  /*12590*/  LDSM.16.MT88.4 R128, [R208+0x4900] ;  /* 0x00490000d080783b */ /* 0x000fe40000004200 */
[----:B------:R-:W-:Y:S01]  /*125a0*/  MUFU.EX2 R53, R53 ;  /* 0x0000003500357308 */ /* 0x000fe20000000800 */
[----:B------:R-:W-:Y:S01]  /*125b0*/  FADD.FTZ R2, R229, R2 ;  /* 0x00000002e5027221 */ /* 0x000fe20000010000 */
[----:B-----5:R-:W-:Y:S01]  /*125c0*/  F2FP.PACK_AB R21, R159, R160 ;  /* 0x000000a09f15723e */ /* 0x020fe200000000ff */
[----:B------:R-:W-:Y:S02]  /*125d0*/  FADD.FTZ R0, R164, R0 ;  /* 0x00000000a4007221 */ /* 0x000fe40000010000 */
[C---:B--2---:R-:W-:Y:S04]  /*125e0*/  HMMA.16816.F32 R68, R120.reuse, R124, R68 ;  /* 0x0000007c7844723c */ /* 0x044fe80000001844 */
[----:B------:R-:W-:Y:S01]  /*125f0*/  F2FP.PACK_AB R23, R157, R158 ;  /* 0x0000009e9d17723e */ /* 0x000fe200000000ff */
[----:B------:R-:W-:Y:S01]  /*12600*/  MUFU.EX2 R56, R56 ;  /* 0x0000003800387308 */ /* 0x000fe20000000800 */
[----:B------:R-:W-:Y:S02]  /*12610*/  FADD.FTZ R2, R228, R2 ;  /* 0x00000002e4027221 */ /* 0x000fe40000010000 */
[C---:B------:R-:W-:Y:S01]  /*12620*/  HMMA.16816.F32 R72, R120.reuse, R126, R72 ;  /* 0x0000007e7848723c */ /* 0x040fe20000001848 */
[----:B------:R-:W2:Y:S03]  /*12630*/  LDSM.16.MT88.4 R124, [R205+0x4900] ;  /* 0x00490000cd7c783b */ /* 0x000ea60000004200 */
[----:B------:R-:W-:Y:S02]  /*12640*/  FADD.FTZ R0, R163, R0 ;  /* 0x00000000a3007221 */ /* 0x000fe40000010000 */
[----:B------:R-:W-:Y:S01]  /*12650*/  FADD.FTZ R2, R199, R2 ;  /* 0x00000002c7027221 */ /* 0x000fe20000010000 */
[----:B------:R-:W-:Y:S01]  /*12660*/  MUFU.EX2 R57, R57 ;  /* 0x0000003900397308 */ /* 0x000fe20000000800 */
        /* <DEDUP_REMOVED lines=29> */
[C---:B------:R-:W-:Y:S01]  /*12840*/  HMMA.16816.F32 R104, R120.reuse, R126, R104 ;  /* 0x0000007e7868723c */ /* 0x040fe20000001868 */
[----:B------:R-:W2:Y:S03]  /*12850*/  LDSM.16.MT88.4 R124, [R204+0x1100] ;  /* 0x00110000cc7c783b */ /* 0x000ea60000004200 */
        /* <DEDUP_REMOVED lines=12> */
[----:B------:R-:W-:Y:S04]  /*12920*/  MUFU.EX2 R65, R65 ;  /* 0x0000004100417308 */ /* 0x000fe80000000800 */
[----:B------:R-:W-:Y:S01]  /*12930*/  HMMA.16816.F32 R112, R120, R134, R112 ;  /* 0x000000867870723c */ /* 0x000fe20000001870 */
[----:B------:R-:W1:Y:S05]  /*12940*/  LDSM.16.MT88.4 R120, [R208+0x1100] ;  /* 0x00110000d078783b */ /* 0x000e6a0000004200 */
[----:B------:R-:W-:Y:S02]  /*12950*/  MUFU.EX2 R62, R62 ;  /* 0x0000003e003e7308 */ /* 0x000fe40000000800 */
[C---:B--2---:R-:W-:Y:S01]  /*12960*/  HMMA.16816.F32 R4, R20.reuse, R124, R4 ;  /* 0x0000007c1404723c */ /* 0x044fe20000001804 */
[----:B------:R-:W-:Y:S07]  /*12970*/  LDSM.16.MT88.4 R132, [R205+0x5100] ;  /* 0x00510000cd84783b */ /* 0x000fee0000004200 */
        /* <DEDUP_REMOVED lines=8> */
[C---:B-1----:R-:W-:Y:S08]  /*12a00*/  HMMA.16816.F32 R76, R20.reuse, R120, R76 ;  /* 0x00000078144c723c */ /* 0x042ff0000000184c */
[C---:B------:R-:W-:Y:S01]  /*12a10*/  HMMA.16816.F32 R80, R20.reuse, R122, R80 ;  /* 0x0000007a1450723c */ /* 0x040fe20000001850 */
[----:B------:R-:W1:Y:S07]  /*12a20*/  LDSM.16.MT88.4 R120, [R207+0x1900] ;  /* 0x00190000cf78783b */ /* 0x000e6e0000004200 */
[C---:B------:R-:W-:Y:S01]  /*12a30*/  HMMA.16816.F32 R84, R20.reuse, R128, R84 ;  /* 0x000000801454723c */ /* 0x040fe20000001854 */
[----:B------:R-:W-:Y:S07]  /*12a40*/  MUFU.EX2 R129, R46 ;  /* 0x0000002e00817308 */ /* 0x000fee0000000800 */
[C---:B------:R-:W-:Y:S03]  /*12a50*/  HMMA.16816.F32 R88, R20.reuse, R130, R88 ;  /* 0x000000821458723c */ /* 0x040fe60000001858 */
[----:B------:R-:W-:Y:S05]  /*12a60*/  MUFU.EX2 R131, R42 ;  /* 0x0000002a00837308 */ /* 0x000fea0000000800 */
[C---:B--2---:R-:W-:Y:S05]  /*12a70*/  HMMA.16816.F32 R92, R20.reuse, R124, R92 ;  /* 0x0000007c145c723c */ /* 0x044fea000000185c */
[----:B------:R-:W-:Y:S03]  /*12a80*/  MUFU.EX2 R130, R43 ;  /* 0x0000002b00827308 */ /* 0x000fe60000000800 */
[C---:B------:R-:W-:Y:S01]  /*12a90*/  HMMA.16816.F32 R96, R20.reuse, R126, R96 ;  /* 0x0000007e1460723c */ /* 0x040fe20000001860 */
[----:B------:R-:W-:Y:S06]  /*12aa0*/  LDSM.16.MT88.4 R124, [R204+0x3900] ;  /* 0x00390000cc7c783b */ /* 0x000fec0000004200 */
[----:B------:R-:W-:Y:S01]  /*12ab0*/  MUFU.EX2 R128, R47 ;  /* 0x0000002f00807308 */ /* 0x000fe20000000800 */
[C---:B------:R-:W-:Y:S08]  /*12ac0*/  HMMA.16816.F32 R100, R20.reuse, R132, R100 ;  /* 0x000000841464723c */ /* 0x040ff00000001864 */
[C---:B------:R-:W-:Y:S01]  /*12ad0*/  HMMA.16816.F32 R104, R20.reuse, R134, R104 ;  /* 0x000000861468723c */ /* 0x040fe20000001868 */
[----:B------:R-:W2:Y:S07]  /*12ae0*/  MUFU.EX2 R134, R38 ;  /* 0x0000002600867308 */ /* 0x000eae0000000800 */
[C---:B------:R-:W-:Y:S03]  /*12af0*/  HMMA.16816.F32 R12, R20.reuse, R144, R12 ;  /* 0x00000090140c723c */ /* 0x040fe6000000180c */
[----:B------:R-:W4:Y:S05]  /*12b00*/  MUFU.EX2 R133, R39 ;  /* 0x0000002700857308 */ /* 0x000f2a0000000800 */
[C---:B------:R-:W-:Y:S05]  /*12b10*/  HMMA.16816.F32 R108, R20.reuse, R146, R108 ;  /* 0x00000092146c723c */ /* 0x040fea000000186c */
[----:B------:R-:W-:Y:S03]  /*12b20*/  MUFU.EX2 R147, R41 ;  /* 0x0000002900937308 */ /* 0x000fe60000000800 */
[C---:B------:R-:W-:Y:S04]  /*12b30*/  HMMA.16816.F32 R16, R20.reuse, R148, R16 ;  /* 0x000000941410723c */ /* 0x040fe80000001810 */
[----:B--2---:R-:W-:Y:S03]  /*12b40*/  FADD.FTZ R0, R134, R0 ;  /* 0x0000000086007221 */ /* 0x004fe60000010000 */
[----:B------:R-:W-:Y:S01]  /*12b50*/  MUFU.EX2 R149, R37 ;  /* 0x0000002500957308 */ /* 0x000fe20000000800 */
[----:B------:R-:W-:Y:S04]  /*12b60*/  HMMA.16816.F32 R112, R20, R150, R112 ;  /* 0x000000961470723c */ /* 0x000fe80000001870 */
[----:B----4-:R-:W-:Y:S03]  /*12b70*/  FADD.FTZ R0, R133, R0 ;  /* 0x0000000085007221 */ /* 0x010fe60000010000 */
[----:B------:R-:W-:Y:S01]  /*12b80*/  F2FP.PACK_AB R20, R186, R192 ;  /* 0x000000c0ba14723e */ /* 0x000fe200000000ff */
[----:B------:R-:W-:Y:S01]  /*12b90*/  FADD.FTZ R0, R131, R0 ;  /* 0x0000000083007221 */ /* 0x000fe20000010000 */
[----:B------:R-:W-:Y:S01]  /*12ba0*/  F2FP.PACK_AB R22, R185, R187 ;  /* 0x000000bbb916723e */ /* 0x000fe200000000ff */
[----:B------:R-:W2:Y:S02]  /*12bb0*/  MUFU.EX2 R150, R36 ;  /* 0x0000002400967308 */ /* 0x000ea40000000800 */
        /* <DEDUP_REMOVED lines=10> */
[----:B--2---:R-:W-:Y:S04]  /*12c60*/  FADD.FTZ R2, R150, R2 ;  /* 0x0000000296027221 */ /* 0x004fe80000010000 */
        /* <DEDUP_REMOVED lines=15> */
[C---:B-1----:R-:W-:Y:S01]  /*12d60*/  HMMA.16816.F32 R84, R20.reuse, R120, R84 ;  /* 0x000000781454723c */ /* 0x042fe20000001854 */
[----:B--2---:R-:W-:Y:S03]  /*12d70*/  LDSM.16.MT88.4 R44, [R205+0x2900] ;  /* 0x00290000cd2c783b */ /* 0x004fe60000004200 */
        /* <DEDUP_REMOVED lines=143> */
.L_x_1957:
[----:B------:R-:W1:Y:S01]  /*13670*/  SHFL.BFLY PT, R4, R233, 0x2, 0x1f ;  /* 0x0c401f00e9047f89 */ /* 0x000e6200000e0000 */
[----:B------:R-:W-:-:S02]  /*13680*/  MOV R2, RZ ;  /* 0x000000ff00027202 */ /* 0x000fc40000000f00 */
[----:B------:R-:W-:Y:S01]  /*13690*/  MOV R30, 0xff800000 ;  /* 0xff800000001e7802 */ /* 0x000fe20000000f00 */
[----:B------:R-:W2:Y:S01]  /*136a0*/  SHFL.BFLY PT, R7, R234, 0x2, 0x1f ;  /* 0x0c401f00ea077f89 */ /* 0x000ea200000e0000 */
[----:B------:R-:W-:Y:S02]  /*136b0*/  MOV R31, 0xff800000 ;  /* 0xff800000001f7802 */ /* 0x000fe40000000f00 */
[----:B------:R-:W-:Y:S01]  /*136c0*/  PLOP3.LUT P2, PT, PT, PT, PT, 0x8, 0x0 ;  /* 0x000000000000781c */ /* 0x000fe20003f4e170 */
[----:B-1----:R-:W-:Y:S02]  /*136d0*/  FADD.FTZ R4, R4, R233 ;  /* 0x000000e904047221 */ /* 0x002fe40000010000 */
[----:B--2---:R-:W-:-:S03]  /*136e0*/  FADD.FTZ R7, R7, R234 ;  /* 0x000000ea07077221 */ /* 0x004fc60000010000 */
[----:B------:R-:W1:Y:S04]  /*136f0*/  SHFL.BFLY PT, R0, R4, 0x1, 0x1f ;  /* 0x0c201f0004007f89 */ /* 0x000e6800000e0000 */
        /* <DEDUP_REMOVED lines=82> */
.L_x_1927:
[----:B------:R-:W1:Y:S01]  /*13c20*/  S2R R44, SR_CTAID.Y ;  /* 0x00000000002c7919 */ /* 0x000e620000002600 */
[----:B------:R-:W-:Y:S01]  /*13c30*/  ULDC.64 UR4, c[0x0][0x118] ;  /* 0x0000460000047ab9 */ /* 0x000fe20000000a00 */
[----:B-1----:R-:W-:Y:S01]  /*13c40*/  SHF.R.S32.HI R34, RZ, 0x1f, R44 ;  /* 0x0000001fff227819 */ /* 0x002fe2000001142c */
[----:B------:R-:W-:Y:S05]  /*13c50*/  @P2 BRA `(.L_x_1959) ;  /* 0x0000128000002947 */ /* 0x000fea0003800000 */
[----:B------:R-:W1:Y:S01]  /*13c60*/  S2R R32, SR_TID.X ;  /* 0x0000000000207919 */ /* 0x000e620000002100 */
[----:B------:R-:W-:Y:S02]  /*13c70*/  F2FP.PACK_AB R27, R27, R120 ;  /* 0x000000781b1b723e */ /* 0x000fe400000000ff */
[----:B------:R-:W-:Y:S01]  /*13c80*/  F2FP.PACK_AB R122, R123, R122 ;  /* 0x0000007a7b7a723e */ /* 0x000fe200000000ff */
[----:B------:R-:W-:Y:S01]  /*13c90*/  BAR.SYNC.DEFER_BLOCKING 0x1, 0x100 ;  /* 0x0044000000007b1d */ /* 0x000fe20000010000 */
        /* <DEDUP_REMOVED lines=10> */
[----:B-1----:R-:W-:Y:S02]  /*13d40*/  SHF.R.S32.HI R33, RZ, 0x1f, R32 ;  /* 0x0000001fff217819 */ /* 0x002fe40000011420 */
[----:B------:R-:W-:Y:S02]  /*13d50*/  F2FP.PACK_AB R25, R25, R84 ;  /* 0x000000541919723e */ /* 0x000fe400000000ff */
[----:B------:R-:W-:-:S02]  /*13d60*/  LEA.HI R2, R33, R32, RZ, 0x2 ;  /* 0x0000002021027211 */ /* 0x000fc400078f10ff */
[----:B------:R-:W-:Y:S02]  /*13d70*/  LEA.HI R29, R33, R32, RZ, 0x5 ;  /* 0x00000020211d7211 */ /* 0x000fe400078f28ff */
[--C-:B------:R-:W-:Y:S02]  /*13d80*/  SHF.R.S32.HI R4, RZ, 0x2, R2.reuse ;  /* 0x00000002ff047819 */ /* 0x100fe40000011402 */
[----:B------:R-:W-:Y:S02]  /*13d90*/  SHF.R.S32.HI R0, RZ, 0x1f, R2 ;  /* 0x0000001fff007819 */ /* 0x000fe40000011402 */
[----:B------:R-:W-:Y:S02]  /*13da0*/  SHF.R.S32.HI R28, RZ, 0x5, R29 ;  /* 0x00000005ff1c7819 */ /* 0x000fe4000001141d */
[----:B------:R-:W-:Y:S02]  /*13db0*/  LEA.HI R0, R0, R4, RZ, 0x3 ;  /* 0x0000000400007211 */ /* 0x000fe400078f18ff */
[----:B------:R-:W-:-:S02]  /*13dc0*/  F2FP.PACK_AB R86, R87, R86 ;  /* 0x000000565756723e */ /* 0x000fc400000000ff */
        /* <DEDUP_REMOVED lines=21> */
[----:B------:R-:W-:Y:S02]  /*13f20*/  F2FP.PACK_AB R20, R20, R100 ;  /* 0x000000641414723e */ /* 0x000fe400000000ff */
[----:B------:R-:W-:Y:S02]  /*13f30*/  F2FP.PACK_AB R19, R103, R102 ;  /* 0x000000666713723e */ /* 0x000fe400000000ff */
[C---:B------:R-:W-:Y:S01]  /*13f40*/  IADD3 R3, R0.reuse, 0x80, RZ ;  /* 0x0000008000037810 */ /* 0x040fe20007ffe0ff */
[----:B------:R1:W-:Y:S01]  /*13f50*/  STS [R0+0x80], R27 ;  /* 0x0000801b00007388 */ /* 0x0003e20000000800 */
[C---:B------:R-:W-:Y:S02]  /*13f60*/  IADD3 R2, R0.reuse, 0x70, RZ ;  /* 0x0000007000027810 */ /* 0x040fe40007ffe0ff */
[----:B------:R-:W-:Y:S01]  /*13f70*/  @P0 IADD3 R2, R3, 0x10, RZ ;  /* 0x0000001003020810 */ /* 0x000fe20007ffe0ff */
[----:B------:R-:W-:Y:S01]  /*13f80*/  STS [R0+0x480], R122 ;  /* 0x0004807a00007388 */ /* 0x000fe20000000800 */
[----:B------:R-:W-:Y:S01]  /*13f90*/  IMAD.IADD R3, R0, 0x1, R4 ;  /* 0x0000000100037824 */ /* 0x000fe200078e0204 */
[----:B------:R-:W-:-:S02]  /*13fa0*/  F2FP.PACK_AB R18, R18, R104 ;  /* 0x000000681212723e */ /* 0x000fc400000000ff */
[----:B------:R2:W-:Y:S01]  /*13fb0*/  STS [R2], R8 ;  /* 0x0000000802007388 */ /* 0x0005e20000000800 */
[----:B------:R-:W-:Y:S01]  /*13fc0*/  IMAD.IADD R4, R4, 0x1, R2 ;  /* 0x0000000104047824 */ /* 0x000fe200078e0202 */
[----:B------:R-:W-:Y:S02]  /*13fd0*/  F2FP.PACK_AB R17, R17, R106 ;  /* 0x0000006a1111723e */ /* 0x000fe400000000ff */
[----:B------:R-:W-:Y:S01]  /*13fe0*/  STS [R2+0x400], R126 ;  /* 0x0004007e02007388 */ /* 0x000fe20000000800 */
[----:B------:R-:W-:Y:S02]  /*13ff0*/  F2FP.PACK_AB R16, R16, R128 ;  /* 0x000000801010723e */ /* 0x000fe400000000ff */
[----:B------:R-:W-:Y:S01]  /*14000*/  F2FP.PACK_AB R13, R13, R130 ;  /* 0x000000820d0d723e */ /* 0x000fe200000000ff */
[----:B------:R3:W-:Y:S01]  /*14010*/  STS [R3+0x80], R5 ;  /* 0x0000800503007388 */ /* 0x0007e20000000800 */
[----:B------:R-:W-:Y:S02]  /*14020*/  F2FP.PACK_AB R12, R12, R108 ;  /* 0x0000006c0c0c723e */ /* 0x000fe400000000ff */
[----:B------:R-:W-:Y:S01]  /*14030*/  F2FP.PACK_AB R11, R11, R110 ;  /* 0x0000006e0b0b723e */ /* 0x000fe200000000ff */
[----:B------:R-:W-:Y:S01]  /*14040*/  STS [R3+0x480], R70 ;  /* 0x0004804603007388 */ /* 0x000fe20000000800 */
[----:B------:R-:W-:-:S02]  /*14050*/  F2FP.PACK_AB R9, R9, R132 ;  /* 0x000000840909723e */ /* 0x000fc400000000ff */
[----:B------:R-:W-:Y:S01]  /*14060*/  F2FP.PACK_AB R15, R15, R134 ;  /* 0x000000860f0f723e */ /* 0x000fe200000000ff */
[----:B------:R4:W-:Y:S01]  /*14070*/  STS [R4], R6 ;  /* 0x0000000604007388 */ /* 0x0009e20000000800 */
[----:B-1----:R-:W-:Y:S01]  /*14080*/  IMAD.MOV.U32 R27, RZ, RZ, 0x40 ;  /* 0x00000040ff1b7424 */ /* 0x002fe200078e00ff */
[----:B------:R-:W-:Y:S02]  /*14090*/  F2FP.PACK_AB R14, R14, R112 ;  /* 0x000000700e0e723e */ /* 0x000fe400000000ff */
[----:B------:R-:W-:Y:S01]  /*140a0*/  STS [R4+0x400], R74 ;  /* 0x0004004a04007388 */ /* 0x000fe20000000800 */
[----:B------:R-:W-:Y:S02]  /*140b0*/  F2FP.PACK_AB R10, R10, R114 ;  /* 0x000000720a0a723e */ /* 0x000fe400000000ff */
[----:B------:R-:W-:Y:S02]  /*140c0*/  ISETP.NE.U32.AND P0, PT, RZ, c[0x0][0x500], PT ;  /* 0x00014000ff007a0c */ /* 0x000fe40003f05070 */
[----:B--2---:R-:W-:-:S02]  /*140d0*/  SEL R8, R27, 0xffffffc0, !P2 ;  /* 0xffffffc01b087807 */ /* 0x004fc40005000000 */
[----:B------:R-:W-:Y:S02]  /*140e0*/  ISETP.NE.AND.EX P0, PT, RZ, c[0x0][0x504], PT, P0 ;  /* 0x00014100ff007a0c */ /* 0x000fe40003f05300 */
[----:B------:R-:W-:Y:S01]  /*140f0*/  ISETP.NE.U32.AND P1, PT, RZ, c[0x0][0x508], PT ;  /* 0x00014200ff007a0c */ /* 0x000fe20003f25070 */
[----:B---3--:R-:W-:-:S03]  /*14100*/  IMAD.IADD R5, R0, 0x1, R8 ;  /* 0x0000000100057824 */ /* 0x008fc600078e0208 */
[----:B------:R-:W-:Y:S02]  /*14110*/  ISETP.NE.AND.EX P1, PT, RZ, c[0x0][0x50c], PT, P1 ;  /* 0x00014300ff007a0c */ /* 0x000fe40003f25310 */
[----:B------:R1:W-:Y:S01]  /*14120*/  STS [R5+0x80], R7 ;  /* 0x0000800705007388 */ /* 0x0003e20000000800 */
[----:B----4-:R-:W-:-:S03]  /*14130*/  IMAD.IADD R6, R8, 0x1, R2 ;  /* 0x0000000108067824 */ /* 0x010fc600078e0202 */
        /* <DEDUP_REMOVED lines=40> */
.L_x_1960:
        /* <DEDUP_REMOVED lines=129> */
.L_x_1962:
[----:B------:R-:W-:Y:S05]  /*14bd0*/  BSYNC B0 ;  /* 0x0000000000007941 */ /* 0x000fea0003800000 */
.L_x_1961:
        /* <DEDUP_REMOVED lines=15> */
.L_x_1964:
[----:B------:R-:W-:Y:S05]  /*14cd0*/  BSYNC B0 ;  /* 0x0000000000007941 */ /* 0x000fea0003800000 */
.L_x_1963:
        /* <DEDUP_REMOVED lines=15> */
.L_x_1966:
[----:B------:R-:W-:Y:S05]  /*14dd0*/  BSYNC B0 ;  /* 0x0000000000007941 */ /* 0x000fea0003800000 */
.L_x_1965:
        /* <DEDUP_REMOVED lines=16> */
.L_x_1959:
        /* <DEDUP_REMOVED lines=18> */
.L_x_1967:
        /* <DEDUP_REMOVED lines=40> */
.L_x_1969:
[----:B------:R-:W-:Y:S05]  /*15280*/  BSYNC B0 ;  /* 0x0000000000007941 */ /* 0x000fea0003800000 */
.L_x_1968:
        /* <DEDUP_REMOVED lines=57> */
.L_x_1971:
[----:B------:R-:W-:Y:S05]  /*15620*/  BSYNC B0 ;  /* 0x0000000000007941 */ /* 0x000fea0003800000 */
.L_x_1970:
        /* <DEDUP_REMOVED lines=15> */
.L_x_1973:
[----:B------:R-:W-:Y:S05]  /*15720*/  BSYNC B0 ;  /* 0x0000000000007941 */ /* 0x000fea0003800000 */
.L_x_1972:
        /* <DEDUP_REMOVED lines=15> */
.L_x_1975:
[----:B------:R-:W-:Y:S05]  /*15820*/  BSYNC B0 ;  /* 0x0000000000007941 */ /* 0x000fea0003800000 */
.L_x_1974:
        /* <DEDUP_REMOVED lines=16> */
.L_x_1976:
        /* <DEDUP_REMOVED lines=13> */
.L_x_3563:


//--------------------- .text._ZN7cutlass13device_kernelIN5flash19enable_sm80_to_sm89INS1_16FlashAttnFwdSm80INS1_25CollectiveMainloopFwdSm80ILi8ELi1ELb1EN4cute5tupleIJNS5_1CILi128EEENS7_ILi96EEES8_EEELi128ENS_6half_tEfNS_4arch4Sm80ELb0ELb1ELb0ELb0ELb0ELb0ELb1ELb0EEENS1_21CollectiveEpilogueFwdINS6_IJS8_S8_S9_EEENS6_IJNS7_ILi1EEESH_SH_EEESB_SD_Li256ELb0ELb1ELb0ELb0EEENS1_19SingleTileSchedulerILb0ELb0ELb1ELi128EEEEEEEEEvNT_6ParamsE --------------------------
	.section	.text._ZN7cutlass13device_kernelIN5flash19enable_sm80_to_sm89INS1_16FlashAttnFwdSm80INS1_25CollectiveMainloopFwdSm80ILi8ELi1ELb1EN4cute5tupleIJNS5_1CILi128EEENS7_ILi96EEES8_EEELi128ENS_6half_tEfNS_4arch4Sm80ELb0ELb1ELb0ELb0ELb0ELb0ELb1ELb0EEENS1_21CollectiveEpilogueFwdINS6_IJS8_S8_S9_EEENS6_IJNS7_ILi1EEESH_SH_EEESB_SD_Li256ELb0ELb1ELb0ELb0EEENS1_19SingleTileSchedulerILb0ELb0ELb1ELi128EEEEEEEEEvNT_6ParamsE,"ax",@progbits
	.sectioninfo	@"SHI_REGISTERS=248"
	.align	128
.text._ZN7cutlass13device_kernelIN5flash19enable_sm80_to_sm89INS1_16FlashAttnFwdSm80INS1_25CollectiveMainloopFwdSm80ILi8ELi1ELb1EN4cute5tupleIJNS5_1CILi128EEENS7_ILi96EEES8_EEELi128ENS_6half_tEfNS_4arch4Sm80ELb0ELb1ELb0ELb0ELb0ELb0ELb1ELb0EEENS1_21CollectiveEpilogueFwdINS6_IJS8_S8_S9_EEENS6_IJNS7_ILi1EEESH_SH_EEESB_SD_Li256ELb0ELb1ELb0ELb0EEENS1_19SingleTileSchedulerILb0ELb0ELb1ELi128EEEEEEEEEvNT_6ParamsE:
        .type           _ZN7cutlass13device_kernelIN5flash19enable_sm80_to_sm89INS1_16FlashAttnFwdSm80INS1_25CollectiveMainloopFwdSm80ILi8ELi1ELb1EN4cute5tupleIJNS5_1CILi128EEENS7_ILi96EEES8_EEELi128ENS_6half_tEfNS_4arch4Sm80ELb0ELb1ELb0ELb0ELb0ELb0ELb1ELb0EEENS1_21CollectiveEpilogueFwdINS6_IJS8_S8_S9_EEENS6_IJNS7_ILi1EEESH_SH_EEESB_SD_Li256ELb0ELb1ELb0ELb0EEENS1_19SingleTileSchedulerILb0ELb0ELb1ELi128EEEEEEEEEvNT_6ParamsE,@function
        .size           _ZN7cutlass13device_kernelIN5flash19enable_sm80_to_sm89INS1_16FlashAttnFwdSm80INS1_25CollectiveMainloopFwdSm80ILi8ELi1ELb1EN4cute5tupleIJNS5_1CILi128EEENS7_ILi96EEES8_EEELi128ENS_6half_tEfNS_4arch4Sm80ELb0ELb1ELb0ELb0ELb0ELb0ELb1ELb0EEENS1_21CollectiveEpilogueFwdINS6_IJS8_S8_S9_EEENS6_IJNS7_ILi1EEESH_SH_EEESB_SD_Li256ELb0ELb1ELb0ELb0EEENS1_19SingleTileSchedulerILb0ELb0ELb1ELi128EEEEEEEEEvNT_6ParamsE,(.L_x_3564 - _ZN7cutlass13device_kernelIN5flash19enable_sm80_to_sm89INS1_16FlashAttnFwdSm80INS1_25CollectiveMainloopFwdSm80ILi8ELi1ELb1EN4cute5tupleIJNS5_1CILi128EEENS7_ILi96EEES8_EEELi128ENS_6half_tEfNS_4arch4Sm80ELb0ELb1ELb0ELb0ELb0ELb0ELb1ELb0EEENS1_21CollectiveEpilogueFwdINS6_IJS8_S8_S9_EEENS6_IJNS7_ILi1EEESH_SH_EEESB_SD_Li256ELb0ELb1ELb0ELb0EEENS1_19SingleTileSchedulerILb0ELb0ELb1ELi128EEEEEEEEEvNT_6ParamsE)
        .other          _ZN7cutlass13device_kernelIN5flash19enable_sm80_to_sm89INS1_16FlashAttnFwdSm80INS1_25CollectiveMainloopFwdSm80ILi8ELi1ELb1EN4cute5tupleIJNS5_1CILi128EEENS7_ILi96EEES8_EEELi128ENS_6half_tEfNS_4arch4Sm80ELb0ELb1ELb0ELb0ELb0ELb0ELb1ELb0EEENS1_21CollectiveEpilogueFwdINS6_IJS8_S8_S9_EEENS6_IJNS7_ILi1EEESH_SH_EEESB_SD_Li256ELb0ELb1ELb0ELb0EEENS1_19SingleTileSchedulerILb0ELb0ELb1ELi128EEEEEEEEEvNT_6ParamsE,@"STO_CUDA_ENTRY STV_DEFAULT"
_ZN7cutlass13device_kernelIN5flash19enable_sm80_to_sm89INS1_16FlashAttnFwdSm80INS1_25CollectiveMainloopFwdSm80ILi8ELi1ELb1EN4cute5tupleIJNS5_1CILi128EEENS7_ILi96EEES8_EEELi128ENS_6half_tEfNS_4arch4Sm80ELb0ELb1ELb0ELb0ELb0ELb0ELb1ELb0EEENS1_21CollectiveEpilogueFwdINS6_IJS8_S8_S9_EEENS6_IJNS7_ILi1EEESH_SH_EEESB_SD_Li256ELb0ELb1ELb0ELb0EEENS1_19SingleTileSchedulerILb0ELb0ELb1ELi128EEEEEEEEEvNT_6ParamsE:
        /* <DEDUP_REMOVED lines=30> */
.L_x_1978:
[----:B------:R-:W-:-:S13]  /*01e0*/  ISETP.NE.AND P0, PT, R4, c[0x0][0x32c], PT ;  /* 0x0000cb0004007a0c */ /* 0x000fda0003f05270 */
[----:B------:R-:W-:-:S05]  /*01f0*/  @P0 IMAD.HI.U32 R3, R5, c[0x0][0x330], RZ ;  /* 0x0000cc0005030a27 */ /* 0x000fca00078e00ff */
[----:B------:R-:W-:Y:S02]  /*0200*/  @P0 SHF.R.U32.HI R5, RZ, c[0x0][0x334], R3 ;  /* 0x0000cd00ff050a19 */ /* 0x000fe40000011603 */
.L_x_1979:
[----:B------:R-:W-:-:S05]  /*0210*/  MOV R4, c[0x0][0x32c] ;  /* 0x0000cb0000047a02 */ /* 0x000fca0000000f00 */
[----:B------:R-:W-:-:S05]  /*0220*/  IMAD R5, R5, R4, c[0x0][0x32c] ;  /* 0x0000cb0005057624 */ /* 0x000fca00078e0204 */
[----:B------:R-:W-:-:S03]  /*0230*/  IMNMX R6, R6, R5, PT ;  /* 0x0000000506067217 */ /* 0x000fc60003800200 */
.L_x_1977:
        /* <DEDUP_REMOVED lines=28> */
.L_x_1981:
[----:B------:R-:W-:-:S04]  /*0400*/  MOV R3, c[0x0][0x32c] ;  /* 0x0000cb0000037a02 */ /* 0x000fc80000000f00 */
[----:B------:R-:W-:-:S13]  /*0410*/  ISETP.NE.AND P0, PT, R3, 0x1, PT ;  /* 0x000000010300780c */ /* 0x000fda0003f05270 */
[----:B------:R-:W-:-:S05]  /*0420*/  @P0 IMAD.HI.U32 R3, R5, c[0x0][0x330], RZ ;  /* 0x0000cc0005030a27 */ /* 0x000fca00078e00ff */
[----:B------:R-:W-:-:S05]  /*0430*/  @P0 SHF.R.U32.HI R5, RZ, c[0x0][0x334], R3 ;  /* 0x0000cd00ff050a19 */ /* 0x000fca0000011603 */
.L_x_1982:
[----:B------:R-:W-:-:S05]  /*0440*/  IMAD R5, R5, c[0x0][0x32c], RZ ;  /* 0x0000cb0005057a24 */ /* 0x000fca00078e02ff */
[----:B------:R-:W-:-:S05]  /*0450*/  IMNMX R4, R4, R5, !PT ;  /* 0x0000000504047217 */ /* 0x000fca0007800200 */
.L_x_1980:
        /* <DEDUP_REMOVED lines=16> */
[----:B------:R-:W-:Y:S01]  /*0560*/  IMAD.MOV.U32 R105, RZ, RZ, RZ ;  /* 0x000000ffff697224 */ /* 0x000fe200078e00ff */
        /* <DEDUP_REMOVED lines=486> */
.L_x_1984:
[----:B-1----:R-:W-:Y:S01]  /*23d0*/  LOP3.LUT R7, R106, 0xffffffe0, RZ, 0xc0, !PT ;  /* 0xffffffe06a077812 */ /* 0x002fe200078ec0ff */
[----:B------:R-:W-:Y:S01]  /*23e0*/  ULDC UR7, c[0x0][0x324] ;  /* 0x0000c90000077ab9 */ /* 0x000fe20000000800 */
[----:B------:R-:W-:Y:S01]  /*23f0*/  LEA.HI R21, R107, R104, RZ, 0x2 ;  /* 0x000000686b157211 */ /* 0x000fe200078f10ff */
[----:B------:R-:W-:Y:S01]  /*2400*/  ULOP3.LUT UR7, URZ, UR7, URZ, 0x33, !UPT ;  /* 0x000000073f077292 */ /* 0x000fe2000f8e333f */
[----:B------:R-:W-:Y:S01]  /*2410*/  SHF.R.S32.HI R12, RZ, 0x1f, R105 ;  /* 0x0000001fff0c7819 */ /* 0x000fe20000011469 */
[----:B------:R-:W-:Y:S01]  /*2420*/  IMAD.IADD R0, R104, 0x1, -R7 ;  /* 0x0000000168007824 */ /* 0x000fe200078e0a07 */
[----:B------:R-:W-:Y:S01]  /*2430*/  LOP3.LUT R21, R21, 0xfffffffc, RZ, 0xc0, !PT ;  /* 0xfffffffc15157812 */ /* 0x000fe200078ec0ff */
[----:B------:R-:W0:Y:S01]  /*2440*/  LDGDEPBAR ;  /* 0x00000000000079af */ /* 0x000e220000000000 */
[----:B------:R-:W-:-:S02]  /*2450*/  LEA.HI R12, R12, R105, RZ, 0x3 ;  /* 0x000000690c0c7211 */ /* 0x000fc400078f18ff */
[----:B------:R-:W-:Y:S01]  /*2460*/  SHF.R.S32.HI R7, RZ, 0x1f, R0 ;  /* 0x0000001fff077819 */ /* 0x000fe20000011400 */
[----:B------:R-:W-:Y:S01]  /*2470*/  IMAD.IADD R104, R104, 0x1, -R21 ;  /* 0x0000000168687824 */ /* 0x000fe200078e0a15 */
[----:B------:R-:W-:Y:S02]  /*2480*/  LOP3.LUT R12, R12, 0xffffff8, RZ, 0xc0, !PT ;  /* 0x0ffffff80c0c7812 */ /* 0x000fe400078ec0ff */
[----:B------:R-:W-:Y:S02]  /*2490*/  LEA.HI R4, R7, R0, RZ, 0x2 ;  /* 0x0000000007047211 */ /* 0x000fe400078f10ff */
[----:B------:R-:W-:Y:S01]  /*24a0*/  LEA.HI R6, R104, R104, RZ, 0x1 ;  /* 0x0000006868067211 */ /* 0x000fe200078f08ff */
[----:B------:R-:W-:Y:S01]  /*24b0*/  IMAD.IADD R12, R105, 0x1, -R12 ;  /* 0x00000001690c7824 */ /* 0x000fe200078e0a0c */
[----:B------:R-:W-:Y:S02]  /*24c0*/  LEA.HI.SX32 R7, R4, R13, 0x1e ;  /* 0x0000000d04077211 */ /* 0x000fe400078ff2ff */
[----:B------:R-:W-:-:S03]  /*24d0*/  LOP3.LUT R21, R6, 0x1ffffffe, RZ, 0xc0, !PT ;  /* 0x1ffffffe06157812 */ /* 0x000fc600078ec0ff */
[----:B------:R-:W-:Y:S02]  /*24e0*/  IMAD R7, R12, 0x10, R7 ;  /* 0x000000100c077824 */ /* 0x000fe400078e0207 */
[----:B------:R-:W-:Y:S01]  /*24f0*/  IMAD.IADD R104, R104, 0x1, -R21 ;  /* 0x0000000168687824 */ /* 0x000fe200078e0a15 */
[----:B------:R-:W-:-:S03]  /*2500*/  LOP3.LUT R21, R4, 0x7ffffffc, RZ, 0xc0, !PT ;  /* 0x7ffffffc04157812 */ /* 0x000fc600078ec0ff */
[----:B------:R-:W-:Y:S02]  /*2510*/  IMAD R209, R104, 0x8, R7 ;  /* 0x0000000868d17824 */ /* 0x000fe400078e0207 */
[----:B------:R-:W-:Y:S01]  /*2520*/  IMAD.IADD R214, R0, 0x1, -R21 ;  /* 0x0000000100d67824 */ /* 0x000fe200078e0a15 */
[----:B------:R-:W-:Y:S01]  /*2530*/  IADD3.X R21, R15, c[0x0][0x1d0], RZ, PT, !PT ;  /* 0x000074000f157a10 */ /* 0x000fe20003ffe4ff */
[----:B------:R-:W-:-:S04]  /*2540*/  @P4 IMAD.HI.U32 R6, R209, c[0x0][0x2c8], RZ ;  /* 0x0000b200d1064a27 */ /* 0x000fc800078e00ff */
[----:B------:R-:W-:Y:S01]  /*2550*/  IMAD.MOV.U32 R24, RZ, RZ, R209 ;  /* 0x000000ffff187224 */ /* 0x000fe200078e00d1 */
[----:B------:R-:W-:Y:S01]  /*2560*/  @P4 SHF.R.U32.HI R24, RZ, c[0x0][0x2cc], R6 ;  /* 0x0000b300ff184a19 */ /* 0x000fe20000011606 */
[----:B------:R-:W-:-:S04]  /*2570*/  IMAD.SHL.U32 R214, R214, 0x2, RZ ;  /* 0x00000002d6d67824 */ /* 0x000fc800078e00ff */
[----:B------:R-:W1:Y:S01]  /*2580*/  SHFL.IDX PT, R7, R24, RZ, 0x1c1f ;  /* 0x001c1fff18077589 */ /* 0x000e6200000e0000 */
[--C-:B------:R-:W-:Y:S01]  /*2590*/  IADD3 R20, R21, -c[0x0][0x168], -R214.reuse ;  /* 0x80005a0015147a10 */ /* 0x100fe20007ffe8d6 */
[----:B------:R-:W-:Y:S01]  /*25a0*/  IMAD.IADD R4, R15, 0x1, -R214 ;  /* 0x000000010f047824 */ /* 0x000fe200078e0ad6 */
[----:B------:R-:W-:Y:S02]  /*25b0*/  IADD3 R6, -R214, c[0x0][0x1d0], R15 ;  /* 0x00007400d6067a10 */ /* 0x000fe40007ffe10f */
[C---:B------:R-:W-:Y:S02]  /*25c0*/  IADD3 R22, R20.reuse, c[0x0][0x328], RZ ;  /* 0x0000ca0014167a10 */ /* 0x040fe40007ffe0ff */
[----:B------:R-:W-:-:S03]  /*25d0*/  IADD3 R20, R20, UR7, RZ ;  /* 0x0000000714147c10 */ /* 0x000fc6000fffe0ff */
[--C-:B-1----:R-:W-:Y:S02]  /*25e0*/  IMAD.IADD R21, R22, 0x1, R7.reuse ;  /* 0x0000000116157824 */ /* 0x102fe400078e0207 */
[----:B------:R-:W-:-:S03]  /*25f0*/  IMAD.IADD R26, R20, 0x1, R7 ;  /* 0x00000001141a7824 */ /* 0x000fc600078e0207 */
[----:B------:R-:W-:Y:S01]  /*2600*/  IMNMX R28, R21, R6, PT ;  /* 0x00000006151c7217 */ /* 0x000fe20003800200 */
[----:B------:R-:W-:Y:S05]  /*2610*/  @!P3 BRA `(.L_x_1985) ;  /* 0x000001500000b947 */ /* 0x000fea0003800000 */
[----:B------:R-:W-:Y:S01]  /*2620*/  IADD3 R7, R7, c[0x0][0x1d0], RZ ;  /* 0x0000740007077a10 */ /* 0x000fe20007ffe0ff */
        /* <DEDUP_REMOVED lines=11> */
.L_x_1987:
[----:B------:R-:W-:-:S04]  /*26e0*/  MOV R0, c[0x0][0x32c] ;  /* 0x0000cb0000007a02 */ /* 0x000fc80000000f00 */
[----:B------:R-:W-:-:S13]  /*26f0*/  ISETP.NE.AND P0, PT, R0, 0x1, PT ;  /* 0x000000010000780c */ /* 0x000fda0003f05270 */
[----:B------:R-:W-:-:S05]  /*2700*/  @P0 IMAD.HI.U32 R0, R7, c[0x0][0x330], RZ ;  /* 0x0000cc0007000a27 */ /* 0x000fca00078e00ff */
[----:B------:R-:W-:Y:S02]  /*2710*/  @P0 SHF.R.U32.HI R7, RZ, c[0x0][0x334], R0 ;  /* 0x0000cd00ff070a19 */ /* 0x000fe40000011600 */
.L_x_1988:
[----:B------:R-:W-:Y:S05]  /*2720*/  BSYNC B0 ;  /* 0x0000000000007941 */ /* 0x000fea0003800000 */
.L_x_1986:
[----:B------:R-:W-:-:S05]  /*2730*/  IMAD R21, R7, c[0x0][0x32c], R4 ;  /* 0x0000cb0007157a24 */ /* 0x000fca00078e0204 */
[----:B------:R-:W-:Y:S02]  /*2740*/  IADD3 R7, R21, c[0x0][0x32c], RZ ;  /* 0x0000cb0015077a10 */ /* 0x000fe40007ffe0ff */
[----:B------:R-:W-:Y:S02]  /*2750*/  IMNMX R26, R26, R21, !PT ;  /* 0x000000151a1a7217 */ /* 0x000fe40007800200 */
[----:B------:R-:W-:Y:S02]  /*2760*/  IMNMX R28, R28, R7, PT ;  /* 0x000000071c1c7217 */ /* 0x000fe40003800200 */
.L_x_1985:
[C---:B------:R-:W-:Y:S02]  /*2770*/  ISETP.GE.AND P0, PT, R15.reuse, 0x2, PT ;  /* 0x000000020f00780c */ /* 0x040fe40003f06270 */
        /* <DEDUP_REMOVED lines=29> */
[----:B------:R-:W-:Y:S02]  /*2950*/  ISETP.LT.OR P0, PT, R28, 0x19, P0 ;  /* 0x000000191c00780c */ /* 0x000fe40000701670 */
[----:B------:R-:W-:Y:S02]  /*2960*/  P2R R8, PR, RZ, 0x2 ;  /* 0x00000002ff087803 */ /* 0x000fe40000000000 */
[----:B------:R-:W-:Y:S02]  /*2970*/  FSEL R7, R76, -INF , !P0 ;  /* 0xff8000004c077808 */ /* 0x000fe40004000000 */
[----:B------:R-:W-:-:S02]  /*2980*/  ISETP.GT.AND P0, PT, R26, 0x19, !P1 ;  /* 0x000000191a00780c */ /* 0x000fc40004f04270 */
[----:B------:R-:W-:Y:S02]  /*2990*/  ISETP.GE.AND P1, PT, R15, 0x21, PT ;  /* 0x000000210f00780c */ /* 0x000fe40003f26270 */
[----:B------:R-:W-:Y:S02]  /*29a0*/  ISETP.LT.OR P0, PT, R28, 0x1a, P0 ;  /* 0x0000001a1c00780c */ /* 0x000fe40000701670 */
[----:B------:R-:W-:Y:S02]  /*29b0*/  P2R R76, PR, RZ, 0x2 ;  /* 0x00000002ff4c7803 */ /* 0x000fe40000000000 */
[----:B------:R-:W-:Y:S02]  /*29c0*/  FSEL R9, R77, -INF , !P0 ;  /* 0xff8000004d097808 */ /* 0x000fe40004000000 */
[----:B------:R-:W-:Y:S02]  /*29d0*/  ISETP.GT.AND P0, PT, R26, 0x20, !P1 ;  /* 0x000000201a00780c */ /* 0x000fe40004f04270 */
[----:B------:R-:W-:-:S02]  /*29e0*/  ISETP.GE.AND P1, PT, R15, 0x22, PT ;  /* 0x000000220f00780c */ /* 0x000fc40003f26270 */
[----:B------:R-:W-:-:S04]  /*29f0*/  ISETP.LT.OR P0, PT, R28, 0x21, P0 ;  /* 0x000000211c00780c */ /* 0x000fc80000701670 */
        /* <DEDUP_REMOVED lines=27> */
[----:B------:R-:W-:Y:S02]  /*2bb0*/  P2R R39, PR, RZ, 0x2 ;  /* 0x00000002ff277803 */ /* 0x000fe40000000000 */
        /* <DEDUP_REMOVED lines=38> */
[----:B------:R-:W-:-:S04]  /*2e20*/  ISETP.GT.AND P0, PT, R26, 0x58, !P2 ;  /* 0x000000581a00780c */ /* 0x000fc80005704270 */
[----:B------:R-:W-:-:S04]  /*2e30*/  ISETP.LT.OR P0, PT, R28, 0x59, P0 ;  /* 0x000000591c00780c */ /* 0x000fc80000701670 */
[----:B------:R-:W-:Y:S02]  /*2e40*/  FSEL R133, R44, -INF , !P0 ;  /* 0xff8000002c857808 */ /* 0x000fe40004000000 */
[----:B------:R-:W-:Y:S02]  /*2e50*/  ISETP.GT.AND P0, PT, R26, RZ, !P1 ;  /* 0x000000ff1a00720c */ /* 0x000fe40004f04270 */
[----:B------:R-:W-:Y:S02]  /*2e60*/  P2R R44, PR, RZ, 0x2 ;  /* 0x00000002ff2c7803 */ /* 0x000fe40000000000 */
[----:B------:R-:W-:Y:S02]  /*2e70*/  ISETP.LT.OR P0, PT, R28, 0x1, P0 ;  /* 0x000000011c00780c */ /* 0x000fe40000701670 */
[----:B------:R-:W-:Y:S02]  /*2e80*/  ISETP.GE.AND P1, PT, R15, 0x5a, PT ;  /* 0x0000005a0f00780c */ /* 0x000fe40003f26270 */
[----:B------:R-:W-:-:S02]  /*2e90*/  FSEL R12, R16, -INF , !P0 ;  /* 0xff800000100c7808 */ /* 0x000fc40004000000 */
[----:B------:R-:W-:-:S04]  /*2ea0*/  ISETP.GT.AND P0, PT, R26, 0x59, !P1 ;  /* 0x000000591a00780c */ /* 0x000fc80004f04270 */
[----:B------:R-:W-:-:S04]  /*2eb0*/  ISETP.LT.OR P0, PT, R28, 0x5a, P0 ;  /* 0x0000005a1c00780c */ /* 0x000fc80000701670 */
[----:B------:R-:W-:Y:S02]  /*2ec0*/  FSEL R131, R45, -INF , !P0 ;  /* 0xff8000002d837808 */ /* 0x000fe40004000000 */
[----:B------:R-:W1:Y:S02]  /*2ed0*/  SHFL.IDX PT, R45, R24, 0x1, 0x1c1f ;  /* 0x003c1f00182d7f89 */ /* 0x000e6400000e0000 */
        /* <DEDUP_REMOVED lines=16> */
.L_x_1991:
[----:B------:R-:W-:-:S04]  /*2fe0*/  MOV R6, c[0x0][0x32c] ;  /* 0x0000cb0000067a02 */ /* 0x000fc80000000f00 */
[----:B------:R-:W-:-:S13]  /*2ff0*/  ISETP.NE.AND P0, PT, R6, 0x1, PT ;  /* 0x000000010600780c */ /* 0x000fda0003f05270 */
[----:B------:R-:W-:-:S05]  /*3000*/  @P0 IMAD.HI.U32 R6, R45, c[0x0][0x330], RZ ;  /* 0x0000cc002d060a27 */ /* 0x000fca00078e00ff */
[----:B------:R-:W-:Y:S02]  /*3010*/  @P0 SHF.R.U32.HI R45, RZ, c[0x0][0x334], R6 ;  /* 0x0000cd00ff2d0a19 */ /* 0x000fe40000011606 */
.L_x_1992:
[----:B------:R-:W-:Y:S05]  /*3020*/  BSYNC B0 ;  /* 0x0000000000007941 */ /* 0x000fea0003800000 */
.L_x_1990:
[----:B------:R-:W-:-:S05]  /*3030*/  IMAD R45, R45, c[0x0][0x32c], R4 ;  /* 0x0000cb002d2d7a24 */ /* 0x000fca00078e0204 */
[----:B------:R-:W-:Y:S02]  /*3040*/  IADD3 R4, R45, c[0x0][0x32c], RZ ;  /* 0x0000cb002d047a10 */ /* 0x000fe40007ffe0ff */
[----:B------:R-:W-:Y:S02]  /*3050*/  IMNMX R22, R22, R45, !PT ;  /* 0x0000002d16167217 */ /* 0x000fe40007800200 */
[----:B------:R-:W-:Y:S02]  /*3060*/  IMNMX R15, R15, R4, PT ;  /* 0x000000040f0f7217 */ /* 0x000fe40003800200 */
.L_x_1989:
[----:B------:R-:W-:Y:S01]  /*3070*/  ISETP.NE.AND P0, PT, R87, RZ, PT ;  /* 0x000000ff5700720c */ /* 0x000fe20003f05270 */
[----:B------:R-:W-:Y:S01]  /*3080*/  IMAD.SHL.U32 R204, R2, 0x2, RZ ;  /* 0x0000000202cc7824 */ /* 0x000fe200078e00ff */
[C---:B------:R-:W-:Y:S02]  /*3090*/  ISETP.GT.AND P2, PT, R22.reuse, 0x58, !P2 ;  /* 0x000000581600780c */ /* 0x040fe40005744270 */
[C---:B------:R-:W-:Y:S01]  /*30a0*/  ISETP.GT.AND P0, PT, R22.reuse, 0x8, !P0 ;  /* 0x000000081600780c */ /* 0x040fe20004704270 */
[----:B------:R-:W-:Y:S01]  /*30b0*/  IMAD R202, R5, 0x2, R204 ;  /* 0x0000000205ca7824 */ /* 0x000fe200078e02cc */
[----:B------:R-:W-:Y:S01]  /*30c0*/  ISETP.GT.AND P1, PT, R22, 0x59, !P1 ;  /* 0x000000591600780c */ /* 0x000fe20004f24270 */
[----:B------:R-:W-:Y:S01]  /*30d0*/  LDSM.16.MT88.4 R96, [R204+0x3100] ;  /* 0x00310000cc60783b */ /* 0x000fe20000004200 */
[----:B------:R-:W-:Y:S01]  /*30e0*/  ISETP.LT.OR P0, PT, R15, 0x9, P0 ;  /* 0x000000090f00780c */ /* 0x000fe20000701670 */
[----:B------:R-:W-:Y:S01]  /*30f0*/  IMAD R200, R3, 0x2, R202 ;  /* 0x0000000203c87824 */ /* 0x000fe200078e02ca */
[----:B------:R-:W-:Y:S01]  /*3100*/  ISETP.LT.OR P2, PT, R15, 0x59, P2 ;  /* 0x000000590f00780c */ /* 0x000fe20001741670 */
[----:B------:R-:W-:Y:S01]  /*3110*/  IMAD R201, R3, 0x2, R204 ;  /* 0x0000000203c97824 */ /* 0x000fe200078e02cc */
[----:B------:R-:W-:Y:S01]  /*3120*/  FSEL R6, R10, -INF , !P0 ;  /* 0xff8000000a067808 */ /* 0x000fe20004000000 */
[----:B------:R-:W-:Y:S01]  /*3130*/  LDSM.16.MT88.4 R108, [R204+0x100] ;  /* 0x00010000cc6c783b */ /* 0x000fe20000004200 */
[----:B------:R-:W-:-:S02]  /*3140*/  ISETP.NE.AND P0, PT, R86, RZ, PT ;  /* 0x000000ff5600720c */ /* 0x000fc40003f05270 */
[C---:B------:R-:W-:Y:S01]  /*3150*/  ISETP.LT.OR P1, PT, R15.reuse, 0x5a, P1 ;  /* 0x0000005a0f00780c */ /* 0x040fe20000f21670 */
[----:B------:R-:W-:Y:S01]  /*3160*/  LDSM.16.MT88.4 R88, [R200+0x100] ;  /* 0x00010000c858783b */ /* 0x000fe20000004200 */
[----:B------:R-:W-:Y:S02]  /*3170*/  ISETP.GT.AND P0, PT, R22, 0x9, !P0 ;  /* 0x000000091600780c */ /* 0x000fe40004704270 */
[----:B------:R-:W-:Y:S01]  /*3180*/  FSEL R130, R46, -INF , !P2 ;  /* 0xff8000002e827808 */ /* 0x000fe20005000000 */
[----:B------:R-:W-:Y:S01]  /*3190*/  LDSM.16.MT88.4 R104, [R202+0x3100] ;  /* 0x00310000ca68783b */ /* 0x000fe20000004200 */
[----:B------:R-:W-:Y:S02]  /*31a0*/  ISETP.LT.OR P0, PT, R15, 0xa, P0 ;  /* 0x0000000a0f00780c */ /* 0x000fe40000701670 */
[----:B------:R-:W-:Y:S02]  /*31b0*/  FSEL R128, R47, -INF , !P1 ;  /* 0xff8000002f807808 */ /* 0x000fe40004800000 */
[----:B------:R-:W-:-:S02]  /*31c0*/  FSEL R4, R11, -INF , !P0 ;  /* 0xff8000000b047808 */ /* 0x000fc40004000000 */
        /* <DEDUP_REMOVED lines=8> */
[----:B------:R-:W-:Y:S02]  /*3250*/  ISETP.NE.AND P0, PT, R80, RZ, PT ;  /* 0x000000ff5000720c */ /* 0x000fe40003f05270 */
[----:B------:R-:W-:Y:S02]  /*3260*/  LDSM.16.MT88.4 R80, [R201+0x100] ;  /* 0x00010000c950783b */ /* 0x000fe40000004200 */
        /* <DEDUP_REMOVED lines=58> */
[----:B------:R-:W-:Y:S02]  /*3610*/  FMNMX.FTZ R0, R12, R27, !PT ;  /* 0x0000001b0c007209 */ /* 0x000fe40007810000 */
[----:B------:R-:W-:Y:S02]  /*3620*/  ISETP.GT.AND P0, PT, R22, 0x1, !P0 ;  /* 0x000000011600780c */ /* 0x000fe40004704270 */
[----:B------:R-:W-:Y:S02]  /*3630*/  FMNMX.FTZ R0, R25, R0, !PT ;  /* 0x0000000019007209 */ /* 0x000fe40007810000 */
[----:B------:R-:W-:-:S02]  /*3640*/  ISETP.LT.OR P0, PT, R15, 0x2, P0 ;  /* 0x000000020f00780c */ /* 0x000fc40000701670 */
[----:B------:R-:W-:Y:S02]  /*3650*/  FMNMX.FTZ R0, R23, R0, !PT ;  /* 0x0000000017007209 */ /* 0x000fe40007810000 */
[----:B------:R-:W-:Y:S02]  /*3660*/  FSEL R24, R19, -INF , !P0 ;  /* 0xff80000013187808 */ /* 0x000fe40004000000 */
[----:B------:R-:W-:Y:S02]  /*3670*/  ISETP.NE.AND P0, PT, R44, RZ, PT ;  /* 0x000000ff2c00720c */ /* 0x000fe40003f05270 */
[----:B------:R-:W-:Y:S02]  /*3680*/  FMNMX.FTZ R0, R21, R0, !PT ;  /* 0x0000000015007209 */ /* 0x000fe40007810000 */
        /* <DEDUP_REMOVED lines=27> */
[----:B------:R-:W-:Y:S02]  /*3840*/  ISETP.NE.AND P0, PT, R30, RZ, PT ;  /* 0x000000ff1e00720c */ /* 0x000fe40003f05270 */
[----:B------:R-:W-:Y:S02]  /*3850*/  FMNMX.FTZ R19, R186, R19, !PT ;  /* 0x00000013ba137209 */ /* 0x000fe40007810000 */
[----:B------:R-:W-:Y:S02]  /*3860*/  FMNMX.FTZ R0, R167, R0, !PT ;  /* 0x00000000a7007209 */ /* 0x000fe40007810000 */
[----:B------:R-:W-:Y:S02]  /*3870*/  FMNMX.FTZ R19, R164, R19, !PT ;  /* 0x00000013a4137209 */ /* 0x000fe40007810000 */
[----:B------:R-:W-:-:S02]  /*3880*/  ISETP.GT.AND P0, PT, R22, 0x50, !P0 ;  /* 0x000000501600780c */ /* 0x000fc40004704270 */
[----:B------:R-:W-:Y:S02]  /*3890*/  FMNMX.FTZ R19, R184, R19, !PT ;  /* 0x00000013b8137209 */ /* 0x000fe40007810000 */
[----:B------:R-:W-:Y:S02]  /*38a0*/  FMNMX.FTZ R0, R153, R0, !PT ;  /* 0x0000000099007209 */ /* 0x000fe40007810000 */
[----:B------:R-:W-:Y:S02]  /*38b0*/  FMNMX.FTZ R19, R166, R19, !PT ;  /* 0x00000013a6137209 */ /* 0x000fe40007810000 */
[----:B------:R-:W-:Y:S02]  /*38c0*/  ISETP.LT.OR P0, PT, R15, 0x51, P0 ;  /* 0x000000510f00780c */ /* 0x000fe40000701670 */
[----:B------:R-:W-:Y:S02]  /*38d0*/  FMNMX.FTZ R0, R137, R0, !PT ;  /* 0x0000000089007209 */ /* 0x000fe40007810000 */
[----:B------:R-:W-:-:S02]  /*38e0*/  FMNMX.FTZ R19, R180, R19, !PT ;  /* 0x00000013b4137209 */ /* 0x000fc40007810000 */
[----:B------:R-:W-:Y:S02]  /*38f0*/  FSEL R136, R50, -INF , !P0 ;  /* 0xff80000032887808 */ /* 0x000fe40004000000 */
[----:B------:R-:W-:Y:S02]  /*3900*/  ISETP.NE.AND P0, PT, R29, RZ, PT ;  /* 0x000000ff1d00720c */ /* 0x000fe40003f05270 */
[----:B------:R-:W-:Y:S01]  /*3910*/  FMNMX.FTZ R0, R135, R0, !PT ;  /* 0x0000000087007209 */ /* 0x000fe20007810000 */
[----:B------:R-:W-:Y:S01]  /*3920*/  LDSM.16.MT88.4 R28, [R204+0x900] ;  /* 0x00090000cc1c783b */ /* 0x000fe20000004200 */
[----:B------:R-:W-:Y:S02]  /*3930*/  FMNMX.FTZ R19, R182, R19, !PT ;  /* 0x00000013b6137209 */ /* 0x000fe40007810000 */
[----:B------:R-:W-:Y:S02]  /*3940*/  FMNMX.FTZ R0, R133, R0, !PT ;  /* 0x0000000085007209 */ /* 0x000fe40007810000 */
[----:B------:R-:W-:-:S02]  /*3950*/  ISETP.GT.AND P0, PT, R22, 0x51, !P0 ;  /* 0x000000511600780c */ /* 0x000fc40004704270 */
[----:B------:R-:W-:Y:S02]  /*3960*/  FMNMX.FTZ R19, R154, R19, !PT ;  /* 0x000000139a137209 */ /* 0x000fe40007810000 */
[----:B------:R-:W-:Y:S02]  /*3970*/  FMNMX.FTZ R11, R131, R0, !PT ;  /* 0x00000000830b7209 */ /* 0x000fe40007810000 */
[----:B------:R-:W-:Y:S02]  /*3980*/  ISETP.LT.OR P0, PT, R15, 0x52, P0 ;  /* 0x000000520f00780c */ /* 0x000fe40000701670 */
[----:B------:R-:W-:Y:S01]  /*3990*/  FMNMX.FTZ R19, R152, R19, !PT ;  /* 0x0000001398137209 */ /* 0x000fe20007810000 */
[----:B------:R-:W1:Y:S01]  /*39a0*/  SHFL.BFLY PT, R0, R11, 0x2, 0x1f ;  /* 0x0c401f000b007f89 */ /* 0x000e6200000e0000 */
[----:B------:R-:W-:Y:S02]  /*39b0*/  FSEL R134, R51, -INF , !P0 ;  /* 0xff80000033867808 */ /* 0x000fe40004000000 */
[----:B------:R-:W-:-:S04]  /*39c0*/  FMNMX.FTZ R19, R136, R19, !PT ;  /* 0x0000001388137209 */ /* 0x000fc80007810000 */
[----:B------:R-:W-:-:S04]  /*39d0*/  FMNMX.FTZ R19, R134, R19, !PT ;  /* 0x0000001386137209 */ /* 0x000fc80007810000 */
        /* <DEDUP_REMOVED lines=13> */
[--C-:B------:R-:W-:Y:S01]  /*3ab0*/  FFMA.FTZ R46, R25, c[0x0][0x2d0], -R138.reuse ;  /* 0x0000b400192e7a23 */ /* 0x100fe2000001088a */
[----:B--2---:R-:W-:Y:S01]  /*3ac0*/  FMNMX.FTZ R12, R22, R11, !PT ;  /* 0x0000000b160c7209 */ /* 0x004fe20007810000 */
[--C-:B------:R-:W-:Y:S01]  /*3ad0*/  FFMA.FTZ R45, R23, c[0x0][0x2d0], -R138.reuse ;  /* 0x0000b400172d7a23 */ /* 0x100fe2000001088a */
[----:B------:R-:W-:Y:S01]  /*3ae0*/  MUFU.EX2 R50, R50 ;  /* 0x0000003200327308 */ /* 0x000fe20000000800 */
[----:B------:R-:W-:Y:S01]  /*3af0*/  FFMA.FTZ R40, R7, c[0x0][0x2d0], -R138 ;  /* 0x0000b40007287a23 */ /* 0x000fe2000001088a */
[C---:B------:R-:W-:Y:S01]  /*3b00*/  FSETP.NEU.FTZ.AND P0, PT, R12.reuse, -INF , PT ;  /* 0xff8000000c00780b */ /* 0x040fe20003f1d000 */
[----:B------:R-:W-:-:S02]  /*3b10*/  FMUL.FTZ R123, R12, c[0x0][0x2d0] ;  /* 0x0000b4000c7b7a20 */ /* 0x000fc40000410000 */
[--C-:B------:R-:W-:Y:S02]  /*3b20*/  FFMA.FTZ R43, R17, c[0x0][0x2d0], -R138.reuse ;  /* 0x0000b400112b7a23 */ /* 0x100fe4000001088a */
[--C-:B------:R-:W-:Y:S01]  /*3b30*/  FFMA.FTZ R15, R9, c[0x0][0x2d0], -R138.reuse ;  /* 0x0000b400090f7a23 */ /* 0x100fe2000001088a */
[----:B------:R-:W-:Y:S01]  /*3b40*/  FSEL R123, R123, RZ, P0 ;  /* 0x000000ff7b7b7208 */ /* 0x000fe20000000000 */
[----:B------:R-:W1:Y:S01]  /*3b50*/  MUFU.EX2 R49, R49 ;  /* 0x0000003100317308 */ /* 0x000e620000000800 */
[--C-:B------:R-:W-:Y:S02]  /*3b60*/  FFMA.FTZ R44, R21, c[0x0][0x2d0], -R138.reuse ;  /* 0x0000b400152c7a23 */ /* 0x100fe4000001088a */
[----:B------:R-:W-:Y:S02]  /*3b70*/  FFMA.FTZ R117, R37, c[0x0][0x2d0], -R138 ;  /* 0x0000b40025757a23 */ /* 0x000fe4000001088a */
[--C-:B------:R-:W-:Y:S01]  /*3b80*/  FFMA.FTZ R51, R18, c[0x0][0x2d0], -R123.reuse ;  /* 0x0000b40012337a23 */ /* 0x100fe2000001087b */
[----:B------:R-:W-:Y:S01]  /*3b90*/  LDSM.16.MT88.4 R36, [R202+0x3900] ;  /* 0x00390000ca24783b */ /* 0x000fe20000004200 */
[--C-:B------:R-:W-:Y:S01]  /*3ba0*/  FFMA.FTZ R116, R24, c[0x0][0x2d0], -R123.reuse ;  /* 0x0000b40018747a23 */ /* 0x100fe2000001087b */
[----:B------:R-:W-:Y:S01]  /*3bb0*/  MUFU.EX2 R46, R46 ;  /* 0x0000002e002e7308 */ /* 0x000fe20000000800 */
[--C-:B------:R-:W-:Y:S01]  /*3bc0*/  FFMA.FTZ R48, R6, c[0x0][0x2d0], -R123.reuse ;  /* 0x0000b40006307a23 */ /* 0x100fe2000001087b */
[----:B------:R-:W-:Y:S01]  /*3bd0*/  LDSM.16.MT88.4 R24, [R202+0x900] ;  /* 0x00090000ca18783b */ /* 0x000fe20000004200 */
[----:B------:R-:W-:-:S02]  /*3be0*/  FFMA.FTZ R47, R4, c[0x0][0x2d0], -R123 ;  /* 0x0000b400042f7a23 */ /* 0x000fc4000001087b */
[--C-:B------:R-:W-:Y:S01]  /*3bf0*/  FFMA.FTZ R41, R16, c[0x0][0x2d0], -R123.reuse ;  /* 0x0000b40010297a23 */ /* 0x100fe2000001087b */
[----:B------:R-:W2:Y:S01]  /*3c00*/  LDSM.16.MT88.4 R4, [R200+0x3100] ;  /* 0x00310000c804783b */ /* 0x000ea20000004200 */
[--C-:B------:R-:W-:Y:S01]  /*3c10*/  FFMA.FTZ R3, R10, c[0x0][0x2d0], -R123.reuse ;  /* 0x0000b4000a037a23 */ /* 0x100fe2000001087b */
[----:B------:R-:W3:Y:S01]  /*3c20*/  MUFU.EX2 R45, R45 ;  /* 0x0000002d002d7308 */ /* 0x000ee20000000800 */
[--C-:B------:R-:W-:Y:S01]  /*3c30*/  FFMA.FTZ R2, R8, c[0x0][0x2d0], -R123.reuse ;  /* 0x0000b40008027a23 */ /* 0x100fe2000001087b */
[----:B------:R-:W4:Y:S01]  /*3c40*/  LDSM.16.MT88.4 R16, [R200+0x900] ;  /* 0x00090000c810783b */ /* 0x000f220000004200 */
[----:B-1----:R-:W-:Y:S01]  /*3c50*/  F2FP.PACK_AB R64, R49, R50 ;  /* 0x000000323140723e */ /* 0x002fe200000000ff */
[----:B------:R-:W-:Y:S02]  /*3c60*/  FFMA.FTZ R42, R20, c[0x0][0x2d0], -R123 ;  /* 0x0000b400142a7a23 */ /* 0x000fe4000001087b */
[----:B------:R-:W1:Y:S01]  /*3c70*/  LDSM.16.MT88.4 R8, [R204+0x3900] ;  /* 0x00390000cc08783b */ /* 0x000e620000004200 */
[--C-:B------:R-:W-:Y:S01]  /*3c80*/  FFMA.FTZ R118, R35, c[0x0][0x2d0], -R138.reuse ;  /* 0x0000b40023767a23 */ /* 0x100fe2000001088a */
[----:B------:R-:W-:Y:S01]  /*3c90*/  MUFU.EX2 R51, R51 ;  /* 0x0000003300337308 */ /* 0x000fe20000000800 */
[--C-:B------:R-:W-:Y:S01]  /*3ca0*/  FFMA.FTZ R120, R33, c[0x0][0x2d0], -R138.reuse ;  /* 0x0000b40021787a23 */ /* 0x100fe2000001088a */
[----:B------:R-:W5:Y:S01]  /*3cb0*/  LDSM.16.MT88.4 R20, [R201+0x900] ;  /* 0x00090000c914783b */ /* 0x000f620000004200 */
[----:B------:R-:W-:-:S02]  /*3cc0*/  FFMA.FTZ R119, R119, c[0x0][0x2d0], -R138 ;  /* 0x0000b40077777a23 */ /* 0x000fc4000001088a */
[--C-:B------:R-:W-:Y:S01]  /*3cd0*/  FFMA.FTZ R121, R146, c[0x0][0x2d0], -R123.reuse ;  /* 0x0000b40092797a23 */ /* 0x100fe2000001087b */
[----:B------:R-:W1:Y:S01]  /*3ce0*/  LDSM.16.MT88.4 R32, [R201+0x3900] ;  /* 0x00390000c920783b */ /* 0x000e620000004200 */
[--C-:B------:R-:W-:Y:S01]  /*3cf0*/  FFMA.FTZ R122, R122, c[0x0][0x2d0], -R123.reuse ;  /* 0x0000b4007a7a7a23 */ /* 0x100fe2000001087b */
[----:B------:R-:W2:Y:S01]  /*3d00*/  MUFU.EX2 R116, R116 ;  /* 0x0000007400747308 */ /* 0x000ea20000000800 */
[----:B---3--:R-:W-:Y:S01]  /*3d10*/  F2FP.PACK_AB R66, R45, R46 ;  /* 0x0000002e2d42723e */ /* 0x008fe200000000ff */
[--C-:B------:R-:W-:Y:S02]  /*3d20*/  FFMA.FTZ R129, R144, c[0x0][0x2d0], -R123.reuse ;  /* 0x0000b40090817a23 */ /* 0x100fe4000001087b */
[----:B------:R-:W-:Y:S02]  /*3d30*/  FFMA.FTZ R132, R132, c[0x0][0x2d0], -R123 ;  /* 0x0000b40084847a23 */ /* 0x000fe4000001087b */
[--C-:B------:R-:W-:Y:S02]  /*3d40*/  FFMA.FTZ R144, R155, c[0x0][0x2d0], -R138.reuse ;  /* 0x0000b4009b907a23 */ /* 0x100fe4000001088a */
[----:B------:R-:W-:Y:S01]  /*3d50*/  MUFU.EX2 R48, R48 ;  /* 0x0000003000307308 */ /* 0x000fe20000000800 */
[----:B------:R-:W-:-:S02]  /*3d60*/  FFMA.FTZ R146, R147, c[0x0][0x2d0], -R138 ;  /* 0x0000b40093927a23 */ /* 0x000fc4000001088a */
[--C-:B------:R-:W-:Y:S02]  /*3d70*/  FFMA.FTZ R139, R139, c[0x0][0x2d0], -R138.reuse ;  /* 0x0000b4008b8b7a23 */ /* 0x100fe4000001088a */
[----:B------:R-:W-:Y:S02]  /*3d80*/  FFMA.FTZ R145, R145, c[0x0][0x2d0], -R138 ;  /* 0x0000b40091917a23 */ /* 0x000fe4000001088a */
[--C-:B------:R-:W-:Y:S01]  /*3d90*/  FFMA.FTZ R147, R186, c[0x0][0x2d0], -R123.reuse ;  /* 0x0000b400ba937a23 */ /* 0x100fe2000001087b */
[----:B------:R-:W3:Y:S01]  /*3da0*/  MUFU.EX2 R47, R47 ;  /* 0x0000002f002f7308 */ /* 0x000ee20000000800 */
[----:B--2---:R-:W-:Y:S01]  /*3db0*/  F2FP.PACK_AB R65, R116, R51 ;  /* 0x000000337441723e */ /* 0x004fe200000000ff */
[--C-:B------:R-:W-:Y:S02]  /*3dc0*/  FFMA.FTZ R164, R164, c[0x0][0x2d0], -R123.reuse ;  /* 0x0000b400a4a47a23 */ /* 0x100fe4000001087b */
[--C-:B------:R-:W-:Y:S02]  /*3dd0*/  FFMA.FTZ R155, R184, c[0x0][0x2d0], -R123.reuse ;  /* 0x0000b400b89b7a23 */ /* 0x100fe4000001087b */
[----:B------:R-:W-:-:S02]  /*3de0*/  FFMA.FTZ R166, R166, c[0x0][0x2d0], -R123 ;  /* 0x0000b400a6a67a23 */ /* 0x000fc4000001087b */
[----:B------:R-:W-:Y:S01]  /*3df0*/  MUFU.EX2 R44, R44 ;  /* 0x0000002c002c7308 */ /* 0x000fe20000000800 */
[--C-:B------:R-:W-:Y:S02]  /*3e00*/  FFMA.FTZ R184, R165, c[0x0][0x2d0], -R138.reuse ;  /* 0x0000b400a5b87a23 */ /* 0x100fe4000001088a */
[--C-:B------:R-:W-:Y:S02]  /*3e10*/  FFMA.FTZ R186, R153, c[0x0][0x2d0], -R138.reuse ;  /* 0x0000b40099ba7a23 */ /* 0x100fe4000001088a */
[--C-:B------:R-:W-:Y:S02]  /*3e20*/  FFMA.FTZ R165, R167, c[0x0][0x2d0], -R138.reuse ;  /* 0x0000b400a7a57a23 */ /* 0x100fe4000001088a */
[----:B------:R-:W-:Y:S01]  /*3e30*/  FFMA.FTZ R153, R180, c[0x0][0x2d0], -R123 ;  /* 0x0000b400b4997a23 */ /* 0x000fe2000001087b */
        /* <DEDUP_REMOVED lines=8> */
[--C-:B------:R-:W-:Y:S02]  /*3ec0*/  FFMA.FTZ R216, R131, c[0x0][0x2d0], -R138.reuse ;  /* 0x0000b40083d87a23 */ /* 0x100fe4000001088a */
[--C-:B------:R-:W-:Y:S02]  /*3ed0*/  FFMA.FTZ R137, R137, c[0x0][0x2d0], -R138.reuse ;  /* 0x0000b40089897a23 */ /* 0x100fe4000001088a */
[--C-:B------:R-:W-:Y:S01]  /*3ee0*/  FFMA.FTZ R152, R135, c[0x0][0x2d0], -R138.reuse ;  /* 0x0000b40087987a23 */ /* 0x100fe2000001088a */
[----:B------:R-:W-:Y:S01]  /*3ef0*/  HMMA.16816.F32 R88, R64, R90, RZ ;  /* 0x0000005a4058723c */ /* 0x000fe200000018ff */
[----:B------:R-:W-:Y:S01]  /*3f00*/  FFMA.FTZ R133, R133, c[0x0][0x2d0], -R138 ;  /* 0x0000b40085857a23 */ /* 0x000fe2000001088a */
[----:B------:R-:W-:Y:S01]  /*3f10*/  MUFU.EX2 R15, R15 ;  /* 0x0000000f000f7308 */ /* 0x000fe20000000800 */
[----:B------:R-:W-:-:S02]  /*3f20*/  FFMA.FTZ R131, R136, c[0x0][0x2d0], -R123 ;  /* 0x0000b40088837a23 */ /* 0x000fc4000001087b */
[--C-:B------:R-:W-:Y:S02]  /*3f30*/  FFMA.FTZ R134, R134, c[0x0][0x2d0], -R123.reuse ;  /* 0x0000b40086867a23 */ /* 0x100fe4000001087b */
[----:B------:R-:W-:Y:S01]  /*3f40*/  FFMA.FTZ R217, R128, c[0x0][0x2d0], -R123 ;  /* 0x0000b40080d97a23 */ /* 0x000fe2000001087b */
[C---:B------:R-:W-:Y:S01]  /*3f50*/  HMMA.16816.F32 R92, R64.reuse, R96, RZ ;  /* 0x00000060405c723c */ /* 0x040fe200000018ff */
[----:B------:R-:W-:Y:S01]  /*3f60*/  FADD.FTZ R51, R51, R116 ;  /* 0x0000007433337221 */ /* 0x000fe20000010000 */
[----:B------:R-:W-:Y:S01]  /*3f70*/  MUFU.EX2 R42, R42 ;  /* 0x0000002a002a7308 */ /* 0x000fe20000000800 */
[----:B------:R-:W-:Y:S02]  /*3f80*/  FADD.FTZ R49, R50, R49 ;  /* 0x0000003132317221 */ /* 0x000fe40000010000 */
[----:B------:R-:W-:Y:S02]  /*3f90*/  FADD.FTZ R48, R48, R51 ;  /* 0x0000003330307221 */ /* 0x000fe40000010000 */
[----:B------:R-:W-:Y:S01]  /*3fa0*/  FADD.FTZ R46, R46, R49 ;  /* 0x000000312e2e7221 */ /* 0x000fe20000010000 */
[----:B------:R-:W-:Y:S01]  /*3fb0*/  HMMA.16816.F32 R96, R64, R98, RZ ;  /* 0x000000624060723c */ /* 0x000fe200000018ff */
[----:B------:R-:W-:Y:S01]  /*3fc0*/  FADD.FTZ R47, R47, R48 ;  /* 0x000000302f2f7221 */ /* 0x000fe20000010000 */
[----:B------:R-:W3:Y:S01]  /*3fd0*/  MUFU.EX2 R41, R41 ;  /* 0x0000002900297308 */ /* 0x000ee20000000800 */
[----:B------:R-:W-:-:S05]  /*3fe0*/  FADD.FTZ R45, R45, R46 ;  /* 0x0000002e2d2d7221 */ /* 0x000fca0000010000 */
        /* <DEDUP_REMOVED lines=32> */
[C---:B----4-:R-:W-:Y:S02]  /*41f0*/  HMMA.16816.F32 R84, R4.reuse, R16, R84 ;  /* 0x000000100454723c */ /* 0x050fe40000001854 */
[----:B------:R-:W1:Y:S06]  /*4200*/  MUFU.EX2 R145, R145 ;  /* 0x0000009100917308 */ /* 0x000e6c0000000800 */
[C---:B------:R-:W-:Y:S01]  /*4210*/  HMMA.16816.F32 R88, R4.reuse, R18, R88 ;  /* 0x000000120458723c */ /* 0x040fe20000001858 */
[----:B------:R-:W3:Y:S01]  /*4220*/  LDSM.16.MT88.4 R16, [R200+0x3900] ;  /* 0x00390000c810783b */ /* 0x000ee20000004200 */
[----:B------:R-:W-:Y:S06]  /*4230*/  MUFU.EX2 R147, R147 ;  /* 0x0000009300937308 */ /* 0x000fec0000000800 */
[C---:B------:R-:W-:Y:S02]  /*4240*/  HMMA.16816.F32 R92, R4.reuse, R8, R92 ;  /* 0x00000008045c723c */ /* 0x040fe4000000185c */
        /* <DEDUP_REMOVED lines=97> */
[----:B------:R-:W-:-:S07]  /*4860*/  F2FP.PACK_AB R7, R167, R154 ;  /* 0x0000009aa707723e */ /* 0x000fce00000000ff */
[C---:B-1----:R-:W-:Y:S08]  /*4870*/  HMMA.16816.F32 R84, R4.reuse, R8, R84 ;  /* 0x000000080454723c */ /* 0x042ff00000001854 */
[C---:B------:R-:W-:Y:S01]  /*4880*/  HMMA.16816.F32 R88, R4.reuse, R10, R88 ;  /* 0x0000000a0458723c */ /* 0x040fe20000001858 */
[----:B------:R-:W1:Y:S07]  /*4890*/  LDSM.16.MT88.4 R8, [R200+0x5100] ;  /* 0x00510000c808783b */ /* 0x000e6e0000004200 */
[C---:B----4-:R-:W-:Y:S08]  /*48a0*/  HMMA.16816.F32 R68, R4.reuse, R24, R68 ;  /* 0x000000180444723c */ /* 0x050ff00000001844 */
        /* <DEDUP_REMOVED lines=61> */
[----:B------:R-:W-:Y:S01]  /*4c80*/  IADD3 R184, R14, -0x2, RZ ;  /* 0xfffffffe0eb87810 */ /* 0x000fe20007ffe0ff */
[----:B------:R-:W-:Y:S01]  /*4c90*/  FADD.FTZ R2, R154, R3 ;  /* 0x000000039a027221 */ /* 0x000fe20000010000 */
[----:B------:R-:W-:Y:S01]  /*4ca0*/  HMMA.16816.F32 R108, R4, R30, R108 ;  /* 0x0000001e046c723c */ /* 0x000fe2000000186c */
[----:B------:R-:W-:-:S02]  /*4cb0*/  FADD.FTZ R186, R186, R165 ;  /* 0x000000a5baba7221 */ /* 0x000fc40000010000 */
        /* <DEDUP_REMOVED lines=9> */
[----:B------:R-:W-:Y:S01]  /*4d50*/  FADD.FTZ R133, R133, R152 ;  /* 0x0000009885857221 */ /* 0x000fe20000010000 */
[----:B------:R-:W-:Y:S01]  /*4d60*/  IADD3 R13, R13, UR13, RZ ;  /* 0x0000000d0d0d7c10 */ /* 0x000fe2000fffe0ff */
[----:B------:R-:W-:Y:S02]  /*4d70*/  FADD.FTZ R36, R36, R131 ;  /* 0x0000008324247221 */ /* 0x000fe40000010000 */
[----:B------:R-:W-:Y:S01]  /*4d80*/  FADD.FTZ R216, R216, R133 ;  /* 0x00000085d8d87221 */ /* 0x000fe20000010000 */
[----:B------:R-:W-:Y:S01]  /*4d90*/  IADD3 R3, R13, c[0x0][0x328], RZ ;  /* 0x0000ca000d037a10 */ /* 0x000fe20007ffe0ff */
[----:B------:R-:W-:Y:S01]  /*4da0*/  FADD.FTZ R217, R217, R36 ;  /* 0x00000024d9d97221 */ /* 0x000fe20000010000 */
[C---:B------:R-:W-:Y:S08]  /*4db0*/  HMMA.16816.F32 R104, R4.reuse, R22, R104 ;  /* 0x000000160468723c */ /* 0x040ff00000001868 */
        /* <DEDUP_REMOVED lines=15> */
.L_x_1994:
[----:B------:R-:W-:-:S13]  /*4eb0*/  ISETP.NE.AND P0, PT, R2, 0x1, PT ;  /* 0x000000010200780c */ /* 0x000fda0003f05270 */
[----:B------:R-:W-:-:S05]  /*4ec0*/  @P0 IMAD.HI.U32 R4, R5, c[0x0][0x330], RZ ;  /* 0x0000cc0005040a27 */ /* 0x000fca00078e00ff */
[----:B------:R-:W-:-:S05]  /*4ed0*/  @P0 SHF.R.U32.HI R5, RZ, c[0x0][0x334], R4 ;  /* 0x0000cd00ff050a19 */ /* 0x000fca0000011604 */
.L_x_1995:
[----:B------:R-:W-:-:S05]  /*4ee0*/  IMAD R2, R5, R2, c[0x0][0x32c] ;  /* 0x0000cb0005027624 */ /* 0x000fca00078e0202 */
[----:B------:R-:W-:-:S05]  /*4ef0*/  IMNMX R3, R3, R2, PT ;  /* 0x0000000203037217 */ /* 0x000fca0003800200 */
.L_x_1993:
        /* <DEDUP_REMOVED lines=13> */
.L_x_2005:
[----:B------:R-:W-:Y:S04]  /*4fd0*/  DEPBAR.LE SB0, 0x0 ;  /* 0x000080000000791a */ /* 0x000fe80000000000 */
[----:B------:R-:W-:Y:S01]  /*4fe0*/  BAR.SYNC.DEFER_BLOCKING 0x0 ;  /* 0x0000000000007b1d */ /* 0x000fe20000010000 */
[----:B------:R-:W-:Y:S11]  /*4ff0*/  ISETP.GT.AND P2, PT, R207, R186, PT ;  /* 0x000000bacf00720c */ /* 0x000ff60003f44270 */
[----:B------:R-:W-:Y:S02]  /*5000*/  @!UPT UIADD3 URZ, URZ, URZ, URZ ;  /* 0x0000003f3f3ff290 */ /* 0x000fe4000fffe03f */
[----:B------:R-:W-:Y:S01]  /*5010*/  @!P2 SHF.R.S32.HI R165, RZ, 0x1f, R186 ;  /* 0x0000001fffa5a819 */ /* 0x000fe200000114ba */
[C---:B------:R-:W-:Y:S04]  /*5020*/  @!P2 IMAD.WIDE.U32 R166, R186.reuse, c[0x0][0x208], RZ ;  /* 0x00008200baa6aa25 */ /* 0x040fe800078e00ff */
[----:B------:R-:W-:Y:S02]  /*5030*/  @!P2 IMAD R165, R165, c[0x0][0x208], RZ ;  /* 0x00008200a5a5aa24 */ /* 0x000fe400078e02ff */
[----:B------:R-:W-:Y:S02]  /*5040*/  @!P2 IMAD.MOV.U32 R184, RZ, RZ, R218 ;  /* 0x000000ffffb8a224 */ /* 0x000fe400078e00da */
[----:B------:R-:W-:Y:S01]  /*5050*/  @!P2 IMAD R165, R186, c[0x0][0x20c], R165 ;  /* 0x00008300baa5aa24 */ /* 0x000fe200078e02a5 */
[----:B------:R-:W1:Y:S01]  /*5060*/  LDSM.16.M88.4 R116, [R206+0x8100] ;  /* 0x00810000ce74783b */ /* 0x000e620000000200 */
[----:B------:R-:W-:Y:S02]  /*5070*/  @!P2 IMAD.MOV.U32 R185, RZ, RZ, R221 ;  /* 0x000000ffffb9a224 */ /* 0x000fe400078e00dd */
[----:B------:R-:W-:Y:S02]  /*5080*/  @!P2 IMAD.IADD R0, R167, 0x1, R165 ;  /* 0x00000001a700a824 */ /* 0x000fe400078e02a5 */
[----:B------:R-:W2:Y:S01]  /*5090*/  LDSM.16.M88.4 R120, [R206+0x8900] ;  /* 0x00890000ce78783b */ /* 0x000ea20000000200 */
[----:B------:R-:W-:Y:S04]  /*50a0*/  @!P2 IMAD.WIDE.U32 R184, R166, 0x60, R184 ;  /* 0x00000060a6b8a825 */ /* 0x000fe800078e00b8 */
[----:B------:R-:W3:Y:S01]  /*50b0*/  LDSM.16.M88.4 R128, [R206+0x9100] ;  /* 0x00910000ce80783b */ /* 0x000ee20000000200 */
[----:B------:R-:W-:Y:S02]  /*50c0*/  @!P2 IMAD R0, R0, 0x60, RZ ;  /* 0x000000600000a824 */ /* 0x000fe400078e02ff */
[----:B------:R-:W-:Y:S02]  /*50d0*/  @!P2 IMAD.SHL.U32 R166, R184, 0x2, RZ ;  /* 0x00000002b8a6a824 */ /* 0x000fe400078e00ff */
[----:B------:R-:W4:Y:S01]  /*50e0*/  LDSM.16.M88.4 R132, [R206+0x9900] ;  /* 0x00990000ce84783b */ /* 0x000f220000000200 */
[----:B------:R-:W-:Y:S02]  /*50f0*/  @!P2 IMAD.IADD R0, R185, 0x1, R0 ;  /* 0x00000001b900a824 */ /* 0x000fe400078e0200 */
[----:B------:R-:W-:Y:S02]  /*5100*/  @!P2 IADD3 R164, P1, R166, 0x80, RZ ;  /* 0x00000080a6a4a810 */ /* 0x000fe40007f3e0ff */
[----:B------:R-:W5:Y:S01]  /*5110*/  LDSM.16.M88.4 R136, [R206+0xa100] ;  /* 0x00a10000ce88783b */ /* 0x000f620000000200 */
[----:B------:R-:W-:Y:S02]  /*5120*/  @!P2 SHF.L.U64.HI R0, R184, 0x1, R0 ;  /* 0x00000001b800a819 */ /* 0x000fe40000010200 */
[----:B------:R-:W-:Y:S02]  /*5130*/  @!P2 IADD3 R164, P0, R164, c[0x0][0x1f8], RZ ;  /* 0x00007e00a4a4aa10 */ /* 0x000fe40007f1e0ff */
[----:B------:R-:W-:Y:S02]  /*5140*/  LDSM.16.M88.4 R144, [R195] ;  /* 0x00000000c390783b */ /* 0x000fe40000000200 */
[----:B------:R-:W-:Y:S02]  /*5150*/  @!P2 IADD3.X R165, RZ, c[0x0][0x1fc], R0, P0, P1 ;  /* 0x00007f00ffa5aa10 */ /* 0x000fe400007e2400 */
[----:B------:R-:W-:Y:S04]  /*5160*/  @!P2 IADD3 R166, P0, R166, c[0x0][0x1f8], RZ ;  /* 0x00007e00a6a6aa10 */ /* 0x000fe80007f1e0ff */
[----:B------:R-:W-:Y:S02]  /*5170*/  @!P2 IADD3.X R167, R0, c[0x0][0x1fc], RZ, P0, !PT ;  /* 0x00007f0000a7aa10 */ /* 0x000fe400007fe4ff */
[----:B------:R-:W-:Y:S04]  /*5180*/  @!P2 IADD3 R184, P1, R166, UR9, RZ ;  /* 0x00000009a6b8ac10 */ /* 0x000fe8000ff3e0ff */
[----:B------:R-:W-:Y:S01]  /*5190*/  @!P2 IADD3.X R185, R167, UR12, RZ, P1, !PT ;  /* 0x0000000ca7b9ac10 */ /* 0x000fe20008ffe4ff */
[C---:B-1----:R-:W-:Y:S03]  /*51a0*/  HMMA.16816.F32 R4, R124.reuse, R116, RZ ;  /* 0x000000747c04723c */ /* 0x042fe600000018ff */
[----:B------:R-:W-:Y:S04]  /*51b0*/  @!P2 IADD3 R222, P0, R184, UR9, RZ ;  /* 0x00000009b8deac10 */ /* 0x000fe8000ff1e0ff */
[----:B------:R-:W-:Y:S01]  /*51c0*/  @!P2 IADD3.X R223, R185, UR12, RZ, P0, !PT ;  /* 0x0000000cb9dfac10 */ /* 0x000fe200087fe4ff */
[C---:B------:R-:W-:Y:S01]  /*51d0*/  HMMA.16816.F32 R8, R124.reuse, R118, RZ ;  /* 0x000000767c08723c */ /* 0x040fe200000018ff */
[----:B------:R-:W1:Y:S07]  /*51e0*/  LDSM.16.M88.4 R116, [R206+0xa900] ;  /* 0x00a90000ce74783b */ /* 0x000e6e0000000200 */
[C---:B--2---:R-:W-:Y:S08]  /*51f0*/  HMMA.16816.F32 R12, R124.reuse, R120, RZ ;  /* 0x000000787c0c723c */ /* 0x044ff000000018ff */
[C---:B------:R-:W-:Y:S01]  /*5200*/  HMMA.16816.F32 R16, R124.reuse, R122, RZ ;  /* 0x0000007a7c10723c */ /* 0x040fe200000018ff */
[----:B------:R-:W2:Y:S07]  /*5210*/  LDSM.16.M88.4 R120, [R205] ;  /* 0x00000000cd78783b */ /* 0x000eae0000000200 */
[C---:B---3--:R-:W-:Y:S08]  /*5220*/  HMMA.16816.F32 R20, R124.reuse, R128, RZ ;  /* 0x000000807c14723c */ /* 0x048ff000000018ff */
[C---:B------:R-:W-:Y:S01]  /*5230*/  HMMA.16816.F32 R24, R124.reuse, R130, RZ ;  /* 0x000000827c18723c */ /* 0x040fe200000018ff */
[----:B------:R-:W3:Y:S07]  /*5240*/  LDSM.16.M88.4 R128, [R199] ;  /* 0x00000000c780783b */ /* 0x000eee0000000200 */
[C---:B----4-:R-:W-:Y:S08]  /*5250*/  HMMA.16816.F32 R28, R124.reuse, R132, RZ ;  /* 0x000000847c1c723c */ /* 0x050ff000000018ff */
[C---:B------:R-:W-:Y:S01]  /*5260*/  HMMA.16816.F32 R32, R124.reuse, R134, RZ ;  /* 0x000000867c20723c */ /* 0x040fe200000018ff */
[----:B------:R-:W-:Y:S07]  /*5270*/  LDSM.16.M88.4 R132, [R197] ;  /* 0x00000000c584783b */ /* 0x000fee0000000200 */
[C---:B-----5:R-:W-:Y:S08]  /*5280*/  HMMA.16816.F32 R36, R124.reuse, R136, RZ ;  /* 0x000000887c24723c */ /* 0x060ff000000018ff */
[C---:B------:R-:W-:Y:S01]  /*5290*/  HMMA.16816.F32 R40, R124.reuse, R138, RZ ;  /* 0x0000008a7c28723c */ /* 0x040fe200000018ff */
[----:B------:R-:W-:Y:S07]  /*52a0*/  LDSM.16.M88.4 R136, [R196] ;  /* 0x00000000c488783b */ /* 0x000fee0000000200 */
[C---:B-1----:R-:W-:Y:S08]  /*52b0*/  HMMA.16816.F32 R44, R124.reuse, R116, RZ ;  /* 0x000000747c2c723c */ /* 0x042ff000000018ff */
[----:B------:R-:W-:Y:S01]  /*52c0*/  HMMA.16816.F32 R48, R124, R118, RZ ;  /* 0x000000767c30723c */ /* 0x000fe200000018ff */
[----:B------:R-:W1:Y:S05]  /*52d0*/  LDSM.16.M88.4 R116, [R198] ;  /* 0x00000000c674783b */ /* 0x000e6a0000000200 */
[----:B------:R-:W-:Y:S01]  /*52e0*/  @!PT LDS RZ, [RZ] ;  /* 0x00000000fffff984 */ /* 0x000fe20000000800 */
[----:B------:R-:W-:Y:S01]  /*52f0*/  @!PT LDS RZ, [RZ] ;  /* 0x00000000fffff984 */ /* 0x000fe20000000800 */
[----:B------:R-:W-:Y:S01]  /*5300*/  @!PT LDS RZ, [RZ] ;  /* 0x00000000fffff984 */ /* 0x000fe20000000800 */
[----:B------:R4:W-:Y:S02]  /*5310*/  @!P2 LDGSTS.E.BYPASS.LTC128B.128 [R208+0x100], [R166.64], !P6 ;  /* 0x00100000a6d0afae */ /* 0x0009e4000f101d4a */
[C---:B--2---:R-:W-:Y:S03]  /*5320*/  HMMA.16816.F32 R4, R140.reuse, R120, R4 ;  /* 0x000000788c04723c */ /* 0x044fe60000001804 */
[----:B------:R4:W-:Y:S05]  /*5330*/  @!P2 LDGSTS.E.BYPASS.LTC128B.128 [R208+0x3100], [R164.64], !P5 ;  /* 0x03100000a4d0afae */ /* 0x0009ea000e901d4a */
[C---:B------:R-:W-:Y:S01]  /*5340*/  HMMA.16816.F32 R8, R140.reuse, R122, R8 ;  /* 0x0000007a8c08723c */ /* 0x040fe20000001808 */
[----:B------:R2:W-:Y:S05]  /*5350*/  @!P2 LDGSTS.E.BYPASS.LTC128B.128 [R208+0x1100], [R184.64], !P6 ;  /* 0x01100000b8d0afae */ /* 0x0005ea000f101d4a */
[----:B------:R2:W-:Y:S02]  /*5360*/  @!P2 LDGSTS.E.BYPASS.LTC128B.128 [R208+0x4100], [R184.64+0x80], !P5 ;  /* 0x04100080b8d0afae */ /* 0x0005e4000e901d4a */
[C---:B---3--:R-:W-:Y:S03]  /*5370*/  HMMA.16816.F32 R12, R140.reuse, R128, R12 ;  /* 0x000000808c0c723c */ /* 0x048fe6000000180c */
[----:B------:R3:W-:Y:S05]  /*5380*/  @!P2 LDGSTS.E.BYPASS.LTC128B.128 [R208+0x2100], [R222.64], !P6 ;  /* 0x02100000ded0afae */ /* 0x0007ea000f101d4a */
[C---:B------:R-:W-:Y:S01]  /*5390*/  HMMA.16816.F32 R16, R140.reuse, R130, R16 ;  /* 0x000000828c10723c */ /* 0x040fe20000001810 */
[----:B------:R3:W-:Y:S02]  /*53a0*/  @!P2 LDGSTS.E.BYPASS.LTC128B.128 [R208+0x5100], [R222.64+0x80], !P5 ;  /* 0x05100080ded0afae */ /* 0x0007e4000e901d4a */
[C---:B------:R-:W-:Y:S03]  /*53b0*/  ISETP.GT.AND P2, PT, R186.reuse, R207, PT ;  /* 0x000000cfba00720c */ /* 0x040fe60003f44270 */
[----:B------:R-:W5:Y:S02]  /*53c0*/  LDSM.16.M88.4 R120, [R203+0x8100] ;  /* 0x00810000cb78783b */ /* 0x000f640000000200 */
[C---:B-1----:R-:W-:Y:S03]  /*53d0*/  HMMA.16816.F32 R20, R140.reuse, R116, R20 ;  /* 0x000000748c14723c */ /* 0x042fe60000001814 */
[----:B------:R-:W0:Y:S05]  /*53e0*/  LDGDEPBAR ;  /* 0x00000000000079af */ /* 0x000e2a0000000000 */
[----:B------:R-:W1:Y:S01]  /*53f0*/  LDSM.16.M88.4 R152, [R203+0x8900] ;  /* 0x00890000cb98783b */ /* 0x000e620000000200 */
[C---:B------:R-:W-:Y:S04]  /*5400*/  HMMA.16816.F32 R24, R140.reuse, R118, R24 ;  /* 0x000000768c18723c */ /* 0x040fe80000001818 */
[----:B------:R-:W1:Y:S01]  /*5410*/  LDSM.16.M88.4 R128, [R203+0x9100] ;  /* 0x00910000cb80783b */ /* 0x000e620000000200 */
[----:B------:R-:W-:Y:S03]  /*5420*/  @P2 IADD3 R0, R186, -0x1, RZ ;  /* 0xffffffffba002810 */ /* 0x000fe60007ffe0ff */
[C---:B------:R-:W-:Y:S01]  /*5430*/  HMMA.16816.F32 R28, R140.reuse, R132, R28 ;  /* 0x000000848c1c723c */ /* 0x040fe2000000181c */
[----:B------:R-:W1:Y:S05]  /*5440*/  LDSM.16.M88.4 R116, [R203+0x9900] ;  /* 0x00990000cb74783b */ /* 0x000e6a0000000200 */
[----:B----4-:R-:W-:Y:S02]  /*5450*/  LDSM.16.M88.4 R164, [R206+0xb900] ;  /* 0x00b90000cea4783b */ /* 0x010fe40000000200 */
[C---:B------:R-:W-:Y:S03]  /*5460*/  HMMA.16816.F32 R32, R140.reuse, R134, R32 ;  /* 0x000000868c20723c */ /* 0x040fe60000001820 */
[----:B------:R-:W4:Y:S05]  /*5470*/  LDSM.16.M88.4 R132, [R203+0xa100] ;  /* 0x00a10000cb84783b */ /* 0x000f2a0000000200 */
[C---:B------:R-:W-:Y:S08]  /*5480*/  HMMA.16816.F32 R36, R140.reuse, R136, R36 ;  /* 0x000000888c24723c */ /* 0x040ff00000001824 */
[C---:B------:R-:W-:Y:S01]  /*5490*/  HMMA.16816.F32 R40, R140.reuse, R138, R40 ;  /* 0x0000008a8c28723c */ /* 0x040fe20000001828 */
[----:B------:R-:W-:Y:S07]  /*54a0*/  LDSM.16.M88.4 R136, [R194] ;  /* 0x00000000c288783b */ /* 0x000fee0000000200 */
[C---:B------:R-:W-:Y:S08]  /*54b0*/  HMMA.16816.F32 R44, R140.reuse, R144, R44 ;  /* 0x000000908c2c723c */ /* 0x040ff0000000182c */
[----:B------:R-:W-:Y:S01]  /*54c0*/  HMMA.16816.F32 R48, R140, R146, R48 ;  /* 0x000000928c30723c */ /* 0x000fe20000001830 */
[----:B------:R-:W-:Y:S07]  /*54d0*/  LDSM.16.M88.4 R144, [R194+0x1800] ;  /* 0x00180000c290783b */ /* 0x000fee0000000200 */
[C---:B-----5:R-:W-:Y:S08]  /*54e0*/  HMMA.16816.F32 R4, R148.reuse, R120, R4 ;  /* 0x000000789404723c */ /* 0x060ff00000001804 */
[C---:B------:R-:W-:Y:S01]  /*54f0*/  HMMA.16816.F32 R8, R148.reuse, R122, R8 ;  /* 0x0000007a9408723c */ /* 0x040fe20000001808 */
[----:B------:R-:W5:Y:S07]  /*5500*/  LDSM.16.M88.4 R120, [R203+0xa900] ;  /* 0x00a90000cb78783b */ /* 0x000f6e0000000200 */
[C---:B-1----:R-:W-:Y:S08]  /*5510*/  HMMA.16816.F32 R12, R148.reuse, R152, R12 ;  /* 0x00000098940c723c */ /* 0x042ff0000000180c */
[C---:B------:R-:W-:Y:S01]  /*5520*/  HMMA.16816.F32 R16, R148.reuse, R154, R16 ;  /* 0x0000009a9410723c */ /* 0x040fe20000001810 */
[----:B------:R-:W-:Y:S07]  /*5530*/  LDSM.16.M88.4 R152, [R206+0xb100] ;  /* 0x00b10000ce98783b */ /* 0x000fee0000000200 */
        /* <DEDUP_REMOVED lines=13> */
[C---:B------:R-:W-:Y:S01]  /*5610*/  HMMA.16816.F32 R8, R156.reuse, R138, R8 ;  /* 0x0000008a9c08723c */ /* 0x040fe20000001808 */
[----:B------:R-:W2:Y:S07]  /*5620*/  LDSM.16.M88.4 R136, [R206+0xc100] ;  /* 0x00c10000ce88783b */ /* 0x000eae0000000200 */
        /* <DEDUP_REMOVED lines=11> */
[----:B------:R-:W-:Y:S07]  /*56e0*/  LDSM.16.M88.4 R132, [R192] ;  /* 0x00000000c084783b */ /* 0x000fee0000000200 */
[C---:B-----5:R-:W-:Y:S08]  /*56f0*/  HMMA.16816.F32 R44, R156.reuse, R120, R44 ;  /* 0x000000789c2c723c */ /* 0x060ff0000000182c */
[----:B------:R-:W-:Y:S01]  /*5700*/  HMMA.16816.F32 R48, R156, R122, R48 ;  /* 0x0000007a9c30723c */ /* 0x000fe20000001830 */
[----:B------:R-:W4:Y:S07]  /*5710*/  LDSM.16.M88.4 R120, [R193] ;  /* 0x00000000c178783b */ /* 0x000f2e0000000200 */
        /* <DEDUP_REMOVED lines=14> */
[----:B------:R-:W1:Y:S07]  /*5800*/  LDSM.16.M88.4 R128, [R188] ;  /* 0x00000000bc80783b */ /* 0x000e6e0000000200 */
[C---:B------:R-:W-:Y:S08]  /*5810*/  HMMA.16816.F32 R44, R160.reuse, R144, R44 ;  /* 0x00000090a02c723c */ /* 0x040ff0000000182c */
[----:B------:R-:W-:Y:S01]  /*5820*/  HMMA.16816.F32 R48, R160, R146, R48 ;  /* 0x00000092a030723c */ /* 0x000fe20000001830 */
[----:B------:R-:W-:Y:S07]  /*5830*/  LDSM.16.M88.4 R144, [R203+0xc100] ;  /* 0x00c10000cb90783b */ /* 0x000fee0000000200 */
        /* <DEDUP_REMOVED lines=15> */
[C---:B------:R-:W-:Y:S08]  /*5930*/  HMMA.16816.F32 R44, R168.reuse, R128, R44 ;  /* 0x00000080a82c723c */ /* 0x040ff0000000182c */
[----:B------:R-:W-:Y:S01]  /*5940*/  HMMA.16816.F32 R48, R168, R130, R48 ;  /* 0x00000082a830723c */ /* 0x000fe20000001830 */
[----:B------:R-:W5:Y:S07]  /*5950*/  LDSM.16.M88.4 R128, [R194+0x3800] ;  /* 0x00380000c280783b */ /* 0x000f6e0000000200 */
[C---:B----4-:R-:W-:Y:S08]  /*5960*/  HMMA.16816.F32 R4, R172.reuse, R120, R4 ;  /* 0x00000078ac04723c */ /* 0x050ff00000001804 */
[C---:B------:R-:W-:Y:S01]  /*5970*/  HMMA.16816.F32 R8, R172.reuse, R122, R8 ;  /* 0x0000007aac08723c */ /* 0x040fe20000001808 */
[----:B------:R-:W4:Y:S07]  /*5980*/  LDSM.16.M88.4 R120, [R194+0x4000] ;  /* 0x00400000c278783b */ /* 0x000f2e0000000200 */
[C---:B---3--:R-:W-:Y:S08]  /*5990*/  HMMA.16816.F32 R12, R172.reuse, R132, R12 ;  /* 0x00000084ac0c723c */ /* 0x048ff0000000180c */
[C---:B------:R-:W-:Y:S08]  /*59a0*/  HMMA.16816.F32 R16, R172.reuse, R134, R16 ;  /* 0x00000086ac10723c */ /* 0x040ff00000001810 */
[C---:B------:R-:W-:Y:S08]  /*59b0*/  HMMA.16816.F32 R20, R172.reuse, R144, R20 ;  /* 0x00000090ac14723c */ /* 0x040ff00000001814 */
[C---:B------:R-:W-:Y:S08]  /*59c0*/  HMMA.16816.F32 R24, R172.reuse, R146, R24 ;  /* 0x00000092ac18723c */ /* 0x040ff00000001818 */
[C---:B--2---:R-:W-:Y:S08]  /*59d0*/  HMMA.16816.F32 R28, R172.reuse, R136, R28 ;  /* 0x00000088ac1c723c */ /* 0x044ff0000000181c */
[C---:B------:R-:W-:Y:S08]  /*59e0*/  HMMA.16816.F32 R32, R172.reuse, R138, R32 ;  /* 0x0000008aac20723c */ /* 0x040ff00000001820 */
[C---:B-1----:R-:W-:Y:S08]  /*59f0*/  HMMA.16816.F32 R36, R172.reuse, R116, R36 ;  /* 0x00000074ac24723c */ /* 0x042ff00000001824 */
[C---:B------:R-:W-:Y:S01]  /*5a00*/  HMMA.16816.F32 R40, R172.reuse, R118, R40 ;  /* 0x00000076ac28723c */ /* 0x040fe20000001828 */
[----:B------:R-:W1:Y:S07]  /*5a10*/  LDSM.16.M88.4 R116, [R194+0x4800] ;  /* 0x00480000c274783b */ /* 0x000e6e0000000200 */
[C---:B------:R-:W-:Y:S08]  /*5a20*/  HMMA.16816.F32 R44, R172.reuse, R152, R44 ;  /* 0x00000098ac2c723c */ /* 0x040ff0000000182c */
[----:B------:R-:W-:Y:S08]  /*5a30*/  HMMA.16816.F32 R48, R172, R154, R48 ;  /* 0x0000009aac30723c */ /* 0x000ff00000001830 */
[C---:B------:R-:W-:Y:S07]  /*5a40*/  HMMA.16816.F32 R4, R176.reuse, R164, R4 ;  /* 0x000000a4b004723c */ /* 0x040fee0000001804 */
[----:B------:R-:W-:Y:S01]  /*5a50*/  @P2 IMAD.MOV.U32 R164, RZ, RZ, R210 ;  /* 0x000000ffffa42224 */ /* 0x000fe200078e00d2 */
[C---:B------:R-:W-:Y:S04]  /*5a60*/  HMMA.16816.F32 R8, R176.reuse, R166, R8 ;  /* 0x000000a6b008723c */ /* 0x040fe80000001808 */
[----:B------:R-:W-:Y:S03]  /*5a70*/  @P2 SHF.R.S32.HI R165, RZ, 0x1f, R0 ;  /* 0x0000001fffa52819 */ /* 0x000fe60000011400 */
[C---:B------:R-:W-:Y:S01]  /*5a80*/  @P2 IMAD.WIDE.U32 R166, R0.reuse, c[0x0][0x1e0], RZ ;  /* 0x0000780000a62a25 */ /* 0x040fe200078e00ff */
[C---:B-----5:R-:W-:Y:S04]  /*5a90*/  HMMA.16816.F32 R12, R176.reuse, R128, R12 ;  /* 0x00000080b00c723c */ /* 0x060fe8000000180c */
[----:B------:R-:W-:Y:S04]  /*5aa0*/  @P2 IMAD R165, R165, c[0x0][0x1e0], RZ ;  /* 0x00007800a5a52a24 */ /* 0x000fe800078e02ff */
[C---:B------:R-:W-:Y:S01]  /*5ab0*/  HMMA.16816.F32 R16, R176.reuse, R130, R16 ;  /* 0x00000082b010723c */ /* 0x040fe20000001810 */
[----:B------:R-:W2:Y:S03]  /*5ac0*/  LDSM.16.M88.4 R128, [R194+0x5000] ;  /* 0x00500000c280783b */ /* 0x000ea60000000200 */
[----:B------:R-:W-:Y:S04]  /*5ad0*/  @P2 IMAD R165, R0, c[0x0][0x1e4], R165 ;  /* 0x0000790000a52a24 */ /* 0x000fe800078e02a5 */
[C---:B----4-:R-:W-:Y:S04]  /*5ae0*/  HMMA.16816.F32 R20, R176.reuse, R120, R20 ;  /* 0x00000078b014723c */ /* 0x050fe80000001814 */
[----:B------:R-:W-:Y:S02]  /*5af0*/  @P2 IMAD.IADD R0, R167, 0x1, R165 ;  /* 0x00000001a7002824 */ /* 0x000fe400078e02a5 */
[----:B------:R-:W-:Y:S02]  /*5b00*/  @P2 IMAD.MOV.U32 R165, RZ, RZ, R213 ;  /* 0x000000ffffa52224 */ /* 0x000fe400078e00d5 */
[C---:B------:R-:W-:Y:S01]  /*5b10*/  HMMA.16816.F32 R24, R176.reuse, R122, R24 ;  /* 0x0000007ab018723c */ /* 0x040fe20000001818 */
[----:B------:R-:W3:Y:S01]  /*5b20*/  LDSM.16.M88.4 R120, [R194+0x5800] ;  /* 0x00580000c278783b */ /* 0x000ee20000000200 */
[----:B------:R-:W-:Y:S04]  /*5b30*/  DEPBAR.LE SB0, 0x0 ;  /* 0x000080000000791a */ /* 0x000fe80000000000 */
[----:B------:R-:W-:Y:S01]  /*5b40*/  BAR.SYNC.DEFER_BLOCKING 0x0 ;  /* 0x0000000000007b1d */ /* 0x000fe20000010000 */
[----:B------:R-:W-:Y:S01]  /*5b50*/  @P2 IMAD.WIDE.U32 R164, R166, 0x60, R164 ;  /* 0x00000060a6a42825 */ /* 0x000fe200078e00a4 */
[C---:B-1----:R-:W-:Y:S05]  /*5b60*/  HMMA.16816.F32 R28, R176.reuse, R116, R28 ;  /* 0x00000074b01c723c */ /* 0x042fea000000181c */
[----:B------:R-:W-:Y:S01]  /*5b70*/  @P2 IMAD R0, R0, 0x60, RZ ;  /* 0x0000006000002824 */ /* 0x000fe200078e02ff */
[----:B------:R-:W-:Y:S02]  /*5b80*/  @P2 SHF.L.U64.HI R166, R182, 0x6, R181 ;  /* 0x00000006b6a62819 */ /* 0x000fe400000102b5 */
[C---:B------:R-:W-:Y:S04]  /*5b90*/  HMMA.16816.F32 R32, R176.reuse, R118, R32 ;  /* 0x00000076b020723c */ /* 0x040fe80000001820 */
[----:B------:R-:W-:Y:S02]  /*5ba0*/  @P2 IMAD.IADD R165, R165, 0x1, R0 ;  /* 0x00000001a5a52824 */ /* 0x000fe400078e0200 */
[C---:B------:R-:W-:Y:S03]  /*5bb0*/  @P2 IMAD.SHL.U32 R0, R164.reuse, 0x2, RZ ;  /* 0x00000002a4002824 */ /* 0x040fe600078e00ff */
[----:B------:R-:W-:Y:S01]  /*5bc0*/  @P2 SHF.L.U64.HI R164, R164, 0x1, R165 ;  /* 0x00000001a4a42819 */ /* 0x000fe200000102a5 */
[C---:B--2---:R-:W-:Y:S03]  /*5bd0*/  HMMA.16816.F32 R36, R176.reuse, R128, R36 ;  /* 0x00000080b024723c */ /* 0x044fe60000001824 */
[----:B------:R-:W-:Y:S01]  /*5be0*/  @P2 IADD3 R184, P0, R0, c[0x0][0x1c8], RZ ;  /* 0x0000720000b82a10 */ /* 0x000fe20007f1e0ff */
[----:B------:R-:W-:Y:S01]  /*5bf0*/  @P2 IMAD.SHL.U32 R165, R182, 0x40, RZ ;  /* 0x00000040b6a52824 */ /* 0x000fe200078e00ff */
[----:B------:R-:W-:Y:S02]  /*5c00*/  @P2 IADD3 R0, P1, R0, 0x80, RZ ;  /* 0x0000008000002810 */ /* 0x000fe40007f3e0ff */
[----:B------:R-:W-:Y:S01]  /*5c10*/  @P2 IADD3.X R185, R164, c[0x0][0x1cc], RZ, P0, !PT ;  /* 0x00007300a4b92a10 */ /* 0x000fe200007fe4ff */
[C---:B------:R-:W-:Y:S04]  /*5c20*/  HMMA.16816.F32 R40, R176.reuse, R130, R40 ;  /* 0x00000082b028723c */ /* 0x040fe80000001828 */
[----:B------:R-:W-:Y:S01]  /*5c30*/  @!PT LDS RZ, [RZ] ;  /* 0x00000000fffff984 */ /* 0x000fe20000000800 */
[----:B------:R-:W-:Y:S01]  /*5c40*/  @!PT LDS RZ, [RZ] ;  /* 0x00000000fffff984 */ /* 0x000fe20000000800 */
[----:B------:R-:W-:Y:S01]  /*5c50*/  @!PT LDS RZ, [RZ] ;  /* 0x00000000fffff984 */ /* 0x000fe20000000800 */
[----:B------:R1:W-:Y:S01]  /*5c60*/  @P2 LDGSTS.E.BYPASS.LTC128B.128 [R208+0x8100], [R184.64], !P6 ;  /* 0x08100000b8d02fae */ /* 0x0003e2000f101d4a */
[----:B------:R-:W-:Y:S01]  /*5c70*/  @P2 IADD3 R222, P0, R0, c[0x0][0x1c8], RZ ;  /* 0x0000720000de2a10 */ /* 0x000fe20007f1e0ff */
[----:B------:R-:W-:Y:S02]  /*5c80*/  IMAD.MOV.U32 R0, RZ, RZ, R209 ;  /* 0x000000ffff007224 */ /* 0x000fe400078e00d1 */
[----:B------:R-:W-:Y:S01]  /*5c90*/  @P4 IMAD.MOV.U32 R0, RZ, RZ, R180 ;  /* 0x000000ffff004224 */ /* 0x000fe200078e00b4 */
[----:B------:R-:W-:Y:S01]  /*5ca0*/  @P2 IADD3.X R223, RZ, c[0x0][0x1cc], R164, P0, P1 ;  /* 0x00007300ffdf2a10 */ /* 0x000fe200007e24a4 */
[C---:B---3--:R-:W-:Y:S03]  /*5cb0*/  HMMA.16816.F32 R44, R176.reuse, R120, R44 ;  /* 0x00000078b02c723c */ /* 0x048fe6000000182c */
[----:B------:R-:W2:Y:S01]  /*5cc0*/  SHFL.IDX PT, R164, R0, RZ, 0x1c1f ;  /* 0x001c1fff00a47589 */ /* 0x000ea200000e0000 */
[-C--:B------:R-:W-:Y:S04]  /*5cd0*/  @P2 IADD3 R224, P1, R184, R165.reuse, RZ ;  /* 0x000000a5b8e02210 */ /* 0x080fe80007f3e0ff */
[----:B------:R2:W-:Y:S01]  /*5ce0*/  @P2 LDGSTS.E.BYPASS.LTC128B.128 [R208+0xb100], [R222.64], !P5 ;  /* 0x0b100000ded02fae */ /* 0x0005e2000e901d4a */
[--C-:B------:R-:W-:Y:S01]  /*5cf0*/  @P2 IMAD.X R225, R185, 0x1, R166.reuse, P1 ;  /* 0x00000001b9e12824 */ /* 0x100fe200008e06a6 */
[----:B------:R-:W-:Y:S03]  /*5d00*/  HMMA.16816.F32 R48, R176, R122, R48 ;  /* 0x0000007ab030723c */ /* 0x000fe60000001830 */
[----:B------:R-:W-:Y:S01]  /*5d10*/  @P2 IADD3 R226, P0, R224, R165, RZ ;  /* 0x000000a5e0e22210 */ /* 0x000fe20007f1e0ff */
[----:B------:R3:W-:Y:S01]  /*5d20*/  @P2 LDGSTS.E.BYPASS.LTC128B.128 [R208+0x9100], [R224.64], !P6 ;  /* 0x09100000e0d02fae */ /* 0x0007e2000f101d4a */
[----:B------:R-:W-:Y:S03]  /*5d30*/  IMAD R165, R186, -0x60, RZ ;  /* 0xffffffa0baa57824 */ /* 0x000fe600078e02ff */
[----:B------:R-:W-:Y:S01]  /*5d40*/  @P2 IMAD.X R227, R225, 0x1, R166, P0 ;  /* 0x00000001e1e32824 */ /* 0x000fe200000e06a6 */
[----:B------:R3:W-:Y:S03]  /*5d50*/  @P2 LDGSTS.E.BYPASS.LTC128B.128 [R208+0xc100], [R224.64+0x80], !P5 ;  /* 0x0c100080e0d02fae */ /* 0x0007e6000e901d4a */
[----:B------:R-:W-:Y:S02]  /*5d60*/  IADD3 R167, -R214, 0x1, R165 ;  /* 0x00000001d6a77810 */ /* 0x000fe40007ffe1a5 */
[----:B------:R3:W-:Y:S02]  /*5d70*/  @P2 LDGSTS.E.BYPASS.LTC128B.128 [R208+0xa100], [R226.64], !P6 ;  /* 0x0a100000e2d02fae */ /* 0x0007e4000f101d4a */
[----:B------:R-:W-:Y:S03]  /*5d80*/  IADD3 R167, R167, c[0x0][0x1d0], RZ ;  /* 0x00007400a7a77a10 */ /* 0x000fe60007ffe0ff */
[----:B------:R3:W-:Y:S01]  /*5d90*/  @P2 LDGSTS.E.BYPASS.LTC128B.128 [R208+0xd100], [R226.64+0x80], !P5 ;  /* 0x0d100080e2d02fae */ /* 0x0007e2000e901d4a */
[----:B------:R-:W-:Y:S04]  /*5da0*/  IADD3 R167, R167, -c[0x0][0x168], RZ ;  /* 0x80005a00a7a77a10 */ /* 0x000fe80007ffe0ff */
[----:B------:R-:W0:Y:S01]  /*5db0*/  LDGDEPBAR ;  /* 0x00000000000079af */ /* 0x000e220000000000 */
[C---:B-1----:R-:W-:Y:S02]  /*5dc0*/  IADD3 R185, R167.reuse, c[0x0][0x328], RZ ;  /* 0x0000ca00a7b97a10 */ /* 0x042fe40007ffe0ff */
[----:B------:R-:W-:Y:S03]  /*5dd0*/  IADD3 R167, R167, UR7, RZ ;  /* 0x00000007a7a77c10 */ /* 0x000fe6000fffe0ff */
[----:B--2---:R-:W-:Y:S02]  /*5de0*/  IMAD.IADD R223, R185, 0x1, R164 ;  /* 0x00000001b9df7824 */ /* 0x004fe400078e02a4 */
[----:B------:R-:W-:Y:S01]  /*5df0*/  IMAD.IADD R187, R164, 0x1, R167 ;  /* 0x00000001a4bb7824 */ /* 0x000fe200078e02a7 */
        /* <DEDUP_REMOVED lines=15> */
.L_x_1999:
[----:B------:R-:W-:Y:S04]  /*5ef0*/  MOV R116, c[0x0][0x32c] ;  /* 0x0000cb0000747a02 */ /* 0x000fe80000000f00 */
[----:B------:R-:W-:Y:S11]  /*5f00*/  ISETP.NE.AND P0, PT, R116, 0x1, PT ;  /* 0x000000017400780c */ /* 0x000ff60003f05270 */
[----:B------:R-:W-:Y:S02]  /*5f10*/  @!UPT UIADD3 URZ, URZ, URZ, URZ ;  /* 0x0000003f3f3ff290 */ /* 0x000fe4000fffe03f */
[----:B------:R-:W-:Y:S05]  /*5f20*/  @P0 IMAD.HI.U32 R116, R117, c[0x0][0x330], RZ ;  /* 0x0000cc0075740a27 */ /* 0x000fea00078e00ff */
[----:B------:R-:W-:Y:S02]  /*5f30*/  @P0 SHF.R.U32.HI R117, RZ, c[0x0][0x334], R116 ;  /* 0x0000cd00ff750a19 */ /* 0x000fe40000011674 */
.L_x_2000:
[----:B------:R-:W-:Y:S05]  /*5f40*/  BSYNC B0 ;  /* 0x0000000000007941 */ /* 0x000fea0003800000 */
.L_x_1998:
[----:B------:R-:W-:Y:S04]  /*5f50*/  IMAD.IADD R118, R165, 0x1, -R214 ;  /* 0x00000001a5767824 */ /* 0x000fe800078e0ad6 */
[----:B------:R-:W-:Y:S05]  /*5f60*/  IMAD R118, R117, c[0x0][0x32c], R118 ;  /* 0x0000cb0075767a24 */ /* 0x000fea00078e0276 */
[----:B------:R-:W-:Y:S02]  /*5f70*/  IADD3 R116, R118, c[0x0][0x32c], RZ ;  /* 0x0000cb0076747a10 */ /* 0x000fe40007ffe0ff */
[----:B------:R-:W-:Y:S02]  /*5f80*/  IMNMX R187, R187, R118, !PT ;  /* 0x00000076bbbb7217 */ /* 0x000fe40007800200 */
[----:B------:R-:W-:Y:S02]  /*5f90*/  IMNMX R223, R223, R116, PT ;  /* 0x00000074dfdf7217 */ /* 0x000fe40003800200 */
.L_x_1997:
[C---:B------:R-:W-:Y:S01]  /*5fa0*/  ISETP.GE.AND P0, PT, R165.reuse, 0x1, PT ;  /* 0x00000001a500780c */ /* 0x040fe20003f06270 */
[----:B------:R-:W1:Y:S01]  /*5fb0*/  SHFL.IDX PT, R0, R0, 0x1, 0x1c1f ;  /* 0x003c1f0000007f89 */ /* 0x000e6200000e0000 */
        /* <DEDUP_REMOVED lines=10> */
[--C-:B-1----:R-:W-:Y:S01]  /*6060*/  IMAD.IADD R4, R185, 0x1, R0.reuse ;  /* 0x00000001b9047824 */ /* 0x102fe200078e0200 */
[----:B------:R-:W-:Y:S02]  /*6070*/  ISETP.GE.AND P1, PT, R165, 0x9, PT ;  /* 0x00000009a500780c */ /* 0x000fe40003f26270 */
[----:B------:R-:W-:Y:S02]  /*6080*/  ISETP.LT.OR P0, PT, R223, 0x2, P0 ;  /* 0x00000002df00780c */ /* 0x000fe40000701670 */
[----:B------:R-:W-:Y:S02]  /*6090*/  LOP3.LUT R215, R215, 0xfff7ffff, RZ, 0xc0, !PT ;  /* 0xfff7ffffd7d77812 */ /* 0x000fe400078ec0ff */
[----:B------:R-:W-:Y:S01]  /*60a0*/  FSEL R118, R5, -INF , !P0 ;  /* 0xff80000005767808 */ /* 0x000fe20004000000 */
[----:B------:R-:W-:Y:S01]  /*60b0*/  IMAD.IADD R5, R167, 0x1, R0 ;  /* 0x00000001a7057824 */ /* 0x000fe200078e0200 */
        /* <DEDUP_REMOVED lines=53> */
[----:B---3--:R-:W-:Y:S02]  /*6410*/  FSEL R226, R24, -INF , !P0 ;  /* 0xff80000018e27808 */ /* 0x008fe40004000000 */
        /* <DEDUP_REMOVED lines=86> */
.L_x_2003:
[----:B------:R-:W-:Y:S04]  /*6980*/  MOV R0, c[0x0][0x32c] ;  /* 0x0000cb0000007a02 */ /* 0x000fe80000000f00 */
[----:B------:R-:W-:Y:S11]  /*6990*/  ISETP.NE.AND P0, PT, R0, 0x1, PT ;  /* 0x000000010000780c */ /* 0x000ff60003f05270 */
[----:B------:R-:W-:Y:S02]  /*69a0*/  @!UPT UIADD3 URZ, URZ, URZ, URZ ;  /* 0x0000003f3f3ff290 */ /* 0x000fe4000fffe03f */
[----:B------:R-:W-:Y:S05]  /*69b0*/  @P0 IMAD.HI.U32 R0, R9, c[0x0][0x330], RZ ;  /* 0x0000cc0009000a27 */ /* 0x000fea00078e00ff */
[----:B------:R-:W-:Y:S02]  /*69c0*/  @P0 SHF.R.U32.HI R9, RZ, c[0x0][0x334], R0 ;  /* 0x0000cd00ff090a19 */ /* 0x000fe40000011600 */
.L_x_2004:
[----:B------:R-:W-:Y:S05]  /*69d0*/  BSYNC B0 ;  /* 0x0000000000007941 */ /* 0x000fea0003800000 */
.L_x_2002:
[----:B------:R-:W-:Y:S04]  /*69e0*/  IMAD.IADD R0, R165, 0x1, -R214 ;  /* 0x00000001a5007824 */ /* 0x000fe800078e0ad6 */
[----:B------:R-:W-:Y:S05]  /*69f0*/  IMAD R0, R9, c[0x0][0x32c], R0 ;  /* 0x0000cb0009007a24 */ /* 0x000fea00078e0200 */
[----:B------:R-:W-:Y:S02]  /*6a00*/  IADD3 R9, R0, c[0x0][0x32c], RZ ;  /* 0x0000cb0000097a10 */ /* 0x000fe40007ffe0ff */
[----:B------:R-:W-:Y:S02]  /*6a10*/  IMNMX R5, R5, R0, !PT ;  /* 0x0000000005057217 */ /* 0x000fe40007800200 */
[----:B------:R-:W-:Y:S02]  /*6a20*/  IMNMX R4, R4, R9, PT ;  /* 0x0000000904047217 */ /* 0x000fe40003800200 */
.L_x_2001:
[----:B------:R-:W-:Y:S02]  /*6a30*/  LOP3.LUT P0, RZ, R215, 0x200000, RZ, 0xc0, !PT ;  /* 0x00200000d7ff7812 */ /* 0x000fe4000780c0ff */
[C---:B------:R-:W-:Y:S02]  /*6a40*/  ISETP.GT.AND P2, PT, R5.reuse, 0x58, !P2 ;  /* 0x000000580500780c */ /* 0x040fe40005744270 */
[C---:B------:R-:W-:Y:S02]  /*6a50*/  ISETP.GT.AND P0, PT, R5.reuse, RZ, !P0 ;  /* 0x000000ff0500720c */ /* 0x040fe40004704270 */
[C---:B------:R-:W-:Y:S02]  /*6a60*/  ISETP.LT.OR P2, PT, R4.reuse, 0x59, P2 ;  /* 0x000000590400780c */ /* 0x040fe40001741670 */
[----:B------:R-:W-:Y:S02]  /*6a70*/  ISETP.LT.OR P0, PT, R4, 0x1, P0 ;  /* 0x000000010400780c */ /* 0x000fe40000701670 */
[----:B------:R-:W-:Y:S02]  /*6a80*/  ISETP.GT.AND P1, PT, R5, 0x59, !P1 ;  /* 0x000000590500780c */ /* 0x000fe40004f24270 */
[----:B------:R-:W-:Y:S02]  /*6a90*/  FSEL R17, R6, -INF , !P0 ;  /* 0xff80000006117808 */ /* 0x000fe40004000000 */
[----:B------:R-:W-:Y:S02]  /*6aa0*/  LOP3.LUT P0, RZ, R215, 0x100000, RZ, 0xc0, !PT ;  /* 0x00100000d7ff7812 */ /* 0x000fe4000780c0ff */
[----:B------:R-:W-:Y:S02]  /*6ab0*/  FMNMX.FTZ R0, R17, R2, !PT ;  /* 0x0000000211007209 */ /* 0x000fe40007810000 */
[----:B------:R-:W-:Y:S02]  /*6ac0*/  ISETP.GT.AND P0, PT, R5, 0x1, !P0 ;  /* 0x000000010500780c */ /* 0x000fe40004704270 */
[----:B------:R-:W-:Y:S02]  /*6ad0*/  FSEL R135, R50, -INF , !P2 ;  /* 0xff80000032877808 */ /* 0x000fe40005000000 */
[C---:B------:R-:W-:Y:S02]  /*6ae0*/  ISETP.LT.OR P0, PT, R4.reuse, 0x2, P0 ;  /* 0x000000020400780c */ /* 0x040fe40000701670 */
[C---:B------:R-:W-:Y:S02]  /*6af0*/  ISETP.LT.OR P1, PT, R4.reuse, 0x5a, P1 ;  /* 0x0000005a0400780c */ /* 0x040fe40000f21670 */
        /* <DEDUP_REMOVED lines=10> */
[C---:B------:R-:W-:Y:S04]  /*6ba0*/  ISETP.LT.OR P0, PT, R4.reuse, 0xa, P0 ;  /* 0x0000000a0400780c */ /* 0x040fe80000701670 */
        /* <DEDUP_REMOVED lines=80> */
[C---:B------:R-:W-:Y:S02]  /*70b0*/  ISETP.LT.OR P0, PT, R4.reuse, 0x3a, P0 ;  /* 0x0000003a0400780c */ /* 0x040fe40000701670 */
        /* <DEDUP_REMOVED lines=14> */
[----:B------:R-:W-:Y:S01]  /*71a0*/  FMNMX.FTZ R0, R229, R0, !PT ;  /* 0x00000000e5007209 */ /* 0x000fe20007810000 */
[----:B------:R-:W1:Y:S01]  /*71b0*/  SHFL.BFLY PT, R6, R7, 0x2, 0x1f ;  /* 0x0c401f0007067f89 */ /* 0x000e6200000e0000 */
[----:B------:R-:W-:Y:S02]  /*71c0*/  FSEL R223, R39, -INF , !P0 ;  /* 0xff80000027df7808 */ /* 0x000fe40004000000 */
[----:B------:R-:W-:Y:S02]  /*71d0*/  LOP3.LUT P0, RZ, R215, 0x8, RZ, 0xc0, !PT ;  /* 0x00000008d7ff7812 */ /* 0x000fe4000780c0ff */
[----:B------:R-:W-:Y:S02]  /*71e0*/  FMNMX.FTZ R0, R223, R0, !PT ;  /* 0x00000000df007209 */ /* 0x000fe40007810000 */
[----:B------:R-:W-:Y:S01]  /*71f0*/  ISETP.GT.AND P0, PT, R5, 0x48, !P0 ;  /* 0x000000480500780c */ /* 0x000fe20004704270 */
[----:B------:R-:W-:Y:S03]  /*7200*/  LDSM.16.MT88.4 R36, [R200+0x100] ;  /* 0x00010000c824783b */ /* 0x000fe60000004200 */
        /* <DEDUP_REMOVED lines=19> */
[----:B------:R-:W-:Y:S03]  /*7340*/  FMNMX.FTZ R0, R139, R0, !PT ;  /* 0x000000008b007209 */ /* 0x000fe60007810000 */
[----:B------:R-:W-:Y:S01]  /*7350*/  LDSM.16.MT88.4 R44, [R204+0x3100] ;  /* 0x00310000cc2c783b */ /* 0x000fe20000004200 */
[----:B------:R-:W-:Y:S04]  /*7360*/  FMNMX.FTZ R0, R135, R0, !PT ;  /* 0x0000000087007209 */ /* 0x000fe80007810000 */
[----:B------:R-:W-:Y:S05]  /*7370*/  FMNMX.FTZ R7, R117, R0, !PT ;  /* 0x0000000075077209 */ /* 0x000fea0007810000 */
[----:B------:R-:W2:Y:S01]  /*7380*/  SHFL.BFLY PT, R4, R7, 0x2, 0x1f ;  /* 0x0c401f0007047f89 */ /* 0x000ea200000e0000 */
[----:B-1----:R-:W-:Y:S04]  /*7390*/  FMNMX.FTZ R0, R6, R15, !PT ;  /* 0x0000000f06007209 */ /* 0x002fe80007810000 */
[C---:B------:R-:W-:Y:S01]  /*73a0*/  FSETP.NEU.FTZ.AND P0, PT, R0.reuse, -INF , PT ;  /* 0xff8000000000780b */ /* 0x040fe20003f1d000 */
[C---:B------:R-:W-:Y:S03]  /*73b0*/  FMUL.FTZ R155, R0.reuse, c[0x0][0x2d0] ;  /* 0x0000b400009b7a20 */ /* 0x040fe60000410000 */
[----:B------:R-:W-:Y:S02]  /*73c0*/  FSEL R6, R0, RZ, P0 ;  /* 0x000000ff00067208 */ /* 0x000fe40000000000 */
[----:B------:R-:W-:Y:S03]  /*73d0*/  FSEL R155, R155, RZ, P0 ;  /* 0x000000ff9b9b7208 */ /* 0x000fe60000000000 */
[----:B------:R-:W-:Y:S02]  /*73e0*/  FADD.FTZ R3, -R6, R3 ;  /* 0x0000000306037221 */ /* 0x000fe40000010100 */
[--C-:B------:R-:W-:Y:S02]  /*73f0*/  FFMA.FTZ R119, R118, c[0x0][0x2d0], -R155.reuse ;  /* 0x0000b40076777a23 */ /* 0x100fe4000001089b */
[--C-:B------:R-:W-:Y:S01]  /*7400*/  FFMA.FTZ R118, R116, c[0x0][0x2d0], -R155.reuse ;  /* 0x0000b40074767a23 */ /* 0x100fe2000001089b */
[----:B--2---:R-:W-:Y:S01]  /*7410*/  FMNMX.FTZ R5, R7, R4, !PT ;  /* 0x0000000407057209 */ /* 0x004fe20007810000 */
[--C-:B------:R-:W-:Y:S02]  /*7420*/  FFMA.FTZ R129, R8, c[0x0][0x2d0], -R155.reuse ;  /* 0x0000b40008817a23 */ /* 0x100fe4000001089b */
[--C-:B------:R-:W-:Y:S01]  /*7430*/  FFMA.FTZ R128, R120, c[0x0][0x2d0], -R155.reuse ;  /* 0x0000b40078807a23 */ /* 0x100fe2000001089b */
[----:B------:R-:W-:Y:S01]  /*7440*/  MUFU.EX2 R119, R119 ;  /* 0x0000007700777308 */ /* 0x000fe20000000800 */
[----:B------:R-:W1:Y:S01]  /*7450*/  SHFL.BFLY PT, R4, R5, 0x1, 0x1f ;  /* 0x0c201f0005047f89 */ /* 0x000e6200000e0000 */
[--C-:B------:R-:W-:Y:S02]  /*7460*/  FFMA.FTZ R137, R164, c[0x0][0x2d0], -R155.reuse ;  /* 0x0000b400a4897a23 */ /* 0x100fe4000001089b */
[--C-:B------:R-:W-:Y:S02]  /*7470*/  FFMA.FTZ R144, R144, c[0x0][0x2d0], -R155.reuse ;  /* 0x0000b40090907a23 */ /* 0x100fe4000001089b */
[--C-:B------:R-:W-:Y:S02]  /*7480*/  FFMA.FTZ R147, R154, c[0x0][0x2d0], -R155.reuse ;  /* 0x0000b4009a937a23 */ /* 0x100fe4000001089b */
[--C-:B------:R-:W-:Y:S02]  /*7490*/  FFMA.FTZ R152, R152, c[0x0][0x2d0], -R155.reuse ;  /* 0x0000b40098987a23 */ /* 0x100fe4000001089b */
[----:B------:R-:W2:Y:S01]  /*74a0*/  MUFU.EX2 R128, R128 ;  /* 0x0000008000807308 */ /* 0x000ea20000000800 */
        /* <DEDUP_REMOVED lines=17> */
[----:B--2---:R-:W-:Y:S01]  /*75c0*/  F2FP.PACK_AB R120, R119, R128 ;  /* 0x000000807778723e */ /* 0x004fe200000000ff */
[----:B------:R-:W-:Y:S01]  /*75d0*/  FADD.FTZ R5, -R5, R2 ;  /* 0x0000000205057221 */ /* 0x000fe20000010100 */
[----:B------:R-:W-:Y:S01]  /*75e0*/  ISETP.GT.AND P0, PT, R186, R183, PT ;  /* 0x000000b7ba00720c */ /* 0x000fe20003f04270 */
[--C-:B------:R-:W-:Y:S01]  /*75f0*/  FFMA.FTZ R132, R13, c[0x0][0x2d0], -R134.reuse ;  /* 0x0000b4000d847a23 */ /* 0x100fe20000010886 */
[----:B------:R-:W2:Y:S01]  /*7600*/  MUFU.EX2 R129, R129 ;  /* 0x0000008100817308 */ /* 0x000ea20000000800 */
[----:B------:R-:W3:Y:S01]  /*7610*/  LDSM.16.MT88.4 R12, [R204+0x100] ;  /* 0x00010000cc0c783b */ /* 0x000ee20000004200 */
[--C-:B------:R-:W-:Y:S02]  /*7620*/  FFMA.FTZ R133, R17, c[0x0][0x2d0], -R134.reuse ;  /* 0x0000b40011857a23 */ /* 0x100fe40000010886 */
        /* <DEDUP_REMOVED lines=43> */
[----:B------:R-:W2:Y:S01]  /*78e0*/  MUFU.EX2 R144, R144 ;  /* 0x0000009000907308 */ /* 0x000ea20000000800 */
[----:B------:R-:W-:Y:S01]  /*78f0*/  FMUL.FTZ R51, R2, R107 ;  /* 0x0000006b02337220 */ /* 0x000fe20000410000 */
[----:B------:R-:W-:Y:S01]  /*7900*/  LDSM.16.MT88.4 R80, [R204+0x900] ;  /* 0x00090000cc50783b */ /* 0x000fe20000004200 */
[C---:B------:R-:W-:Y:S01]  /*7910*/  FMUL.FTZ R53, R3.reuse, R53 ;  /* 0x0000003503357220 */ /* 0x040fe20000410000 */
[----:B-1----:R-:W-:Y:S01]  /*7920*/  F2FP.PACK_AB R123, R130, R131 ;  /* 0x00000083827b723e */ /* 0x002fe200000000ff */
[C---:B------:R-:W-:Y:S02]  /*7930*/  FMUL.FTZ R54, R2.reuse, R54 ;  /* 0x0000003602367220 */ /* 0x040fe40000410000 */
[C---:B------:R-:W-:Y:S02]  /*7940*/  FMUL.FTZ R55, R2.reuse, R55 ;  /* 0x0000003702377220 */ /* 0x040fe40000410000 */
[C---:B------:R-:W-:Y:S01]  /*7950*/  FMUL.FTZ R56, R3.reuse, R56 ;  /* 0x0000003803387220 */ /* 0x040fe20000410000 */
[----:B------:R-:W-:Y:S01]  /*7960*/  LDSM.16.MT88.4 R88, [R200+0x900] ;  /* 0x00090000c858783b */ /* 0x000fe20000004200 */
[C---:B---3--:R-:W-:Y:S01]  /*7970*/  HMMA.16816.F32 R4, R120.reuse, R12, R4 ;  /* 0x0000000c7804723c */ /* 0x048fe20000001804 */
[----:B------:R-:W-:Y:S04]  /*7980*/  MUFU.EX2 R147, R147 ;  /* 0x0000009300937308 */ /* 0x000fe80000000800 */
[C---:B------:R-:W-:Y:S02]  /*7990*/  FMUL.FTZ R57, R3.reuse, R57 ;  /* 0x0000003903397220 */ /* 0x040fe40000410000 */
[----:B------:R-:W-:Y:S01]  /*79a0*/  LDSM.16.MT88.4 R96, [R200+0x2900] ;  /* 0x00290000c860783b */ /* 0x000fe20000004200 */
        /* <DEDUP_REMOVED lines=8> */
[C---:B------:R-:W-:Y:S01]  /*7a30*/  FMUL.FTZ R58, R2.reuse, R58 ;  /* 0x0000003a023a7220 */ /* 0x040fe20000410000 */
[----:B------:R-:W1:Y:S01]  /*7a40*/  LDSM.16.MT88.4 R68, [R202+0x3100] ;  /* 0x00310000ca44783b */ /* 0x000e620000004200 */
[C---:B------:R-:W-:Y:S02]  /*7a50*/  FMUL.FTZ R59, R2.reuse, R59 ;  /* 0x0000003b023b7220 */ /* 0x040fe40000410000 */
[C---:B------:R-:W-:Y:S01]  /*7a60*/  FMUL.FTZ R60, R3.reuse, R60 ;  /* 0x0000003c033c7220 */ /* 0x040fe20000410000 */
[C---:B------:R-:W-:Y:S03]  /*7a70*/  HMMA.16816.F32 R12, R120.reuse, R20, R12 ;  /* 0x00000014780c723c */ /* 0x040fe6000000180c */
[C---:B------:R-:W-:Y:S01]  /*7a80*/  FMUL.FTZ R61, R3.reuse, R61 ;  /* 0x0000003d033d7220 */ /* 0x040fe20000410000 */
[----:B------:R-:W3:Y:S01]  /*7a90*/  MUFU.EX2 R165, R165 ;  /* 0x000000a500a57308 */ /* 0x000ee20000000800 */
        /* <DEDUP_REMOVED lines=8> */
[----:B------:R-:W4:Y:S01]  /*7b20*/  LDSM.16.MT88.4 R76, [R200+0x3100] ;  /* 0x00310000c84c783b */ /* 0x000f220000004200 */
[C---:B------:R-:W-:Y:S02]  /*7b30*/  FMUL.FTZ R64, R3.reuse, R64 ;  /* 0x0000004003407220 */ /* 0x040fe40000410000 */
[C---:B------:R-:W-:Y:S01]  /*7b40*/  FMUL.FTZ R65, R3.reuse, R65 ;  /* 0x0000004103417220 */ /* 0x040fe20000410000 */
[----:B------:R-:W-:Y:S01]  /*7b50*/  MUFU.EX2 R226, R226 ;  /* 0x000000e200e27308 */ /* 0x000fe20000000800 */
[C---:B------:R-:W-:Y:S03]  /*7b60*/  HMMA.16816.F32 R20, R120.reuse, R28, R20 ;  /* 0x0000001c7814723c */ /* 0x040fe60000001814 */
[C---:B------:R-:W-:Y:S02]  /*7b70*/  FMUL.FTZ R66, R2.reuse, R66 ;  /* 0x0000004202427220 */ /* 0x040fe40000410000 */
[C---:B------:R-:W-:Y:S02]  /*7b80*/  FMUL.FTZ R67, R2.reuse, R67 ;  /* 0x0000004302437220 */ /* 0x040fe40000410000 */
        /* <DEDUP_REMOVED lines=10> */
[--C-:B------:R-:W-:Y:S02]  /*7c30*/  FFMA.FTZ R225, R232, c[0x0][0x2d0], -R155.reuse ;  /* 0x0000b400e8e17a23 */ /* 0x100fe4000001089b */
[C---:B------:R-:W-:Y:S02]  /*7c40*/  HMMA.16816.F32 R28, R120.reuse, R36, R28 ;  /* 0x00000024781c723c */ /* 0x040fe4000000181c */
[----:B------:R-:W-:Y:S01]  /*7c50*/  MUFU.EX2 R164, R164 ;  /* 0x000000a400a47308 */ /* 0x000fe20000000800 */
[--C-:B------:R-:W-:Y:S02]  /*7c60*/  FFMA.FTZ R227, R230, c[0x0][0x2d0], -R155.reuse ;  /* 0x0000b400e6e37a23 */ /* 0x100fe4000001089b */
[--C-:B------:R-:W-:Y:S02]  /*7c70*/  FFMA.FTZ R230, R239, c[0x0][0x2d0], -R134.reuse ;  /* 0x0000b400efe67a23 */ /* 0x100fe40000010886 */
[C---:B------:R-:W-:Y:S01]  /*7c80*/  FMUL.FTZ R36, R3.reuse, R92 ;  /* 0x0000005c03247220 */ /* 0x040fe20000410000 */
[C---:B------:R-:W-:Y:S04]  /*7c90*/  HMMA.16816.F32 R32, R120.reuse, R38, R32 ;  /* 0x000000267820723c */ /* 0x040fe80000001820 */
[----:B------:R-:W-:Y:S01]  /*7ca0*/  FMUL.FTZ R37, R3, R93 ;  /* 0x0000005d03257220 */ /* 0x000fe20000410000 */
[----:B------:R-:W5:Y:S01]  /*7cb0*/  MUFU.EX2 R167, R167 ;  /* 0x000000a700a77308 */ /* 0x000f620000000800 */
        /* <DEDUP_REMOVED lines=16> */
[----:B------:R-:W-:Y:S03]  /*7dc0*/  MUFU.EX2 R230, R230 ;  /* 0x000000e600e67308 */ /* 0x000fe60000000800 */
[----:B------:R-:W-:Y:S02]  /*7dd0*/  FMUL.FTZ R47, R2, R103 ;  /* 0x00000067022f7220 */ /* 0x000fe40000410000 */
[----:B------:R-:W-:Y:S01]  /*7de0*/  LDSM.16.MT88.4 R100, [R204+0x5900] ;  /* 0x00590000cc64783b */ /* 0x000fe20000004200 */
[--C-:B------:R-:W-:Y:S02]  /*7df0*/  FFMA.FTZ R243, R243, c[0x0][0x2d0], -R134.reuse ;  /* 0x0000b400f3f37a23 */ /* 0x100fe40000010886 */
[--C-:B------:R-:W-:Y:S02]  /*7e00*/  FFMA.FTZ R240, R241, c[0x0][0x2d0], -R134.reuse ;  /* 0x0000b400f1f07a23 */ /* 0x100fe40000010886 */
[C---:B-1----:R-:W-:Y:S01]  /*7e10*/  HMMA.16816.F32 R44, R120.reuse, R68, R44 ;  /* 0x00000044782c723c */ /* 0x042fe2000000182c */
[----:B------:R-:W1:Y:S02]  /*7e20*/  MUFU.EX2 R231, R231 ;  /* 0x000000e700e77308 */ /* 0x000e640000000800 */
[--C-:B------:R-:W-:Y:S02]  /*7e30*/  FFMA.FTZ R237, R237, c[0x0][0x2d0], -R134.reuse ;  /* 0x0000b400eded7a23 */ /* 0x100fe40000010886 */
[--C-:B------:R-:W-:Y:S02]  /*7e40*/  FFMA.FTZ R241, R224, c[0x0][0x2d0], -R155.reuse ;  /* 0x0000b400e0f17a23 */ /* 0x100fe4000001089b */
[----:B--2---:R-:W-:Y:S01]  /*7e50*/  F2FP.PACK_AB R68, R144, R137 ;  /* 0x000000899044723e */ /* 0x004fe200000000ff */
[C---:B------:R-:W-:Y:S03]  /*7e60*/  HMMA.16816.F32 R48, R120.reuse, R70, R48 ;  /* 0x000000467830723c */ /* 0x040fe60000001830 */
[----:B------:R-:W-:Y:S01]  /*7e70*/  MUFU.EX2 R232, R232 ;  /* 0x000000e800e87308 */ /* 0x000fe20000000800 */
[----:B---3--:R-:W-:Y:S01]  /*7e80*/  F2FP.PACK_AB R69, R165, R154 ;  /* 0x0000009aa545723e */ /* 0x008fe200000000ff */
[--C-:B------:R-:W-:Y:S02]  /*7e90*/  FFMA.FTZ R245, R166, c[0x0][0x2d0], -R155.reuse ;  /* 0x0000b400a6f57a23 */ /* 0x100fe4000001089b */
[----:B------:R-:W-:Y:S01]  /*7ea0*/  F2FP.PACK_AB R70, R152, R147 ;  /* 0x000000939846723e */ /* 0x000fe200000000ff */
[C---:B------:R-:W-:Y:S04]  /*7eb0*/  HMMA.16816.F32 R52, R120.reuse, R72, R52 ;  /* 0x000000487834723c */ /* 0x040fe80000001834 */
[----:B-----5:R-:W-:Y:S01]  /*7ec0*/  F2FP.PACK_AB R71, R167, R164 ;  /* 0x000000a4a747723e */ /* 0x020fe200000000ff */
[----:B------:R-:W2:Y:S01]  /*7ed0*/  MUFU.EX2 R233, R233 ;  /* 0x000000e900e97308 */ /* 0x000ea20000000800 */
[--C-:B------:R-:W-:Y:S02]  /*7ee0*/  FFMA.FTZ R166, R229, c[0x0][0x2d0], -R134.reuse ;  /* 0x0000b400e5a67a23 */ /* 0x100fe40000010886 */
[C---:B------:R-:W-:Y:S01]  /*7ef0*/  HMMA.16816.F32 R56, R120.reuse, R74, R56 ;  /* 0x0000004a7838723c */ /* 0x040fe20000001838 */
[----:B------:R-:W3:Y:S03]  /*7f00*/  LDSM.16.MT88.4 R72, [R202+0x900] ;  /* 0x00090000ca48783b */ /* 0x000ee60000004200 */
[--C-:B------:R-:W-:Y:S02]  /*7f10*/  FFMA.FTZ R223, R223, c[0x0][0x2d0], -R134.reuse ;  /* 0x0000b400dfdf7a23 */ /* 0x100fe40000010886 */
[--C-:B------:R-:W-:Y:S01]  /*7f20*/  FFMA.FTZ R187, R187, c[0x0][0x2d0], -R134.reuse ;  /* 0x0000b400bbbb7a23 */ /* 0x100fe20000010886 */
[----:B------:R-:W-:Y:S01]  /*7f30*/  MUFU.EX2 R235, R235 ;  /* 0x000000eb00eb7308 */ /* 0x000fe20000000800 */
[C---:B----4-:R-:W-:Y:S04]  /*7f40*/  HMMA.16816.F32 R60, R120.reuse, R76, R60 ;  /* 0x0000004c783c723c */ /* 0x050fe8000000183c */
[--C-:B------:R-:W-:Y:S02]  /*7f50*/  FFMA.FTZ R224, R185, c[0x0][0x2d0], -R134.reuse ;  /* 0x0000b400b9e07a23 */ /* 0x100fe40000010886 */
[----:B------:R-:W-:Y:S02]  /*7f60*/  FFMA.FTZ R155, R136, c[0x0][0x2d0], -R155 ;  /* 0x0000b400889b7a23 */ /* 0x000fe4000001089b */
[----:B------:R-:W-:Y:S01]  /*7f70*/  HMMA.16816.F32 R64, R120, R78, R64 ;  /* 0x0000004e7840723c */ /* 0x000fe20000001840 */
[----:B------:R-:W4:Y:S01]  /*7f80*/  LDSM.16.MT88.4 R76, [R204+0x3900] ;  /* 0x00390000cc4c783b */ /* 0x000f220000004200 */
[----:B------:R-:W-:Y:S02]  /*7f90*/  MUFU.EX2 R239, R239 ;  /* 0x000000ef00ef7308 */ /* 0x000fe40000000800 */
[--C-:B------:R-:W-:Y:S02]  /*7fa0*/  FFMA.FTZ R136, R153, c[0x0][0x2d0], -R134.reuse ;  /* 0x0000b40099887a23 */ /* 0x100fe40000010886 */
[--C-:B------:R-:W-:Y:S02]  /*7fb0*/  FFMA.FTZ R139, R139, c[0x0][0x2d0], -R134.reuse ;  /* 0x0000b4008b8b7a23 */ /* 0x100fe40000010886 */
[C---:B------:R-:W-:Y:S04]  /*7fc0*/  HMMA.16816.F32 R4, R68.reuse, R80, R4 ;  /* 0x000000504404723c */ /* 0x040fe80000001804 */
[----:B------:R-:W-:Y:S01]  /*7fd0*/  MUFU.EX2 R238, R238 ;  /* 0x000000ee00ee7308 */ /* 0x000fe20000000800 */
[--C-:B------:R-:W-:Y:S02]  /*7fe0*/  FFMA.FTZ R135, R135, c[0x0][0x2d0], -R134.reuse ;  /* 0x0000b40087877a23 */ /* 0x100fe40000010886 */
[----:B------:R-:W-:Y:S01]  /*7ff0*/  FFMA.FTZ R134, R117, c[0x0][0x2d0], -R134 ;  /* 0x0000b40075867a23 */ /* 0x000fe20000010886 */
[C---:B------:R-:W-:Y:S01]  /*8000*/  HMMA.16816.F32 R8, R68.reuse, R82, R8 ;  /* 0x000000524408723c */ /* 0x040fe20000001808 */
[----:B------:R-:W-:Y:S03]  /*8010*/  LDSM.16.MT88.4 R80, [R201+0x3900] ;  /* 0x00390000c950783b */ /* 0x000fe60000004200 */
[----:B------:R-:W-:Y:S02]  /*8020*/  FFMA.FTZ R128, R3, R216, R128 ;  /* 0x000000d803807223 */ /* 0x000fe40000010080 */
[----:B------:R-:W-:Y:S01]  /*8030*/  MUFU.EX2 R243, R243 ;  /* 0x000000f300f37308 */ /* 0x000fe20000000800 */
[----:B------:R-:W-:Y:S01]  /*8040*/  FFMA.FTZ R133, R2, R217, R133 ;  /* 0x000000d902857223 */ /* 0x000fe20000010085 */
[C---:B---3--:R-:W-:Y:S04]  /*8050*/  HMMA.16816.F32 R12, R68.reuse, R72, R12 ;  /* 0x00000048440c723c */ /* 0x048fe8000000180c */
[----:B------:R-:W-:Y:S02]  /*8060*/  FADD.FTZ R119, R119, R128 ;  /* 0x0000008077777221 */ /* 0x000fe40000010000 */
[----:B------:R-:W-:Y:S02]  /*8070*/  FADD.FTZ R132, R132, R133 ;  /* 0x0000008584847221 */ /* 0x000fe40000010000 */
[----:B------:R-:W-:Y:S01]  /*8080*/  MUFU.EX2 R240, R240 ;  /* 0x000000f000f07308 */ /* 0x000fe20000000800 */
[C---:B------:R-:W-:Y:S01]  /*8090*/  HMMA.16816.F32 R16, R68.reuse, R74, R16 ;  /* 0x0000004a4410723c */ /* 0x040fe20000001810 */
[----:B------:R-:W3:Y:S02]  /*80a0*/  LDSM.16.MT88.4 R72, [R202+0x3900] ;  /* 0x00390000ca48783b */ /* 0x000ee40000004200 */
[----:B------:R-:W-:Y:S02]  /*80b0*/  FADD.FTZ R118, R118, R119 ;  /* 0x0000007776767221 */ /* 0x000fe40000010000 */
[----:B------:R-:W-:Y:S03]  /*80c0*/  FADD.FTZ R3, R131, R132 ;  /* 0x0000008483037221 */ /* 0x000fe60000010000 */
[C---:B------:R-:W-:Y:S01]  /*80d0*/  HMMA.16816.F32 R20, R68.reuse, R84, R20 ;  /* 0x000000544414723c */ /* 0x040fe20000001814 */
[----:B------:R-:W-:Y:S03]  /*80e0*/  MUFU.EX2 R237, R237 ;  /* 0x000000ed00ed7308 */ /* 0x000fe60000000800 */
[----:B------:R-:W-:Y:S02]  /*80f0*/  FADD.FTZ R118, R129, R118 ;  /* 0x0000007681767221 */ /* 0x000fe40000010000 */
[----:B------:R-:W-:Y:S02]  /*8100*/  FADD.FTZ R3, R130, R3 ;  /* 0x0000000382037221 */ /* 0x000fe40000010000 */
[C---:B------:R-:W-:Y:S01]  /*8110*/  HMMA.16816.F32 R24, R68.reuse, R86, R24 ;  /* 0x000000564418723c */ /* 0x040fe20000001818 */
[----:B------:R-:W5:Y:S02]  /*8120*/  LDSM.16.MT88.4 R84, [R200+0x3900] ;  /* 0x00390000c854783b */ /* 0x000f640000004200 */
        /* <DEDUP_REMOVED lines=12> */
[C---:B----4-:R-:W-:Y:S04]  /*81f0*/  HMMA.16816.F32 R36, R68.reuse, R76, R36 ;  /* 0x0000004c4424723c */ /* 0x050fe80000001824 */
[----:B------:R-:W-:Y:S02]  /*8200*/  FADD.FTZ R152, R152, R147 ;  /* 0x0000009398987221 */ /* 0x000fe40000010000 */
[----:B------:R-:W-:Y:S02]  /*8210*/  FADD.FTZ R167, R167, R164 ;  /* 0x000000a4a7a77221 */ /* 0x000fe40000010000 */
        /* <DEDUP_REMOVED lines=8> */
[C---:B------:R-:W-:Y:S08]  /*82a0*/  HMMA.16816.F32 R52, R68.reuse, R80, R52 ;  /* 0x000000504434723c */ /* 0x040ff00000001834 */
[C---:B------:R-:W-:Y:S01]  /*82b0*/  HMMA.16816.F32 R56, R68.reuse, R82, R56 ;  /* 0x000000524438723c */ /* 0x040fe20000001838 */
[----:B------:R-:W4:Y:S01]  /*82c0*/  LDSM.16.MT88.4 R80, [R201+0x1100] ;  /* 0x00110000c950783b */ /* 0x000f220000004200 */
[----:B------:R-:W-:Y:S06]  /*82d0*/  MUFU.EX2 R187, R187 ;  /* 0x000000bb00bb7308 */ /* 0x000fec0000000800 */
[C---:B-----5:R-:W-:Y:S04]  /*82e0*/  HMMA.16816.F32 R60, R68.reuse, R84, R60 ;  /* 0x00000054443c723c */ /* 0x060fe8000000183c */
[----:B------:R-:W-:Y:S04]  /*82f0*/  MUFU.EX2 R224, R224 ;  /* 0x000000e000e07308 */ /* 0x000fe80000000800 */
[----:B------:R-:W-:Y:S01]  /*8300*/  HMMA.16816.F32 R64, R68, R86, R64 ;  /* 0x000000564440723c */ /* 0x000fe20000001840 */
[----:B------:R-:W5:Y:S05]  /*8310*/  LDSM.16.MT88.4 R84, [R200+0x1100] ;  /* 0x00110000c854783b */ /* 0x000f6a0000004200 */
[----:B------:R-:W-:Y:S01]  /*8320*/  MUFU.EX2 R146, R146 ;  /* 0x0000009200927308 */ /* 0x000fe20000000800 */
[----:B------:R-:W-:Y:S01]  /*8330*/  F2FP.PACK_AB R68, R222, R225 ;  /* 0x000000e1de44723e */ /* 0x000fe200000000ff */
[----:B------:R-:W-:Y:S01]  /*8340*/  FADD.FTZ R225, R225, R152 ;  /* 0x00000098e1e17221 */ /* 0x000fe20000010000 */
[----:B------:R-:W-:Y:S03]  /*8350*/  F2FP.PACK_AB R70, R227, R226 ;  /* 0x000000e2e346723e */ /* 0x000fe600000000ff */
[----:B-1----:R-:W-:Y:S01]  /*8360*/  F2FP.PACK_AB R69, R231, R230 ;  /* 0x000000e6e745723e */ /* 0x002fe200000000ff */
[----:B------:R-:W-:Y:S01]  /*8370*/  FADD.FTZ R230, R230, R167 ;  /* 0x000000a7e6e67221 */ /* 0x000fe20000010000 */
[----:B--2---:R-:W-:Y:S01]  /*8380*/  F2FP.PACK_AB R71, R233, R232 ;  /* 0x000000e8e947723e */ /* 0x004fe200000000ff */
[----:B------:R-:W-:Y:S01]  /*8390*/  FADD.FTZ R225, R222, R225 ;  /* 0x000000e1dee17221 */ /* 0x000fe20000010000 */
[----:B------:R-:W1:Y:S01]  /*83a0*/  MUFU.EX2 R145, R145 ;  /* 0x0000009100917308 */ /* 0x000e620000000800 */
[----:B------:R-:W-:Y:S02]  /*83b0*/  FADD.FTZ R231, R231, R230 ;  /* 0x000000e6e7e77221 */ /* 0x000fe40000010000 */
[----:B------:R-:W-:Y:S02]  /*83c0*/  FADD.FTZ R226, R226, R225 ;  /* 0x000000e1e2e27221 */ /* 0x000fe40000010000 */
[C---:B---3--:R-:W-:Y:S03]  /*83d0*/  HMMA.16816.F32 R4, R68.reuse, R72, R4 ;  /* 0x000000484404723c */ /* 0x048fe60000001804 */
[----:B------:R-:W-:Y:S02]  /*83e0*/  FADD.FTZ R232, R232, R231 ;  /* 0x000000e7e8e87221 */ /* 0x000fe40000010000 */
[----:B------:R-:W-:Y:S01]  /*83f0*/  MUFU.EX2 R138, R138 ;  /* 0x0000008a008a7308 */ /* 0x000fe20000000800 */
[----:B------:R-:W-:Y:S02]  /*8400*/  FADD.FTZ R227, R227, R226 ;  /* 0x000000e2e3e37221 */ /* 0x000fe40000010000 */
[C---:B------:R-:W-:Y:S01]  /*8410*/  HMMA.16816.F32 R8, R68.reuse, R74, R8 ;  /* 0x0000004a4408723c */ /* 0x040fe20000001808 */
[----:B------:R-:W2:Y:S03]  /*8420*/  LDSM.16.MT88.4 R72, [R204+0x4100] ;  /* 0x00410000cc48783b */ /* 0x000ea60000004200 */
[----:B------:R-:W-:Y:S03]  /*8430*/  FADD.FTZ R233, R233, R232 ;  /* 0x000000e8e9e97221 */ /* 0x000fe60000010000 */
[----:B------:R-:W3:Y:S01]  /*8440*/  MUFU.EX2 R155, R155 ;  /* 0x0000009b009b7308 */ /* 0x000ee20000000800 */
[C---:B------:R-:W-:Y:S04]  /*8450*/  HMMA.16816.F32 R12, R68.reuse, R76, R12 ;  /* 0x0000004c440c723c */ /* 0x040fe8000000180c */
[----:B-1----:R-:W-:Y:S04]  /*8460*/  F2FP.PACK_AB R120, R145, R146 ;  /* 0x000000929178723e */ /* 0x002fe800000000ff */
[C---:B------:R-:W-:Y:S01]  /*8470*/  HMMA.16816.F32 R16, R68.reuse, R78, R16 ;  /* 0x0000004e4410723c */ /* 0x040fe20000001810 */
[----:B------:R-:W1:Y:S01]  /*8480*/  LDSM.16.MT88.4 R76, [R202+0x4100] ;  /* 0x00410000ca4c783b */ /* 0x000e620000004200 */
[----:B------:R-:W-:Y:S06]  /*8490*/  MUFU.EX2 R136, R136 ;  /* 0x0000008800887308 */ /* 0x000fec0000000800 */
[C---:B----4-:R-:W-:Y:S04]  /*84a0*/  HMMA.16816.F32 R20, R68.reuse, R80, R20 ;  /* 0x000000504414723c */ /* 0x050fe80000001814 */
[----:B------:R-:W4:Y:S01]  /*84b0*/  MUFU.EX2 R139, R139 ;  /* 0x0000008b008b7308 */ /* 0x000f220000000800 */
[----:B---3--:R-:W-:Y:S03]  /*84c0*/  F2FP.PACK_AB R122, R155, R138 ;  /* 0x0000008a9b7a723e */ /* 0x008fe600000000ff */
[C---:B------:R-:W-:Y:S01]  /*84d0*/  HMMA.16816.F32 R24, R68.reuse, R82, R24 ;  /* 0x000000524418723c */ /* 0x040fe20000001818 */
[----:B------:R-:W3:Y:S05]  /*84e0*/  LDSM.16.MT88.4 R80, [R201+0x4100] ;  /* 0x00410000c950783b */ /* 0x000eea0000004200 */
[----:B------:R-:W-:Y:S02]  /*84f0*/  MUFU.EX2 R135, R135 ;  /* 0x0000008700877308 */ /* 0x000fe40000000800 */
[C---:B-----5:R-:W-:Y:S08]  /*8500*/  HMMA.16816.F32 R28, R68.reuse, R84, R28 ;  /* 0x00000054441c723c */ /* 0x060ff0000000181c */
[C---:B------:R-:W-:Y:S01]  /*8510*/  HMMA.16816.F32 R32, R68.reuse, R86, R32 ;  /* 0x000000564420723c */ /* 0x040fe20000001820 */
[----:B------:R-:W5:Y:S01]  /*8520*/  LDSM.16.MT88.4 R84, [R204+0x1900] ;  /* 0x00190000cc54783b */ /* 0x000f620000004200 */
[----:B------:R-:W3:Y:S02]  /*8530*/  MUFU.EX2 R134, R134 ;  /* 0x0000008600867308 */ /* 0x000ee40000000800 */
[----:B----4-:R-:W-:Y:S04]  /*8540*/  F2FP.PACK_AB R121, R139, R136 ;  /* 0x000000888b79723e */ /* 0x010fe800000000ff */
[C---:B--2---:R-:W-:Y:S08]  /*8550*/  HMMA.16816.F32 R36, R68.reuse, R72, R36 ;  /* 0x000000484424723c */ /* 0x044ff00000001824 */
[C---:B------:R-:W-:Y:S01]  /*8560*/  HMMA.16816.F32 R40, R68.reuse, R74, R40 ;  /* 0x0000004a4428723c */ /* 0x040fe20000001828 */
[----:B------:R-:W2:Y:S07]  /*8570*/  LDSM.16.MT88.4 R72, [R202+0x1900] ;  /* 0x00190000ca48783b */ /* 0x000eae0000004200 */
[C---:B-1----:R-:W-:Y:S04]  /*8580*/  HMMA.16816.F32 R44, R68.reuse, R76, R44 ;  /* 0x0000004c442c723c */ /* 0x042fe8000000182c */
[----:B---3--:R-:W-:Y:S04]  /*8590*/  F2FP.PACK_AB R123, R134, R135 ;  /* 0x00000087867b723e */ /* 0x008fe800000000ff */
[C---:B------:R-:W-:Y:S01]  /*85a0*/  HMMA.16816.F32 R48, R68.reuse, R78, R48 ;  /* 0x0000004e4430723c */ /* 0x040fe20000001830 */
[----:B------:R-:W1:Y:S07]  /*85b0*/  LDSM.16.MT88.4 R76, [R201+0x1900] ;  /* 0x00190000c94c783b */ /* 0x000e6e0000004200 */
        /* <DEDUP_REMOVED lines=20> */
[----:B------:R-:W4:Y:S03]  /*8700*/  LDSM.16.MT88.4 R84, [R204+0x4900] ;  /* 0x00490000cc54783b */ /* 0x000f260000004200 */
        /* <DEDUP_REMOVED lines=13> */
[C---:B---3--:R-:W-:Y:S04]  /*87e0*/  HMMA.16816.F32 R28, R68.reuse, R80, R28 ;  /* 0x00000050441c723c */ /* 0x048fe8000000181c */
[----:B------:R-:W-:Y:S04]  /*87f0*/  FADD.FTZ R136, R139, R136 ;  /* 0x000000888b887221 */ /* 0x000fe80000010000 */
[C---:B------:R-:W-:Y:S01]  /*8800*/  HMMA.16816.F32 R32, R68.reuse, R82, R32 ;  /* 0x000000524420723c */ /* 0x040fe20000001820 */
[----:B------:R-:W3:Y:S03]  /*8810*/  LDSM.16.MT88.4 R80, [R202+0x2100] ;  /* 0x00210000ca50783b */ /* 0x000ee60000004200 */
[----:B------:R-:W-:Y:S04]  /*8820*/  FADD.FTZ R135, R135, R136 ;  /* 0x0000008887877221 */ /* 0x000fe80000010000 */
[C---:B----4-:R-:W-:Y:S04]  /*8830*/  HMMA.16816.F32 R36, R68.reuse, R84, R36 ;  /* 0x000000544424723c */ /* 0x050fe80000001824 */
[----:B------:R-:W-:Y:S04]  /*8840*/  FADD.FTZ R217, R134, R135 ;  /* 0x0000008786d97221 */ /* 0x000fe80000010000 */
[C---:B------:R-:W-:Y:S01]  /*8850*/  HMMA.16816.F32 R40, R68.reuse, R86, R40 ;  /* 0x000000564428723c */ /* 0x040fe20000001828 */
[----:B------:R-:W-:Y:S07]  /*8860*/  LDSM.16.MT88.4 R84, [R200+0x2100] ;  /* 0x00210000c854783b */ /* 0x000fee0000004200 */
        /* <DEDUP_REMOVED lines=16> */
[C---:B-1----:R-:W-:Y:S03]  /*8970*/  HMMA.16816.F32 R4, R68.reuse, R76, R4 ;  /* 0x0000004c4404723c */ /* 0x042fe60000001804 */
[----:B------:R-:W-:Y:S01]  /*8980*/  FADD.FTZ R245, R245, R184 ;  /* 0x000000b8f5f57221 */ /* 0x000fe20000010000 */
[----:B------:R-:W-:Y:S03]  /*8990*/  IADD3 R184, R186, -0x1, RZ ;  /* 0xffffffffbab87810 */ /* 0x000fe60007ffe0ff */
[----:B------:R-:W-:Y:S01]  /*89a0*/  FADD.FTZ R146, R146, R245 ;  /* 0x000000f592927221 */ /* 0x000fe20000010000 */
        /* <DEDUP_REMOVED lines=16> */
[C---:B------:R-:W-:Y:S08]  /*8ab0*/  HMMA.16816.F32 R40, R68.reuse, R78, R40 ;  /* 0x0000004e4428723c */ /* 0x040ff00000001828 */
[C---:B---3--:R-:W-:Y:S08]  /*8ac0*/  HMMA.16816.F32 R44, R68.reuse, R80, R44 ;  /* 0x00000050442c723c */ /* 0x048ff0000000182c */
[C---:B------:R-:W-:Y:S08]  /*8ad0*/  HMMA.16816.F32 R48, R68.reuse, R82, R48 ;  /* 0x000000524430723c */ /* 0x040ff00000001830 */
[C---:B------:R-:W-:Y:S08]  /*8ae0*/  HMMA.16816.F32 R52, R68.reuse, R88, R52 ;  /* 0x000000584434723c */ /* 0x040ff00000001834 */
[C---:B------:R-:W-:Y:S08]  /*8af0*/  HMMA.16816.F32 R56, R68.reuse, R90, R56 ;  /* 0x0000005a4438723c */ /* 0x040ff00000001838 */
[C---:B--2---:R-:W-:Y:S08]  /*8b00*/  HMMA.16816.F32 R60, R68.reuse, R72, R60 ;  /* 0x00000048443c723c */ /* 0x044ff0000000183c */
[----:B------:R-:W-:Y:S08]  /*8b10*/  HMMA.16816.F32 R64, R68, R74, R64 ;  /* 0x0000004a4440723c */ /* 0x000ff00000001840 */
[C---:B------:R-:W-:Y:S01]  /*8b20*/  HMMA.16816.F32 R112, R120.reuse, R108, R4 ;  /* 0x0000006c7870723c */ /* 0x040fe20000001804 */
[----:B------:R-:W1:Y:S07]  /*8b30*/  LDSM.16.MT88.4 R4, [R201+0x5900] ;  /* 0x00590000c904783b */ /* 0x000e6e0000004200 */
[C---:B------:R-:W-:Y:S01]  /*8b40*/  HMMA.16816.F32 R108, R120.reuse, R110, R8 ;  /* 0x0000006e786c723c */ /* 0x040fe20000001808 */
[----:B------:R-:W2:Y:S07]  /*8b50*/  LDSM.16.MT88.4 R8, [R200+0x5900] ;  /* 0x00590000c808783b */ /* 0x000eae0000004200 */
[C---:B----4-:R-:W-:Y:S07]  /*8b60*/  HMMA.16816.F32 R68, R120.reuse, R84, R12 ;  /* 0x000000547844723c */ /* 0x050fee000000180c */
[----:B------:R-:W-:Y:S01]  /*8b70*/  IMAD.MOV.U32 R12, RZ, RZ, R116 ;  /* 0x000000ffff0c7224 */ /* 0x000fe200078e0074 */
        /* <DEDUP_REMOVED lines=12> */
[----:B------:R-:W-:Y:S01]  /*8c40*/  HMMA.16816.F32 R64, R120, R10, R64 ;  /* 0x0000000a7840723c */ /* 0x000fe20000001840 */
[----:B------:R-:W-:-:S07]  /*8c50*/  @P0 BRA `(.L_x_2005) ;  /* 0xffffc37000000947 */ /* 0x000fce000383ffff */
.L_x_1996:
        /* <DEDUP_REMOVED lines=18> */
.L_x_2007:
[----:B------:R-:W-:-:S04]  /*8d80*/  MOV R2, c[0x0][0x32c] ;  /* 0x0000cb0000027a02 */ /* 0x000fc80000000f00 */
[----:B------:R-:W-:-:S13]  /*8d90*/  ISETP.NE.AND P0, PT, R2, 0x1, PT ;  /* 0x000000010200780c */ /* 0x000fda0003f05270 */
[----:B------:R-:W-:-:S05]  /*8da0*/  @P0 IMAD.HI.U32 R2, R4, c[0x0][0x330], RZ ;  /* 0x0000cc0004020a27 */ /* 0x000fca00078e00ff */
[----:B------:R-:W-:-:S05]  /*8db0*/  @P0 SHF.R.U32.HI R4, RZ, c[0x0][0x334], R2 ;  /* 0x0000cd00ff040a19 */ /* 0x000fca0000011602 */
.L_x_2008:
[----:B------:R-:W-:-:S05]  /*8dc0*/  IMAD R4, R4, c[0x0][0x32c], RZ ;  /* 0x0000cb0004047a24 */ /* 0x000fca00078e02ff */
[----:B------:R-:W-:-:S04]  /*8dd0*/  IMNMX R3, R3, R4, !PT ;  /* 0x0000000403037217 */ /* 0x000fc80007800200 */
.L_x_2006:
        /* <DEDUP_REMOVED lines=12> */
.L_x_2010:
        /* <DEDUP_REMOVED lines=14> */
[----:B------:R-:W2:Y:S02]  /*8f80*/  LDSM.16.M88.4 R16, [R206+0x8900] ;  /* 0x00890000ce10783b */ /* 0x000ea40000000200 */
[----:B------:R-:W-:Y:S04]  /*8f90*/  @!P2 IADD3 R180, P1, R186, 0x80, RZ ;  /* 0x00000080bab4a810 */ /* 0x000fe80007f3e0ff */
[----:B------:R-:W-:Y:S02]  /*8fa0*/  @!P2 IADD3 R180, P0, R180, c[0x0][0x1f8], RZ ;  /* 0x00007e00b4b4aa10 */ /* 0x000fe40007f1e0ff */
        /* <DEDUP_REMOVED lines=17> */
[----:B------:R-:W-:Y:S05]  /*90c0*/  @!P2 IMAD R33, R0, 0x60, RZ ;  /* 0x000000600021a824 */ /* 0x000fea00078e02ff */
[----:B------:R-:W-:Y:S02]  /*90d0*/  @!P2 IADD3 R0, R37, R33, RZ ;  /* 0x000000212500a210 */ /* 0x000fe40007ffe0ff */
[C---:B------:R-:W-:Y:S02]  /*90e0*/  HMMA.16816.F32 R32, R124.reuse, R34, RZ ;  /* 0x000000227c20723c */ /* 0x040fe400000018ff */
[----:B------:R-:W-:Y:S04]  /*90f0*/  @!P2 SHF.L.U64.HI R0, R36, 0x1, R0 ;  /* 0x000000012400a819 */ /* 0x000fe80000010200 */
[----:B------:R-:W-:Y:S02]  /*9100*/  @!P2 IADD3.X R181, RZ, c[0x0][0x1fc], R0, P0, P1 ;  /* 0x00007f00ffb5aa10 */ /* 0x000fe400007e2400 */
[C---:B-----5:R-:W-:Y:S01]  /*9110*/  HMMA.16816.F32 R36, R124.reuse, R40, RZ ;  /* 0x000000287c24723c */ /* 0x060fe200000018ff */
[----:B------:R-:W-:Y:S04]  /*9120*/  @!P2 IADD3 R186, P0, R186, c[0x0][0x1f8], RZ ;  /* 0x00007e00babaaa10 */ /* 0x000fe80007f1e0ff */
[----:B------:R-:W-:Y:S02]  /*9130*/  @!P2 IADD3.X R187, R0, c[0x0][0x1fc], RZ, P0, !PT ;  /* 0x00007f0000bbaa10 */ /* 0x000fe400007fe4ff */
[----:B------:R-:W-:Y:S01]  /*9140*/  @!P2 IADD3 R184, P1, R186, UR9, RZ ;  /* 0x00000009bab8ac10 */ /* 0x000fe2000ff3e0ff */
[C---:B------:R-:W-:Y:S02]  /*9150*/  HMMA.16816.F32 R40, R124.reuse, R42, RZ ;  /* 0x0000002a7c28723c */ /* 0x040fe400000018ff */
[----:B------:R-:W-:Y:S01]  /*9160*/  @!PT LDS RZ, [RZ] ;  /* 0x00000000fffff984 */ /* 0x000fe20000000800 */
[----:B------:R-:W-:Y:S01]  /*9170*/  @!PT LDS RZ, [RZ] ;  /* 0x00000000fffff984 */ /* 0x000fe20000000800 */
[----:B------:R-:W-:Y:S01]  /*9180*/  @!PT LDS RZ, [RZ] ;  /* 0x00000000fffff984 */ /* 0x000fe20000000800 */
[----:B------:R5:W-:Y:S02]  /*9190*/  @!P2 LDGSTS.E.BYPASS.LTC128B.128 [R208+0x100], [R186.64], !P6 ;  /* 0x00100000bad0afae */ /* 0x000be4000f101d4a */
[----:B------:R-:W-:Y:S02]  /*91a0*/  @!P2 IADD3.X R185, R187, UR12, RZ, P1, !PT ;  /* 0x0000000cbbb9ac10 */ /* 0x000fe40008ffe4ff */
[----:B------:R-:W-:Y:S02]  /*91b0*/  @!P2 IADD3 R182, P0, R184, UR9, RZ ;  /* 0x00000009b8b6ac10 */ /* 0x000fe4000ff1e0ff */
[C---:B-1----:R-:W-:Y:S02]  /*91c0*/  HMMA.16816.F32 R44, R124.reuse, R48, RZ ;  /* 0x000000307c2c723c */ /* 0x042fe400000018ff */
[----:B------:R1:W-:Y:S02]  /*91d0*/  @!P2 LDGSTS.E.BYPASS.LTC128B.128 [R208+0x3100], [R180.64], !P5 ;  /* 0x03100000b4d0afae */ /* 0x0003e4000e901d4a */
[----:B------:R-:W-:Y:S04]  /*91e0*/  @!P2 IADD3.X R183, R185, UR12, RZ, P0, !PT ;  /* 0x0000000cb9b7ac10 */ /* 0x000fe800087fe4ff */
[----:B------:R-:W-:Y:S02]  /*91f0*/  HMMA.16816.F32 R48, R124, R50, RZ ;  /* 0x000000327c30723c */ /* 0x000fe400000018ff */
[----:B------:R5:W-:Y:S06]  /*9200*/  @!P2 LDGSTS.E.BYPASS.LTC128B.128 [R208+0x1100], [R184.64], !P6 ;  /* 0x01100000b8d0afae */ /* 0x000bec000f101d4a */
[C---:B------:R-:W-:Y:S02]  /*9210*/  HMMA.16816.F32 R4, R140.reuse, R120, R4 ;  /* 0x000000788c04723c */ /* 0x040fe40000001804 */
[----:B------:R5:W-:Y:S06]  /*9220*/  @!P2 LDGSTS.E.BYPASS.LTC128B.128 [R208+0x4100], [R184.64+0x80], !P5 ;  /* 0x04100080b8d0afae */ /* 0x000bec000e901d4a */
[C---:B------:R-:W-:Y:S02]  /*9230*/  HMMA.16816.F32 R8, R140.reuse, R122, R8 ;  /* 0x0000007a8c08723c */ /* 0x040fe40000001808 */
[----:B------:R1:W-:Y:S06]  /*9240*/  @!P2 LDGSTS.E.BYPASS.LTC128B.128 [R208+0x2100], [R182.64], !P6 ;  /* 0x02100000b6d0afae */ /* 0x0003ec000f101d4a */
[C---:B--2---:R-:W-:Y:S02]  /*9250*/  HMMA.16816.F32 R12, R140.reuse, R128, R12 ;  /* 0x000000808c0c723c */ /* 0x044fe4000000180c */
[----:B------:R1:W-:Y:S01]  /*9260*/  @!P2 LDGSTS.E.BYPASS.LTC128B.128 [R208+0x5100], [R182.64+0x80], !P5 ;  /* 0x05100080b6d0afae */ /* 0x0003e2000e901d4a */
[C---:B------:R-:W-:Y:S05]  /*9270*/  ISETP.GT.AND P2, PT, R222.reuse, R207, PT ;  /* 0x000000cfde00720c */ /* 0x040fea0003f44270 */
[C---:B------:R-:W-:Y:S02]  /*9280*/  HMMA.16816.F32 R16, R140.reuse, R130, R16 ;  /* 0x000000828c10723c */ /* 0x040fe40000001810 */
[----:B------:R-:W2:Y:S06]  /*9290*/  LDSM.16.M88.4 R164, [R203+0x8100] ;  /* 0x00810000cba4783b */ /* 0x000eac0000000200 */
[C---:B------:R-:W-:Y:S02]  /*92a0*/  HMMA.16816.F32 R20, R140.reuse, R132, R20 ;  /* 0x000000848c14723c */ /* 0x040fe40000001814 */
[----:B------:R-:W0:Y:S06]  /*92b0*/  LDGDEPBAR ;  /* 0x00000000000079af */ /* 0x000e2c0000000000 */
[C---:B------:R-:W-:Y:S02]  /*92c0*/  HMMA.16816.F32 R24, R140.reuse, R134, R24 ;  /* 0x000000868c18723c */ /* 0x040fe40000001818 */
[----:B------:R-:W1:Y:S06]  /*92d0*/  LDSM.16.M88.4 R120, [R203+0x8900] ;  /* 0x00890000cb78783b */ /* 0x000e6c0000000200 */
[C---:B---3--:R-:W-:Y:S02]  /*92e0*/  HMMA.16816.F32 R28, R140.reuse, R136, R28 ;  /* 0x000000888c1c723c */ /* 0x048fe4000000181c */
[----:B------:R-:W3:Y:S06]  /*92f0*/  LDSM.16.M88.4 R128, [R203+0x9100] ;  /* 0x00910000cb80783b */ /* 0x000eec0000000200 */
[C---:B------:R-:W-:Y:S02]  /*9300*/  HMMA.16816.F32 R32, R140.reuse, R138, R32 ;  /* 0x0000008a8c20723c */ /* 0x040fe40000001820 */
[----:B------:R-:W3:Y:S06]  /*9310*/  LDSM.16.M88.4 R132, [R203+0x9900] ;  /* 0x00990000cb84783b */ /* 0x000eec0000000200 */
[C---:B------:R-:W-:Y:S02]  /*9320*/  HMMA.16816.F32 R36, R140.reuse, R144, R36 ;  /* 0x000000908c24723c */ /* 0x040fe40000001824 */
[----:B------:R-:W3:Y:S06]  /*9330*/  LDSM.16.M88.4 R136, [R203+0xa100] ;  /* 0x00a10000cb88783b */ /* 0x000eec0000000200 */
[C---:B------:R-:W-:Y:S02]  /*9340*/  HMMA.16816.F32 R40, R140.reuse, R146, R40 ;  /* 0x000000928c28723c */ /* 0x040fe40000001828 */
[----:B------:R-:W3:Y:S06]  /*9350*/  LDSM.16.M88.4 R144, [R203+0xa900] ;  /* 0x00a90000cb90783b */ /* 0x000eec0000000200 */
[C---:B----4-:R-:W-:Y:S02]  /*9360*/  HMMA.16816.F32 R44, R140.reuse, R152, R44 ;  /* 0x000000988c2c723c */ /* 0x050fe4000000182c */
[----:B-1----:R-:W-:Y:S06]  /*9370*/  LDSM.16.M88.4 R180, [R194+0x2800] ;  /* 0x00280000c2b4783b */ /* 0x002fec0000000200 */
[----:B------:R-:W-:Y:S02]  /*9380*/  HMMA.16816.F32 R48, R140, R154, R48 ;  /* 0x0000009a8c30723c */ /* 0x000fe40000001830 */
[----:B------:R-:W-:Y:S06]  /*9390*/  LDSM.16.M88.4 R152, [R194+0x800] ;  /* 0x00080000c298783b */ /* 0x000fec0000000200 */
[C---:B--2---:R-:W-:Y:S02]  /*93a0*/  HMMA.16816.F32 R4, R148.reuse, R164, R4 ;  /* 0x000000a49404723c */ /* 0x044fe40000001804 */
[----:B-----5:R-:W-:Y:S06]  /*93b0*/  LDSM.16.M88.4 R184, [R194+0x3000] ;  /* 0x00300000c2b8783b */ /* 0x020fec0000000200 */
[C---:B------:R-:W-:Y:S02]  /*93c0*/  HMMA.16816.F32 R8, R148.reuse, R166, R8 ;  /* 0x000000a69408723c */ /* 0x040fe40000001808 */
[----:B------:R-:W-:Y:S06]  /*93d0*/  LDSM.16.M88.4 R164, [R194+0x2000] ;  /* 0x00200000c2a4783b */ /* 0x000fec0000000200 */
[C---:B------:R-:W-:Y:S08]  /*93e0*/  HMMA.16816.F32 R12, R148.reuse, R120, R12 ;  /* 0x00000078940c723c */ /* 0x040ff0000000180c */
[C---:B------:R-:W-:Y:S01]  /*93f0*/  HMMA.16816.F32 R16, R148.reuse, R122, R16 ;  /* 0x0000007a9410723c */ /* 0x040fe20000001810 */
[----:B------:R-:W1:Y:S07]  /*9400*/  LDSM.16.M88.4 R120, [R194] ;  /* 0x00000000c278783b */ /* 0x000e6e0000000200 */
[C---:B---3--:R-:W-:Y:S08]  /*9410*/  HMMA.16816.F32 R20, R148.reuse, R128, R20 ;  /* 0x000000809414723c */ /* 0x048ff00000001814 */
[C---:B------:R-:W-:Y:S01]  /*9420*/  HMMA.16816.F32 R24, R148.reuse, R130, R24 ;  /* 0x000000829418723c */ /* 0x040fe20000001818 */
[----:B------:R-:W2:Y:S07]  /*9430*/  LDSM.16.M88.4 R128, [R194+0x1000] ;  /* 0x00100000c280783b */ /* 0x000eae0000000200 */
[C---:B------:R-:W-:Y:S08]  /*9440*/  HMMA.16816.F32 R28, R148.reuse, R132, R28 ;  /* 0x00000084941c723c */ /* 0x040ff0000000181c */
[C---:B------:R-:W-:Y:S01]  /*9450*/  HMMA.16816.F32 R32, R148.reuse, R134, R32 ;  /* 0x000000869420723c */ /* 0x040fe20000001820 */
[----:B------:R-:W3:Y:S07]  /*9460*/  LDSM.16.M88.4 R132, [R194+0x1800] ;  /* 0x00180000c284783b */ /* 0x000eee0000000200 */
[C---:B------:R-:W-:Y:S08]  /*9470*/  HMMA.16816.F32 R36, R148.reuse, R136, R36 ;  /* 0x000000889424723c */ /* 0x040ff00000001824 */
[C---:B------:R-:W-:Y:S01]  /*9480*/  HMMA.16816.F32 R40, R148.reuse, R138, R40 ;  /* 0x0000008a9428723c */ /* 0x040fe20000001828 */
[----:B------:R-:W4:Y:S07]  /*9490*/  LDSM.16.M88.4 R136, [R206+0xb100] ;  /* 0x00b10000ce88783b */ /* 0x000f2e0000000200 */
        /* <DEDUP_REMOVED lines=11> */
[----:B------:R-:W2:Y:S07]  /*9550*/  LDSM.16.M88.4 R128, [R206+0xd100] ;  /* 0x00d10000ce80783b */ /* 0x000eae0000000200 */
[C---:B---3--:R-:W-:Y:S08]  /*9560*/  HMMA.16816.F32 R28, R156.reuse, R132, R28 ;  /* 0x000000849c1c723c */ /* 0x048ff0000000181c */
[C---:B------:R-:W-:Y:S01]  /*9570*/  HMMA.16816.F32 R32, R156.reuse, R134, R32 ;  /* 0x000000869c20723c */ /* 0x040fe20000001820 */
[----:B------:R-:W3:Y:S07]  /*9580*/  LDSM.16.M88.4 R132, [R206+0xd900] ;  /* 0x00d90000ce84783b */ /* 0x000eee0000000200 */
[C---:B------:R-:W-:Y:S08]  /*9590*/  HMMA.16816.F32 R36, R156.reuse, R164, R36 ;  /* 0x000000a49c24723c */ /* 0x040ff00000001824 */
[C---:B------:R-:W-:Y:S01]  /*95a0*/  HMMA.16816.F32 R40, R156.reuse, R166, R40 ;  /* 0x000000a69c28723c */ /* 0x040fe20000001828 */
[----:B------:R-:W2:Y:S07]  /*95b0*/  LDSM.16.M88.4 R164, [R193] ;  /* 0x00000000c1a4783b */ /* 0x000eae0000000200 */
[C---:B------:R-:W-:Y:S08]  /*95c0*/  HMMA.16816.F32 R44, R156.reuse, R180, R44 ;  /* 0x000000b49c2c723c */ /* 0x040ff0000000182c */
[----:B------:R-:W-:Y:S01]  /*95d0*/  HMMA.16816.F32 R48, R156, R182, R48 ;  /* 0x000000b69c30723c */ /* 0x000fe20000001830 */
[----:B------:R-:W-:Y:S07]  /*95e0*/  LDSM.16.M88.4 R180, [R203+0xd100] ;  /* 0x00d10000cbb4783b */ /* 0x000fee0000000200 */
[C---:B----4-:R-:W-:Y:S08]  /*95f0*/  HMMA.16816.F32 R4, R160.reuse, R136, R4 ;  /* 0x00000088a004723c */ /* 0x050ff00000001804 */
[C---:B------:R-:W-:Y:S01]  /*9600*/  HMMA.16816.F32 R8, R160.reuse, R138, R8 ;  /* 0x0000008aa008723c */ /* 0x040fe20000001808 */
[----:B------:R-:W4:Y:S07]  /*9610*/  LDSM.16.M88.4 R136, [R192] ;  /* 0x00000000c088783b */ /* 0x000f2e0000000200 */
[C---:B-1----:R-:W-:Y:S08]  /*9620*/  HMMA.16816.F32 R12, R160.reuse, R120, R12 ;  /* 0x00000078a00c723c */ /* 0x042ff0000000180c */
[C---:B------:R-:W-:Y:S01]  /*9630*/  HMMA.16816.F32 R16, R160.reuse, R122, R16 ;  /* 0x0000007aa010723c */ /* 0x040fe20000001810 */
[----:B------:R-:W1:Y:S07]  /*9640*/  LDSM.16.M88.4 R120, [R191] ;  /* 0x00000000bf78783b */ /* 0x000e6e0000000200 */
[C---:B------:R-:W-:Y:S08]  /*9650*/  HMMA.16816.F32 R20, R160.reuse, R144, R20 ;  /* 0x00000090a014723c */ /* 0x040ff00000001814 */
[C---:B------:R-:W-:Y:S01]  /*9660*/  HMMA.16816.F32 R24, R160.reuse, R146, R24 ;  /* 0x00000092a018723c */ /* 0x040fe20000001818 */
[----:B------:R-:W1:Y:S07]  /*9670*/  LDSM.16.M88.4 R144, [R190] ;  /* 0x00000000be90783b */ /* 0x000e6e0000000200 */
[C---:B-----5:R-:W-:Y:S08]  /*9680*/  HMMA.16816.F32 R28, R160.reuse, R152, R28 ;  /* 0x00000098a01c723c */ /* 0x060ff0000000181c */
[C---:B------:R-:W-:Y:S01]  /*9690*/  HMMA.16816.F32 R32, R160.reuse, R154, R32 ;  /* 0x0000009aa020723c */ /* 0x040fe20000001820 */
[----:B------:R-:W-:Y:S07]  /*96a0*/  LDSM.16.M88.4 R152, [R203+0xb100] ;  /* 0x00b10000cb98783b */ /* 0x000fee0000000200 */
[C---:B--2---:R-:W-:Y:S08]  /*96b0*/  HMMA.16816.F32 R36, R160.reuse, R128, R36 ;  /* 0x00000080a024723c */ /* 0x044ff00000001824 */
[C---:B------:R-:W-:Y:S01]  /*96c0*/  HMMA.16816.F32 R40, R160.reuse, R130, R40 ;  /* 0x00000082a028723c */ /* 0x040fe20000001828 */
[----:B------:R-:W2:Y:S07]  /*96d0*/  LDSM.16.M88.4 R128, [R189] ;  /* 0x00000000bd80783b */ /* 0x000eae0000000200 */
[C---:B---3--:R-:W-:Y:S08]  /*96e0*/  HMMA.16816.F32 R44, R160.reuse, R132, R44 ;  /* 0x00000084a02c723c */ /* 0x048ff0000000182c */
[----:B------:R-:W-:Y:S01]  /*96f0*/  HMMA.16816.F32 R48, R160, R134, R48 ;  /* 0x00000086a030723c */ /* 0x000fe20000001830 */
[----:B------:R-:W3:Y:S07]  /*9700*/  LDSM.16.M88.4 R132, [R188] ;  /* 0x00000000bc84783b */ /* 0x000eee0000000200 */
[C---:B------:R-:W-:Y:S08]  /*9710*/  HMMA.16816.F32 R4, R168.reuse, R164, R4 ;  /* 0x000000a4a804723c */ /* 0x040ff00000001804 */
[C---:B------:R-:W-:Y:S01]  /*9720*/  HMMA.16816.F32 R8, R168.reuse, R166, R8 ;  /* 0x000000a6a808723c */ /* 0x040fe20000001808 */
[----:B------:R-:W-:Y:S07]  /*9730*/  LDSM.16.M88.4 R164, [R203+0xc900] ;  /* 0x00c90000cba4783b */ /* 0x000fee0000000200 */
        /* <DEDUP_REMOVED lines=13> */
[----:B------:R-:W-:Y:S01]  /*9810*/  HMMA.16816.F32 R48, R168, R134, R48 ;  /* 0x00000086a830723c */ /* 0x000fe20000001830 */
[----:B------:R-:W-:Y:S07]  /*9820*/  LDSM.16.M88.4 R132, [R194+0x4800] ;  /* 0x00480000c284783b */ /* 0x000fee0000000200 */
        /* <DEDUP_REMOVED lines=12> */
[----:B------:R-:W-:Y:S08]  /*98f0*/  HMMA.16816.F32 R48, R172, R146, R48 ;  /* 0x00000092ac30723c */ /* 0x000ff00000001830 */
[C---:B------:R-:W-:Y:S07]  /*9900*/  HMMA.16816.F32 R4, R176.reuse, R184, R4 ;  /* 0x000000b8b004723c */ /* 0x040fee0000001804 */
[----:B------:R-:W-:Y:S01]  /*9910*/  IADD3 R184, R222, -0x1, RZ ;  /* 0xffffffffdeb87810 */ /* 0x000fe20007ffe0ff */
[C---:B------:R-:W-:Y:S08]  /*9920*/  HMMA.16816.F32 R8, R176.reuse, R186, R8 ;  /* 0x000000bab008723c */ /* 0x040ff00000001808 */
[C---:B--2---:R-:W-:Y:S08]  /*9930*/  HMMA.16816.F32 R12, R176.reuse, R128, R12 ;  /* 0x00000080b00c723c */ /* 0x044ff0000000180c */
        /* <DEDUP_REMOVED lines=11> */
[C---:B------:R-:W-:Y:S01]  /*99f0*/  HMMA.16816.F32 R28, R176.reuse, R132, R28 ;  /* 0x00000084b01c723c */ /* 0x040fe2000000181c */
        /* <DEDUP_REMOVED lines=51> */
[----:B-1----:R-:W-:Y:S01]  /*9d30*/  FMNMX.FTZ R129, R120, R123, !PT ;  /* 0x0000007b78817209 */ /* 0x002fe20007810000 */
[----:B------:R-:W-:Y:S01]  /*9d40*/  @P2 IMAD.WIDE.U32 R122, R184, c[0x0][0x1e0], RZ ;  /* 0x00007800b87a2a25 */ /* 0x000fe200078e00ff */
[----:B------:R-:W-:Y:S05]  /*9d50*/  @P2 SHF.R.S32.HI R120, RZ, 0x1f, R184 ;  /* 0x0000001fff782819 */ /* 0x000fea00000114b8 */
        /* <DEDUP_REMOVED lines=8> */
[----:B------:R-:W-:Y:S02]  /*9de0*/  FMUL.FTZ R3, R2, c[0x0][0x2d0] ;  /* 0x0000b40002037a20 */ /* 0x000fe40000410000 */
[----:B------:R-:W-:Y:S02]  /*9df0*/  FFMA.FTZ R138, R4, c[0x0][0x2d0], -R147 ;  /* 0x0000b400048a7a23 */ /* 0x000fe40000010893 */
[----:B------:R-:W-:Y:S02]  /*9e00*/  FADD.FTZ R2, -R116, R117 ;  /* 0x0000007574027221 */ /* 0x000fe40000010100 */
[----:B------:R-:W-:Y:S01]  /*9e10*/  @P2 IMAD R4, R120, c[0x0][0x1e0], RZ ;  /* 0x0000780078042a24 */ /* 0x000fe200078e02ff */
[----:B------:R-:W-:Y:S01]  /*9e20*/  @P2 MOV R120, R210 ;  /* 0x000000d200782202 */ /* 0x000fe20000000f00 */
[----:B------:R-:W-:Y:S01]  /*9e30*/  FMUL.FTZ R117, R2, c[0x0][0x2d0] ;  /* 0x0000b40002757a20 */ /* 0x000fe20000410000 */
[----:B------:R-:W1:Y:S01]  /*9e40*/  MUFU.EX2 R3, R3 ;  /* 0x0000000300037308 */ /* 0x000e620000000800 */
[----:B------:R-:W-:Y:S02]  /*9e50*/  @P2 IMAD R4, R184, c[0x0][0x1e4], R4 ;  /* 0x00007900b8042a24 */ /* 0x000fe400078e0204 */
[----:B------:R-:W-:Y:S03]  /*9e60*/  @P2 IMAD.WIDE.U32 R120, R122, 0x60, R120 ;  /* 0x000000607a782825 */ /* 0x000fe600078e0078 */
[----:B------:R-:W-:Y:S01]  /*9e70*/  @P2 IADD3 R4, R123, R4, RZ ;  /* 0x000000047b042210 */ /* 0x000fe20007ffe0ff */
[----:B------:R-:W-:Y:S01]  /*9e80*/  FMUL.FTZ R145, R116, c[0x0][0x2d0] ;  /* 0x0000b40074917a20 */ /* 0x000fe20000410000 */
[----:B------:R-:W-:Y:S01]  /*9e90*/  @P2 SHF.L.U32 R128, R120, 0x1, RZ ;  /* 0x0000000178802819 */ /* 0x000fe200000006ff */
[----:B------:R-:W-:Y:S01]  /*9ea0*/  FFMA.FTZ R119, R5, c[0x0][0x2d0], -R147 ;  /* 0x0000b40005777a23 */ /* 0x000fe20000010893 */
[----:B------:R2:W3:Y:S01]  /*9eb0*/  MUFU.EX2 R2, R117 ;  /* 0x0000007500027308 */ /* 0x0004e20000000800 */
[----:B------:R-:W-:Y:S01]  /*9ec0*/  @P2 IMAD R4, R4, 0x60, RZ ;  /* 0x0000006004042824 */ /* 0x000fe200078e02ff */
[----:B------:R-:W-:Y:S01]  /*9ed0*/  @P2 SHF.L.U32 R5, R223, 0x6, RZ ;  /* 0x00000006df052819 */ /* 0x000fe200000006ff */
[--C-:B------:R-:W-:Y:S02]  /*9ee0*/  FFMA.FTZ R146, R6, c[0x0][0x2d0], -R145.reuse ;  /* 0x0000b40006927a23 */ /* 0x100fe40000010891 */
[----:B------:R-:W-:Y:S01]  /*9ef0*/  FFMA.FTZ R137, R7, c[0x0][0x2d0], -R145 ;  /* 0x0000b40007897a23 */ /* 0x000fe20000010891 */
[----:B------:R-:W-:Y:S01]  /*9f00*/  @P2 IADD3 R4, R121, R4, RZ ;  /* 0x0000000479042210 */ /* 0x000fe20007ffe0ff */
[----:B------:R-:W-:Y:S02]  /*9f10*/  FFMA.FTZ R136, R9, c[0x0][0x2d0], -R147 ;  /* 0x0000b40009887a23 */ /* 0x000fe40000010893 */
[--C-:B------:R-:W-:Y:S01]  /*9f20*/  FFMA.FTZ R139, R10, c[0x0][0x2d0], -R145.reuse ;  /* 0x0000b4000a8b7a23 */ /* 0x100fe20000010891 */
[----:B------:R-:W-:Y:S01]  /*9f30*/  MUFU.EX2 R138, R138 ;  /* 0x0000008a008a7308 */ /* 0x000fe20000000800 */
[--C-:B------:R-:W-:Y:S02]  /*9f40*/  FFMA.FTZ R144, R11, c[0x0][0x2d0], -R145.reuse ;  /* 0x0000b4000b907a23 */ /* 0x100fe40000010891 */
[----:B------:R-:W-:Y:S02]  /*9f50*/  FFMA.FTZ R152, R14, c[0x0][0x2d0], -R145 ;  /* 0x0000b4000e987a23 */ /* 0x000fe40000010891 */
[C---:B-1----:R-:W-:Y:S02]  /*9f60*/  FMUL.FTZ R68, R3.reuse, R68 ;  /* 0x0000004403447220 */ /* 0x042fe40000410000 */
[C---:B------:R-:W-:Y:S02]  /*9f70*/  FMUL.FTZ R69, R3.reuse, R69 ;  /* 0x0000004503457220 */ /* 0x040fe40000410000 */
[C---:B------:R-:W-:Y:S01]  /*9f80*/  FMUL.FTZ R72, R3.reuse, R72 ;  /* 0x0000004803487220 */ /* 0x040fe20000410000 */
[----:B------:R-:W1:Y:S01]  /*9f90*/  MUFU.EX2 R119, R119 ;  /* 0x0000007700777308 */ /* 0x000e620000000800 */
[C---:B------:R-:W-:Y:S02]  /*9fa0*/  FMUL.FTZ R73, R3.reuse, R73 ;  /* 0x0000004903497220 */ /* 0x040fe40000410000 */
[----:B------:R-:W-:Y:S02]  /*9fb0*/  FMUL.FTZ R76, R3, R76 ;  /* 0x0000004c034c7220 */ /* 0x000fe40000410000 */
[----:B--2---:R-:W-:Y:S01]  /*9fc0*/  FFMA.FTZ R117, R8, c[0x0][0x2d0], -R147 ;  /* 0x0000b40008757a23 */ /* 0x004fe20000010893 */
[----:B------:R-:W-:Y:S01]  /*9fd0*/  @P2 SHF.L.U64.HI R8, R120, 0x1, R4 ;  /* 0x0000000178082819 */ /* 0x000fe20000010204 */
[----:B---3--:R-:W-:Y:S01]  /*9fe0*/  FMUL.FTZ R10, R2, R110 ;  /* 0x0000006e020a7220 */ /* 0x008fe20000410000 */
[----:B------:R-:W-:Y:S01]  /*9ff0*/  @P2 IADD3 R120, P0, R128, c[0x0][0x1c8], RZ ;  /* 0x0000720080782a10 */ /* 0x000fe20007f1e0ff */
[----:B------:R-:W-:Y:S01]  /*a000*/  FMUL.FTZ R11, R2, R111 ;  /* 0x0000006f020b7220 */ /* 0x000fe20000410000 */
[----:B------:R-:W-:Y:S01]  /*a010*/  @P2 IADD3 R128, P1, R128, 0x80, RZ ;  /* 0x0000008080802810 */ /* 0x000fe20007f3e0ff */
[----:B------:R-:W-:Y:S01]  /*a020*/  MUFU.EX2 R117, R117 ;  /* 0x0000007500757308 */ /* 0x000fe20000000800 */
[----:B------:R-:W-:Y:S01]  /*a030*/  @P2 IADD3.X R121, R8, c[0x0][0x1cc], RZ, P0, !PT ;  /* 0x0000730008792a10 */ /* 0x000fe200007fe4ff */
[----:B------:R-:W-:Y:S01]  /*a040*/  FMUL.FTZ R70, R2, R70 ;  /* 0x0000004602467220 */ /* 0x000fe20000410000 */
[----:B------:R-:W-:Y:S01]  /*a050*/  @P2 IADD3 R128, P0, R128, c[0x0][0x1c8], RZ ;  /* 0x0000720080802a10 */ /* 0x000fe20007f1e0ff */
[C---:B------:R-:W-:Y:S01]  /*a060*/  FMUL.FTZ R71, R2.reuse, R71 ;  /* 0x0000004702477220 */ /* 0x040fe20000410000 */
[----:B------:R-:W-:Y:S01]  /*a070*/  @P2 SHF.L.U64.HI R4, R223, 0x6, R118 ;  /* 0x00000006df042819 */ /* 0x000fe20000010276 */
[----:B------:R2:W-:Y:S01]  /*a080*/  @P2 LDGSTS.E.BYPASS.LTC128B.128 [R208+0x8100], [R120.64], !P6 ;  /* 0x0810000078d02fae */ /* 0x0005e2000f101d4a */
[----:B------:R-:W-:Y:S01]  /*a090*/  @P2 IADD3.X R129, RZ, c[0x0][0x1cc], R8, P0, P1 ;  /* 0x00007300ff812a10 */ /* 0x000fe200007e2408 */
[----:B------:R-:W-:Y:S01]  /*a0a0*/  FMUL.FTZ R74, R2, R74 ;  /* 0x0000004a024a7220 */ /* 0x000fe20000410000 */
[----:B------:R-:W-:Y:S01]  /*a0b0*/  @P2 IADD3 R6, P1, R120, R5, RZ ;  /* 0x0000000578062210 */ /* 0x000fe20007f3e0ff */
[----:B------:R-:W-:Y:S01]  /*a0c0*/  MUFU.EX2 R136, R136 ;  /* 0x0000008800887308 */ /* 0x000fe20000000800 */
[----:B------:R-:W-:Y:S02]  /*a0d0*/  FMUL.FTZ R75, R2, R75 ;  /* 0x0000004b024b7220 */ /* 0x000fe40000410000 */
[-C--:B------:R-:W-:Y:S01]  /*a0e0*/  @P2 IADD3.X R7, R121, R4.reuse, RZ, P1, !PT ;  /* 0x0000000479072210 */ /* 0x080fe20000ffe4ff */
[----:B------:R3:W-:Y:S01]  /*a0f0*/  @P2 LDGSTS.E.BYPASS.LTC128B.128 [R208+0xb100], [R128.64], !P5 ;  /* 0x0b10000080d02fae */ /* 0x0007e2000e901d4a */
[----:B------:R-:W-:Y:S01]  /*a100*/  @P2 IADD3 R8, P0, R6, R5, RZ ;  /* 0x0000000506082210 */ /* 0x000fe20007f1e0ff */
[C---:B------:R-:W-:Y:S02]  /*a110*/  FMUL.FTZ R5, R3.reuse, R113 ;  /* 0x0000007103057220 */ /* 0x040fe40000410000 */
[----:B------:R-:W-:Y:S01]  /*a120*/  FMUL.FTZ R77, R3, R77 ;  /* 0x0000004d034d7220 */ /* 0x000fe20000410000 */
[----:B------:R-:W-:Y:S01]  /*a130*/  @P2 IADD3.X R9, R7, R4, RZ, P0, !PT ;  /* 0x0000000407092210 */ /* 0x000fe200007fe4ff */
[----:B------:R-:W-:Y:S01]  /*a140*/  MUFU.EX2 R146, R146 ;  /* 0x0000009200927308 */ /* 0x000fe20000000800 */
[----:B------:R-:W-:Y:S01]  /*a150*/  FMUL.FTZ R4, R3, R112 ;  /* 0x0000007003047220 */ /* 0x000fe20000410000 */
[----:B------:R4:W-:Y:S01]  /*a160*/  @P2 LDGSTS.E.BYPASS.LTC128B.128 [R208+0x9100], [R6.64], !P6 ;  /* 0x0910000006d02fae */ /* 0x0009e2000f101d4a */
[----:B-1----:R-:W-:Y:S01]  /*a170*/  F2FP.PACK_AB R112, R119, R138 ;  /* 0x0000008a7770723e */ /* 0x002fe200000000ff */
[----:B------:R-:W-:Y:S01]  /*a180*/  FMUL.FTZ R78, R2, R78 ;  /* 0x0000004e024e7220 */ /* 0x000fe20000410000 */
[----:B------:R-:W-:Y:S01]  /*a190*/  ISETP.GT.AND P0, PT, R222, R225, PT ;  /* 0x000000e1de00720c */ /* 0x000fe20003f04270 */
[C---:B------:R-:W-:Y:S01]  /*a1a0*/  FMUL.FTZ R79, R2.reuse, R79 ;  /* 0x0000004f024f7220 */ /* 0x040fe20000410000 */
[----:B------:R-:W-:Y:S01]  /*a1b0*/  MOV R222, R184 ;  /* 0x000000b800de7202 */ /* 0x000fe20000000f00 */
[C---:B------:R-:W-:Y:S02]  /*a1c0*/  FMUL.FTZ R80, R3.reuse, R80 ;  /* 0x0000005003507220 */ /* 0x040fe40000410000 */
[----:B------:R4:W-:Y:S01]  /*a1d0*/  @P2 LDGSTS.E.BYPASS.LTC128B.128 [R208+0xc100], [R6.64+0x80], !P5 ;  /* 0x0c10008006d02fae */ /* 0x0009e2000e901d4a */
[----:B------:R-:W1:Y:S01]  /*a1e0*/  MUFU.EX2 R137, R137 ;  /* 0x0000008900897308 */ /* 0x000e620000000800 */
[C---:B------:R-:W-:Y:S02]  /*a1f0*/  FMUL.FTZ R81, R3.reuse, R81 ;  /* 0x0000005103517220 */ /* 0x040fe40000410000 */
[C---:B------:R-:W-:Y:S02]  /*a200*/  FMUL.FTZ R82, R2.reuse, R82 ;  /* 0x0000005202527220 */ /* 0x040fe40000410000 */
[C---:B------:R-:W-:Y:S02]  /*a210*/  FMUL.FTZ R83, R2.reuse, R83 ;  /* 0x0000005302537220 */ /* 0x040fe40000410000 */
[----:B------:R5:W-:Y:S01]  /*a220*/  @P2 LDGSTS.E.BYPASS.LTC128B.128 [R208+0xa100], [R8.64], !P6 ;  /* 0x0a10000008d02fae */ /* 0x000be2000f101d4a */
[C---:B------:R-:W-:Y:S02]  /*a230*/  FMUL.FTZ R84, R3.reuse, R84 ;  /* 0x0000005403547220 */ /* 0x040fe40000410000 */
[----:B------:R-:W-:Y:S01]  /*a240*/  MUFU.EX2 R139, R139 ;  /* 0x0000008b008b7308 */ /* 0x000fe20000000800 */
[----:B------:R-:W-:Y:S02]  /*a250*/  FMUL.FTZ R85, R3, R85 ;  /* 0x0000005503557220 */ /* 0x000fe40000410000 */
[C---:B------:R-:W-:Y:S02]  /*a260*/  FMUL.FTZ R86, R2.reuse, R86 ;  /* 0x0000005602567220 */ /* 0x040fe40000410000 */
[----:B------:R5:W-:Y:S01]  /*a270*/  @P2 LDGSTS.E.BYPASS.LTC128B.128 [R208+0xd100], [R8.64+0x80], !P5 ;  /* 0x0d10008008d02fae */ /* 0x000be2000e901d4a */
[----:B------:R-:W-:Y:S02]  /*a280*/  FMUL.FTZ R87, R2, R87 ;  /* 0x0000005702577220 */ /* 0x000fe40000410000 */
[--C-:B------:R-:W-:Y:S02]  /*a290*/  FFMA.FTZ R153, R15, c[0x0][0x2d0], -R145.reuse ;  /* 0x0000b4000f997a23 */ /* 0x100fe40000010891 */
[----:B------:R-:W5:Y:S01]  /*a2a0*/  MUFU.EX2 R144, R144 ;  /* 0x0000009000907308 */ /* 0x000f620000000800 */
[--C-:B------:R-:W-:Y:S02]  /*a2b0*/  FFMA.FTZ R154, R18, c[0x0][0x2d0], -R145.reuse ;  /* 0x0000b400129a7a23 */ /* 0x100fe40000010891 */
[----:B--2---:R-:W2:Y:S01]  /*a2c0*/  LDSM.16.MT88.4 R120, [R204+0x100] ;  /* 0x00010000cc78783b */ /* 0x004ea20000004200 */
[----:B-1----:R-:W-:Y:S01]  /*a2d0*/  F2FP.PACK_AB R113, R137, R146 ;  /* 0x000000928971723e */ /* 0x002fe200000000ff */
[----:B------:R-:W-:Y:S02]  /*a2e0*/  FFMA.FTZ R155, R19, c[0x0][0x2d0], -R145 ;  /* 0x0000b400139b7a23 */ /* 0x000fe40000010891 */
[----:B----4-:R-:W-:Y:S01]  /*a2f0*/  FMUL.FTZ R6, R2, R114 ;  /* 0x0000007202067220 */ /* 0x010fe20000410000 */
[----:B------:R-:W-:Y:S01]  /*a300*/  F2FP.PACK_AB R114, R136, R117 ;  /* 0x000000758872723e */ /* 0x000fe200000000ff */
[----:B------:R-:W-:Y:S01]  /*a310*/  FMUL.FTZ R7, R2, R115 ;  /* 0x0000007302077220 */ /* 0x000fe20000410000 */
[----:B------:R-:W-:Y:S01]  /*a320*/  MUFU.EX2 R152, R152 ;  /* 0x0000009800987308 */ /* 0x000fe20000000800 */
[----:B---3--:R-:W1:Y:S01]  /*a330*/  LDSM.16.MT88.4 R128, [R202+0x100] ;  /* 0x00010000ca80783b */ /* 0x008e620000004200 */
[--C-:B------:R-:W-:Y:S02]  /*a340*/  FFMA.FTZ R165, R20, c[0x0][0x2d0], -R147.reuse ;  /* 0x0000b40014a57a23 */ /* 0x100fe40000010893 */
[--C-:B------:R-:W-:Y:S02]  /*a350*/  FFMA.FTZ R164, R21, c[0x0][0x2d0], -R147.reuse ;  /* 0x0000b40015a47a23 */ /* 0x100fe40000010893 */
[--C-:B------:R-:W-:Y:S02]  /*a360*/  FFMA.FTZ R166, R24, c[0x0][0x2d0], -R147.reuse ;  /* 0x0000b40018a67a23 */ /* 0x100fe40000010893 */
[----:B------:R-:W-:Y:S01]  /*a370*/  FFMA.FTZ R167, R25, c[0x0][0x2d0], -R147 ;  /* 0x0000b40019a77a23 */ /* 0x000fe20000010893 */
[----:B------:R-:W3:Y:S01]  /*a380*/  LDSM.16.MT88.4 R132, [R201+0x100] ;  /* 0x00010000c984783b */ /* 0x000ee20000004200 */
[--C-:B------:R-:W-:Y:S01]  /*a390*/  FFMA.FTZ R181, R22, c[0x0][0x2d0], -R145.reuse ;  /* 0x0000b40016b57a23 */ /* 0x100fe20000010891 */
[----:B------:R-:W-:Y:S01]  /*a3a0*/  MUFU.EX2 R153, R153 ;  /* 0x0000009900997308 */ /* 0x000fe20000000800 */
[C---:B-----5:R-:W-:Y:S01]  /*a3b0*/  FMUL.FTZ R8, R3.reuse, R108 ;  /* 0x0000006c03087220 */ /* 0x060fe20000410000 */
[----:B------:R-:W-:Y:S01]  /*a3c0*/  F2FP.PACK_AB R115, R144, R139 ;  /* 0x0000008b9073723e */ /* 0x000fe200000000ff */
[----:B------:R-:W-:Y:S03]  /*a3d0*/  FMUL.FTZ R9, R3, R109 ;  /* 0x0000006d03097220 */ /* 0x000fe60000410000 */
[----:B------:R-:W4:Y:S01]  /*a3e0*/  LDSM.16.MT88.4 R108, [R200+0x100] ;  /* 0x00010000c86c783b */ /* 0x000f220000004200 */
[--C-:B------:R-:W-:Y:S02]  /*a3f0*/  FFMA.FTZ R180, R23, c[0x0][0x2d0], -R145.reuse ;  /* 0x0000b40017b47a23 */ /* 0x100fe40000010891 */
[--C-:B------:R-:W-:Y:S01]  /*a400*/  FFMA.FTZ R182, R26, c[0x0][0x2d0], -R145.reuse ;  /* 0x0000b4001ab67a23 */ /* 0x100fe20000010891 */
[----:B------:R-:W-:Y:S01]  /*a410*/  MUFU.EX2 R154, R154 ;  /* 0x0000009a009a7308 */ /* 0x000fe20000000800 */
[----:B------:R-:W-:Y:S02]  /*a420*/  FFMA.FTZ R183, R27, c[0x0][0x2d0], -R145 ;  /* 0x0000b4001bb77a23 */ /* 0x000fe40000010891 */
[--C-:B------:R-:W-:Y:S01]  /*a430*/  FFMA.FTZ R185, R28, c[0x0][0x2d0], -R147.reuse ;  /* 0x0000b4001cb97a23 */ /* 0x100fe20000010893 */
[----:B------:R-:W-:Y:S01]  /*a440*/  LDSM.16.MT88.4 R20, [R202+0x1100] ;  /* 0x00110000ca14783b */ /* 0x000fe20000004200 */
[--C-:B------:R-:W-:Y:S02]  /*a450*/  FFMA.FTZ R186, R29, c[0x0][0x2d0], -R147.reuse ;  /* 0x0000b4001dba7a23 */ /* 0x100fe40000010893 */
[--C-:B------:R-:W-:Y:S02]  /*a460*/  FFMA.FTZ R187, R32, c[0x0][0x2d0], -R147.reuse ;  /* 0x0000b40020bb7a23 */ /* 0x100fe40000010893 */
[----:B------:R-:W-:Y:S01]  /*a470*/  FFMA.FTZ R224, R33, c[0x0][0x2d0], -R147 ;  /* 0x0000b40021e07a23 */ /* 0x000fe20000010893 */
[----:B------:R-:W-:Y:S01]  /*a480*/  MUFU.EX2 R155, R155 ;  /* 0x0000009b009b7308 */ /* 0x000fe20000000800 */
[--C-:B------:R-:W-:Y:S01]  /*a490*/  FFMA.FTZ R226, R30, c[0x0][0x2d0], -R145.reuse ;  /* 0x0000b4001ee27a23 */ /* 0x100fe20000010891 */
[C---:B--2---:R-:W-:Y:S01]  /*a4a0*/  HMMA.16816.F32 R4, R112.reuse, R120, R4 ;  /* 0x000000787004723c */ /* 0x044fe20000001804 */
[----:B------:R-:W-:Y:S04]  /*a4b0*/  LDSM.16.MT88.4 R24, [R201+0x1100] ;  /* 0x00110000c918783b */ /* 0x000fe80000004200 */
[--C-:B------:R-:W-:Y:S02]  /*a4c0*/  FFMA.FTZ R227, R31, c[0x0][0x2d0], -R145.reuse ;  /* 0x0000b4001fe37a23 */ /* 0x100fe40000010891 */
[--C-:B------:R-:W-:Y:S01]  /*a4d0*/  FFMA.FTZ R228, R34, c[0x0][0x2d0], -R145.reuse ;  /* 0x0000b40022e47a23 */ /* 0x100fe20000010891 */
[C---:B------:R-:W-:Y:S01]  /*a4e0*/  HMMA.16816.F32 R8, R112.reuse, R122, R8 ;  /* 0x0000007a7008723c */ /* 0x040fe20000001808 */
[----:B------:R-:W2:Y:S01]  /*a4f0*/  LDSM.16.MT88.4 R120, [R204+0x3100] ;  /* 0x00310000cc78783b */ /* 0x000ea20000004200 */
[----:B------:R-:W-:Y:S02]  /*a500*/  MUFU.EX2 R165, R165 ;  /* 0x000000a500a57308 */ /* 0x000fe40000000800 */
[----:B------:R-:W-:Y:S02]  /*a510*/  FFMA.FTZ R229, R35, c[0x0][0x2d0], -R145 ;  /* 0x0000b40023e57a23 */ /* 0x000fe40000010891 */
[C---:B------:R-:W-:Y:S02]  /*a520*/  FMUL.FTZ R88, R3.reuse, R88 ;  /* 0x0000005803587220 */ /* 0x040fe40000410000 */
[C---:B-1----:R-:W-:Y:S01]  /*a530*/  HMMA.16816.F32 R68, R112.reuse, R128, R68 ;  /* 0x000000807044723c */ /* 0x042fe20000001844 */
[----:B------:R-:W-:Y:S03]  /*a540*/  LDSM.16.MT88.4 R28, [R202+0x1900] ;  /* 0x00190000ca1c783b */ /* 0x000fe60000004200 */
[C---:B------:R-:W-:Y:S01]  /*a550*/  FMUL.FTZ R89, R3.reuse, R89 ;  /* 0x0000005903597220 */ /* 0x040fe20000410000 */
[----:B------:R-:W-:Y:S01]  /*a560*/  MUFU.EX2 R164, R164 ;  /* 0x000000a400a47308 */ /* 0x000fe20000000800 */
[C---:B------:R-:W-:Y:S02]  /*a570*/  FMUL.FTZ R90, R2.reuse, R90 ;  /* 0x0000005a025a7220 */ /* 0x040fe40000410000 */
[C---:B------:R-:W-:Y:S01]  /*a580*/  HMMA.16816.F32 R72, R112.reuse, R130, R72 ;  /* 0x000000827048723c */ /* 0x040fe20000001848 */
[----:B------:R-:W1:Y:S03]  /*a590*/  LDSM.16.MT88.4 R128, [R202+0x3100] ;  /* 0x00310000ca80783b */ /* 0x000e660000004200 */
[C---:B------:R-:W-:Y:S02]  /*a5a0*/  FMUL.FTZ R91, R2.reuse, R91 ;  /* 0x0000005b025b7220 */ /* 0x040fe40000410000 */
[C---:B------:R-:W-:Y:S01]  /*a5b0*/  FMUL.FTZ R92, R3.reuse, R92 ;  /* 0x0000005c035c7220 */ /* 0x040fe20000410000 */
[----:B------:R-:W-:Y:S01]  /*a5c0*/  MUFU.EX2 R166, R166 ;  /* 0x000000a600a67308 */ /* 0x000fe20000000800 */
[C---:B---3--:R-:W-:Y:S01]  /*a5d0*/  HMMA.16816.F32 R76, R112.reuse, R132, R76 ;  /* 0x00000084704c723c */ /* 0x048fe2000000184c */
[----:B------:R-:W-:Y:S03]  /*a5e0*/  LDSM.16.MT88.4 R32, [R200+0x5100] ;  /* 0x00510000c820783b */ /* 0x000fe60000004200 */
[----:B------:R-:W-:Y:S02]  /*a5f0*/  FMUL.FTZ R93, R3, R93 ;  /* 0x0000005d035d7220 */ /* 0x000fe40000410000 */
[----:B------:R-:W-:Y:S02]  /*a600*/  FMUL.FTZ R94, R2, R94 ;  /* 0x0000005e025e7220 */ /* 0x000fe40000410000 */
[C---:B------:R-:W-:Y:S01]  /*a610*/  HMMA.16816.F32 R80, R112.reuse, R134, R80 ;  /* 0x000000867050723c */ /* 0x040fe20000001850 */
[----:B------:R-:W0:Y:S01]  /*a620*/  LDGDEPBAR ;  /* 0x00000000000079af */ /* 0x000e220000000000 */
[----:B------:R-:W-:Y:S02]  /*a630*/  MUFU.EX2 R167, R167 ;  /* 0x000000a700a77308 */ /* 0x000fe40000000800 */
[--C-:B------:R-:W-:Y:S02]  /*a640*/  FFMA.FTZ R132, R12, c[0x0][0x2d0], -R147.reuse ;  /* 0x0000b4000c847a23 */ /* 0x100fe40000010893 */
[--C-:B------:R-:W-:Y:S02]  /*a650*/  FFMA.FTZ R133, R13, c[0x0][0x2d0], -R147.reuse ;  /* 0x0000b4000d857a23 */ /* 0x100fe40000010893 */
[C---:B----4-:R-:W-:Y:S01]  /*a660*/  HMMA.16816.F32 R84, R112.reuse, R108, R84 ;  /* 0x0000006c7054723c */ /* 0x050fe20000001854 */
[----:B------:R-:W-:Y:S03]  /*a670*/  LDSM.16.MT88.4 R12, [R200+0x3100] ;  /* 0x00310000c80c783b */ /* 0x000fe60000004200 */
[--C-:B------:R-:W-:Y:S01]  /*a680*/  FFMA.FTZ R134, R16, c[0x0][0x2d0], -R147.reuse ;  /* 0x0000b40010867a23 */ /* 0x100fe20000010893 */
[----:B------:R-:W-:Y:S01]  /*a690*/  MUFU.EX2 R132, R132 ;  /* 0x0000008400847308 */ /* 0x000fe20000000800 */
[--C-:B------:R-:W-:Y:S02]  /*a6a0*/  FFMA.FTZ R135, R17, c[0x0][0x2d0], -R147.reuse ;  /* 0x0000b40011877a23 */ /* 0x100fe40000010893 */
[C---:B------:R-:W-:Y:S01]  /*a6b0*/  HMMA.16816.F32 R88, R112.reuse, R110, R88 ;  /* 0x0000006e7058723c */ /* 0x040fe20000001858 */
[----:B------:R-:W3:Y:S03]  /*a6c0*/  LDSM.16.MT88.4 R108, [R201+0x3100] ;  /* 0x00310000c96c783b */ /* 0x000ee60000004200 */
[C---:B------:R-:W-:Y:S02]  /*a6d0*/  FMUL.FTZ R95, R2.reuse, R95 ;  /* 0x0000005f025f7220 */ /* 0x040fe40000410000 */
[C---:B------:R-:W-:Y:S01]  /*a6e0*/  FMUL.FTZ R96, R3.reuse, R96 ;  /* 0x0000006003607220 */ /* 0x040fe20000410000 */
[----:B------:R-:W4:Y:S01]  /*a6f0*/  MUFU.EX2 R133, R133 ;  /* 0x0000008500857308 */ /* 0x000f220000000800 */
[C---:B------:R-:W-:Y:S01]  /*a700*/  FMUL.FTZ R97, R3.reuse, R97 ;  /* 0x0000006103617220 */ /* 0x040fe20000410000 */
[----:B------:R-:W-:Y:S02]  /*a710*/  LDSM.16.MT88.4 R16, [R202+0x900] ;  /* 0x00090000ca10783b */ /* 0x000fe40000004200 */
[C---:B--2---:R-:W-:Y:S03]  /*a720*/  HMMA.16816.F32 R92, R112.reuse, R120, R92 ;  /* 0x00000078705c723c */ /* 0x044fe6000000185c */
[C---:B------:R-:W-:Y:S02]  /*a730*/  FMUL.FTZ R98, R2.reuse, R98 ;  /* 0x0000006202627220 */ /* 0x040fe40000410000 */
[C---:B------:R-:W-:Y:S01]  /*a740*/  FMUL.FTZ R99, R2.reuse, R99 ;  /* 0x0000006302637220 */ /* 0x040fe20000410000 */
[----:B------:R-:W-:Y:S01]  /*a750*/  MUFU.EX2 R134, R134 ;  /* 0x0000008600867308 */ /* 0x000fe20000000800 */
[C---:B------:R-:W-:Y:S02]  /*a760*/  FMUL.FTZ R100, R3.reuse, R100 ;  /* 0x0000006403647220 */ /* 0x040fe40000410000 */
[C---:B------:R-:W-:Y:S03]  /*a770*/  FMUL.FTZ R101, R3.reuse, R101 ;  /* 0x0000006503657220 */ /* 0x040fe60000410000 */
[C---:B------:R-:W-:Y:S01]  /*a780*/  HMMA.16816.F32 R96, R112.reuse, R122, R96 ;  /* 0x0000007a7060723c */ /* 0x040fe20000001860 */
[----:B------:R-:W2:Y:S02]  /*a790*/  LDSM.16.MT88.4 R120, [R204+0x900] ;  /* 0x00090000cc78783b */ /* 0x000ea40000004200 */
[C---:B------:R-:W-:Y:S01]  /*a7a0*/  FMUL.FTZ R102, R2.reuse, R102 ;  /* 0x0000006602667220 */ /* 0x040fe20000410000 */
[----:B------:R-:W5:Y:S01]  /*a7b0*/  MUFU.EX2 R135, R135 ;  /* 0x0000008700877308 */ /* 0x000f620000000800 */
[C---:B------:R-:W-:Y:S02]  /*a7c0*/  FMUL.FTZ R103, R2.reuse, R103 ;  /* 0x0000006702677220 */ /* 0x040fe40000410000 */
[C---:B------:R-:W-:Y:S02]  /*a7d0*/  FMUL.FTZ R104, R3.reuse, R104 ;  /* 0x0000006803687220 */ /* 0x040fe40000410000 */
[C---:B------:R-:W-:Y:S03]  /*a7e0*/  FMUL.FTZ R105, R3.reuse, R105 ;  /* 0x0000006903697220 */ /* 0x040fe60000410000 */
[C---:B-1----:R-:W-:Y:S02]  /*a7f0*/  HMMA.16816.F32 R100, R112.reuse, R128, R100 ;  /* 0x000000807064723c */ /* 0x042fe40000001864 */
[----:B------:R-:W-:Y:S01]  /*a800*/  MUFU.EX2 R181, R181 ;  /* 0x000000b500b57308 */ /* 0x000fe20000000800 */
[C---:B------:R-:W-:Y:S02]  /*a810*/  FMUL.FTZ R106, R2.reuse, R106 ;  /* 0x0000006a026a7220 */ /* 0x040fe40000410000 */
[C---:B------:R-:W-:Y:S02]  /*a820*/  FMUL.FTZ R107, R2.reuse, R107 ;  /* 0x0000006b026b7220 */ /* 0x040fe40000410000 */
[C---:B------:R-:W-:Y:S02]  /*a830*/  FMUL.FTZ R52, R3.reuse, R52 ;  /* 0x0000003403347220 */ /* 0x040fe40000410000 */
[C---:B------:R-:W-:Y:S03]  /*a840*/  FMUL.FTZ R53, R3.reuse, R53 ;  /* 0x0000003503357220 */ /* 0x040fe60000410000 */
[C---:B------:R-:W-:Y:S01]  /*a850*/  HMMA.16816.F32 R104, R112.reuse, R130, R104 ;  /* 0x000000827068723c */ /* 0x040fe20000001868 */
[----:B------:R-:W-:Y:S01]  /*a860*/  LDSM.16.MT88.4 R128, [R200+0x900] ;  /* 0x00090000c880783b */ /* 0x000fe20000004200 */
[----:B------:R-:W1:Y:S01]  /*a870*/  MUFU.EX2 R180, R180 ;  /* 0x000000b400b47308 */ /* 0x000e620000000800 */
[C---:B------:R-:W-:Y:S02]  /*a880*/  FMUL.FTZ R54, R2.reuse, R54 ;  /* 0x0000003602367220 */ /* 0x040fe40000410000 */
[C---:B------:R-:W-:Y:S02]  /*a890*/  FMUL.FTZ R55, R2.reuse, R55 ;  /* 0x0000003702377220 */ /* 0x040fe40000410000 */
[C---:B------:R-:W-:Y:S02]  /*a8a0*/  FMUL.FTZ R56, R3.reuse, R56 ;  /* 0x0000003803387220 */ /* 0x040fe40000410000 */
[C---:B------:R-:W-:Y:S03]  /*a8b0*/  FMUL.FTZ R57, R3.reuse, R57 ;  /* 0x0000003903397220 */ /* 0x040fe60000410000 */
[C---:B---3--:R-:W-:Y:S01]  /*a8c0*/  HMMA.16816.F32 R52, R112.reuse, R108, R52 ;  /* 0x0000006c7034723c */ /* 0x048fe20000001834 */
[----:B------:R-:W-:Y:S02]  /*a8d0*/  MUFU.EX2 R182, R182 ;  /* 0x000000b600b67308 */ /* 0x000fe40000000800 */
[C---:B------:R-:W-:Y:S02]  /*a8e0*/  FMUL.FTZ R58, R2.reuse, R58 ;  /* 0x0000003a023a7220 */ /* 0x040fe40000410000 */
[C---:B------:R-:W-:Y:S02]  /*a8f0*/  FMUL.FTZ R59, R2.reuse, R59 ;  /* 0x0000003b023b7220 */ /* 0x040fe40000410000 */
[C---:B------:R-:W-:Y:S02]  /*a900*/  FMUL.FTZ R60, R3.reuse, R60 ;  /* 0x0000003c033c7220 */ /* 0x040fe40000410000 */
[C---:B------:R-:W-:Y:S02]  /*a910*/  FMUL.FTZ R61, R3.reuse, R61 ;  /* 0x0000003d033d7220 */ /* 0x040fe40000410000 */
[----:B------:R-:W3:Y:S01]  /*a920*/  MUFU.EX2 R183, R183 ;  /* 0x000000b700b77308 */ /* 0x000ee20000000800 */
[C---:B------:R-:W-:Y:S01]  /*a930*/  HMMA.16816.F32 R56, R112.reuse, R110, R56 ;  /* 0x0000006e7038723c */ /* 0x040fe20000001838 */
[----:B------:R-:W1:Y:S02]  /*a940*/  LDSM.16.MT88.4 R108, [R201+0x900] ;  /* 0x00090000c96c783b */ /* 0x000e640000004200 */
[C---:B------:R-:W-:Y:S02]  /*a950*/  FMUL.FTZ R62, R2.reuse, R62 ;  /* 0x0000003e023e7220 */ /* 0x040fe40000410000 */
[C---:B------:R-:W-:Y:S02]  /*a960*/  FMUL.FTZ R63, R2.reuse, R63 ;  /* 0x0000003f023f7220 */ /* 0x040fe40000410000 */
[C---:B------:R-:W-:Y:S02]  /*a970*/  FMUL.FTZ R64, R3.reuse, R64 ;  /* 0x0000004003407220 */ /* 0x040fe40000410000 */
[----:B------:R-:W-:Y:S01]  /*a980*/  FMUL.FTZ R65, R3, R65 ;  /* 0x0000004103417220 */ /* 0x000fe20000410000 */
[----:B------:R-:W-:Y:S02]  /*a990*/  MUFU.EX2 R185, R185 ;  /* 0x000000b900b97308 */ /* 0x000fe40000000800 */
[C---:B------:R-:W-:Y:S03]  /*a9a0*/  HMMA.16816.F32 R60, R112.reuse, R12, R60 ;  /* 0x0000000c703c723c */ /* 0x040fe6000000183c */
[C---:B------:R-:W-:Y:S02]  /*a9b0*/  FMUL.FTZ R66, R2.reuse, R66 ;  /* 0x0000004202427220 */ /* 0x040fe40000410000 */
[----:B------:R-:W-:Y:S02]  /*a9c0*/  FMUL.FTZ R67, R2, R67 ;  /* 0x0000004302437220 */ /* 0x000fe40000410000 */
[----:B----4-:R-:W-:Y:S01]  /*a9d0*/  F2FP.PACK_AB R12, R133, R132 ;  /* 0x00000084850c723e */ /* 0x010fe200000000ff */
[----:B------:R-:W4:Y:S01]  /*a9e0*/  MUFU.EX2 R186, R186 ;  /* 0x000000ba00ba7308 */ /* 0x000f220000000800 */
[----:B------:R-:W-:Y:S03]  /*a9f0*/  F2FP.PACK_AB R13, R153, R152 ;  /* 0x00000098990d723e */ /* 0x000fe600000000ff */
[----:B------:R-:W-:Y:S01]  /*aa00*/  HMMA.16816.F32 R64, R112, R14, R64 ;  /* 0x0000000e7040723c */ /* 0x000fe20000001840 */
[----:B------:R-:W1:Y:S02]  /*aa10*/  LDSM.16.MT88.4 R112, [R204+0x3900] ;  /* 0x00390000cc70783b */ /* 0x000e640000004200 */
[--C-:B------:R-:W-:Y:S02]  /*aa20*/  FFMA.FTZ R40, R40, c[0x0][0x2d0], -R147.reuse ;  /* 0x0000b40028287a23 */ /* 0x100fe40000010893 */
[----:B------:R-:W-:Y:S01]  /*aa30*/  FFMA.FTZ R41, R41, c[0x0][0x2d0], -R147 ;  /* 0x0000b40029297a23 */ /* 0x000fe20000010893 */
[----:B------:R-:W-:Y:S01]  /*aa40*/  MUFU.EX2 R187, R187 ;  /* 0x000000bb00bb7308 */ /* 0x000fe20000000800 */
[----:B-----5:R-:W-:Y:S01]  /*aa50*/  F2FP.PACK_AB R14, R135, R134 ;  /* 0x00000086870e723e */ /* 0x020fe200000000ff */
[--C-:B------:R-:W-:Y:S01]  /*aa60*/  FFMA.FTZ R42, R42, c[0x0][0x2d0], -R145.reuse ;  /* 0x0000b4002a2a7a23 */ /* 0x100fe20000010891 */
[----:B------:R-:W-:Y:S03]  /*aa70*/  F2FP.PACK_AB R15, R155, R154 ;  /* 0x0000009a9b0f723e */ /* 0x000fe600000000ff */
[----:B------:R-:W-:Y:S02]  /*aa80*/  FFMA.FTZ R43, R43, c[0x0][0x2d0], -R145 ;  /* 0x0000b4002b2b7a23 */ /* 0x000fe40000010891 */
[--C-:B------:R-:W-:Y:S02]  /*aa90*/  FFMA.FTZ R44, R44, c[0x0][0x2d0], -R147.reuse ;  /* 0x0000b4002c2c7a23 */ /* 0x100fe40000010893 */
[C---:B--2---:R-:W-:Y:S01]  /*aaa0*/  HMMA.16816.F32 R4, R12.reuse, R120, R4 ;  /* 0x000000780c04723c */ /* 0x044fe20000001804 */
[----:B------:R-:W2:Y:S04]  /*aab0*/  MUFU.EX2 R224, R224 ;  /* 0x000000e000e07308 */ /* 0x000ea80000000800 */
[--C-:B------:R-:W-:Y:S02]  /*aac0*/  FFMA.FTZ R45, R45, c[0x0][0x2d0], -R147.reuse ;  /* 0x0000b4002d2d7a23 */ /* 0x100fe40000010893 */
[----:B------:R-:W-:Y:S01]  /*aad0*/  FFMA.FTZ R48, R48, c[0x0][0x2d0], -R147 ;  /* 0x0000b40030307a23 */ /* 0x000fe20000010893 */
[C---:B------:R-:W-:Y:S01]  /*aae0*/  HMMA.16816.F32 R8, R12.reuse, R122, R8 ;  /* 0x0000007a0c08723c */ /* 0x040fe20000001808 */
[----:B------:R-:W-:Y:S02]  /*aaf0*/  LDSM.16.MT88.4 R120, [R200+0x3900] ;  /* 0x00390000c878783b */ /* 0x000fe40000004200 */
[----:B------:R-:W-:Y:S01]  /*ab00*/  MUFU.EX2 R226, R226 ;  /* 0x000000e200e27308 */ /* 0x000fe20000000800 */
[--C-:B------:R-:W-:Y:S02]  /*ab10*/  FFMA.FTZ R46, R46, c[0x0][0x2d0], -R145.reuse ;  /* 0x0000b4002e2e7a23 */ /* 0x100fe40000010891 */
[----:B------:R-:W-:Y:S02]  /*ab20*/  FFMA.FTZ R47, R47, c[0x0][0x2d0], -R145 ;  /* 0x0000b4002f2f7a23 */ /* 0x000fe40000010891 */
[C---:B------:R-:W-:Y:S04]  /*ab30*/  HMMA.16816.F32 R68, R12.reuse, R16, R68 ;  /* 0x000000100c44723c */ /* 0x040fe80000001844 */
[----:B------:R-:W-:Y:S01]  /*ab40*/  FFMA.FTZ R138, R3, R216, R138 ;  /* 0x000000d8038a7223 */ /* 0x000fe2000001008a */
[----:B------:R-:W5:Y:S01]  /*ab50*/  MUFU.EX2 R227, R227 ;  /* 0x000000e300e37308 */ /* 0x000f620000000800 */
[----:B------:R-:W-:Y:S01]  /*ab60*/  MOV R3, R0 ;  /* 0x0000000000037202 */ /* 0x000fe20000000f00 */
[----:B------:R-:W-:Y:S01]  /*ab70*/  FFMA.FTZ R146, R2, R217, R146 ;  /* 0x000000d902927223 */ /* 0x000fe20000010092 */
        /* <DEDUP_REMOVED lines=10> */
[----:B------:R-:W1:Y:S02]  /*ac20*/  MUFU.EX2 R229, R229 ;  /* 0x000000e500e57308 */ /* 0x000e640000000800 */
[----:B------:R-:W-:Y:S02]  /*ac30*/  FADD.FTZ R117, R136, R117 ;  /* 0x0000007588757221 */ /* 0x000fe40000010000 */
[----:B------:R-:W-:Y:S02]  /*ac40*/  FADD.FTZ R139, R144, R139 ;  /* 0x0000008b908b7221 */ /* 0x000fe40000010000 */
[C---:B------:R-:W-:Y:S04]  /*ac50*/  HMMA.16816.F32 R84, R12.reuse, R128, R84 ;  /* 0x000000800c54723c */ /* 0x040fe80000001854 */
[----:B------:R-:W-:Y:S01]  /*ac60*/  MUFU.EX2 R40, R40 ;  /* 0x0000002800287308 */ /* 0x000fe20000000800 */
[----:B------:R-:W-:Y:S01]  /*ac70*/  FADD.FTZ R132, R132, R117 ;  /* 0x0000007584847221 */ /* 0x000fe20000010000 */
[----:B------:R-:W-:Y:S01]  /*ac80*/  MOV R117, R116 ;  /* 0x0000007400757202 */ /* 0x000fe20000000f00 */
        /* <DEDUP_REMOVED lines=15> */
[----:B------:R-:W-:Y:S04]  /*ad80*/  MUFU.EX2 R43, R43 ;  /* 0x0000002b002b7308 */ /* 0x000fe80000000800 */
[C---:B------:R-:W-:Y:S01]  /*ad90*/  HMMA.16816.F32 R104, R12.reuse, R18, R104 ;  /* 0x000000120c68723c */ /* 0x040fe20000001868 */
[----:B------:R-:W2:Y:S05]  /*ada0*/  LDSM.16.MT88.4 R16, [R204+0x1100] ;  /* 0x00110000cc10783b */ /* 0x000eaa0000004200 */
        /* <DEDUP_REMOVED lines=8> */
[----:B------:R-:W-:Y:S05]  /*ae30*/  LDSM.16.MT88.4 R120, [R201+0x4100] ;  /* 0x00410000c978783b */ /* 0x000fea0000004200 */
[----:B------:R-:W-:Y:S01]  /*ae40*/  MUFU.EX2 R46, R46 ;  /* 0x0000002e002e7308 */ /* 0x000fe20000000800 */
[----:B------:R-:W-:Y:S01]  /*ae50*/  F2FP.PACK_AB R12, R164, R165 ;  /* 0x000000a5a40c723e */ /* 0x000fe200000000ff */
[----:B------:R-:W-:Y:S01]  /*ae60*/  FADD.FTZ R165, R165, R134 ;  /* 0x00000086a5a57221 */ /* 0x000fe20000010000 */
[----:B------:R-:W-:Y:S03]  /*ae70*/  F2FP.PACK_AB R14, R167, R166 ;  /* 0x000000a6a70e723e */ /* 0x000fe600000000ff */
[----:B------:R-:W-:Y:S01]  /*ae80*/  F2FP.PACK_AB R13, R180, R181 ;  /* 0x000000b5b40d723e */ /* 0x000fe200000000ff */
[----:B------:R-:W-:Y:S01]  /*ae90*/  FADD.FTZ R181, R181, R154 ;  /* 0x0000009ab5b57221 */ /* 0x000fe20000010000 */
[----:B---3--:R-:W-:Y:S01]  /*aea0*/  F2FP.PACK_AB R15, R183, R182 ;  /* 0x000000b6b70f723e */ /* 0x008fe200000000ff */
[----:B------:R-:W-:Y:S01]  /*aeb0*/  FADD.FTZ R165, R164, R165 ;  /* 0x000000a5a4a57221 */ /* 0x000fe20000010000 */
[----:B------:R-:W-:Y:S01]  /*aec0*/  MUFU.EX2 R47, R47 ;  /* 0x0000002f002f7308 */ /* 0x000fe20000000800 */
[----:B------:R-:W-:Y:S02]  /*aed0*/  FADD.FTZ R181, R180, R181 ;  /* 0x000000b5b4b57221 */ /* 0x000fe40000010000 */
[----:B------:R-:W-:Y:S02]  /*aee0*/  FADD.FTZ R166, R166, R165 ;  /* 0x000000a5a6a67221 */ /* 0x000fe40000010000 */
[C---:B--2---:R-:W-:Y:S03]  /*aef0*/  HMMA.16816.F32 R4, R12.reuse, R16, R4 ;  /* 0x000000100c04723c */ /* 0x044fe60000001804 */
[----:B------:R-:W-:Y:S02]  /*af00*/  FADD.FTZ R182, R182, R181 ;  /* 0x000000b5b6b67221 */ /* 0x000fe40000010000 */
[----:B------:R-:W-:Y:S02]  /*af10*/  FADD.FTZ R166, R167, R166 ;  /* 0x000000a6a7a67221 */ /* 0x000fe40000010000 */
[----:B------:R-:W-:Y:S01]  /*af20*/  FADD.FTZ R183, R183, R182 ;  /* 0x000000b6b7b77221 */ /* 0x000fe20000010000 */
[C---:B------:R-:W-:Y:S01]  /*af30*/  HMMA.16816.F32 R8, R12.reuse, R18, R8 ;  /* 0x000000120c08723c */ /* 0x040fe20000001808 */
[----:B------:R-:W2:Y:S07]  /*af40*/  LDSM.16.MT88.4 R16, [R204+0x4100] ;  /* 0x00410000cc10783b */ /* 0x000eae0000004200 */
[C---:B------:R-:W-:Y:S08]  /*af50*/  HMMA.16816.F32 R68, R12.reuse, R20, R68 ;  /* 0x000000140c44723c */ /* 0x040ff00000001844 */
[C---:B------:R-:W-:Y:S01]  /*af60*/  HMMA.16816.F32 R72, R12.reuse, R22, R72 ;  /* 0x000000160c48723c */ /* 0x040fe20000001848 */
[----:B------:R-:W3:Y:S07]  /*af70*/  LDSM.16.MT88.4 R20, [R204+0x1900] ;  /* 0x00190000cc14783b */ /* 0x000eee0000004200 */
[C---:B------:R-:W-:Y:S08]  /*af80*/  HMMA.16816.F32 R76, R12.reuse, R24, R76 ;  /* 0x000000180c4c723c */ /* 0x040ff0000000184c */
[C---:B------:R-:W-:Y:S01]  /*af90*/  HMMA.16816.F32 R80, R12.reuse, R26, R80 ;  /* 0x0000001a0c50723c */ /* 0x040fe20000001850 */
[----:B------:R-:W3:Y:S07]  /*afa0*/  LDSM.16.MT88.4 R24, [R201+0x1900] ;  /* 0x00190000c918783b */ /* 0x000eee0000004200 */
[C---:B-1----:R-:W-:Y:S08]  /*afb0*/  HMMA.16816.F32 R84, R12.reuse, R108, R84 ;  /* 0x0000006c0c54723c */ /* 0x042ff00000001854 */
[C---:B------:R-:W-:Y:S01]  /*afc0*/  HMMA.16816.F32 R88, R12.reuse, R110, R88 ;  /* 0x0000006e0c58723c */ /* 0x040fe20000001858 */
[----:B------:R-:W-:Y:S07]  /*afd0*/  LDSM.16.MT88.4 R108, [R204+0x2900] ;  /* 0x00290000cc6c783b */ /* 0x000fee0000004200 */
[C---:B--2---:R-:W-:Y:S08]  /*afe0*/  HMMA.16816.F32 R92, R12.reuse, R16, R92 ;  /* 0x000000100c5c723c */ /* 0x044ff0000000185c */
[C---:B------:R-:W-:Y:S01]  /*aff0*/  HMMA.16816.F32 R96, R12.reuse, R18, R96 ;  /* 0x000000120c60723c */ /* 0x040fe20000001860 */
[----:B------:R-:W1:Y:S07]  /*b000*/  LDSM.16.MT88.4 R16, [R200+0x1900] ;  /* 0x00190000c810783b */ /* 0x000e6e0000004200 */
[C---:B------:R-:W-:Y:S08]  /*b010*/  HMMA.16816.F32 R100, R12.reuse, R112, R100 ;  /* 0x000000700c64723c */ /* 0x040ff00000001864 */
[C---:B------:R-:W-:Y:S08]  /*b020*/  HMMA.16816.F32 R104, R12.reuse, R114, R104 ;  /* 0x000000720c68723c */ /* 0x040ff00000001868 */
[C---:B------:R-:W-:Y:S07]  /*b030*/  HMMA.16816.F32 R52, R12.reuse, R120, R52 ;  /* 0x000000780c34723c */ /* 0x040fee0000001834 */
[--C-:B------:R-:W-:Y:S01]  /*b040*/  FFMA.FTZ R120, R36, c[0x0][0x2d0], -R147.reuse ;  /* 0x0000b40024787a23 */ /* 0x100fe20000010893 */
[C---:B------:R-:W-:Y:S04]  /*b050*/  HMMA.16816.F32 R56, R12.reuse, R122, R56 ;  /* 0x0000007a0c38723c */ /* 0x040fe80000001838 */
[--C-:B------:R-:W-:Y:S01]  /*b060*/  FFMA.FTZ R121, R37, c[0x0][0x2d0], -R147.reuse ;  /* 0x0000b40025797a23 */ /* 0x100fe20000010893 */
[----:B------:R-:W-:Y:S01]  /*b070*/  MUFU.EX2 R120, R120 ;  /* 0x0000007800787308 */ /* 0x000fe20000000800 */
[----:B------:R-:W-:Y:S02]  /*b080*/  FFMA.FTZ R147, R49, c[0x0][0x2d0], -R147 ;  /* 0x0000b40031937a23 */ /* 0x000fe40000010893 */
[C---:B------:R-:W-:Y:S04]  /*b090*/  HMMA.16816.F32 R60, R12.reuse, R128, R60 ;  /* 0x000000800c3c723c */ /* 0x040fe8000000183c */
[--C-:B------:R-:W-:Y:S02]  /*b0a0*/  FFMA.FTZ R122, R38, c[0x0][0x2d0], -R145.reuse ;  /* 0x0000b400267a7a23 */ /* 0x100fe40000010891 */
[--C-:B------:R-:W-:Y:S01]  /*b0b0*/  FFMA.FTZ R123, R39, c[0x0][0x2d0], -R145.reuse ;  /* 0x0000b400277b7a23 */ /* 0x100fe20000010891 */
[----:B------:R-:W2:Y:S01]  /*b0c0*/  MUFU.EX2 R121, R121 ;  /* 0x0000007900797308 */ /* 0x000ea20000000800 */
[----:B------:R-:W-:Y:S01]  /*b0d0*/  HMMA.16816.F32 R64, R12, R130, R64 ;  /* 0x000000820c40723c */ /* 0x000fe20000001840 */
[----:B------:R-:W-:Y:S03]  /*b0e0*/  LDSM.16.MT88.4 R36, [R201+0x2900] ;  /* 0x00290000c924783b */ /* 0x000fe60000004200 */
[--C-:B------:R-:W-:Y:S02]  /*b0f0*/  FFMA.FTZ R49, R50, c[0x0][0x2d0], -R145.reuse ;  /* 0x0000b40032317a23 */ /* 0x100fe40000010891 */
[----:B------:R-:W-:Y:S01]  /*b100*/  FFMA.FTZ R145, R51, c[0x0][0x2d0], -R145 ;  /* 0x0000b40033917a23 */ /* 0x000fe20000010891 */
[----:B----4-:R-:W-:Y:S01]  /*b110*/  F2FP.PACK_AB R12, R186, R185 ;  /* 0x000000b9ba0c723e */ /* 0x010fe200000000ff */
[----:B------:R-:W-:Y:S01]  /*b120*/  FADD.FTZ R185, R185, R166 ;  /* 0x000000a6b9b97221 */ /* 0x000fe20000010000 */
[----:B------:R-:W-:Y:S01]  /*b130*/  F2FP.PACK_AB R14, R224, R187 ;  /* 0x000000bbe00e723e */ /* 0x000fe200000000ff */
[----:B------:R-:W-:Y:S02]  /*b140*/  MUFU.EX2 R122, R122 ;  /* 0x0000007a007a7308 */ /* 0x000fe40000000800 */
[----:B-----5:R-:W-:Y:S01]  /*b150*/  F2FP.PACK_AB R13, R227, R226 ;  /* 0x000000e2e30d723e */ /* 0x020fe200000000ff */
[----:B------:R-:W-:Y:S01]  /*b160*/  FADD.FTZ R226, R226, R183 ;  /* 0x000000b7e2e27221 */ /* 0x000fe20000010000 */
[----:B------:R-:W-:Y:S01]  /*b170*/  F2FP.PACK_AB R15, R229, R228 ;  /* 0x000000e4e50f723e */ /* 0x000fe200000000ff */
[----:B------:R-:W-:Y:S02]  /*b180*/  FADD.FTZ R186, R186, R185 ;  /* 0x000000b9baba7221 */ /* 0x000fe40000010000 */
[----:B------:R-:W-:Y:S02]  /*b190*/  FADD.FTZ R227, R227, R226 ;  /* 0x000000e2e3e37221 */ /* 0x000fe40000010000 */
[----:B------:R-:W-:Y:S01]  /*b1a0*/  FADD.FTZ R187, R187, R186 ;  /* 0x000000babbbb7221 */ /* 0x000fe20000010000 */
[----:B------:R-:W4:Y:S01]  /*b1b0*/  MUFU.EX2 R123, R123 ;  /* 0x0000007b007b7308 */ /* 0x000f220000000800 */
[C---:B---3--:R-:W-:Y:S03]  /*b1c0*/  HMMA.16816.F32 R4, R12.reuse, R20, R4 ;  /* 0x000000140c04723c */ /* 0x048fe60000001804 */
[----:B------:R-:W-:Y:S02]  /*b1d0*/  FADD.FTZ R228, R228, R227 ;  /* 0x000000e3e4e47221 */ /* 0x000fe40000010000 */
[----:B------:R-:W-:Y:S02]  /*b1e0*/  FADD.FTZ R187, R224, R187 ;  /* 0x000000bbe0bb7221 */ /* 0x000fe40000010000 */
[----:B------:R-:W-:Y:S01]  /*b1f0*/  FADD.FTZ R229, R229, R228 ;  /* 0x000000e4e5e57221 */ /* 0x000fe20000010000 */
[C---:B------:R-:W-:Y:S01]  /*b200*/  HMMA.16816.F32 R8, R12.reuse, R22, R8 ;  /* 0x000000160c08723c */ /* 0x040fe20000001808 */
[----:B------:R-:W3:Y:S01]  /*b210*/  LDSM.16.MT88.4 R20, [R204+0x4900] ;  /* 0x00490000cc14783b */ /* 0x000ee20000004200 */
[----:B------:R-:W5:Y:S06]  /*b220*/  MUFU.EX2 R147, R147 ;  /* 0x0000009300937308 */ /* 0x000f6c0000000800 */
[C---:B------:R-:W-:Y:S04]  /*b230*/  HMMA.16816.F32 R68, R12.reuse, R28, R68 ;  /* 0x0000001c0c44723c */ /* 0x040fe80000001844 */
[----:B------:R-:W-:Y:S04]  /*b240*/  MUFU.EX2 R49, R49 ;  /* 0x0000003100317308 */ /* 0x000fe80000000800 */
[C---:B------:R-:W-:Y:S01]  /*b250*/  HMMA.16816.F32 R72, R12.reuse, R30, R72 ;  /* 0x0000001e0c48723c */ /* 0x040fe20000001848 */
[----:B------:R-:W2:Y:S05]  /*b260*/  LDSM.16.MT88.4 R28, [R202+0x4900] ;  /* 0x00490000ca1c783b */ /* 0x000eaa0000004200 */
[----:B------:R-:W2:Y:S02]  /*b270*/  MUFU.EX2 R50, R145 ;  /* 0x0000009100327308 */ /* 0x000ea40000000800 */
[C---:B------:R-:W-:Y:S08]  /*b280*/  HMMA.16816.F32 R76, R12.reuse, R24, R76 ;  /* 0x000000180c4c723c */ /* 0x040ff0000000184c */
        /* <DEDUP_REMOVED lines=8> */
[C---:B--2---:R-:W-:Y:S08]  /*b310*/  HMMA.16816.F32 R100, R12.reuse, R28, R100 ;  /* 0x0000001c0c64723c */ /* 0x044ff00000001864 */
[C---:B------:R-:W-:Y:S01]  /*b320*/  HMMA.16816.F32 R104, R12.reuse, R30, R104 ;  /* 0x0000001e0c68723c */ /* 0x040fe20000001868 */
[----:B------:R-:W2:Y:S07]  /*b330*/  LDSM.16.MT88.4 R28, [R202+0x2100] ;  /* 0x00210000ca1c783b */ /* 0x000eae0000004200 */
[C---:B----4-:R-:W-:Y:S08]  /*b340*/  HMMA.16816.F32 R52, R12.reuse, R24, R52 ;  /* 0x000000180c34723c */ /* 0x050ff00000001834 */
[C---:B------:R-:W-:Y:S01]  /*b350*/  HMMA.16816.F32 R56, R12.reuse, R26, R56 ;  /* 0x0000001a0c38723c */ /* 0x040fe20000001838 */
[----:B------:R-:W4:Y:S07]  /*b360*/  LDSM.16.MT88.4 R24, [R201+0x2100] ;  /* 0x00210000c918783b */ /* 0x000f2e0000004200 */
        /* <DEDUP_REMOVED lines=12> */
[C---:B---3--:R-:W-:Y:S03]  /*b430*/  HMMA.16816.F32 R4, R12.reuse, R20, R4 ;  /* 0x000000140c04723c */ /* 0x048fe60000001804 */
[----:B------:R-:W-:Y:S02]  /*b440*/  FADD.FTZ R42, R42, R123 ;  /* 0x0000007b2a2a7221 */ /* 0x000fe40000010000 */
[----:B------:R-:W-:Y:S02]  /*b450*/  FADD.FTZ R41, R41, R40 ;  /* 0x0000002829297221 */ /* 0x000fe40000010000 */
[----:B------:R-:W-:Y:S01]  /*b460*/  FADD.FTZ R43, R43, R42 ;  /* 0x0000002a2b2b7221 */ /* 0x000fe20000010000 */
        /* <DEDUP_REMOVED lines=15> */
[C---:B------:R-:W-:Y:S08]  /*b560*/  HMMA.16816.F32 R104, R12.reuse, R30, R104 ;  /* 0x0000001e0c68723c */ /* 0x040ff00000001868 */
[C---:B----4-:R-:W-:Y:S08]  /*b570*/  HMMA.16816.F32 R52, R12.reuse, R24, R52 ;  /* 0x000000180c34723c */ /* 0x050ff00000001834 */
[C---:B------:R-:W-:Y:S01]  /*b580*/  HMMA.16816.F32 R56, R12.reuse, R26, R56 ;  /* 0x0000001a0c38723c */ /* 0x040fe20000001838 */
[----:B------:R-:W2:Y:S07]  /*b590*/  LDSM.16.MT88.4 R24, [R204+0x5900] ;  /* 0x00590000cc18783b */ /* 0x000eae0000004200 */
[C---:B------:R-:W-:Y:S08]  /*b5a0*/  HMMA.16816.F32 R60, R12.reuse, R32, R60 ;  /* 0x000000200c3c723c */ /* 0x040ff0000000183c */
[----:B------:R-:W-:Y:S07]  /*b5b0*/  HMMA.16816.F32 R64, R12, R34, R64 ;  /* 0x000000220c40723c */ /* 0x000fee0000001840 */
[----:B------:R-:W-:Y:S01]  /*b5c0*/  F2FP.PACK_AB R12, R45, R44 ;  /* 0x0000002c2d0c723e */ /* 0x000fe200000000ff */
[----:B------:R-:W-:Y:S01]  /*b5d0*/  FADD.FTZ R44, R44, R41 ;  /* 0x000000292c2c7221 */ /* 0x000fe20000010000 */
[----:B-----5:R-:W-:Y:S03]  /*b5e0*/  F2FP.PACK_AB R14, R147, R48 ;  /* 0x00000030930e723e */ /* 0x020fe600000000ff */
[----:B------:R-:W-:Y:S01]  /*b5f0*/  F2FP.PACK_AB R13, R47, R46 ;  /* 0x0000002e2f0d723e */ /* 0x000fe200000000ff */
[----:B------:R-:W-:Y:S01]  /*b600*/  FADD.FTZ R46, R46, R43 ;  /* 0x0000002b2e2e7221 */ /* 0x000fe20000010000 */
[----:B------:R-:W-:Y:S01]  /*b610*/  F2FP.PACK_AB R15, R50, R49 ;  /* 0x00000031320f723e */ /* 0x000fe200000000ff */
[----:B------:R-:W-:Y:S02]  /*b620*/  FADD.FTZ R45, R45, R44 ;  /* 0x0000002c2d2d7221 */ /* 0x000fe40000010000 */
[----:B------:R-:W-:Y:S02]  /*b630*/  FADD.FTZ R46, R47, R46 ;  /* 0x0000002e2f2e7221 */ /* 0x000fe40000010000 */
[----:B------:R-:W-:Y:S02]  /*b640*/  FADD.FTZ R48, R48, R45 ;  /* 0x0000002d30307221 */ /* 0x000fe40000010000 */
[C---:B------:R-:W-:Y:S01]  /*b650*/  HMMA.16816.F32 R112, R12.reuse, R108, R4 ;  /* 0x0000006c0c70723c */ /* 0x040fe20000001804 */
[----:B------:R-:W4:Y:S02]  /*b660*/  LDSM.16.MT88.4 R4, [R202+0x5900] ;  /* 0x00590000ca04783b */ /* 0x000f240000004200 */
[----:B------:R-:W-:Y:S02]  /*b670*/  FADD.FTZ R49, R49, R46 ;  /* 0x0000002e31317221 */ /* 0x000fe40000010000 */
[----:B------:R-:W-:Y:S02]  /*b680*/  FADD.FTZ R216, R147, R48 ;  /* 0x0000003093d87221 */ /* 0x000fe40000010000 */
[----:B------:R-:W-:Y:S01]  /*b690*/  FADD.FTZ R217, R50, R49 ;  /* 0x0000003132d97221 */ /* 0x000fe20000010000 */
[C---:B------:R-:W-:Y:S01]  /*b6a0*/  HMMA.16816.F32 R108, R12.reuse, R110, R8 ;  /* 0x0000006e0c6c723c */ /* 0x040fe20000001808 */
[----:B------:R-:W5:Y:S07]  /*b6b0*/  LDSM.16.MT88.4 R8, [R201+0x5900] ;  /* 0x00590000c908783b */ /* 0x000f6e0000004200 */
[C---:B-1----:R-:W-:Y:S08]  /*b6c0*/  HMMA.16816.F32 R68, R12.reuse, R16, R68 ;  /* 0x000000100c44723c */ /* 0x042ff00000001844 */
[C---:B------:R-:W-:Y:S01]  /*b6d0*/  HMMA.16816.F32 R72, R12.reuse, R18, R72 ;  /* 0x000000120c48723c */ /* 0x040fe20000001848 */
[----:B------:R-:W1:Y:S07]  /*b6e0*/  LDSM.16.MT88.4 R16, [R200+0x5900] ;  /* 0x00590000c810783b */ /* 0x000e6e0000004200 */
        /* <DEDUP_REMOVED lines=10> */
[C---:B-1----:R-:W-:Y:S08]  /*b790*/  HMMA.16816.F32 R60, R12.reuse, R16, R60 ;  /* 0x000000100c3c723c */ /* 0x042ff0000000183c */
[----:B------:R-:W-:Y:S07]  /*b7a0*/  HMMA.16816.F32 R64, R12, R18, R64 ;  /* 0x000000120c40723c */ /* 0x000fee0000001840 */
[----:B------:R-:W-:Y:S01]  /*b7b0*/  MOV R12, R116 ;  /* 0x00000074000c7202 */ /* 0x000fe20000000f00 */
[----:B------:R-:W-:-:S05]  /*b7c0*/  @P0 BRA `(.L_x_2010) ;  /* 0xffffd6d000000947 */ /* 0x000fca000383ffff */
.L_x_2009:
        /* <DEDUP_REMOVED lines=20> */
.L_x_2020:
[----:B------:R-:W-:Y:S04]  /*b910*/  DEPBAR.LE SB0, 0x0 ;  /* 0x000080000000791a */ /* 0x000fe80000000000 */
[----:B------:R-:W-:Y:S01]  /*b920*/  BAR.SYNC.DEFER_BLOCKING 0x0 ;  /* 0x0000000000007b1d */ /* 0x000fe20000010000 */
[C---:B------:R-:W-:Y:S04]  /*b930*/  IMAD.WIDE.U32 R136, R184.reuse, UR18, R218 ;  /* 0x00000012b8887c25 */ /* 0x040fe8000f8e00da */
[----:B------:R-:W-:Y:S01]  /*b940*/  IMAD.WIDE.U32 R134, R184, UR18, R186 ;  /* 0x00000012b8867c25 */ /* 0x000fe2000f8e00ba */
[----:B------:R-:W-:Y:S03]  /*b950*/  LEA R180, P1, R136, c[0x0][0x1f8], 0x1 ;  /* 0x00007e0088b47a11 */ /* 0x000fe600078208ff */
[----:B------:R-:W-:Y:S01]  /*b960*/  IMAD R132, R184, UR5, RZ ;  /* 0x00000005b8847c24 */ /* 0x000fe2000f8e02ff */
[----:B------:R-:W-:Y:S02]  /*b970*/  LEA R166, P0, R134, c[0x0][0x1f8], 0x1 ;  /* 0x00007e0086a67a11 */ /* 0x000fe400078008ff */
[----:B------:R-:W-:Y:S01]  /*b980*/  IADD3 R152, P2, R180, UR9, RZ ;  /* 0x00000009b4987c10 */ /* 0x000fe2000ff5e0ff */
[----:B------:R-:W1:Y:S05]  /*b990*/  LDSM.16.M88.4 R8, [R206+0x8100] ;  /* 0x00810000ce08783b */ /* 0x000e6a0000000200 */
[----:B------:R-:W2:Y:S05]  /*b9a0*/  LDSM.16.M88.4 R16, [R206+0x8900] ;  /* 0x00890000ce10783b */ /* 0x000eaa0000000200 */
[----:B------:R-:W3:Y:S05]  /*b9b0*/  LDSM.16.M88.4 R24, [R206+0x9100] ;  /* 0x00910000ce18783b */ /* 0x000eea0000000200 */
[----:B------:R-:W4:Y:S05]  /*b9c0*/  LDSM.16.M88.4 R32, [R206+0x9900] ;  /* 0x00990000ce20783b */ /* 0x000f2a0000000200 */
[----:B------:R-:W5:Y:S05]  /*b9d0*/  LDSM.16.M88.4 R40, [R206+0xa100] ;  /* 0x00a10000ce28783b */ /* 0x000f6a0000000200 */
[----:B------:R-:W3:Y:S05]  /*b9e0*/  LDSM.16.M88.4 R48, [R206+0xa900] ;  /* 0x00a90000ce30783b */ /* 0x000eea0000000200 */
[----:B------:R-:W3:Y:S05]  /*b9f0*/  LDSM.16.M88.4 R116, [R205] ;  /* 0x00000000cd74783b */ /* 0x000eea0000000200 */
[----:B------:R-:W4:Y:S01]  /*ba00*/  LDSM.16.M88.4 R120, [R199] ;  /* 0x00000000c778783b */ /* 0x000f220000000200 */
[C---:B-1----:R-:W-:Y:S04]  /*ba10*/  HMMA.16816.F32 R4, R124.reuse, R8, RZ ;  /* 0x000000087c04723c */ /* 0x042fe800000018ff */
[----:B------:R-:W1:Y:S05]  /*ba20*/  LDSM.16.M88.4 R128, [R198] ;  /* 0x00000000c680783b */ /* 0x000e6a0000000200 */
[----:B------:R-:W-:Y:S01]  /*ba30*/  LDSM.16.M88.4 R144, [R195] ;  /* 0x00000000c390783b */ /* 0x000fe20000000200 */
[C---:B------:R-:W-:Y:S08]  /*ba40*/  HMMA.16816.F32 R8, R124.reuse, R10, RZ ;  /* 0x0000000a7c08723c */ /* 0x040ff000000018ff */
[C---:B--2---:R-:W-:Y:S08]  /*ba50*/  HMMA.16816.F32 R12, R124.reuse, R16, RZ ;  /* 0x000000107c0c723c */ /* 0x044ff000000018ff */
[C---:B------:R-:W-:Y:S08]  /*ba60*/  HMMA.16816.F32 R16, R124.reuse, R18, RZ ;  /* 0x000000127c10723c */ /* 0x040ff000000018ff */
[C---:B---3--:R-:W-:Y:S08]  /*ba70*/  HMMA.16816.F32 R20, R124.reuse, R24, RZ ;  /* 0x000000187c14723c */ /* 0x048ff000000018ff */
[C---:B------:R-:W-:Y:S08]  /*ba80*/  HMMA.16816.F32 R24, R124.reuse, R26, RZ ;  /* 0x0000001a7c18723c */ /* 0x040ff000000018ff */
[C---:B----4-:R-:W-:Y:S08]  /*ba90*/  HMMA.16816.F32 R28, R124.reuse, R32, RZ ;  /* 0x000000207c1c723c */ /* 0x050ff000000018ff */
[C---:B------:R-:W-:Y:S08]  /*baa0*/  HMMA.16816.F32 R32, R124.reuse, R34, RZ ;  /* 0x000000227c20723c */ /* 0x040ff000000018ff */
[C---:B-----5:R-:W-:Y:S07]  /*bab0*/  HMMA.16816.F32 R36, R124.reuse, R40, RZ ;  /* 0x000000287c24723c */ /* 0x060fee00000018ff */
[----:B------:R-:W-:Y:S05]  /*bac0*/  SHF.R.S32.HI R41, RZ, 0x1f, R184 ;  /* 0x0000001fff297819 */ /* 0x000fea00000114b8 */
[----:B------:R-:W-:Y:S02]  /*bad0*/  IMAD R132, R41, UR18, R132 ;  /* 0x0000001229847c24 */ /* 0x000fe4000f8e0284 */
[C---:B------:R-:W-:Y:S02]  /*bae0*/  HMMA.16816.F32 R40, R124.reuse, R42, RZ ;  /* 0x0000002a7c28723c */ /* 0x040fe400000018ff */
[----:B------:R-:W-:Y:S02]  /*baf0*/  IMAD.IADD R0, R137, 0x1, R132 ;  /* 0x0000000189007824 */ /* 0x000fe400078e0284 */
[----:B------:R-:W-:Y:S03]  /*bb00*/  IMAD.IADD R132, R132, 0x1, R135 ;  /* 0x0000000184847824 */ /* 0x000fe600078e0287 */
[----:B------:R-:W-:Y:S01]  /*bb10*/  LEA.HI.X R181, R136, c[0x0][0x1fc], R0, 0x1, P1 ;  /* 0x00007f0088b57a11 */ /* 0x000fe200008f0c00 */
[C---:B------:R-:W-:Y:S01]  /*bb20*/  HMMA.16816.F32 R44, R124.reuse, R48, RZ ;  /* 0x000000307c2c723c */ /* 0x040fe200000018ff */
[----:B------:R-:W-:Y:S03]  /*bb30*/  LDSM.16.M88.4 R136, [R196] ;  /* 0x00000000c488783b */ /* 0x000fe60000000200 */
[----:B------:R-:W-:Y:S02]  /*bb40*/  LEA.HI.X R167, R134, c[0x0][0x1fc], R132, 0x1, P0 ;  /* 0x00007f0086a77a11 */ /* 0x000fe400000f0c84 */
[----:B------:R-:W2:Y:S01]  /*bb50*/  LDSM.16.M88.4 R132, [R197] ;  /* 0x00000000c584783b */ /* 0x000ea20000000200 */
[----:B------:R-:W-:Y:S01]  /*bb60*/  IADD3.X R153, R181, UR12, RZ, P2, !PT ;  /* 0x0000000cb5997c10 */ /* 0x000fe200097fe4ff */
[----:B------:R-:W-:Y:S01]  /*bb70*/  HMMA.16816.F32 R48, R124, R50, RZ ;  /* 0x000000327c30723c */ /* 0x000fe200000018ff */
[C---:B------:R-:W-:Y:S02]  /*bb80*/  IADD3 R164, P1, R152.reuse, UR9, RZ ;  /* 0x0000000998a47c10 */ /* 0x040fe4000ff3e0ff */
[----:B------:R-:W-:Y:S01]  /*bb90*/  @!PT LDS RZ, [RZ] ;  /* 0x00000000fffff984 */ /* 0x000fe20000000800 */
[----:B------:R-:W-:Y:S01]  /*bba0*/  @!PT LDS RZ, [RZ] ;  /* 0x00000000fffff984 */ /* 0x000fe20000000800 */
[----:B------:R-:W-:Y:S01]  /*bbb0*/  @!PT LDS RZ, [RZ] ;  /* 0x00000000fffff984 */ /* 0x000fe20000000800 */
[----:B------:R3:W-:Y:S01]  /*bbc0*/  LDGSTS.E.BYPASS.LTC128B.128 [R208+0x100], [R180.64], !P6 ;  /* 0x00100000b4d07fae */ /* 0x0007e2000f101d4a */
[----:B------:R-:W-:Y:S02]  /*bbd0*/  IADD3 R154, P0, R152, UR16, RZ ;  /* 0x00000010989a7c10 */ /* 0x000fe4000ff1e0ff */
[C---:B------:R-:W-:Y:S02]  /*bbe0*/  IADD3.X R165, R153.reuse, UR12, RZ, P1, !PT ;  /* 0x0000000c99a57c10 */ /* 0x040fe40008ffe4ff */
[C---:B------:R-:W-:Y:S01]  /*bbf0*/  HMMA.16816.F32 R4, R140.reuse, R116, R4 ;  /* 0x000000748c04723c */ /* 0x040fe20000001804 */
[----:B------:R4:W-:Y:S04]  /*bc00*/  LDGSTS.E.BYPASS.LTC128B.128 [R208+0x3100], [R166.64], !P5 ;  /* 0x03100000a6d07fae */ /* 0x0009e8000e901d4a */
[----:B------:R-:W-:Y:S01]  /*bc10*/  IADD3.X R155, R153, UR4, RZ, P0, !PT ;  /* 0x00000004999b7c10 */ /* 0x000fe200087fe4ff */
[----:B------:R5:W-:Y:S01]  /*bc20*/  LDGSTS.E.BYPASS.LTC128B.128 [R208+0x1100], [R152.64], !P6 ;  /* 0x0110000098d07fae */ /* 0x000be2000f101d4a */
[C---:B------:R-:W-:Y:S01]  /*bc30*/  ISETP.GT.AND P2, PT, R184.reuse, R207, PT ;  /* 0x000000cfb800720c */ /* 0x040fe20003f44270 */
[C---:B------:R-:W-:Y:S03]  /*bc40*/  HMMA.16816.F32 R8, R140.reuse, R118, R8 ;  /* 0x000000768c08723c */ /* 0x040fe60000001808 */
[----:B------:R5:W-:Y:S05]  /*bc50*/  LDGSTS.E.BYPASS.LTC128B.128 [R208+0x4100], [R152.64+0x80], !P5 ;  /* 0x0410008098d07fae */ /* 0x000bea000e901d4a */
[C---:B------:R-:W-:Y:S01]  /*bc60*/  HMMA.16816.F32 R12, R140.reuse, R120, R12 ;  /* 0x000000788c0c723c */ /* 0x040fe2000000180c */
[----:B------:R4:W-:Y:S03]  /*bc70*/  LDGSTS.E.BYPASS.LTC128B.128 [R208+0x2100], [R164.64], !P6 ;  /* 0x02100000a4d07fae */ /* 0x0009e6000f101d4a */
[----:B------:R-:W-:Y:S02]  /*bc80*/  @P2 IADD3 R0, R184, -0x1, RZ ;  /* 0xffffffffb8002810 */ /* 0x000fe40007ffe0ff */
[----:B------:R5:W-:Y:S02]  /*bc90*/  LDGSTS.E.BYPASS.LTC128B.128 [R208+0x5100], [R154.64], !P5 ;  /* 0x051000009ad07fae */ /* 0x000be4000e901d4a */
[C---:B------:R-:W-:Y:S03]  /*bca0*/  HMMA.16816.F32 R16, R140.reuse, R122, R16 ;  /* 0x0000007a8c10723c */ /* 0x040fe60000001810 */
[----:B------:R-:W3:Y:S05]  /*bcb0*/  LDSM.16.M88.4 R116, [R203+0x8100] ;  /* 0x00810000cb74783b */ /* 0x000eea0000000200 */
[C---:B-1----:R-:W-:Y:S01]  /*bcc0*/  HMMA.16816.F32 R20, R140.reuse, R128, R20 ;  /* 0x000000808c14723c */ /* 0x042fe20000001814 */
[----:B------:R-:W0:Y:S05]  /*bcd0*/  LDGDEPBAR ;  /* 0x00000000000079af */ /* 0x000e2a0000000000 */
[----:B------:R-:W1:Y:S02]  /*bce0*/  LDSM.16.M88.4 R120, [R203+0x8900] ;  /* 0x00890000cb78783b */ /* 0x000e640000000200 */
[C---:B------:R-:W-:Y:S03]  /*bcf0*/  HMMA.16816.F32 R24, R140.reuse, R130, R24 ;  /* 0x000000828c18723c */ /* 0x040fe60000001818 */
[----:B------:R-:W1:Y:S05]  /*bd00*/  LDSM.16.M88.4 R128, [R203+0x9100] ;  /* 0x00910000cb80783b */ /* 0x000e6a0000000200 */
[C---:B--2---:R-:W-:Y:S01]  /*bd10*/  HMMA.16816.F32 R28, R140.reuse, R132, R28 ;  /* 0x000000848c1c723c */ /* 0x044fe2000000181c */
[----:B-----5:R-:W-:Y:S05]  /*bd20*/  LDSM.16.M88.4 R152, [R194+0x1000] ;  /* 0x00100000c298783b */ /* 0x020fea0000000200 */
[----:B----4-:R-:W-:Y:S02]  /*bd30*/  LDSM.16.M88.4 R164, [R194+0x1800] ;  /* 0x00180000c2a4783b */ /* 0x010fe40000000200 */
[C---:B------:R-:W-:Y:S03]  /*bd40*/  HMMA.16816.F32 R32, R140.reuse, R134, R32 ;  /* 0x000000868c20723c */ /* 0x040fe60000001820 */
[----:B------:R-:W2:Y:S05]  /*bd50*/  LDSM.16.M88.4 R132, [R203+0x9900] ;  /* 0x00990000cb84783b */ /* 0x000eaa0000000200 */
[C---:B------:R-:W-:Y:S01]  /*bd60*/  HMMA.16816.F32 R36, R140.reuse, R136, R36 ;  /* 0x000000888c24723c */ /* 0x040fe20000001824 */
[----:B---3--:R-:W-:Y:S07]  /*bd70*/  LDSM.16.M88.4 R180, [R192] ;  /* 0x00000000c0b4783b */ /* 0x008fee0000000200 */
[C---:B------:R-:W-:Y:S01]  /*bd80*/  HMMA.16816.F32 R40, R140.reuse, R138, R40 ;  /* 0x0000008a8c28723c */ /* 0x040fe20000001828 */
[----:B------:R-:W3:Y:S07]  /*bd90*/  LDSM.16.M88.4 R136, [R203+0xa100] ;  /* 0x00a10000cb88783b */ /* 0x000eee0000000200 */
[C---:B------:R-:W-:Y:S08]  /*bda0*/  HMMA.16816.F32 R44, R140.reuse, R144, R44 ;  /* 0x000000908c2c723c */ /* 0x040ff0000000182c */
[----:B------:R-:W-:Y:S01]  /*bdb0*/  HMMA.16816.F32 R48, R140, R146, R48 ;  /* 0x000000928c30723c */ /* 0x000fe20000001830 */
[----:B------:R-:W-:Y:S07]  /*bdc0*/  LDSM.16.M88.4 R144, [R194+0x800] ;  /* 0x00080000c290783b */ /* 0x000fee0000000200 */
[C---:B------:R-:W-:Y:S08]  /*bdd0*/  HMMA.16816.F32 R4, R148.reuse, R116, R4 ;  /* 0x000000749404723c */ /* 0x040ff00000001804 */
[C---:B------:R-:W-:Y:S01]  /*bde0*/  HMMA.16816.F32 R8, R148.reuse, R118, R8 ;  /* 0x000000769408723c */ /* 0x040fe20000001808 */
[----:B------:R-:W4:Y:S07]  /*bdf0*/  LDSM.16.M88.4 R116, [R203+0xa900] ;  /* 0x00a90000cb74783b */ /* 0x000f2e0000000200 */
[C---:B-1----:R-:W-:Y:S08]  /*be00*/  HMMA.16816.F32 R12, R148.reuse, R120, R12 ;  /* 0x00000078940c723c */ /* 0x042ff0000000180c */
[C---:B------:R-:W-:Y:S01]  /*be10*/  HMMA.16816.F32 R16, R148.reuse, R122, R16 ;  /* 0x0000007a9410723c */ /* 0x040fe20000001810 */
[----:B------:R-:W1:Y:S07]  /*be20*/  LDSM.16.M88.4 R120, [R194] ;  /* 0x00000000c278783b */ /* 0x000e6e0000000200 */
        /* <DEDUP_REMOVED lines=8> */
[----:B------:R-:W-:Y:S07]  /*beb0*/  LDSM.16.M88.4 R136, [R206+0xc100] ;  /* 0x00c10000ce88783b */ /* 0x000fee0000000200 */
[C---:B----4-:R-:W-:Y:S08]  /*bec0*/  HMMA.16816.F32 R44, R148.reuse, R116, R44 ;  /* 0x00000074942c723c */ /* 0x050ff0000000182c */
[----:B------:R-:W-:Y:S01]  /*bed0*/  HMMA.16816.F32 R48, R148, R118, R48 ;  /* 0x000000769430723c */ /* 0x000fe20000001830 */
[----:B------:R-:W3:Y:S07]  /*bee0*/  LDSM.16.M88.4 R116, [R206+0xb100] ;  /* 0x00b10000ce74783b */ /* 0x000eee0000000200 */
[C---:B-1----:R-:W-:Y:S08]  /*bef0*/  HMMA.16816.F32 R4, R156.reuse, R120, R4 ;  /* 0x000000789c04723c */ /* 0x042ff00000001804 */
[C---:B------:R-:W-:Y:S01]  /*bf00*/  HMMA.16816.F32 R8, R156.reuse, R122, R8 ;  /* 0x0000007a9c08723c */ /* 0x040fe20000001808 */
[----:B------:R-:W1:Y:S07]  /*bf10*/  LDSM.16.M88.4 R120, [R206+0xb900] ;  /* 0x00b90000ce78783b */ /* 0x000e6e0000000200 */
[C---:B------:R-:W-:Y:S08]  /*bf20*/  HMMA.16816.F32 R12, R156.reuse, R144, R12 ;  /* 0x000000909c0c723c */ /* 0x040ff0000000180c */
[C---:B------:R-:W-:Y:S01]  /*bf30*/  HMMA.16816.F32 R16, R156.reuse, R146, R16 ;  /* 0x000000929c10723c */ /* 0x040fe20000001810 */
[----:B------:R-:W4:Y:S07]  /*bf40*/  LDSM.16.M88.4 R144, [R206+0xc900] ;  /* 0x00c90000ce90783b */ /* 0x000f2e0000000200 */
[C---:B------:R-:W-:Y:S08]  /*bf50*/  HMMA.16816.F32 R20, R156.reuse, R152, R20 ;  /* 0x000000989c14723c */ /* 0x040ff00000001814 */
[C---:B------:R-:W-:Y:S01]  /*bf60*/  HMMA.16816.F32 R24, R156.reuse, R154, R24 ;  /* 0x0000009a9c18723c */ /* 0x040fe20000001818 */
[----:B------:R-:W-:Y:S07]  /*bf70*/  LDSM.16.M88.4 R152, [R206+0xd900] ;  /* 0x00d90000ce98783b */ /* 0x000fee0000000200 */
[C---:B------:R-:W-:Y:S08]  /*bf80*/  HMMA.16816.F32 R28, R156.reuse, R164, R28 ;  /* 0x000000a49c1c723c */ /* 0x040ff0000000181c */
[C---:B------:R-:W-:Y:S01]  /*bf90*/  HMMA.16816.F32 R32, R156.reuse, R166, R32 ;  /* 0x000000a69c20723c */ /* 0x040fe20000001820 */
[----:B------:R-:W-:Y:S07]  /*bfa0*/  LDSM.16.M88.4 R164, [R193] ;  /* 0x00000000c1a4783b */ /* 0x000fee0000000200 */
[C---:B-----5:R-:W-:Y:S08]  /*bfb0*/  HMMA.16816.F32 R36, R156.reuse, R128, R36 ;  /* 0x000000809c24723c */ /* 0x060ff00000001824 */
[C---:B------:R-:W-:Y:S01]  /*bfc0*/  HMMA.16816.F32 R40, R156.reuse, R130, R40 ;  /* 0x000000829c28723c */ /* 0x040fe20000001828 */
[----:B------:R-:W5:Y:S07]  /*bfd0*/  LDSM.16.M88.4 R128, [R206+0xd100] ;  /* 0x00d10000ce80783b */ /* 0x000f6e0000000200 */
[C---:B--2---:R-:W-:Y:S08]  /*bfe0*/  HMMA.16816.F32 R44, R156.reuse, R132, R44 ;  /* 0x000000849c2c723c */ /* 0x044ff0000000182c */
[----:B------:R-:W-:Y:S01]  /*bff0*/  HMMA.16816.F32 R48, R156, R134, R48 ;  /* 0x000000869c30723c */ /* 0x000fe20000001830 */
[----:B------:R-:W2:Y:S07]  /*c000*/  LDSM.16.M88.4 R132, [R191] ;  /* 0x00000000bf84783b */ /* 0x000eae0000000200 */
        /* <DEDUP_REMOVED lines=8> */
[----:B------:R-:W-:Y:S07]  /*c090*/  LDSM.16.M88.4 R136, [R203+0xb900] ;  /* 0x00b90000cb88783b */ /* 0x000fee0000000200 */
[C---:B----4-:R-:W-:Y:S08]  /*c0a0*/  HMMA.16816.F32 R28, R160.reuse, R144, R28 ;  /* 0x00000090a01c723c */ /* 0x050ff0000000181c */
[C---:B------:R-:W-:Y:S01]  /*c0b0*/  HMMA.16816.F32 R32, R160.reuse, R146, R32 ;  /* 0x00000092a020723c */ /* 0x040fe20000001820 */
[----:B------:R-:W-:Y:S07]  /*c0c0*/  LDSM.16.M88.4 R144, [R203+0xc100] ;  /* 0x00c10000cb90783b */ /* 0x000fee0000000200 */
[C---:B-----5:R-:W-:Y:S08]  /*c0d0*/  HMMA.16816.F32 R36, R160.reuse, R128, R36 ;  /* 0x00000080a024723c */ /* 0x060ff00000001824 */
[C---:B------:R-:W-:Y:S01]  /*c0e0*/  HMMA.16816.F32 R40, R160.reuse, R130, R40 ;  /* 0x00000082a028723c */ /* 0x040fe20000001828 */
[----:B------:R-:W4:Y:S07]  /*c0f0*/  LDSM.16.M88.4 R128, [R188] ;  /* 0x00000000bc80783b */ /* 0x000f2e0000000200 */
[C---:B------:R-:W-:Y:S08]  /*c100*/  HMMA.16816.F32 R44, R160.reuse, R152, R44 ;  /* 0x00000098a02c723c */ /* 0x040ff0000000182c */
[----:B------:R-:W-:Y:S01]  /*c110*/  HMMA.16816.F32 R48, R160, R154, R48 ;  /* 0x0000009aa030723c */ /* 0x000fe20000001830 */
[----:B------:R-:W-:Y:S07]  /*c120*/  LDSM.16.M88.4 R152, [R203+0xd100] ;  /* 0x00d10000cb98783b */ /* 0x000fee0000000200 */
[C---:B------:R-:W-:Y:S08]  /*c130*/  HMMA.16816.F32 R4, R168.reuse, R164, R4 ;  /* 0x000000a4a804723c */ /* 0x040ff00000001804 */
[C---:B------:R-:W-:Y:S01]  /*c140*/  HMMA.16816.F32 R8, R168.reuse, R166, R8 ;  /* 0x000000a6a808723c */ /* 0x040fe20000001808 */
[----:B------:R-:W-:Y:S07]  /*c150*/  LDSM.16.M88.4 R164, [R203+0xd900] ;  /* 0x00d90000cba4783b */ /* 0x000fee0000000200 */
[C---:B------:R-:W-:Y:S08]  /*c160*/  HMMA.16816.F32 R12, R168.reuse, R180, R12 ;  /* 0x000000b4a80c723c */ /* 0x040ff0000000180c */
[C---:B------:R-:W-:Y:S08]  /*c170*/  HMMA.16816.F32 R16, R168.reuse, R182, R16 ;  /* 0x000000b6a810723c */ /* 0x040ff00000001810 */
[C---:B--2---:R-:W-:Y:S08]  /*c180*/  HMMA.16816.F32 R20, R168.reuse, R132, R20 ;  /* 0x00000084a814723c */ /* 0x044ff00000001814 */
        /* <DEDUP_REMOVED lines=9> */
[----:B------:R-:W-:Y:S01]  /*c220*/  HMMA.16816.F32 R48, R168, R130, R48 ;  /* 0x00000082a830723c */ /* 0x000fe20000001830 */
[----:B------:R-:W4:Y:S07]  /*c230*/  LDSM.16.M88.4 R128, [R194+0x3800] ;  /* 0x00380000c280783b */ /* 0x000f2e0000000200 */
[C---:B--2---:R-:W-:Y:S08]  /*c240*/  HMMA.16816.F32 R4, R172.reuse, R132, R4 ;  /* 0x00000084ac04723c */ /* 0x044ff00000001804 */
[C---:B------:R-:W-:Y:S01]  /*c250*/  HMMA.16816.F32 R8, R172.reuse, R134, R8 ;  /* 0x00000086ac08723c */ /* 0x040fe20000001808 */
[----:B------:R-:W2:Y:S07]  /*c260*/  LDSM.16.M88.4 R132, [R194+0x4000] ;  /* 0x00400000c284783b */ /* 0x000eae0000000200 */
[C---:B------:R-:W-:Y:S08]  /*c270*/  HMMA.16816.F32 R12, R172.reuse, R136, R12 ;  /* 0x00000088ac0c723c */ /* 0x040ff0000000180c */
[C---:B------:R-:W-:Y:S08]  /*c280*/  HMMA.16816.F32 R16, R172.reuse, R138, R16 ;  /* 0x0000008aac10723c */ /* 0x040ff00000001810 */
[C---:B------:R-:W-:Y:S08]  /*c290*/  HMMA.16816.F32 R20, R172.reuse, R144, R20 ;  /* 0x00000090ac14723c */ /* 0x040ff00000001814 */
[C---:B------:R-:W-:Y:S08]  /*c2a0*/  HMMA.16816.F32 R24, R172.reuse, R146, R24 ;  /* 0x00000092ac18723c */ /* 0x040ff00000001818 */
[C---:B---3--:R-:W-:Y:S08]  /*c2b0*/  HMMA.16816.F32 R28, R172.reuse, R116, R28 ;  /* 0x00000074ac1c723c */ /* 0x048ff0000000181c */
[C---:B------:R-:W-:Y:S01]  /*c2c0*/  HMMA.16816.F32 R32, R172.reuse, R118, R32 ;  /* 0x00000076ac20723c */ /* 0x040fe20000001820 */
[----:B------:R-:W3:Y:S07]  /*c2d0*/  LDSM.16.M88.4 R116, [R194+0x4800] ;  /* 0x00480000c274783b */ /* 0x000eee0000000200 */
[C---:B------:R-:W-:Y:S08]  /*c2e0*/  HMMA.16816.F32 R36, R172.reuse, R152, R36 ;  /* 0x00000098ac24723c */ /* 0x040ff00000001824 */
[C---:B------:R-:W-:Y:S08]  /*c2f0*/  HMMA.16816.F32 R40, R172.reuse, R154, R40 ;  /* 0x0000009aac28723c */ /* 0x040ff00000001828 */
[C---:B------:R-:W-:Y:S08]  /*c300*/  HMMA.16816.F32 R44, R172.reuse, R164, R44 ;  /* 0x000000a4ac2c723c */ /* 0x040ff0000000182c */
[----:B------:R-:W-:Y:S08]  /*c310*/  HMMA.16816.F32 R48, R172, R166, R48 ;  /* 0x000000a6ac30723c */ /* 0x000ff00000001830 */
[C---:B-1----:R-:W-:Y:S08]  /*c320*/  HMMA.16816.F32 R4, R176.reuse, R120, R4 ;  /* 0x00000078b004723c */ /* 0x042ff00000001804 */
[C---:B------:R-:W-:Y:S01]  /*c330*/  HMMA.16816.F32 R8, R176.reuse, R122, R8 ;  /* 0x0000007ab008723c */ /* 0x040fe20000001808 */
[----:B------:R-:W1:Y:S07]  /*c340*/  LDSM.16.M88.4 R120, [R194+0x5000] ;  /* 0x00500000c278783b */ /* 0x000e6e0000000200 */
[C---:B----4-:R-:W-:Y:S07]  /*c350*/  HMMA.16816.F32 R12, R176.reuse, R128, R12 ;  /* 0x00000080b00c723c */ /* 0x050fee000000180c */
[----:B------:R-:W-:Y:S01]  /*c360*/  @P2 SHF.R.S32.HI R129, RZ, 0x1f, R0 ;  /* 0x0000001fff812819 */ /* 0x000fe20000011400 */
[C---:B------:R-:W-:Y:S04]  /*c370*/  HMMA.16816.F32 R16, R176.reuse, R130, R16 ;  /* 0x00000082b010723c */ /* 0x040fe80000001810 */
[----:B------:R-:W-:Y:S03]  /*c380*/  @P2 IMAD R129, R129, c[0x0][0x1e0], RZ ;  /* 0x0000780081812a24 */ /* 0x000fe600078e02ff */
[C---:B------:R-:W-:Y:S01]  /*c390*/  @P2 IMAD.WIDE.U32 R130, R0.reuse, c[0x0][0x1e0], RZ ;  /* 0x0000780000822a25 */ /* 0x040fe200078e00ff */
[C---:B--2---:R-:W-:Y:S04]  /*c3a0*/  HMMA.16816.F32 R20, R176.reuse, R132, R20 ;  /* 0x00000084b014723c */ /* 0x044fe80000001814 */
[----:B------:R-:W-:Y:S03]  /*c3b0*/  @P2 IMAD R129, R0, c[0x0][0x1e4], R129 ;  /* 0x0000790000812a24 */ /* 0x000fe600078e0281 */
[----:B------:R-:W-:Y:S01]  /*c3c0*/  @P2 IMAD.MOV.U32 R132, RZ, RZ, R210 ;  /* 0x000000ffff842224 */ /* 0x000fe200078e00d2 */
[C---:B------:R-:W-:Y:S04]  /*c3d0*/  HMMA.16816.F32 R24, R176.reuse, R134, R24 ;  /* 0x00000086b018723c */ /* 0x040fe80000001818 */
[----:B------:R-:W-:Y:S02]  /*c3e0*/  @P2 IMAD.MOV.U32 R133, RZ, RZ, R213 ;  /* 0x000000ffff852224 */ /* 0x000fe400078e00d5 */
[----:B------:R-:W-:Y:S02]  /*c3f0*/  @P2 IMAD.IADD R0, R131, 0x1, R129 ;  /* 0x0000000183002824 */ /* 0x000fe400078e0281 */
[----:B------:R-:W-:Y:S01]  /*c400*/  @P2 IMAD.WIDE.U32 R132, R130, 0x60, R132 ;  /* 0x0000006082842825 */ /* 0x000fe200078e0084 */
[C---:B---3--:R-:W-:Y:S01]  /*c410*/  HMMA.16816.F32 R28, R176.reuse, R116, R28 ;  /* 0x00000074b01c723c */ /* 0x048fe2000000181c */
[----:B------:R-:W2:Y:S01]  /*c420*/  LDSM.16.M88.4 R128, [R194+0x5800] ;  /* 0x00580000c280783b */ /* 0x000ea20000000200 */
[----:B------:R-:W-:Y:S04]  /*c430*/  DEPBAR.LE SB0, 0x0 ;  /* 0x000080000000791a */ /* 0x000fe80000000000 */
[----:B------:R-:W-:Y:S01]  /*c440*/  BAR.SYNC.DEFER_BLOCKING 0x0 ;  /* 0x0000000000007b1d */ /* 0x000fe20000010000 */
[----:B------:R-:W-:Y:S01]  /*c450*/  @P2 IMAD R0, R0, 0x60, RZ ;  /* 0x0000006000002824 */ /* 0x000fe200078e02ff */
[C---:B------:R-:W-:Y:S05]  /*c460*/  HMMA.16816.F32 R32, R176.reuse, R118, R32 ;  /* 0x00000076b020723c */ /* 0x040fea0000001820 */
[----:B------:R-:W-:Y:S02]  /*c470*/  @P2 IMAD.IADD R117, R133, 0x1, R0 ;  /* 0x0000000185752824 */ /* 0x000fe400078e0200 */
[----:B------:R-:W-:Y:S01]  /*c480*/  @P2 IMAD.SHL.U32 R116, R132, 0x2, RZ ;  /* 0x0000000284742824 */ /* 0x000fe200078e00ff */
[C---:B-1----:R-:W-:Y:S04]  /*c490*/  HMMA.16816.F32 R36, R176.reuse, R120, R36 ;  /* 0x00000078b024723c */ /* 0x042fe80000001824 */
[----:B------:R-:W-:Y:S02]  /*c4a0*/  @P2 IADD3 R118, P0, R116, c[0x0][0x1c8], RZ ;  /* 0x0000720074762a10 */ /* 0x000fe40007f1e0ff */
[----:B------:R-:W-:Y:S02]  /*c4b0*/  @P2 SHF.L.U64.HI R0, R132, 0x1, R117 ;  /* 0x0000000184002819 */ /* 0x000fe40000010275 */
[----:B------:R-:W-:Y:S01]  /*c4c0*/  @P2 IADD3 R132, P1, R116, 0x80, RZ ;  /* 0x0000008074842810 */ /* 0x000fe20007f3e0ff */
[C---:B------:R-:W-:Y:S03]  /*c4d0*/  HMMA.16816.F32 R40, R176.reuse, R122, R40 ;  /* 0x0000007ab028723c */ /* 0x040fe60000001828 */
[----:B------:R-:W-:Y:S02]  /*c4e0*/  @P2 IADD3.X R119, R0, c[0x0][0x1cc], RZ, P0, !PT ;  /* 0x0000730000772a10 */ /* 0x000fe400007fe4ff */
[----:B------:R-:W-:Y:S03]  /*c4f0*/  @P2 IADD3 R116, P0, R132, c[0x0][0x1c8], RZ ;  /* 0x0000720084742a10 */ /* 0x000fe60007f1e0ff */
[----:B------:R-:W-:Y:S01]  /*c500*/  @!PT LDS RZ, [RZ] ;  /* 0x00000000fffff984 */ /* 0x000fe20000000800 */
[----:B------:R-:W-:Y:S01]  /*c510*/  @!PT LDS RZ, [RZ] ;  /* 0x00000000fffff984 */ /* 0x000fe20000000800 */
[----:B------:R-:W-:Y:S01]  /*c520*/  @!PT LDS RZ, [RZ] ;  /* 0x00000000fffff984 */ /* 0x000fe20000000800 */
[----:B------:R1:W-:Y:S01]  /*c530*/  @P2 LDGSTS.E.BYPASS.LTC128B.128 [R208+0x8100], [R118.64], !P6 ;  /* 0x0810000076d02fae */ /* 0x0003e2000f101d4a */
[----:B------:R-:W-:Y:S03]  /*c540*/  @P2 IADD3.X R117, RZ, c[0x0][0x1cc], R0, P0, P1 ;  /* 0x00007300ff752a10 */ /* 0x000fe600007e2400 */
[----:B------:R-:W-:Y:S01]  /*c550*/  @P2 IADD3 R120, P0, R118, UR15, RZ ;  /* 0x0000000f76782c10 */ /* 0x000fe2000ff1e0ff */
[----:B------:R-:W-:Y:S01]  /*c560*/  IMAD.MOV.U32 R0, RZ, RZ, R209 ;  /* 0x000000ffff007224 */ /* 0x000fe200078e00d1 */
[----:B------:R3:W-:Y:S01]  /*c570*/  @P2 LDGSTS.E.BYPASS.LTC128B.128 [R208+0xb100], [R116.64], !P5 ;  /* 0x0b10000074d02fae */ /* 0x0007e2000e901d4a */
[----:B------:R-:W-:Y:S01]  /*c580*/  @P4 SHF.R.U32.HI R0, RZ, c[0x0][0x2cc], R185 ;  /* 0x0000b300ff004a19 */ /* 0x000fe200000116b9 */
[C---:B--2---:R-:W-:Y:S03]  /*c590*/  HMMA.16816.F32 R44, R176.reuse, R128, R44 ;  /* 0x00000080b02c723c */ /* 0x044fe6000000182c */
[----:B------:R-:W-:Y:S02]  /*c5a0*/  @P2 IADD3.X R121, R119, UR13, RZ, P0, !PT ;  /* 0x0000000d77792c10 */ /* 0x000fe400087fe4ff */
[C---:B------:R-:W-:Y:S02]  /*c5b0*/  @P2 IADD3 R134, P1, R120.reuse, UR15, RZ ;  /* 0x0000000f78862c10 */ /* 0x040fe4000ff3e0ff */
[----:B------:R-:W-:Y:S01]  /*c5c0*/  @P2 IADD3 R132, P0, R120, UR6, RZ ;  /* 0x0000000678842c10 */ /* 0x000fe2000ff1e0ff */
[----:B------:R2:W-:Y:S01]  /*c5d0*/  @P2 LDGSTS.E.BYPASS.LTC128B.128 [R208+0x9100], [R120.64], !P6 ;  /* 0x0910000078d02fae */ /* 0x0005e2000f101d4a */
[C---:B------:R-:W-:Y:S01]  /*c5e0*/  @P2 IADD3.X R135, R121.reuse, UR13, RZ, P1, !PT ;  /* 0x0000000d79872c10 */ /* 0x040fe20008ffe4ff */
[----:B------:R-:W-:Y:S03]  /*c5f0*/  HMMA.16816.F32 R48, R176, R130, R48 ;  /* 0x00000082b030723c */ /* 0x000fe60000001830 */
[----:B------:R2:W-:Y:S01]  /*c600*/  @P2 LDGSTS.E.BYPASS.LTC128B.128 [R208+0xc100], [R120.64+0x80], !P5 ;  /* 0x0c10008078d02fae */ /* 0x0005e2000e901d4a */
[----:B------:R-:W-:Y:S04]  /*c610*/  @P2 IADD3.X R133, R121, UR8, RZ, P0, !PT ;  /* 0x0000000879852c10 */ /* 0x000fe800087fe4ff */
[----:B------:R2:W-:Y:S05]  /*c620*/  @P2 LDGSTS.E.BYPASS.LTC128B.128 [R208+0xa100], [R134.64], !P6 ;  /* 0x0a10000086d02fae */ /* 0x0005ea000f101d4a */
[----:B------:R2:W-:Y:S01]  /*c630*/  @P2 LDGSTS.E.BYPASS.LTC128B.128 [R208+0xd100], [R132.64], !P5 ;  /* 0x0d10000084d02fae */ /* 0x0005e2000e901d4a */
[----:B---3--:R-:W-:Y:S04]  /*c640*/  IMAD R117, R184, -0x60, RZ ;  /* 0xffffffa0b8757824 */ /* 0x008fe800078e02ff */
[----:B-1----:R-:W1:Y:S01]  /*c650*/  SHFL.IDX PT, R118, R0, RZ, 0x1c1f ;  /* 0x001c1fff00767589 */ /* 0x002e6200000e0000 */
[----:B------:R-:W-:Y:S01]  /*c660*/  IMAD.IADD R119, R117, 0x1, -R214 ;  /* 0x0000000175777824 */ /* 0x000fe200078e0ad6 */
[----:B------:R-:W-:Y:S03]  /*c670*/  IADD3 R123, -R214, 0x1, R117 ;  /* 0x00000001d67b7810 */ /* 0x000fe60007ffe175 */
[----:B------:R-:W0:Y:S01]  /*c680*/  LDGDEPBAR ;  /* 0x00000000000079af */ /* 0x000e220000000000 */
[----:B------:R-:W-:Y:S04]  /*c690*/  IADD3 R123, R123, c[0x0][0x1d0], RZ ;  /* 0x000074007b7b7a10 */ /* 0x000fe80007ffe0ff */
[----:B------:R-:W-:Y:S04]  /*c6a0*/  IADD3 R123, R123, -c[0x0][0x168], RZ ;  /* 0x80005a007b7b7a10 */ /* 0x000fe80007ffe0ff */
[C---:B------:R-:W-:Y:S02]  /*c6b0*/  IADD3 R129, R123.reuse, c[0x0][0x328], RZ ;  /* 0x0000ca007b817a10 */ /* 0x040fe40007ffe0ff */
[----:B------:R-:W-:Y:S03]  /*c6c0*/  IADD3 R123, R123, UR7, RZ ;  /* 0x000000077b7b7c10 */ /* 0x000fe6000fffe0ff */
[--C-:B-1----:R-:W-:Y:S02]  /*c6d0*/  IMAD.IADD R131, R129, 0x1, R118.reuse ;  /* 0x0000000181837824 */ /* 0x102fe400078e0276 */
[----:B------:R-:W-:Y:S01]  /*c6e0*/  IMAD.IADD R116, R123, 0x1, R118 ;  /* 0x000000017b747824 */ /* 0x000fe200078e0276 */
[----:B------:R-:W-:-:S05]  /*c6f0*/  @!P3 BRA `(.L_x_2012) ;  /* 0x000001800000b947 */ /* 0x000fca0003800000 */
[----:B--2---:R-:W-:Y:S01]  /*c700*/  IADD3 R118, R118, c[0x0][0x1d0], RZ ;  /* 0x0000740076767a10 */ /* 0x004fe20007ffe0ff */
        /* <DEDUP_REMOVED lines=13> */
.L_x_2014:
[----:B------:R-:W-:Y:S04]  /*c7e0*/  MOV R118, c[0x0][0x32c] ;  /* 0x0000cb0000767a02 */ /* 0x000fe80000000f00 */
[----:B------:R-:W-:Y:S11]  /*c7f0*/  ISETP.NE.AND P0, PT, R118, 0x1, PT ;  /* 0x000000017600780c */ /* 0x000ff60003f05270 */
[----:B------:R-:W-:Y:S02]  /*c800*/  @!UPT UIADD3 URZ, URZ, URZ, URZ ;  /* 0x0000003f3f3ff290 */ /* 0x000fe4000fffe03f */
[----:B------:R-:W-:Y:S05]  /*c810*/  @P0 IMAD.HI.U32 R118, R120, c[0x0][0x330], RZ ;  /* 0x0000cc0078760a27 */ /* 0x000fea00078e00ff */
[----:B------:R-:W-:Y:S02]  /*c820*/  @P0 SHF.R.U32.HI R120, RZ, c[0x0][0x334], R118 ;  /* 0x0000cd00ff780a19 */ /* 0x000fe40000011676 */
.L_x_2015:
[----:B------:R-:W-:Y:S05]  /*c830*/  BSYNC B0 ;  /* 0x0000000000007941 */ /* 0x000fea0003800000 */
.L_x_2013:
[----:B------:R-:W-:Y:S05]  /*c840*/  IMAD R121, R120, c[0x0][0x32c], R119 ;  /* 0x0000cb0078797a24 */ /* 0x000fea00078e0277 */
[----:B------:R-:W-:Y:S02]  /*c850*/  IADD3 R118, R121, c[0x0][0x32c], RZ ;  /* 0x0000cb0079767a10 */ /* 0x000fe40007ffe0ff */
[----:B------:R-:W-:Y:S02]  /*c860*/  IMNMX R116, R116, R121, !PT ;  /* 0x0000007974747217 */ /* 0x000fe40007800200 */
[----:B------:R-:W-:Y:S02]  /*c870*/  IMNMX R131, R131, R118, PT ;  /* 0x0000007683837217 */ /* 0x000fe40003800200 */
.L_x_2012:
[C---:B--2---:R-:W-:Y:S01]  /*c880*/  ISETP.GE.AND P0, PT, R117.reuse, 0x2, PT ;  /* 0x000000027500780c */ /* 0x044fe20003f06270 */
[----:B------:R-:W1:Y:S01]  /*c890*/  SHFL.IDX PT, R0, R0, 0x1, 0x1c1f ;  /* 0x003c1f0000007f89 */ /* 0x000e6200000e0000 */
[----:B------:R-:W-:Y:S02]  /*c8a0*/  ISETP.GE.AND P1, PT, R117, 0x9, PT ;  /* 0x000000097500780c */ /* 0x000fe40003f26270 */
[----:B------:R-:W-:Y:S02]  /*c8b0*/  LOP3.LUT R215, R215, 0xffefffff, RZ, 0xc0, !PT ;  /* 0xffefffffd7d77812 */ /* 0x000fe400078ec0ff */
[----:B------:R-:W-:Y:S07]  /*c8c0*/  ISETP.GE.AND P2, PT, R117, 0x59, PT ;  /* 0x000000597500780c */ /* 0x000fee0003f46270 */
[----:B------:R-:W-:Y:S02]  /*c8d0*/  @P0 LOP3.LUT R215, R215, 0x100000, RZ, 0xfc, !PT ;  /* 0x00100000d7d70812 */ /* 0x000fe400078efcff */
[C---:B------:R-:W-:Y:S02]  /*c8e0*/  ISETP.GT.AND P0, PT, R116.reuse, 0x1, !P0 ;  /* 0x000000017400780c */ /* 0x040fe40004704270 */
        /* <DEDUP_REMOVED lines=9> */
[C---:B------:R-:W-:Y:S04]  /*c980*/  ISETP.GT.AND P0, PT, R116.reuse, 0x9, !P1 ;  /* 0x000000097400780c */ /* 0x040fe80004f04270 */
        /* <DEDUP_REMOVED lines=22> */
[----:B------:R-:W-:Y:S01]  /*caf0*/  FSEL R130, R16, -INF , !P0 ;  /* 0xff80000010827808 */ /* 0x000fe20004000000 */
[--C-:B-1----:R-:W-:Y:S01]  /*cb00*/  IMAD.IADD R16, R123, 0x1, R0.reuse ;  /* 0x000000017b107824 */ /* 0x102fe200078e0200 */
        /* <DEDUP_REMOVED lines=83> */
[C---:B------:R-:W-:Y:S02]  /*d040*/  ISETP.GT.AND P0, PT, R116.reuse, 0x51, !P1 ;  /* 0x000000517400780c */ /* 0x040fe40004f04270 */
        /* <DEDUP_REMOVED lines=33> */
.L_x_2018:
[----:B------:R-:W-:Y:S04]  /*d260*/  MOV R0, c[0x0][0x32c] ;  /* 0x0000cb0000007a02 */ /* 0x000fe80000000f00 */
[----:B------:R-:W-:Y:S11]  /*d270*/  ISETP.NE.AND P0, PT, R0, 0x1, PT ;  /* 0x000000010000780c */ /* 0x000ff60003f05270 */
[----:B------:R-:W-:Y:S02]  /*d280*/  @!UPT UIADD3 URZ, URZ, URZ, URZ ;  /* 0x0000003f3f3ff290 */ /* 0x000fe4000fffe03f */
[----:B------:R-:W-:Y:S05]  /*d290*/  @P0 IMAD.HI.U32 R0, R20, c[0x0][0x330], RZ ;  /* 0x0000cc0014000a27 */ /* 0x000fea00078e00ff */
[----:B------:R-:W-:Y:S02]  /*d2a0*/  @P0 SHF.R.U32.HI R20, RZ, c[0x0][0x334], R0 ;  /* 0x0000cd00ff140a19 */ /* 0x000fe40000011600 */
.L_x_2019:
[----:B------:R-:W-:Y:S05]  /*d2b0*/  BSYNC B0 ;  /* 0x0000000000007941 */ /* 0x000fea0003800000 */
.L_x_2017:
[----:B------:R-:W-:Y:S05]  /*d2c0*/  IMAD R119, R20, c[0x0][0x32c], R119 ;  /* 0x0000cb0014777a24 */ /* 0x000fea00078e0277 */
[----:B------:R-:W-:Y:S02]  /*d2d0*/  IADD3 R5, R119, c[0x0][0x32c], RZ ;  /* 0x0000cb0077057a10 */ /* 0x000fe40007ffe0ff */
[----:B------:R-:W-:Y:S02]  /*d2e0*/  IMNMX R16, R16, R119, !PT ;  /* 0x0000007710107217 */ /* 0x000fe40007800200 */
[----:B------:R-:W-:Y:S02]  /*d2f0*/  IMNMX R4, R4, R5, PT ;  /* 0x0000000504047217 */ /* 0x000fe40003800200 */
.L_x_2016:
[C---:B------:R-:W-:Y:S02]  /*d300*/  LOP3.LUT P0, RZ, R215.reuse, 0x200000, RZ, 0xc0, !PT ;  /* 0x00200000d7ff7812 */ /* 0x040fe4000780c0ff */
[C---:B------:R-:W-:Y:S02]  /*d310*/  ISETP.GT.AND P2, PT, R16.reuse, 0x58, !P2 ;  /* 0x000000581000780c */ /* 0x040fe40005744270 */
[C---:B------:R-:W-:Y:S02]  /*d320*/  ISETP.GT.AND P0, PT, R16.reuse, RZ, !P0 ;  /* 0x000000ff1000720c */ /* 0x040fe40004704270 */
[----:B------:R-:W-:Y:S02]  /*d330*/  ISETP.GT.AND P1, PT, R16, 0x59, !P1 ;  /* 0x000000591000780c */ /* 0x000fe40004f24270 */
[C---:B------:R-:W-:Y:S02]  /*d340*/  ISETP.LT.OR P0, PT, R4.reuse, 0x1, P0 ;  /* 0x000000010400780c */ /* 0x040fe40000701670 */
[----:B------:R-:W-:Y:S02]  /*d350*/  ISETP.LT.OR P2, PT, R4, 0x59, P2 ;  /* 0x000000590400780c */ /* 0x000fe40001741670 */
[----:B------:R-:W-:Y:S02]  /*d360*/  FSEL R21, R6, -INF , !P0 ;  /* 0xff80000006157808 */ /* 0x000fe40004000000 */
[----:B------:R-:W-:Y:S02]  /*d370*/  LOP3.LUT P0, RZ, R215, 0x100000, RZ, 0xc0, !PT ;  /* 0x00100000d7ff7812 */ /* 0x000fe4000780c0ff */
[----:B------:R-:W-:Y:S02]  /*d380*/  FMNMX.FTZ R0, R21, R2, !PT ;  /* 0x0000000215007209 */ /* 0x000fe40007810000 */
[----:B------:R-:W-:Y:S02]  /*d390*/  ISETP.GT.AND P0, PT, R16, 0x1, !P0 ;  /* 0x000000011000780c */ /* 0x000fe40004704270 */
[C---:B------:R-:W-:Y:S02]  /*d3a0*/  ISETP.LT.OR P1, PT, R4.reuse, 0x5a, P1 ;  /* 0x0000005a0400780c */ /* 0x040fe40000f21670 */
[----:B------:R-:W-:Y:S02]  /*d3b0*/  ISETP.LT.OR P0, PT, R4, 0x2, P0 ;  /* 0x000000020400780c */ /* 0x000fe40000701670 */
[----:B------:R-:W-:Y:S02]  /*d3c0*/  FSEL R117, R50, -INF , !P2 ;  /* 0xff80000032757808 */ /* 0x000fe40005000000 */
[----:B------:R-:W-:Y:S02]  /*d3d0*/  FSEL R17, R7, -INF , !P0 ;  /* 0xff80000007117808 */ /* 0x000fe40004000000 */
[C---:B------:R-:W-:Y:S02]  /*d3e0*/  LOP3.LUT P0, RZ, R215.reuse, 0x80000, RZ, 0xc0, !PT ;  /* 0x00080000d7ff7812 */ /* 0x040fe4000780c0ff */
        /* <DEDUP_REMOVED lines=85> */
[----:B------:R-:W1:Y:S01]  /*d940*/  SHFL.BFLY PT, R6, R5, 0x2, 0x1f ;  /* 0x0c401f0005067f89 */ /* 0x000e6200000e0000 */
[----:B------:R-:W-:Y:S02]  /*d950*/  FMNMX.FTZ R0, R223, R0, !PT ;  /* 0x00000000df007209 */ /* 0x000fe40007810000 */
[----:B------:R-:W-:Y:S02]  /*d960*/  ISETP.GT.AND P0, PT, R16, 0x38, !P0 ;  /* 0x000000381000780c */ /* 0x000fe40004704270 */
[----:B------:R-:W-:Y:S02]  /*d970*/  FSEL R13, R51, -INF , !P1 ;  /* 0xff800000330d7808 */ /* 0x000fe40004800000 */
[----:B------:R-:W-:Y:S01]  /*d980*/  ISETP.LT.OR P0, PT, R4, 0x39, P0 ;  /* 0x000000390400780c */ /* 0x000fe20000701670 */
[----:B------:R-:W-:Y:S03]  /*d990*/  LDSM.16.MT88.4 R28, [R201+0x100] ;  /* 0x00010000c91c783b */ /* 0x000fe60000004200 */
        /* <DEDUP_REMOVED lines=37> */
[----:B------:R-:W-:Y:S04]  /*dbf0*/  FSEL R119, R47, -INF , !P0 ;  /* 0xff8000002f777808 */ /* 0x000fe80004000000 */
[----:B------:R-:W-:Y:S04]  /*dc00*/  FMNMX.FTZ R0, R119, R0, !PT ;  /* 0x0000000077007209 */ /* 0x000fe80007810000 */
[----:B------:R-:W-:Y:S04]  /*dc10*/  FMNMX.FTZ R0, R117, R0, !PT ;  /* 0x0000000075007209 */ /* 0x000fe80007810000 */
[----:B------:R-:W-:Y:S02]  /*dc20*/  FMNMX.FTZ R7, R13, R0, !PT ;  /* 0x000000000d077209 */ /* 0x000fe40007810000 */
[----:B-1----:R-:W-:Y:S03]  /*dc30*/  FMNMX.FTZ R0, R6, R15, !PT ;  /* 0x0000000f06007209 */ /* 0x002fe60007810000 */
[----:B------:R-:W1:Y:S01]  /*dc40*/  SHFL.BFLY PT, R4, R7, 0x2, 0x1f ;  /* 0x0c401f0007047f89 */ /* 0x000e6200000e0000 */
[C---:B------:R-:W-:Y:S01]  /*dc50*/  FSETP.NEU.FTZ.AND P0, PT, R0.reuse, -INF , PT ;  /* 0xff8000000000780b */ /* 0x040fe20003f1d000 */
[C---:B------:R-:W-:Y:S03]  /*dc60*/  FMUL.FTZ R131, R0.reuse, c[0x0][0x2d0] ;  /* 0x0000b40000837a20 */ /* 0x040fe60000410000 */
[----:B------:R-:W-:Y:S02]  /*dc70*/  FSEL R6, R0, RZ, P0 ;  /* 0x000000ff00067208 */ /* 0x000fe40000000000 */
[----:B------:R-:W-:Y:S03]  /*dc80*/  FSEL R131, R131, RZ, P0 ;  /* 0x000000ff83837208 */ /* 0x000fe60000000000 */
[----:B------:R-:W-:Y:S02]  /*dc90*/  FADD.FTZ R3, -R6, R3 ;  /* 0x0000000306037221 */ /* 0x000fe40000010100 */
        /* <DEDUP_REMOVED lines=8> */
[--C-:B------:R-:W-:Y:S02]  /*dd20*/  FFMA.FTZ R120, R120, c[0x0][0x2d0], -R131.reuse ;  /* 0x0000b40078787a23 */ /* 0x100fe40000010883 */
[--C-:B------:R-:W-:Y:S02]  /*dd30*/  FFMA.FTZ R128, R128, c[0x0][0x2d0], -R131.reuse ;  /* 0x0000b40080807a23 */ /* 0x100fe40000010883 */
[----:B------:R-:W1:Y:S01]  /*dd40*/  SHFL.BFLY PT, R4, R5, 0x1, 0x1f ;  /* 0x0c201f0005047f89 */ /* 0x000e6200000e0000 */
        /* <DEDUP_REMOVED lines=8> */
[--C-:B------:R-:W-:Y:S02]  /*ddd0*/  FFMA.FTZ R146, R146, c[0x0][0x2d0], -R131.reuse ;  /* 0x0000b40092927a23 */ /* 0x100fe40000010883 */
[--C-:B------:R-:W-:Y:S02]  /*dde0*/  FFMA.FTZ R134, R134, c[0x0][0x2d0], -R131.reuse ;  /* 0x0000b40086867a23 */ /* 0x100fe40000010883 */
[--C-:B------:R-:W-:Y:S02]  /*ddf0*/  FFMA.FTZ R122, R122, c[0x0][0x2d0], -R131.reuse ;  /* 0x0000b4007a7a7a23 */ /* 0x100fe40000010883 */
[--C-:B------:R-:W-:Y:S01]  /*de00*/  FFMA.FTZ R121, R121, c[0x0][0x2d0], -R131.reuse ;  /* 0x0000b40079797a23 */ /* 0x100fe20000010883 */
[----:B------:R-:W3:Y:S01]  /*de10*/  MUFU.EX2 R45, R45 ;  /* 0x0000002d002d7308 */ /* 0x000ee20000000800 */
[--C-:B------:R-:W-:Y:S01]  /*de20*/  FFMA.FTZ R118, R118, c[0x0][0x2d0], -R131.reuse ;  /* 0x0000b40076767a23 */ /* 0x100fe20000010883 */
[----:B-1----:R-:W-:Y:S01]  /*de30*/  FMNMX.FTZ R12, R5, R4, !PT ;  /* 0x00000004050c7209 */ /* 0x002fe20007810000 */
[----:B------:R-:W-:Y:S01]  /*de40*/  FMUL.FTZ R4, R3, c[0x0][0x2d0] ;  /* 0x0000b40003047a20 */ /* 0x000fe20000410000 */
[----:B--2---:R-:W-:Y:S02]  /*de50*/  F2FP.PACK_AB R16, R15, R44 ;  /* 0x0000002c0f10723e */ /* 0x004fe400000000ff */
[C---:B------:R-:W-:Y:S01]  /*de60*/  FSETP.NEU.FTZ.AND P0, PT, R12.reuse, -INF , PT ;  /* 0xff8000000c00780b */ /* 0x040fe20003f1d000 */
[C---:B------:R-:W-:Y:S03]  /*de70*/  FMUL.FTZ R50, R12.reuse, c[0x0][0x2d0] ;  /* 0x0000b4000c327a20 */ /* 0x040fe60000410000 */
[----:B------:R-:W1:Y:S01]  /*de80*/  MUFU.EX2 R3, R4 ;  /* 0x0000000400037308 */ /* 0x000e620000000800 */
[----:B------:R-:W-:Y:S02]  /*de90*/  FSEL R5, R12, RZ, P0 ;  /* 0x000000ff0c057208 */ /* 0x000fe40000000000 */
[----:B------:R-:W-:Y:S02]  /*dea0*/  FSEL R50, R50, RZ, P0 ;  /* 0x000000ff32327208 */ /* 0x000fe40000000000 */
[----:B------:R-:W-:Y:S01]  /*deb0*/  ISETP.GT.AND P0, PT, R184, R207, PT ;  /* 0x000000cfb800720c */ /* 0x000fe20003f04270 */
[----:B------:R-:W-:Y:S02]  /*dec0*/  FADD.FTZ R5, -R5, R2 ;  /* 0x0000000205057221 */ /* 0x000fe40000010100 */
[--C-:B------:R-:W-:Y:S02]  /*ded0*/  FFMA.FTZ R49, R21, c[0x0][0x2d0], -R50.reuse ;  /* 0x0000b40015317a23 */ /* 0x100fe40000010832 */
[----:B------:R-:W2:Y:S01]  /*dee0*/  LDSM.16.MT88.4 R20, [R204+0x100] ;  /* 0x00010000cc14783b */ /* 0x000ea20000004200 */
[--C-:B------:R-:W-:Y:S01]  /*def0*/  FFMA.FTZ R47, R9, c[0x0][0x2d0], -R50.reuse ;  /* 0x0000b400092f7a23 */ /* 0x100fe20000010832 */
[----:B------:R-:W-:Y:S01]  /*df00*/  MUFU.EX2 R51, R51 ;  /* 0x0000003300337308 */ /* 0x000fe20000000800 */
[--C-:B------:R-:W-:Y:S01]  /*df10*/  FFMA.FTZ R46, R11, c[0x0][0x2d0], -R50.reuse ;  /* 0x0000b4000b2e7a23 */ /* 0x100fe20000010832 */
[----:B---3--:R-:W-:Y:S01]  /*df20*/  F2FP.PACK_AB R18, R45, R14 ;  /* 0x0000000e2d12723e */ /* 0x008fe200000000ff */
[--C-:B------:R-:W-:Y:S02]  /*df30*/  FFMA.FTZ R48, R17, c[0x0][0x2d0], -R50.reuse ;  /* 0x0000b40011307a23 */ /* 0x100fe40000010832 */
[----:B------:R-:W-:Y:S02]  /*df40*/  FMUL.FTZ R2, R5, c[0x0][0x2d0] ;  /* 0x0000b40005027a20 */ /* 0x000fe40000410000 */
[--C-:B------:R-:W-:Y:S02]  /*df50*/  FFMA.FTZ R132, R37, c[0x0][0x2d0], -R50.reuse ;  /* 0x0000b40025847a23 */ /* 0x100fe40000010832 */
[----:B------:R-:W-:Y:S01]  /*df60*/  LDSM.16.MT88.4 R36, [R200+0x900] ;  /* 0x00090000c824783b */ /* 0x000fe20000004200 */
        /* <DEDUP_REMOVED lines=17> */
[----:B------:R-:W-:Y:S01]  /*e080*/  FMUL.FTZ R85, R3, R85 ;  /* 0x0000005503557220 */ /* 0x000fe20000410000 */
[----:B------:R-:W-:Y:S01]  /*e090*/  MUFU.EX2 R47, R47 ;  /* 0x0000002f002f7308 */ /* 0x000fe20000000800 */
[--C-:B------:R-:W-:Y:S02]  /*e0a0*/  FFMA.FTZ R135, R33, c[0x0][0x2d0], -R50.reuse ;  /* 0x0000b40021877a23 */ /* 0x100fe40000010832 */
[----:B------:R-:W-:Y:S01]  /*e0b0*/  LDSM.16.MT88.4 R32, [R201+0x900] ;  /* 0x00090000c920783b */ /* 0x000fe20000004200 */
        /* <DEDUP_REMOVED lines=18> */
[----:B------:R-:W-:Y:S02]  /*e1e0*/  FMUL.FTZ R87, R2, R87 ;  /* 0x0000005702577220 */ /* 0x000fe40000410000 */
[C---:B------:R-:W-:Y:S01]  /*e1f0*/  FMUL.FTZ R88, R3.reuse, R88 ;  /* 0x0000005803587220 */ /* 0x040fe20000410000 */
[----:B-1----:R-:W-:Y:S01]  /*e200*/  F2FP.PACK_AB R19, R46, R47 ;  /* 0x0000002f2e13723e */ /* 0x002fe200000000ff */
[C---:B------:R-:W-:Y:S02]  /*e210*/  FMUL.FTZ R89, R3.reuse, R89 ;  /* 0x0000005903597220 */ /* 0x040fe40000410000 */
[C---:B------:R-:W-:Y:S02]  /*e220*/  FMUL.FTZ R90, R2.reuse, R90 ;  /* 0x0000005a025a7220 */ /* 0x040fe40000410000 */
[C---:B------:R-:W-:Y:S01]  /*e230*/  FMUL.FTZ R91, R2.reuse, R91 ;  /* 0x0000005b025b7220 */ /* 0x040fe20000410000 */
[----:B------:R-:W1:Y:S01]  /*e240*/  MUFU.EX2 R128, R128 ;  /* 0x0000008000807308 */ /* 0x000e620000000800 */
[C---:B--2---:R-:W-:Y:S05]  /*e250*/  HMMA.16816.F32 R4, R16.reuse, R20, R4 ;  /* 0x000000141004723c */ /* 0x044fea0000001804 */
[C---:B------:R-:W-:Y:S02]  /*e260*/  FMUL.FTZ R92, R3.reuse, R92 ;  /* 0x0000005c035c7220 */ /* 0x040fe40000410000 */
[C---:B------:R-:W-:Y:S01]  /*e270*/  FMUL.FTZ R93, R3.reuse, R93 ;  /* 0x0000005d035d7220 */ /* 0x040fe20000410000 */
[C---:B------:R-:W-:Y:S01]  /*e280*/  HMMA.16816.F32 R8, R16.reuse, R22, R8 ;  /* 0x000000161008723c */ /* 0x040fe20000001808 */
[----:B------:R-:W2:Y:S01]  /*e290*/  LDSM.16.MT88.4 R20, [R200+0x100] ;  /* 0x00010000c814783b */ /* 0x000ea20000004200 */
[----:B------:R-:W-:Y:S02]  /*e2a0*/  MUFU.EX2 R130, R130 ;  /* 0x0000008200827308 */ /* 0x000fe40000000800 */
[C---:B------:R-:W-:Y:S02]  /*e2b0*/  FMUL.FTZ R94, R2.reuse, R94 ;  /* 0x0000005e025e7220 */ /* 0x040fe40000410000 */
[C---:B------:R-:W-:Y:S02]  /*e2c0*/  FMUL.FTZ R95, R2.reuse, R95 ;  /* 0x0000005f025f7220 */ /* 0x040fe40000410000 */
[C---:B------:R-:W-:Y:S04]  /*e2d0*/  HMMA.16816.F32 R68, R16.reuse, R24, R68 ;  /* 0x000000181044723c */ /* 0x040fe80000001844 */
[C---:B------:R-:W-:Y:S01]  /*e2e0*/  FMUL.FTZ R96, R3.reuse, R96 ;  /* 0x0000006003607220 */ /* 0x040fe20000410000 */
[----:B------:R-:W-:Y:S01]  /*e2f0*/  MUFU.EX2 R132, R132 ;  /* 0x0000008400847308 */ /* 0x000fe20000000800 */
[C---:B------:R-:W-:Y:S02]  /*e300*/  FMUL.FTZ R97, R3.reuse, R97 ;  /* 0x0000006103617220 */ /* 0x040fe40000410000 */
[C---:B------:R-:W-:Y:S01]  /*e310*/  HMMA.16816.F32 R72, R16.reuse, R26, R72 ;  /* 0x0000001a1048723c */ /* 0x040fe20000001848 */
[----:B------:R-:W4:Y:S03]  /*e320*/  LDSM.16.MT88.4 R24, [R204+0x3100] ;  /* 0x00310000cc18783b */ /* 0x000f260000004200 */
[C---:B------:R-:W-:Y:S02]  /*e330*/  FMUL.FTZ R98, R2.reuse, R98 ;  /* 0x0000006202627220 */ /* 0x040fe40000410000 */
[C---:B------:R-:W-:Y:S01]  /*e340*/  FMUL.FTZ R99, R2.reuse, R99 ;  /* 0x0000006302637220 */ /* 0x040fe20000410000 */
[----:B------:R-:W-:Y:S01]  /*e350*/  MUFU.EX2 R135, R135 ;  /* 0x0000008700877308 */ /* 0x000fe20000000800 */
[C---:B------:R-:W-:Y:S04]  /*e360*/  HMMA.16816.F32 R76, R16.reuse, R28, R76 ;  /* 0x0000001c104c723c */ /* 0x040fe8000000184c */
[C---:B------:R-:W-:Y:S02]  /*e370*/  FMUL.FTZ R100, R3.reuse, R100 ;  /* 0x0000006403647220 */ /* 0x040fe40000410000 */
[C---:B------:R-:W-:Y:S02]  /*e380*/  FMUL.FTZ R101, R3.reuse, R101 ;  /* 0x0000006503657220 */ /* 0x040fe40000410000 */
[C---:B------:R-:W-:Y:S01]  /*e390*/  HMMA.16816.F32 R80, R16.reuse, R30, R80 ;  /* 0x0000001e1050723c */ /* 0x040fe20000001850 */
[----:B------:R-:W5:Y:S01]  /*e3a0*/  LDSM.16.MT88.4 R28, [R202+0x3100] ;  /* 0x00310000ca1c783b */ /* 0x000f620000004200 */
[----:B------:R-:W-:Y:S02]  /*e3b0*/  MUFU.EX2 R147, R147 ;  /* 0x0000009300937308 */ /* 0x000fe40000000800 */
[C---:B------:R-:W-:Y:S02]  /*e3c0*/  FMUL.FTZ R102, R2.reuse, R102 ;  /* 0x0000006602667220 */ /* 0x040fe40000410000 */
[C---:B------:R-:W-:Y:S02]  /*e3d0*/  FMUL.FTZ R103, R2.reuse, R103 ;  /* 0x0000006702677220 */ /* 0x040fe40000410000 */
[C---:B------:R-:W-:Y:S01]  /*e3e0*/  FMUL.FTZ R104, R3.reuse, R104 ;  /* 0x0000006803687220 */ /* 0x040fe20000410000 */
[C---:B--2---:R-:W-:Y:S03]  /*e3f0*/  HMMA.16816.F32 R84, R16.reuse, R20, R84 ;  /* 0x000000141054723c */ /* 0x044fe60000001854 */
[C---:B------:R-:W-:Y:S01]  /*e400*/  FMUL.FTZ R105, R3.reuse, R105 ;  /* 0x0000006903697220 */ /* 0x040fe20000410000 */
[----:B------:R-:W-:Y:S01]  /*e410*/  MUFU.EX2 R136, R136 ;  /* 0x0000008800887308 */ /* 0x000fe20000000800 */
[C---:B------:R-:W-:Y:S02]  /*e420*/  FMUL.FTZ R106, R2.reuse, R106 ;  /* 0x0000006a026a7220 */ /* 0x040fe40000410000 */
[C---:B------:R-:W-:Y:S01]  /*e430*/  FMUL.FTZ R107, R2.reuse, R107 ;  /* 0x0000006b026b7220 */ /* 0x040fe20000410000 */
[C---:B------:R-:W-:Y:S01]  /*e440*/  HMMA.16816.F32 R88, R16.reuse, R22, R88 ;  /* 0x000000161058723c */ /* 0x040fe20000001858 */
[----:B------:R-:W2:Y:S03]  /*e450*/  LDSM.16.MT88.4 R20, [R201+0x3100] ;  /* 0x00310000c914783b */ /* 0x000ea60000004200 */
[C---:B------:R-:W-:Y:S02]  /*e460*/  FMUL.FTZ R52, R3.reuse, R52 ;  /* 0x0000003403347220 */ /* 0x040fe40000410000 */
[C---:B------:R-:W-:Y:S01]  /*e470*/  FMUL.FTZ R53, R3.reuse, R53 ;  /* 0x0000003503357220 */ /* 0x040fe20000410000 */
[----:B------:R-:W-:Y:S01]  /*e480*/  MUFU.EX2 R144, R144 ;  /* 0x0000009000907308 */ /* 0x000fe20000000800 */
[C---:B----4-:R-:W-:Y:S04]  /*e490*/  HMMA.16816.F32 R92, R16.reuse, R24, R92 ;  /* 0x00000018105c723c */ /* 0x050fe8000000185c */
[C---:B------:R-:W-:Y:S02]  /*e4a0*/  FMUL.FTZ R54, R2.reuse, R54 ;  /* 0x0000003602367220 */ /* 0x040fe40000410000 */
[C---:B------:R-:W-:Y:S02]  /*e4b0*/  FMUL.FTZ R55, R2.reuse, R55 ;  /* 0x0000003702377220 */ /* 0x040fe40000410000 */
[C---:B------:R-:W-:Y:S01]  /*e4c0*/  HMMA.16816.F32 R96, R16.reuse, R26, R96 ;  /* 0x0000001a1060723c */ /* 0x040fe20000001860 */
[----:B------:R-:W4:Y:S01]  /*e4d0*/  LDSM.16.MT88.4 R24, [R200+0x3100] ;  /* 0x00310000c818783b */ /* 0x000f220000004200 */
[----:B------:R-:W-:Y:S02]  /*e4e0*/  MUFU.EX2 R153, R153 ;  /* 0x0000009900997308 */ /* 0x000fe40000000800 */
[C---:B------:R-:W-:Y:S02]  /*e4f0*/  FMUL.FTZ R56, R3.reuse, R56 ;  /* 0x0000003803387220 */ /* 0x040fe40000410000 */
[C---:B------:R-:W-:Y:S02]  /*e500*/  FMUL.FTZ R57, R3.reuse, R57 ;  /* 0x0000003903397220 */ /* 0x040fe40000410000 */
[C---:B-----5:R-:W-:Y:S04]  /*e510*/  HMMA.16816.F32 R100, R16.reuse, R28, R100 ;  /* 0x0000001c1064723c */ /* 0x060fe80000001864 */
[C---:B------:R-:W-:Y:S01]  /*e520*/  FMUL.FTZ R58, R2.reuse, R58 ;  /* 0x0000003a023a7220 */ /* 0x040fe20000410000 */
[----:B------:R-:W-:Y:S01]  /*e530*/  MUFU.EX2 R164, R164 ;  /* 0x000000a400a47308 */ /* 0x000fe20000000800 */
[C---:B------:R-:W-:Y:S02]  /*e540*/  FMUL.FTZ R59, R2.reuse, R59 ;  /* 0x0000003b023b7220 */ /* 0x040fe40000410000 */
[C---:B------:R-:W-:Y:S01]  /*e550*/  HMMA.16816.F32 R104, R16.reuse, R30, R104 ;  /* 0x0000001e1068723c */ /* 0x040fe20000001868 */
[----:B------:R-:W5:Y:S03]  /*e560*/  LDSM.16.MT88.4 R28, [R204+0x900] ;  /* 0x00090000cc1c783b */ /* 0x000f660000004200 */
[C---:B------:R-:W-:Y:S02]  /*e570*/  FMUL.FTZ R60, R3.reuse, R60 ;  /* 0x0000003c033c7220 */ /* 0x040fe40000410000 */
[----:B------:R-:W-:Y:S01]  /*e580*/  FMUL.FTZ R61, R3, R61 ;  /* 0x0000003d033d7220 */ /* 0x000fe20000410000 */
[----:B------:R-:W-:Y:S01]  /*e590*/  MUFU.EX2 R166, R166 ;  /* 0x000000a600a67308 */ /* 0x000fe20000000800 */
[C---:B------:R-:W-:Y:S01]  /*e5a0*/  FMUL.FTZ R62, R2.reuse, R62 ;  /* 0x0000003e023e7220 */ /* 0x040fe20000410000 */
[C---:B--2---:R-:W-:Y:S03]  /*e5b0*/  HMMA.16816.F32 R52, R16.reuse, R20, R52 ;  /* 0x000000141034723c */ /* 0x044fe60000001834 */
[--C-:B------:R-:W-:Y:S02]  /*e5c0*/  FFMA.FTZ R133, R133, c[0x0][0x2d0], -R50.reuse ;  /* 0x0000b40085857a23 */ /* 0x100fe40000010832 */
[C---:B------:R-:W-:Y:S02]  /*e5d0*/  FMUL.FTZ R63, R2.reuse, R63 ;  /* 0x0000003f023f7220 */ /* 0x040fe40000410000 */
[C---:B------:R-:W-:Y:S01]  /*e5e0*/  FMUL.FTZ R64, R3.reuse, R64 ;  /* 0x0000004003407220 */ /* 0x040fe20000410000 */
[C---:B------:R-:W-:Y:S01]  /*e5f0*/  HMMA.16816.F32 R56, R16.reuse, R22, R56 ;  /* 0x000000161038723c */ /* 0x040fe20000001838 */
[----:B------:R-:W2:Y:S01]  /*e600*/  MUFU.EX2 R133, R133 ;  /* 0x0000008500857308 */ /* 0x000ea20000000800 */
[----:B------:R-:W5:Y:S02]  /*e610*/  LDSM.16.MT88.4 R20, [R202+0x900] ;  /* 0x00090000ca14783b */ /* 0x000f640000004200 */
[----:B------:R-:W-:Y:S02]  /*e620*/  FMUL.FTZ R65, R3, R65 ;  /* 0x0000004103417220 */ /* 0x000fe40000410000 */
[C---:B------:R-:W-:Y:S02]  /*e630*/  FMUL.FTZ R66, R2.reuse, R66 ;  /* 0x0000004202427220 */ /* 0x040fe40000410000 */
[C---:B----4-:R-:W-:Y:S03]  /*e640*/  HMMA.16816.F32 R60, R16.reuse, R24, R60 ;  /* 0x00000018103c723c */ /* 0x050fe6000000183c */
[----:B------:R-:W-:Y:S01]  /*e650*/  MUFU.EX2 R146, R146 ;  /* 0x0000009200927308 */ /* 0x000fe20000000800 */
[----:B------:R-:W-:Y:S02]  /*e660*/  FMUL.FTZ R67, R2, R67 ;  /* 0x0000004302437220 */ /* 0x000fe40000410000 */
[--C-:B------:R-:W-:Y:S02]  /*e670*/  FFMA.FTZ R152, R183, c[0x0][0x2d0], -R50.reuse ;  /* 0x0000b400b7987a23 */ /* 0x100fe40000010832 */
[--C-:B------:R-:W-:Y:S03]  /*e680*/  FFMA.FTZ R183, R180, c[0x0][0x2d0], -R131.reuse ;  /* 0x0000b400b4b77a23 */ /* 0x100fe60000010883 */
[----:B------:R-:W-:Y:S01]  /*e690*/  HMMA.16816.F32 R64, R16, R26, R64 ;  /* 0x0000001a1040723c */ /* 0x000fe20000001840 */
[----:B------:R-:W4:Y:S01]  /*e6a0*/  LDSM.16.MT88.4 R24, [R204+0x3900] ;  /* 0x00390000cc18783b */ /* 0x000f220000004200 */
[----:B------:R-:W-:Y:S01]  /*e6b0*/  MUFU.EX2 R152, R152 ;  /* 0x0000009800987308 */ /* 0x000fe20000000800 */
[--C-:B------:R-:W-:Y:S02]  /*e6c0*/  FFMA.FTZ R180, R225, c[0x0][0x2d0], -R50.reuse ;  /* 0x0000b400e1b47a23 */ /* 0x100fe40000010832 */
[--C-:B------:R-:W-:Y:S02]  /*e6d0*/  FFMA.FTZ R225, R40, c[0x0][0x2d0], -R131.reuse ;  /* 0x0000b40028e17a23 */ /* 0x100fe40000010883 */
[----:B---3--:R-:W-:Y:S01]  /*e6e0*/  F2FP.PACK_AB R16, R120, R51 ;  /* 0x000000337810723e */ /* 0x008fe200000000ff */
[--C-:B------:R-:W-:Y:S01]  /*e6f0*/  FFMA.FTZ R155, R155, c[0x0][0x2d0], -R50.reuse ;  /* 0x0000b4009b9b7a23 */ /* 0x100fe20000010832 */
[----:B-1----:R-:W-:Y:S03]  /*e700*/  F2FP.PACK_AB R18, R128, R123 ;  /* 0x0000007b8012723e */ /* 0x002fe600000000ff */
[----:B--2---:R-:W-:Y:S01]  /*e710*/  F2FP.PACK_AB R17, R133, R130 ;  /* 0x000000828511723e */ /* 0x004fe200000000ff */
[----:B------:R-:W-:Y:S01]  /*e720*/  MUFU.EX2 R183, R183 ;  /* 0x000000b700b77308 */ /* 0x000fe20000000800 */
[----:B------:R-:W-:Y:S01]  /*e730*/  F2FP.PACK_AB R19, R135, R132 ;  /* 0x000000848713723e */ /* 0x000fe200000000ff */
[--C-:B------:R-:W-:Y:S02]  /*e740*/  FFMA.FTZ R154, R167, c[0x0][0x2d0], -R50.reuse ;  /* 0x0000b400a79a7a23 */ /* 0x100fe40000010832 */
[--C-:B------:R-:W-:Y:S02]  /*e750*/  FFMA.FTZ R165, R165, c[0x0][0x2d0], -R50.reuse ;  /* 0x0000b400a5a57a23 */ /* 0x100fe40000010832 */
[--C-:B------:R-:W-:Y:S02]  /*e760*/  FFMA.FTZ R167, R182, c[0x0][0x2d0], -R131.reuse ;  /* 0x0000b400b6a77a23 */ /* 0x100fe40000010883 */
[C---:B-----5:R-:W-:Y:S02]  /*e770*/  HMMA.16816.F32 R4, R16.reuse, R28, R4 ;  /* 0x0000001c1004723c */ /* 0x060fe40000001804 */
[----:B------:R-:W1:Y:S01]  /*e780*/  MUFU.EX2 R155, R155 ;  /* 0x0000009b009b7308 */ /* 0x000e620000000800 */
[--C-:B------:R-:W-:Y:S02]  /*e790*/  FFMA.FTZ R182, R221, c[0x0][0x2d0], -R50.reuse ;  /* 0x0000b400ddb67a23 */ /* 0x100fe40000010832 */
[--C-:B------:R-:W-:Y:S02]  /*e7a0*/  FFMA.FTZ R221, R138, c[0x0][0x2d0], -R131.reuse ;  /* 0x0000b4008add7a23 */ /* 0x100fe40000010883 */
[--C-:B------:R-:W-:Y:S01]  /*e7b0*/  FFMA.FTZ R138, R41, c[0x0][0x2d0], -R50.reuse ;  /* 0x0000b400298a7a23 */ /* 0x100fe20000010832 */
[C---:B------:R-:W-:Y:S01]  /*e7c0*/  HMMA.16816.F32 R8, R16.reuse, R30, R8 ;  /* 0x0000001e1008723c */ /* 0x040fe20000001808 */
[----:B------:R-:W-:Y:S03]  /*e7d0*/  LDSM.16.MT88.4 R28, [R201+0x3900] ;  /* 0x00390000c91c783b */ /* 0x000fe60000004200 */
[----:B------:R-:W-:Y:S01]  /*e7e0*/  MUFU.EX2 R154, R154 ;  /* 0x0000009a009a7308 */ /* 0x000fe20000000800 */
[--C-:B------:R-:W-:Y:S02]  /*e7f0*/  FFMA.FTZ R223, R223, c[0x0][0x2d0], -R50.reuse ;  /* 0x0000b400dfdf7a23 */ /* 0x100fe40000010832 */
[--C-:B------:R-:W-:Y:S01]  /*e800*/  FFMA.FTZ R181, R181, c[0x0][0x2d0], -R50.reuse ;  /* 0x0000b400b5b57a23 */ /* 0x100fe20000010832 */
[C---:B------:R-:W-:Y:S01]  /*e810*/  HMMA.16816.F32 R68, R16.reuse, R20, R68 ;  /* 0x000000141044723c */ /* 0x040fe20000001844 */
[----:B------:R-:W-:Y:S03]  /*e820*/  LDSM.16.MT88.4 R40, [R200+0x4900] ;  /* 0x00490000c828783b */ /* 0x000fe60000004200 */
[--C-:B------:R-:W-:Y:S02]  /*e830*/  FFMA.FTZ R145, R145, c[0x0][0x2d0], -R50.reuse ;  /* 0x0000b40091917a23 */ /* 0x100fe40000010832 */
[----:B------:R-:W2:Y:S01]  /*e840*/  MUFU.EX2 R165, R165 ;  /* 0x000000a500a57308 */ /* 0x000ea20000000800 */
[--C-:B------:R-:W-:Y:S01]  /*e850*/  FFMA.FTZ R139, R139, c[0x0][0x2d0], -R50.reuse ;  /* 0x0000b4008b8b7a23 */ /* 0x100fe20000010832 */
[C---:B------:R-:W-:Y:S01]  /*e860*/  HMMA.16816.F32 R72, R16.reuse, R22, R72 ;  /* 0x000000161048723c */ /* 0x040fe20000001848 */
[----:B------:R-:W3:Y:S03]  /*e870*/  LDSM.16.MT88.4 R20, [R202+0x3900] ;  /* 0x00390000ca14783b */ /* 0x000ee60000004200 */
[--C-:B------:R-:W-:Y:S02]  /*e880*/  FFMA.FTZ R220, R137, c[0x0][0x2d0], -R50.reuse ;  /* 0x0000b40089dc7a23 */ /* 0x100fe40000010832 */
[----:B------:R-:W-:Y:S02]  /*e890*/  FFMA.FTZ R131, R116, c[0x0][0x2d0], -R131 ;  /* 0x0000b40074837a23 */ /* 0x000fe40000010883 */
[C---:B------:R-:W-:Y:S01]  /*e8a0*/  HMMA.16816.F32 R76, R16.reuse, R32, R76 ;  /* 0x00000020104c723c */ /* 0x040fe2000000184c */
[----:B------:R-:W5:Y:S03]  /*e8b0*/  MUFU.EX2 R167, R167 ;  /* 0x000000a700a77308 */ /* 0x000f660000000800 */
[--C-:B------:R-:W-:Y:S02]  /*e8c0*/  FFMA.FTZ R116, R129, c[0x0][0x2d0], -R50.reuse ;  /* 0x0000b40081747a23 */ /* 0x100fe40000010832 */
[--C-:B------:R-:W-:Y:S02]  /*e8d0*/  FFMA.FTZ R119, R119, c[0x0][0x2d0], -R50.reuse ;  /* 0x0000b40077777a23 */ /* 0x100fe40000010832 */
[C---:B------:R-:W-:Y:S01]  /*e8e0*/  HMMA.16816.F32 R80, R16.reuse, R34, R80 ;  /* 0x000000221050723c */ /* 0x040fe20000001850 */
[----:B------:R-:W1:Y:S02]  /*e8f0*/  LDSM.16.MT88.4 R32, [R200+0x3900] ;  /* 0x00390000c820783b */ /* 0x000e640000004200 */
[----:B------:R-:W-:Y:S01]  /*e900*/  MUFU.EX2 R180, R180 ;  /* 0x000000b400b47308 */ /* 0x000fe20000000800 */
[--C-:B------:R-:W-:Y:S02]  /*e910*/  FFMA.FTZ R117, R117, c[0x0][0x2d0], -R50.reuse ;  /* 0x0000b40075757a23 */ /* 0x100fe40000010832 */
[----:B------:R-:W-:Y:S02]  /*e920*/  FFMA.FTZ R50, R13, c[0x0][0x2d0], -R50 ;  /* 0x0000b4000d327a23 */ /* 0x000fe40000010832 */
[C---:B------:R-:W-:Y:S04]  /*e930*/  HMMA.16816.F32 R84, R16.reuse, R36, R84 ;  /* 0x000000241054723c */ /* 0x040fe80000001854 */
[----:B------:R-:W-:Y:S01]  /*e940*/  FFMA.FTZ R44, R3, R216, R44 ;  /* 0x000000d8032c7223 */ /* 0x000fe2000001002c */
[----:B------:R-:W1:Y:S01]  /*e950*/  MUFU.EX2 R223, R223 ;  /* 0x000000df00df7308 */ /* 0x000e620000000800 */
[----:B------:R-:W-:Y:S02]  /*e960*/  FFMA.FTZ R49, R2, R217, R49 ;  /* 0x000000d902317223 */ /* 0x000fe40000010031 */
        /* <DEDUP_REMOVED lines=10> */
[----:B------:R-:W4:Y:S02]  /*ea10*/  MUFU.EX2 R181, R181 ;  /* 0x000000b500b57308 */ /* 0x000f240000000800 */
[----:B------:R-:W-:Y:S02]  /*ea20*/  FADD.FTZ R14, R45, R14 ;  /* 0x0000000e2d0e7221 */ /* 0x000fe40000010000 */
[----:B------:R-:W-:Y:S02]  /*ea30*/  FADD.FTZ R3, R46, R3 ;  /* 0x000000032e037221 */ /* 0x000fe40000010000 */
[C---:B---3--:R-:W-:Y:S04]  /*ea40*/  HMMA.16816.F32 R100, R16.reuse, R20, R100 ;  /* 0x000000141064723c */ /* 0x048fe80000001864 */
[----:B------:R-:W-:Y:S01]  /*ea50*/  MUFU.EX2 R221, R221 ;  /* 0x000000dd00dd7308 */ /* 0x000fe20000000800 */
[----:B------:R-:W-:Y:S02]  /*ea60*/  FADD.FTZ R51, R51, R14 ;  /* 0x0000000e33337221 */ /* 0x000fe40000010000 */
[----:B------:R-:W-:Y:S01]  /*ea70*/  FADD.FTZ R130, R130, R3 ;  /* 0x0000000382827221 */ /* 0x000fe20000010000 */
[C---:B------:R-:W-:Y:S01]  /*ea80*/  HMMA.16816.F32 R104, R16.reuse, R22, R104 ;  /* 0x000000161068723c */ /* 0x040fe20000001868 */
[----:B------:R-:W3:Y:S03]  /*ea90*/  LDSM.16.MT88.4 R20, [R204+0x1100] ;  /* 0x00110000cc14783b */ /* 0x000ee60000004200 */
[----:B------:R-:W-:Y:S02]  /*eaa0*/  FADD.FTZ R120, R120, R51 ;  /* 0x0000003378787221 */ /* 0x000fe40000010000 */
[----:B------:R-:W-:Y:S01]  /*eab0*/  MUFU.EX2 R134, R134 ;  /* 0x0000008600867308 */ /* 0x000fe20000000800 */
[----:B------:R-:W-:Y:S01]  /*eac0*/  FADD.FTZ R133, R133, R130 ;  /* 0x0000008285857221 */ /* 0x000fe20000010000 */
[C---:B------:R-:W-:Y:S04]  /*ead0*/  HMMA.16816.F32 R52, R16.reuse, R28, R52 ;  /* 0x0000001c1034723c */ /* 0x040fe80000001834 */
[----:B------:R-:W-:Y:S02]  /*eae0*/  FADD.FTZ R123, R123, R120 ;  /* 0x000000787b7b7221 */ /* 0x000fe40000010000 */
[----:B------:R-:W-:Y:S02]  /*eaf0*/  FADD.FTZ R132, R132, R133 ;  /* 0x0000008584847221 */ /* 0x000fe40000010000 */
[C---:B------:R-:W-:Y:S01]  /*eb00*/  HMMA.16816.F32 R56, R16.reuse, R30, R56 ;  /* 0x0000001e1038723c */ /* 0x040fe20000001838 */
[----:B------:R-:W4:Y:S01]  /*eb10*/  LDSM.16.MT88.4 R28, [R201+0x1100] ;  /* 0x00110000c91c783b */ /* 0x000f220000004200 */
[----:B------:R-:W-:Y:S02]  /*eb20*/  MUFU.EX2 R225, R225 ;  /* 0x000000e100e17308 */ /* 0x000fe40000000800 */
[----:B------:R-:W-:Y:S02]  /*eb30*/  FADD.FTZ R128, R128, R123 ;  /* 0x0000007b80807221 */ /* 0x000fe40000010000 */
[----:B------:R-:W-:Y:S02]  /*eb40*/  FADD.FTZ R135, R135, R132 ;  /* 0x0000008487877221 */ /* 0x000fe40000010000 */
[C---:B-1----:R-:W-:Y:S04]  /*eb50*/  HMMA.16816.F32 R60, R16.reuse, R32, R60 ;  /* 0x00000020103c723c */ /* 0x042fe8000000183c */
[----:B------:R-:W1:Y:S04]  /*eb60*/  MUFU.EX2 R138, R138 ;  /* 0x0000008a008a7308 */ /* 0x000e680000000800 */
[----:B------:R-:W-:Y:S01]  /*eb70*/  HMMA.16816.F32 R64, R16, R34, R64 ;  /* 0x000000221040723c */ /* 0x000fe20000001840 */
[----:B------:R-:W1:Y:S05]  /*eb80*/  LDSM.16.MT88.4 R32, [R200+0x1100] ;  /* 0x00110000c820783b */ /* 0x000e6a0000004200 */
[----:B------:R-:W1:Y:S01]  /*eb90*/  MUFU.EX2 R145, R145 ;  /* 0x0000009100917308 */ /* 0x000e620000000800 */
[----:B------:R-:W-:Y:S01]  /*eba0*/  F2FP.PACK_AB R16, R136, R147 ;  /* 0x000000938810723e */ /* 0x000fe200000000ff */
[----:B------:R-:W-:Y:S01]  /*ebb0*/  FADD.FTZ R147, R147, R128 ;  /* 0x0000008093937221 */ /* 0x000fe20000010000 */
[----:B------:R-:W-:Y:S03]  /*ebc0*/  F2FP.PACK_AB R18, R153, R144 ;  /* 0x000000909912723e */ /* 0x000fe600000000ff */
[----:B------:R-:W-:Y:S01]  /*ebd0*/  F2FP.PACK_AB R17, R155, R152 ;  /* 0x000000989b11723e */ /* 0x000fe200000000ff */
[----:B------:R-:W-:Y:S01]  /*ebe0*/  FADD.FTZ R152, R152, R135 ;  /* 0x0000008798987221 */ /* 0x000fe20000010000 */
[----:B--2---:R-:W-:Y:S01]  /*ebf0*/  F2FP.PACK_AB R19, R165, R154 ;  /* 0x0000009aa513723e */ /* 0x004fe200000000ff */
[----:B------:R-:W-:Y:S01]  /*ec00*/  FADD.FTZ R147, R136, R147 ;  /* 0x0000009388937221 */ /* 0x000fe20000010000 */
[----:B------:R-:W2:Y:S01]  /*ec10*/  MUFU.EX2 R139, R139 ;  /* 0x0000008b008b7308 */ /* 0x000ea20000000800 */
[----:B------:R-:W-:Y:S02]  /*ec20*/  FADD.FTZ R155, R155, R152 ;  /* 0x000000989b9b7221 */ /* 0x000fe40000010000 */
[----:B------:R-:W-:Y:S02]  /*ec30*/  FADD.FTZ R144, R144, R147 ;  /* 0x0000009390907221 */ /* 0x000fe40000010000 */
[C---:B---3--:R-:W-:Y:S03]  /*ec40*/  HMMA.16816.F32 R4, R16.reuse, R20, R4 ;  /* 0x000000141004723c */ /* 0x048fe60000001804 */
[----:B------:R-:W-:Y:S02]  /*ec50*/  FADD.FTZ R154, R154, R155 ;  /* 0x0000009b9a9a7221 */ /* 0x000fe40000010000 */
[----:B------:R-:W3:Y:S01]  /*ec60*/  MUFU.EX2 R220, R220 ;  /* 0x000000dc00dc7308 */ /* 0x000ee20000000800 */
[----:B------:R-:W-:Y:S02]  /*ec70*/  FADD.FTZ R153, R153, R144 ;  /* 0x0000009099997221 */ /* 0x000fe40000010000 */
[C---:B------:R-:W-:Y:S01]  /*ec80*/  HMMA.16816.F32 R8, R16.reuse, R22, R8 ;  /* 0x000000161008723c */ /* 0x040fe20000001808 */
[----:B------:R-:W2:Y:S03]  /*ec90*/  LDSM.16.MT88.4 R20, [R204+0x4100] ;  /* 0x00410000cc14783b */ /* 0x000ea60000004200 */
[----:B------:R-:W-:Y:S03]  /*eca0*/  FADD.FTZ R165, R165, R154 ;  /* 0x0000009aa5a57221 */ /* 0x000fe60000010000 */
[----:B------:R-:W-:Y:S01]  /*ecb0*/  MUFU.EX2 R122, R122 ;  /* 0x0000007a007a7308 */ /* 0x000fe20000000800 */
[C---:B------:R-:W-:Y:S08]  /*ecc0*/  HMMA.16816.F32 R68, R16.reuse, R24, R68 ;  /* 0x000000181044723c */ /* 0x040ff00000001844 */
[C---:B------:R-:W-:Y:S01]  /*ecd0*/  HMMA.16816.F32 R72, R16.reuse, R26, R72 ;  /* 0x0000001a1048723c */ /* 0x040fe20000001848 */
[----:B------:R-:W3:Y:S01]  /*ece0*/  LDSM.16.MT88.4 R24, [R202+0x4100] ;  /* 0x00410000ca18783b */ /* 0x000ee20000004200 */
[----:B------:R-:W2:Y:S06]  /*ecf0*/  MUFU.EX2 R121, R121 ;  /* 0x0000007900797308 */ /* 0x000eac0000000800 */
[C---:B----4-:R-:W-:Y:S04]  /*ed00*/  HMMA.16816.F32 R76, R16.reuse, R28, R76 ;  /* 0x0000001c104c723c */ /* 0x050fe8000000184c */
[----:B------:R-:W-:Y:S04]  /*ed10*/  MUFU.EX2 R118, R118 ;  /* 0x0000007600767308 */ /* 0x000fe80000000800 */
[C---:B------:R-:W-:Y:S01]  /*ed20*/  HMMA.16816.F32 R80, R16.reuse, R30, R80 ;  /* 0x0000001e1050723c */ /* 0x040fe20000001850 */
[----:B------:R-:W4:Y:S05]  /*ed30*/  LDSM.16.MT88.4 R28, [R201+0x4100] ;  /* 0x00410000c91c783b */ /* 0x000f2a0000004200 */
[----:B------:R-:W3:Y:S02]  /*ed40*/  MUFU.EX2 R131, R131 ;  /* 0x0000008300837308 */ /* 0x000ee40000000800 */
[C---:B-1----:R-:W-:Y:S08]  /*ed50*/  HMMA.16816.F32 R84, R16.reuse, R32, R84 ;  /* 0x000000201054723c */ /* 0x042ff00000001854 */
[C---:B------:R-:W-:Y:S01]  /*ed60*/  HMMA.16816.F32 R88, R16.reuse, R34, R88 ;  /* 0x000000221058723c */ /* 0x040fe20000001858 */
[----:B------:R-:W1:Y:S01]  /*ed70*/  LDSM.16.MT88.4 R32, [R204+0x1900] ;  /* 0x00190000cc20783b */ /* 0x000e620000004200 */
[----:B------:R-:W-:Y:S06]  /*ed80*/  MUFU.EX2 R116, R116 ;  /* 0x0000007400747308 */ /* 0x000fec0000000800 */
[C---:B--2---:R-:W-:Y:S04]  /*ed90*/  HMMA.16816.F32 R92, R16.reuse, R20, R92 ;  /* 0x00000014105c723c */ /* 0x044fe8000000185c */
[----:B------:R-:W2:Y:S04]  /*eda0*/  MUFU.EX2 R119, R119 ;  /* 0x0000007700777308 */ /* 0x000ea80000000800 */
[C---:B------:R-:W-:Y:S01]  /*edb0*/  HMMA.16816.F32 R96, R16.reuse, R22, R96 ;  /* 0x000000161060723c */ /* 0x040fe20000001860 */
[----:B------:R-:W1:Y:S05]  /*edc0*/  LDSM.16.MT88.4 R20, [R202+0x1900] ;  /* 0x00190000ca14783b */ /* 0x000e6a0000004200 */
[----:B------:R-:W-:Y:S02]  /*edd0*/  MUFU.EX2 R117, R117 ;  /* 0x0000007500757308 */ /* 0x000fe40000000800 */
[C---:B---3--:R-:W-:Y:S08]  /*ede0*/  HMMA.16816.F32 R100, R16.reuse, R24, R100 ;  /* 0x000000181064723c */ /* 0x048ff00000001864 */
[C---:B------:R-:W-:Y:S01]  /*edf0*/  HMMA.16816.F32 R104, R16.reuse, R26, R104 ;  /* 0x0000001a1068723c */ /* 0x040fe20000001868 */
[----:B------:R-:W3:Y:S01]  /*ee00*/  LDSM.16.MT88.4 R24, [R201+0x1900] ;  /* 0x00190000c918783b */ /* 0x000ee20000004200 */
[----:B------:R-:W1:Y:S06]  /*ee10*/  MUFU.EX2 R50, R50 ;  /* 0x0000003200327308 */ /* 0x000e6c0000000800 */
[C---:B----4-:R-:W-:Y:S08]  /*ee20*/  HMMA.16816.F32 R52, R16.reuse, R28, R52 ;  /* 0x0000001c1034723c */ /* 0x050ff00000001834 */
[C---:B------:R-:W-:Y:S01]  /*ee30*/  HMMA.16816.F32 R56, R16.reuse, R30, R56 ;  /* 0x0000001e1038723c */ /* 0x040fe20000001838 */
[----:B------:R-:W4:Y:S07]  /*ee40*/  LDSM.16.MT88.4 R28, [R200+0x1900] ;  /* 0x00190000c81c783b */ /* 0x000f2e0000004200 */
[C---:B------:R-:W-:Y:S08]  /*ee50*/  HMMA.16816.F32 R60, R16.reuse, R36, R60 ;  /* 0x00000024103c723c */ /* 0x040ff0000000183c */
[----:B------:R-:W-:Y:S01]  /*ee60*/  HMMA.16816.F32 R64, R16, R38, R64 ;  /* 0x000000261040723c */ /* 0x000fe20000001840 */
[----:B------:R-:W-:Y:S06]  /*ee70*/  LDSM.16.MT88.4 R36, [R201+0x4900] ;  /* 0x00490000c924783b */ /* 0x000fec0000004200 */
[----:B-----5:R-:W-:Y:S01]  /*ee80*/  F2FP.PACK_AB R16, R167, R164 ;  /* 0x000000a4a710723e */ /* 0x020fe200000000ff */
        /* <DEDUP_REMOVED lines=15> */
[C---:B------:R-:W-:Y:S04]  /*ef80*/  HMMA.16816.F32 R68, R16.reuse, R20, R68 ;  /* 0x000000141044723c */ /* 0x040fe80000001844 */
[----:B------:R-:W-:Y:S04]  /*ef90*/  FADD.FTZ R2, R145, R2 ;  /* 0x0000000291027221 */ /* 0x000fe80000010000 */
[C---:B------:R-:W-:Y:S01]  /*efa0*/  HMMA.16816.F32 R72, R16.reuse, R22, R72 ;  /* 0x000000161048723c */ /* 0x040fe20000001848 */
[----:B------:R-:W5:Y:S03]  /*efb0*/  LDSM.16.MT88.4 R20, [R202+0x4900] ;  /* 0x00490000ca14783b */ /* 0x000f660000004200 */
[----:B------:R-:W-:Y:S01]  /*efc0*/  FADD.FTZ R3, R139, R2 ;  /* 0x000000028b037221 */ /* 0x000fe20000010000 */
[----:B------:R-:W-:Y:S03]  /*efd0*/  IADD3 R2, R184, -0x1, RZ ;  /* 0xffffffffb8027810 */ /* 0x000fe60007ffe0ff */
[C---:B---3--:R-:W-:Y:S04]  /*efe0*/  HMMA.16816.F32 R76, R16.reuse, R24, R76 ;  /* 0x00000018104c723c */ /* 0x048fe8000000184c */
[----:B------:R-:W-:Y:S02]  /*eff0*/  FADD.FTZ R3, R220, R3 ;  /* 0x00000003dc037221 */ /* 0x000fe40000010000 */
[----:B------:R-:W-:Y:S02]  /*f000*/  IMAD.MOV.U32 R184, RZ, RZ, R2 ;  /* 0x000000ffffb87224 */ /* 0x000fe400078e0002 */
[C---:B------:R-:W-:Y:S01]  /*f010*/  HMMA.16816.F32 R80, R16.reuse, R26, R80 ;  /* 0x0000001a1050723c */ /* 0x040fe20000001850 */
[----:B------:R-:W3:Y:S03]  /*f020*/  LDSM.16.MT88.4 R24, [R204+0x2100] ;  /* 0x00210000cc18783b */ /* 0x000ee60000004200 */
[----:B------:R-:W-:Y:S04]  /*f030*/  IMAD.MOV.U32 R2, RZ, RZ, R12 ;  /* 0x000000ffff027224 */ /* 0x000fe800078e000c */
[C---:B----4-:R-:W-:Y:S08]  /*f040*/  HMMA.16816.F32 R84, R16.reuse, R28, R84 ;  /* 0x0000001c1054723c */ /* 0x050ff00000001854 */
[C---:B------:R-:W-:Y:S01]  /*f050*/  HMMA.16816.F32 R88, R16.reuse, R30, R88 ;  /* 0x0000001e1058723c */ /* 0x040fe20000001858 */
[----:B------:R-:W4:Y:S07]  /*f060*/  LDSM.16.MT88.4 R28, [R202+0x2100] ;  /* 0x00210000ca1c783b */ /* 0x000f2e0000004200 */
[C---:B-1----:R-:W-:Y:S08]  /*f070*/  HMMA.16816.F32 R92, R16.reuse, R32, R92 ;  /* 0x00000020105c723c */ /* 0x042ff0000000185c */
[C---:B------:R-:W-:Y:S01]  /*f080*/  HMMA.16816.F32 R96, R16.reuse, R34, R96 ;  /* 0x000000221060723c */ /* 0x040fe20000001860 */
[----:B------:R-:W-:Y:S07]  /*f090*/  LDSM.16.MT88.4 R32, [R200+0x2100] ;  /* 0x00210000c820783b */ /* 0x000fee0000004200 */
[C---:B-----5:R-:W-:Y:S08]  /*f0a0*/  HMMA.16816.F32 R100, R16.reuse, R20, R100 ;  /* 0x000000141064723c */ /* 0x060ff00000001864 */
        /* <DEDUP_REMOVED lines=25> */
[C---:B------:R-:W-:Y:S08]  /*f240*/  HMMA.16816.F32 R84, R16.reuse, R32, R84 ;  /* 0x000000201054723c */ /* 0x040ff00000001854 */
[C---:B------:R-:W-:Y:S01]  /*f250*/  HMMA.16816.F32 R88, R16.reuse, R34, R88 ;  /* 0x000000221058723c */ /* 0x040fe20000001858 */
[----:B------:R-:W5:Y:S07]  /*f260*/  LDSM.16.MT88.4 R32, [R202+0x2900] ;  /* 0x00290000ca20783b */ /* 0x000f6e0000004200 */
[C---:B---3--:R-:W-:Y:S08]  /*f270*/  HMMA.16816.F32 R92, R16.reuse, R24, R92 ;  /* 0x00000018105c723c */ /* 0x048ff0000000185c */
[C---:B------:R-:W-:Y:S01]  /*f280*/  HMMA.16816.F32 R96, R16.reuse, R26, R96 ;  /* 0x0000001a1060723c */ /* 0x040fe20000001860 */
[----:B------:R-:W3:Y:S07]  /*f290*/  LDSM.16.MT88.4 R24, [R200+0x2900] ;  /* 0x00290000c818783b */ /* 0x000eee0000004200 */
[C---:B----4-:R-:W-:Y:S08]  /*f2a0*/  HMMA.16816.F32 R100, R16.reuse, R28, R100 ;  /* 0x0000001c1064723c */ /* 0x050ff00000001864 */
[C---:B------:R-:W-:Y:S08]  /*f2b0*/  HMMA.16816.F32 R104, R16.reuse, R30, R104 ;  /* 0x0000001e1068723c */ /* 0x040ff00000001868 */
[C---:B------:R-:W-:Y:S08]  /*f2c0*/  HMMA.16816.F32 R52, R16.reuse, R36, R52 ;  /* 0x000000241034723c */ /* 0x040ff00000001834 */
[C---:B------:R-:W-:Y:S08]  /*f2d0*/  HMMA.16816.F32 R56, R16.reuse, R38, R56 ;  /* 0x000000261038723c */ /* 0x040ff00000001838 */
[C---:B-1----:R-:W-:Y:S08]  /*f2e0*/  HMMA.16816.F32 R60, R16.reuse, R20, R60 ;  /* 0x00000014103c723c */ /* 0x042ff0000000183c */
[----:B------:R-:W-:Y:S01]  /*f2f0*/  HMMA.16816.F32 R64, R16, R22, R64 ;  /* 0x000000161040723c */ /* 0x000fe20000001840 */
[----:B------:R-:W1:Y:S06]  /*f300*/  LDSM.16.MT88.4 R20, [R204+0x5900] ;  /* 0x00590000cc14783b */ /* 0x000e6c0000004200 */
[----:B------:R-:W-:Y:S01]  /*f310*/  F2FP.PACK_AB R16, R121, R122 ;  /* 0x0000007a7910723e */ /* 0x000fe200000000ff */
[----:B------:R-:W-:Y:S01]  /*f320*/  FADD.FTZ R122, R122, R225 ;  /* 0x000000e17a7a7221 */ /* 0x000fe20000010000 */
[----:B------:R-:W-:Y:S03]  /*f330*/  F2FP.PACK_AB R18, R131, R118 ;  /* 0x000000768312723e */ /* 0x000fe600000000ff */
[----:B--2---:R-:W-:Y:S01]  /*f340*/  F2FP.PACK_AB R17, R119, R116 ;  /* 0x000000747711723e */ /* 0x004fe200000000ff */
[----:B------:R-:W-:Y:S01]  /*f350*/  FADD.FTZ R116, R116, R3 ;  /* 0x0000000374747221 */ /* 0x000fe20000010000 */
[----:B------:R-:W-:Y:S01]  /*f360*/  F2FP.PACK_AB R19, R50, R117 ;  /* 0x000000753213723e */ /* 0x000fe200000000ff */
[----:B------:R-:W-:Y:S02]  /*f370*/  FADD.FTZ R121, R121, R122 ;  /* 0x0000007a79797221 */ /* 0x000fe40000010000 */
[----:B------:R-:W-:Y:S02]  /*f380*/  FADD.FTZ R116, R119, R116 ;  /* 0x0000007477747221 */ /* 0x000fe40000010000 */
[----:B------:R-:W-:Y:S02]  /*f390*/  FADD.FTZ R118, R118, R121 ;  /* 0x0000007976767221 */ /* 0x000fe40000010000 */
[C---:B------:R-:W-:Y:S01]  /*f3a0*/  HMMA.16816.F32 R112, R16.reuse, R108, R4 ;  /* 0x0000006c1070723c */ /* 0x040fe20000001804 */
[----:B------:R-:W2:Y:S02]  /*f3b0*/  LDSM.16.MT88.4 R4, [R202+0x5900] ;  /* 0x00590000ca04783b */ /* 0x000ea40000004200 */
[----:B------:R-:W-:Y:S02]  /*f3c0*/  FADD.FTZ R117, R117, R116 ;  /* 0x0000007475757221 */ /* 0x000fe40000010000 */
[----:B------:R-:W-:Y:S02]  /*f3d0*/  FADD.FTZ R216, R131, R118 ;  /* 0x0000007683d87221 */ /* 0x000fe40000010000 */
[----:B------:R-:W-:Y:S01]  /*f3e0*/  FADD.FTZ R217, R50, R117 ;  /* 0x0000007532d97221 */ /* 0x000fe20000010000 */
[C---:B------:R-:W-:Y:S01]  /*f3f0*/  HMMA.16816.F32 R108, R16.reuse, R110, R8 ;  /* 0x0000006e106c723c */ /* 0x040fe20000001808 */
[----:B------:R-:W4:Y:S03]  /*f400*/  LDSM.16.MT88.4 R8, [R201+0x5900] ;  /* 0x00590000c908783b */ /* 0x000f260000004200 */
[----:B------:R-:W-:Y:S04]  /*f410*/  IMAD.MOV.U32 R3, RZ, RZ, R0 ;  /* 0x000000ffff037224 */ /* 0x000fe800078e0000 */
[C---:B-----5:R-:W-:Y:S08]  /*f420*/  HMMA.16816.F32 R68, R16.reuse, R32, R68 ;  /* 0x000000201044723c */ /* 0x060ff00000001844 */
[C---:B------:R-:W-:Y:S08]  /*f430*/  HMMA.16816.F32 R72, R16.reuse, R34, R72 ;  /* 0x000000221048723c */ /* 0x040ff00000001848 */
[C---:B------:R-:W-:Y:S08]  /*f440*/  HMMA.16816.F32 R76, R16.reuse, R40, R76 ;  /* 0x00000028104c723c */ /* 0x040ff0000000184c */
[C---:B------:R-:W-:Y:S08]  /*f450*/  HMMA.16816.F32 R80, R16.reuse, R42, R80 ;  /* 0x0000002a1050723c */ /* 0x040ff00000001850 */
[C---:B---3--:R-:W-:Y:S08]  /*f460*/  HMMA.16816.F32 R84, R16.reuse, R24, R84 ;  /* 0x000000181054723c */ /* 0x048ff00000001854 */
[C---:B------:R-:W-:Y:S08]  /*f470*/  HMMA.16816.F32 R88, R16.reuse, R26, R88 ;  /* 0x0000001a1058723c */ /* 0x040ff00000001858 */
[C---:B-1----:R-:W-:Y:S08]  /*f480*/  HMMA.16816.F32 R92, R16.reuse, R20, R92 ;  /* 0x00000014105c723c */ /* 0x042ff0000000185c */
[C---:B------:R-:W-:Y:S01]  /*f490*/  HMMA.16816.F32 R96, R16.reuse, R22, R96 ;  /* 0x000000161060723c */ /* 0x040fe20000001860 */
[----:B------:R-:W1:Y:S07]  /*f4a0*/  LDSM.16.MT88.4 R20, [R200+0x5900] ;  /* 0x00590000c814783b */ /* 0x000e6e0000004200 */
[C---:B--2---:R-:W-:Y:S08]  /*f4b0*/  HMMA.16816.F32 R100, R16.reuse, R4, R100 ;  /* 0x000000041064723c */ /* 0x044ff00000001864 */
[C---:B------:R-:W-:Y:S08]  /*f4c0*/  HMMA.16816.F32 R104, R16.reuse, R6, R104 ;  /* 0x000000061068723c */ /* 0x040ff00000001868 */
[C---:B----4-:R-:W-:Y:S08]  /*f4d0*/  HMMA.16816.F32 R52, R16.reuse, R8, R52 ;  /* 0x000000081034723c */ /* 0x050ff00000001834 */
[C---:B------:R-:W-:Y:S08]  /*f4e0*/  HMMA.16816.F32 R56, R16.reuse, R10, R56 ;  /* 0x0000000a1038723c */ /* 0x040ff00000001838 */
[C---:B-1----:R-:W-:Y:S08]  /*f4f0*/  HMMA.16816.F32 R60, R16.reuse, R20, R60 ;  /* 0x00000014103c723c */ /* 0x042ff0000000183c */
[----:B------:R-:W-:Y:S01]  /*f500*/  HMMA.16816.F32 R64, R16, R22, R64 ;  /* 0x000000161040723c */ /* 0x000fe20000001840 */
[----:B------:R-:W-:-:S07]  /*f510*/  @P0 BRA `(.L_x_2020) ;  /* 0xffffc3f000000947 */ /* 0x000fce000383ffff */
.L_x_2011:
        /* <DEDUP_REMOVED lines=90> */
.L_x_1983:
        /* <DEDUP_REMOVED lines=138> */
[----:B------:R-:W-:Y:S01]  /*10360*/  STS [R19+0x80], R68 ;  /* 0x0000804413007388 */ /* 0x000fe20000000800 */
[----:B------:R-:W-:Y:S01]  /*10370*/  IMAD.WIDE.U32 R14, R25, c[0x0][0x488], R14 ;  /* 0x00012200190e7a25 */ /* 0x000fe200078e000e */
[----:B------:R-:W-:-:S02]  /*10380*/  F2FP.PACK_AB R52, R53, R52 ;  /* 0x000000343534723e */ /* 0x000fc400000000ff */
[----:B------:R-:W-:Y:S01]  /*10390*/  SEL R12, R12, 0xffffffc0, !P2 ;  /* 0xffffffc00c0c7807 */ /* 0x000fe20005000000 */
[----:B------:R-:W-:Y:S01]  /*103a0*/  IMAD R2, R2, c[0x0][0x488], RZ ;  /* 0x0001220002027a24 */ /* 0x000fe200078e02ff */
[----:B------:R-:W-:Y:S01]  /*103b0*/  STS [R19+0x480], R70 ;  /* 0x0004804613007388 */ /* 0x000fe20000000800 */
[----:B------:R-:W-:Y:S01]  /*103c0*/  F2FP.PACK_AB R54, R55, R54 ;  /* 0x000000363736723e */ /* 0x000fe200000000ff */
[----:B------:R-:W-:Y:S01]  /*103d0*/  IMAD R20, R13, 0x80, R18 ;  /* 0x000000800d147824 */ /* 0x000fe200078e0212 */
[----:B------:R-:W-:Y:S01]  /*103e0*/  LEA R16, P0, R14, c[0x0][0x450], 0x2 ;  /* 0x000114000e107a11 */ /* 0x000fe200078010ff */
        /* <DEDUP_REMOVED lines=16> */
[----:B------:R-:W-:Y:S01]  /*104f0*/  F2FP.PACK_AB R5, R5, R64 ;  /* 0x000000400505723e */ /* 0x000fe200000000ff */
        /* <DEDUP_REMOVED lines=59> */
.L_x_2023:
[----:B---34-:R-:W-:Y:S05]  /*108b0*/  BSYNC B0 ;  /* 0x0000000000007941 */ /* 0x018fea0003800000 */
.L_x_2022:
        /* <DEDUP_REMOVED lines=15> */
.L_x_2025:
[----:B------:R-:W-:Y:S05]  /*109b0*/  BSYNC B0 ;  /* 0x0000000000007941 */ /* 0x000fea0003800000 */
.L_x_2024:
        /* <DEDUP_REMOVED lines=15> */
.L_x_2027:
[----:B------:R-:W-:Y:S05]  /*10ab0*/  BSYNC B0 ;  /* 0x0000000000007941 */ /* 0x000fea0003800000 */
.L_x_2026:
        /* <DEDUP_REMOVED lines=16> */
.L_x_2021:
        /* <DEDUP_REMOVED lines=40> */
.L_x_2029:
[----:B------:R-:W-:Y:S05]  /*10e40*/  BSYNC B0 ;  /* 0x0000000000007941 */ /* 0x000fea0003800000 */
.L_x_2028:
        /* <DEDUP_REMOVED lines=55> */
.L_x_2031:
[----:B------:R-:W-:Y:S05]  /*111c0*/  BSYNC B0 ;  /* 0x0000000000007941 */ /* 0x000fea0003800000 */
.L_x_2030:
        /* <DEDUP_REMOVED lines=15> */
.L_x_2033:
[----:B------:R-:W-:Y:S05]  /*112c0*/  BSYNC B0 ;  /* 0x0000000000007941 */ /* 0x000fea0003800000 */
.L_x_2032:
        /* <DEDUP_REMOVED lines=15> */
.L_x_2035:
[----:B------:R-:W-:Y:S05]  /*113c0*/  BSYNC B0 ;  /* 0x0000000000007941 */ /* 0x000fea0003800000 */
.L_x_2034:
        /* <DEDUP_REMOVED lines=16> */
.L_x_2036:
        /* <DEDUP_REMOVED lines=11> */
.L_x_3564:


//--------------------- .text._ZN7cutlass13device_kernelIN5flash19enable_sm80_to_sm89INS1_16FlashAttnFwdSm80INS1_25CollectiveMainloopFwdSm80ILi8ELi1ELb1EN4cute5tupleIJNS5_1CILi128EEENS7_ILi96EEES8_EEELi128ENS_6half_tEfNS_4arch4Sm80ELb0ELb1ELb0ELb1ELb0ELb0ELb1ELb0EEENS1_21CollectiveEpilogueFwdINS6_IJS8_S8_S9_EEENS6_IJNS7_ILi1EEESH_SH_EEESB_SD_Li256ELb1ELb1ELb0ELb0EEENS1_19SingleTileSchedulerILb1ELb0ELb1ELi128EEEEEEEEEvNT_6ParamsE --------------------------
	.section	.text._ZN7cutlass13device_kernelIN5flash19enable_sm80_to_sm89INS1_16FlashAttnFwdSm80INS1_25CollectiveMainloopFwdSm80ILi8ELi1ELb1EN4cute5tupleIJNS5_1CILi128EEENS7_ILi96EEES8_EEELi128ENS_6half_tEfNS_4arch4Sm80ELb0ELb1ELb0ELb1ELb0ELb0ELb1ELb0EEENS1_21CollectiveEpilogueFwdINS6_IJS8_S8_S9_EEENS6_IJNS7_ILi1EEESH_SH_EEESB_SD_Li256ELb1ELb1ELb0ELb0EEENS1_19SingleTileSchedulerILb1ELb0ELb1ELi128EEEEEEEEEvNT_6ParamsE,"ax",@progbits
	.sectioninfo	@"SHI_REGISTERS=252"
	.align	128
.text._ZN7cutlass13device_kernelIN5flash19enable_sm80_to_sm89INS1_16FlashAttnFwdSm80INS1_25CollectiveMainloopFwdSm80ILi8ELi1ELb1EN4cute5tupleIJNS5_1CILi128EEENS7_ILi96EEES8_EEELi128ENS_6half_tEfNS_4arch4Sm80ELb0ELb1ELb0ELb1ELb0ELb0ELb1ELb0EEENS1_21CollectiveEpilogueFwdINS6_IJS8_S8_S9_EEENS6_IJNS7_ILi1EEESH_SH_EEESB_SD_Li256ELb1ELb1ELb0ELb0EEENS1_19SingleTileSchedulerILb1ELb0ELb1ELi128EEEEEEEEEvNT_6ParamsE:
        .type           _ZN7cutlass13device_kernelIN5flash19enable_sm80_to_sm89INS1_16FlashAttnFwdSm80INS1_25CollectiveMainloopFwdSm80ILi8ELi1ELb1EN4cute5tupleIJNS5_1CILi128EEENS7_ILi96EEES8_EEELi128ENS_6half_tEfNS_4arch4Sm80ELb0ELb1ELb0ELb1ELb0ELb0ELb1ELb0EEENS1_21CollectiveEpilogueFwdINS6_IJS8_S8_S9_EEENS6_IJNS7_ILi1EEESH_SH_EEESB_SD_Li256ELb1ELb1ELb0ELb0EEENS1_19SingleTileSchedulerILb1ELb0ELb1ELi128EEEEEEEEEvNT_6ParamsE,@function
        .size           _ZN7cutlass13device_kernelIN5flash19enable_sm80_to_sm89INS1_16FlashAttnFwdSm80INS1_25CollectiveMainloopFwdSm80ILi8ELi1ELb1EN4cute5tupleIJNS5_1CILi128EEENS7_ILi96EEES8_EEELi128ENS_6half_tEfNS_4arch4Sm80ELb0ELb1ELb0ELb1ELb0ELb0ELb1ELb0EEENS1_21CollectiveEpilogueFwdINS6_IJS8_S8_S9_EEENS6_IJNS7_ILi1EEESH_SH_EEESB_SD_Li256ELb1ELb1ELb0ELb0EEENS1_19SingleTileSchedulerILb1ELb0ELb1ELi128EEEEEEEEEvNT_6ParamsE,(.L_x_3565 - _ZN7cutlass13device_kernelIN5flash19enable_sm80_to_sm89INS1_16FlashAttnFwdSm80INS1_25CollectiveMainloopFwdSm80ILi8ELi1ELb1EN4cute5tupleIJNS5_1CILi128EEENS7_ILi96EEES8_EEELi128ENS_6half_tEfNS_4arch4Sm80ELb0ELb1ELb0ELb1ELb0ELb0ELb1ELb0EEENS1_21CollectiveEpilogueFwdINS6_IJS8_S8_S9_EEENS6_IJNS7_ILi1EEESH_SH_EEESB_SD_Li256ELb1ELb1ELb0ELb0EEENS1_19SingleTileSchedulerILb1ELb0ELb1ELi128EEEEEEEEEvNT_6ParamsE)
        .other          _ZN7cutlass13device_kernelIN5flash19enable_sm80_to_sm89INS1_16FlashAttnFwdSm80INS1_25CollectiveMainloopFwdSm80ILi8ELi1ELb1EN4cute5tupleIJNS5_1CILi128EEENS7_ILi96EEES8_EEELi128ENS_6half_tEfNS_4arch4Sm80ELb0ELb1ELb0ELb1ELb0ELb0ELb1ELb0EEENS1_21CollectiveEpilogueFwdINS6_IJS8_S8_S9_EEENS6_IJNS7_ILi1EEESH_SH_EEESB_SD_Li256ELb1ELb1ELb0ELb0EEENS1_19SingleTileSchedulerILb1ELb0ELb1ELi128EEEEEEEEEvNT_6ParamsE,@"STO_CUDA_ENTRY STV_DEFAULT"
_ZN7cutlass13device_kernelIN5flash19enable_sm80_to_sm89INS1_16FlashAttnFwdSm80INS1_25CollectiveMainloopFwdSm80ILi8ELi1ELb1EN4cute5tupleIJNS5_1CILi128EEENS7_ILi96EEES8_EEELi128ENS_6half_tEfNS_4arch4Sm80ELb0ELb1ELb0ELb1ELb0ELb0ELb1ELb0EEENS1_21CollectiveEpilogueFwdINS6_IJS8_S8_S9_EEENS6_IJNS7_ILi1EEESH_SH_EEESB_SD_Li256ELb1ELb1ELb0ELb0EEENS1_19SingleTileSchedulerILb1ELb0ELb1ELi128EEEEEEEEEvNT_6ParamsE:
        /* <DEDUP_REMOVED lines=16> */
.L_x_2038:
        /* <DEDUP_REMOVED lines=8> */
.L_x_2040:
[----:B------:R-:W-:-:S04]  /*0180*/  MOV R3, c[0x0][0x54c] ;  /* 0x0001530000037a02 */ /* 0x000fc80000000f00 */
.L_x_2039:
[----:B------:R-:W-:Y:S01]  /*0190*/  USHF.L.U32 UR4, UR4, 0x7, URZ ;  /* 0x0000000704047899 */ /* 0x000fe2000800063f */
[----:B-----5:R-:W-:-:S05]  /*01a0*/  IMAD R3, R3, c[0x0][0x548], RZ ;  /* 0x0001520003037a24 */ /* 0x020fca00078e02ff */
[----:B------:R-:W-:-:S04]  /*01b0*/  MOV R40, UR4 ;  /* 0x0000000400287c02 */ /* 0x000fc80008000f00 */
[----:B------:R-:W-:-:S04]  /*01c0*/  ISETP.GE.AND P0, PT, R40, R3, PT ;  /* 0x000000032800720c */ /* 0x000fc80003f06270 */
[----:B------:R-:W-:Y:S01]  /*01d0*/  SEL R210, R210, 0xffffffff, !P0 ;  /* 0xffffffffd2d27807 */ /* 0x000fe20004000000 */
[----:B------:R-:W-:Y:S05]  /*01e0*/  BRA `(.L_x_2041) ;  /* 0x0000013000007947 */ /* 0x000fea0003800000 */
.L_x_2037:
[----:B------:R-:W-:-:S04]  /*01f0*/  ISETP.NE.U32.AND P0, PT, RZ, c[0x0][0x568], PT ;  /* 0x00015a00ff007a0c */ /* 0x000fc80003f05070 */
[----:B------:R-:W-:-:S13]  /*0200*/  ISETP.NE.AND.EX P0, PT, RZ, c[0x0][0x56c], PT, P0 ;  /* 0x00015b00ff007a0c */ /* 0x000fda0003f05300 */
[----:B------:R-:W-:Y:S05]  /*0210*/  @!P0 BRA `(.L_x_2042) ;  /* 0x0000002000008947 */ /* 0x000fea0003800000 */
[----:B------:R1:W5:Y:S01]  /*0220*/  LDG.E R3, [R2.64] ;  /* 0x0000000a02037981 */ /* 0x000362000c1e1900 */
[----:B------:R-:W-:Y:S05]  /*0230*/  BRA `(.L_x_2043) ;  /* 0x0000009000007947 */ /* 0x000fea0003800000 */
.L_x_2042:
        /* <DEDUP_REMOVED lines=8> */
.L_x_2044:
[----:B------:R-:W-:-:S04]  /*02c0*/  MOV R3, c[0x0][0x54c] ;  /* 0x0001530000037a02 */ /* 0x000fc80000000f00 */
.L_x_2043:
[----:B------:R-:W-:Y:S01]  /*02d0*/  USHF.L.U32 UR4, UR4, 0x7, URZ ;  /* 0x0000000704047899 */ /* 0x000fe2000800063f */
[----:B-----5:R-:W-:-:S05]  /*02e0*/  IMAD R3, R3, c[0x0][0x548], RZ ;  /* 0x0001520003037a24 */ /* 0x020fca00078e02ff */
[----:B------:R-:W-:-:S04]  /*02f0*/  MOV R40, UR4 ;  /* 0x0000000400287c02 */ /* 0x000fc80008000f00 */
[----:B------:R-:W-:-:S04]  /*0300*/  ISETP.GE.AND P0, PT, R40, R3, PT ;  /* 0x000000032800720c */ /* 0x000fc80003f06270 */
[----:B------:R-:W-:-:S04]  /*0310*/  SEL R210, R210, 0xffffffff, !P0 ;  /* 0xffffffffd2d27807 */ /* 0x000fc80004000000 */
.L_x_2041:
        /* <DEDUP_REMOVED lines=28> */
.L_x_2045:
[----:B------:R-:W-:-:S04]  /*04e0*/  ISETP.NE.U32.AND P1, PT, RZ, c[0x0][0x368], PT ;  /* 0x0000da00ff007a0c */ /* 0x000fc80003f25070 */
[----:B------:R-:W-:-:S13]  /*04f0*/  ISETP.NE.AND.EX P1, PT, RZ, c[0x0][0x36c], PT, P1 ;  /* 0x0000db00ff007a0c */ /* 0x000fda0003f25310 */
[----:B------:R-:W-:Y:S05]  /*0500*/  @!P1 BRA `(.L_x_2046) ;  /* 0x0000003000009947 */ /* 0x000fea0003800000 */
[----:B------:R-:W-:-:S06]  /*0510*/  IMAD.WIDE R208, R210, R5, c[0x0][0x368] ;  /* 0x0000da00d2d07625 */ /* 0x000fcc00078e0205 */
[----:B------:R2:W5:Y:S01]  /*0520*/  LDG.E R208, [R208.64] ;  /* 0x0000000ad0d07981 */ /* 0x000562000c1e1900 */
[----:B------:R-:W-:Y:S05]  /*0530*/  BRA `(.L_x_2047) ;  /* 0x0000004000007947 */ /* 0x000fea0003800000 */
.L_x_2046:
[----:B------:R-:W-:Y:S05]  /*0540*/  @!P5 BRA `(.L_x_2047) ;  /* 0x000000300000d947 */ /* 0x000fea0003800000 */
[----:B------:R-:W2:Y:S04]  /*0550*/  LDG.E R208, [R2.64] ;  /* 0x0000000a02d07981 */ /* 0x000ea8000c1e1900 */
[----:B-1----:R-:W2:Y:S02]  /*0560*/  LDG.E R7, [R2.64+0x4] ;  /* 0x0000040a02077981 */ /* 0x002ea4000c1e1900 */
[----:B--2---:R-:W-:Y:S02]  /*0570*/  IADD3 R208, -R208, R7, RZ ;  /* 0x00000007d0d07210 */ /* 0x004fe40007ffe1ff */
.L_x_2047:
        /* <DEDUP_REMOVED lines=23> */
.L_x_2049:
[----:B------:R-:W-:-:S13]  /*06f0*/  ISETP.NE.AND P1, PT, R13, 0x1, PT ;  /* 0x000000010d00780c */ /* 0x000fda0003f25270 */
[----:B------:R-:W-:-:S05]  /*0700*/  @P1 IMAD.HI.U32 R2, R6, c[0x0][0x330], RZ ;  /* 0x0000cc0006021a27 */ /* 0x000fca00078e00ff */
[----:B------:R-:W-:-:S05]  /*0710*/  @P1 SHF.R.U32.HI R6, RZ, c[0x0][0x334], R2 ;  /* 0x0000cd00ff061a19 */ /* 0x000fca0000011602 */
.L_x_2050:
[----:B------:R-:W-:-:S05]  /*0720*/  IMAD R3, R6, R13, c[0x0][0x32c] ;  /* 0x0000cb0006037624 */ /* 0x000fca00078e020d */
[----:B------:R-:W-:-:S04]  /*0730*/  IMNMX R4, R4, R3, PT ;  /* 0x0000000304047217 */ /* 0x000fc80003800200 */
.L_x_2048:
        /* <DEDUP_REMOVED lines=25> */
.L_x_2052:
[----:B------:R-:W-:-:S13]  /*08d0*/  ISETP.NE.AND P1, PT, R13, 0x1, PT ;  /* 0x000000010d00780c */ /* 0x000fda0003f25270 */
[----:B------:R-:W-:-:S05]  /*08e0*/  @P1 IMAD.HI.U32 R2, R3, c[0x0][0x330], RZ ;  /* 0x0000cc0003021a27 */ /* 0x000fca00078e00ff */
[----:B------:R-:W-:-:S05]  /*08f0*/  @P1 SHF.R.U32.HI R3, RZ, c[0x0][0x334], R2 ;  /* 0x0000cd00ff031a19 */ /* 0x000fca0000011602 */
.L_x_2053:
[----:B------:R-:W-:-:S05]  /*0900*/  IMAD R3, R3, c[0x0][0x32c], RZ ;  /* 0x0000cb0003037a24 */ /* 0x000fca00078e02ff */
[----:B------:R-:W-:-:S05]  /*0910*/  IMNMX R4, R4, R3, !PT ;  /* 0x0000000304047217 */ /* 0x000fca0007800200 */
.L_x_2051:
        /* <DEDUP_REMOVED lines=54> */
[----:B------:R-:W-:Y:S01]  /*0c80*/  IMAD.WIDE.U32 R110, R41, c[0x0][0x1e0], RZ ;  /* 0x00007800296e7a25 */ /* 0x000fe200078e00ff */
[----:B------:R-:W-:Y:S01]  /*0c90*/  SHF.R.S32.HI R5, RZ, 0x1f, R0 ;  /* 0x0000001fff057819 */ /* 0x000fe20000011400 */
[----:B------:R-:W-:Y:S01]  /*0ca0*/  UIMAD.WIDE.U32 UR14, UR6, 0x40, URZ ;  /* 0x00000040060e78a5 */ /* 0x000fe2000f8e003f */
[----:B------:R-:W-:Y:S01]  /*0cb0*/  LOP3.LUT R29, R3, 0xfffffff8, RZ, 0xc0, !PT ;  /* 0xfffffff8031d7812 */ /* 0x000fe200078ec0ff */
[----:B------:R-:W-:Y:S01]  /*0cc0*/  USHF.L.U32 UR8, UR7, 0x6, URZ ;  /* 0x0000000607087899 */ /* 0x000fe2000800063f */
[----:B------:R-:W-:Y:S01]  /*0cd0*/  SHF.R.S32.HI R3, RZ, 0x3, R3 ;  /* 0x00000003ff037819 */ /* 0x000fe20000011403 */
[----:B------:R-:W-:Y:S01]  /*0ce0*/  IMAD R5, R5, c[0x0][0x178], RZ ;  /* 0x00005e0005057a24 */ /* 0x000fe200078e02ff */
[----:B-1----:R-:W-:Y:S01]  /*0cf0*/  SHF.R.S32.HI R33, RZ, 0x1f, R32 ;  /* 0x0000001fff217819 */ /* 0x002fe20000011420 */
[----:B------:R-:W-:Y:S01]  /*0d00*/  IMAD.IADD R29, R42, 0x1, -R29 ;  /* 0x000000012a1d7824 */ /* 0x000fe200078e0a1d */
[----:B------:R-:W-:Y:S01]  /*0d10*/  UIADD3 UR8, UR15, UR8, URZ ;  /* 0x000000080f087290 */ /* 0x000fe2000fffe03f */
[----:B------:R-:W-:Y:S01]  /*0d20*/  IMAD R5, R0, c[0x0][0x17c], R5 ;  /* 0x00005f0000057a24 */ /* 0x000fe200078e0205 */
[----:B------:R-:W-:Y:S01]  /*0d30*/  LEA.HI R108, R109, R42, RZ, 0x5 ;  /* 0x0000002a6d6c7211 */ /* 0x000fe200078f28ff */
[----:B------:R-:W-:Y:S01]  /*0d40*/  IMAD R11, R29, 0x20, R3 ;  /* 0x000000201d0b7824 */ /* 0x000fe200078e0203 */
[----:B------:R-:W-:Y:S01]  /*0d50*/  USHF.L.U32 UR9, UR4, 0x6, URZ ;  /* 0x0000000604097899 */ /* 0x000fe2000800063f */
[----:B------:R-:W-:Y:S01]  /*0d60*/  IMAD.IADD R9, R9, 0x1, R5 ;  /* 0x0000000109097824 */ /* 0x000fe200078e0205 */
[----:B------:R-:W-:Y:S01]  /*0d70*/  SHF.R.S32.HI R5, RZ, 0x1f, R210 ;  /* 0x0000001fff057819 */ /* 0x000fe200000114d2 */
[----:B------:R-:W-:Y:S01]  /*0d80*/  IMAD R7, R33, c[0x0][0x1b8], RZ ;  /* 0x00006e0021077a24 */ /* 0x000fe200078e02ff */
[----:B------:R-:W-:Y:S01]  /*0d90*/  SHF.R.S32.HI R43, RZ, 0x5, R108 ;  /* 0x00000005ff2b7819 */ /* 0x000fe2000001146c */
[----:B------:R-:W-:Y:S01]  /*0da0*/  IMAD.IADD R2, R40, 0x1, R11 ;  /* 0x0000000128027824 */ /* 0x000fe200078e020b */
[----:B------:R-:W-:Y:S01]  /*0db0*/  SEL R0, R5, RZ, !P0 ;  /* 0x000000ff05007207 */ /* 0x000fe20004000000 */
[C---:B------:R-:W-:Y:S01]  /*0dc0*/  IMAD R7, R32.reuse, c[0x0][0x1bc], R7 ;  /* 0x00006f0020077a24 */ /* 0x040fe200078e0207 */
[----:B------:R-:W-:Y:S01]  /*0dd0*/  UMOV UR12, 0x6 ;  /* 0x00000006000c7882 */ /* 0x000fe20000000000 */
[----:B------:R-:W-:Y:S01]  /*0de0*/  IMAD.WIDE.U32 R8, R32, c[0x0][0x1b8], R8 ;  /* 0x00006e0020087a25 */ /* 0x000fe200078e0008 */
[----:B------:R-:W-:-:S03]  /*0df0*/  USHF.L.U64.HI UR12, UR4, UR12, UR5 ;  /* 0x0000000c040c7299 */ /* 0x000fc60008010205 */
        /* <DEDUP_REMOVED lines=21> */
[----:B------:R-:W-:Y:S02]  /*0f50*/  IMAD.SHL.U32 R36, R29, 0x8, RZ ;  /* 0x000000081d247824 */ /* 0x000fe400078e00ff */
[----:B------:R-:W-:-:S03]  /*0f60*/  IMAD.WIDE.U32 R6, R6, c[0x0][0x1a8], R10 ;  /* 0x00006a0006067a25 */ /* 0x000fc600078e000a */
[----:B------:R-:W-:Y:S01]  /*0f70*/  LOP3.LUT R2, R209, 0x38, R36, 0xf8, !PT ;  /* 0x00000038d1027812 */ /* 0x000fe200078ef824 */
[----:B------:R-:W-:Y:S01]  /*0f80*/  IMAD.IADD R0, R7, 0x1, R9 ;  /* 0x0000000107007824 */ /* 0x000fe200078e0209 */
[----:B------:R-:W-:Y:S01]  /*0f90*/  BAR.SYNC.DEFER_BLOCKING 0x0 ;  /* 0x0000000000007b1d */ /* 0x000fe20000010000 */
[----:B------:R-:W-:Y:S01]  /*0fa0*/  LEA R4, P0, R6, c[0x0][0x160], 0x1 ;  /* 0x0000580006047a11 */ /* 0x000fe200078008ff */
[----:B------:R-:W-:Y:S01]  /*0fb0*/  IMAD R7, R211, c[0x0][0x2c4], RZ ;  /* 0x0000b100d3077a24 */ /* 0x000fe200078e02ff */
[----:B------:R-:W-:Y:S01]  /*0fc0*/  SHF.R.U32.HI R209, RZ, 0x3, R209 ;  /* 0x00000003ffd17819 */ /* 0x000fe200000116d1 */
[----:B------:R-:W-:Y:S01]  /*0fd0*/  IMAD.SHL.U32 R8, R8, 0x8, RZ ;  /* 0x0000000808087824 */ /* 0x000fe200078e00ff */
[----:B------:R-:W-:Y:S01]  /*0fe0*/  LEA.HI.X R0, R6, c[0x0][0x164], R0, 0x1, P0 ;  /* 0x0000590006007a11 */ /* 0x000fe200000f0c00 */
[----:B------:R-:W1:Y:S01]  /*0ff0*/  SHFL.IDX PT, R10, R4, RZ, 0x181f ;  /* 0x00181fff040a7589 */ /* 0x000e6200000e0000 */
[----:B------:R-:W-:Y:S01]  /*1000*/  LOP3.LUT R209, R2, R209, RZ, 0x3c, !PT ;  /* 0x000000d102d17212 */ /* 0x000fe200078e3cff */
[----:B------:R-:W-:Y:S01]  /*1010*/  IMAD.IADD R2, R40, 0x1, R3 ;  /* 0x0000000128027824 */ /* 0x000fe200078e0203 */
[----:B------:R-:W-:Y:S01]  /*1020*/  SHF.R.S32.HI R37, RZ, 0x1f, R36 ;  /* 0x0000001fff257819 */ /* 0x000fe20000011424 */
[----:B------:R-:W2:Y:S01]  /*1030*/  SHFL.IDX PT, R11, R0, RZ, 0x181f ;  /* 0x00181fff000b7589 */ /* 0x000ea200000e0000 */
[----:B------:R-:W-:-:S02]  /*1040*/  LOP3.LUT R209, R209, 0xfffffe00, R8, 0xf8, !PT ;  /* 0xfffffe00d1d17812 */ /* 0x000fc400078ef808 */
[CC--:B------:R-:W-:Y:S01]  /*1050*/  ISETP.GE.AND P1, PT, R2.reuse, R7.reuse, PT ;  /* 0x000000070200720c */ /* 0x0c0fe20003f26270 */
[----:B------:R-:W4:Y:S01]  /*1060*/  SHFL.IDX PT, R16, R4, 0x1, 0x181f ;  /* 0x00381f0004107f89 */ /* 0x000f2200000e0000 */
[C---:B------:R-:W-:Y:S01]  /*1070*/  IADD3 R6, R2.reuse, 0x20, RZ ;  /* 0x0000002002067810 */ /* 0x040fe20007ffe0ff */
[----:B------:R-:W-:Y:S01]  /*1080*/  IMAD.SHL.U32 R209, R209, 0x2, RZ ;  /* 0x00000002d1d17824 */ /* 0x000fe200078e00ff */
[----:B------:R-:W-:Y:S01]  /*1090*/  IADD3 R8, R2, 0x40, RZ ;  /* 0x0000004002087810 */ /* 0x000fe20007ffe0ff */
[----:B------:R-:W5:Y:S01]  /*10a0*/  SHFL.IDX PT, R17, R0, 0x1, 0x181f ;  /* 0x00381f0000117f89 */ /* 0x000f6200000e0000 */
[----:B------:R-:W-:Y:S02]  /*10b0*/  ISETP.GE.AND P0, PT, R6, R7, PT ;  /* 0x000000070600720c */ /* 0x000fe40003f06270 */
[----:B------:R-:W-:Y:S02]  /*10c0*/  SHF.R.S32.HI R6, RZ, 0x1f, R34 ;  /* 0x0000001fff067819 */ /* 0x000fe40000011422 */
[----:B------:R-:W-:-:S02]  /*10d0*/  ISETP.GE.AND P6, PT, R36, c[0x0][0x198], PT ;  /* 0x0000660024007a0c */ /* 0x000fc40003fc6270 */
[----:B------:R-:W-:Y:S02]  /*10e0*/  IADD3 R2, R2, 0x60, RZ ;  /* 0x0000006002027810 */ /* 0x000fe40007ffe0ff */
[----:B---3--:R-:W-:Y:S01]  /*10f0*/  @P2 SHF.R.S32.HI R31, RZ, 0x1f, R30 ;  /* 0x0000001fff1f2819 */ /* 0x008fe2000001141e */
[----:B------:R-:W-:Y:S02]  /*1100*/  @!P2 IMAD.MOV.U32 R30, RZ, RZ, R210 ;  /* 0x000000ffff1ea224 */ /* 0x000fe400078e00d2 */
[----:B------:R-:W-:Y:S01]  /*1110*/  @!P2 IMAD.MOV.U32 R31, RZ, RZ, R5 ;  /* 0x000000ffff1fa224 */ /* 0x000fe200078e0005 */
[----:B------:R-:W-:Y:S02]  /*1120*/  IADD3 R34, P2, R34, R3, RZ ;  /* 0x0000000322227210 */ /* 0x000fe40007f5e0ff */
[----:B------:R-:W-:Y:S02]  /*1130*/  IADD3 R5, R36, 0x40, RZ ;  /* 0x0000004024057810 */ /* 0x000fe40007ffe0ff */
[----:B------:R-:W-:Y:S01]  /*1140*/  LEA.HI.X.SX32 R35, R3, R6, 0x1, P2 ;  /* 0x0000000603237211 */ /* 0x000fe200010f0eff */
[----:B------:R-:W-:Y:S01]  /*1150*/  IMAD.WIDE.U32 R18, R34, c[0x0][0x1e0], R36 ;  /* 0x0000780022127a25 */ /* 0x000fe200078e0024 */
[----:B------:R-:W-:-:S02]  /*1160*/  @!P1 SHF.R.S32.HI R6, RZ, 0x1f, R5 ;  /* 0x0000001fff069819 */ /* 0x000fc40000011405 */
[----:B------:R-:W-:Y:S01]  /*1170*/  SEL R222, R30, RZ, !P5 ;  /* 0x000000ff1ede7207 */ /* 0x000fe20006800000 */
[----:B------:R-:W-:Y:S01]  /*1180*/  IMAD R9, R35, c[0x0][0x1e0], RZ ;  /* 0x0000780023097a24 */ /* 0x000fe200078e02ff */
[----:B------:R-:W-:Y:S01]  /*1190*/  SEL R30, R31, RZ, !P5 ;  /* 0x000000ff1f1e7207 */ /* 0x000fe20006800000 */
[----:B------:R-:W-:Y:S01]  /*11a0*/  IMAD R35, R35, c[0x0][0x208], RZ ;  /* 0x0000820023237a24 */ /* 0x000fe200078e02ff */
[----:B------:R-:W-:Y:S02]  /*11b0*/  @!P1 LEA.HI R6, R6, R5, RZ, 0x3 ;  /* 0x0000000506069211 */ /* 0x000fe400078f18ff */
[----:B-1----:R-:W-:Y:S01]  /*11c0*/  @!P1 LEA R22, P5, R36, R10, 0x1 ;  /* 0x0000000a24169211 */ /* 0x002fe200078a08ff */
[C---:B------:R-:W-:Y:S01]  /*11d0*/  IMAD R215, R30.reuse, c[0x0][0x1f0], RZ ;  /* 0x00007c001ed77a24 */ /* 0x040fe200078e02ff */
[----:B------:R-:W-:Y:S01]  /*11e0*/  ISETP.GE.AND P2, PT, R5, c[0x0][0x198], PT ;  /* 0x0000660005007a0c */ /* 0x000fe20003f46270 */
[----:B------:R-:W-:Y:S01]  /*11f0*/  IMAD R225, R30, c[0x0][0x218], RZ ;  /* 0x000086001ee17a24 */ /* 0x000fe200078e02ff */
[----:B------:R-:W-:Y:S01]  /*1200*/  @!P1 LOP3.LUT R6, R6, 0xfffffff8, RZ, 0xc0, !PT ;  /* 0xfffffff806069812 */ /* 0x000fe200078ec0ff */
[----:B------:R-:W-:Y:S01]  /*1210*/  IMAD R215, R222, c[0x0][0x1f4], R215 ;  /* 0x00007d00ded77a24 */ /* 0x000fe200078e02d7 */
[----:B--2---:R-:W-:Y:S01]  /*1220*/  @!P1 LEA.HI.X R23, R36, R11, R37, 0x1, P5 ;  /* 0x0000000b24179211 */ /* 0x004fe200028f0c25 */
[----:B------:R-:W-:Y:S01]  /*1230*/  IMAD R225, R222, c[0x0][0x21c], R225 ;  /* 0x00008700dee17a24 */ /* 0x000fe200078e02e1 */
[----:B------:R-:W-:Y:S01]  /*1240*/  ISETP.GE.AND P5, PT, R8, R7, PT ;  /* 0x000000070800720c */ /* 0x000fe20003fa6270 */
[----:B------:R-:W-:Y:S01]  /*1250*/  @!P1 IMAD.WIDE R24, R6, 0x2, R10 ;  /* 0x0000000206189825 */ /* 0x000fe200078e020a */
[----:B------:R-:W1:Y:S01]  /*1260*/  SHFL.IDX PT, R8, R4, 0x2, 0x181f ;  /* 0x00581f0004087f89 */ /* 0x000e6200000e0000 */
[----:B------:R-:W-:-:S02]  /*1270*/  @!P0 SHF.R.S32.HI R6, RZ, 0x1f, R5 ;  /* 0x0000001fff068819 */ /* 0x000fc40000011405 */
[----:B------:R-:W-:Y:S01]  /*1280*/  IMAD R10, R34, c[0x0][0x1e4], R9 ;  /* 0x00007900220a7a24 */ /* 0x000fe200078e0209 */
[----:B------:R2:W-:Y:S01]  /*1290*/  @!P1 LDGSTS.E.BYPASS.LTC128B.128 [R209+0x100], [R22.64], !P6 ;  /* 0x0010000016d19fae */ /* 0x0005e2000f101d4a */
[----:B------:R-:W-:Y:S02]  /*12a0*/  @!P0 LEA.HI R6, R6, R5, RZ, 0x3 ;  /* 0x0000000506068211 */ /* 0x000fe400078f18ff */
[----:B------:R-:W-:Y:S01]  /*12b0*/  IMAD.IADD R19, R19, 0x1, R10 ;  /* 0x0000000113137824 */ /* 0x000fe200078e020a */
[----:B------:R-:W3:Y:S01]  /*12c0*/  SHFL.IDX PT, R9, R0, 0x2, 0x181f ;  /* 0x00581f0000097f89 */ /* 0x000ee200000e0000 */
[----:B------:R-:W-:Y:S02]  /*12d0*/  @!P0 LOP3.LUT R11, R6, 0xfffffff8, RZ, 0xc0, !PT ;  /* 0xfffffff8060b8812 */ /* 0x000fe400078ec0ff */
[----:B------:R-:W-:Y:S01]  /*12e0*/  SHF.R.S32.HI R31, RZ, 0x1f, R113 ;  /* 0x0000001fff1f7819 */ /* 0x000fe20000011471 */
[----:B------:R3:W-:Y:S01]  /*12f0*/  @!P1 LDGSTS.E.BYPASS.LTC128B.128 [R209+0x4100], [R24.64], !P2 ;  /* 0x0410000018d19fae */ /* 0x0007e2000d101d4a */
[----:B----4-:R-:W-:Y:S01]  /*1300*/  @!P0 LEA R20, P1, R36, R16, 0x1 ;  /* 0x0000001024148211 */ /* 0x010fe200078208ff */
[----:B-----5:R-:W-:-:S02]  /*1310*/  @!P0 IMAD.WIDE R10, R11, 0x2, R16 ;  /* 0x000000020b0a8825 */ /* 0x020fc400078e0210 */
[----:B------:R4:W5:Y:S01]  /*1320*/  SHFL.IDX PT, R16, R4, 0x3, 0x181f ;  /* 0x00781f0004107f89 */ /* 0x00096200000e0000 */
[----:B------:R-:W-:Y:S02]  /*1330*/  @!P0 LEA.HI.X R21, R36, R17, R37, 0x1, P1 ;  /* 0x0000001124158211 */ /* 0x000fe400008f0c25 */
[----:B------:R-:W-:Y:S01]  /*1340*/  ISETP.GE.AND P1, PT, R2, R7, PT ;  /* 0x000000070200720c */ /* 0x000fe20003f26270 */
[C---:B------:R-:W-:Y:S01]  /*1350*/  IMAD R7, R33.reuse, c[0x0][0x1e8], RZ ;  /* 0x00007a0021077a24 */ /* 0x040fe200078e02ff */
[----:B------:R-:W-:Y:S01]  /*1360*/  @!P5 SHF.R.S32.HI R2, RZ, 0x1f, R5 ;  /* 0x0000001fff02d819 */ /* 0x000fe20000011405 */
[----:B------:R5:W-:Y:S01]  /*1370*/  @!P0 LDGSTS.E.BYPASS.LTC128B.128 [R209+0x1100], [R20.64], !P6 ;  /* 0x0110000014d18fae */ /* 0x000be2000f101d4a */
[----:B------:R-:W-:Y:S02]  /*1380*/  IMAD R33, R33, c[0x0][0x210], RZ ;  /* 0x0000840021217a24 */ /* 0x000fe400078e02ff */
[----:B------:R-:W-:Y:S01]  /*1390*/  @!P5 LEA.HI R2, R2, R5, RZ, 0x3 ;  /* 0x000000050202d211 */ /* 0x000fe200078f18ff */
[C---:B------:R-:W-:Y:S01]  /*13a0*/  IMAD R212, R32.reuse, c[0x0][0x1ec], R7 ;  /* 0x00007b0020d47a24 */ /* 0x040fe200078e0207 */
[----:B------:R5:W-:Y:S01]  /*13b0*/  @!P0 LDGSTS.E.BYPASS.LTC128B.128 [R209+0x5100], [R10.64], !P2 ;  /* 0x051000000ad18fae */ /* 0x000be2000d101d4a */
[----:B------:R-:W-:Y:S01]  /*13c0*/  IMAD R33, R32, c[0x0][0x214], R33 ;  /* 0x0000850020217a24 */ /* 0x000fe200078e0221 */
[----:B------:R-:W-:Y:S01]  /*13d0*/  @!P5 LOP3.LUT R7, R2, 0xfffffff8, RZ, 0xc0, !PT ;  /* 0xfffffff80207d812 */ /* 0x000fe200078ec0ff */
[----:B--2---:R-:W-:Y:S01]  /*13e0*/  IMAD.WIDE.U32 R22, R32, c[0x0][0x1e8], R18 ;  /* 0x00007a0020167a25 */ /* 0x004fe200078e0012 */
[C---:B-1----:R-:W-:Y:S01]  /*13f0*/  @!P5 LEA R18, P0, R36.reuse, R8, 0x1 ;  /* 0x000000082412d211 */ /* 0x042fe200078008ff */
[----:B------:R1:W2:Y:S02]  /*1400*/  SHFL.IDX PT, R17, R0, 0x3, 0x181f ;  /* 0x00781f0000117f89 */ /* 0x0002a400000e0000 */
[----:B------:R-:W-:Y:S01]  /*1410*/  IMAD.IADD R213, R23, 0x1, R212 ;  /* 0x0000000117d57824 */ /* 0x000fe200078e02d4 */
[----:B---3--:R-:W-:Y:S01]  /*1420*/  @!P5 LEA.HI.X R19, R36, R9, R37, 0x1, P0 ;  /* 0x000000092413d211 */ /* 0x008fe200000f0c25 */
[----:B------:R-:W-:Y:S01]  /*1430*/  @!P5 IMAD.WIDE R8, R7, 0x2, R8 ;  /* 0x000000020708d825 */ /* 0x000fe200078e0208 */
[----:B----4-:R-:W-:-:S03]  /*1440*/  LEA.HI R4, R109, R42, RZ, 0x4 ;  /* 0x0000002a6d047211 */ /* 0x010fc600078f20ff */
[----:B------:R-:W-:Y:S01]  /*1450*/  IMAD R7, R41, c[0x0][0x1e4], RZ ;  /* 0x0000790029077a24 */ /* 0x000fe200078e02ff */
[----:B------:R3:W-:Y:S01]  /*1460*/  @!P5 LDGSTS.E.BYPASS.LTC128B.128 [R209+0x2100], [R18.64], !P6 ;  /* 0x0210000012d1dfae */ /* 0x0007e2000f101d4a */
[----:B------:R-:W-:Y:S02]  /*1470*/  IMAD R41, R14, -0x60, R41 ;  /* 0xffffffa00e297824 */ /* 0x000fe400078e0229 */
[----:B------:R-:W-:Y:S01]  /*1480*/  IMAD.MOV.U32 R212, RZ, RZ, R22 ;  /* 0x000000ffffd47224 */ /* 0x000fe200078e0016 */
[----:B------:R4:W-:Y:S01]  /*1490*/  @!P5 LDGSTS.E.BYPASS.LTC128B.128 [R209+0x6100], [R8.64], !P2 ;  /* 0x0610000008d1dfae */ /* 0x0009e2000d101d4a */
[----:B------:R-:W-:Y:S01]  /*14a0*/  IMAD.IADD R12, R111, 0x1, R7 ;  /* 0x000000016f0c7824 */ /* 0x000fe200078e0207 */
[----:B------:R-:W-:Y:S01]  /*14b0*/  IADD3 R28, R41, R208, -R3 ;  /* 0x000000d0291c7210 */ /* 0x000fe20007ffe803 */
[----:B------:R-:W-:Y:S01]  /*14c0*/  IMAD.WIDE.U32 R212, R222, c[0x0][0x1f0], R212 ;  /* 0x00007c00ded47a25 */ /* 0x000fe200078e00d4 */
[----:B------:R-:W-:Y:S02]  /*14d0*/  LOP3.LUT R7, R4, 0xfffffff0, RZ, 0xc0, !PT ;  /* 0xfffffff004077812 */ /* 0x000fe400078ec0ff */
[----:B------:R-:W-:Y:S01]  /*14e0*/  ISETP.GE.AND P0, PT, R28, 0x1, PT ;  /* 0x000000011c00780c */ /* 0x000fe20003f06270 */
[----:B------:R-:W-:-:S02]  /*14f0*/  IMAD.IADD R215, R213, 0x1, R215 ;  /* 0x00000001d5d77824 */ /* 0x000fc400078e02d7 */
[----:B-----5:R-:W-:Y:S01]  /*1500*/  IMAD R11, R12, R113, RZ ;  /* 0x000000710c0b7224 */ /* 0x020fe200078e02ff */
[----:B-1----:R-:W-:Y:S01]  /*1510*/  @!P1 SHF.R.S32.HI R0, RZ, 0x1f, R5 ;  /* 0x0000001fff009819 */ /* 0x002fe20000011405 */
[----:B------:R-:W-:Y:S02]  /*1520*/  IMAD.MOV.U32 R214, RZ, RZ, R212 ;  /* 0x000000ffffd67224 */ /* 0x000fe400078e00d4 */
[----:B------:R-:W-:Y:S01]  /*1530*/  IMAD.IADD R7, R42, 0x1, -R7 ;  /* 0x000000012a077824 */ /* 0x000fe200078e0a07 */
[----:B------:R-:W-:Y:S01]  /*1540*/  @!P1 LEA.HI R0, R0, R5, RZ, 0x3 ;  /* 0x0000000500009211 */ /* 0x000fe200078f18ff */
[----:B------:R-:W-:-:S03]  /*1550*/  IMAD R11, R31, R110, R11 ;  /* 0x0000006e1f0b7224 */ /* 0x000fc600078e020b */
[----:B------:R-:W-:Y:S02]  /*1560*/  @!P1 LOP3.LUT R0, R0, 0xfffffff8, RZ, 0xc0, !PT ;  /* 0xfffffff800009812 */ /* 0x000fe400078ec0ff */
[----:B------:R-:W-:Y:S02]  /*1570*/  SHF.R.S32.HI R2, RZ, 0x1f, R7 ;  /* 0x0000001fff027819 */ /* 0x000fe40000011407 */
[----:B---3--:R-:W-:Y:S02]  /*1580*/  @!P1 LEA R18, P5, R36, R16, 0x1 ;  /* 0x0000001024129211 */ /* 0x008fe400078a08ff */
[----:B------:R-:W-:Y:S01]  /*1590*/  LEA.HI R2, R2, R7, RZ, 0x3 ;  /* 0x0000000702027211 */ /* 0x000fe200078f18ff */
[----:B----4-:R-:W-:Y:S01]  /*15a0*/  IMAD.WIDE.U32 R8, R113, R110, R214 ;  /* 0x0000006e71087225 */ /* 0x010fe200078e00d6 */
[----:B--2---:R-:W-:-:S03]  /*15b0*/  @!P1 LEA.HI.X R19, R36, R17, R37, 0x1, P5 ;  /* 0x0000001124139211 */ /* 0x004fc600028f0c25 */
[----:B------:R-:W-:Y:S01]  /*15c0*/  IMAD.IADD R6, R9, 0x1, R11 ;  /* 0x0000000109067824 */ /* 0x000fe200078e020b */
[----:B------:R-:W-:Y:S01]  /*15d0*/  @P0 LEA R10, P5, R8, c[0x0][0x1c8], 0x1 ;  /* 0x00007200080a0a11 */ /* 0x000fe200078a08ff */
[----:B------:R-:W-:Y:S01]  /*15e0*/  @!P1 IMAD.WIDE R16, R0, 0x2, R16 ;  /* 0x0000000200109825 */ /* 0x000fe200078e0210 */
        /* <DEDUP_REMOVED lines=92> */
[----:B------:R-:W-:-:S04]  /*1bb0*/  IMAD.WIDE.U32 R6, R32, c[0x0][0x210], R34 ;  /* 0x0000840020067a25 */ /* 0x000fc800078e0022 */
[----:B------:R-:W-:Y:S02]  /*1bc0*/  IMAD.IADD R7, R7, 0x1, R33 ;  /* 0x0000000107077824 */ /* 0x000fe400078e0221 */
[----:B------:R-:W-:Y:S02]  /*1bd0*/  IMAD.U32 R31, RZ, RZ, UR9 ;  /* 0x00000009ff1f7e24 */ /* 0x000fe4000f8e00ff */
[----:B------:R-:W-:-:S04]  /*1be0*/  IMAD.WIDE.U32 R222, R222, c[0x0][0x218], R6 ;  /* 0x00008600dede7a25 */ /* 0x000fc800078e0006 */
[----:B------:R-:W-:Y:S02]  /*1bf0*/  IMAD R7, R113, c[0x0][0x20c], R0 ;  /* 0x0000830071077a24 */ /* 0x000fe400078e0200 */
        /* <DEDUP_REMOVED lines=30> */
[----:B------:R-:W-:-:S03]  /*1de0*/  LEA R6, P0, R20, c[0x0][0x1f8], 0x1 ;  /* 0x00007e0014067a11 */ /* 0x000fc600078008ff */
        /* <DEDUP_REMOVED lines=178> */
.L_x_2055:
        /* <DEDUP_REMOVED lines=16> */
[----:B------:R-:W-:-:S02]  /*2a10*/  LOP3.LUT R7, R4, 0x1ffffffe, RZ, 0xc0, !PT ;  /* 0x1ffffffe04077812 */ /* 0x000fc400078ec0ff */
[----:B------:R-:W-:Y:S01]  /*2a20*/  LOP3.LUT R217, R21, 0x7ffffffc, RZ, 0xc0, !PT ;  /* 0x7ffffffc15d97812 */ /* 0x000fe200078ec0ff */
[----:B------:R-:W-:Y:S01]  /*2a30*/  IMAD R6, R43, 0x10, R6 ;  /* 0x000000102b067824 */ /* 0x000fe200078e0206 */
[----:B------:R-:W-:Y:S01]  /*2a40*/  IADD3 R20, R208, 0x1, R41 ;  /* 0x00000001d0147810 */ /* 0x000fe20007ffe029 */
[----:B------:R-:W-:Y:S02]  /*2a50*/  IMAD.IADD R7, R42, 0x1, -R7 ;  /* 0x000000012a077824 */ /* 0x000fe400078e0a07 */
[----:B------:R-:W-:Y:S02]  /*2a60*/  IMAD.IADD R217, R0, 0x1, -R217 ;  /* 0x0000000100d97824 */ /* 0x000fe400078e0ad9 */
[----:B------:R-:W-:Y:S02]  /*2a70*/  IMAD R216, R7, 0x8, R6 ;  /* 0x0000000807d87824 */ /* 0x000fe400078e0206 */
[----:B------:R-:W-:Y:S02]  /*2a80*/  IMAD.SHL.U32 R217, R217, 0x2, RZ ;  /* 0x00000002d9d97824 */ /* 0x000fe400078e00ff */
[----:B------:R-:W-:-:S03]  /*2a90*/  @P4 IMAD.HI.U32 R4, R216, c[0x0][0x2c8], RZ ;  /* 0x0000b200d8044a27 */ /* 0x000fc600078e00ff */
[--C-:B------:R-:W-:Y:S01]  /*2aa0*/  IADD3 R20, -R211, R20, -R217.reuse ;  /* 0x00000014d3147210 */ /* 0x100fe20007ffe9d9 */
[----:B------:R-:W-:Y:S01]  /*2ab0*/  IMAD.MOV.U32 R24, RZ, RZ, R216 ;  /* 0x000000ffff187224 */ /* 0x000fe200078e00d8 */
[----:B------:R-:W-:Y:S01]  /*2ac0*/  @P4 SHF.R.U32.HI R24, RZ, c[0x0][0x2cc], R4 ;  /* 0x0000b300ff184a19 */ /* 0x000fe20000011604 */
[----:B------:R-:W-:Y:S01]  /*2ad0*/  IMAD.IADD R4, R41, 0x1, -R217 ;  /* 0x0000000129047824 */ /* 0x000fe200078e0ad9 */
[C---:B------:R-:W-:Y:S02]  /*2ae0*/  IADD3 R22, R20.reuse, c[0x0][0x328], RZ ;  /* 0x0000ca0014167a10 */ /* 0x040fe40007ffe0ff */
[----:B------:R-:W-:Y:S01]  /*2af0*/  IADD3 R20, R20, UR7, RZ ;  /* 0x0000000714147c10 */ /* 0x000fe2000fffe0ff */
[----:B------:R-:W1:Y:S01]  /*2b00*/  SHFL.IDX PT, R7, R24, RZ, 0x1c1f ;  /* 0x001c1fff18077589 */ /* 0x000e6200000e0000 */
[----:B------:R-:W-:Y:S01]  /*2b10*/  IADD3 R6, -R217, R208, R41 ;  /* 0x000000d0d9067210 */ /* 0x000fe20007ffe129 */
[--C-:B-1----:R-:W-:Y:S02]  /*2b20*/  IMAD.IADD R27, R22, 0x1, R7.reuse ;  /* 0x00000001161b7824 */ /* 0x102fe400078e0207 */
[----:B------:R-:W-:-:S03]  /*2b30*/  IMAD.IADD R26, R20, 0x1, R7 ;  /* 0x00000001141a7824 */ /* 0x000fc600078e0207 */
[----:B------:R-:W-:Y:S01]  /*2b40*/  IMNMX R27, R27, R6, PT ;  /* 0x000000061b1b7217 */ /* 0x000fe20003800200 */
[----:B------:R-:W-:Y:S05]  /*2b50*/  @!P3 BRA `(.L_x_2056) ;  /* 0x000001200000b947 */ /* 0x000fea0003800000 */
[----:B------:R-:W-:Y:S01]  /*2b60*/  IADD3 R7, -R211, R208, R7 ;  /* 0x000000d0d3077210 */ /* 0x000fe20007ffe107 */
        /* <DEDUP_REMOVED lines=9> */
.L_x_2058:
[----:B------:R-:W-:-:S13]  /*2c00*/  ISETP.NE.AND P0, PT, R13, 0x1, PT ;  /* 0x000000010d00780c */ /* 0x000fda0003f05270 */
[----:B------:R-:W-:-:S05]  /*2c10*/  @P0 IMAD.HI.U32 R0, R7, c[0x0][0x330], RZ ;  /* 0x0000cc0007000a27 */ /* 0x000fca00078e00ff */
[----:B------:R-:W-:Y:S02]  /*2c20*/  @P0 SHF.R.U32.HI R7, RZ, c[0x0][0x334], R0 ;  /* 0x0000cd00ff070a19 */ /* 0x000fe40000011600 */
.L_x_2059:
[----:B------:R-:W-:Y:S05]  /*2c30*/  BSYNC B0 ;  /* 0x0000000000007941 */ /* 0x000fea0003800000 */
.L_x_2057:
[----:B------:R-:W-:-:S05]  /*2c40*/  IMAD R7, R7, c[0x0][0x32c], R4 ;  /* 0x0000cb0007077a24 */ /* 0x000fca00078e0204 */
[----:B------:R-:W-:Y:S02]  /*2c50*/  IADD3 R0, R7, c[0x0][0x32c], RZ ;  /* 0x0000cb0007007a10 */ /* 0x000fe40007ffe0ff */
[----:B------:R-:W-:Y:S02]  /*2c60*/  IMNMX R26, R26, R7, !PT ;  /* 0x000000071a1a7217 */ /* 0x000fe40007800200 */
[----:B------:R-:W-:Y:S02]  /*2c70*/  IMNMX R27, R27, R0, PT ;  /* 0x000000001b1b7217 */ /* 0x000fe40003800200 */
.L_x_2056:
        /* <DEDUP_REMOVED lines=116> */
[----:B------:R-:W-:Y:S02]  /*33c0*/  ISETP.LT.OR P0, PT, R27, 0x5a, P0 ;  /* 0x0000005a1b00780c */ /* 0x000fe40000701670 */
[----:B------:R-:W1:Y:S02]  /*33d0*/  SHFL.IDX PT, R27, R24, 0x1, 0x1c1f ;  /* 0x003c1f00181b7f89 */ /* 0x000e6400000e0000 */
[----:B------:R-:W-:Y:S01]  /*33e0*/  FSEL R133, R49, -INF , !P0 ;  /* 0xff80000031857808 */ /* 0x000fe20004000000 */
        /* <DEDUP_REMOVED lines=14> */
.L_x_2062:
[----:B------:R-:W-:-:S13]  /*34d0*/  ISETP.NE.AND P0, PT, R13, 0x1, PT ;  /* 0x000000010d00780c */ /* 0x000fda0003f05270 */
[----:B------:R-:W-:-:S05]  /*34e0*/  @P0 IMAD.HI.U32 R6, R27, c[0x0][0x330], RZ ;  /* 0x0000cc001b060a27 */ /* 0x000fca00078e00ff */
[----:B------:R-:W-:Y:S02]  /*34f0*/  @P0 SHF.R.U32.HI R27, RZ, c[0x0][0x334], R6 ;  /* 0x0000cd00ff1b0a19 */ /* 0x000fe40000011606 */
.L_x_2063:
[----:B------:R-:W-:Y:S05]  /*3500*/  BSYNC B0 ;  /* 0x0000000000007941 */ /* 0x000fea0003800000 */
.L_x_2061:
[----:B------:R-:W-:-:S05]  /*3510*/  IMAD R41, R27, c[0x0][0x32c], R4 ;  /* 0x0000cb001b297a24 */ /* 0x000fca00078e0204 */
[----:B------:R-:W-:Y:S02]  /*3520*/  IADD3 R27, R41, c[0x0][0x32c], RZ ;  /* 0x0000cb00291b7a10 */ /* 0x000fe40007ffe0ff */
[----:B------:R-:W-:Y:S02]  /*3530*/  IMNMX R26, R26, R41, !PT ;  /* 0x000000291a1a7217 */ /* 0x000fe40007800200 */
[----:B------:R-:W-:Y:S02]  /*3540*/  IMNMX R22, R22, R27, PT ;  /* 0x0000001b16167217 */ /* 0x000fe40003800200 */
.L_x_2060:
[----:B------:R-:W-:Y:S01]  /*3550*/  ISETP.NE.AND P0, PT, R90, RZ, PT ;  /* 0x000000ff5a00720c */ /* 0x000fe20003f05270 */
[----:B------:R-:W-:Y:S01]  /*3560*/  IMAD.SHL.U32 R204, R2, 0x2, RZ ;  /* 0x0000000202cc7824 */ /* 0x000fe200078e00ff */
[C---:B------:R-:W-:Y:S02]  /*3570*/  ISETP.GT.AND P2, PT, R26.reuse, 0x58, !P2 ;  /* 0x000000581a00780c */ /* 0x040fe40005744270 */
[C---:B------:R-:W-:Y:S01]  /*3580*/  ISETP.GT.AND P0, PT, R26.reuse, 0x8, !P0 ;  /* 0x000000081a00780c */ /* 0x040fe20004704270 */
[----:B------:R-:W-:Y:S01]  /*3590*/  IMAD R202, R5, 0x2, R204 ;  /* 0x0000000205ca7824 */ /* 0x000fe200078e02cc */
[----:B------:R-:W-:Y:S01]  /*35a0*/  ISETP.GT.AND P1, PT, R26, 0x59, !P1 ;  /* 0x000000591a00780c */ /* 0x000fe20004f24270 */
[----:B------:R-:W-:Y:S01]  /*35b0*/  LDSM.16.MT88.4 R96, [R204+0x3100] ;  /* 0x00310000cc60783b */ /* 0x000fe20000004200 */
[C---:B------:R-:W-:Y:S01]  /*35c0*/  ISETP.LT.OR P0, PT, R22.reuse, 0x9, P0 ;  /* 0x000000091600780c */ /* 0x040fe20000701670 */
[C---:B------:R-:W-:Y:S01]  /*35d0*/  IMAD R200, R3.reuse, 0x2, R202 ;  /* 0x0000000203c87824 */ /* 0x040fe200078e02ca */
[----:B------:R-:W-:Y:S01]  /*35e0*/  ISETP.LT.OR P2, PT, R22, 0x59, P2 ;  /* 0x000000591600780c */ /* 0x000fe20001741670 */
[----:B------:R-:W-:Y:S01]  /*35f0*/  IMAD R201, R3, 0x2, R204 ;  /* 0x0000000203c97824 */ /* 0x000fe200078e02cc */
[----:B------:R-:W-:Y:S01]  /*3600*/  FSEL R6, R10, -INF , !P0 ;  /* 0xff8000000a067808 */ /* 0x000fe20004000000 */
[----:B------:R-:W-:Y:S01]  /*3610*/  LDSM.16.MT88.4 R108, [R204+0x100] ;  /* 0x00010000cc6c783b */ /* 0x000fe20000004200 */
[----:B------:R-:W-:-:S02]  /*3620*/  ISETP.NE.AND P0, PT, R89, RZ, PT ;  /* 0x000000ff5900720c */ /* 0x000fc40003f05270 */
[----:B------:R-:W-:Y:S01]  /*3630*/  ISETP.LT.OR P1, PT, R22, 0x5a, P1 ;  /* 0x0000005a1600780c */ /* 0x000fe20000f21670 */
[----:B------:R-:W-:Y:S01]  /*3640*/  LDSM.16.MT88.4 R104, [R202+0x3100] ;  /* 0x00310000ca68783b */ /* 0x000fe20000004200 */
[----:B------:R-:W-:Y:S02]  /*3650*/  ISETP.GT.AND P0, PT, R26, 0x9, !P0 ;  /* 0x000000091a00780c */ /* 0x000fe40004704270 */
[----:B------:R-:W-:Y:S02]  /*3660*/  FSEL R132, R50, -INF , !P2 ;  /* 0xff80000032847808 */ /* 0x000fe40005000000 */
[----:B------:R-:W-:Y:S02]  /*3670*/  ISETP.LT.OR P0, PT, R22, 0xa, P0 ;  /* 0x0000000a1600780c */ /* 0x000fe40000701670 */
[----:B------:R-:W-:Y:S02]  /*3680*/  FSEL R130, R51, -INF , !P1 ;  /* 0xff80000033827808 */ /* 0x000fe40004800000 */
[----:B------:R-:W-:-:S02]  /*3690*/  FSEL R4, R11, -INF , !P0 ;  /* 0xff8000000b047808 */ /* 0x000fc40004000000 */
        /* <DEDUP_REMOVED lines=68> */
[----:B------:R-:W-:Y:S01]  /*3ae0*/  LDSM.16.MT88.4 R56, [R201+0x3100] ;  /* 0x00310000c938783b */ /* 0x000fe20000004200 */
        /* <DEDUP_REMOVED lines=134> */
[--C-:B------:R-:W-:Y:S01]  /*4350*/  FFMA.FTZ R162, R184, c[0x0][0x2d0], -R129.reuse ;  /* 0x0000b400b8a27a23 */ /* 0x100fe20000010881 */
[----:B------:R-:W-:Y:S01]  /*4360*/  IADD3 R184, R14, -0x2, RZ ;  /* 0xfffffffe0eb87810 */ /* 0x000fe20007ffe0ff */
        /* <DEDUP_REMOVED lines=257> */
.L_x_2065:
[----:B------:R-:W-:-:S13]  /*5380*/  ISETP.NE.AND P0, PT, R13, 0x1, PT ;  /* 0x000000010d00780c */ /* 0x000fda0003f05270 */
[----:B------:R-:W-:-:S05]  /*5390*/  @P0 IMAD.HI.U32 R3, R4, c[0x0][0x330], RZ ;  /* 0x0000cc0004030a27 */ /* 0x000fca00078e00ff */
[----:B------:R-:W-:-:S05]  /*53a0*/  @P0 SHF.R.U32.HI R4, RZ, c[0x0][0x334], R3 ;  /* 0x0000cd00ff040a19 */ /* 0x000fca0000011603 */
.L_x_2066:
[----:B------:R-:W-:-:S05]  /*53b0*/  IMAD R13, R4, R13, c[0x0][0x32c] ;  /* 0x0000cb00040d7624 */ /* 0x000fca00078e020d */
[----:B------:R-:W-:-:S05]  /*53c0*/  IMNMX R2, R2, R13, PT ;  /* 0x0000000d02027217 */ /* 0x000fca0003800200 */
.L_x_2064:
        /* <DEDUP_REMOVED lines=13> */
.L_x_2076:
[----:B------:R-:W-:Y:S04]  /*54a0*/  DEPBAR.LE SB0, 0x0 ;  /* 0x000080000000791a */ /* 0x000fe80000000000 */
[----:B------:R-:W-:Y:S01]  /*54b0*/  BAR.SYNC.DEFER_BLOCKING 0x0 ;  /* 0x0000000000007b1d */ /* 0x000fe20000010000 */
[----:B------:R-:W-:Y:S01]  /*54c0*/  ISETP.GT.AND P2, PT, R207, R226, PT ;  /* 0x000000e2cf00720c */ /* 0x000fe20003f44270 */
[C---:B------:R-:W-:Y:S11]  /*54d0*/  IMAD R244, R226.reuse, -0x60, RZ ;  /* 0xffffffa0e2f47824 */ /* 0x040ff600078e02ff */
[----:B------:R-:W-:Y:S01]  /*54e0*/  @!UPT UIADD3 URZ, URZ, URZ, URZ ;  /* 0x0000003f3f3ff290 */ /* 0x000fe2000fffe03f */
[----:B------:R-:W-:Y:S01]  /*54f0*/  @!P2 SHF.R.S32.HI R0, RZ, 0x1f, R226 ;  /* 0x0000001fff00a819 */ /* 0x000fe200000114e2 */
[----:B------:R-:W-:Y:S04]  /*5500*/  @!P2 IMAD.WIDE.U32 R230, R226, c[0x0][0x208], RZ ;  /* 0x00008200e2e6aa25 */ /* 0x000fe800078e00ff */
        /* <DEDUP_REMOVED lines=14> */
[----:B------:R-:W-:Y:S01]  /*55f0*/  LDSM.16.M88.4 R140, [R199] ;  /* 0x00000000c78c783b */ /* 0x000fe20000000200 */
[----:B------:R-:W-:Y:S02]  /*5600*/  @!P2 SHF.L.U64.HI R0, R228, 0x1, R0 ;  /* 0x00000001e400a819 */ /* 0x000fe40000010200 */
[----:B------:R-:W-:Y:S02]  /*5610*/  @!P2 IADD3 R230, P0, R230, c[0x0][0x1f8], RZ ;  /* 0x00007e00e6e6aa10 */ /* 0x000fe40007f1e0ff */
[----:B------:R-:W-:Y:S02]  /*5620*/  LDSM.16.M88.4 R144, [R198] ;  /* 0x00000000c690783b */ /* 0x000fe40000000200 */
[----:B------:R-:W-:Y:S02]  /*5630*/  @!P2 IADD3.X R231, RZ, c[0x0][0x1fc], R0, P0, P1 ;  /* 0x00007f00ffe7aa10 */ /* 0x000fe400007e2400 */
[----:B------:R-:W-:Y:S01]  /*5640*/  @!P2 IADD3 R234, P0, R234, c[0x0][0x1f8], RZ ;  /* 0x00007e00eaeaaa10 */ /* 0x000fe20007f1e0ff */
[----:B------:R-:W-:Y:S03]  /*5650*/  LDSM.16.M88.4 R148, [R197] ;  /* 0x00000000c594783b */ /* 0x000fe60000000200 */
[----:B------:R-:W-:Y:S02]  /*5660*/  @!P2 IADD3.X R235, R0, c[0x0][0x1fc], RZ, P0, !PT ;  /* 0x00007f0000ebaa10 */ /* 0x000fe400007fe4ff */
[----:B------:R-:W-:Y:S01]  /*5670*/  LDSM.16.M88.4 R152, [R196] ;  /* 0x00000000c498783b */ /* 0x000fe20000000200 */
[----:B------:R-:W-:Y:S01]  /*5680*/  @!P2 IADD3 R228, P1, R234, UR9, RZ ;  /* 0x00000009eae4ac10 */ /* 0x000fe2000ff3e0ff */
[C---:B-1----:R-:W-:Y:S03]  /*5690*/  HMMA.16816.F32 R4, R124.reuse, R116, RZ ;  /* 0x000000747c04723c */ /* 0x042fe600000018ff */
[----:B------:R-:W-:Y:S02]  /*56a0*/  @!P2 IADD3.X R229, R235, UR12, RZ, P1, !PT ;  /* 0x0000000cebe5ac10 */ /* 0x000fe40008ffe4ff */
[----:B------:R-:W-:Y:S03]  /*56b0*/  @!P2 IADD3 R232, P0, R228, UR9, RZ ;  /* 0x00000009e4e8ac10 */ /* 0x000fe6000ff1e0ff */
[C---:B------:R-:W-:Y:S01]  /*56c0*/  HMMA.16816.F32 R8, R124.reuse, R118, RZ ;  /* 0x000000767c08723c */ /* 0x040fe200000018ff */
[----:B------:R-:W1:Y:S03]  /*56d0*/  LDSM.16.M88.4 R116, [R206+0xa100] ;  /* 0x00a10000ce74783b */ /* 0x000e660000000200 */
[----:B------:R-:W-:Y:S04]  /*56e0*/  @!P2 IADD3.X R233, R229, UR12, RZ, P0, !PT ;  /* 0x0000000ce5e9ac10 */ /* 0x000fe800087fe4ff */
[C---:B--2---:R-:W-:Y:S08]  /*56f0*/  HMMA.16816.F32 R12, R124.reuse, R120, RZ ;  /* 0x000000787c0c723c */ /* 0x044ff000000018ff */
[C---:B------:R-:W-:Y:S01]  /*5700*/  HMMA.16816.F32 R16, R124.reuse, R122, RZ ;  /* 0x0000007a7c10723c */ /* 0x040fe200000018ff */
[----:B------:R-:W2:Y:S07]  /*5710*/  LDSM.16.M88.4 R120, [R206+0xa900] ;  /* 0x00a90000ce78783b */ /* 0x000eae0000000200 */
[C---:B---3--:R-:W-:Y:S08]  /*5720*/  HMMA.16816.F32 R20, R124.reuse, R128, RZ ;  /* 0x000000807c14723c */ /* 0x048ff000000018ff */
[C---:B------:R-:W-:Y:S01]  /*5730*/  HMMA.16816.F32 R24, R124.reuse, R130, RZ ;  /* 0x000000827c18723c */ /* 0x040fe200000018ff */
[----:B------:R-:W3:Y:S07]  /*5740*/  LDSM.16.M88.4 R128, [R205] ;  /* 0x00000000cd80783b */ /* 0x000eee0000000200 */
[C---:B----4-:R-:W-:Y:S08]  /*5750*/  HMMA.16816.F32 R28, R124.reuse, R132, RZ ;  /* 0x000000847c1c723c */ /* 0x050ff000000018ff */
[C---:B------:R-:W-:Y:S01]  /*5760*/  HMMA.16816.F32 R32, R124.reuse, R134, RZ ;  /* 0x000000867c20723c */ /* 0x040fe200000018ff */
[----:B------:R-:W4:Y:S05]  /*5770*/  LDSM.16.M88.4 R132, [R195] ;  /* 0x00000000c384783b */ /* 0x000f2a0000000200 */
[----:B------:R-:W-:Y:S01]  /*5780*/  @!PT LDS RZ, [RZ] ;  /* 0x00000000fffff984 */ /* 0x000fe20000000800 */
[----:B------:R-:W-:Y:S01]  /*5790*/  @!PT LDS RZ, [RZ] ;  /* 0x00000000fffff984 */ /* 0x000fe20000000800 */
[----:B------:R-:W-:Y:S01]  /*57a0*/  @!PT LDS RZ, [RZ] ;  /* 0x00000000fffff984 */ /* 0x000fe20000000800 */
[----:B------:R5:W-:Y:S02]  /*57b0*/  @!P2 LDGSTS.E.BYPASS.LTC128B.128 [R209+0x100], [R234.64], !P6 ;  /* 0x00100000ead1afae */ /* 0x000be4000f101d4a */
[C---:B-1----:R-:W-:Y:S03]  /*57c0*/  HMMA.16816.F32 R36, R124.reuse, R116, RZ ;  /* 0x000000747c24723c */ /* 0x042fe600000018ff */
[----:B------:R1:W-:Y:S05]  /*57d0*/  @!P2 LDGSTS.E.BYPASS.LTC128B.128 [R209+0x3100], [R230.64], !P5 ;  /* 0x03100000e6d1afae */ /* 0x0003ea000e901d4a */
[C---:B------:R-:W-:Y:S01]  /*57e0*/  HMMA.16816.F32 R40, R124.reuse, R118, RZ ;  /* 0x000000767c28723c */ /* 0x040fe200000018ff */
[----:B------:R1:W-:Y:S05]  /*57f0*/  @!P2 LDGSTS.E.BYPASS.LTC128B.128 [R209+0x1100], [R228.64], !P6 ;  /* 0x01100000e4d1afae */ /* 0x0003ea000f101d4a */
[----:B------:R4:W-:Y:S02]  /*5800*/  @!P2 LDGSTS.E.BYPASS.LTC128B.128 [R209+0x4100], [R228.64+0x80], !P5 ;  /* 0x04100080e4d1afae */ /* 0x0009e4000e901d4a */
[C---:B--2---:R-:W-:Y:S03]  /*5810*/  HMMA.16816.F32 R44, R124.reuse, R120, RZ ;  /* 0x000000787c2c723c */ /* 0x044fe600000018ff */
[----:B------:R2:W-:Y:S05]  /*5820*/  @!P2 LDGSTS.E.BYPASS.LTC128B.128 [R209+0x2100], [R232.64], !P6 ;  /* 0x02100000e8d1afae */ /* 0x0005ea000f101d4a */
[----:B------:R-:W-:Y:S01]  /*5830*/  HMMA.16816.F32 R48, R124, R122, RZ ;  /* 0x0000007a7c30723c */ /* 0x000fe200000018ff */
[----:B------:R2:W-:Y:S01]  /*5840*/  @!P2 LDGSTS.E.BYPASS.LTC128B.128 [R209+0x5100], [R232.64+0x80], !P5 ;  /* 0x05100080e8d1afae */ /* 0x0005e2000e901d4a */
[C---:B------:R-:W-:Y:S04]  /*5850*/  ISETP.GT.AND P2, PT, R226.reuse, R207, PT ;  /* 0x000000cfe200720c */ /* 0x040fe80003f44270 */
[----:B------:R-:W2:Y:S02]  /*5860*/  LDSM.16.M88.4 R160, [R203+0x8100] ;  /* 0x00810000cba0783b */ /* 0x000ea40000000200 */
[C---:B---3--:R-:W-:Y:S03]  /*5870*/  HMMA.16816.F32 R4, R136.reuse, R128, R4 ;  /* 0x000000808804723c */ /* 0x048fe60000001804 */
[----:B------:R-:W0:Y:S04]  /*5880*/  LDGDEPBAR ;  /* 0x00000000000079af */ /* 0x000e280000000000 */
[----:B-1----:R-:W-:Y:S01]  /*5890*/  @P2 IMAD.MOV.U32 R230, RZ, RZ, R212 ;  /* 0x000000ffffe62224 */ /* 0x002fe200078e00d4 */
[C---:B------:R-:W-:Y:S01]  /*58a0*/  HMMA.16816.F32 R8, R136.reuse, R130, R8 ;  /* 0x000000828808723c */ /* 0x040fe20000001808 */
[----:B------:R-:W1:Y:S03]  /*58b0*/  LDSM.16.M88.4 R116, [R203+0x8900] ;  /* 0x00890000cb74783b */ /* 0x000e660000000200 */
[----:B------:R-:W-:Y:S01]  /*58c0*/  @P2 IADD3 R0, R226, -0x1, RZ ;  /* 0xffffffffe2002810 */ /* 0x000fe20007ffe0ff */
[----:B------:R-:W-:Y:S01]  /*58d0*/  @P2 IMAD.MOV.U32 R231, RZ, RZ, R215 ;  /* 0x000000ffffe72224 */ /* 0x000fe200078e00d7 */
[----:B------:R-:W3:Y:S02]  /*58e0*/  LDSM.16.M88.4 R120, [R203+0x9100] ;  /* 0x00910000cb78783b */ /* 0x000ee40000000200 */
[C---:B------:R-:W-:Y:S03]  /*58f0*/  HMMA.16816.F32 R12, R136.reuse, R140, R12 ;  /* 0x0000008c880c723c */ /* 0x040fe6000000180c */
[----:B------:R-:W1:Y:S01]  /*5900*/  LDSM.16.M88.4 R128, [R203+0x9900] ;  /* 0x00990000cb80783b */ /* 0x000e620000000200 */
[----:B------:R-:W-:Y:S01]  /*5910*/  @P2 SHF.R.S32.HI R184, RZ, 0x1f, R0 ;  /* 0x0000001fffb82819 */ /* 0x000fe20000011400 */
[----:B----4-:R-:W-:Y:S03]  /*5920*/  @P2 IMAD.WIDE.U32 R228, R0, c[0x0][0x1e0], RZ ;  /* 0x0000780000e42a25 */ /* 0x010fe600078e00ff */
[C---:B------:R-:W-:Y:S01]  /*5930*/  HMMA.16816.F32 R16, R136.reuse, R142, R16 ;  /* 0x0000008e8810723c */ /* 0x040fe20000001810 */
[----:B------:R-:W-:Y:S03]  /*5940*/  LDSM.16.M88.4 R140, [R194] ;  /* 0x00000000c28c783b */ /* 0x000fe60000000200 */
[----:B------:R-:W-:Y:S04]  /*5950*/  @P2 IMAD R184, R184, c[0x0][0x1e0], RZ ;  /* 0x00007800b8b82a24 */ /* 0x000fe800078e02ff */
[C---:B------:R-:W-:Y:S04]  /*5960*/  HMMA.16816.F32 R20, R136.reuse, R144, R20 ;  /* 0x000000908814723c */ /* 0x040fe80000001814 */
[----:B------:R-:W-:Y:S04]  /*5970*/  @P2 IMAD R184, R0, c[0x0][0x1e4], R184 ;  /* 0x0000790000b82a24 */ /* 0x000fe800078e02b8 */
[C---:B------:R-:W-:Y:S01]  /*5980*/  HMMA.16816.F32 R24, R136.reuse, R146, R24 ;  /* 0x000000928818723c */ /* 0x040fe20000001818 */
[----:B------:R-:W-:Y:S03]  /*5990*/  LDSM.16.M88.4 R144, [R194+0x800] ;  /* 0x00080000c290783b */ /* 0x000fe60000000200 */
[----:B------:R-:W-:Y:S02]  /*59a0*/  @P2 IMAD.IADD R184, R229, 0x1, R184 ;  /* 0x00000001e5b82824 */ /* 0x000fe400078e02b8 */
[----:B------:R-:W-:Y:S02]  /*59b0*/  @P2 IMAD.WIDE.U32 R228, R228, 0x60, R230 ;  /* 0x00000060e4e42825 */ /* 0x000fe400078e00e6 */
[C---:B------:R-:W-:Y:S04]  /*59c0*/  HMMA.16816.F32 R28, R136.reuse, R148, R28 ;  /* 0x00000094881c723c */ /* 0x040fe8000000181c */
[----:B------:R-:W-:Y:S02]  /*59d0*/  @P2 IMAD.SHL.U32 R0, R228, 0x2, RZ ;  /* 0x00000002e4002824 */ /* 0x000fe400078e00ff */
[----:B------:R-:W-:Y:S02]  /*59e0*/  @P2 IMAD.SHL.U32 R231, R187, 0x40, RZ ;  /* 0x00000040bbe72824 */ /* 0x000fe400078e00ff */
[C---:B------:R-:W-:Y:S01]  /*59f0*/  HMMA.16816.F32 R32, R136.reuse, R150, R32 ;  /* 0x000000968820723c */ /* 0x040fe20000001820 */
[----:B------:R-:W-:Y:S03]  /*5a00*/  LDSM.16.M88.4 R148, [R194+0x1800] ;  /* 0x00180000c294783b */ /* 0x000fe60000000200 */
[----:B------:R-:W-:Y:S04]  /*5a10*/  @P2 IMAD R184, R184, 0x60, RZ ;  /* 0x00000060b8b82824 */ /* 0x000fe800078e02ff */
[C---:B------:R-:W-:Y:S04]  /*5a20*/  HMMA.16816.F32 R36, R136.reuse, R152, R36 ;  /* 0x000000988824723c */ /* 0x040fe80000001824 */
[----:B------:R-:W-:Y:S04]  /*5a30*/  @P2 IMAD.IADD R227, R229, 0x1, R184 ;  /* 0x00000001e5e32824 */ /* 0x000fe800078e02b8 */
[C---:B------:R-:W-:Y:S01]  /*5a40*/  HMMA.16816.F32 R40, R136.reuse, R154, R40 ;  /* 0x0000009a8828723c */ /* 0x040fe20000001828 */
[----:B------:R-:W-:Y:S03]  /*5a50*/  LDSM.16.M88.4 R152, [R194+0x2000] ;  /* 0x00200000c298783b */ /* 0x000fe60000000200 */
[----:B------:R-:W-:Y:S02]  /*5a60*/  @P2 SHF.L.U64.HI R184, R228, 0x1, R227 ;  /* 0x00000001e4b82819 */ /* 0x000fe400000102e3 */
[----:B------:R-:W-:Y:S02]  /*5a70*/  @P2 IADD3 R228, P0, R0, c[0x0][0x1c8], RZ ;  /* 0x0000720000e42a10 */ /* 0x000fe40007f1e0ff */
[C---:B------:R-:W-:Y:S04]  /*5a80*/  HMMA.16816.F32 R44, R136.reuse, R132, R44 ;  /* 0x00000084882c723c */ /* 0x040fe8000000182c */
[----:B------:R-:W-:Y:S02]  /*5a90*/  @P2 IADD3.X R229, R184, c[0x0][0x1cc], RZ, P0, !PT ;  /* 0x00007300b8e52a10 */ /* 0x000fe400007fe4ff */
[----:B------:R-:W-:Y:S02]  /*5aa0*/  @P2 IADD3 R0, P1, R0, 0x80, RZ ;  /* 0x0000008000002810 */ /* 0x000fe40007f3e0ff */
[----:B------:R-:W-:Y:S01]  /*5ab0*/  HMMA.16816.F32 R48, R136, R134, R48 ;  /* 0x000000868830723c */ /* 0x000fe20000001830 */
[----:B------:R-:W4:Y:S03]  /*5ac0*/  LDSM.16.M88.4 R132, [R203+0xa100] ;  /* 0x00a10000cb84783b */ /* 0x000f260000000200 */
[----:B--2---:R-:W-:Y:S01]  /*5ad0*/  @P2 IADD3 R232, P0, R0, c[0x0][0x1c8], RZ ;  /* 0x0000720000e82a10 */ /* 0x004fe20007f1e0ff */
[----:B------:R-:W-:Y:S01]  /*5ae0*/  IMAD.MOV.U32 R0, RZ, RZ, R216 ;  /* 0x000000ffff007224 */ /* 0x000fe200078e00d8 */
[----:B------:R-:W-:Y:S01]  /*5af0*/  @P2 SHF.L.U64.HI R227, R187, 0x6, R186 ;  /* 0x00000006bbe32819 */ /* 0x000fe200000102ba */
[----:B------:R-:W-:Y:S01]  /*5b00*/  @P4 IMAD.MOV.U32 R0, RZ, RZ, R185 ;  /* 0x000000ffff004224 */ /* 0x000fe200078e00b9 */
[C---:B------:R-:W-:Y:S05]  /*5b10*/  HMMA.16816.F32 R4, R156.reuse, R160, R4 ;  /* 0x000000a09c04723c */ /* 0x040fea0000001804 */
[----:B------:R-:W-:Y:S02]  /*5b20*/  @P2 IADD3.X R233, RZ, c[0x0][0x1cc], R184, P0, P1 ;  /* 0x00007300ffe92a10 */ /* 0x000fe400007e24b8 */
[-C--:B------:R-:W-:Y:S01]  /*5b30*/  @P2 IADD3 R230, P1, R228, R231.reuse, RZ ;  /* 0x000000e7e4e62210 */ /* 0x080fe20007f3e0ff */
[C---:B------:R-:W-:Y:S01]  /*5b40*/  HMMA.16816.F32 R8, R156.reuse, R162, R8 ;  /* 0x000000a29c08723c */ /* 0x040fe20000001808 */
[----:B------:R-:W-:Y:S03]  /*5b50*/  LDSM.16.M88.4 R160, [R194+0x4000] ;  /* 0x00400000c2a0783b */ /* 0x000fe60000000200 */
[----:B-----5:R-:W-:Y:S01]  /*5b60*/  @P2 IADD3 R234, P0, R230, R231, RZ ;  /* 0x000000e7e6ea2210 */ /* 0x020fe20007f1e0ff */
[--C-:B------:R-:W-:Y:S01]  /*5b70*/  @P2 IMAD.X R231, R229, 0x1, R227.reuse, P1 ;  /* 0x00000001e5e72824 */ /* 0x100fe200008e06e3 */
[----:B------:R-:W-:Y:S02]  /*5b80*/  SHFL.IDX PT, R184, R0, RZ, 0x1c1f ;  /* 0x001c1fff00b87589 */ /* 0x000fe400000e0000 */
[C---:B-1----:R-:W-:Y:S04]  /*5b90*/  HMMA.16816.F32 R12, R156.reuse, R116, R12 ;  /* 0x000000749c0c723c */ /* 0x042fe8000000180c */
[----:B------:R-:W-:Y:S01]  /*5ba0*/  @P2 IMAD.X R235, R231, 0x1, R227, P0 ;  /* 0x00000001e7eb2824 */ /* 0x000fe200000e06e3 */
[----:B------:R-:W-:Y:S03]  /*5bb0*/  IADD3 R227, -R217, 0x1, R244 ;  /* 0x00000001d9e37810 */ /* 0x000fe60007ffe1f4 */
[C---:B------:R-:W-:Y:S01]  /*5bc0*/  HMMA.16816.F32 R16, R156.reuse, R118, R16 ;  /* 0x000000769c10723c */ /* 0x040fe20000001810 */
[----:B------:R-:W1:Y:S03]  /*5bd0*/  LDSM.16.M88.4 R116, [R203+0xa900] ;  /* 0x00a90000cb74783b */ /* 0x000e660000000200 */
[----:B------:R-:W-:Y:S04]  /*5be0*/  IADD3 R227, -R211, R227, R208 ;  /* 0x000000e3d3e37210 */ /* 0x000fe80007ffe1d0 */
[C---:B---3--:R-:W-:Y:S08]  /*5bf0*/  HMMA.16816.F32 R20, R156.reuse, R120, R20 ;  /* 0x000000789c14723c */ /* 0x048ff00000001814 */
[C---:B------:R-:W-:Y:S01]  /*5c00*/  HMMA.16816.F32 R24, R156.reuse, R122, R24 ;  /* 0x0000007a9c18723c */ /* 0x040fe20000001818 */
[----:B------:R-:W2:Y:S07]  /*5c10*/  LDSM.16.M88.4 R120, [R194+0x1000] ;  /* 0x00100000c278783b */ /* 0x000eae0000000200 */
[C---:B------:R-:W-:Y:S08]  /*5c20*/  HMMA.16816.F32 R28, R156.reuse, R128, R28 ;  /* 0x000000809c1c723c */ /* 0x040ff0000000181c */
[C---:B------:R-:W-:Y:S01]  /*5c30*/  HMMA.16816.F32 R32, R156.reuse, R130, R32 ;  /* 0x000000829c20723c */ /* 0x040fe20000001820 */
[----:B------:R-:W3:Y:S07]  /*5c40*/  LDSM.16.M88.4 R128, [R194+0x2800] ;  /* 0x00280000c280783b */ /* 0x000eee0000000200 */
[C---:B----4-:R-:W-:Y:S08]  /*5c50*/  HMMA.16816.F32 R36, R156.reuse, R132, R36 ;  /* 0x000000849c24723c */ /* 0x050ff00000001824 */
[C---:B------:R-:W-:Y:S01]  /*5c60*/  HMMA.16816.F32 R40, R156.reuse, R134, R40 ;  /* 0x000000869c28723c */ /* 0x040fe20000001828 */
[----:B------:R-:W4:Y:S07]  /*5c70*/  LDSM.16.M88.4 R132, [R206+0xb100] ;  /* 0x00b10000ce84783b */ /* 0x000f2e0000000200 */
[C---:B-1----:R-:W-:Y:S08]  /*5c80*/  HMMA.16816.F32 R44, R156.reuse, R116, R44 ;  /* 0x000000749c2c723c */ /* 0x042ff0000000182c */
[----:B------:R-:W-:Y:S01]  /*5c90*/  HMMA.16816.F32 R48, R156, R118, R48 ;  /* 0x000000769c30723c */ /* 0x000fe20000001830 */
[----:B------:R-:W1:Y:S07]  /*5ca0*/  LDSM.16.M88.4 R116, [R206+0xb900] ;  /* 0x00b90000ce74783b */ /* 0x000e6e0000000200 */
[C---:B------:R-:W-:Y:S08]  /*5cb0*/  HMMA.16816.F32 R4, R164.reuse, R140, R4 ;  /* 0x0000008ca404723c */ /* 0x040ff00000001804 */
[C---:B------:R-:W-:Y:S01]  /*5cc0*/  HMMA.16816.F32 R8, R164.reuse, R142, R8 ;  /* 0x0000008ea408723c */ /* 0x040fe20000001808 */
[----:B------:R-:W5:Y:S07]  /*5cd0*/  LDSM.16.M88.4 R140, [R206+0xc100] ;  /* 0x00c10000ce8c783b */ /* 0x000f6e0000000200 */
[C---:B------:R-:W-:Y:S08]  /*5ce0*/  HMMA.16816.F32 R12, R164.reuse, R144, R12 ;  /* 0x00000090a40c723c */ /* 0x040ff0000000180c */
[C---:B------:R-:W-:Y:S01]  /*5cf0*/  HMMA.16816.F32 R16, R164.reuse, R146, R16 ;  /* 0x00000092a410723c */ /* 0x040fe20000001810 */
[----:B------:R-:W-:Y:S07]  /*5d00*/  LDSM.16.M88.4 R144, [R206+0xd900] ;  /* 0x00d90000ce90783b */ /* 0x000fee0000000200 */
[C---:B--2---:R-:W-:Y:S08]  /*5d10*/  HMMA.16816.F32 R20, R164.reuse, R120, R20 ;  /* 0x00000078a414723c */ /* 0x044ff00000001814 */
[C---:B------:R-:W-:Y:S01]  /*5d20*/  HMMA.16816.F32 R24, R164.reuse, R122, R24 ;  /* 0x0000007aa418723c */ /* 0x040fe20000001818 */
[----:B------:R-:W2:Y:S07]  /*5d30*/  LDSM.16.M88.4 R120, [R206+0xc900] ;  /* 0x00c90000ce78783b */ /* 0x000eae0000000200 */
[C---:B------:R-:W-:Y:S08]  /*5d40*/  HMMA.16816.F32 R28, R164.reuse, R148, R28 ;  /* 0x00000094a41c723c */ /* 0x040ff0000000181c */
[C---:B------:R-:W-:Y:S01]  /*5d50*/  HMMA.16816.F32 R32, R164.reuse, R150, R32 ;  /* 0x00000096a420723c */ /* 0x040fe20000001820 */
[----:B------:R-:W-:Y:S07]  /*5d60*/  LDSM.16.M88.4 R148, [R191] ;  /* 0x00000000bf94783b */ /* 0x000fee0000000200 */
[C---:B------:R-:W-:Y:S08]  /*5d70*/  HMMA.16816.F32 R36, R164.reuse, R152, R36 ;  /* 0x00000098a424723c */ /* 0x040ff00000001824 */
[C---:B------:R-:W-:Y:S01]  /*5d80*/  HMMA.16816.F32 R40, R164.reuse, R154, R40 ;  /* 0x0000009aa428723c */ /* 0x040fe20000001828 */
[----:B------:R-:W-:Y:S07]  /*5d90*/  LDSM.16.M88.4 R152, [R203+0xd900] ;  /* 0x00d90000cb98783b */ /* 0x000fee0000000200 */
[C---:B---3--:R-:W-:Y:S08]  /*5da0*/  HMMA.16816.F32 R44, R164.reuse, R128, R44 ;  /* 0x00000080a42c723c */ /* 0x048ff0000000182c */
[----:B------:R-:W-:Y:S01]  /*5db0*/  HMMA.16816.F32 R48, R164, R130, R48 ;  /* 0x00000082a430723c */ /* 0x000fe20000001830 */
[----:B------:R-:W3:Y:S07]  /*5dc0*/  LDSM.16.M88.4 R128, [R206+0xd100] ;  /* 0x00d10000ce80783b */ /* 0x000eee0000000200 */
[C---:B----4-:R-:W-:Y:S08]  /*5dd0*/  HMMA.16816.F32 R4, R168.reuse, R132, R4 ;  /* 0x00000084a804723c */ /* 0x050ff00000001804 */
[C---:B------:R-:W-:Y:S01]  /*5de0*/  HMMA.16816.F32 R8, R168.reuse, R134, R8 ;  /* 0x00000086a808723c */ /* 0x040fe20000001808 */
[----:B------:R-:W4:Y:S07]  /*5df0*/  LDSM.16.M88.4 R132, [R193] ;  /* 0x00000000c184783b */ /* 0x000f2e0000000200 */
[C---:B-1----:R-:W-:Y:S08]  /*5e00*/  HMMA.16816.F32 R12, R168.reuse, R116, R12 ;  /* 0x00000074a80c723c */ /* 0x042ff0000000180c */
[C---:B------:R-:W-:Y:S01]  /*5e10*/  HMMA.16816.F32 R16, R168.reuse, R118, R16 ;  /* 0x00000076a810723c */ /* 0x040fe20000001810 */
[----:B------:R-:W1:Y:S07]  /*5e20*/  LDSM.16.M88.4 R116, [R192] ;  /* 0x00000000c074783b */ /* 0x000e6e0000000200 */
[C---:B-----5:R-:W-:Y:S08]  /*5e30*/  HMMA.16816.F32 R20, R168.reuse, R140, R20 ;  /* 0x0000008ca814723c */ /* 0x060ff00000001814 */
[C---:B------:R-:W-:Y:S01]  /*5e40*/  HMMA.16816.F32 R24, R168.reuse, R142, R24 ;  /* 0x0000008ea818723c */ /* 0x040fe20000001818 */
[----:B------:R-:W5:Y:S07]  /*5e50*/  LDSM.16.M88.4 R140, [R190] ;  /* 0x00000000be8c783b */ /* 0x000f6e0000000200 */
[C---:B--2---:R-:W-:Y:S08]  /*5e60*/  HMMA.16816.F32 R28, R168.reuse, R120, R28 ;  /* 0x00000078a81c723c */ /* 0x044ff0000000181c */
[C---:B------:R-:W-:Y:S01]  /*5e70*/  HMMA.16816.F32 R32, R168.reuse, R122, R32 ;  /* 0x0000007aa820723c */ /* 0x040fe20000001820 */
[----:B------:R-:W2:Y:S07]  /*5e80*/  LDSM.16.M88.4 R120, [R189] ;  /* 0x00000000bd78783b */ /* 0x000eae0000000200 */
[C---:B---3--:R-:W-:Y:S08]  /*5e90*/  HMMA.16816.F32 R36, R168.reuse, R128, R36 ;  /* 0x00000080a824723c */ /* 0x048ff00000001824 */
[C---:B------:R-:W-:Y:S01]  /*5ea0*/  HMMA.16816.F32 R40, R168.reuse, R130, R40 ;  /* 0x00000082a828723c */ /* 0x040fe20000001828 */
[----:B------:R-:W3:Y:S07]  /*5eb0*/  LDSM.16.M88.4 R128, [R188] ;  /* 0x00000000bc80783b */ /* 0x000eee0000000200 */
[C---:B------:R-:W-:Y:S08]  /*5ec0*/  HMMA.16816.F32 R44, R168.reuse, R144, R44 ;  /* 0x00000090a82c723c */ /* 0x040ff0000000182c */
[----:B------:R-:W-:Y:S01]  /*5ed0*/  HMMA.16816.F32 R48, R168, R146, R48 ;  /* 0x00000092a830723c */ /* 0x000fe20000001830 */
        /* <DEDUP_REMOVED lines=16> */
[C---:B---3--:R-:W-:Y:S08]  /*5fe0*/  HMMA.16816.F32 R44, R172.reuse, R128, R44 ;  /* 0x00000080ac2c723c */ /* 0x048ff0000000182c */
[----:B------:R-:W-:Y:S01]  /*5ff0*/  HMMA.16816.F32 R48, R172, R130, R48 ;  /* 0x00000082ac30723c */ /* 0x000fe20000001830 */
[----:B------:R-:W3:Y:S07]  /*6000*/  LDSM.16.M88.4 R128, [R194+0x3800] ;  /* 0x00380000c280783b */ /* 0x000eee0000000200 */
        /* <DEDUP_REMOVED lines=10> */
[C---:B------:R-:W-:Y:S08]  /*60b0*/  HMMA.16816.F32 R40, R176.reuse, R142, R40 ;  /* 0x0000008eb028723c */ /* 0x040ff00000001828 */
[C---:B------:R-:W-:Y:S08]  /*60c0*/  HMMA.16816.F32 R44, R176.reuse, R152, R44 ;  /* 0x00000098b02c723c */ /* 0x040ff0000000182c */
[----:B------:R-:W-:Y:S08]  /*60d0*/  HMMA.16816.F32 R48, R176, R154, R48 ;  /* 0x0000009ab030723c */ /* 0x000ff00000001830 */
[C---:B--2---:R-:W-:Y:S08]  /*60e0*/  HMMA.16816.F32 R4, R180.reuse, R120, R4 ;  /* 0x00000078b404723c */ /* 0x044ff00000001804 */
[C---:B------:R-:W-:Y:S01]  /*60f0*/  HMMA.16816.F32 R8, R180.reuse, R122, R8 ;  /* 0x0000007ab408723c */ /* 0x040fe20000001808 */
[----:B------:R-:W2:Y:S07]  /*6100*/  LDSM.16.M88.4 R120, [R194+0x5000] ;  /* 0x00500000c278783b */ /* 0x000eae0000000200 */
[C---:B---3--:R-:W-:Y:S08]  /*6110*/  HMMA.16816.F32 R12, R180.reuse, R128, R12 ;  /* 0x00000080b40c723c */ /* 0x048ff0000000180c */
[C---:B------:R-:W-:Y:S01]  /*6120*/  HMMA.16816.F32 R16, R180.reuse, R130, R16 ;  /* 0x00000082b410723c */ /* 0x040fe20000001810 */
[----:B------:R-:W3:Y:S01]  /*6130*/  LDSM.16.M88.4 R128, [R194+0x5800] ;  /* 0x00580000c280783b */ /* 0x000ee20000000200 */
[----:B------:R-:W-:Y:S04]  /*6140*/  DEPBAR.LE SB0, 0x0 ;  /* 0x000080000000791a */ /* 0x000fe80000000000 */
[----:B------:R-:W-:Y:S02]  /*6150*/  BAR.SYNC.DEFER_BLOCKING 0x0 ;  /* 0x0000000000007b1d */ /* 0x000fe40000010000 */
[C---:B------:R-:W-:Y:S08]  /*6160*/  HMMA.16816.F32 R20, R180.reuse, R160, R20 ;  /* 0x000000a0b414723c */ /* 0x040ff00000001814 */
[C---:B------:R-:W-:Y:S08]  /*6170*/  HMMA.16816.F32 R24, R180.reuse, R162, R24 ;  /* 0x000000a2b418723c */ /* 0x040ff00000001818 */
[C---:B-1----:R-:W-:Y:S01]  /*6180*/  HMMA.16816.F32 R28, R180.reuse, R116, R28 ;  /* 0x00000074b41c723c */ /* 0x042fe2000000181c */
[----:B------:R-:W-:Y:S01]  /*6190*/  @!PT LDS RZ, [RZ] ;  /* 0x00000000fffff984 */ /* 0x000fe20000000800 */
[----:B------:R-:W-:Y:S01]  /*61a0*/  @!PT LDS RZ, [RZ] ;  /* 0x00000000fffff984 */ /* 0x000fe20000000800 */
[----:B------:R-:W-:Y:S01]  /*61b0*/  @!PT LDS RZ, [RZ] ;  /* 0x00000000fffff984 */ /* 0x000fe20000000800 */
[----:B------:R1:W-:Y:S07]  /*61c0*/  @P2 LDGSTS.E.BYPASS.LTC128B.128 [R209+0x8100], [R228.64], !P6 ;  /* 0x08100000e4d12fae */ /* 0x0003ee000f101d4a */
[C---:B------:R-:W-:Y:S01]  /*61d0*/  HMMA.16816.F32 R32, R180.reuse, R118, R32 ;  /* 0x00000076b420723c */ /* 0x040fe20000001820 */
[----:B------:R4:W-:Y:S07]  /*61e0*/  @P2 LDGSTS.E.BYPASS.LTC128B.128 [R209+0xb100], [R232.64], !P5 ;  /* 0x0b100000e8d12fae */ /* 0x0009ee000e901d4a */
[C---:B--2---:R-:W-:Y:S01]  /*61f0*/  HMMA.16816.F32 R36, R180.reuse, R120, R36 ;  /* 0x00000078b424723c */ /* 0x044fe20000001824 */
[----:B------:R2:W-:Y:S05]  /*6200*/  @P2 LDGSTS.E.BYPASS.LTC128B.128 [R209+0x9100], [R230.64], !P6 ;  /* 0x09100000e6d12fae */ /* 0x0005ea000f101d4a */
[----:B------:R2:W-:Y:S02]  /*6210*/  @P2 LDGSTS.E.BYPASS.LTC128B.128 [R209+0xc100], [R230.64+0x80], !P5 ;  /* 0x0c100080e6d12fae */ /* 0x0005e4000e901d4a */
[C---:B------:R-:W-:Y:S03]  /*6220*/  HMMA.16816.F32 R40, R180.reuse, R122, R40 ;  /* 0x0000007ab428723c */ /* 0x040fe60000001828 */
[----:B------:R2:W-:Y:S05]  /*6230*/  @P2 LDGSTS.E.BYPASS.LTC128B.128 [R209+0xa100], [R234.64], !P6 ;  /* 0x0a100000ead12fae */ /* 0x0005ea000f101d4a */
[C---:B---3--:R-:W-:Y:S01]  /*6240*/  HMMA.16816.F32 R44, R180.reuse, R128, R44 ;  /* 0x00000080b42c723c */ /* 0x048fe2000000182c */
[----:B------:R3:W-:Y:S03]  /*6250*/  @P2 LDGSTS.E.BYPASS.LTC128B.128 [R209+0xd100], [R234.64+0x80], !P5 ;  /* 0x0d100080ead12fae */ /* 0x0007e6000e901d4a */
[C---:B-1----:R-:W-:Y:S02]  /*6260*/  IADD3 R229, R227.reuse, c[0x0][0x328], RZ ;  /* 0x0000ca00e3e57a10 */ /* 0x042fe40007ffe0ff */
[----:B------:R-:W0:Y:S01]  /*6270*/  LDGDEPBAR ;  /* 0x00000000000079af */ /* 0x000e220000000000 */
[----:B------:R-:W-:Y:S01]  /*6280*/  IADD3 R227, R227, UR7, RZ ;  /* 0x00000007e3e37c10 */ /* 0x000fe2000fffe0ff */
[----:B------:R-:W-:Y:S04]  /*6290*/  HMMA.16816.F32 R48, R180, R130, R48 ;  /* 0x00000082b430723c */ /* 0x000fe80000001830 */
[----:B----4-:R-:W-:Y:S02]  /*62a0*/  IMAD.IADD R233, R229, 0x1, R184 ;  /* 0x00000001e5e97824 */ /* 0x010fe400078e02b8 */
[----:B--2---:R-:W-:Y:S02]  /*62b0*/  IMAD.IADD R231, R184, 0x1, R227 ;  /* 0x00000001b8e77824 */ /* 0x004fe400078e02e3 */
        /* <DEDUP_REMOVED lines=14> */
.L_x_2070:
[----:B------:R-:W-:Y:S04]  /*63a0*/  MOV R116, c[0x0][0x32c] ;  /* 0x0000cb0000747a02 */ /* 0x000fe80000000f00 */
[----:B------:R-:W-:Y:S11]  /*63b0*/  ISETP.NE.AND P0, PT, R116, 0x1, PT ;  /* 0x000000017400780c */ /* 0x000ff60003f05270 */
[----:B------:R-:W-:Y:S02]  /*63c0*/  @!UPT UIADD3 URZ, URZ, URZ, URZ ;  /* 0x0000003f3f3ff290 */ /* 0x000fe4000fffe03f */
[----:B------:R-:W-:Y:S05]  /*63d0*/  @P0 IMAD.HI.U32 R116, R184, c[0x0][0x330], RZ ;  /* 0x0000cc00b8740a27 */ /* 0x000fea00078e00ff */
[----:B------:R-:W-:Y:S02]  /*63e0*/  @P0 SHF.R.U32.HI R184, RZ, c[0x0][0x334], R116 ;  /* 0x0000cd00ffb80a19 */ /* 0x000fe40000011674 */
.L_x_2071:
[----:B------:R-:W-:Y:S05]  /*63f0*/  BSYNC B0 ;  /* 0x0000000000007941 */ /* 0x000fea0003800000 */
.L_x_2069:
[----:B------:R-:W-:Y:S04]  /*6400*/  IMAD.IADD R117, R244, 0x1, -R217 ;  /* 0x00000001f4757824 */ /* 0x000fe800078e0ad9 */
[----:B------:R-:W-:Y:S05]  /*6410*/  IMAD R184, R184, c[0x0][0x32c], R117 ;  /* 0x0000cb00b8b87a24 */ /* 0x000fea00078e0275 */
[----:B------:R-:W-:Y:S02]  /*6420*/  IADD3 R116, R184, c[0x0][0x32c], RZ ;  /* 0x0000cb00b8747a10 */ /* 0x000fe40007ffe0ff */
[----:B------:R-:W-:Y:S02]  /*6430*/  IMNMX R231, R231, R184, !PT ;  /* 0x000000b8e7e77217 */ /* 0x000fe40007800200 */
[----:B------:R-:W-:Y:S02]  /*6440*/  IMNMX R233, R233, R116, PT ;  /* 0x00000074e9e97217 */ /* 0x000fe40003800200 */
.L_x_2068:
        /* <DEDUP_REMOVED lines=157> */
.L_x_2074:
[----:B------:R-:W-:Y:S04]  /*6e20*/  MOV R0, c[0x0][0x32c] ;  /* 0x0000cb0000007a02 */ /* 0x000fe80000000f00 */
[----:B------:R-:W-:Y:S11]  /*6e30*/  ISETP.NE.AND P0, PT, R0, 0x1, PT ;  /* 0x000000010000780c */ /* 0x000ff60003f05270 */
[----:B------:R-:W-:Y:S02]  /*6e40*/  @!UPT UIADD3 URZ, URZ, URZ, URZ ;  /* 0x0000003f3f3ff290 */ /* 0x000fe4000fffe03f */
[----:B------:R-:W-:Y:S05]  /*6e50*/  @P0 IMAD.HI.U32 R0, R9, c[0x0][0x330], RZ ;  /* 0x0000cc0009000a27 */ /* 0x000fea00078e00ff */
[----:B------:R-:W-:Y:S02]  /*6e60*/  @P0 SHF.R.U32.HI R9, RZ, c[0x0][0x334], R0 ;  /* 0x0000cd00ff090a19 */ /* 0x000fe40000011600 */
.L_x_2075:
[----:B------:R-:W-:Y:S05]  /*6e70*/  BSYNC B0 ;  /* 0x0000000000007941 */ /* 0x000fea0003800000 */
.L_x_2073:
[----:B------:R-:W-:Y:S04]  /*6e80*/  IMAD.IADD R244, R244, 0x1, -R217 ;  /* 0x00000001f4f47824 */ /* 0x000fe800078e0ad9 */
[----:B------:R-:W-:Y:S05]  /*6e90*/  IMAD R244, R9, c[0x0][0x32c], R244 ;  /* 0x0000cb0009f47a24 */ /* 0x000fea00078e02f4 */
[----:B------:R-:W-:Y:S02]  /*6ea0*/  IADD3 R9, R244, c[0x0][0x32c], RZ ;  /* 0x0000cb00f4097a10 */ /* 0x000fe40007ffe0ff */
[----:B------:R-:W-:Y:S02]  /*6eb0*/  IMNMX R5, R5, R244, !PT ;  /* 0x000000f405057217 */ /* 0x000fe40007800200 */
[----:B------:R-:W-:Y:S02]  /*6ec0*/  IMNMX R4, R4, R9, PT ;  /* 0x0000000904047217 */ /* 0x000fe40003800200 */
.L_x_2072:
        /* <DEDUP_REMOVED lines=12> */
[----:B------:R-:W-:Y:S02]  /*6f90*/  ISETP.LT.OR P1, PT, R4, 0x5a, P1 ;  /* 0x0000005a0400780c */ /* 0x000fe40000f21670 */
        /* <DEDUP_REMOVED lines=24> */
[C---:B------:R-:W-:Y:S02]  /*7120*/  ISETP.GT.AND P0, PT, R5.reuse, 0x18, !P0 ;  /* 0x000000180500780c */ /* 0x040fe40004704270 */
        /* <DEDUP_REMOVED lines=509> */
.L_x_2067:
        /* <DEDUP_REMOVED lines=17> */
.L_x_2078:
[----:B------:R-:W-:-:S04]  /*9210*/  MOV R2, c[0x0][0x32c] ;  /* 0x0000cb0000027a02 */ /* 0x000fc80000000f00 */
[----:B------:R-:W-:-:S13]  /*9220*/  ISETP.NE.AND P0, PT, R2, 0x1, PT ;  /* 0x000000010200780c */ /* 0x000fda0003f05270 */
[----:B------:R-:W-:-:S05]  /*9230*/  @P0 IMAD.HI.U32 R2, R4, c[0x0][0x330], RZ ;  /* 0x0000cc0004020a27 */ /* 0x000fca00078e00ff */
[----:B------:R-:W-:-:S05]  /*9240*/  @P0 SHF.R.U32.HI R4, RZ, c[0x0][0x334], R2 ;  /* 0x0000cd00ff040a19 */ /* 0x000fca0000011602 */
.L_x_2079:
[----:B------:R-:W-:-:S05]  /*9250*/  IMAD R4, R4, c[0x0][0x32c], RZ ;  /* 0x0000cb0004047a24 */ /* 0x000fca00078e02ff */
[----:B------:R-:W-:-:S04]  /*9260*/  IMNMX R3, R3, R4, !PT ;  /* 0x0000000403037217 */ /* 0x000fc80007800200 */
.L_x_2077:
        /* <DEDUP_REMOVED lines=12> */
.L_x_2081:
        /* <DEDUP_REMOVED lines=659> */
.L_x_2080:
        /* <DEDUP_REMOVED lines=20> */
.L_x_2091:
        /* <DEDUP_REMOVED lines=8> */
[----:B------:R-:W-:Y:S04]  /*be20*/  IMAD.WIDE.U32 R28, R184, UR18, R186 ;  /* 0x00000012b81c7c25 */ /* 0x000fe8000f8e00ba */
[----:B------:R-:W-:Y:S01]  /*be30*/  IMAD.IADD R0, R31, 0x1, R29 ;  /* 0x000000011f007824 */ /* 0x000fe200078e021d */
[C---:B------:R-:W-:Y:S04]  /*be40*/  LEA R44, P0, R28.reuse, c[0x0][0x1f8], 0x1 ;  /* 0x00007e001c2c7a11 */ /* 0x040fe800078008ff */
[----:B------:R-:W-:Y:S02]  /*be50*/  LEA.HI.X R45, R28, c[0x0][0x1fc], R0, 0x1, P0 ;  /* 0x00007f001c2d7a11 */ /* 0x000fe400000f0c00 */
[----:B------:R-:W-:Y:S02]  /*be60*/  IADD3 R152, P0, R36, UR9, RZ ;  /* 0x0000000924987c10 */ /* 0x000fe4000ff1e0ff */
[----:B------:R-:W-:Y:S01]  /*be70*/  @P2 IADD3 R0, R184, -0x1, RZ ;  /* 0xffffffffb8002810 */ /* 0x000fe20007ffe0ff */
        /* <DEDUP_REMOVED lines=10> */
[----:B------:R-:W1:Y:S01]  /*bf20*/  LDSM.16.M88.4 R132, [R197] ;  /* 0x00000000c584783b */ /* 0x000e620000000200 */
[C---:B------:R-:W-:Y:S04]  /*bf30*/  HMMA.16816.F32 R8, R124.reuse, R10, RZ ;  /* 0x0000000a7c08723c */ /* 0x040fe800000018ff */
[----:B------:R-:W1:Y:S04]  /*bf40*/  LDSM.16.M88.4 R140, [R196] ;  /* 0x00000000c48c783b */ /* 0x000e680000000200 */
[C---:B--2---:R-:W-:Y:S01]  /*bf50*/  HMMA.16816.F32 R12, R124.reuse, R16, RZ ;  /* 0x000000107c0c723c */ /* 0x044fe200000018ff */
[----:B------:R-:W2:Y:S07]  /*bf60*/  LDSM.16.M88.4 R144, [R195] ;  /* 0x00000000c390783b */ /* 0x000eae0000000200 */
[C---:B------:R-:W-:Y:S08]  /*bf70*/  HMMA.16816.F32 R16, R124.reuse, R18, RZ ;  /* 0x000000127c10723c */ /* 0x040ff000000018ff */
[C---:B---3--:R-:W-:Y:S07]  /*bf80*/  HMMA.16816.F32 R20, R124.reuse, R24, RZ ;  /* 0x000000187c14723c */ /* 0x048fee00000018ff */
[----:B------:R-:W-:Y:S05]  /*bf90*/  IMAD.IADD R24, R39, 0x1, R31 ;  /* 0x0000000127187824 */ /* 0x000fea00078e021f */
[----:B------:R-:W-:Y:S02]  /*bfa0*/  LEA.HI.X R37, R38, c[0x0][0x1fc], R24, 0x1, P1 ;  /* 0x00007f0026257a11 */ /* 0x000fe400008f0c18 */
[C---:B------:R-:W-:Y:S01]  /*bfb0*/  HMMA.16816.F32 R24, R124.reuse, R26, RZ ;  /* 0x0000001a7c18723c */ /* 0x040fe200000018ff */
[C---:B------:R-:W-:Y:S02]  /*bfc0*/  IADD3 R160, P1, R152.reuse, UR9, RZ ;  /* 0x0000000998a07c10 */ /* 0x040fe4000ff3e0ff */
[----:B------:R-:W-:Y:S01]  /*bfd0*/  @!PT LDS RZ, [RZ] ;  /* 0x00000000fffff984 */ /* 0x000fe20000000800 */
[----:B------:R-:W-:Y:S01]  /*bfe0*/  @!PT LDS RZ, [RZ] ;  /* 0x00000000fffff984 */ /* 0x000fe20000000800 */
[----:B------:R-:W-:Y:S01]  /*bff0*/  @!PT LDS RZ, [RZ] ;  /* 0x00000000fffff984 */ /* 0x000fe20000000800 */
[----:B------:R5:W-:Y:S01]  /*c000*/  LDGSTS.E.BYPASS.LTC128B.128 [R209+0x100], [R36.64], !P6 ;  /* 0x0010000024d17fae */ /* 0x000be2000f101d4a */
[----:B------:R-:W-:Y:S02]  /*c010*/  IADD3.X R153, R37, UR12, RZ, P0, !PT ;  /* 0x0000000c25997c10 */ /* 0x000fe400087fe4ff */
[----:B------:R-:W-:Y:S02]  /*c020*/  IADD3 R154, P0, R152, UR16, RZ ;  /* 0x00000010989a7c10 */ /* 0x000fe4000ff1e0ff */
[C---:B----4-:R-:W-:Y:S01]  /*c030*/  HMMA.16816.F32 R28, R124.reuse, R32, RZ ;  /* 0x000000207c1c723c */ /* 0x050fe200000018ff */
[----:B------:R3:W-:Y:S03]  /*c040*/  LDGSTS.E.BYPASS.LTC128B.128 [R209+0x3100], [R44.64], !P5 ;  /* 0x031000002cd17fae */ /* 0x0007e6000e901d4a */
[C---:B------:R-:W-:Y:S02]  /*c050*/  IADD3.X R161, R153.reuse, UR12, RZ, P1, !PT ;  /* 0x0000000c99a17c10 */ /* 0x040fe40008ffe4ff */
[----:B------:R4:W-:Y:S01]  /*c060*/  LDGSTS.E.BYPASS.LTC128B.128 [R209+0x1100], [R152.64], !P6 ;  /* 0x0110000098d17fae */ /* 0x0009e2000f101d4a */
[----:B------:R-:W-:Y:S01]  /*c070*/  IADD3.X R155, R153, UR4, RZ, P0, !PT ;  /* 0x00000004999b7c10 */ /* 0x000fe200087fe4ff */
[C---:B------:R-:W-:Y:S03]  /*c080*/  HMMA.16816.F32 R32, R124.reuse, R34, RZ ;  /* 0x000000227c20723c */ /* 0x040fe600000018ff */
[----:B------:R4:W-:Y:S05]  /*c090*/  LDGSTS.E.BYPASS.LTC128B.128 [R209+0x4100], [R152.64+0x80], !P5 ;  /* 0x0410008098d17fae */ /* 0x0009ea000e901d4a */
[----:B------:R1:W-:Y:S05]  /*c0a0*/  LDGSTS.E.BYPASS.LTC128B.128 [R209+0x2100], [R160.64], !P6 ;  /* 0x02100000a0d17fae */ /* 0x0003ea000f101d4a */
[----:B------:R4:W-:Y:S01]  /*c0b0*/  LDGSTS.E.BYPASS.LTC128B.128 [R209+0x5100], [R154.64], !P5 ;  /* 0x051000009ad17fae */ /* 0x0009e2000e901d4a */
[C---:B-----5:R-:W-:Y:S04]  /*c0c0*/  HMMA.16816.F32 R36, R124.reuse, R40, RZ ;  /* 0x000000287c24723c */ /* 0x060fe800000018ff */
[----:B------:R-:W5:Y:S04]  /*c0d0*/  LDSM.16.M88.4 R148, [R203+0x8100] ;  /* 0x00810000cb94783b */ /* 0x000f680000000200 */
[C---:B------:R-:W-:Y:S01]  /*c0e0*/  HMMA.16816.F32 R40, R124.reuse, R42, RZ ;  /* 0x0000002a7c28723c */ /* 0x040fe200000018ff */
[----:B------:R-:W0:Y:S07]  /*c0f0*/  LDGDEPBAR ;  /* 0x00000000000079af */ /* 0x000e2e0000000000 */
[C---:B---3--:R-:W-:Y:S01]  /*c100*/  HMMA.16816.F32 R44, R124.reuse, R48, RZ ;  /* 0x000000307c2c723c */ /* 0x048fe200000018ff */
[----:B-1----:R-:W-:Y:S07]  /*c110*/  LDSM.16.M88.4 R160, [R206+0xb900] ;  /* 0x00b90000cea0783b */ /* 0x002fee0000000200 */
[----:B------:R-:W-:Y:S01]  /*c120*/  HMMA.16816.F32 R48, R124, R50, RZ ;  /* 0x000000327c30723c */ /* 0x000fe200000018ff */
[----:B----4-:R-:W-:Y:S07]  /*c130*/  LDSM.16.M88.4 R152, [R206+0xb100] ;  /* 0x00b10000ce98783b */ /* 0x010fee0000000200 */
        /* <DEDUP_REMOVED lines=9> */
[C---:B------:R-:W-:Y:S08]  /*c1d0*/  HMMA.16816.F32 R28, R136.reuse, R132, R28 ;  /* 0x00000084881c723c */ /* 0x040ff0000000181c */
[C---:B------:R-:W-:Y:S01]  /*c1e0*/  HMMA.16816.F32 R32, R136.reuse, R134, R32 ;  /* 0x000000868820723c */ /* 0x040fe20000001820 */
[----:B------:R-:W1:Y:S07]  /*c1f0*/  LDSM.16.M88.4 R132, [R203+0xa100] ;  /* 0x00a10000cb84783b */ /* 0x000e6e0000000200 */
[C---:B------:R-:W-:Y:S08]  /*c200*/  HMMA.16816.F32 R36, R136.reuse, R140, R36 ;  /* 0x0000008c8824723c */ /* 0x040ff00000001824 */
[C---:B------:R-:W-:Y:S01]  /*c210*/  HMMA.16816.F32 R40, R136.reuse, R142, R40 ;  /* 0x0000008e8828723c */ /* 0x040fe20000001828 */
[----:B------:R-:W3:Y:S07]  /*c220*/  LDSM.16.M88.4 R140, [R203+0xa900] ;  /* 0x00a90000cb8c783b */ /* 0x000eee0000000200 */
[C---:B--2---:R-:W-:Y:S08]  /*c230*/  HMMA.16816.F32 R44, R136.reuse, R144, R44 ;  /* 0x00000090882c723c */ /* 0x044ff0000000182c */
[----:B------:R-:W-:Y:S01]  /*c240*/  HMMA.16816.F32 R48, R136, R146, R48 ;  /* 0x000000928830723c */ /* 0x000fe20000001830 */
[----:B------:R-:W-:Y:S07]  /*c250*/  LDSM.16.M88.4 R144, [R194+0x800] ;  /* 0x00080000c290783b */ /* 0x000fee0000000200 */
[C---:B-----5:R-:W-:Y:S08]  /*c260*/  HMMA.16816.F32 R4, R156.reuse, R148, R4 ;  /* 0x000000949c04723c */ /* 0x060ff00000001804 */
[C---:B------:R-:W-:Y:S01]  /*c270*/  HMMA.16816.F32 R8, R156.reuse, R150, R8 ;  /* 0x000000969c08723c */ /* 0x040fe20000001808 */
[----:B------:R-:W-:Y:S07]  /*c280*/  LDSM.16.M88.4 R148, [R194+0x2800] ;  /* 0x00280000c294783b */ /* 0x000fee0000000200 */
[C---:B-1----:R-:W-:Y:S08]  /*c290*/  HMMA.16816.F32 R12, R156.reuse, R116, R12 ;  /* 0x000000749c0c723c */ /* 0x042ff0000000180c */
[C---:B------:R-:W-:Y:S01]  /*c2a0*/  HMMA.16816.F32 R16, R156.reuse, R118, R16 ;  /* 0x000000769c10723c */ /* 0x040fe20000001810 */
[----:B------:R-:W1:Y:S07]  /*c2b0*/  LDSM.16.M88.4 R116, [R194] ;  /* 0x00000000c274783b */ /* 0x000e6e0000000200 */
[C---:B---3--:R-:W-:Y:S08]  /*c2c0*/  HMMA.16816.F32 R20, R156.reuse, R120, R20 ;  /* 0x000000789c14723c */ /* 0x048ff00000001814 */
[C---:B------:R-:W-:Y:S01]  /*c2d0*/  HMMA.16816.F32 R24, R156.reuse, R122, R24 ;  /* 0x0000007a9c18723c */ /* 0x040fe20000001818 */
[----:B------:R-:W2:Y:S07]  /*c2e0*/  LDSM.16.M88.4 R120, [R194+0x1000] ;  /* 0x00100000c278783b */ /* 0x000eae0000000200 */
[C---:B----4-:R-:W-:Y:S08]  /*c2f0*/  HMMA.16816.F32 R28, R156.reuse, R128, R28 ;  /* 0x000000809c1c723c */ /* 0x050ff0000000181c */
        /* <DEDUP_REMOVED lines=13> */
[----:B------:R-:W-:Y:S07]  /*c3d0*/  LDSM.16.M88.4 R144, [R188] ;  /* 0x00000000bc90783b */ /* 0x000fee0000000200 */
[C---:B--2---:R-:W-:Y:S08]  /*c3e0*/  HMMA.16816.F32 R20, R164.reuse, R120, R20 ;  /* 0x00000078a414723c */ /* 0x044ff00000001814 */
[C---:B------:R-:W-:Y:S01]  /*c3f0*/  HMMA.16816.F32 R24, R164.reuse, R122, R24 ;  /* 0x0000007aa418723c */ /* 0x040fe20000001818 */
[----:B------:R-:W2:Y:S07]  /*c400*/  LDSM.16.M88.4 R120, [R206+0xc900] ;  /* 0x00c90000ce78783b */ /* 0x000eae0000000200 */
[C---:B---3--:R-:W-:Y:S08]  /*c410*/  HMMA.16816.F32 R28, R164.reuse, R128, R28 ;  /* 0x00000080a41c723c */ /* 0x048ff0000000181c */
[C---:B------:R-:W-:Y:S01]  /*c420*/  HMMA.16816.F32 R32, R164.reuse, R130, R32 ;  /* 0x00000082a420723c */ /* 0x040fe20000001820 */
[----:B------:R-:W3:Y:S07]  /*c430*/  LDSM.16.M88.4 R128, [R206+0xd900] ;  /* 0x00d90000ce80783b */ /* 0x000eee0000000200 */
[C---:B----4-:R-:W-:Y:S08]  /*c440*/  HMMA.16816.F32 R36, R164.reuse, R132, R36 ;  /* 0x00000084a424723c */ /* 0x050ff00000001824 */
        /* <DEDUP_REMOVED lines=13> */
[----:B------:R-:W1:Y:S07]  /*c520*/  LDSM.16.M88.4 R116, [R192] ;  /* 0x00000000c074783b */ /* 0x000e6e0000000200 */
[C---:B--2---:R-:W-:Y:S08]  /*c530*/  HMMA.16816.F32 R28, R168.reuse, R120, R28 ;  /* 0x00000078a81c723c */ /* 0x044ff0000000181c */
[C---:B------:R-:W-:Y:S01]  /*c540*/  HMMA.16816.F32 R32, R168.reuse, R122, R32 ;  /* 0x0000007aa820723c */ /* 0x040fe20000001820 */
[----:B------:R-:W2:Y:S07]  /*c550*/  LDSM.16.M88.4 R120, [R191] ;  /* 0x00000000bf78783b */ /* 0x000eae0000000200 */
[C---:B------:R-:W-:Y:S08]  /*c560*/  HMMA.16816.F32 R36, R168.reuse, R140, R36 ;  /* 0x0000008ca824723c */ /* 0x040ff00000001824 */
[C---:B------:R-:W-:Y:S01]  /*c570*/  HMMA.16816.F32 R40, R168.reuse, R142, R40 ;  /* 0x0000008ea828723c */ /* 0x040fe20000001828 */
[----:B------:R-:W5:Y:S07]  /*c580*/  LDSM.16.M88.4 R140, [R190] ;  /* 0x00000000be8c783b */ /* 0x000f6e0000000200 */
[C---:B---3--:R-:W-:Y:S08]  /*c590*/  HMMA.16816.F32 R44, R168.reuse, R128, R44 ;  /* 0x00000080a82c723c */ /* 0x048ff0000000182c */
[----:B------:R-:W-:Y:S01]  /*c5a0*/  HMMA.16816.F32 R48, R168, R130, R48 ;  /* 0x00000082a830723c */ /* 0x000fe20000001830 */
[----:B------:R-:W3:Y:S07]  /*c5b0*/  LDSM.16.M88.4 R128, [R189] ;  /* 0x00000000bd80783b */ /* 0x000eee0000000200 */
[C---:B----4-:R-:W-:Y:S08]  /*c5c0*/  HMMA.16816.F32 R4, R172.reuse, R132, R4 ;  /* 0x00000084ac04723c */ /* 0x050ff00000001804 */
[C---:B------:R-:W-:Y:S01]  /*c5d0*/  HMMA.16816.F32 R8, R172.reuse, R134, R8 ;  /* 0x00000086ac08723c */ /* 0x040fe20000001808 */
[----:B------:R-:W4:Y:S07]  /*c5e0*/  LDSM.16.M88.4 R132, [R203+0xb100] ;  /* 0x00b10000cb84783b */ /* 0x000f2e0000000200 */
[C---:B-1----:R-:W-:Y:S08]  /*c5f0*/  HMMA.16816.F32 R12, R172.reuse, R116, R12 ;  /* 0x00000074ac0c723c */ /* 0x042ff0000000180c */
[C---:B------:R-:W-:Y:S01]  /*c600*/  HMMA.16816.F32 R16, R172.reuse, R118, R16 ;  /* 0x00000076ac10723c */ /* 0x040fe20000001810 */
[----:B------:R-:W1:Y:S07]  /*c610*/  LDSM.16.M88.4 R116, [R203+0xb900] ;  /* 0x00b90000cb74783b */ /* 0x000e6e0000000200 */
[C---:B--2---:R-:W-:Y:S08]  /*c620*/  HMMA.16816.F32 R20, R172.reuse, R120, R20 ;  /* 0x00000078ac14723c */ /* 0x044ff00000001814 */
[C---:B------:R-:W-:Y:S01]  /*c630*/  HMMA.16816.F32 R24, R172.reuse, R122, R24 ;  /* 0x0000007aac18723c */ /* 0x040fe20000001818 */
[----:B------:R-:W2:Y:S07]  /*c640*/  LDSM.16.M88.4 R120, [R203+0xc100] ;  /* 0x00c10000cb78783b */ /* 0x000eae0000000200 */
[C---:B-----5:R-:W-:Y:S08]  /*c650*/  HMMA.16816.F32 R28, R172.reuse, R140, R28 ;  /* 0x0000008cac1c723c */ /* 0x060ff0000000181c */
[C---:B------:R-:W-:Y:S01]  /*c660*/  HMMA.16816.F32 R32, R172.reuse, R142, R32 ;  /* 0x0000008eac20723c */ /* 0x040fe20000001820 */
[----:B------:R-:W-:Y:S07]  /*c670*/  LDSM.16.M88.4 R140, [R194+0x3800] ;  /* 0x00380000c28c783b */ /* 0x000fee0000000200 */
[C---:B---3--:R-:W-:Y:S08]  /*c680*/  HMMA.16816.F32 R36, R172.reuse, R128, R36 ;  /* 0x00000080ac24723c */ /* 0x048ff00000001824 */
[C---:B------:R-:W-:Y:S01]  /*c690*/  HMMA.16816.F32 R40, R172.reuse, R130, R40 ;  /* 0x00000082ac28723c */ /* 0x040fe20000001828 */
[----:B------:R-:W3:Y:S07]  /*c6a0*/  LDSM.16.M88.4 R128, [R194+0x3000] ;  /* 0x00300000c280783b */ /* 0x000eee0000000200 */
[C---:B------:R-:W-:Y:S08]  /*c6b0*/  HMMA.16816.F32 R44, R172.reuse, R144, R44 ;  /* 0x00000090ac2c723c */ /* 0x040ff0000000182c */
[----:B------:R-:W-:Y:S08]  /*c6c0*/  HMMA.16816.F32 R48, R172, R146, R48 ;  /* 0x00000092ac30723c */ /* 0x000ff00000001830 */
[C---:B----4-:R-:W-:Y:S07]  /*c6d0*/  HMMA.16816.F32 R4, R176.reuse, R132, R4 ;  /* 0x00000084b004723c */ /* 0x050fee0000001804 */
[----:B------:R-:W-:Y:S01]  /*c6e0*/  @P2 IMAD.MOV.U32 R132, RZ, RZ, R212 ;  /* 0x000000ffff842224 */ /* 0x000fe200078e00d4 */
[C---:B------:R-:W-:Y:S04]  /*c6f0*/  HMMA.16816.F32 R8, R176.reuse, R134, R8 ;  /* 0x00000086b008723c */ /* 0x040fe80000001808 */
[----:B------:R-:W-:Y:S03]  /*c700*/  @P2 SHF.R.S32.HI R133, RZ, 0x1f, R0 ;  /* 0x0000001fff852819 */ /* 0x000fe60000011400 */
[C---:B------:R-:W-:Y:S01]  /*c710*/  @P2 IMAD.WIDE.U32 R134, R0.reuse, c[0x0][0x1e0], RZ ;  /* 0x0000780000862a25 */ /* 0x040fe200078e00ff */
[C---:B-1----:R-:W-:Y:S04]  /*c720*/  HMMA.16816.F32 R12, R176.reuse, R116, R12 ;  /* 0x00000074b00c723c */ /* 0x042fe8000000180c */
[----:B------:R-:W-:Y:S04]  /*c730*/  @P2 IMAD R133, R133, c[0x0][0x1e0], RZ ;  /* 0x0000780085852a24 */ /* 0x000fe800078e02ff */
[C---:B------:R-:W-:Y:S01]  /*c740*/  HMMA.16816.F32 R16, R176.reuse, R118, R16 ;  /* 0x00000076b010723c */ /* 0x040fe20000001810 */
[----:B------:R-:W1:Y:S03]  /*c750*/  LDSM.16.M88.4 R116, [R194+0x4000] ;  /* 0x00400000c274783b */ /* 0x000e660000000200 */
[----:B------:R-:W-:Y:S04]  /*c760*/  @P2 IMAD R133, R0, c[0x0][0x1e4], R133 ;  /* 0x0000790000852a24 */ /* 0x000fe800078e0285 */
[C---:B--2---:R-:W-:Y:S04]  /*c770*/  HMMA.16816.F32 R20, R176.reuse, R120, R20 ;  /* 0x00000078b014723c */ /* 0x044fe80000001814 */
[----:B------:R-:W-:Y:S02]  /*c780*/  @P2 IMAD.IADD R0, R135, 0x1, R133 ;  /* 0x0000000187002824 */ /* 0x000fe400078e0285 */
[----:B------:R-:W-:Y:S02]  /*c790*/  @P2 IMAD.MOV.U32 R133, RZ, RZ, R215 ;  /* 0x000000ffff852224 */ /* 0x000fe400078e00d7 */
[C---:B------:R-:W-:Y:S01]  /*c7a0*/  HMMA.16816.F32 R24, R176.reuse, R122, R24 ;  /* 0x0000007ab018723c */ /* 0x040fe20000001818 */
[----:B------:R-:W2:Y:S03]  /*c7b0*/  LDSM.16.M88.4 R120, [R194+0x4800] ;  /* 0x00480000c278783b */ /* 0x000ea60000000200 */
[----:B------:R-:W-:Y:S04]  /*c7c0*/  @P2 IMAD.WIDE.U32 R134, R134, 0x60, R132 ;  /* 0x0000006086862825 */ /* 0x000fe800078e0084 */
[C---:B------:R-:W-:Y:S04]  /*c7d0*/  HMMA.16816.F32 R28, R176.reuse, R148, R28 ;  /* 0x00000094b01c723c */ /* 0x040fe8000000181c */
[----:B------:R-:W-:Y:S04]  /*c7e0*/  @P2 IMAD R0, R0, 0x60, RZ ;  /* 0x0000006000002824 */ /* 0x000fe800078e02ff */
[C---:B------:R-:W-:Y:S08]  /*c7f0*/  HMMA.16816.F32 R32, R176.reuse, R150, R32 ;  /* 0x00000096b020723c */ /* 0x040ff00000001820 */
[C---:B------:R-:W-:Y:S08]  /*c800*/  HMMA.16816.F32 R36, R176.reuse, R152, R36 ;  /* 0x00000098b024723c */ /* 0x040ff00000001824 */
[C---:B------:R-:W-:Y:S08]  /*c810*/  HMMA.16816.F32 R40, R176.reuse, R154, R40 ;  /* 0x0000009ab028723c */ /* 0x040ff00000001828 */
[C---:B------:R-:W-:Y:S08]  /*c820*/  HMMA.16816.F32 R44, R176.reuse, R160, R44 ;  /* 0x000000a0b02c723c */ /* 0x040ff0000000182c */
[----:B------:R-:W-:Y:S08]  /*c830*/  HMMA.16816.F32 R48, R176, R162, R48 ;  /* 0x000000a2b030723c */ /* 0x000ff00000001830 */
[C---:B---3--:R-:W-:Y:S08]  /*c840*/  HMMA.16816.F32 R4, R180.reuse, R128, R4 ;  /* 0x00000080b404723c */ /* 0x048ff00000001804 */
[C---:B------:R-:W-:Y:S01]  /*c850*/  HMMA.16816.F32 R8, R180.reuse, R130, R8 ;  /* 0x00000082b408723c */ /* 0x040fe20000001808 */
[----:B------:R-:W3:Y:S07]  /*c860*/  LDSM.16.M88.4 R128, [R194+0x5000] ;  /* 0x00500000c280783b */ /* 0x000eee0000000200 */
[C---:B------:R-:W-:Y:S08]  /*c870*/  HMMA.16816.F32 R12, R180.reuse, R140, R12 ;  /* 0x0000008cb40c723c */ /* 0x040ff0000000180c */
[C---:B------:R-:W-:Y:S08]  /*c880*/  HMMA.16816.F32 R16, R180.reuse, R142, R16 ;  /* 0x0000008eb410723c */ /* 0x040ff00000001810 */
[C---:B-1----:R-:W-:Y:S08]  /*c890*/  HMMA.16816.F32 R20, R180.reuse, R116, R20 ;  /* 0x00000074b414723c */ /* 0x042ff00000001814 */
[C---:B------:R-:W-:Y:S01]  /*c8a0*/  HMMA.16816.F32 R24, R180.reuse, R118, R24 ;  /* 0x00000076b418723c */ /* 0x040fe20000001818 */
[----:B------:R-:W1:Y:S01]  /*c8b0*/  LDSM.16.M88.4 R116, [R194+0x5800] ;  /* 0x00580000c274783b */ /* 0x000e620000000200 */
[----:B------:R-:W-:Y:S04]  /*c8c0*/  DEPBAR.LE SB0, 0x0 ;  /* 0x000080000000791a */ /* 0x000fe80000000000 */
[----:B------:R-:W-:Y:S02]  /*c8d0*/  BAR.SYNC.DEFER_BLOCKING 0x0 ;  /* 0x0000000000007b1d */ /* 0x000fe40000010000 */
[C---:B--2---:R-:W-:Y:S07]  /*c8e0*/  HMMA.16816.F32 R28, R180.reuse, R120, R28 ;  /* 0x00000078b41c723c */ /* 0x044fee000000181c */
[----:B------:R-:W-:Y:S01]  /*c8f0*/  @P2 IMAD.IADD R121, R135, 0x1, R0 ;  /* 0x0000000187792824 */ /* 0x000fe200078e0200 */
[C---:B------:R-:W-:Y:S04]  /*c900*/  HMMA.16816.F32 R32, R180.reuse, R122, R32 ;  /* 0x0000007ab420723c */ /* 0x040fe80000001820 */
[C---:B------:R-:W-:Y:S01]  /*c910*/  @P2 IMAD.SHL.U32 R120, R134.reuse, 0x2, RZ ;  /* 0x0000000286782824 */ /* 0x040fe200078e00ff */
[----:B------:R-:W-:Y:S03]  /*c920*/  @P2 SHF.L.U64.HI R0, R134, 0x1, R121 ;  /* 0x0000000186002819 */ /* 0x000fe60000010279 */
[C---:B---3--:R-:W-:Y:S04]  /*c930*/  HMMA.16816.F32 R36, R180.reuse, R128, R36 ;  /* 0x00000080b424723c */ /* 0x048fe80000001824 */
[C---:B------:R-:W-:Y:S02]  /*c940*/  @P2 IADD3 R122, P0, R120.reuse, c[0x0][0x1c8], RZ ;  /* 0x00007200787a2a10 */ /* 0x040fe40007f1e0ff */
[----:B------:R-:W-:Y:S02]  /*c950*/  @P2 IADD3 R120, P1, R120, 0x80, RZ ;  /* 0x0000008078782810 */ /* 0x000fe40007f3e0ff */
[C---:B------:R-:W-:Y:S04]  /*c960*/  HMMA.16816.F32 R40, R180.reuse, R130, R40 ;  /* 0x00000082b428723c */ /* 0x040fe80000001828 */
[----:B------:R-:W-:Y:S02]  /*c970*/  @P2 IADD3.X R123, R0, c[0x0][0x1cc], RZ, P0, !PT ;  /* 0x00007300007b2a10 */ /* 0x000fe400007fe4ff */
[----:B------:R-:W-:Y:S03]  /*c980*/  @P2 IADD3 R120, P0, R120, c[0x0][0x1c8], RZ ;  /* 0x0000720078782a10 */ /* 0x000fe60007f1e0ff */
[----:B------:R-:W-:Y:S01]  /*c990*/  @!PT LDS RZ, [RZ] ;  /* 0x00000000fffff984 */ /* 0x000fe20000000800 */
[----:B------:R-:W-:Y:S01]  /*c9a0*/  @!PT LDS RZ, [RZ] ;  /* 0x00000000fffff984 */ /* 0x000fe20000000800 */
[----:B------:R-:W-:Y:S01]  /*c9b0*/  @!PT LDS RZ, [RZ] ;  /* 0x00000000fffff984 */ /* 0x000fe20000000800 */
[----:B------:R2:W-:Y:S01]  /*c9c0*/  @P2 LDGSTS.E.BYPASS.LTC128B.128 [R209+0x8100], [R122.64], !P6 ;  /* 0x081000007ad12fae */ /* 0x0005e2000f101d4a */
[C---:B-1----:R-:W-:Y:S03]  /*c9d0*/  HMMA.16816.F32 R44, R180.reuse, R116, R44 ;  /* 0x00000074b42c723c */ /* 0x042fe6000000182c */
[----:B------:R-:W-:Y:S01]  /*c9e0*/  @P2 IADD3.X R121, RZ, c[0x0][0x1cc], R0, P0, P1 ;  /* 0x00007300ff792a10 */ /* 0x000fe200007e2400 */
[----:B------:R-:W-:Y:S01]  /*c9f0*/  IMAD.MOV.U32 R0, RZ, RZ, R216 ;  /* 0x000000ffff007224 */ /* 0x000fe200078e00d8 */
[----:B------:R-:W-:Y:S02]  /*ca00*/  @P2 IADD3 R130, P0, R122, UR15, RZ ;  /* 0x0000000f7a822c10 */ /* 0x000fe4000ff1e0ff */
[----:B------:R-:W-:Y:S01]  /*ca10*/  @P4 SHF.R.U32.HI R0, RZ, c[0x0][0x2cc], R185 ;  /* 0x0000b300ff004a19 */ /* 0x000fe200000116b9 */
[----:B------:R1:W-:Y:S01]  /*ca20*/  @P2 LDGSTS.E.BYPASS.LTC128B.128 [R209+0xb100], [R120.64], !P5 ;  /* 0x0b10000078d12fae */ /* 0x0003e2000e901d4a */
[----:B------:R-:W-:Y:S01]  /*ca30*/  @P2 IADD3.X R131, R123, UR13, RZ, P0, !PT ;  /* 0x0000000d7b832c10 */ /* 0x000fe200087fe4ff */
[----:B------:R-:W-:Y:S03]  /*ca40*/  HMMA.16816.F32 R48, R180, R118, R48 ;  /* 0x00000076b430723c */ /* 0x000fe60000001830 */
[----:B------:R-:W3:Y:S01]  /*ca50*/  SHFL.IDX PT, R128, R0, RZ, 0x1c1f ;  /* 0x001c1fff00807589 */ /* 0x000ee200000e0000 */
[----:B------:R-:W-:Y:S01]  /*ca60*/  @P2 IADD3 R132, P1, R130, UR15, RZ ;  /* 0x0000000f82842c10 */ /* 0x000fe2000ff3e0ff */
[----:B------:R-:W-:Y:S01]  /*ca70*/  IMAD R116, R184, -0x60, RZ ;  /* 0xffffffa0b8747824 */ /* 0x000fe200078e02ff */
[----:B------:R-:W-:Y:S02]  /*ca80*/  @P2 IADD3 R134, P0, R130, UR6, RZ ;  /* 0x0000000682862c10 */ /* 0x000fe4000ff1e0ff */
[----:B------:R4:W-:Y:S01]  /*ca90*/  @P2 LDGSTS.E.BYPASS.LTC128B.128 [R209+0x9100], [R130.64], !P6 ;  /* 0x0910000082d12fae */ /* 0x0009e2000f101d4a */
[C---:B------:R-:W-:Y:S03]  /*caa0*/  @P2 IADD3.X R133, R131.reuse, UR13, RZ, P1, !PT ;  /* 0x0000000d83852c10 */ /* 0x040fe60008ffe4ff */
[----:B------:R-:W-:Y:S01]  /*cab0*/  @P2 IADD3.X R135, R131, UR8, RZ, P0, !PT ;  /* 0x0000000883872c10 */ /* 0x000fe200087fe4ff */
[----:B------:R4:W-:Y:S01]  /*cac0*/  @P2 LDGSTS.E.BYPASS.LTC128B.128 [R209+0xc100], [R130.64+0x80], !P5 ;  /* 0x0c10008082d12fae */ /* 0x0009e2000e901d4a */
[----:B------:R-:W-:Y:S01]  /*cad0*/  IADD3 R119, -R217, 0x1, R116 ;  /* 0x00000001d9777810 */ /* 0x000fe20007ffe174 */
[----:B------:R-:W-:Y:S03]  /*cae0*/  IMAD.IADD R117, R116, 0x1, -R217 ;  /* 0x0000000174757824 */ /* 0x000fe600078e0ad9 */
[----:B------:R1:W-:Y:S01]  /*caf0*/  @P2 LDGSTS.E.BYPASS.LTC128B.128 [R209+0xa100], [R132.64], !P6 ;  /* 0x0a10000084d12fae */ /* 0x0003e2000f101d4a */
[----:B------:R-:W-:Y:S04]  /*cb00*/  IADD3 R119, -R211, R119, R208 ;  /* 0x00000077d3777210 */ /* 0x000fe80007ffe1d0 */
[----:B------:R1:W-:Y:S01]  /*cb10*/  @P2 LDGSTS.E.BYPASS.LTC128B.128 [R209+0xd100], [R134.64], !P5 ;  /* 0x0d10000086d12fae */ /* 0x0003e2000e901d4a */
[C---:B--2---:R-:W-:Y:S02]  /*cb20*/  IADD3 R123, R119.reuse, c[0x0][0x328], RZ ;  /* 0x0000ca00777b7a10 */ /* 0x044fe40007ffe0ff */
[----:B------:R-:W-:Y:S02]  /*cb30*/  IADD3 R119, R119, UR7, RZ ;  /* 0x0000000777777c10 */ /* 0x000fe4000fffe0ff */
[----:B------:R-:W0:Y:S03]  /*cb40*/  LDGDEPBAR ;  /* 0x00000000000079af */ /* 0x000e260000000000 */
[--C-:B---3--:R-:W-:Y:S02]  /*cb50*/  IMAD.IADD R129, R119, 0x1, R128.reuse ;  /* 0x0000000177817824 */ /* 0x108fe400078e0280 */
[----:B----4-:R-:W-:Y:S01]  /*cb60*/  IMAD.IADD R131, R123, 0x1, R128 ;  /* 0x000000017b837824 */ /* 0x010fe200078e0280 */
        /* <DEDUP_REMOVED lines=14> */
.L_x_2085:
[----:B------:R-:W-:Y:S04]  /*cc50*/  MOV R118, c[0x0][0x32c] ;  /* 0x0000cb0000767a02 */ /* 0x000fe80000000f00 */
[----:B------:R-:W-:Y:S11]  /*cc60*/  ISETP.NE.AND P0, PT, R118, 0x1, PT ;  /* 0x000000017600780c */ /* 0x000ff60003f05270 */
[----:B------:R-:W-:Y:S02]  /*cc70*/  @!UPT UIADD3 URZ, URZ, URZ, URZ ;  /* 0x0000003f3f3ff290 */ /* 0x000fe4000fffe03f */
[----:B------:R-:W-:Y:S05]  /*cc80*/  @P0 IMAD.HI.U32 R118, R128, c[0x0][0x330], RZ ;  /* 0x0000cc0080760a27 */ /* 0x000fea00078e00ff */
[----:B------:R-:W-:Y:S02]  /*cc90*/  @P0 SHF.R.U32.HI R128, RZ, c[0x0][0x334], R118 ;  /* 0x0000cd00ff800a19 */ /* 0x000fe40000011676 */
.L_x_2086:
[----:B------:R-:W-:Y:S05]  /*cca0*/  BSYNC B0 ;  /* 0x0000000000007941 */ /* 0x000fea0003800000 */
.L_x_2084:
[----:B------:R-:W-:Y:S05]  /*ccb0*/  IMAD R128, R128, c[0x0][0x32c], R117 ;  /* 0x0000cb0080807a24 */ /* 0x000fea00078e0275 */
[----:B------:R-:W-:Y:S02]  /*ccc0*/  IADD3 R118, R128, c[0x0][0x32c], RZ ;  /* 0x0000cb0080767a10 */ /* 0x000fe40007ffe0ff */
[----:B------:R-:W-:Y:S02]  /*ccd0*/  IMNMX R129, R129, R128, !PT ;  /* 0x0000008081817217 */ /* 0x000fe40007800200 */
[----:B------:R-:W-:Y:S02]  /*cce0*/  IMNMX R131, R131, R118, PT ;  /* 0x0000007683837217 */ /* 0x000fe40003800200 */
.L_x_2083:
[C---:B------:R-:W-:Y:S01]  /*ccf0*/  ISETP.GE.AND P0, PT, R116.reuse, 0x2, PT ;  /* 0x000000027400780c */ /* 0x040fe20003f06270 */
[----:B------:R-:W2:Y:S01]  /*cd00*/  SHFL.IDX PT, R0, R0, 0x1, 0x1c1f ;  /* 0x003c1f0000007f89 */ /* 0x000ea200000e0000 */
        /* <DEDUP_REMOVED lines=9> */
[----:B------:R-:W-:Y:S01]  /*cda0*/  ISETP.GT.AND P0, PT, R129, 0x8, !P1 ;  /* 0x000000088100780c */ /* 0x000fe20004f04270 */
[--C-:B--2---:R-:W-:Y:S01]  /*cdb0*/  IMAD.IADD R123, R123, 0x1, R0.reuse ;  /* 0x000000017b7b7824 */ /* 0x104fe200078e0200 */
        /* <DEDUP_REMOVED lines=144> */
.L_x_2089:
[----:B------:R-:W-:Y:S04]  /*d6c0*/  MOV R0, c[0x0][0x32c] ;  /* 0x0000cb0000007a02 */ /* 0x000fe80000000f00 */
[----:B------:R-:W-:Y:S11]  /*d6d0*/  ISETP.NE.AND P0, PT, R0, 0x1, PT ;  /* 0x000000010000780c */ /* 0x000ff60003f05270 */
[----:B------:R-:W-:Y:S02]  /*d6e0*/  @!UPT UIADD3 URZ, URZ, URZ, URZ ;  /* 0x0000003f3f3ff290 */ /* 0x000fe4000fffe03f */
[----:B------:R-:W-:Y:S05]  /*d6f0*/  @P0 IMAD.HI.U32 R0, R16, c[0x0][0x330], RZ ;  /* 0x0000cc0010000a27 */ /* 0x000fea00078e00ff */
[----:B------:R-:W-:Y:S02]  /*d700*/  @P0 SHF.R.U32.HI R16, RZ, c[0x0][0x334], R0 ;  /* 0x0000cd00ff100a19 */ /* 0x000fe40000011600 */
.L_x_2090:
[----:B------:R-:W-:Y:S05]  /*d710*/  BSYNC B0 ;  /* 0x0000000000007941 */ /* 0x000fea0003800000 */
.L_x_2088:
[----:B------:R-:W-:Y:S05]  /*d720*/  IMAD R117, R16, c[0x0][0x32c], R117 ;  /* 0x0000cb0010757a24 */ /* 0x000fea00078e0275 */
[----:B------:R-:W-:Y:S02]  /*d730*/  IADD3 R0, R117, c[0x0][0x32c], RZ ;  /* 0x0000cb0075007a10 */ /* 0x000fe40007ffe0ff */
[----:B------:R-:W-:Y:S02]  /*d740*/  IMNMX R4, R4, R117, !PT ;  /* 0x0000007504047217 */ /* 0x000fe40007800200 */
[----:B------:R-:W-:Y:S02]  /*d750*/  IMNMX R123, R123, R0, PT ;  /* 0x000000007b7b7217 */ /* 0x000fe40003800200 */
.L_x_2087:
[----:B------:R-:W-:Y:S02]  /*d760*/  LOP3.LUT P0, RZ, R218, 0x200000, RZ, 0xc0, !PT ;  /* 0x00200000daff7812 */ /* 0x000fe4000780c0ff */
        /* <DEDUP_REMOVED lines=545> */
.L_x_2082:
        /* <DEDUP_REMOVED lines=91> */
.L_x_2054:
        /* <DEDUP_REMOVED lines=119> */
.L_x_2093:
        /* <DEDUP_REMOVED lines=128> */
.L_x_2095:
[----:B------:R-:W-:Y:S05]  /*10ea0*/  BSYNC B0 ;  /* 0x0000000000007941 */ /* 0x000fea0003800000 */
.L_x_2094:
        /* <DEDUP_REMOVED lines=15> */
.L_x_2097:
[----:B------:R-:W-:Y:S05]  /*10fa0*/  BSYNC B0 ;  /* 0x0000000000007941 */ /* 0x000fea0003800000 */
.L_x_2096:
        /* <DEDUP_REMOVED lines=15> */
.L_x_2099:
[----:B------:R-:W-:Y:S05]  /*110a0*/  BSYNC B0 ;  /* 0x0000000000007941 */ /* 0x000fea0003800000 */
.L_x_2098:
        /* <DEDUP_REMOVED lines=16> */
.L_x_2092:
        /* <DEDUP_REMOVED lines=18> */
.L_x_2100:
        /* <DEDUP_REMOVED lines=42> */
.L_x_2102:
[----:B------:R-:W-:Y:S05]  /*11570*/  BSYNC B0 ;  /* 0x0000000000007941 */ /* 0x000fea0003800000 */
.L_x_2101:
        /* <DEDUP_REMOVED lines=59> */
.L_x_2104:
[----:B------:R-:W-:Y:S05]  /*11930*/  BSYNC B0 ;  /* 0x0000000000007941 */ /* 0x000fea0003800000 */
.L_x_2103:
        /* <DEDUP_REMOVED lines=15> */
.L_x_2106:
[----:B------:R-:W-:Y:S05]  /*11a30*/  BSYNC B0 ;  /* 0x0000000000007941 */ /* 0x000fea0003800000 */
.L_x_2105:
        /* <DEDUP_REMOVED lines=15> */
.L_x_2108:
[----:B------:R-:W-:Y:S05]  /*11b30*/  BSYNC B0 ;  /* 0x0000000000007941 */ /* 0x000fea0003800000 */
.L_x_2107:
        /* <DEDUP_REMOVED lines=16> */
.L_x_2109:
        /* <DEDUP_REMOVED lines=12> */
.L_x_3565:


//--------------------- .text._ZN7cutlass13device_kernelIN5flash19enable_sm80_to_sm89INS1_16FlashAttnFwdSm80INS1_25CollectiveMainloopFwdSm80ILi8ELi1ELb1EN4cute5tupleIJNS5_1CILi128EEENS7_ILi96EEES8_EEELi128ENS_6half_tEfNS_4arch4Sm80ELb0ELb1ELb0ELb1ELb0ELb1ELb1ELb0EEENS1_21CollectiveEpilogueFwdINS6_IJS8_S8_S9_EEENS6_IJNS7_ILi1EEESH_SH_EEESB_SD_Li256ELb1ELb1ELb0ELb0EEENS1_19SingleTileSchedulerILb1ELb0ELb1ELi128EEEEEEEEEvNT_6ParamsE --------------------------
	.section	.text._ZN7cutlass13device_kernelIN5flash19enable_sm80_to_sm89INS1_16FlashAttnFwdSm80INS1_25CollectiveMainloopFwdSm80ILi8ELi1ELb1EN4cute5tupleIJNS5_1CILi128EEENS7_ILi96EEES8_EEELi128ENS_6half_tEfNS_4arch4Sm80ELb0ELb1ELb0ELb1ELb0ELb1ELb1ELb0EEENS1_21CollectiveEpilogueFwdINS6_IJS8_S8_S9_EEENS6_IJNS7_ILi1EEESH_SH_EEESB_SD_Li256ELb1ELb1ELb0ELb0EEENS1_19SingleTileSchedulerILb1ELb0ELb1ELi128EEEEEEEEEvNT_6ParamsE,"ax",@progbits
	.sectioninfo	@"SHI_REGISTERS=254"
	.align	128
.text._ZN7cutlass13device_kernelIN5flash19enable_sm80_to_sm89INS1_16FlashAttnFwdSm80INS1_25CollectiveMainloopFwdSm80ILi8ELi1ELb1EN4cute5tupleIJNS5_1CILi128EEENS7_ILi96EEES8_EEELi128ENS_6half_tEfNS_4arch4Sm80ELb0ELb1ELb0ELb1ELb0ELb1ELb1ELb0EEENS1_21CollectiveEpilogueFwdINS6_IJS8_S8_S9_EEENS6_IJNS7_ILi1EEESH_SH_EEESB_SD_Li256ELb1ELb1ELb0ELb0EEENS1_19SingleTileSchedulerILb1ELb0ELb1ELi128EEEEEEEEEvNT_6ParamsE:
        .type           _ZN7cutlass13device_kernelIN5flash19enable_sm80_to_sm89INS1_16FlashAttnFwdSm80INS1_25CollectiveMainloopFwdSm80ILi8ELi1ELb1EN4cute5tupleIJNS5_1CILi128EEENS7_ILi96EEES8_EEELi128ENS_6half_tEfNS_4arch4Sm80ELb0ELb1ELb0ELb1ELb0ELb1ELb1ELb0EEENS1_21CollectiveEpilogueFwdINS6_IJS8_S8_S9_EEENS6_IJNS7_ILi1EEESH_SH_EEESB_SD_Li256ELb1ELb1ELb0ELb0EEENS1_19SingleTileSchedulerILb1ELb0ELb1ELi128EEEEEEEEEvNT_6ParamsE,@function
        .size           _ZN7cutlass13device_kernelIN5flash19enable_sm80_to_sm89INS1_16FlashAttnFwdSm80INS1_25CollectiveMainloopFwdSm80ILi8ELi1ELb1EN4cute5tupleIJNS5_1CILi128EEENS7_ILi96EEES8_EEELi128ENS_6half_tEfNS_4arch4Sm80ELb0ELb1ELb0ELb1ELb0ELb1ELb1ELb0EEENS1_21CollectiveEpilogueFwdINS6_IJS8_S8_S9_EEENS6_IJNS7_ILi1EEESH_SH_EEESB_SD_Li256ELb1ELb1ELb0ELb0EEENS1_19SingleTileSchedulerILb1ELb0ELb1ELi128EEEEEEEEEvNT_6ParamsE,(.L_x_3566 - _ZN7cutlass13device_kernelIN5flash19enable_sm80_to_sm89INS1_16FlashAttnFwdSm80INS1_25CollectiveMainloopFwdSm80ILi8ELi1ELb1EN4cute5tupleIJNS5_1CILi128EEENS7_ILi96EEES8_EEELi128ENS_6half_tEfNS_4arch4Sm80ELb0ELb1ELb0ELb1ELb0ELb1ELb1ELb0EEENS1_21CollectiveEpilogueFwdINS6_IJS8_S8_S9_EEENS6_IJNS7_ILi1EEESH_SH_EEESB_SD_Li256ELb1ELb1ELb0ELb0EEENS1_19SingleTileSchedulerILb1ELb0ELb1ELi128EEEEEEEEEvNT_6ParamsE)
        .other          _ZN7cutlass13device_kernelIN5flash19enable_sm80_to_sm89INS1_16FlashAttnFwdSm80INS1_25CollectiveMainloopFwdSm80ILi8ELi1ELb1EN4cute5tupleIJNS5_1CILi128EEENS7_ILi96EEES8_EEELi128ENS_6half_tEfNS_4arch4Sm80ELb0ELb1ELb0ELb1ELb0ELb1ELb1ELb0EEENS1_21CollectiveEpilogueFwdINS6_IJS8_S8_S9_EEENS6_IJNS7_ILi1EEESH_SH_EEESB_SD_Li256ELb1ELb1ELb0ELb0EEENS1_19SingleTileSchedulerILb1ELb0ELb1ELi128EEEEEEEEEvNT_6ParamsE,@"STO_CUDA_ENTRY STV_DEFAULT"
_ZN7cutlass13device_kernelIN5flash19enable_sm80_to_sm89INS1_16FlashAttnFwdSm80INS1_25CollectiveMainloopFwdSm80ILi8ELi1ELb1EN4cute5tupleIJNS5_1CILi128EEENS7_ILi96EEES8_EEELi128ENS_6half_tEfNS_4arch4Sm80ELb0ELb1ELb0ELb1ELb0ELb1ELb1ELb0EEENS1_21CollectiveEpilogueFwdINS6_IJS8_S8_S9_EEENS6_IJNS7_ILi1EEESH_SH_EEESB_SD_Li256ELb1ELb1ELb0ELb0EEENS1_19SingleTileSchedulerILb1ELb0ELb1ELi128EEEEEEEEEvNT_6ParamsE:
        /* <DEDUP_REMOVED lines=16> */
.L_x_2111:
        /* <DEDUP_REMOVED lines=8> */
.L_x_2113:
[----:B------:R-:W-:-:S04]  /*0180*/  MOV R0, c[0x0][0x54c] ;  /* 0x0001530000007a02 */ /* 0x000fc80000000f00 */
.L_x_2112:
[----:B------:R-:W-:Y:S01]  /*0190*/  USHF.L.U32 UR4, UR4, 0x7, URZ ;  /* 0x0000000704047899 */ /* 0x000fe2000800063f */
[----:B-----5:R-:W-:-:S05]  /*01a0*/  IMAD R0, R0, c[0x0][0x548], RZ ;  /* 0x0001520000007a24 */ /* 0x020fca00078e02ff */
[----:B------:R-:W-:-:S04]  /*01b0*/  MOV R117, UR4 ;  /* 0x0000000400757c02 */ /* 0x000fc80008000f00 */
[----:B------:R-:W-:-:S04]  /*01c0*/  ISETP.GE.AND P0, PT, R117, R0, PT ;  /* 0x000000007500720c */ /* 0x000fc80003f06270 */
[----:B------:R-:W-:Y:S01]  /*01d0*/  SEL R213, R213, 0xffffffff, !P0 ;  /* 0xffffffffd5d57807 */ /* 0x000fe20004000000 */
[----:B------:R-:W-:Y:S05]  /*01e0*/  BRA `(.L_x_2114) ;  /* 0x0000013000007947 */ /* 0x000fea0003800000 */
.L_x_2110:
[----:B------:R-:W-:-:S04]  /*01f0*/  ISETP.NE.U32.AND P0, PT, RZ, c[0x0][0x568], PT ;  /* 0x00015a00ff007a0c */ /* 0x000fc80003f05070 */
[----:B------:R-:W-:-:S13]  /*0200*/  ISETP.NE.AND.EX P0, PT, RZ, c[0x0][0x56c], PT, P0 ;  /* 0x00015b00ff007a0c */ /* 0x000fda0003f05300 */
[----:B------:R-:W-:Y:S05]  /*0210*/  @!P0 BRA `(.L_x_2115) ;  /* 0x0000002000008947 */ /* 0x000fea0003800000 */
[----:B------:R1:W5:Y:S01]  /*0220*/  LDG.E R0, [R2.64] ;  /* 0x0000001002007981 */ /* 0x000362000c1e1900 */
[----:B------:R-:W-:Y:S05]  /*0230*/  BRA `(.L_x_2116) ;  /* 0x0000009000007947 */ /* 0x000fea0003800000 */
.L_x_2115:
        /* <DEDUP_REMOVED lines=8> */
.L_x_2117:
[----:B------:R-:W-:-:S04]  /*02c0*/  MOV R0, c[0x0][0x54c] ;  /* 0x0001530000007a02 */ /* 0x000fc80000000f00 */
.L_x_2116:
[----:B------:R-:W-:Y:S01]  /*02d0*/  USHF.L.U32 UR4, UR4, 0x7, URZ ;  /* 0x0000000704047899 */ /* 0x000fe2000800063f */
[----:B-----5:R-:W-:-:S05]  /*02e0*/  IMAD R0, R0, c[0x0][0x548], RZ ;  /* 0x0001520000007a24 */ /* 0x020fca00078e02ff */
[----:B------:R-:W-:-:S04]  /*02f0*/  MOV R117, UR4 ;  /* 0x0000000400757c02 */ /* 0x000fc80008000f00 */
[----:B------:R-:W-:-:S04]  /*0300*/  ISETP.GE.AND P0, PT, R117, R0, PT ;  /* 0x000000007500720c */ /* 0x000fc80003f06270 */
[----:B------:R-:W-:-:S04]  /*0310*/  SEL R213, R213, 0xffffffff, !P0 ;  /* 0xffffffffd5d57807 */ /* 0x000fc80004000000 */
.L_x_2114:
        /* <DEDUP_REMOVED lines=35> */
.L_x_2118:
[----:B-1----:R-:W-:-:S04]  /*0550*/  ISETP.NE.U32.AND P0, PT, RZ, c[0x0][0x368], PT ;  /* 0x0000da00ff007a0c */ /* 0x002fc80003f05070 */
[----:B------:R-:W-:-:S13]  /*0560*/  ISETP.NE.AND.EX P0, PT, RZ, c[0x0][0x36c], PT, P0 ;  /* 0x0000db00ff007a0c */ /* 0x000fda0003f05300 */
[----:B------:R-:W-:Y:S05]  /*0570*/  @!P0 BRA `(.L_x_2119) ;  /* 0x0000003000008947 */ /* 0x000fea0003800000 */
[----:B------:R-:W-:-:S06]  /*0580*/  IMAD.WIDE R4, R213, R6, c[0x0][0x368] ;  /* 0x0000da00d5047625 */ /* 0x000fcc00078e0206 */
[----:B------:R1:W5:Y:S01]  /*0590*/  LDG.E R4, [R4.64] ;  /* 0x0000001004047981 */ /* 0x000362000c1e1900 */
[----:B------:R-:W-:Y:S05]  /*05a0*/  BRA `(.L_x_2120) ;  /* 0x0000004000007947 */ /* 0x000fea0003800000 */
.L_x_2119:
[----:B------:R-:W-:Y:S05]  /*05b0*/  @!P4 BRA `(.L_x_2120) ;  /* 0x000000300000c947 */ /* 0x000fea0003800000 */
[----:B------:R-:W2:Y:S04]  /*05c0*/  LDG.E R4, [R8.64] ;  /* 0x0000001008047981 */ /* 0x000ea8000c1e1900 */
[----:B------:R-:W2:Y:S02]  /*05d0*/  LDG.E R3, [R8.64+0x4] ;  /* 0x0000041008037981 */ /* 0x000ea4000c1e1900 */
[----:B--2---:R-:W-:Y:S02]  /*05e0*/  IADD3 R4, -R4, R3, RZ ;  /* 0x0000000304047210 */ /* 0x004fe40007ffe1ff */
.L_x_2120:
        /* <DEDUP_REMOVED lines=35> */
.L_x_2122:
[----:B------:R-:W-:-:S13]  /*0820*/  ISETP.NE.AND P0, PT, R208, 0x1, PT ;  /* 0x00000001d000780c */ /* 0x000fda0003f05270 */
[----:B------:R-:W-:-:S05]  /*0830*/  @P0 IMAD.HI.U32 R7, R5, c[0x0][0x330], RZ ;  /* 0x0000cc0005070a27 */ /* 0x000fca00078e00ff */
[----:B------:R-:W-:-:S05]  /*0840*/  @P0 SHF.R.U32.HI R5, RZ, c[0x0][0x334], R7 ;  /* 0x0000cd00ff050a19 */ /* 0x000fca0000011607 */
.L_x_2123:
[----:B------:R-:W-:-:S05]  /*0850*/  IMAD R8, R5, R208, c[0x0][0x32c] ;  /* 0x0000cb0005087624 */ /* 0x000fca00078e02d0 */
[----:B------:R-:W-:Y:S02]  /*0860*/  IMNMX R9, R9, R8, PT ;  /* 0x0000000809097217 */ /* 0x000fe40003800200 */
.L_x_2121:
        /* <DEDUP_REMOVED lines=19> */
.L_x_2125:
[----:B------:R-:W-:-:S13]  /*09a0*/  ISETP.NE.AND P0, PT, R208, 0x1, PT ;  /* 0x00000001d000780c */ /* 0x000fda0003f05270 */
[----:B------:R-:W-:-:S05]  /*09b0*/  @P0 IMAD.HI.U32 R5, R7, c[0x0][0x330], RZ ;  /* 0x0000cc0007050a27 */ /* 0x000fca00078e00ff */
[----:B------:R-:W-:-:S05]  /*09c0*/  @P0 SHF.R.U32.HI R7, RZ, c[0x0][0x334], R5 ;  /* 0x0000cd00ff070a19 */ /* 0x000fca0000011605 */
.L_x_2126:
[----:B------:R-:W-:-:S05]  /*09d0*/  IMAD R7, R7, c[0x0][0x32c], RZ ;  /* 0x0000cb0007077a24 */ /* 0x000fca00078e02ff */
[----:B------:R-:W-:-:S04]  /*09e0*/  IMNMX R8, R8, R7, !PT ;  /* 0x0000000708087217 */ /* 0x000fc80007800200 */
.L_x_2124:
        /* <DEDUP_REMOVED lines=302> */
.L_x_2162:
        /* <DEDUP_REMOVED lines=62> */
.L_x_2132:
[----:B------:R-:W-:Y:S05]  /*20b0*/  BSYNC B0 ;  /* 0x0000000000007941 */ /* 0x000fea0003800000 */
.L_x_2131:
        /* <DEDUP_REMOVED lines=40> */
.L_x_2134:
[----:B------:R-:W-:Y:S05]  /*2340*/  BSYNC B0 ;  /* 0x0000000000007941 */ /* 0x000fea0003800000 */
.L_x_2133:
        /* <DEDUP_REMOVED lines=37> */
.L_x_2136:
[----:B------:R-:W-:Y:S05]  /*25a0*/  BSYNC B0 ;  /* 0x0000000000007941 */ /* 0x000fea0003800000 */
.L_x_2135:
        /* <DEDUP_REMOVED lines=68> */
.L_x_2140:
[----:B------:R-:W-:Y:S05]  /*29f0*/  BSYNC B0 ;  /* 0x0000000000007941 */ /* 0x000fea0003800000 */
.L_x_2139:
        /* <DEDUP_REMOVED lines=55> */
.L_x_2138:
[----:B------:R-:W-:Y:S05]  /*2d70*/  BSYNC B1 ;  /* 0x0000000000017941 */ /* 0x000fea0003800000 */
.L_x_2137:
        /* <DEDUP_REMOVED lines=56> */
.L_x_2144:
[----:B------:R-:W-:Y:S05]  /*3100*/  BSYNC B0 ;  /* 0x0000000000007941 */ /* 0x000fea0003800000 */
.L_x_2143:
        /* <DEDUP_REMOVED lines=55> */
.L_x_2142:
[----:B------:R-:W-:Y:S05]  /*3480*/  BSYNC B1 ;  /* 0x0000000000017941 */ /* 0x000fea0003800000 */
.L_x_2141:
        /* <DEDUP_REMOVED lines=55> */
.L_x_2147:
[----:B------:R-:W-:Y:S05]  /*3800*/  BSYNC B0 ;  /* 0x0000000000007941 */ /* 0x000fea0003800000 */
.L_x_2146:
        /* <DEDUP_REMOVED lines=56> */
.L_x_2130:
        /* <DEDUP_REMOVED lines=195> */
.L_x_2149:
[----:B-1----:R-:W-:Y:S05]  /*47c0*/  BSYNC B0 ;  /* 0x0000000000007941 */ /* 0x002fea0003800000 */
.L_x_2148:
        /* <DEDUP_REMOVED lines=115> */
.L_x_2151:
[----:B------:R-:W-:Y:S05]  /*4f00*/  BSYNC B0 ;  /* 0x0000000000007941 */ /* 0x000fea0003800000 */
.L_x_2150:
        /* <DEDUP_REMOVED lines=116> */
.L_x_2129:
        /* <DEDUP_REMOVED lines=12> */
.L_x_2153:
[----:B------:R-:W-:Y:S05]  /*5710*/  BSYNC B0 ;  /* 0x0000000000007941 */ /* 0x000fea0003800000 */
.L_x_2152:
        /* <DEDUP_REMOVED lines=10> */
.L_x_2155:
[----:B------:R-:W-:Y:S05]  /*57c0*/  BSYNC B0 ;  /* 0x0000000000007941 */ /* 0x000fea0003800000 */
.L_x_2154:
        /* <DEDUP_REMOVED lines=9> */
.L_x_2145:
[----:B------:R-:W-:Y:S05]  /*5860*/  BSYNC B2 ;  /* 0x0000000000027941 */ /* 0x000fea0003800000 */
.L_x_2128:
        /* <DEDUP_REMOVED lines=68> */
.L_x_2157:
[----:B-1----:R-:W-:Y:S05]  /*5cb0*/  BSYNC B0 ;  /* 0x0000000000007941 */ /* 0x002fea0003800000 */
.L_x_2156:
        /* <DEDUP_REMOVED lines=19> */
.L_x_2159:
[----:B------:R-:W-:Y:S05]  /*5df0*/  BSYNC B0 ;  /* 0x0000000000007941 */ /* 0x000fea0003800000 */
.L_x_2158:
        /* <DEDUP_REMOVED lines=19> */
.L_x_2161:
[----:B------:R-:W-:Y:S05]  /*5f30*/  BSYNC B0 ;  /* 0x0000000000007941 */ /* 0x000fea0003800000 */
.L_x_2160:
        /* <DEDUP_REMOVED lines=32> */
.L_x_2127:
        /* <DEDUP_REMOVED lines=19> */
.L_x_2164:
[----:B------:R-:W-:-:S13]  /*6270*/  ISETP.NE.AND P0, PT, R0, 0x1, PT ;  /* 0x000000010000780c */ /* 0x000fda0003f05270 */
[----:B------:R-:W-:-:S05]  /*6280*/  @P0 IMAD.HI.U32 R4, R3, c[0x0][0x330], RZ ;  /* 0x0000cc0003040a27 */ /* 0x000fca00078e00ff */
[----:B------:R-:W-:-:S05]  /*6290*/  @P0 SHF.R.U32.HI R3, RZ, c[0x0][0x334], R4 ;  /* 0x0000cd00ff030a19 */ /* 0x000fca0000011604 */
.L_x_2165:
[----:B------:R-:W-:-:S05]  /*62a0*/  IMAD R3, R3, R0, c[0x0][0x32c] ;  /* 0x0000cb0003037624 */ /* 0x000fca00078e0200 */
[----:B------:R-:W-:-:S04]  /*62b0*/  IMNMX R2, R2, R3, PT ;  /* 0x0000000302027217 */ /* 0x000fc80003800200 */
.L_x_2163:
        /* <DEDUP_REMOVED lines=20> */
.L_x_2167:
[----:B------:R-:W-:-:S04]  /*6400*/  MOV R2, c[0x0][0x32c] ;  /* 0x0000cb0000027a02 */ /* 0x000fc80000000f00 */
[----:B------:R-:W-:-:S13]  /*6410*/  ISETP.NE.AND P0, PT, R2, 0x1, PT ;  /* 0x000000010200780c */ /* 0x000fda0003f05270 */
[----:B------:R-:W-:-:S05]  /*6420*/  @P0 IMAD.HI.U32 R2, R3, c[0x0][0x330], RZ ;  /* 0x0000cc0003020a27 */ /* 0x000fca00078e00ff */
[----:B------:R-:W-:-:S05]  /*6430*/  @P0 SHF.R.U32.HI R3, RZ, c[0x0][0x334], R2 ;  /* 0x0000cd00ff030a19 */ /* 0x000fca0000011602 */
.L_x_2168:
[----:B------:R-:W-:-:S05]  /*6440*/  IMAD R3, R3, c[0x0][0x32c], RZ ;  /* 0x0000cb0003037a24 */ /* 0x000fca00078e02ff */
[----:B------:R-:W-:-:S05]  /*6450*/  IMNMX R0, R0, R3, !PT ;  /* 0x0000000300007217 */ /* 0x000fca0007800200 */
.L_x_2166:
        /* <DEDUP_REMOVED lines=41> */
[----:B------:R-:W-:Y:S05]  /*66f0*/  @!P0 BRA `(.L_x_2169) ;  /* 0x00013da000008947 */ /* 0x000fea0003800000 */
[----:B------:R-:W-:Y:S02]  /*6700*/  ISETP.NE.U32.AND P0, PT, RZ, c[0x0][0x340], PT ;  /* 0x0000d000ff007a0c */ /* 0x000fe40003f05070 */
[----:B------:R-:W-:-:S02]  /*6710*/  SHF.R.S32.HI R13, RZ, 0x1f, R74 ;  /* 0x0000001fff0d7819 */ /* 0x000fc4000001144a */
[----:B------:R-:W-:Y:S01]  /*6720*/  SHF.R.S32.HI R3, RZ, 0x1f, R76 ;  /* 0x0000001fff037819 */ /* 0x000fe2000001144c */
[----:B------:R-:W-:Y:S01]  /*6730*/  IMAD R0, R210, c[0x0][0x1b8], RZ ;  /* 0x00006e00d2007a24 */ /* 0x000fe200078e02ff */
[----:B------:R-:W-:Y:S01]  /*6740*/  ISETP.NE.AND.EX P1, PT, RZ, c[0x0][0x344], PT, P0 ;  /* 0x0000d100ff007a0c */ /* 0x000fe20003f25300 */
[----:B------:R-:W-:Y:S01]  /*6750*/  IMAD.WIDE.U32 R10, R76, c[0x0][0x178], RZ ;  /* 0x00005e004c0a7a25 */ /* 0x000fe200078e00ff */
[----:B------:R-:W-:Y:S01]  /*6760*/  ISETP.NE.U32.AND P2, PT, RZ, c[0x0][0x350], PT ;  /* 0x0000d400ff007a0c */ /* 0x000fe20003f45070 */
[----:B------:R-:W-:-:S10]  /*6770*/  ULDC.64 UR10, c[0x0][0x1e0] ;  /* 0x00007800000a7ab9 */ /* 0x000fd40000000a00 */
[----:B------:R-:W-:-:S04]  /*6780*/  @P1 IMAD.MOV.U32 R6, RZ, RZ, 0x4 ;  /* 0x00000004ff061424 */ /* 0x000fc800078e00ff */
[----:B------:R-:W-:-:S05]  /*6790*/  @P1 IMAD.WIDE R6, R213, R6, c[0x0][0x340] ;  /* 0x0000d000d5061625 */ /* 0x000fca00078e0206 */
[----:B------:R1:W2:Y:S01]  /*67a0*/  @P1 LDG.E R2, [R6.64] ;  /* 0x0000001006021981 */ /* 0x0002a2000c1e1900 */
[----:B------:R-:W-:Y:S01]  /*67b0*/  LEA.HI R4, R13, R74, RZ, 0x3 ;  /* 0x0000004a0d047211 */ /* 0x000fe200078f18ff */
[----:B------:R-:W-:Y:S01]  /*67c0*/  IMAD R3, R3, c[0x0][0x178], RZ ;  /* 0x00005e0003037a24 */ /* 0x000fe200078e02ff */
[----:B------:R-:W-:Y:S01]  /*67d0*/  ISETP.NE.U32.AND P0, PT, RZ, c[0x0][0x348], PT ;  /* 0x0000d200ff007a0c */ /* 0x000fe20003f05070 */
[----:B------:R-:W-:Y:S01]  /*67e0*/  IMAD R5, R211, c[0x0][0x1bc], R0 ;  /* 0x00006f00d3057a24 */ /* 0x000fe200078e0200 */
[----:B-----5:R-:W-:Y:S01]  /*67f0*/  LOP3.LUT R33, R4, 0xfffffff8, RZ, 0xc0, !PT ;  /* 0xfffffff804217812 */ /* 0x020fe200078ec0ff */
[----:B------:R-:W-:Y:S01]  /*6800*/  IMAD R3, R76, c[0x0][0x17c], R3 ;  /* 0x00005f004c037a24 */ /* 0x000fe200078e0203 */
[----:B------:R-:W-:Y:S01]  /*6810*/  SHF.R.S32.HI R4, RZ, 0x3, R4 ;  /* 0x00000003ff047819 */ /* 0x000fe20000011404 */
[----:B------:R-:W-:Y:S01]  /*6820*/  UIMAD.WIDE.U32 UR12, UR10, 0x40, URZ ;  /* 0x000000400a0c78a5 */ /* 0x000fe2000f8e003f */
[----:B------:R-:W-:Y:S01]  /*6830*/  ISETP.NE.AND.EX P0, PT, RZ, c[0x0][0x34c], PT, P0 ;  /* 0x0000d300ff007a0c */ /* 0x000fe20003f05300 */
[----:B------:R-:W-:Y:S01]  /*6840*/  IMAD.IADD R33, R74, 0x1, -R33 ;  /* 0x000000014a217824 */ /* 0x000fe200078e0a21 */
[----:B------:R-:W-:Y:S01]  /*6850*/  IADD3 R110, R14, -0x1, RZ ;  /* 0xffffffff0e6e7810 */ /* 0x000fe20007ffe0ff */
[----:B------:R-:W-:Y:S01]  /*6860*/  IMAD.IADD R11, R11, 0x1, R3 ;  /* 0x000000010b0b7824 */ /* 0x000fe200078e0203 */
[----:B------:R-:W-:Y:S01]  /*6870*/  SEL R16, R213, RZ, !P0 ;  /* 0x000000ffd5107207 */ /* 0x000fe20004000000 */
[----:B------:R-:W-:Y:S01]  /*6880*/  IMAD R0, R33, 0x20, R4 ;  /* 0x0000002021007824 */ /* 0x000fe200078e0204 */
[----:B------:R-:W-:Y:S01]  /*6890*/  SHF.R.S32.HI R35, RZ, 0x1f, R110 ;  /* 0x0000001fff237819 */ /* 0x000fe2000001146e */
[----:B------:R-:W-:Y:S01]  /*68a0*/  IMAD.WIDE.U32 R10, R211, c[0x0][0x1b8], R10 ;  /* 0x00006e00d30a7a25 */ /* 0x000fe200078e000a */
[----:B------:R-:W-:Y:S01]  /*68b0*/  USHF.L.U32 UR6, UR11, 0x6, URZ ;  /* 0x000000060b067899 */ /* 0x000fe2000800063f */
[----:B------:R-:W-:-:S02]  /*68c0*/  LOP3.LUT R214, R214, 0xfffbffff, RZ, 0xc0, !PT ;  /* 0xfffbffffd6d67812 */ /* 0x000fc400078ec0ff */
[----:B------:R-:W-:Y:S01]  /*68d0*/  IMAD.IADD R3, R117, 0x1, R0 ;  /* 0x0000000175037824 */ /* 0x000fe200078e0200 */
[----:B------:R-:W-:Y:S01]  /*68e0*/  UIADD3 UR6, UR13, UR6, URZ ;  /* 0x000000060d067290 */ /* 0x000fe2000fffe03f */
[----:B------:R-:W-:Y:S02]  /*68f0*/  IMAD.IADD R11, R11, 0x1, R5 ;  /* 0x000000010b0b7824 */ /* 0x000fe400078e0205 */
[----:B------:R-:W-:Y:S01]  /*6900*/  @P3 IMAD.HI.U32 R0, R3, c[0x0][0x2c8], RZ ;  /* 0x0000b20003003a27 */ /* 0x000fe200078e00ff */
[----:B-1----:R-:W-:Y:S02]  /*6910*/  SHF.R.S32.HI R6, RZ, 0x1f, R213 ;  /* 0x0000001fff067819 */ /* 0x002fe400000114d5 */
        /* <DEDUP_REMOVED lines=15> */
[----:B------:R-:W-:Y:S02]  /*6a10*/  IMAD.IADD R9, R17, 0x1, R9 ;  /* 0x0000000111097824 */ /* 0x000fe400078e0209 */
[----:B------:R-:W-:Y:S02]  /*6a20*/  IMAD.MOV.U32 R8, RZ, RZ, R16 ;  /* 0x000000ffff087224 */ /* 0x000fe400078e0010 */
        /* <DEDUP_REMOVED lines=13> */
[----:B------:R-:W-:Y:S02]  /*6b00*/  IMAD R8, R210, c[0x0][0x1e8], RZ ;  /* 0x00007a00d2087a24 */ /* 0x000fe400078e02ff */
[----:B------:R-:W-:Y:S02]  /*6b10*/  IMAD.IADD R5, R19, 0x1, R10 ;  /* 0x0000000113057824 */ /* 0x000fe400078e020a */
[C---:B------:R-:W-:Y:S01]  /*6b20*/  IMAD R8, R211.reuse, c[0x0][0x1ec], R8 ;  /* 0x00007b00d3087a24 */ /* 0x040fe200078e0208 */
[----:B------:R-:W1:Y:S01]  /*6b30*/  SHFL.IDX PT, R10, R7, RZ, 0x181f ;  /* 0x00181fff070a7589 */ /* 0x000e6200000e0000 */
[----:B------:R-:W-:Y:S01]  /*6b40*/  IMAD.WIDE.U32 R216, R211, c[0x0][0x1e8], R16 ;  /* 0x00007a00d3d87a25 */ /* 0x000fe200078e0010 */
[----:B------:R-:W-:Y:S02]  /*6b50*/  LEA.HI.X R5, R18, c[0x0][0x164], R5, 0x1, P0 ;  /* 0x0000590012057a11 */ /* 0x000fe400000f0c05 */
[----:B------:R-:W-:Y:S01]  /*6b60*/  ISETP.NE.AND.EX P0, PT, RZ, c[0x0][0x354], PT, P2 ;  /* 0x0000d500ff007a0c */ /* 0x000fe20003f05320 */
[----:B------:R-:W-:Y:S01]  /*6b70*/  IMAD.MOV.U32 R3, RZ, RZ, 0x60 ;  /* 0x00000060ff037424 */ /* 0x000fe200078e00ff */
[----:B------:R-:W-:Y:S01]  /*6b80*/  SHFL.IDX PT, R42, R7, 0x1, 0x181f ;  /* 0x00381f00072a7f89 */ /* 0x000fe200000e0000 */
[----:B------:R-:W-:-:S02]  /*6b90*/  IMAD.IADD R217, R8, 0x1, R217 ;  /* 0x0000000108d97824 */ /* 0x000fc400078e02d9 */
[----:B------:R-:W-:Y:S01]  /*6ba0*/  IMAD R12, R14, -0x60, R3 ;  /* 0xffffffa00e0c7824 */ /* 0x000fe200078e0203 */
[----:B------:R-:W3:Y:S01]  /*6bb0*/  SHFL.IDX PT, R11, R5, RZ, 0x181f ;  /* 0x00181fff050b7589 */ /* 0x000ee200000e0000 */
[C---:B------:R-:W-:Y:S02]  /*6bc0*/  IMAD R15, R3.reuse, c[0x0][0x1e4], RZ ;  /* 0x00007900030f7a24 */ /* 0x040fe400078e02ff */
[----:B------:R-:W-:Y:S01]  /*6bd0*/  IMAD.WIDE.U32 R108, R3, c[0x0][0x1e0], RZ ;  /* 0x00007800036c7a25 */ /* 0x000fe200078e00ff */
[----:B------:R-:W-:Y:S01]  /*6be0*/  IADD3 R32, R12, R207, -R4 ;  /* 0x000000cf0c207210 */ /* 0x000fe20007ffe804 */
[----:B------:R-:W4:Y:S02]  /*6bf0*/  SHFL.IDX PT, R43, R5, 0x1, 0x181f ;  /* 0x00381f00052b7f89 */ /* 0x000f2400000e0000 */
[----:B------:R-:W-:Y:S01]  /*6c00*/  IMAD.IADD R15, R15, 0x1, R109 ;  /* 0x000000010f0f7824 */ /* 0x000fe200078e026d */
[C---:B------:R-:W-:Y:S01]  /*6c10*/  ISETP.GE.AND P2, PT, R32.reuse, 0x1, PT ;  /* 0x000000012000780c */ /* 0x040fe20003f46270 */
[----:B------:R-:W-:Y:S01]  /*6c20*/  IMAD.U32 R16, RZ, RZ, UR10 ;  /* 0x0000000aff107e24 */ /* 0x000fe2000f8e00ff */
[C---:B------:R-:W-:Y:S01]  /*6c30*/  ISETP.GE.AND P5, PT, R32.reuse, 0x21, PT ;  /* 0x000000212000780c */ /* 0x040fe20003fa6270 */
[----:B------:R-:W-:Y:S01]  /*6c40*/  IMAD R3, R15, R110, RZ ;  /* 0x0000006e0f037224 */ /* 0x000fe200078e02ff */
[----:B------:R-:W-:Y:S01]  /*6c50*/  ISETP.GE.AND P3, PT, R32, 0x41, PT ;  /* 0x000000412000780c */ /* 0x000fe20003f66270 */
[----:B------:R-:W-:Y:S01]  /*6c60*/  IMAD.U32 R18, RZ, RZ, UR10 ;  /* 0x0000000aff127e24 */ /* 0x000fe2000f8e00ff */
[----:B------:R-:W1:Y:S01]  /*6c70*/  SHFL.IDX PT, R40, R7, 0x2, 0x181f ;  /* 0x00581f0007287f89 */ /* 0x000e6200000e0000 */
[----:B------:R-:W-:-:S02]  /*6c80*/  IMAD R3, R35, R108, R3 ;  /* 0x0000006c23037224 */ /* 0x000fc400078e0203 */
[----:B------:R-:W-:Y:S01]  /*6c90*/  IMAD R0, R0, c[0x0][0x208], RZ ;  /* 0x0000820000007a24 */ /* 0x000fe200078e02ff */
[----:B------:R-:W1:Y:S03]  /*6ca0*/  SHFL.IDX PT, R41, R5, 0x2, 0x181f ;  /* 0x00581f0005297f89 */ /* 0x000e6600000e0000 */
[----:B------:R-:W-:Y:S01]  /*6cb0*/  IMAD R0, R123, c[0x0][0x20c], R0 ;  /* 0x000083007b007a24 */ /* 0x000fe200078e0200 */
[----:B--2---:R-:W-:Y:S01]  /*6cc0*/  @P1 SHF.R.S32.HI R9, RZ, 0x1f, R2 ;  /* 0x0000001fff091819 */ /* 0x004fe20000011402 */
[----:B------:R-:W-:Y:S02]  /*6cd0*/  @!P1 IMAD.MOV.U32 R9, RZ, RZ, R6 ;  /* 0x000000ffff099224 */ /* 0x000fe400078e0006 */
[----:B------:R-:W-:Y:S02]  /*6ce0*/  @P1 IMAD.MOV.U32 R8, RZ, RZ, R2 ;  /* 0x000000ffff081224 */ /* 0x000fe400078e0002 */
[----:B------:R-:W-:Y:S01]  /*6cf0*/  @!P1 IMAD.MOV.U32 R8, RZ, RZ, R213 ;  /* 0x000000ffff089224 */ /* 0x000fe200078e00d5 */
[----:B------:R-:W-:Y:S01]  /*6d00*/  SEL R2, R9, RZ, !P0 ;  /* 0x000000ff09027207 */ /* 0x000fe20004000000 */
[----:B------:R-:W-:-:S02]  /*6d10*/  IMAD.MOV.U32 R9, RZ, RZ, c[0x0][0x1e4] ;  /* 0x00007900ff097624 */ /* 0x000fc400078e00ff */
[----:B------:R-:W-:Y:S01]  /*6d20*/  IMAD.IADD R6, R117, 0x1, R4 ;  /* 0x0000000175067824 */ /* 0x000fe200078e0204 */
[----:B------:R-:W-:Y:S01]  /*6d30*/  SEL R226, R8, RZ, !P0 ;  /* 0x000000ff08e27207 */ /* 0x000fe20004000000 */
[----:B------:R-:W-:Y:S02]  /*6d40*/  IMAD R219, R2, c[0x0][0x1f0], RZ ;  /* 0x00007c0002db7a24 */ /* 0x000fe400078e02ff */
[----:B------:R-:W-:Y:S02]  /*6d50*/  IMAD R8, R212, c[0x0][0x2c4], RZ ;  /* 0x0000b100d4087a24 */ /* 0x000fe400078e02ff */
[C---:B------:R-:W-:Y:S02]  /*6d60*/  IMAD R219, R226.reuse, c[0x0][0x1f4], R219 ;  /* 0x00007d00e2db7a24 */ /* 0x040fe400078e02db */
[----:B------:R-:W-:Y:S01]  /*6d70*/  IMAD.WIDE.U32 R216, R226, c[0x0][0x1f0], R216 ;  /* 0x00007c00e2d87a25 */ /* 0x000fe200078e00d8 */
[----:B------:R-:W-:-:S03]  /*6d80*/  ISETP.GE.AND P4, PT, R6, R8, PT ;  /* 0x000000080600720c */ /* 0x000fc60003f86270 */
[----:B------:R-:W-:Y:S02]  /*6d90*/  IMAD.IADD R219, R217, 0x1, R219 ;  /* 0x00000001d9db7824 */ /* 0x000fe400078e02db */
[----:B------:R-:W-:Y:S02]  /*6da0*/  IMAD.MOV.U32 R218, RZ, RZ, R216 ;  /* 0x000000ffffda7224 */ /* 0x000fe400078e00d8 */
[----:B------:R-:W-:Y:S02]  /*6db0*/  IMAD R229, R2, c[0x0][0x218], RZ ;  /* 0x0000860002e57a24 */ /* 0x000fe400078e02ff */
[----:B------:R-:W-:-:S04]  /*6dc0*/  IMAD.WIDE.U32 R22, R110, R108, R218 ;  /* 0x0000006c6e167225 */ /* 0x000fc800078e00da */
[----:B------:R-:W-:Y:S01]  /*6dd0*/  IMAD.IADD R3, R23, 0x1, R3 ;  /* 0x0000000117037824 */ /* 0x000fe200078e0203 */
[----:B------:R-:W-:Y:S01]  /*6de0*/  @P2 LEA R30, P0, R22, c[0x0][0x1c8], 0x1 ;  /* 0x00007200161e2a11 */ /* 0x000fe200078008ff */
[----:B------:R2:W-:Y:S01]  /*6df0*/  SHFL.IDX PT, R23, R5, 0x3, 0x181f ;  /* 0x00781f0005177f89 */ /* 0x0005e200000e0000 */
[----:B-1----:R-:W-:Y:S01]  /*6e00*/  @!P4 LEA R38, P1, R64, R10, 0x1 ;  /* 0x0000000a4026c211 */ /* 0x002fe200078208ff */
[----:B------:R-:W-:Y:S01]  /*6e10*/  IMAD R229, R226, c[0x0][0x21c], R229 ;  /* 0x00008700e2e57a24 */ /* 0x000fe200078e02e5 */
[----:B------:R-:W-:Y:S02]  /*6e20*/  @P2 LEA.HI.X R31, R22, c[0x0][0x1cc], R3, 0x1, P0 ;  /* 0x00007300161f2a11 */ /* 0x000fe400000f0c03 */
[----:B------:R-:W-:Y:S02]  /*6e30*/  @P5 LEA R16, P0, R16, R22, 0x5 ;  /* 0x0000001610105211 */ /* 0x000fe400078028ff */
[----:B---3--:R-:W-:Y:S02]  /*6e40*/  @!P4 LEA.HI.X R39, R64, R11, R65, 0x1, P1 ;  /* 0x0000000b4027c211 */ /* 0x008fe400008f0c41 */
[----:B------:R-:W-:-:S02]  /*6e50*/  @P5 LEA.HI.X R9, R18, R3, R9, 0x5, P0 ;  /* 0x0000000312095211 */ /* 0x000fc400000f2c09 */
[----:B------:R-:W-:Y:S02]  /*6e60*/  @P5 LEA R20, P0, R16, c[0x0][0x1c8], 0x1 ;  /* 0x0000720010145a11 */ /* 0x000fe400078008ff */
[----:B------:R-:W-:Y:S02]  /*6e70*/  ISETP.GE.AND P1, PT, R64, c[0x0][0x198], PT ;  /* 0x0000660040007a0c */ /* 0x000fe40003f26270 */
[----:B------:R-:W-:Y:S02]  /*6e80*/  @P5 LEA.HI.X R21, R16, c[0x0][0x1cc], R9, 0x1, P0 ;  /* 0x0000730010155a11 */ /* 0x000fe400000f0c09 */
[----:B------:R-:W-:Y:S02]  /*6e90*/  @P3 IADD3 R16, P0, R22, UR12, RZ ;  /* 0x0000000c16103c10 */ /* 0x000fe4000ff1e0ff */
[----:B------:R-:W-:Y:S01]  /*6ea0*/  IADD3 R9, R6, 0x20, RZ ;  /* 0x0000002006097810 */ /* 0x000fe20007ffe0ff */
[----:B------:R-:W1:Y:S01]  /*6eb0*/  SHFL.IDX PT, R22, R7, 0x3, 0x181f ;  /* 0x00781f0007167f89 */ /* 0x000e6200000e0000 */
[----:B------:R-:W-:-:S02]  /*6ec0*/  @P3 IADD3.X R3, R3, UR6, RZ, P0, !PT ;  /* 0x0000000603033c10 */ /* 0x000fc400087fe4ff */
[----:B------:R-:W-:-:S04]  /*6ed0*/  @P3 LEA R18, P0, R16, c[0x0][0x1c8], 0x1 ;  /* 0x0000720010123a11 */ /* 0x000fc800078008ff */
[----:B------:R-:W-:Y:S02]  /*6ee0*/  @P3 LEA.HI.X R19, R16, c[0x0][0x1cc], R3, 0x1, P0 ;  /* 0x0000730010133a11 */ /* 0x000fe400000f0c03 */
[----:B------:R-:W-:Y:S02]  /*6ef0*/  IADD3 R3, R6, 0x40, RZ ;  /* 0x0000004006037810 */ /* 0x000fe40007ffe0ff */
[----:B------:R-:W-:Y:S02]  /*6f00*/  IADD3 R16, R64, 0x40, RZ ;  /* 0x0000004040107810 */ /* 0x000fe40007ffe0ff */
[-C--:B------:R-:W-:Y:S02]  /*6f10*/  ISETP.GE.AND P5, PT, R3, R8.reuse, PT ;  /* 0x000000080300720c */ /* 0x080fe40003fa6270 */
[----:B------:R-:W-:Y:S02]  /*6f20*/  IADD3 R3, R6, 0x60, RZ ;  /* 0x0000006006037810 */ /* 0x000fe40007ffe0ff */
[----:B------:R-:W-:-:S02]  /*6f30*/  ISETP.GE.AND P3, PT, R9, R8, PT ;  /* 0x000000080900720c */ /* 0x000fc40003f66270 */
[----:B------:R-:W-:Y:S02]  /*6f40*/  ISETP.GE.AND P6, PT, R3, R8, PT ;  /* 0x000000080300720c */ /* 0x000fe40003fc6270 */
[--C-:B------:R-:W-:Y:S02]  /*6f50*/  @!P4 SHF.R.S32.HI R3, RZ, 0x1f, R16.reuse ;  /* 0x0000001fff03c819 */ /* 0x100fe40000011410 */
[----:B------:R-:W-:Y:S02]  /*6f60*/  LEA.HI R9, R13, R74, RZ, 0x6 ;  /* 0x0000004a0d097211 */ /* 0x000fe400078f30ff */
[----:B------:R-:W-:Y:S02]  /*6f70*/  @!P4 LEA.HI R36, R3, R16, RZ, 0x3 ;  /* 0x000000100324c211 */ /* 0x000fe400078f18ff */
[----:B------:R-:W-:Y:S01]  /*6f80*/  @!P5 SHF.R.S32.HI R3, RZ, 0x1f, R16 ;  /* 0x0000001fff03d819 */ /* 0x000fe20000011410 */
[----:B------:R-:W-:Y:S01]  /*6f90*/  IMAD.SHL.U32 R9, R9, 0x8, RZ ;  /* 0x0000000809097824 */ /* 0x000fe200078e00ff */
[----:B------:R-:W-:-:S02]  /*6fa0*/  @!P4 LOP3.LUT R36, R36, 0xfffffff8, RZ, 0xc0, !PT ;  /* 0xfffffff82424c812 */ /* 0x000fc400078ec0ff */
[----:B------:R-:W-:Y:S02]  /*6fb0*/  @!P3 LEA R28, P0, R64, R42, 0x1 ;  /* 0x0000002a401cb211 */ /* 0x000fe400078008ff */
[----:B------:R-:W-:Y:S01]  /*6fc0*/  LOP3.LUT R9, R9, 0xfffffe00, RZ, 0xc0, !PT ;  /* 0xfffffe0009097812 */ /* 0x000fe200078ec0ff */
[----:B------:R-:W-:Y:S01]  /*6fd0*/  @!P4 IMAD.WIDE R36, R36, 0x2, R10 ;  /* 0x000000022424c825 */ /* 0x000fe200078e020a */
[C-C-:B----4-:R-:W-:Y:S02]  /*6fe0*/  @!P3 LEA.HI.X R29, R64.reuse, R43, R65.reuse, 0x1, P0 ;  /* 0x0000002b401db211 */ /* 0x150fe400000f0c41 */
[----:B------:R-:W-:Y:S01]  /*6ff0*/  @!P5 LEA R26, P0, R64, R40, 0x1 ;  /* 0x00000028401ad211 */ /* 0x000fe200078008ff */
[----:B------:R-:W-:Y:S01]  /*7000*/  IMAD.SHL.U32 R11, R4, 0x40, RZ ;  /* 0x00000040040b7824 */ /* 0x000fe200078e00ff */
[----:B--2---:R-:W-:Y:S02]  /*7010*/  @!P3 SHF.R.S32.HI R5, RZ, 0x1f, R16 ;  /* 0x0000001fff05b819 */ /* 0x004fe40000011410 */
[----:B------:R-:W-:-:S02]  /*7020*/  @!P5 LEA.HI.X R27, R64, R41, R65, 0x1, P0 ;  /* 0x00000029401bd211 */ /* 0x000fc400000f0c41 */
[----:B------:R-:W-:Y:S02]  /*7030*/  LOP3.LUT R11, R11, 0x1c0, RZ, 0xc0, !PT ;  /* 0x000001c00b0b7812 */ /* 0x000fe400078ec0ff */
[C---:B-1----:R-:W-:Y:S02]  /*7040*/  @!P6 LEA R24, P0, R64.reuse, R22, 0x1 ;  /* 0x000000164018e211 */ /* 0x042fe400078008ff */
[----:B------:R-:W-:Y:S02]  /*7050*/  LOP3.LUT R34, R11, 0x38, R64, 0xf8, !PT ;  /* 0x000000380b227812 */ /* 0x000fe400078ef840 */
[----:B------:R-:W-:Y:S02]  /*7060*/  SHF.R.U32.HI R10, RZ, 0x3, R11 ;  /* 0x00000003ff0a7819 */ /* 0x000fe4000001160b */
[----:B------:R-:W-:Y:S02]  /*7070*/  @!P6 LEA.HI.X R25, R64, R23, R65, 0x1, P0 ;  /* 0x000000174019e211 */ /* 0x000fe400000f0c41 */
[----:B------:R-:W-:-:S02]  /*7080*/  LOP3.LUT R34, R9, R34, R10, 0xf6, !PT ;  /* 0x0000002209227212 */ /* 0x000fc400078ef60a */
[-C--:B------:R-:W-:Y:S02]  /*7090*/  @!P3 LEA.HI R5, R5, R16.reuse, RZ, 0x3 ;  /* 0x000000100505b211 */ /* 0x080fe400078f18ff */
[----:B------:R-:W-:Y:S01]  /*70a0*/  ISETP.GE.AND P0, PT, R16, c[0x0][0x198], PT ;  /* 0x0000660010007a0c */ /* 0x000fe20003f06270 */
[----:B------:R-:W-:Y:S01]  /*70b0*/  @!P4 IMAD.SHL.U32 R7, R34, 0x2, RZ ;  /* 0x000000022207c824 */ /* 0x000fe200078e00ff */
[----:B------:R-:W-:Y:S02]  /*70c0*/  @!P5 LEA.HI R3, R3, R16, RZ, 0x3 ;  /* 0x000000100303d211 */ /* 0x000fe400078f18ff */
[----:B------:R-:W-:Y:S02]  /*70d0*/  @!P3 LOP3.LUT R5, R5, 0xfffffff8, RZ, 0xc0, !PT ;  /* 0xfffffff80505b812 */ /* 0x000fe400078ec0ff */
[----:B------:R1:W-:Y:S01]  /*70e0*/  @!P4 LDGSTS.E.BYPASS.LTC128B.128 [R7+0x100], [R38.64], !P1 ;  /* 0x001000002607cfae */ /* 0x0003e2000c901d50 */
[----:B------:R-:W-:Y:S02]  /*70f0*/  @!P5 LOP3.LUT R3, R3, 0xfffffff8, RZ, 0xc0, !PT ;  /* 0xfffffff80303d812 */ /* 0x000fe400078ec0ff */
[----:B------:R-:W-:Y:S01]  /*7100*/  @!P3 IMAD.WIDE R42, R5, 0x2, R42 ;  /* 0x00000002052ab825 */ /* 0x000fe200078e022a */
[----:B------:R-:W-:-:S03]  /*7110*/  P2R R17, PR, RZ, 0x8 ;  /* 0x00000008ff117803 */ /* 0x000fc60000000000 */
[----:B------:R-:W-:Y:S01]  /*7120*/  @!P3 IMAD.SHL.U32 R5, R34, 0x2, RZ ;  /* 0x000000022205b824 */ /* 0x000fe200078e00ff */
[----:B------:R2:W-:Y:S01]  /*7130*/  @!P4 LDGSTS.E.BYPASS.LTC128B.128 [R7+0x4100], [R36.64], !P0 ;  /* 0x041000002407cfae */ /* 0x0005e2000c101d50 */
[----:B------:R-:W-:-:S03]  /*7140*/  @!P5 IMAD.WIDE R44, R3, 0x2, R40 ;  /* 0x00000002032cd825 */ /* 0x000fc600078e0228 */
[----:B------:R3:W-:Y:S01]  /*7150*/  @!P3 LDGSTS.E.BYPASS.LTC128B.128 [R5+0x1100], [R28.64], !P1 ;  /* 0x011000001c05bfae */ /* 0x0007e2000c901d50 */
[C---:B------:R-:W-:Y:S02]  /*7160*/  @!P5 IMAD.SHL.U32 R3, R34.reuse, 0x2, RZ ;  /* 0x000000022203d824 */ /* 0x040fe400078e00ff */
[----:B------:R-:W-:Y:S01]  /*7170*/  @!P6 IMAD.SHL.U32 R41, R34, 0x2, RZ ;  /* 0x000000022229e824 */ /* 0x000fe200078e00ff */
[----:B------:R4:W-:Y:S01]  /*7180*/  @!P3 LDGSTS.E.BYPASS.LTC128B.128 [R5+0x5100], [R42.64], !P0 ;  /* 0x051000002a05bfae */ /* 0x0009e2000c101d50 */
[----:B------:R-:W-:-:S03]  /*7190*/  ISETP.GE.AND P3, PT, R32, 0x21, PT ;  /* 0x000000212000780c */ /* 0x000fc60003f66270 */
[----:B------:R4:W-:Y:S04]  /*71a0*/  @!P5 LDGSTS.E.BYPASS.LTC128B.128 [R3+0x2100], [R26.64], !P1 ;  /* 0x021000001a03dfae */ /* 0x0009e8000c901d50 */
[----:B------:R4:W-:Y:S01]  /*71b0*/  @!P5 LDGSTS.E.BYPASS.LTC128B.128 [R3+0x6100], [R44.64], !P0 ;  /* 0x061000002c03dfae */ /* 0x0009e2000c101d50 */
[----:B-1----:R-:W-:-:S03]  /*71c0*/  @!P6 SHF.R.S32.HI R39, RZ, 0x1f, R16 ;  /* 0x0000001fff27e819 */ /* 0x002fc60000011410 */
[----:B------:R1:W-:Y:S01]  /*71d0*/  @!P6 LDGSTS.E.BYPASS.LTC128B.128 [R41+0x3100], [R24.64], !P1 ;  /* 0x031000001829efae */ /* 0x0003e2000c901d50 */
[----:B------:R-:W-:-:S04]  /*71e0*/  @!P6 LEA.HI R39, R39, R16, RZ, 0x3 ;  /* 0x000000102727e211 */ /* 0x000fc800078f18ff */
[----:B------:R-:W-:Y:S02]  /*71f0*/  @!P6 LOP3.LUT R39, R39, 0xfffffff8, RZ, 0xc0, !PT ;  /* 0xfffffff82727e812 */ /* 0x000fe400078ec0ff */
[----:B--2---:R-:W-:Y:S02]  /*7200*/  P2R R7, PR, RZ, 0x10 ;  /* 0x00000010ff077803 */ /* 0x004fe40000000000 */
[----:B------:R-:W-:Y:S01]  /*7210*/  ISETP.GE.AND P4, PT, R64, c[0x0][0x1d4], PT ;  /* 0x0000750040007a0c */ /* 0x000fe20003f86270 */
[----:B------:R-:W-:Y:S01]  /*7220*/  @!P6 IMAD.WIDE R36, R39, 0x2, R22 ;  /* 0x000000022724e825 */ /* 0x000fe200078e0216 */
[----:B------:R-:W-:-:S03]  /*7230*/  LEA.HI R23, R13, R74, RZ, 0x4 ;  /* 0x0000004a0d177211 */ /* 0x000fc600078f20ff */
[----:B---3--:R-:W-:Y:S01]  /*7240*/  @P2 IMAD.SHL.U32 R29, R34, 0x2, RZ ;  /* 0x00000002221d2824 */ /* 0x008fe200078e00ff */
[----:B------:R2:W-:Y:S01]  /*7250*/  @!P6 LDGSTS.E.BYPASS.LTC128B.128 [R41+0x7100], [R36.64], !P0 ;  /* 0x071000002429efae */ /* 0x0005e2000c101d50 */
[----:B------:R-:W-:Y:S01]  /*7260*/  ISETP.GE.AND P0, PT, R16, c[0x0][0x1d4], PT ;  /* 0x0000750010007a0c */ /* 0x000fe20003f06270 */
[----:B----4-:R-:W-:Y:S02]  /*7270*/  IMAD.MOV.U32 R5, RZ, RZ, 0x10 ;  /* 0x00000010ff057424 */ /* 0x010fe400078e00ff */
[----:B------:R-:W0:Y:S01]  /*7280*/  LDGDEPBAR ;  /* 0x00000000000079af */ /* 0x000e220000000000 */
[----:B------:R-:W-:Y:S01]  /*7290*/  IMAD.WIDE.U32 R26, R123, c[0x0][0x208], R64 ;  /* 0x000082007b1a7a25 */ /* 0x000fe200078e0040 */
[----:B------:R-:W-:Y:S02]  /*72a0*/  LOP3.LUT R3, R23, 0xfffffff0, RZ, 0xc0, !PT ;  /* 0xfffffff017037812 */ /* 0x000fe400078ec0ff */
[----:B------:R2:W-:Y:S01]  /*72b0*/  @P2 LDGSTS.E.BYPASS.LTC128B.128 [R29+0x8100], [R30.64], !P4 ;  /* 0x081000001e1d2fae */ /* 0x0005e2000e101d50 */
[----:B------:R-:W-:Y:S01]  /*72c0*/  @P4 LOP3.LUT R214, R214, 0x40000, RZ, 0xfc, !PT ;  /* 0x00040000d6d64812 */ /* 0x000fe200078efcff */
[----:B-1----:R-:W-:Y:S01]  /*72d0*/  @P3 IMAD.SHL.U32 R25, R34, 0x2, RZ ;  /* 0x0000000222193824 */ /* 0x002fe200078e00ff */
[----:B------:R-:W-:Y:S01]  /*72e0*/  SHF.R.S32.HI R24, RZ, 0x4, R23 ;  /* 0x00000004ff187819 */ /* 0x000fe20000011417 */
[----:B------:R-:W-:Y:S01]  /*72f0*/  IMAD.IADD R3, R74, 0x1, -R3 ;  /* 0x000000014a037824 */ /* 0x000fe200078e0a03 */
[----:B------:R-:W-:Y:S01]  /*7300*/  LOP3.LUT R214, R214, 0xfffdffff, RZ, 0xc0, !PT ;  /* 0xfffdffffd6d67812 */ /* 0x000fe200078ec0ff */
[----:B------:R2:W-:Y:S03]  /*7310*/  @P2 LDGSTS.E.BYPASS.LTC128B.128 [R29+0xb100], [R30.64+0x80], !P0 ;  /* 0x0b1000801e1d2fae */ /* 0x0005e6000c101d50 */
[----:B------:R-:W-:Y:S01]  /*7320*/  SHF.R.S32.HI R16, RZ, 0x1f, R3 ;  /* 0x0000001fff107819 */ /* 0x000fe20000011403 */
[----:B------:R1:W-:Y:S01]  /*7330*/  @P3 LDGSTS.E.BYPASS.LTC128B.128 [R25+0x9100], [R20.64], !P4 ;  /* 0x0910000014193fae */ /* 0x0003e2000e101d50 */
[----:B------:R-:W-:-:S02]  /*7340*/  @P0 LOP3.LUT R214, R214, 0x20000, RZ, 0xfc, !PT ;  /* 0x00020000d6d60812 */ /* 0x000fc400078efcff */
[----:B------:R-:W-:Y:S01]  /*7350*/  LEA.HI R16, R16, R3, RZ, 0x3 ;  /* 0x0000000310107211 */ /* 0x000fe200078f18ff */
[----:B------:R1:W-:Y:S03]  /*7360*/  @P3 LDGSTS.E.BYPASS.LTC128B.128 [R25+0xc100], [R20.64+0x80], !P0 ;  /* 0x0c10008014193fae */ /* 0x0003e6000c101d50 */
        /* <DEDUP_REMOVED lines=8> */
[----:B------:R-:W-:Y:S02]  /*73f0*/  LOP3.LUT R22, R22, 0x1c0, RZ, 0xc0, !PT ;  /* 0x000001c016167812 */ /* 0x000fe400078ec0ff */
[----:B------:R-:W-:Y:S01]  /*7400*/  SEL R3, R3, 0xffffffe0, !P2 ;  /* 0xffffffe003037807 */ /* 0x000fe20005000000 */
[----:B-1----:R-:W-:Y:S02]  /*7410*/  IMAD.IADD R25, R27, 0x1, R0 ;  /* 0x000000011b197824 */ /* 0x002fe400078e0200 */
[----:B------:R-:W-:-:S06]  /*7420*/  IMAD R20, R210, c[0x0][0x210], RZ ;  /* 0x00008400d2147a24 */ /* 0x000fcc00078e02ff */
[----:B------:R-:W-:Y:S02]  /*7430*/  @P1 IMAD.SHL.U32 R17, R34, 0x2, RZ ;  /* 0x0000000222111824 */ /* 0x000fe400078e00ff */
[----:B------:R-:W-:-:S03]  /*7440*/  IMAD R20, R211, c[0x0][0x214], R20 ;  /* 0x00008500d3147a24 */ /* 0x000fc600078e0214 */
[----:B------:R2:W-:Y:S01]  /*7450*/  @P1 LDGSTS.E.BYPASS.LTC128B.128 [R17+0xa100], [R18.64], !P4 ;  /* 0x0a10000012111fae */ /* 0x0005e2000e101d50 */
[----:B------:R-:W-:Y:S02]  /*7460*/  ISETP.NE.AND P4, PT, R7, RZ, PT ;  /* 0x000000ff0700720c */ /* 0x000fe40003f85270 */
[----:B------:R-:W-:Y:S01]  /*7470*/  LEA.HI R7, R23, R24, RZ, 0x1 ;  /* 0x0000001817077211 */ /* 0x000fe200078f08ff */
[----:B------:R2:W-:Y:S01]  /*7480*/  @P1 LDGSTS.E.BYPASS.LTC128B.128 [R17+0xd100], [R18.64+0x80], !P0 ;  /* 0x0d10008012111fae */ /* 0x0005e2000c101d50 */
[----:B------:R-:W-:Y:S02]  /*7490*/  ISETP.LT.AND P0, PT, RZ, c[0x0][0x27c], PT ;  /* 0x00009f00ff007a0c */ /* 0x000fe40003f01270 */
[----:B------:R-:W-:Y:S01]  /*74a0*/  LOP3.LUT R7, R7, 0xfffffffe, RZ, 0xc0, !PT ;  /* 0xfffffffe07077812 */ /* 0x000fe200078ec0ff */
[----:B------:R-:W0:Y:S04]  /*74b0*/  LDGDEPBAR ;  /* 0x00000000000079af */ /* 0x000e280000000000 */
[----:B------:R-:W-:-:S02]  /*74c0*/  IMAD.IADD R0, R24, 0x1, -R7 ;  /* 0x0000000118007824 */ /* 0x000fc400078e0a07 */
[----:B------:R-:W-:Y:S02]  /*74d0*/  IMAD.MOV.U32 R24, RZ, RZ, R26 ;  /* 0x000000ffff187224 */ /* 0x000fe400078e001a */
[----:B------:R-:W-:Y:S02]  /*74e0*/  IMAD.SHL.U32 R7, R0, 0x8, RZ ;  /* 0x0000000800077824 */ /* 0x000fe400078e00ff */
[----:B------:R-:W-:-:S03]  /*74f0*/  IMAD.WIDE.U32 R24, R211, c[0x0][0x210], R24 ;  /* 0x00008400d3187a25 */ /* 0x000fc600078e0018 */
[----:B------:R-:W-:Y:S01]  /*7500*/  LOP3.LUT R7, R22, 0x8, R7, 0xf8, !PT ;  /* 0x0000000816077812 */ /* 0x000fe200078ef807 */
[----:B------:R-:W-:Y:S01]  /*7510*/  IMAD.IADD R25, R20, 0x1, R25 ;  /* 0x0000000114197824 */ /* 0x000fe200078e0219 */
[----:B------:R-:W-:-:S03]  /*7520*/  SHF.R.U32.HI R22, RZ, 0x3, R22 ;  /* 0x00000003ff167819 */ /* 0x000fc60000011616 */
[----:B------:R-:W-:Y:S01]  /*7530*/  IMAD.WIDE.U32 R226, R226, c[0x0][0x218], R24 ;  /* 0x00008600e2e27a25 */ /* 0x000fe200078e0018 */
[----:B------:R-:W-:-:S03]  /*7540*/  LOP3.LUT R2, R7, R22, RZ, 0x3c, !PT ;  /* 0x0000001607027212 */ /* 0x000fc600078e3cff */
[----:B------:R-:W-:Y:S02]  /*7550*/  IMAD.SHL.U32 R7, R16, 0x40, RZ ;  /* 0x0000004010077824 */ /* 0x000fe400078e00ff */
[----:B------:R-:W-:-:S03]  /*7560*/  IMAD.IADD R229, R227, 0x1, R229 ;  /* 0x00000001e3e57824 */ /* 0x000fc600078e02e5 */
[----:B------:R-:W-:Y:S01]  /*7570*/  LOP3.LUT R2, R2, 0xfffffe00, R7, 0xf8, !PT ;  /* 0xfffffe0002027812 */ /* 0x000fe200078ef807 */
[----:B------:R-:W-:Y:S05]  /*7580*/  @P0 BRA `(.L_x_2170) ;  /* 0x0000002000000947 */ /* 0x000fea0003800000 */
[----:B--2---:R-:W-:-:S04]  /*7590*/  DEPBAR.LE SB0, 0x1 ;  /* 0x000080400000791a */ /* 0x004fc80000000000 */
[----:B------:R-:W-:Y:S05]  /*75a0*/  BRA `(.L_x_2171) ;  /* 0x000048b000007947 */ /* 0x000fea0003800000 */
.L_x_2170:
[----:B--2---:R-:W-:Y:S01]  /*75b0*/  ULDC.U8 UR4, c[0x0][0x298] ;  /* 0x0000a60000047ab9 */ /* 0x004fe20000000000 */
[----:B------:R-:W-:Y:S01]  /*75c0*/  SHF.R.S32.HI R16, RZ, 0x1f, R75 ;  /* 0x0000001fff107819 */ /* 0x000fe2000001144b */
[----:B------:R-:W-:Y:S01]  /*75d0*/  IMAD.WIDE.U32 R24, R75, c[0x0][0x280], RZ ;  /* 0x0000a0004b187a25 */ /* 0x000fe200078e00ff */
[----:B------:R-:W-:Y:S01]  /*75e0*/  ISETP.NE.AND P0, PT, RZ, UR4, PT ;  /* 0x00000004ff007c0c */ /* 0x000fe2000bf05270 */
[----:B------:R-:W-:Y:S01]  /*75f0*/  BSSY B2, `(.L_x_2171) ;  /* 0x0000486000027945 */ /* 0x000fe20003800000 */
[----:B------:R-:W-:Y:S01]  /*7600*/  LEA R7, R33, R6, 0x5 ;  /* 0x0000000621077211 */ /* 0x000fe200078e28ff */
[----:B------:R-:W-:Y:S01]  /*7610*/  IMAD R18, R16, c[0x0][0x280], RZ ;  /* 0x0000a00010127a24 */ /* 0x000fe200078e02ff */
[----:B------:R-:W-:Y:S01]  /*7620*/  SHF.L.U32 R6, R34, 0x1, RZ ;  /* 0x0000000122067819 */ /* 0x000fe200000006ff */
[----:B------:R-:W-:Y:S02]  /*7630*/  IMAD R16, R16, c[0x0][0x290], RZ ;  /* 0x0000a40010107a24 */ /* 0x000fe400078e02ff */
[----:B------:R-:W-:-:S02]  /*7640*/  IMAD R17, R75, c[0x0][0x284], R18 ;  /* 0x0000a1004b117a24 */ /* 0x000fc400078e0212 */
[C---:B------:R-:W-:Y:S02]  /*7650*/  IMAD R16, R75.reuse, c[0x0][0x294], R16 ;  /* 0x0000a5004b107a24 */ /* 0x040fe400078e0210 */
        /* <DEDUP_REMOVED lines=20> */
[----:B------:R-:W-:-:S05]  /*77a0*/  IMAD R10, R7, c[0x0][0x284], R10 ;  /* 0x0000a100070a7a24 */ /* 0x000fca00078e020a */
[----:B------:R-:W-:Y:S01]  /*77b0*/  IADD3 R24, R17, R10, RZ ;  /* 0x0000000a11187210 */ /* 0x000fe20007ffe0ff */
[----:B------:R-:W-:Y:S02]  /*77c0*/  IMAD R10, R9, c[0x0][0x290], RZ ;  /* 0x0000a400090a7a24 */ /* 0x000fe400078e02ff */
[----:B------:R-:W-:Y:S01]  /*77d0*/  IMAD.SHL.U32 R17, R33, 0x4, RZ ;  /* 0x0000000421117824 */ /* 0x000fe200078e00ff */
[----:B------:R-:W-:Y:S01]  /*77e0*/  LEA.HI.X R24, R16, c[0x0][0x274], R24, 0x1, P0 ;  /* 0x00009d0010187a11 */ /* 0x000fe200000f0c18 */
[----:B------:R-:W-:Y:S01]  /*77f0*/  IMAD R10, R7, c[0x0][0x294], R10 ;  /* 0x0000a500070a7a24 */ /* 0x000fe200078e020a */
[----:B------:R-:W-:-:S04]  /*7800*/  LEA R16, P0, R22, c[0x0][0x288], 0x1 ;  /* 0x0000a20016107a11 */ /* 0x000fc800078008ff */
[----:B------:R-:W-:Y:S01]  /*7810*/  IADD3 R18, R23, R10, RZ ;  /* 0x0000000a17127210 */ /* 0x000fe20007ffe0ff */
[----:B------:R1:W2:Y:S03]  /*7820*/  SHFL.IDX PT, R20, R16, RZ, 0x181f ;  /* 0x00181fff10147589 */ /* 0x0002a600000e0000 */
[----:B------:R-:W-:Y:S01]  /*7830*/  LEA.HI.X R18, R22, c[0x0][0x28c], R18, 0x1, P0 ;  /* 0x0000a30016127a11 */ /* 0x000fe200000f0c12 */
[----:B------:R1:W3:Y:S04]  /*7840*/  SHFL.IDX PT, R23, R24, RZ, 0x181f ;  /* 0x00181fff18177589 */ /* 0x0002e800000e0000 */
[----:B------:R1:W4:Y:S04]  /*7850*/  SHFL.IDX PT, R22, R19, RZ, 0x181f ;  /* 0x00181fff13167589 */ /* 0x00032800000e0000 */
        /* <DEDUP_REMOVED lines=20> */
.L_x_2174:
[----:B------:R-:W-:Y:S05]  /*79a0*/  BSYNC B0 ;  /* 0x0000000000007941 */ /* 0x000fea0003800000 */
.L_x_2173:
[----:B-----5:R-:W-:Y:S01]  /*79b0*/  IMAD.MOV.U32 R11, RZ, RZ, R78 ;  /* 0x000000ffff0b7224 */ /* 0x020fe200078e004e */
[----:B------:R-:W-:Y:S01]  /*79c0*/  MOV R9, R60 ;  /* 0x0000003c00097202 */ /* 0x000fe20000000f00 */
[----:B------:R-:W-:Y:S01]  /*79d0*/  IMAD.MOV.U32 R10, RZ, RZ, R79 ;  /* 0x000000ffff0a7224 */ /* 0x000fe200078e004f */
[----:B-1-3--:R1:W3:Y:S01]  /*79e0*/  SHFL.IDX PT, R23, R24, 0x1, 0x181f ;  /* 0x00381f0018177f89 */ /* 0x00a2e200000e0000 */
        /* <DEDUP_REMOVED lines=8> */
[----:B----4-:R1:W4:Y:S01]  /*7a70*/  SHFL.IDX PT, R22, R19, 0x1, 0x181f ;  /* 0x00381f0013167f89 */ /* 0x01032200000e0000 */
[----:B------:R-:W-:Y:S01]  /*7a80*/  MOV R7, R63 ;  /* 0x0000003f00077202 */ /* 0x000fe20000000f00 */
[----:B------:R-:W-:Y:S01]  /*7a90*/  CS2R R50, SRZ ;  /* 0x0000000000327805 */ /* 0x000fe2000001ff00 */
[----:B------:R-:W-:Y:S01]  /*7aa0*/  PRMT R49, R10, 0x5410, R11 ;  /* 0x000054100a317816 */ /* 0x000fe2000000000b */
[----:B------:R1:W2:Y:S01]  /*7ab0*/  SHFL.IDX PT, R21, R18, 0x1, 0x181f ;  /* 0x00381f0012157f89 */ /* 0x0002a200000e0000 */
[----:B------:R-:W-:Y:S01]  /*7ac0*/  PRMT R55, R7, 0x5410, R9 ;  /* 0x0000541007377816 */ /* 0x000fe20000000009 */
[----:B------:R-:W-:-:S02]  /*7ad0*/  CS2R R58, SRZ ;  /* 0x00000000003a7805 */ /* 0x000fc4000001ff00 */
[----:B--2---:R1:W2:Y:S01]  /*7ae0*/  SHFL.IDX PT, R20, R16, 0x1, 0x181f ;  /* 0x00381f0010147f89 */ /* 0x0042a200000e0000 */
[----:B------:R-:W-:Y:S05]  /*7af0*/  @P3 BRA `(.L_x_2176) ;  /* 0x0000012000003947 */ /* 0x000fea0003800000 */
[C---:B------:R-:W-:Y:S01]  /*7b00*/  ISETP.GE.AND P0, PT, R17.reuse, c[0x0][0x27c], PT ;  /* 0x00009f0011007a0c */ /* 0x040fe20003f06270 */
[----:B------:R-:W-:Y:S01]  /*7b10*/  CS2R R64, SRZ ;  /* 0x0000000000407805 */ /* 0x000fe2000001ff00 */
[----:B------:R-:W-:Y:S01]  /*7b20*/  CS2R R58, SRZ ;  /* 0x00000000003a7805 */ /* 0x000fe2000001ff00 */
[----:B------:R-:W-:-:S10]  /*7b30*/  IADD3 R10, R17, 0x20, RZ ;  /* 0x00000020110a7810 */ /* 0x000fd40007ffe0ff */
[----:B---34-:R-:W-:-:S04]  /*7b40*/  @!P0 IMAD.WIDE R28, R17, 0x2, R22 ;  /* 0x00000002111c8825 */ /* 0x018fc800078e0216 */
[----:B--2---:R-:W-:Y:S01]  /*7b50*/  @!P0 IMAD.WIDE R26, R17, 0x2, R20 ;  /* 0x00000002111a8825 */ /* 0x004fe200078e0214 */
        /* <DEDUP_REMOVED lines=12> */
.L_x_2176:
[----:B------:R-:W-:Y:S05]  /*7c20*/  BSYNC B0 ;  /* 0x0000000000007941 */ /* 0x000fea0003800000 */
.L_x_2175:
[----:B-----5:R-:W-:Y:S01]  /*7c30*/  IMAD.MOV.U32 R11, RZ, RZ, R52 ;  /* 0x000000ffff0b7224 */ /* 0x020fe200078e0034 */
[----:B------:R-:W-:Y:S01]  /*7c40*/  MOV R9, R64 ;  /* 0x0000004000097202 */ /* 0x000fe20000000f00 */
[----:B------:R-:W-:Y:S01]  /*7c50*/  IMAD.MOV.U32 R10, RZ, RZ, R53 ;  /* 0x000000ffff0a7224 */ /* 0x000fe200078e0035 */
[----:B--2---:R2:W1:Y:S01]  /*7c60*/  SHFL.IDX PT, R27, R24, 0x2, 0x181f ;  /* 0x00581f00181b7f89 */ /* 0x00446200000e0000 */
        /* <DEDUP_REMOVED lines=25> */
[----:B------:R-:W-:-:S11]  /*7e00*/  CS2R R38, SRZ ;  /* 0x0000000000267805 */ /* 0x000fd6000001ff00 */
[----:B------:R-:W-:-:S04]  /*7e10*/  @!P0 SHF.R.S32.HI R7, RZ, 0x1f, R10 ;  /* 0x0000001fff078819 */ /* 0x000fc8000001140a */
[----:B------:R-:W-:Y:S01]  /*7e20*/  @!P0 LEA.HI R7, R7, R10, RZ, 0x2 ;  /* 0x0000000a07078211 */ /* 0x000fe200078f10ff */
[----:B-1----:R-:W-:-:S03]  /*7e30*/  @!P1 IMAD.WIDE R10, R17, 0x2, R26 ;  /* 0x00000002110a9825 */ /* 0x002fc600078e021a */
[----:B------:R-:W-:Y:S02]  /*7e40*/  @!P0 LOP3.LUT R7, R7, 0xfffffffc, RZ, 0xc0, !PT ;  /* 0xfffffffc07078812 */ /* 0x000fe400078ec0ff */
[----:B------:R1:W5:Y:S03]  /*7e50*/  @!P1 LD.E.64 R46, [R10.64] ;  /* 0x000000100a2e9980 */ /* 0x000366000c101b00 */
[----:B---34-:R-:W-:-:S04]  /*7e60*/  @!P0 IMAD.WIDE R28, R7, 0x2, R22 ;  /* 0x00000002071c8825 */ /* 0x018fc800078e0216 */
[----:B------:R-:W-:Y:S01]  /*7e70*/  @!P0 IMAD.WIDE R26, R7, 0x2, R26 ;  /* 0x00000002071a8825 */ /* 0x000fe200078e021a */
[----:B------:R1:W5:Y:S03]  /*7e80*/  @!P0 LD.E.64 R38, [R28.64] ;  /* 0x000000101c268980 */ /* 0x000366000c101b00 */
[----:B------:R-:W-:Y:S01]  /*7e90*/  @!P1 IMAD.WIDE R22, R17, 0x2, R22 ;  /* 0x0000000211169825 */ /* 0x000fe200078e0216 */
[----:B------:R1:W5:Y:S04]  /*7ea0*/  @!P0 LD.E.64 R40, [R26.64] ;  /* 0x000000101a288980 */ /* 0x000368000c101b00 */
[----:B------:R1:W5:Y:S02]  /*7eb0*/  @!P1 LD.E.64 R44, [R22.64] ;  /* 0x00000010162c9980 */ /* 0x000364000c101b00 */
.L_x_2178:
[----:B------:R-:W-:Y:S05]  /*7ec0*/  BSYNC B0 ;  /* 0x0000000000007941 */ /* 0x000fea0003800000 */
.L_x_2177:
[----:B-1---5:R-:W-:Y:S01]  /*7ed0*/  IMAD.MOV.U32 R11, RZ, RZ, R40 ;  /* 0x000000ffff0b7224 */ /* 0x022fe200078e0028 */
[----:B------:R-:W-:Y:S01]  /*7ee0*/  MOV R9, R46 ;  /* 0x0000002e00097202 */ /* 0x000fe20000000f00 */
[----:B------:R-:W-:Y:S01]  /*7ef0*/  IMAD.MOV.U32 R10, RZ, RZ, R41 ;  /* 0x000000ffff0a7224 */ /* 0x000fe200078e0029 */
        /* <DEDUP_REMOVED lines=12> */
[----:B---3--:R3:W2:Y:S01]  /*7fc0*/  SHFL.IDX PT, R23, R18, 0x3, 0x181f ;  /* 0x00781f0012177f89 */ /* 0x0086a200000e0000 */
[----:B------:R-:W-:-:S03]  /*7fd0*/  PRMT R27, R7, 0x5410, R9 ;  /* 0x00005410071b7816 */ /* 0x000fc60000000009 */
[----:B----4-:R4:W2:Y:S02]  /*7fe0*/  SHFL.IDX PT, R22, R16, 0x3, 0x181f ;  /* 0x00781f0010167f89 */ /* 0x0108a400000e0000 */
[----:B-12---:R-:W-:Y:S01]  /*7ff0*/  PRMT R24, R10, 0x5410, R11 ;  /* 0x000054100a187816 */ /* 0x006fe2000000000b */
[----:B---3--:R-:W-:Y:S01]  /*8000*/  CS2R R18, SRZ ;  /* 0x0000000000127805 */ /* 0x008fe2000001ff00 */
        /* <DEDUP_REMOVED lines=10> */
[----:B------:R-:W-:-:S03]  /*80b0*/  @!P1 IMAD.WIDE R10, R17, 0x2, R66 ;  /* 0x00000002110a9825 */ /* 0x000fc600078e0242 */
[----:B------:R-:W-:Y:S02]  /*80c0*/  @!P0 LOP3.LUT R7, R7, 0xfffffffc, RZ, 0xc0, !PT ;  /* 0xfffffffc07078812 */ /* 0x000fe400078ec0ff */
[----:B------:R1:W5:Y:S03]  /*80d0*/  @!P1 LD.E.64 R30, [R10.64] ;  /* 0x000000100a1e9980 */ /* 0x000366000c101b00 */
[----:B------:R-:W-:-:S04]  /*80e0*/  @!P0 IMAD.WIDE R68, R7, 0x2, R22 ;  /* 0x0000000207448825 */ /* 0x000fc800078e0216 */
[----:B------:R-:W-:Y:S01]  /*80f0*/  @!P0 IMAD.WIDE R66, R7, 0x2, R66 ;  /* 0x0000000207428825 */ /* 0x000fe200078e0242 */
[----:B------:R1:W5:Y:S03]  /*8100*/  @!P0 LD.E.64 R18, [R68.64] ;  /* 0x0000001044128980 */ /* 0x000366000c101b00 */
[----:B------:R-:W-:Y:S01]  /*8110*/  @!P1 IMAD.WIDE R22, R17, 0x2, R22 ;  /* 0x0000000211169825 */ /* 0x000fe200078e0216 */
[----:B------:R1:W5:Y:S04]  /*8120*/  @!P0 LD.E.64 R20, [R66.64] ;  /* 0x0000001042148980 */ /* 0x000368000c101b00 */
[----:B------:R1:W5:Y:S02]  /*8130*/  @!P1 LD.E.64 R28, [R22.64] ;  /* 0x00000010161c9980 */ /* 0x000364000c101b00 */
.L_x_2180:
[----:B------:R-:W-:Y:S05]  /*8140*/  BSYNC B0 ;  /* 0x0000000000007941 */ /* 0x000fea0003800000 */
.L_x_2179:
[----:B------:R-:W-:Y:S01]  /*8150*/  IADD3 R25, -R117, R8, RZ ;  /* 0x0000000875197210 */ /* 0x000fe20007ffe1ff */
[----:B-----5:R-:W-:Y:S01]  /*8160*/  IMAD.MOV.U32 R7, RZ, RZ, R20 ;  /* 0x000000ffff077224 */ /* 0x020fe200078e0014 */
[----:B------:R-:W-:-:S04]  /*8170*/  DEPBAR.LE SB0, 0x1 ;  /* 0x000080400000791a */ /* 0x000fc80000000000 */
[----:B------:R-:W-:Y:S01]  /*8180*/  IMNMX R25, R25, 0x80, PT ;  /* 0x0000008019197817 */ /* 0x000fe20003800200 */
[----:B-1----:R-:W-:Y:S01]  /*8190*/  IMAD.MOV.U32 R10, RZ, RZ, R21 ;  /* 0x000000ffff0a7224 */ /* 0x002fe200078e0015 */
[----:B------:R-:W-:Y:S01]  /*81a0*/  MOV R8, R29 ;  /* 0x0000001d00087202 */ /* 0x000fe20000000f00 */
[----:B------:R-:W-:Y:S01]  /*81b0*/  IMAD.MOV.U32 R9, RZ, RZ, R30 ;  /* 0x000000ffff097224 */ /* 0x000fe200078e001e */
[----:B------:R-:W-:Y:S01]  /*81c0*/  BAR.SYNC.DEFER_BLOCKING 0x0 ;  /* 0x0000000000007b1d */ /* 0x000fe20000010000 */
[----:B------:R-:W-:Y:S02]  /*81d0*/  ISETP.GE.AND P0, PT, R4, R25, PT ;  /* 0x000000190400720c */ /* 0x000fe40003f06270 */
[----:B----4-:R-:W-:Y:S01]  /*81e0*/  PRMT R16, R10, 0x5410, R7 ;  /* 0x000054100a107816 */ /* 0x010fe20000000007 */
[----:B------:R-:W-:Y:S02]  /*81f0*/  IMAD.MOV.U32 R7, RZ, RZ, R31 ;  /* 0x000000ffff077224 */ /* 0x000fe400078e001f */
[----:B------:R-:W-:Y:S01]  /*8200*/  IMAD.MOV.U32 R10, RZ, RZ, R18 ;  /* 0x000000ffff0a7224 */ /* 0x000fe200078e0012 */
[----:B------:R-:W-:Y:S02]  /*8210*/  BSSY B1, `(.L_x_2181) ;  /* 0x0000062000017945 */ /* 0x000fe40003800000 */
[----:B------:R-:W-:Y:S01]  /*8220*/  PRMT R23, R7, 0x5410, R9 ;  /* 0x0000541007177816 */ /* 0x000fe20000000009 */
[----:B------:R-:W-:Y:S01]  /*8230*/  IMAD.MOV.U32 R9, RZ, RZ, R28 ;  /* 0x000000ffff097224 */ /* 0x000fe200078e001c */
[----:B------:R-:W-:-:S04]  /*8240*/  MOV R7, R19 ;  /* 0x0000001300077202 */ /* 0x000fc80000000f00 */
        /* <DEDUP_REMOVED lines=48> */
.L_x_2184:
[----:B------:R-:W-:Y:S05]  /*8550*/  BSYNC B0 ;  /* 0x0000000000007941 */ /* 0x000fea0003800000 */
.L_x_2183:
        /* <DEDUP_REMOVED lines=45> */
.L_x_2182:
[----:B------:R-:W-:Y:S05]  /*8830*/  BSYNC B1 ;  /* 0x0000000000017941 */ /* 0x000fea0003800000 */
.L_x_2181:
        /* <DEDUP_REMOVED lines=49> */
.L_x_2188:
[----:B------:R-:W-:Y:S05]  /*8b50*/  BSYNC B0 ;  /* 0x0000000000007941 */ /* 0x000fea0003800000 */
.L_x_2187:
        /* <DEDUP_REMOVED lines=45> */
.L_x_2186:
[----:B------:R-:W-:Y:S05]  /*8e30*/  BSYNC B1 ;  /* 0x0000000000017941 */ /* 0x000fea0003800000 */
.L_x_2185:
        /* <DEDUP_REMOVED lines=49> */
.L_x_2192:
[----:B------:R-:W-:Y:S05]  /*9150*/  BSYNC B0 ;  /* 0x0000000000007941 */ /* 0x000fea0003800000 */
.L_x_2191:
        /* <DEDUP_REMOVED lines=45> */
.L_x_2190:
[----:B------:R-:W-:Y:S05]  /*9430*/  BSYNC B1 ;  /* 0x0000000000017941 */ /* 0x000fea0003800000 */
.L_x_2189:
        /* <DEDUP_REMOVED lines=48> */
.L_x_2195:
[----:B------:R-:W-:Y:S05]  /*9740*/  BSYNC B0 ;  /* 0x0000000000007941 */ /* 0x000fea0003800000 */
.L_x_2194:
        /* <DEDUP_REMOVED lines=46> */
.L_x_2172:
        /* <DEDUP_REMOVED lines=9> */
[----:B------:R-:W-:Y:S01]  /*9ac0*/  IMAD R18, R16, c[0x0][0x280], RZ ;  /* 0x0000a00010127a24 */ /* 0x000fe200078e02ff */
[----:B------:R-:W-:Y:S01]  /*9ad0*/  LEA R17, P0, R24, c[0x0][0x270], 0x1 ;  /* 0x00009c0018117a11 */ /* 0x000fe200078008ff */
[----:B------:R-:W-:Y:S02]  /*9ae0*/  IMAD R16, R16, c[0x0][0x290], RZ ;  /* 0x0000a40010107a24 */ /* 0x000fe400078e02ff */
[C---:B------:R-:W-:Y:S02]  /*9af0*/  IMAD R18, R7.reuse, c[0x0][0x284], R18 ;  /* 0x0000a10007127a24 */ /* 0x040fe400078e0212 */
[----:B------:R-:W-:Y:S01]  /*9b00*/  IMAD.WIDE.U32 R20, R7, c[0x0][0x290], R20 ;  /* 0x0000a40007147a25 */ /* 0x000fe200078e0014 */
[----:B------:R-:W1:Y:S03]  /*9b10*/  SHFL.IDX PT, R19, R17, RZ, 0x181f ;  /* 0x00181fff11137589 */ /* 0x000e6600000e0000 */
[----:B------:R-:W-:-:S02]  /*9b20*/  IMAD.IADD R18, R25, 0x1, R18 ;  /* 0x0000000119127824 */ /* 0x000fc400078e0212 */
[----:B------:R-:W-:-:S03]  /*9b30*/  IMAD R16, R7, c[0x0][0x294], R16 ;  /* 0x0000a50007107a24 */ /* 0x000fc600078e0210 */
        /* <DEDUP_REMOVED lines=53> */
.L_x_2197:
[----:B---3--:R-:W-:Y:S05]  /*9e90*/  BSYNC B0 ;  /* 0x0000000000007941 */ /* 0x008fea0003800000 */
.L_x_2196:
        /* <DEDUP_REMOVED lines=63> */
.L_x_2199:
[----:B-1-3--:R-:W-:Y:S05]  /*a290*/  BSYNC B0 ;  /* 0x0000000000007941 */ /* 0x00afea0003800000 */
.L_x_2198:
        /* <DEDUP_REMOVED lines=40> */
[----:B------:R-:W-:Y:S02]  /*a520*/  SHF.R.U64 R53, R58, 0x10, R59 ;  /* 0x000000103a357819 */ /* 0x000fe4000000123b */
        /* <DEDUP_REMOVED lines=73> */
.L_x_2201:
[----:B------:R-:W-:Y:S05]  /*a9c0*/  BSYNC B0 ;  /* 0x0000000000007941 */ /* 0x000fea0003800000 */
.L_x_2200:
        /* <DEDUP_REMOVED lines=109> */
.L_x_2203:
[----:B------:R-:W-:Y:S05]  /*b0a0*/  BSYNC B0 ;  /* 0x0000000000007941 */ /* 0x000fea0003800000 */
.L_x_2202:
        /* <DEDUP_REMOVED lines=109> */
.L_x_2205:
[----:B------:R-:W-:Y:S05]  /*b780*/  BSYNC B0 ;  /* 0x0000000000007941 */ /* 0x000fea0003800000 */
.L_x_2204:
        /* <DEDUP_REMOVED lines=108> */
.L_x_2193:
[----:B------:R-:W-:Y:S05]  /*be50*/  BSYNC B2 ;  /* 0x0000000000027941 */ /* 0x000fea0003800000 */
.L_x_2171:
        /* <DEDUP_REMOVED lines=263> */
.L_x_2206:
        /* <DEDUP_REMOVED lines=17> */
[----:B------:R-:W-:Y:S01]  /*cfe0*/  ISETP.NE.AND P0, PT, R209, 0x1, PT ;  /* 0x00000001d100780c */ /* 0x000fe20003f05270 */
[----:B------:R-:W-:Y:S02]  /*cff0*/  IMAD R7, R20, 0x10, R7 ;  /* 0x0000001014077824 */ /* 0x000fe400078e0207 */
[----:B------:R-:W-:Y:S01]  /*d000*/  IMAD.IADD R74, R74, 0x1, -R13 ;  /* 0x000000014a4a7824 */ /* 0x000fe200078e0a0d */
[----:B------:R-:W-:-:S03]  /*d010*/  LOP3.LUT R13, R4, 0x7ffffffc, RZ, 0xc0, !PT ;  /* 0x7ffffffc040d7812 */ /* 0x000fc600078ec0ff */
[----:B------:R-:W-:Y:S02]  /*d020*/  IMAD R221, R74, 0x8, R7 ;  /* 0x000000084add7824 */ /* 0x000fe400078e0207 */
[----:B------:R-:W-:Y:S01]  /*d030*/  IMAD.IADD R222, R0, 0x1, -R13 ;  /* 0x0000000100de7824 */ /* 0x000fe200078e0a0d */
[----:B------:R-:W-:Y:S01]  /*d040*/  IADD3 R13, R207, 0x1, R12 ;  /* 0x00000001cf0d7810 */ /* 0x000fe20007ffe00c */
[----:B------:R-:W-:Y:S02]  /*d050*/  IMAD.MOV.U32 R24, RZ, RZ, R221 ;  /* 0x000000ffff187224 */ /* 0x000fe400078e00dd */
[----:B------:R-:W-:-:S04]  /*d060*/  @P0 IMAD.HI.U32 R6, R221, c[0x0][0x2c8], RZ ;  /* 0x0000b200dd060a27 */ /* 0x000fc800078e00ff */
[----:B------:R-:W-:Y:S01]  /*d070*/  IMAD.SHL.U32 R222, R222, 0x2, RZ ;  /* 0x00000002dede7824 */ /* 0x000fe200078e00ff */
[----:B------:R-:W-:Y:S02]  /*d080*/  @P0 SHF.R.U32.HI R24, RZ, c[0x0][0x2cc], R6 ;  /* 0x0000b300ff180a19 */ /* 0x000fe40000011606 */
[----:B------:R-:W-:Y:S01]  /*d090*/  ISETP.GE.AND P0, PT, R208, 0x1, PT ;  /* 0x00000001d000780c */ /* 0x000fe20003f06270 */
[--C-:B------:R-:W-:Y:S01]  /*d0a0*/  IMAD.IADD R4, R12, 0x1, -R222.reuse ;  /* 0x000000010c047824 */ /* 0x100fe200078e0ade */
[----:B------:R-:W-:Y:S01]  /*d0b0*/  IADD3 R20, -R212, R13, -R222 ;  /* 0x0000000dd4147210 */ /* 0x000fe20007ffe9de */
[----:B------:R-:W1:Y:S01]  /*d0c0*/  SHFL.IDX PT, R7, R24, RZ, 0x1c1f ;  /* 0x001c1fff18077589 */ /* 0x000e6200000e0000 */
[----:B------:R-:W-:Y:S02]  /*d0d0*/  IADD3 R6, -R222, R207, R12 ;  /* 0x000000cfde067210 */ /* 0x000fe40007ffe10c */
[C---:B------:R-:W-:Y:S02]  /*d0e0*/  IADD3 R23, R20.reuse, c[0x0][0x328], RZ ;  /* 0x0000ca0014177a10 */ /* 0x040fe40007ffe0ff */
[----:B------:R-:W-:-:S03]  /*d0f0*/  IADD3 R20, R20, UR10, RZ ;  /* 0x0000000a14147c10 */ /* 0x000fc6000fffe0ff */
        /* <DEDUP_REMOVED lines=15> */
.L_x_2209:
[----:B------:R-:W-:-:S04]  /*d1f0*/  MOV R0, c[0x0][0x32c] ;  /* 0x0000cb0000007a02 */ /* 0x000fc80000000f00 */
[----:B------:R-:W-:-:S13]  /*d200*/  ISETP.NE.AND P0, PT, R0, 0x1, PT ;  /* 0x000000010000780c */ /* 0x000fda0003f05270 */
[----:B------:R-:W-:-:S05]  /*d210*/  @P0 IMAD.HI.U32 R0, R7, c[0x0][0x330], RZ ;  /* 0x0000cc0007000a27 */ /* 0x000fca00078e00ff */
[----:B------:R-:W-:Y:S02]  /*d220*/  @P0 SHF.R.U32.HI R7, RZ, c[0x0][0x334], R0 ;  /* 0x0000cd00ff070a19 */ /* 0x000fe40000011600 */
.L_x_2210:
[----:B------:R-:W-:Y:S05]  /*d230*/  BSYNC B0 ;  /* 0x0000000000007941 */ /* 0x000fea0003800000 */
.L_x_2208:
[----:B------:R-:W-:-:S05]  /*d240*/  IMAD R0, R7, c[0x0][0x32c], R4 ;  /* 0x0000cb0007007a24 */ /* 0x000fca00078e0204 */
[----:B------:R-:W-:Y:S02]  /*d250*/  IADD3 R7, R0, c[0x0][0x32c], RZ ;  /* 0x0000cb0000077a10 */ /* 0x000fe40007ffe0ff */
[----:B------:R-:W-:Y:S02]  /*d260*/  IMNMX R25, R25, R0, !PT ;  /* 0x0000000019197217 */ /* 0x000fe40007800200 */
[----:B------:R-:W-:Y:S02]  /*d270*/  IMNMX R26, R26, R7, PT ;  /* 0x000000071a1a7217 */ /* 0x000fe40003800200 */
.L_x_2207:
[C---:B------:R-:W-:Y:S02]  /*d280*/  ISETP.GE.AND P0, PT, R12.reuse, 0x2, PT ;  /* 0x000000020c00780c */ /* 0x040fe40003f06270 */
[----:B------:R-:W-:Y:S02]  /*d290*/  ISETP.GE.AND P1, PT, R12, 0x9, PT ;  /* 0x000000090c00780c */ /* 0x000fe40003f26270 */
[----:B------:R-:W-:Y:S02]  /*d2a0*/  P2R R0, PR, RZ, 0x1 ;  /* 0x00000001ff007803 */ /* 0x000fe40000000000 */
[----:B------:R-:W-:-:S02]  /*d2b0*/  ISETP.GT.AND P0, PT, R25, 0x1, !P0 ;  /* 0x000000011900780c */ /* 0x000fc40004704270 */
[----:B------:R-:W-:Y:S02]  /*d2c0*/  P2R R41, PR, RZ, 0x2 ;  /* 0x00000002ff297803 */ /* 0x000fe40000000000 */
[----:B------:R-:W-:Y:S02]  /*d2d0*/  ISETP.LT.OR P0, PT, R26, 0x2, P0 ;  /* 0x000000021a00780c */ /* 0x000fe40000701670 */
[C---:B------:R-:W-:Y:S02]  /*d2e0*/  ISETP.GE.AND P6, PT, R12.reuse, 0x3a, PT ;  /* 0x0000003a0c00780c */ /* 0x040fe40003fc6270 */
        /* <DEDUP_REMOVED lines=21> */
[C---:B------:R-:W-:Y:S02]  /*d440*/  ISETP.GT.AND P0, PT, R25.reuse, 0x18, !P1 ;  /* 0x000000181900780c */ /* 0x040fe40004f04270 */
        /* <DEDUP_REMOVED lines=37> */
[C---:B------:R-:W-:Y:S02]  /*d6a0*/  ISETP.GE.AND P5, PT, R12.reuse, 0x41, PT ;  /* 0x000000410c00780c */ /* 0x040fe40003fa6270 */
[----:B------:R-:W-:Y:S02]  /*d6b0*/  FSEL R155, R65, -INF , !P0 ;  /* 0xff800000419b7808 */ /* 0x000fe40004000000 */
[----:B------:R-:W-:Y:S02]  /*d6c0*/  ISETP.GT.AND P0, PT, R25, 0x38, !P1 ;  /* 0x000000381900780c */ /* 0x000fe40004f04270 */
[----:B------:R-:W-:-:S02]  /*d6d0*/  ISETP.GE.AND P4, PT, R12, 0x42, PT ;  /* 0x000000420c00780c */ /* 0x000fc40003f86270 */
[----:B------:R-:W-:Y:S02]  /*d6e0*/  ISETP.LT.OR P0, PT, R26, 0x39, P0 ;  /* 0x000000391a00780c */ /* 0x000fe40000701670 */
[----:B------:R-:W-:Y:S02]  /*d6f0*/  ISETP.GE.AND P3, PT, R12, 0x49, PT ;  /* 0x000000490c00780c */ /* 0x000fe40003f66270 */
        /* <DEDUP_REMOVED lines=17> */
[----:B------:R-:W-:Y:S02]  /*d810*/  P2R R52, PR, RZ, 0x2 ;  /* 0x00000002ff347803 */ /* 0x000fe40000000000 */
        /* <DEDUP_REMOVED lines=14> */
[----:B------:R-:W-:-:S04]  /*d900*/  ISETP.LT.OR P0, PT, R26, 0x59, P0 ;  /* 0x000000591a00780c */ /* 0x000fc80000701670 */
[----:B------:R-:W-:Y:S02]  /*d910*/  FSEL R133, R44, -INF , !P0 ;  /* 0xff8000002c857808 */ /* 0x000fe40004000000 */
[----:B------:R-:W-:-:S04]  /*d920*/  ISETP.GT.AND P0, PT, R25, RZ, !P1 ;  /* 0x000000ff1900720c */ /* 0x000fc80004f04270 */
[----:B------:R-:W-:-:S04]  /*d930*/  ISETP.LT.OR P0, PT, R26, 0x1, P0 ;  /* 0x000000011a00780c */ /* 0x000fc80000701670 */
[----:B------:R-:W-:Y:S02]  /*d940*/  FSEL R22, R16, -INF , !P0 ;  /* 0xff80000010167808 */ /* 0x000fe40004000000 */
[----:B------:R-:W-:Y:S01]  /*d950*/  ISETP.GE.AND P0, PT, R12, 0x5a, PT ;  /* 0x0000005a0c00780c */ /* 0x000fe20003f06270 */
[----:B------:R-:W1:Y:S03]  /*d960*/  SHFL.IDX PT, R16, R24, 0x1, 0x1c1f ;  /* 0x003c1f0018107f89 */ /* 0x000e6600000e0000 */
[----:B------:R-:W-:Y:S02]  /*d970*/  P2R R12, PR, RZ, 0x1 ;  /* 0x00000001ff0c7803 */ /* 0x000fe40000000000 */
[----:B------:R-:W-:-:S04]  /*d980*/  ISETP.GT.AND P0, PT, R25, 0x59, !P0 ;  /* 0x000000591900780c */ /* 0x000fc80004704270 */
[----:B------:R-:W-:-:S04]  /*d990*/  ISETP.LT.OR P0, PT, R26, 0x5a, P0 ;  /* 0x0000005a1a00780c */ /* 0x000fc80000701670 */
[----:B------:R-:W-:Y:S02]  /*d9a0*/  FSEL R131, R45, -INF , !P0 ;  /* 0xff8000002d837808 */ /* 0x000fe40004000000 */
[----:B------:R-:W-:Y:S01]  /*d9b0*/  ISETP.GE.AND P0, PT, R208, 0x1, PT ;  /* 0x00000001d000780c */ /* 0x000fe20003f06270 */
[--C-:B-1----:R-:W-:Y:S02]  /*d9c0*/  IMAD.IADD R23, R23, 0x1, R16.reuse ;  /* 0x0000000117177824 */ /* 0x102fe400078e0210 */
[----:B------:R-:W-:-:S03]  /*d9d0*/  IMAD.IADD R25, R20, 0x1, R16 ;  /* 0x0000000114197824 */ /* 0x000fc600078e0210 */
[----:B------:R-:W-:-:S07]  /*d9e0*/  IMNMX R23, R23, R6, PT ;  /* 0x0000000617177217 */ /* 0x000fce0003800200 */
        /* <DEDUP_REMOVED lines=12> */
.L_x_2213:
[----:B------:R-:W-:-:S04]  /*dab0*/  MOV R6, c[0x0][0x32c] ;  /* 0x0000cb0000067a02 */ /* 0x000fc80000000f00 */
[----:B------:R-:W-:-:S13]  /*dac0*/  ISETP.NE.AND P0, PT, R6, 0x1, PT ;  /* 0x000000010600780c */ /* 0x000fda0003f05270 */
[----:B------:R-:W-:-:S05]  /*dad0*/  @P0 IMAD.HI.U32 R6, R45, c[0x0][0x330], RZ ;  /* 0x0000cc002d060a27 */ /* 0x000fca00078e00ff */
[----:B------:R-:W-:Y:S02]  /*dae0*/  @P0 SHF.R.U32.HI R45, RZ, c[0x0][0x334], R6 ;  /* 0x0000cd00ff2d0a19 */ /* 0x000fe40000011606 */
.L_x_2214:
[----:B------:R-:W-:Y:S05]  /*daf0*/  BSYNC B0 ;  /* 0x0000000000007941 */ /* 0x000fea0003800000 */
.L_x_2212:
[----:B------:R-:W-:-:S05]  /*db00*/  IMAD R6, R45, c[0x0][0x32c], R4 ;  /* 0x0000cb002d067a24 */ /* 0x000fca00078e0204 */
[----:B------:R-:W-:Y:S02]  /*db10*/  IADD3 R4, R6, c[0x0][0x32c], RZ ;  /* 0x0000cb0006047a10 */ /* 0x000fe40007ffe0ff */
[----:B------:R-:W-:Y:S02]  /*db20*/  IMNMX R25, R25, R6, !PT ;  /* 0x0000000619197217 */ /* 0x000fe40007800200 */
[----:B------:R-:W-:Y:S02]  /*db30*/  IMNMX R23, R23, R4, PT ;  /* 0x0000000417177217 */ /* 0x000fe40003800200 */
.L_x_2211:
[----:B------:R-:W-:Y:S01]  /*db40*/  ISETP.NE.AND P0, PT, R41, RZ, PT ;  /* 0x000000ff2900720c */ /* 0x000fe20003f05270 */
[----:B------:R-:W-:-:S03]  /*db50*/  IMAD.SHL.U32 R204, R2, 0x2, RZ ;  /* 0x0000000202cc7824 */ /* 0x000fc600078e00ff */
[----:B------:R-:W-:Y:S01]  /*db60*/  ISETP.GT.AND P0, PT, R25, 0x8, !P0 ;  /* 0x000000081900780c */ /* 0x000fe20004704270 */
[--C-:B------:R-:W-:Y:S01]  /*db70*/  IMAD R202, R5, 0x2, R204.reuse ;  /* 0x0000000205ca7824 */ /* 0x100fe200078e02cc */
[----:B------:R-:W-:Y:S01]  /*db80*/  LDSM.16.MT88.4 R96, [R204+0x3100] ;  /* 0x00310000cc60783b */ /* 0x000fe20000004200 */
[----:B------:R-:W-:Y:S01]  /*db90*/  IMAD R201, R3, 0x2, R204 ;  /* 0x0000000203c97824 */ /* 0x000fe200078e02cc */
[----:B------:R-:W-:Y:S01]  /*dba0*/  ISETP.LT.OR P0, PT, R23, 0x9, P0 ;  /* 0x000000091700780c */ /* 0x000fe20000701670 */
[----:B------:R-:W-:Y:S01]  /*dbb0*/  IMAD R200, R3, 0x2, R202 ;  /* 0x0000000203c87824 */ /* 0x000fe200078e02ca */
[----:B------:R-:W-:Y:S02]  /*dbc0*/  LDSM.16.MT88.4 R108, [R204+0x100] ;  /* 0x00010000cc6c783b */ /* 0x000fe40000004200 */
[----:B------:R-:W-:Y:S02]  /*dbd0*/  FSEL R6, R10, -INF , !P0 ;  /* 0xff8000000a067808 */ /* 0x000fe40004000000 */
[----:B------:R-:W-:Y:S01]  /*dbe0*/  ISETP.NE.AND P0, PT, R40, RZ, PT ;  /* 0x000000ff2800720c */ /* 0x000fe20003f05270 */
[----:B------:R-:W-:Y:S03]  /*dbf0*/  LDSM.16.MT88.4 R88, [R200+0x100] ;  /* 0x00010000c858783b */ /* 0x000fe60000004200 */
[----:B------:R-:W-:Y:S01]  /*dc00*/  ISETP.GT.AND P0, PT, R25, 0x9, !P0 ;  /* 0x000000091900780c */ /* 0x000fe20004704270 */
[----:B------:R-:W-:Y:S03]  /*dc10*/  LDSM.16.MT88.4 R72, [R202+0x100] ;  /* 0x00010000ca48783b */ /* 0x000fe60000004200 */
[----:B------:R-:W-:Y:S01]  /*dc20*/  ISETP.LT.OR P0, PT, R23, 0xa, P0 ;  /* 0x0000000a1700780c */ /* 0x000fe20000701670 */
[----:B------:R-:W-:Y:S03]  /*dc30*/  LDSM.16.MT88.4 R104, [R202+0x3100] ;  /* 0x00310000ca68783b */ /* 0x000fe60000004200 */
        /* <DEDUP_REMOVED lines=61> */
[----:B------:R-:W-:Y:S01]  /*e010*/  ISETP.GT.AND P0, PT, R25, 0x48, !P3 ;  /* 0x000000481900780c */ /* 0x000fe20005f04270 */
[----:B------:R-:W-:Y:S01]  /*e020*/  LDSM.16.MT88.4 R56, [R201+0x3100] ;  /* 0x00310000c938783b */ /* 0x000fe20000004200 */
[----:B------:R-:W-:-:S02]  /*e030*/  FMNMX.FTZ R0, R13, R0, !PT ;  /* 0x000000000d007209 */ /* 0x000fc40007810000 */
[----:B------:R-:W-:Y:S02]  /*e040*/  ISETP.LT.OR P0, PT, R23, 0x49, P0 ;  /* 0x000000491700780c */ /* 0x000fe40000701670 */
[----:B------:R-:W-:Y:S02]  /*e050*/  FMNMX.FTZ R0, R85, R0, !PT ;  /* 0x0000000055007209 */ /* 0x000fe40007810000 */
[----:B------:R-:W-:Y:S02]  /*e060*/  FSEL R152, R54, -INF , !P0 ;  /* 0xff80000036987808 */ /* 0x000fe40004000000 */
[----:B------:R-:W-:Y:S02]  /*e070*/  ISETP.GT.AND P0, PT, R25, 0x49, !P2 ;  /* 0x000000491900780c */ /* 0x000fe40005704270 */
[----:B------:R-:W-:Y:S02]  /*e080*/  FMNMX.FTZ R0, R7, R0, !PT ;  /* 0x0000000007007209 */ /* 0x000fe40007810000 */
[----:B------:R-:W-:-:S02]  /*e090*/  ISETP.LT.OR P0, PT, R23, 0x4a, P0 ;  /* 0x0000004a1700780c */ /* 0x000fc40000701670 */
[----:B------:R-:W-:Y:S02]  /*e0a0*/  FMNMX.FTZ R0, R9, R0, !PT ;  /* 0x0000000009007209 */ /* 0x000fe40007810000 */
[----:B------:R-:W-:Y:S02]  /*e0b0*/  FSEL R150, R55, -INF , !P0 ;  /* 0xff80000037967808 */ /* 0x000fe40004000000 */
[----:B------:R-:W-:Y:S02]  /*e0c0*/  ISETP.GT.AND P0, PT, R25, 0x1, !P5 ;  /* 0x000000011900780c */ /* 0x000fe40006f04270 */
[----:B------:R-:W-:Y:S02]  /*e0d0*/  FMNMX.FTZ R0, R37, R0, !PT ;  /* 0x0000000025007209 */ /* 0x000fe40007810000 */
[----:B------:R-:W-:Y:S02]  /*e0e0*/  ISETP.LT.OR P0, PT, R23, 0x2, P0 ;  /* 0x000000021700780c */ /* 0x000fe40000701670 */
[----:B------:R-:W-:-:S02]  /*e0f0*/  FMNMX.FTZ R0, R35, R0, !PT ;  /* 0x0000000023007209 */ /* 0x000fc40007810000 */
[----:B------:R-:W-:Y:S02]  /*e100*/  FSEL R24, R19, -INF , !P0 ;  /* 0xff80000013187808 */ /* 0x000fe40004000000 */
[----:B------:R-:W-:Y:S02]  /*e110*/  ISETP.GT.AND P0, PT, R25, RZ, !P1 ;  /* 0x000000ff1900720c */ /* 0x000fe40004f04270 */
[----:B------:R-:W-:Y:S02]  /*e120*/  FMNMX.FTZ R0, R33, R0, !PT ;  /* 0x0000000021007209 */ /* 0x000fe40007810000 */
[----:B------:R-:W-:Y:S02]  /*e130*/  ISETP.LT.OR P0, PT, R23, 0x1, P0 ;  /* 0x000000011700780c */ /* 0x000fe40000701670 */
[----:B------:R-:W-:Y:S02]  /*e140*/  FMNMX.FTZ R0, R119, R0, !PT ;  /* 0x0000000077007209 */ /* 0x000fe40007810000 */
[----:B------:R-:W-:-:S02]  /*e150*/  FSEL R18, R18, -INF , !P0 ;  /* 0xff80000012127808 */ /* 0x000fc40004000000 */
        /* <DEDUP_REMOVED lines=10> */
[----:B------:R-:W-:Y:S02]  /*e200*/  ISETP.GT.AND P0, PT, R25, 0x50, !P6 ;  /* 0x000000501900780c */ /* 0x000fe40007704270 */
[----:B------:R-:W-:-:S02]  /*e210*/  FMNMX.FTZ R19, R10, R19, !PT ;  /* 0x000000130a137209 */ /* 0x000fc40007810000 */
[----:B------:R-:W-:Y:S02]  /*e220*/  FMNMX.FTZ R0, R151, R0, !PT ;  /* 0x0000000097007209 */ /* 0x000fe40007810000 */
[----:B------:R-:W-:Y:S02]  /*e230*/  FMNMX.FTZ R19, R8, R19, !PT ;  /* 0x0000001308137209 */ /* 0x000fe40007810000 */
[----:B------:R-:W-:Y:S02]  /*e240*/  ISETP.LT.OR P0, PT, R23, 0x51, P0 ;  /* 0x000000511700780c */ /* 0x000fe40000701670 */
[----:B------:R-:W-:Y:S02]  /*e250*/  FMNMX.FTZ R19, R148, R19, !PT ;  /* 0x0000001394137209 */ /* 0x000fe40007810000 */
[----:B------:R-:W-:Y:S02]  /*e260*/  ISETP.NE.AND P4, PT, R42, RZ, PT ;  /* 0x000000ff2a00720c */ /* 0x000fe40003f85270 */
[----:B------:R-:W-:-:S02]  /*e270*/  FMNMX.FTZ R19, R128, R19, !PT ;  /* 0x0000001380137209 */ /* 0x000fc40007810000 */
[----:B------:R-:W-:Y:S02]  /*e280*/  FMNMX.FTZ R0, R153, R0, !PT ;  /* 0x0000000099007209 */ /* 0x000fe40007810000 */
[----:B------:R-:W-:Y:S02]  /*e290*/  FMNMX.FTZ R19, R146, R19, !PT ;  /* 0x0000001392137209 */ /* 0x000fe40007810000 */
[----:B------:R-:W-:Y:S02]  /*e2a0*/  FSEL R142, R50, -INF , !P0 ;  /* 0xff800000328e7808 */ /* 0x000fe40004000000 */
[----:B------:R-:W-:Y:S02]  /*e2b0*/  FMNMX.FTZ R19, R134, R19, !PT ;  /* 0x0000001386137209 */ /* 0x000fe40007810000 */
[----:B------:R-:W-:Y:S02]  /*e2c0*/  FMNMX.FTZ R0, R149, R0, !PT ;  /* 0x0000000095007209 */ /* 0x000fe40007810000 */
[----:B------:R-:W-:-:S02]  /*e2d0*/  FMNMX.FTZ R19, R224, R19, !PT ;  /* 0x00000013e0137209 */ /* 0x000fc40007810000 */
[----:B------:R-:W-:Y:S02]  /*e2e0*/  ISETP.GT.AND P0, PT, R25, 0x51, !P4 ;  /* 0x000000511900780c */ /* 0x000fe40006704270 */
[----:B------:R-:W-:Y:S02]  /*e2f0*/  FMNMX.FTZ R19, R154, R19, !PT ;  /* 0x000000139a137209 */ /* 0x000fe40007810000 */
[----:B------:R-:W-:Y:S02]  /*e300*/  ISETP.NE.AND P5, PT, R43, RZ, PT ;  /* 0x000000ff2b00720c */ /* 0x000fe40003fa5270 */
[----:B------:R-:W-:Y:S02]  /*e310*/  FMNMX.FTZ R19, R186, R19, !PT ;  /* 0x00000013ba137209 */ /* 0x000fe40007810000 */
[----:B------:R-:W-:Y:S02]  /*e320*/  FMNMX.FTZ R0, R141, R0, !PT ;  /* 0x000000008d007209 */ /* 0x000fe40007810000 */
[----:B------:R-:W-:-:S02]  /*e330*/  FMNMX.FTZ R19, R160, R19, !PT ;  /* 0x00000013a0137209 */ /* 0x000fc40007810000 */
[----:B------:R-:W-:Y:S02]  /*e340*/  ISETP.LT.OR P1, PT, R23, 0x52, P0 ;  /* 0x000000521700780c */ /* 0x000fe40000721670 */
[----:B------:R-:W-:Y:S02]  /*e350*/  FMNMX.FTZ R19, R162, R19, !PT ;  /* 0x00000013a2137209 */ /* 0x000fe40007810000 */
[----:B------:R-:W-:Y:S02]  /*e360*/  ISETP.NE.AND P6, PT, R12, RZ, PT ;  /* 0x000000ff0c00720c */ /* 0x000fe40003fc5270 */
[----:B------:R-:W-:Y:S02]  /*e370*/  FMNMX.FTZ R19, R184, R19, !PT ;  /* 0x00000013b8137209 */ /* 0x000fe40007810000 */
[----:B------:R-:W-:Y:S02]  /*e380*/  ISETP.GT.AND P0, PT, R25, 0x58, !P5 ;  /* 0x000000581900780c */ /* 0x000fe40006f04270 */
[----:B------:R-:W-:-:S02]  /*e390*/  FMNMX.FTZ R19, R152, R19, !PT ;  /* 0x0000001398137209 */ /* 0x000fc40007810000 */
[----:B------:R-:W-:Y:S02]  /*e3a0*/  FMNMX.FTZ R0, R135, R0, !PT ;  /* 0x0000000087007209 */ /* 0x000fe40007810000 */
[----:B------:R-:W-:Y:S02]  /*e3b0*/  FMNMX.FTZ R19, R150, R19, !PT ;  /* 0x0000001396137209 */ /* 0x000fe40007810000 */
[----:B------:R-:W-:Y:S02]  /*e3c0*/  FSEL R140, R51, -INF , !P1 ;  /* 0xff800000338c7808 */ /* 0x000fe40004800000 */
[----:B------:R-:W-:Y:S02]  /*e3d0*/  ISETP.GT.AND P2, PT, R25, 0x59, !P6 ;  /* 0x000000591900780c */ /* 0x000fe40007744270 */
[----:B------:R-:W-:Y:S02]  /*e3e0*/  ISETP.LT.OR P1, PT, R23, 0x59, P0 ;  /* 0x000000591700780c */ /* 0x000fe40000721670 */
[----:B------:R-:W-:-:S02]  /*e3f0*/  FMNMX.FTZ R19, R142, R19, !PT ;  /* 0x000000138e137209 */ /* 0x000fc40007810000 */
[----:B------:R-:W-:Y:S02]  /*e400*/  FMNMX.FTZ R0, R133, R0, !PT ;  /* 0x0000000085007209 */ /* 0x000fe40007810000 */
[----:B------:R-:W-:Y:S02]  /*e410*/  ISETP.LT.OR P0, PT, R23, 0x5a, P2 ;  /* 0x0000005a1700780c */ /* 0x000fe40001701670 */
[----:B------:R-:W-:Y:S02]  /*e420*/  FSEL R132, R46, -INF , !P1 ;  /* 0xff8000002e847808 */ /* 0x000fe40004800000 */
[----:B------:R-:W-:Y:S02]  /*e430*/  FMNMX.FTZ R19, R140, R19, !PT ;  /* 0x000000138c137209 */ /* 0x000fe40007810000 */
[----:B------:R-:W-:Y:S02]  /*e440*/  FMNMX.FTZ R11, R131, R0, !PT ;  /* 0x00000000830b7209 */ /* 0x000fe40007810000 */
[----:B------:R-:W-:-:S02]  /*e450*/  FSEL R130, R47, -INF , !P0 ;  /* 0xff8000002f827808 */ /* 0x000fc40004000000 */
        /* <DEDUP_REMOVED lines=23> */
[----:B------:R-:W-:-:S02]  /*e5d0*/  FFMA.FTZ R49, R18, c[0x0][0x2d0], -R123 ;  /* 0x0000b40012317a23 */ /* 0x000fc4000001087b */
[--C-:B------:R-:W-:Y:S02]  /*e5e0*/  FFMA.FTZ R118, R24, c[0x0][0x2d0], -R123.reuse ;  /* 0x0000b40018767a23 */ /* 0x100fe4000001087b */
[--C-:B------:R-:W-:Y:S01]  /*e5f0*/  FFMA.FTZ R48, R6, c[0x0][0x2d0], -R123.reuse ;  /* 0x0000b40006307a23 */ /* 0x100fe2000001087b */
[----:B------:R-:W-:Y:S01]  /*e600*/  LDSM.16.MT88.4 R24, [R202+0x900] ;  /* 0x00090000ca18783b */ /* 0x000fe20000004200 */
[--C-:B------:R-:W-:Y:S01]  /*e610*/  FFMA.FTZ R45, R4, c[0x0][0x2d0], -R123.reuse ;  /* 0x0000b400042d7a23 */ /* 0x100fe2000001087b */
[----:B------:R-:W1:Y:S01]  /*e620*/  MUFU.EX2 R47, R47 ;  /* 0x0000002f002f7308 */ /* 0x000e620000000800 */
[--C-:B------:R-:W-:Y:S02]  /*e630*/  FFMA.FTZ R40, R7, c[0x0][0x2d0], -R144.reuse ;  /* 0x0000b40007287a23 */ /* 0x100fe40000010890 */
[----:B------:R-:W2:Y:S01]  /*e640*/  LDSM.16.MT88.4 R4, [R200+0x3100] ;  /* 0x00310000c804783b */ /* 0x000ea20000004200 */
[----:B------:R-:W-:Y:S02]  /*e650*/  FFMA.FTZ R15, R16, c[0x0][0x2d0], -R123 ;  /* 0x0000b400100f7a23 */ /* 0x000fe4000001087b */
[--C-:B------:R-:W-:Y:S01]  /*e660*/  FFMA.FTZ R44, R13, c[0x0][0x2d0], -R144.reuse ;  /* 0x0000b4000d2c7a23 */ /* 0x100fe20000010890 */
[----:B------:R-:W3:Y:S01]  /*e670*/  LDSM.16.MT88.4 R16, [R200+0x900] ;  /* 0x00090000c810783b */ /* 0x000ee20000004200 */
[----:B------:R-:W-:Y:S01]  /*e680*/  MUFU.EX2 R46, R46 ;  /* 0x0000002e002e7308 */ /* 0x000fe20000000800 */
[----:B------:R-:W-:-:S02]  /*e690*/  FFMA.FTZ R13, R9, c[0x0][0x2d0], -R144 ;  /* 0x0000b400090d7a23 */ /* 0x000fc40000010890 */
[--C-:B------:R-:W-:Y:S02]  /*e6a0*/  FFMA.FTZ R3, R10, c[0x0][0x2d0], -R123.reuse ;  /* 0x0000b4000a037a23 */ /* 0x100fe4000001087b */
[--C-:B------:R-:W-:Y:S02]  /*e6b0*/  FFMA.FTZ R2, R8, c[0x0][0x2d0], -R123.reuse ;  /* 0x0000b40008027a23 */ /* 0x100fe4000001087b */
[----:B------:R-:W4:Y:S01]  /*e6c0*/  LDSM.16.MT88.4 R8, [R204+0x3900] ;  /* 0x00390000cc08783b */ /* 0x000f220000004200 */
[----:B------:R-:W5:Y:S01]  /*e6d0*/  MUFU.EX2 R43, R43 ;  /* 0x0000002b002b7308 */ /* 0x000f620000000800 */
[----:B-1----:R-:W-:Y:S01]  /*e6e0*/  F2FP.PACK_AB R64, R47, R50 ;  /* 0x000000322f40723e */ /* 0x002fe200000000ff */
[--C-:B------:R-:W-:Y:S02]  /*e6f0*/  FFMA.FTZ R41, R85, c[0x0][0x2d0], -R144.reuse ;  /* 0x0000b40055297a23 */ /* 0x100fe40000010890 */
[----:B------:R-:W-:Y:S02]  /*e700*/  FFMA.FTZ R42, R20, c[0x0][0x2d0], -R123 ;  /* 0x0000b400142a7a23 */ /* 0x000fe4000001087b */
[--C-:B------:R-:W-:Y:S01]  /*e710*/  FFMA.FTZ R51, R37, c[0x0][0x2d0], -R144.reuse ;  /* 0x0000b40025337a23 */ /* 0x100fe20000010890 */
[----:B------:R-:W1:Y:S01]  /*e720*/  LDSM.16.MT88.4 R20, [R201+0x900] ;  /* 0x00090000c914783b */ /* 0x000e620000004200 */
[----:B------:R-:W-:Y:S01]  /*e730*/  MUFU.EX2 R49, R49 ;  /* 0x0000003100317308 */ /* 0x000fe20000000800 */
[----:B------:R-:W-:-:S02]  /*e740*/  FFMA.FTZ R120, R35, c[0x0][0x2d0], -R144 ;  /* 0x0000b40023787a23 */ /* 0x000fc40000010890 */
[--C-:B------:R-:W-:Y:S01]  /*e750*/  FFMA.FTZ R122, R33, c[0x0][0x2d0], -R144.reuse ;  /* 0x0000b400217a7a23 */ /* 0x100fe20000010890 */
[----:B------:R-:W1:Y:S01]  /*e760*/  LDSM.16.MT88.4 R36, [R202+0x3900] ;  /* 0x00390000ca24783b */ /* 0x000e620000004200 */
[----:B------:R-:W-:Y:S02]  /*e770*/  FFMA.FTZ R119, R119, c[0x0][0x2d0], -R144 ;  /* 0x0000b40077777a23 */ /* 0x000fe40000010890 */
[--C-:B------:R-:W-:Y:S01]  /*e780*/  FFMA.FTZ R121, R148, c[0x0][0x2d0], -R123.reuse ;  /* 0x0000b40094797a23 */ /* 0x100fe2000001087b */
[----:B------:R-:W2:Y:S01]  /*e790*/  MUFU.EX2 R118, R118 ;  /* 0x0000007600767308 */ /* 0x000ea20000000800 */
[----:B-----5:R-:W-:Y:S01]  /*e7a0*/  F2FP.PACK_AB R66, R43, R46 ;  /* 0x0000002e2b42723e */ /* 0x020fe200000000ff */
[----:B------:R-:W5:Y:S01]  /*e7b0*/  LDSM.16.MT88.4 R32, [R201+0x3900] ;  /* 0x00390000c920783b */ /* 0x000f620000004200 */
        /* <DEDUP_REMOVED lines=26> */
[----:B------:R-:W-:Y:S01]  /*e960*/  FFMA.FTZ R153, R150, c[0x0][0x2d0], -R123 ;  /* 0x0000b40096997a23 */ /* 0x000fe2000001087b */
[----:B------:R-:W-:Y:S01]  /*e970*/  IADD3 R184, R14, -0x2, RZ ;  /* 0xfffffffe0eb87810 */ /* 0x000fe20007ffe0ff */
        /* <DEDUP_REMOVED lines=154> */
[----:B-----5:R-:W-:-:S07]  /*f320*/  F2FP.PACK_AB R7, R153, R152 ;  /* 0x000000989907723e */ /* 0x020fce00000000ff */
        /* <DEDUP_REMOVED lines=99> */
.L_x_2216:
[----:B------:R-:W-:-:S13]  /*f960*/  ISETP.NE.AND P0, PT, R2, 0x1, PT ;  /* 0x000000010200780c */ /* 0x000fda0003f05270 */
[----:B------:R-:W-:-:S05]  /*f970*/  @P0 IMAD.HI.U32 R4, R5, c[0x0][0x330], RZ ;  /* 0x0000cc0005040a27 */ /* 0x000fca00078e00ff */
[----:B------:R-:W-:-:S05]  /*f980*/  @P0 SHF.R.U32.HI R5, RZ, c[0x0][0x334], R4 ;  /* 0x0000cd00ff050a19 */ /* 0x000fca0000011604 */
.L_x_2217:
[----:B------:R-:W-:-:S05]  /*f990*/  IMAD R2, R5, R2, c[0x0][0x32c] ;  /* 0x0000cb0005027624 */ /* 0x000fca00078e0202 */
[----:B------:R-:W-:-:S05]  /*f9a0*/  IMNMX R3, R3, R2, PT ;  /* 0x0000000203037217 */ /* 0x000fca0003800200 */
.L_x_2215:
        /* <DEDUP_REMOVED lines=13> */
.L_x_2227:
[----:B------:R-:W-:Y:S04]  /*fa80*/  DEPBAR.LE SB0, 0x0 ;  /* 0x000080000000791a */ /* 0x000fe80000000000 */
[----:B------:R-:W-:Y:S01]  /*fa90*/  BAR.SYNC.DEFER_BLOCKING 0x0 ;  /* 0x0000000000007b1d */ /* 0x000fe20000010000 */
[----:B------:R-:W-:Y:S02]  /*faa0*/  ISETP.GT.AND P0, PT, R215, R230, PT ;  /* 0x000000e6d700720c */ /* 0x000fe40003f04270 */
[C---:B------:R-:W-:Y:S02]  /*fab0*/  LOP3.LUT P4, RZ, R214.reuse, 0x40000, RZ, 0xc0, !PT ;  /* 0x00040000d6ff7812 */ /* 0x040fe4000788c0ff */
[----:B------:R-:W-:Y:S02]  /*fac0*/  LOP3.LUT P3, RZ, R214, 0x20000, RZ, 0xc0, !PT ;  /* 0x00020000d6ff7812 */ /* 0x000fe4000786c0ff */
[----:B------:R-:W-:Y:S07]  /*fad0*/  ISETP.NE.AND P5, PT, R209, 0x1, PT ;  /* 0x00000001d100780c */ /* 0x000fee0003fa5270 */
        /* <DEDUP_REMOVED lines=49> */
[----:B------:R1:W-:Y:S05]  /*fdf0*/  @!P0 LDGSTS.E.BYPASS.LTC128B.128 [R220+0x4100], [R232.64+0x80], !P3 ;  /* 0x04100080e8dc8fae */ /* 0x0003ea000d901d50 */
[----:B------:R1:W-:Y:S05]  /*fe00*/  @!P0 LDGSTS.E.BYPASS.LTC128B.128 [R220+0x2100], [R236.64], !P4 ;  /* 0x02100000ecdc8fae */ /* 0x0003ea000e101d50 */
[----:B------:R1:W-:Y:S01]  /*fe10*/  @!P0 LDGSTS.E.BYPASS.LTC128B.128 [R220+0x5100], [R236.64+0x80], !P3 ;  /* 0x05100080ecdc8fae */ /* 0x0003e2000d901d50 */
[C---:B--2---:R-:W-:Y:S01]  /*fe20*/  HMMA.16816.F32 R44, R124.reuse, R120, RZ ;  /* 0x000000787c2c723c */ /* 0x044fe200000018ff */
[C---:B------:R-:W-:Y:S03]  /*fe30*/  ISETP.GT.AND P0, PT, R230.reuse, R215, PT ;  /* 0x000000d7e600720c */ /* 0x040fe60003f04270 */
[----:B------:R-:W2:Y:S04]  /*fe40*/  LDSM.16.M88.4 R160, [R203+0x8100] ;  /* 0x00810000cba0783b */ /* 0x000ea80000000200 */
[----:B------:R-:W-:Y:S01]  /*fe50*/  HMMA.16816.F32 R48, R124, R122, RZ ;  /* 0x0000007a7c30723c */ /* 0x000fe200000018ff */
[----:B------:R-:W0:Y:S05]  /*fe60*/  LDGDEPBAR ;  /* 0x00000000000079af */ /* 0x000e2a0000000000 */
[----:B------:R-:W5:Y:S01]  /*fe70*/  LDSM.16.M88.4 R116, [R203+0x8900] ;  /* 0x00890000cb74783b */ /* 0x000f620000000200 */
[----:B------:R-:W-:Y:S01]  /*fe80*/  @P0 IADD3 R0, R230, -0x1, RZ ;  /* 0xffffffffe6000810 */ /* 0x000fe20007ffe0ff */
[C---:B---3--:R-:W-:Y:S03]  /*fe90*/  HMMA.16816.F32 R4, R136.reuse, R128, R4 ;  /* 0x000000808804723c */ /* 0x048fe60000001804 */
[----:B------:R-:W3:Y:S05]  /*fea0*/  LDSM.16.M88.4 R120, [R203+0x9100] ;  /* 0x00910000cb78783b */ /* 0x000eea0000000200 */
[C---:B------:R-:W-:Y:S01]  /*feb0*/  HMMA.16816.F32 R8, R136.reuse, R130, R8 ;  /* 0x000000828808723c */ /* 0x040fe20000001808 */
[----:B------:R-:W1:Y:S07]  /*fec0*/  LDSM.16.M88.4 R128, [R203+0x9900] ;  /* 0x00990000cb80783b */ /* 0x000e6e0000000200 */
[C---:B------:R-:W-:Y:S08]  /*fed0*/  HMMA.16816.F32 R12, R136.reuse, R140, R12 ;  /* 0x0000008c880c723c */ /* 0x040ff0000000180c */
[C---:B------:R-:W-:Y:S01]  /*fee0*/  HMMA.16816.F32 R16, R136.reuse, R142, R16 ;  /* 0x0000008e8810723c */ /* 0x040fe20000001810 */
[----:B------:R-:W-:Y:S07]  /*fef0*/  LDSM.16.M88.4 R140, [R194] ;  /* 0x00000000c28c783b */ /* 0x000fee0000000200 */
        /* <DEDUP_REMOVED lines=9> */
[C---:B----4-:R-:W-:Y:S08]  /*ff90*/  HMMA.16816.F32 R44, R136.reuse, R132, R44 ;  /* 0x00000084882c723c */ /* 0x050ff0000000182c */
[----:B------:R-:W-:Y:S01]  /*ffa0*/  HMMA.16816.F32 R48, R136, R134, R48 ;  /* 0x000000868830723c */ /* 0x000fe20000001830 */
[----:B------:R-:W4:Y:S07]  /*ffb0*/  LDSM.16.M88.4 R132, [R203+0xa100] ;  /* 0x00a10000cb84783b */ /* 0x000f2e0000000200 */
[C---:B--2---:R-:W-:Y:S08]  /*ffc0*/  HMMA.16816.F32 R4, R156.reuse, R160, R4 ;  /* 0x000000a09c04723c */ /* 0x044ff00000001804 */
[C---:B------:R-:W-:Y:S01]  /*ffd0*/  HMMA.16816.F32 R8, R156.reuse, R162, R8 ;  /* 0x000000a29c08723c */ /* 0x040fe20000001808 */
[----:B------:R-:W-:Y:S07]  /*ffe0*/  LDSM.16.M88.4 R160, [R194+0x4000] ;  /* 0x00400000c2a0783b */ /* 0x000fee0000000200 */
[C---:B-----5:R-:W-:Y:S08]  /*fff0*/  HMMA.16816.F32 R12, R156.reuse, R116, R12 ;  /* 0x000000749c0c723c */ /* 0x060ff0000000180c */
        /* <DEDUP_REMOVED lines=11> */
[C---:B--2---:R-:W-:Y:S08]  /*100b0*/  HMMA.16816.F32 R44, R156.reuse, R116, R44 ;  /* 0x000000749c2c723c */ /* 0x044ff0000000182c */
[----:B------:R-:W-:Y:S01]  /*100c0*/  HMMA.16816.F32 R48, R156, R118, R48 ;  /* 0x000000769c30723c */ /* 0x000fe20000001830 */
[----:B------:R-:W2:Y:S07]  /*100d0*/  LDSM.16.M88.4 R116, [R206+0xb900] ;  /* 0x00b90000ce74783b */ /* 0x000eae0000000200 */
[C---:B------:R-:W-:Y:S08]  /*100e0*/  HMMA.16816.F32 R4, R164.reuse, R140, R4 ;  /* 0x0000008ca404723c */ /* 0x040ff00000001804 */
        /* <DEDUP_REMOVED lines=10> */
[----:B------:R-:W-:Y:S07]  /*10190*/  LDSM.16.M88.4 R148, [R191] ;  /* 0x00000000bf94783b */ /* 0x000fee0000000200 */
[C---:B------:R-:W-:Y:S08]  /*101a0*/  HMMA.16816.F32 R36, R164.reuse, R152, R36 ;  /* 0x00000098a424723c */ /* 0x040ff00000001824 */
[C---:B------:R-:W-:Y:S01]  /*101b0*/  HMMA.16816.F32 R40, R164.reuse, R154, R40 ;  /* 0x0000009aa428723c */ /* 0x040fe20000001828 */
[----:B------:R-:W-:Y:S07]  /*101c0*/  LDSM.16.M88.4 R152, [R203+0xd900] ;  /* 0x00d90000cb98783b */ /* 0x000fee0000000200 */
[C---:B-1----:R-:W-:Y:S08]  /*101d0*/  HMMA.16816.F32 R44, R164.reuse, R128, R44 ;  /* 0x00000080a42c723c */ /* 0x042ff0000000182c */
[----:B------:R-:W-:Y:S01]  /*101e0*/  HMMA.16816.F32 R48, R164, R130, R48 ;  /* 0x00000082a430723c */ /* 0x000fe20000001830 */
[----:B------:R-:W1:Y:S07]  /*101f0*/  LDSM.16.M88.4 R128, [R206+0xd100] ;  /* 0x00d10000ce80783b */ /* 0x000e6e0000000200 */
[C---:B----4-:R-:W-:Y:S08]  /*10200*/  HMMA.16816.F32 R4, R168.reuse, R132, R4 ;  /* 0x00000084a804723c */ /* 0x050ff00000001804 */
[C---:B------:R-:W-:Y:S01]  /*10210*/  HMMA.16816.F32 R8, R168.reuse, R134, R8 ;  /* 0x00000086a808723c */ /* 0x040fe20000001808 */
[----:B------:R-:W4:Y:S07]  /*10220*/  LDSM.16.M88.4 R132, [R193] ;  /* 0x00000000c184783b */ /* 0x000f2e0000000200 */
[C---:B--2---:R-:W-:Y:S08]  /*10230*/  HMMA.16816.F32 R12, R168.reuse, R116, R12 ;  /* 0x00000074a80c723c */ /* 0x044ff0000000180c */
[C---:B------:R-:W-:Y:S01]  /*10240*/  HMMA.16816.F32 R16, R168.reuse, R118, R16 ;  /* 0x00000076a810723c */ /* 0x040fe20000001810 */
[----:B------:R-:W2:Y:S07]  /*10250*/  LDSM.16.M88.4 R116, [R192] ;  /* 0x00000000c074783b */ /* 0x000eae0000000200 */
[C---:B-----5:R-:W-:Y:S08]  /*10260*/  HMMA.16816.F32 R20, R168.reuse, R140, R20 ;  /* 0x0000008ca814723c */ /* 0x060ff00000001814 */
[C---:B------:R-:W-:Y:S01]  /*10270*/  HMMA.16816.F32 R24, R168.reuse, R142, R24 ;  /* 0x0000008ea818723c */ /* 0x040fe20000001818 */
[----:B------:R-:W5:Y:S07]  /*10280*/  LDSM.16.M88.4 R140, [R190] ;  /* 0x00000000be8c783b */ /* 0x000f6e0000000200 */
        /* <DEDUP_REMOVED lines=12> */
[C---:B--2---:R-:W-:Y:S08]  /*10350*/  HMMA.16816.F32 R12, R172.reuse, R116, R12 ;  /* 0x00000074ac0c723c */ /* 0x044ff0000000180c */
[C---:B------:R-:W-:Y:S01]  /*10360*/  HMMA.16816.F32 R16, R172.reuse, R118, R16 ;  /* 0x00000076ac10723c */ /* 0x040fe20000001810 */
[----:B------:R-:W2:Y:S07]  /*10370*/  LDSM.16.M88.4 R116, [R203+0xb900] ;  /* 0x00b90000cb74783b */ /* 0x000eae0000000200 */
        /* <DEDUP_REMOVED lines=10> */
[----:B------:R-:W-:Y:S01]  /*10420*/  HMMA.16816.F32 R48, R172, R130, R48 ;  /* 0x00000082ac30723c */ /* 0x000fe20000001830 */
[----:B------:R-:W1:Y:S07]  /*10430*/  LDSM.16.M88.4 R128, [R194+0x3800] ;  /* 0x00380000c280783b */ /* 0x000e6e0000000200 */
[C---:B----4-:R-:W-:Y:S08]  /*10440*/  HMMA.16816.F32 R4, R176.reuse, R132, R4 ;  /* 0x00000084b004723c */ /* 0x050ff00000001804 */
[C---:B------:R-:W-:Y:S08]  /*10450*/  HMMA.16816.F32 R8, R176.reuse, R134, R8 ;  /* 0x00000086b008723c */ /* 0x040ff00000001808 */
[C---:B--2---:R-:W-:Y:S08]  /*10460*/  HMMA.16816.F32 R12, R176.reuse, R116, R12 ;  /* 0x00000074b00c723c */ /* 0x044ff0000000180c */
[C---:B------:R-:W-:Y:S01]  /*10470*/  HMMA.16816.F32 R16, R176.reuse, R118, R16 ;  /* 0x00000076b010723c */ /* 0x040fe20000001810 */
[----:B------:R-:W2:Y:S07]  /*10480*/  LDSM.16.M88.4 R116, [R194+0x4800] ;  /* 0x00480000c274783b */ /* 0x000eae0000000200 */
[C---:B------:R-:W-:Y:S08]  /*10490*/  HMMA.16816.F32 R20, R176.reuse, R144, R20 ;  /* 0x00000090b014723c */ /* 0x040ff00000001814 */
[C---:B------:R-:W-:Y:S08]  /*104a0*/  HMMA.16816.F32 R24, R176.reuse, R146, R24 ;  /* 0x00000092b018723c */ /* 0x040ff00000001818 */
[C---:B------:R-:W-:Y:S07]  /*104b0*/  HMMA.16816.F32 R28, R176.reuse, R148, R28 ;  /* 0x00000094b01c723c */ /* 0x040fee000000181c */
[----:B------:R-:W-:Y:S01]  /*104c0*/  @P0 SHF.R.S32.HI R148, RZ, 0x1f, R0 ;  /* 0x0000001fff940819 */ /* 0x000fe20000011400 */
[C---:B------:R-:W-:Y:S04]  /*104d0*/  HMMA.16816.F32 R32, R176.reuse, R150, R32 ;  /* 0x00000096b020723c */ /* 0x040fe80000001820 */
[----:B------:R-:W-:Y:S03]  /*104e0*/  @P0 IMAD R148, R148, c[0x0][0x1e0], RZ ;  /* 0x0000780094940a24 */ /* 0x000fe600078e02ff */
[C---:B------:R-:W-:Y:S01]  /*104f0*/  @P0 IMAD.WIDE.U32 R150, R0.reuse, c[0x0][0x1e0], RZ ;  /* 0x0000780000960a25 */ /* 0x040fe200078e00ff */
[C---:B-----5:R-:W-:Y:S04]  /*10500*/  HMMA.16816.F32 R36, R176.reuse, R140, R36 ;  /* 0x0000008cb024723c */ /* 0x060fe80000001824 */
[----:B------:R-:W-:Y:S04]  /*10510*/  @P0 IMAD R148, R0, c[0x0][0x1e4], R148 ;  /* 0x0000790000940a24 */ /* 0x000fe800078e0294 */
[C---:B------:R-:W-:Y:S04]  /*10520*/  HMMA.16816.F32 R40, R176.reuse, R142, R40 ;  /* 0x0000008eb028723c */ /* 0x040fe80000001828 */
[----:B------:R-:W-:Y:S04]  /*10530*/  @P0 IMAD.IADD R148, R151, 0x1, R148 ;  /* 0x0000000197940824 */ /* 0x000fe800078e0294 */
[C---:B------:R-:W-:Y:S04]  /*10540*/  HMMA.16816.F32 R44, R176.reuse, R152, R44 ;  /* 0x00000098b02c723c */ /* 0x040fe8000000182c */
[----:B------:R-:W-:Y:S03]  /*10550*/  @P0 IMAD R148, R148, 0x60, RZ ;  /* 0x0000006094940824 */ /* 0x000fe600078e02ff */
[----:B------:R-:W-:Y:S01]  /*10560*/  @P0 IMAD.MOV.U32 R152, RZ, RZ, R216 ;  /* 0x000000ffff980224 */ /* 0x000fe200078e00d8 */
[----:B------:R-:W-:Y:S04]  /*10570*/  HMMA.16816.F32 R48, R176, R154, R48 ;  /* 0x0000009ab030723c */ /* 0x000fe80000001830 */
[----:B------:R-:W-:Y:S04]  /*10580*/  @P0 IMAD.MOV.U32 R153, RZ, RZ, R219 ;  /* 0x000000ffff990224 */ /* 0x000fe800078e00db */
[C---:B---3--:R-:W-:Y:S05]  /*10590*/  HMMA.16816.F32 R4, R180.reuse, R120, R4 ;  /* 0x00000078b404723c */ /* 0x048fea0000001804 */
[----:B------:R-:W-:Y:S03]  /*105a0*/  @P0 IMAD.WIDE.U32 R150, R150, 0x60, R152 ;  /* 0x0000006096960825 */ /* 0x000fe600078e0098 */
[C---:B------:R-:W-:Y:S01]  /*105b0*/  HMMA.16816.F32 R8, R180.reuse, R122, R8 ;  /* 0x0000007ab408723c */ /* 0x040fe20000001808 */
[----:B------:R-:W3:Y:S03]  /*105c0*/  LDSM.16.M88.4 R120, [R194+0x5000] ;  /* 0x00500000c278783b */ /* 0x000ee60000000200 */
[----:B------:R-:W-:Y:S02]  /*105d0*/  @P0 IMAD.IADD R149, R151, 0x1, R148 ;  /* 0x0000000197950824 */ /* 0x000fe400078e0294 */
[C---:B------:R-:W-:Y:S02]  /*105e0*/  @P0 IMAD.SHL.U32 R0, R150.reuse, 0x2, RZ ;  /* 0x0000000296000824 */ /* 0x040fe400078e00ff */
[C---:B-1----:R-:W-:Y:S04]  /*105f0*/  HMMA.16816.F32 R12, R180.reuse, R128, R12 ;  /* 0x00000080b40c723c */ /* 0x042fe8000000180c */
[----:B------:R-:W-:Y:S01]  /*10600*/  @P0 SHF.L.U64.HI R148, R150, 0x1, R149 ;  /* 0x0000000196940819 */ /* 0x000fe20000010295 */
[C---:B------:R-:W-:Y:S01]  /*10610*/  @P0 IMAD.SHL.U32 R153, R187.reuse, 0x40, RZ ;  /* 0x00000040bb990824 */ /* 0x040fe200078e00ff */
[----:B------:R-:W-:Y:S02]  /*10620*/  @P0 IADD3 R150, P1, R0, c[0x0][0x1c8], RZ ;  /* 0x0000720000960a10 */ /* 0x000fe40007f3e0ff */
[C---:B------:R-:W-:Y:S01]  /*10630*/  HMMA.16816.F32 R16, R180.reuse, R130, R16 ;  /* 0x00000082b410723c */ /* 0x040fe20000001810 */
[----:B------:R-:W1:Y:S01]  /*10640*/  LDSM.16.M88.4 R128, [R194+0x5800] ;  /* 0x00580000c280783b */ /* 0x000e620000000200 */
[----:B------:R-:W-:Y:S04]  /*10650*/  DEPBAR.LE SB0, 0x0 ;  /* 0x000080000000791a */ /* 0x000fe80000000000 */
[----:B------:R-:W-:Y:S01]  /*10660*/  BAR.SYNC.DEFER_BLOCKING 0x0 ;  /* 0x0000000000007b1d */ /* 0x000fe20000010000 */
[----:B------:R-:W-:Y:S01]  /*10670*/  @P0 IADD3.X R151, R148, c[0x0][0x1cc], RZ, P1, !PT ;  /* 0x0000730094970a10 */ /* 0x000fe20000ffe4ff */
[C---:B------:R-:W-:Y:S05]  /*10680*/  HMMA.16816.F32 R20, R180.reuse, R160, R20 ;  /* 0x000000a0b414723c */ /* 0x040fea0000001814 */
[----:B------:R-:W-:Y:S02]  /*10690*/  @P0 IADD3 R0, P2, R0, 0x80, RZ ;  /* 0x0000008000000810 */ /* 0x000fe40007f5e0ff */
[----:B------:R-:W-:Y:S01]  /*106a0*/  @P0 SHF.L.U64.HI R149, R187, R186, c[0x0][0x1e4] ;  /* 0x00007900bb950619 */ /* 0x000fe200000102ba */
[C---:B------:R-:W-:Y:S04]  /*106b0*/  HMMA.16816.F32 R24, R180.reuse, R162, R24 ;  /* 0x000000a2b418723c */ /* 0x040fe80000001818 */
[----:B------:R-:W-:Y:S01]  /*106c0*/  @P0 IADD3 R160, P1, R0, c[0x0][0x1c8], RZ ;  /* 0x0000720000a00a10 */ /* 0x000fe20007f3e0ff */
[----:B------:R-:W-:Y:S02]  /*106d0*/  IMAD.MOV.U32 R0, RZ, RZ, R221 ;  /* 0x000000ffff007224 */ /* 0x000fe400078e00dd */
[----:B------:R-:W-:Y:S01]  /*106e0*/  @P5 IMAD.MOV.U32 R0, RZ, RZ, R185 ;  /* 0x000000ffff005224 */ /* 0x000fe200078e00b9 */
[C---:B--2---:R-:W-:Y:S04]  /*106f0*/  HMMA.16816.F32 R28, R180.reuse, R116, R28 ;  /* 0x00000074b41c723c */ /* 0x044fe8000000181c */
[----:B------:R-:W-:Y:S01]  /*10700*/  @P0 IADD3.X R161, RZ, c[0x0][0x1cc], R148, P1, P2 ;  /* 0x00007300ffa10a10 */ /* 0x000fe20000fe4494 */
[----:B------:R-:W-:Y:S01]  /*10710*/  @!PT LDS RZ, [RZ] ;  /* 0x00000000fffff984 */ /* 0x000fe20000000800 */
[----:B------:R-:W-:Y:S01]  /*10720*/  @!PT LDS RZ, [RZ] ;  /* 0x00000000fffff984 */ /* 0x000fe20000000800 */
[----:B------:R-:W-:Y:S01]  /*10730*/  @!PT LDS RZ, [RZ] ;  /* 0x00000000fffff984 */ /* 0x000fe20000000800 */
[----:B------:R2:W-:Y:S01]  /*10740*/  @P0 LDGSTS.E.BYPASS.LTC128B.128 [R220+0x8100], [R150.64], !P4 ;  /* 0x0810000096dc0fae */ /* 0x0005e2000e101d50 */
[-C--:B------:R-:W-:Y:S02]  /*10750*/  @P0 IADD3 R154, P2, R150, R153.reuse, RZ ;  /* 0x00000099969a0210 */ /* 0x080fe40007f5e0ff */
[C---:B------:R-:W-:Y:S02]  /*10760*/  HMMA.16816.F32 R32, R180.reuse, R118, R32 ;  /* 0x00000076b420723c */ /* 0x040fe40000001820 */
[----:B------:R4:W-:Y:S02]  /*10770*/  @P0 LDGSTS.E.BYPASS.LTC128B.128 [R220+0xb100], [R160.64], !P3 ;  /* 0x0b100000a0dc0fae */ /* 0x0009e4000d901d50 */
[--C-:B------:R-:W-:Y:S01]  /*10780*/  @P0 IMAD.X R155, R151, 0x1, R149.reuse, P2 ;  /* 0x00000001979b0824 */ /* 0x100fe200010e0695 */
[----:B------:R-:W-:Y:S01]  /*10790*/  @P0 IADD3 R162, P1, R154, R153, RZ ;  /* 0x000000999aa20210 */ /* 0x000fe20007f3e0ff */
[----:B------:R-:W-:Y:S02]  /*107a0*/  IMAD R153, R230, -0x60, RZ ;  /* 0xffffffa0e6997824 */ /* 0x000fe400078e02ff */
[C---:B---3--:R-:W-:Y:S01]  /*107b0*/  HMMA.16816.F32 R36, R180.reuse, R120, R36 ;  /* 0x00000078b424723c */ /* 0x048fe20000001824 */
[----:B------:R3:W-:Y:S03]  /*107c0*/  @P0 LDGSTS.E.BYPASS.LTC128B.128 [R220+0x9100], [R154.64], !P4 ;  /* 0x091000009adc0fae */ /* 0x0007e6000e101d50 */
[----:B------:R-:W-:Y:S01]  /*107d0*/  @P0 IMAD.X R163, R155, 0x1, R149, P1 ;  /* 0x000000019ba30824 */ /* 0x000fe200008e0695 */
[----:B------:R-:W-:Y:S01]  /*107e0*/  IADD3 R149, -R222, 0x1, R153 ;  /* 0x00000001de957810 */ /* 0x000fe20007ffe199 */
[----:B------:R3:W-:Y:S02]  /*107f0*/  @P0 LDGSTS.E.BYPASS.LTC128B.128 [R220+0xc100], [R154.64+0x80], !P3 ;  /* 0x0c1000809adc0fae */ /* 0x0007e4000d901d50 */
[C---:B------:R-:W-:Y:S03]  /*10800*/  HMMA.16816.F32 R40, R180.reuse, R122, R40 ;  /* 0x0000007ab428723c */ /* 0x040fe60000001828 */
[----:B------:R3:W-:Y:S01]  /*10810*/  @P0 LDGSTS.E.BYPASS.LTC128B.128 [R220+0xa100], [R162.64], !P4 ;  /* 0x0a100000a2dc0fae */ /* 0x0007e2000e101d50 */
[----:B------:R-:W-:Y:S04]  /*10820*/  IADD3 R149, -R212, R149, R207 ;  /* 0x00000095d4957210 */ /* 0x000fe80007ffe1cf */
[C---:B-1----:R-:W-:Y:S01]  /*10830*/  HMMA.16816.F32 R44, R180.reuse, R128, R44 ;  /* 0x00000080b42c723c */ /* 0x042fe2000000182c */
[----:B------:R1:W-:Y:S02]  /*10840*/  @P0 LDGSTS.E.BYPASS.LTC128B.128 [R220+0xd100], [R162.64+0x80], !P3 ;  /* 0x0d100080a2dc0fae */ /* 0x0003e4000d901d50 */
[----:B------:R-:W-:Y:S02]  /*10850*/  ISETP.GE.AND P3, PT, R208, 0x1, PT ;  /* 0x00000001d000780c */ /* 0x000fe40003f66270 */
[C---:B--2---:R-:W-:Y:S01]  /*10860*/  IADD3 R151, R149.reuse, c[0x0][0x328], RZ ;  /* 0x0000ca0095977a10 */ /* 0x044fe20007ffe0ff */
[----:B------:R-:W4:Y:S01]  /*10870*/  SHFL.IDX PT, R148, R0, RZ, 0x1c1f ;  /* 0x001c1fff00947589 */ /* 0x000f2200000e0000 */
[----:B------:R-:W-:Y:S01]  /*10880*/  IADD3 R149, R149, UR10, RZ ;  /* 0x0000000a95957c10 */ /* 0x000fe2000fffe0ff */
[----:B------:R-:W-:Y:S03]  /*10890*/  HMMA.16816.F32 R48, R180, R130, R48 ;  /* 0x00000082b430723c */ /* 0x000fe60000001830 */
[----:B------:R-:W0:Y:S01]  /*108a0*/  LDGDEPBAR ;  /* 0x00000000000079af */ /* 0x000e220000000000 */
[----:B----4-:R-:W-:Y:S02]  /*108b0*/  IMAD.IADD R161, R151, 0x1, R148 ;  /* 0x0000000197a17824 */ /* 0x010fe400078e0294 */
[----:B---3--:R-:W-:Y:S02]  /*108c0*/  IMAD.IADD R155, R148, 0x1, R149 ;  /* 0x00000001949b7824 */ /* 0x008fe400078e0295 */
[----:B------:R-:W-:-:S05]  /*108d0*/  @!P3 BRA `(.L_x_2219) ;  /* 0x000001800000b947 */ /* 0x000fca0003800000 */
[----:B-1----:R-:W-:Y:S01]  /*108e0*/  IADD3 R148, -R212, R207, R148 ;  /* 0x000000cfd4947210 */ /* 0x002fe20007ffe194 */
        /* <DEDUP_REMOVED lines=12> */
.L_x_2221:
[----:B------:R-:W-:Y:S04]  /*109b0*/  MOV R116, c[0x0][0x32c] ;  /* 0x0000cb0000747a02 */ /* 0x000fe80000000f00 */
[----:B------:R-:W-:Y:S11]  /*109c0*/  ISETP.NE.AND P0, PT, R116, 0x1, PT ;  /* 0x000000017400780c */ /* 0x000ff60003f05270 */
[----:B------:R-:W-:Y:S02]  /*109d0*/  @!UPT UIADD3 URZ, URZ, URZ, URZ ;  /* 0x0000003f3f3ff290 */ /* 0x000fe4000fffe03f */
[----:B------:R-:W-:Y:S05]  /*109e0*/  @P0 IMAD.HI.U32 R116, R148, c[0x0][0x330], RZ ;  /* 0x0000cc0094740a27 */ /* 0x000fea00078e00ff */
[----:B------:R-:W-:Y:S02]  /*109f0*/  @P0 SHF.R.U32.HI R148, RZ, c[0x0][0x334], R116 ;  /* 0x0000cd00ff940a19 */ /* 0x000fe40000011674 */
.L_x_2222:
[----:B------:R-:W-:Y:S05]  /*10a00*/  BSYNC B0 ;  /* 0x0000000000007941 */ /* 0x000fea0003800000 */
.L_x_2220:
[----:B------:R-:W-:Y:S04]  /*10a10*/  IMAD.IADD R117, R153, 0x1, -R222 ;  /* 0x0000000199757824 */ /* 0x000fe800078e0ade */
[----:B------:R-:W-:Y:S05]  /*10a20*/  IMAD R148, R148, c[0x0][0x32c], R117 ;  /* 0x0000cb0094947a24 */ /* 0x000fea00078e0275 */
[----:B------:R-:W-:Y:S02]  /*10a30*/  IADD3 R116, R148, c[0x0][0x32c], RZ ;  /* 0x0000cb0094747a10 */ /* 0x000fe40007ffe0ff */
[----:B------:R-:W-:Y:S02]  /*10a40*/  IMNMX R155, R155, R148, !PT ;  /* 0x000000949b9b7217 */ /* 0x000fe40007800200 */
[----:B------:R-:W-:Y:S02]  /*10a50*/  IMNMX R161, R161, R116, PT ;  /* 0x00000074a1a17217 */ /* 0x000fe40003800200 */
.L_x_2219:
[C---:B-1----:R-:W-:Y:S01]  /*10a60*/  ISETP.GE.AND P0, PT, R153.reuse, 0x1, PT ;  /* 0x000000019900780c */ /* 0x042fe20003f06270 */
[----:B------:R-:W1:Y:S01]  /*10a70*/  SHFL.IDX PT, R0, R0, 0x1, 0x1c1f ;  /* 0x003c1f0000007f89 */ /* 0x000e6200000e0000 */
        /* <DEDUP_REMOVED lines=12> */
[--C-:B-1----:R-:W-:Y:S01]  /*10b40*/  IMAD.IADD R151, R151, 0x1, R0.reuse ;  /* 0x0000000197977824 */ /* 0x102fe200078e0200 */
        /* <DEDUP_REMOVED lines=137> */
.L_x_2225:
[----:B------:R-:W-:Y:S04]  /*113e0*/  MOV R0, c[0x0][0x32c] ;  /* 0x0000cb0000007a02 */ /* 0x000fe80000000f00 */
[----:B------:R-:W-:Y:S11]  /*113f0*/  ISETP.NE.AND P0, PT, R0, 0x1, PT ;  /* 0x000000010000780c */ /* 0x000ff60003f05270 */
[----:B------:R-:W-:Y:S02]  /*11400*/  @!UPT UIADD3 URZ, URZ, URZ, URZ ;  /* 0x0000003f3f3ff290 */ /* 0x000fe4000fffe03f */
[----:B------:R-:W-:Y:S05]  /*11410*/  @P0 IMAD.HI.U32 R0, R5, c[0x0][0x330], RZ ;  /* 0x0000cc0005000a27 */ /* 0x000fea00078e00ff */
[----:B------:R-:W-:Y:S02]  /*11420*/  @P0 SHF.R.U32.HI R5, RZ, c[0x0][0x334], R0 ;  /* 0x0000cd00ff050a19 */ /* 0x000fe40000011600 */
.L_x_2226:
[----:B------:R-:W-:Y:S05]  /*11430*/  BSYNC B0 ;  /* 0x0000000000007941 */ /* 0x000fea0003800000 */
.L_x_2224:
[----:B------:R-:W-:Y:S04]  /*11440*/  IMAD.IADD R0, R153, 0x1, -R222 ;  /* 0x0000000199007824 */ /* 0x000fe800078e0ade */
[----:B------:R-:W-:Y:S05]  /*11450*/  IMAD R0, R5, c[0x0][0x32c], R0 ;  /* 0x0000cb0005007a24 */ /* 0x000fea00078e0200 */
[----:B------:R-:W-:Y:S02]  /*11460*/  IADD3 R12, R0, c[0x0][0x32c], RZ ;  /* 0x0000cb00000c7a10 */ /* 0x000fe40007ffe0ff */
[----:B------:R-:W-:Y:S02]  /*11470*/  IMNMX R4, R4, R0, !PT ;  /* 0x0000000004047217 */ /* 0x000fe40007800200 */
[----:B------:R-:W-:Y:S02]  /*11480*/  IMNMX R151, R151, R12, PT ;  /* 0x0000000c97977217 */ /* 0x000fe40003800200 */
.L_x_2223:
[----:B------:R-:W-:Y:S04]  /*11490*/  LOP3.LUT P0, RZ, R214, 0x8000, RZ, 0xc0, !PT ;  /* 0x00008000d6ff7812 */ /* 0x000fe8000780c0ff */
[----:B------:R-:W-:Y:S04]  /*114a0*/  ISETP.GT.AND P0, PT, R4, RZ, !P0 ;  /* 0x000000ff0400720c */ /* 0x000fe80004704270 */
        /* <DEDUP_REMOVED lines=95> */
[----:B------:R-:W-:Y:S04]  /*11aa0*/  ISETP.GT.AND P0, PT, R4, 0x38, !P0 ;  /* 0x000000380400780c */ /* 0x000fe80004704270 */
        /* <DEDUP_REMOVED lines=16> */
[----:B------:R-:W-:Y:S02]  /*11bb0*/  LOP3.LUT P6, RZ, R214, 0x80000, RZ, 0xc0, !PT ;  /* 0x00080000d6ff7812 */ /* 0x000fe400078cc0ff */
[----:B------:R-:W-:Y:S02]  /*11bc0*/  FSEL R231, R39, -INF , !P0 ;  /* 0xff80000027e77808 */ /* 0x000fe40004000000 */
[----:B------:R-:W-:Y:S01]  /*11bd0*/  ISETP.GT.AND P0, PT, R4, 0x48, !P5 ;  /* 0x000000480400780c */ /* 0x000fe20006f04270 */
[----:B------:R-:W-:Y:S01]  /*11be0*/  LDSM.16.MT88.4 R36, [R200+0x100] ;  /* 0x00010000c824783b */ /* 0x000fe20000004200 */
[----:B------:R-:W-:Y:S02]  /*11bf0*/  FMNMX.FTZ R0, R231, R0, !PT ;  /* 0x00000000e7007209 */ /* 0x000fe40007810000 */
[----:B------:R-:W-:Y:S04]  /*11c00*/  ISETP.LT.OR P0, PT, R151, 0x49, P0 ;  /* 0x000000499700780c */ /* 0x000fe80000701670 */
[----:B------:R-:W-:Y:S02]  /*11c10*/  FSEL R163, R42, -INF , !P0 ;  /* 0xff8000002aa37808 */ /* 0x000fe40004000000 */
[C---:B------:R-:W-:Y:S02]  /*11c20*/  ISETP.GT.AND P0, PT, R4.reuse, 0x49, !P4 ;  /* 0x000000490400780c */ /* 0x040fe40006704270 */
[----:B------:R-:W-:Y:S02]  /*11c30*/  FMNMX.FTZ R0, R163, R0, !PT ;  /* 0x00000000a3007209 */ /* 0x000fe40007810000 */
[----:B------:R-:W-:Y:S04]  /*11c40*/  ISETP.LT.OR P0, PT, R151, 0x4a, P0 ;  /* 0x0000004a9700780c */ /* 0x000fe80000701670 */
[----:B------:R-:W-:Y:S02]  /*11c50*/  FSEL R161, R43, -INF , !P0 ;  /* 0xff8000002ba17808 */ /* 0x000fe40004000000 */
[----:B------:R-:W-:Y:S02]  /*11c60*/  ISETP.GT.AND P0, PT, R4, 0x50, !P3 ;  /* 0x000000500400780c */ /* 0x000fe40005f04270 */
[----:B------:R-:W-:Y:S02]  /*11c70*/  FMNMX.FTZ R0, R161, R0, !PT ;  /* 0x00000000a1007209 */ /* 0x000fe40007810000 */
[----:B------:R-:W-:Y:S04]  /*11c80*/  ISETP.LT.OR P0, PT, R151, 0x51, P0 ;  /* 0x000000519700780c */ /* 0x000fe80000701670 */
[----:B------:R-:W-:Y:S02]  /*11c90*/  FSEL R149, R46, -INF , !P0 ;  /* 0xff8000002e957808 */ /* 0x000fe40004000000 */
[C---:B------:R-:W-:Y:S02]  /*11ca0*/  ISETP.GT.AND P0, PT, R4.reuse, 0x51, !P1 ;  /* 0x000000510400780c */ /* 0x040fe40004f04270 */
[----:B------:R-:W-:Y:S02]  /*11cb0*/  FMNMX.FTZ R0, R149, R0, !PT ;  /* 0x0000000095007209 */ /* 0x000fe40007810000 */
[----:B------:R-:W-:Y:S02]  /*11cc0*/  ISETP.LT.OR P1, PT, R151, 0x52, P0 ;  /* 0x000000529700780c */ /* 0x000fe40000721670 */
[C---:B------:R-:W-:Y:S02]  /*11cd0*/  ISETP.GT.AND P0, PT, R4.reuse, 0x58, !P2 ;  /* 0x000000580400780c */ /* 0x040fe40005704270 */
[----:B------:R-:W-:Y:S02]  /*11ce0*/  FSEL R143, R47, -INF , !P1 ;  /* 0xff8000002f8f7808 */ /* 0x000fe40004800000 */
[C---:B------:R-:W-:Y:S01]  /*11cf0*/  ISETP.LT.OR P1, PT, R151.reuse, 0x59, P0 ;  /* 0x000000599700780c */ /* 0x040fe20000721670 */
[----:B------:R-:W-:Y:S01]  /*11d00*/  LDSM.16.MT88.4 R44, [R204+0x3100] ;  /* 0x00310000cc2c783b */ /* 0x000fe20000004200 */
[----:B------:R-:W-:Y:S02]  /*11d10*/  ISETP.GT.AND P2, PT, R4, 0x59, !P6 ;  /* 0x000000590400780c */ /* 0x000fe40007744270 */
[----:B------:R-:W-:Y:S02]  /*11d20*/  FSEL R135, R50, -INF , !P1 ;  /* 0xff80000032877808 */ /* 0x000fe40004800000 */
[----:B------:R-:W-:Y:S02]  /*11d30*/  ISETP.LT.OR P0, PT, R151, 0x5a, P2 ;  /* 0x0000005a9700780c */ /* 0x000fe40001701670 */
[----:B------:R-:W-:Y:S02]  /*11d40*/  FMNMX.FTZ R0, R143, R0, !PT ;  /* 0x000000008f007209 */ /* 0x000fe40007810000 */
[----:B------:R-:W-:Y:S02]  /*11d50*/  FSEL R117, R51, -INF , !P0 ;  /* 0xff80000033757808 */ /* 0x000fe40004000000 */
[----:B------:R-:W-:Y:S04]  /*11d60*/  FMNMX.FTZ R0, R135, R0, !PT ;  /* 0x0000000087007209 */ /* 0x000fe80007810000 */
[----:B------:R-:W-:Y:S05]  /*11d70*/  FMNMX.FTZ R7, R117, R0, !PT ;  /* 0x0000000075077209 */ /* 0x000fea0007810000 */
[----:B------:R-:W2:Y:S01]  /*11d80*/  SHFL.BFLY PT, R4, R7, 0x2, 0x1f ;  /* 0x0c401f0007047f89 */ /* 0x000ea200000e0000 */
[----:B-1----:R-:W-:Y:S07]  /*11d90*/  FMNMX.FTZ R6, R5, R6, !PT ;  /* 0x0000000605067209 */ /* 0x002fee0007810000 */
[----:B------:R-:W1:Y:S01]  /*11da0*/  SHFL.BFLY PT, R15, R6, 0x1, 0x1f ;  /* 0x0c201f00060f7f89 */ /* 0x000e6200000e0000 */
[----:B--2---:R-:W-:Y:S07]  /*11db0*/  FMNMX.FTZ R5, R7, R4, !PT ;  /* 0x0000000407057209 */ /* 0x004fee0007810000 */
        /* <DEDUP_REMOVED lines=8> */
[--C-:B------:R-:W-:Y:S02]  /*11e40*/  FFMA.FTZ R118, R116, c[0x0][0x2d0], -R151.reuse ;  /* 0x0000b40074767a23 */ /* 0x100fe40000010897 */
[--C-:B------:R-:W-:Y:S01]  /*11e50*/  FFMA.FTZ R129, R8, c[0x0][0x2d0], -R151.reuse ;  /* 0x0000b40008817a23 */ /* 0x100fe20000010897 */
[----:B--2---:R-:W-:Y:S01]  /*11e60*/  FMNMX.FTZ R116, R5, R4, !PT ;  /* 0x0000000405747209 */ /* 0x004fe20007810000 */
[--C-:B------:R-:W-:Y:S01]  /*11e70*/  FFMA.FTZ R128, R120, c[0x0][0x2d0], -R151.reuse ;  /* 0x0000b40078807a23 */ /* 0x100fe20000010897 */
[----:B------:R-:W-:Y:S01]  /*11e80*/  MUFU.EX2 R119, R119 ;  /* 0x0000007700777308 */ /* 0x000fe20000000800 */
[----:B------:R-:W-:Y:S01]  /*11e90*/  FMUL.FTZ R4, R3, c[0x0][0x2d0] ;  /* 0x0000b40003047a20 */ /* 0x000fe20000410000 */
[C---:B------:R-:W-:Y:S01]  /*11ea0*/  FSETP.NEU.FTZ.AND P0, PT, R116.reuse, -INF , PT ;  /* 0xff8000007400780b */ /* 0x040fe20003f1d000 */
[----:B------:R-:W-:Y:S02]  /*11eb0*/  FMUL.FTZ R134, R116, c[0x0][0x2d0] ;  /* 0x0000b40074867a20 */ /* 0x000fe40000410000 */
[--C-:B------:R-:W-:Y:S01]  /*11ec0*/  FFMA.FTZ R141, R152, c[0x0][0x2d0], -R151.reuse ;  /* 0x0000b400988d7a23 */ /* 0x100fe20000010897 */
[----:B------:R-:W-:Y:S01]  /*11ed0*/  FSEL R5, R116, RZ, P0 ;  /* 0x000000ff74057208 */ /* 0x000fe20000000000 */
[--C-:B------:R-:W-:Y:S01]  /*11ee0*/  FFMA.FTZ R144, R144, c[0x0][0x2d0], -R151.reuse ;  /* 0x0000b40090907a23 */ /* 0x100fe20000010897 */
[----:B------:R-:W-:Y:S01]  /*11ef0*/  FSEL R134, R134, RZ, P0 ;  /* 0x000000ff86867208 */ /* 0x000fe20000000000 */
[--C-:B------:R-:W-:Y:S01]  /*11f00*/  FFMA.FTZ R147, R150, c[0x0][0x2d0], -R151.reuse ;  /* 0x0000b40096937a23 */ /* 0x100fe20000010897 */
[----:B------:R-:W1:Y:S01]  /*11f10*/  MUFU.EX2 R3, R4 ;  /* 0x0000000400037308 */ /* 0x000e620000000800 */
[----:B------:R-:W-:Y:S01]  /*11f20*/  FADD.FTZ R5, -R5, R2 ;  /* 0x0000000205057221 */ /* 0x000fe20000010100 */
[----:B------:R-:W-:Y:S01]  /*11f30*/  ISETP.GT.AND P0, PT, R230, R225, PT ;  /* 0x000000e1e600720c */ /* 0x000fe20003f04270 */
[--C-:B------:R-:W-:Y:S02]  /*11f40*/  FFMA.FTZ R132, R13, c[0x0][0x2d0], -R134.reuse ;  /* 0x0000b4000d847a23 */ /* 0x100fe40000010886 */
[----:B------:R-:W2:Y:S01]  /*11f50*/  LDSM.16.MT88.4 R12, [R204+0x100] ;  /* 0x00010000cc0c783b */ /* 0x000ea20000004200 */
[--C-:B------:R-:W-:Y:S02]  /*11f60*/  FFMA.FTZ R133, R17, c[0x0][0x2d0], -R134.reuse ;  /* 0x0000b40011857a23 */ /* 0x100fe40000010886 */
[--C-:B------:R-:W-:Y:S02]  /*11f70*/  FFMA.FTZ R131, R9, c[0x0][0x2d0], -R134.reuse ;  /* 0x0000b40009837a23 */ /* 0x100fe40000010886 */
[--C-:B------:R-:W-:Y:S01]  /*11f80*/  FFMA.FTZ R130, R11, c[0x0][0x2d0], -R134.reuse ;  /* 0x0000b4000b827a23 */ /* 0x100fe20000010886 */
[----:B------:R-:W3:Y:S01]  /*11f90*/  MUFU.EX2 R128, R128 ;  /* 0x0000008000807308 */ /* 0x000ee20000000800 */
[----:B------:R-:W-:Y:S02]  /*11fa0*/  FMUL.FTZ R2, R5, c[0x0][0x2d0] ;  /* 0x0000b40005027a20 */ /* 0x000fe40000410000 */
[--C-:B------:R-:W-:Y:S02]  /*11fb0*/  FFMA.FTZ R148, R148, c[0x0][0x2d0], -R151.reuse ;  /* 0x0000b40094947a23 */ /* 0x100fe40000010897 */
[--C-:B------:R-:W-:Y:S02]  /*11fc0*/  FFMA.FTZ R150, R235, c[0x0][0x2d0], -R134.reuse ;  /* 0x0000b400eb967a23 */ /* 0x100fe40000010886 */
[--C-:B------:R-:W-:Y:S02]  /*11fd0*/  FFMA.FTZ R153, R153, c[0x0][0x2d0], -R134.reuse ;  /* 0x0000b40099997a23 */ /* 0x100fe40000010886 */
[--C-:B------:R-:W-:Y:S01]  /*11fe0*/  FFMA.FTZ R152, R233, c[0x0][0x2d0], -R134.reuse ;  /* 0x0000b400e9987a23 */ /* 0x100fe20000010886 */
[----:B------:R-:W4:Y:S01]  /*11ff0*/  MUFU.EX2 R2, R2 ;  /* 0x0000000200027308 */ /* 0x000f220000000800 */
[--C-:B------:R-:W-:Y:S02]  /*12000*/  FFMA.FTZ R155, R155, c[0x0][0x2d0], -R134.reuse ;  /* 0x0000b4009b9b7a23 */ /* 0x100fe40000010886 */
[C---:B-1----:R-:W-:Y:S02]  /*12010*/  FMUL.FTZ R4, R3.reuse, R112 ;  /* 0x0000007003047220 */ /* 0x042fe40000410000 */
[C---:B------:R-:W-:Y:S02]  /*12020*/  FMUL.FTZ R5, R3.reuse, R113 ;  /* 0x0000007103057220 */ /* 0x040fe40000410000 */
[C---:B------:R-:W-:Y:S02]  /*12030*/  FMUL.FTZ R8, R3.reuse, R108 ;  /* 0x0000006c03087220 */ /* 0x040fe40000410000 */
[C---:B------:R-:W-:Y:S01]  /*12040*/  FMUL.FTZ R9, R3.reuse, R109 ;  /* 0x0000006d03097220 */ /* 0x040fe20000410000 */
[----:B------:R-:W-:Y:S01]  /*12050*/  MUFU.EX2 R118, R118 ;  /* 0x0000007600767308 */ /* 0x000fe20000000800 */
[C---:B------:R-:W-:Y:S02]  /*12060*/  FMUL.FTZ R16, R3.reuse, R72 ;  /* 0x0000004803107220 */ /* 0x040fe40000410000 */
[----:B------:R-:W-:Y:S01]  /*12070*/  FMUL.FTZ R17, R3, R73 ;  /* 0x0000004903117220 */ /* 0x000fe20000410000 */
[----:B---3--:R-:W-:Y:S01]  /*12080*/  F2FP.PACK_AB R120, R119, R128 ;  /* 0x000000807778723e */ /* 0x008fe200000000ff */
[C---:B------:R-:W-:Y:S02]  /*12090*/  FMUL.FTZ R24, R3.reuse, R80 ;  /* 0x0000005003187220 */ /* 0x040fe40000410000 */
[C---:B------:R-:W-:Y:S02]  /*120a0*/  FMUL.FTZ R25, R3.reuse, R81 ;  /* 0x0000005103197220 */ /* 0x040fe40000410000 */
[C---:B------:R-:W-:Y:S01]  /*120b0*/  FMUL.FTZ R32, R3.reuse, R88 ;  /* 0x0000005803207220 */ /* 0x040fe20000410000 */
[----:B------:R-:W1:Y:S01]  /*120c0*/  MUFU.EX2 R129, R129 ;  /* 0x0000008100817308 */ /* 0x000e620000000800 */
[C---:B------:R-:W-:Y:S02]  /*120d0*/  FMUL.FTZ R33, R3.reuse, R89 ;  /* 0x0000005903217220 */ /* 0x040fe40000410000 */
[----:B------:R-:W-:Y:S02]  /*120e0*/  FMUL.FTZ R40, R3, R96 ;  /* 0x0000006003287220 */ /* 0x000fe40000410000 */
[C---:B----4-:R-:W-:Y:S02]  /*120f0*/  FMUL.FTZ R6, R2.reuse, R114 ;  /* 0x0000007202067220 */ /* 0x050fe40000410000 */
        /* <DEDUP_REMOVED lines=9> */
[----:B------:R-:W3:Y:S01]  /*12190*/  MUFU.EX2 R132, R132 ;  /* 0x0000008400847308 */ /* 0x000ee20000000800 */
[C---:B------:R-:W-:Y:S01]  /*121a0*/  FMUL.FTZ R34, R2.reuse, R90 ;  /* 0x0000005a02227220 */ /* 0x040fe20000410000 */
[----:B------:R-:W-:Y:S01]  /*121b0*/  LDSM.16.MT88.4 R72, [R201+0x3100] ;  /* 0x00310000c948783b */ /* 0x000fe20000004200 */
[C---:B------:R-:W-:Y:S01]  /*121c0*/  FMUL.FTZ R35, R2.reuse, R91 ;  /* 0x0000005b02237220 */ /* 0x040fe20000410000 */
[----:B-1----:R-:W-:Y:S01]  /*121d0*/  F2FP.PACK_AB R122, R129, R118 ;  /* 0x00000076817a723e */ /* 0x002fe200000000ff */
[C---:B------:R-:W-:Y:S02]  /*121e0*/  FMUL.FTZ R41, R3.reuse, R97 ;  /* 0x0000006103297220 */ /* 0x040fe40000410000 */
[C---:B------:R-:W-:Y:S02]  /*121f0*/  FMUL.FTZ R42, R2.reuse, R98 ;  /* 0x00000062022a7220 */ /* 0x040fe40000410000 */
[C---:B------:R-:W-:Y:S01]  /*12200*/  FMUL.FTZ R43, R2.reuse, R99 ;  /* 0x00000063022b7220 */ /* 0x040fe20000410000 */
[----:B------:R-:W-:Y:S01]  /*12210*/  MUFU.EX2 R131, R131 ;  /* 0x0000008300837308 */ /* 0x000fe20000000800 */
[----:B------:R-:W-:Y:S01]  /*12220*/  LDSM.16.MT88.4 R80, [R204+0x900] ;  /* 0x00090000cc50783b */ /* 0x000fe20000004200 */
[C---:B------:R-:W-:Y:S02]  /*12230*/  FMUL.FTZ R48, R3.reuse, R104 ;  /* 0x0000006803307220 */ /* 0x040fe40000410000 */
[C---:B------:R-:W-:Y:S02]  /*12240*/  FMUL.FTZ R49, R3.reuse, R105 ;  /* 0x0000006903317220 */ /* 0x040fe40000410000 */
[C---:B------:R-:W-:Y:S02]  /*12250*/  FMUL.FTZ R50, R2.reuse, R106 ;  /* 0x0000006a02327220 */ /* 0x040fe40000410000 */
[----:B------:R-:W-:Y:S01]  /*12260*/  FMUL.FTZ R51, R2, R107 ;  /* 0x0000006b02337220 */ /* 0x000fe20000410000 */
[----:B------:R-:W-:Y:S01]  /*12270*/  LDSM.16.MT88.4 R88, [R200+0x900] ;  /* 0x00090000c858783b */ /* 0x000fe20000004200 */
[----:B------:R-:W1:Y:S01]  /*12280*/  MUFU.EX2 R130, R130 ;  /* 0x0000008200827308 */ /* 0x000e620000000800 */
[C---:B------:R-:W-:Y:S02]  /*12290*/  FMUL.FTZ R52, R3.reuse, R52 ;  /* 0x0000003403347220 */ /* 0x040fe40000410000 */
[C---:B------:R-:W-:Y:S01]  /*122a0*/  FMUL.FTZ R53, R3.reuse, R53 ;  /* 0x0000003503357220 */ /* 0x040fe20000410000 */
[----:B---3--:R-:W-:Y:S01]  /*122b0*/  F2FP.PACK_AB R121, R132, R133 ;  /* 0x000000858479723e */ /* 0x008fe200000000ff */
[C---:B------:R-:W-:Y:S02]  /*122c0*/  FMUL.FTZ R54, R2.reuse, R54 ;  /* 0x0000003602367220 */ /* 0x040fe40000410000 */
        /* <DEDUP_REMOVED lines=11> */
[----:B------:R-:W-:Y:S01]  /*12380*/  FMUL.FTZ R62, R2, R62 ;  /* 0x0000003e023e7220 */ /* 0x000fe20000410000 */
[----:B-1----:R-:W-:Y:S01]  /*12390*/  F2FP.PACK_AB R123, R130, R131 ;  /* 0x00000083827b723e */ /* 0x002fe200000000ff */
[C---:B------:R-:W-:Y:S02]  /*123a0*/  FMUL.FTZ R63, R2.reuse, R63 ;  /* 0x0000003f023f7220 */ /* 0x040fe40000410000 */
[C---:B------:R-:W-:Y:S02]  /*123b0*/  FMUL.FTZ R64, R3.reuse, R64 ;  /* 0x0000004003407220 */ /* 0x040fe40000410000 */
[C---:B------:R-:W-:Y:S02]  /*123c0*/  FMUL.FTZ R65, R3.reuse, R65 ;  /* 0x0000004103417220 */ /* 0x040fe40000410000 */
[C---:B--2---:R-:W-:Y:S01]  /*123d0*/  HMMA.16816.F32 R4, R120.reuse, R12, R4 ;  /* 0x0000000c7804723c */ /* 0x044fe20000001804 */
[----:B------:R-:W-:Y:S04]  /*123e0*/  MUFU.EX2 R147, R147 ;  /* 0x0000009300937308 */ /* 0x000fe80000000800 */
[C---:B------:R-:W-:Y:S02]  /*123f0*/  FMUL.FTZ R66, R2.reuse, R66 ;  /* 0x0000004202427220 */ /* 0x040fe40000410000 */
[C---:B------:R-:W-:Y:S01]  /*12400*/  FMUL.FTZ R12, R3.reuse, R68 ;  /* 0x00000044030c7220 */ /* 0x040fe20000410000 */
[C---:B------:R-:W-:Y:S03]  /*12410*/  HMMA.16816.F32 R8, R120.reuse, R14, R8 ;  /* 0x0000000e7808723c */ /* 0x040fe60000001808 */
[----:B------:R-:W-:Y:S01]  /*12420*/  MUFU.EX2 R148, R148 ;  /* 0x0000009400947308 */ /* 0x000fe20000000800 */
[C---:B------:R-:W-:Y:S02]  /*12430*/  FMUL.FTZ R13, R3.reuse, R69 ;  /* 0x00000045030d7220 */ /* 0x040fe40000410000 */
[C---:B------:R-:W-:Y:S02]  /*12440*/  FMUL.FTZ R67, R2.reuse, R67 ;  /* 0x0000004302437220 */ /* 0x040fe40000410000 */
[C---:B------:R-:W-:Y:S04]  /*12450*/  FMUL.FTZ R14, R2.reuse, R70 ;  /* 0x00000046020e7220 */ /* 0x040fe80000410000 */
[----:B------:R-:W-:Y:S01]  /*12460*/  FMUL.FTZ R15, R2, R71 ;  /* 0x00000047020f7220 */ /* 0x000fe20000410000 */
[----:B------:R-:W-:Y:S01]  /*12470*/  MUFU.EX2 R150, R150 ;  /* 0x0000009600967308 */ /* 0x000fe20000000800 */
[----:B------:R-:W1:Y:S01]  /*12480*/  LDSM.16.MT88.4 R68, [R202+0x3100] ;  /* 0x00310000ca44783b */ /* 0x000e620000004200 */
[--C-:B------:R-:W-:Y:S02]  /*12490*/  FFMA.FTZ R233, R238, c[0x0][0x2d0], -R151.reuse ;  /* 0x0000b400eee97a23 */ /* 0x100fe40000010897 */
[--C-:B------:R-:W-:Y:S02]  /*124a0*/  FFMA.FTZ R162, R162, c[0x0][0x2d0], -R151.reuse ;  /* 0x0000b400a2a27a23 */ /* 0x100fe40000010897 */
[C---:B------:R-:W-:Y:S03]  /*124b0*/  HMMA.16816.F32 R12, R120.reuse, R20, R12 ;  /* 0x00000014780c723c */ /* 0x040fe6000000180c */
[--C-:B------:R-:W-:Y:S01]  /*124c0*/  FFMA.FTZ R232, R232, c[0x0][0x2d0], -R151.reuse ;  /* 0x0000b400e8e87a23 */ /* 0x100fe20000010897 */
[----:B------:R-:W2:Y:S01]  /*124d0*/  MUFU.EX2 R153, R153 ;  /* 0x0000009900997308 */ /* 0x000ea20000000800 */
[--C-:B------:R-:W-:Y:S02]  /*124e0*/  FFMA.FTZ R235, R236, c[0x0][0x2d0], -R151.reuse ;  /* 0x0000b400eceb7a23 */ /* 0x100fe40000010897 */
[C---:B------:R-:W-:Y:S01]  /*124f0*/  FMUL.FTZ R20, R3.reuse, R76 ;  /* 0x0000004c03147220 */ /* 0x040fe20000410000 */
[C---:B------:R-:W-:Y:S04]  /*12500*/  HMMA.16816.F32 R16, R120.reuse, R22, R16 ;  /* 0x000000167810723c */ /* 0x040fe80000001810 */
[----:B------:R-:W-:Y:S02]  /*12510*/  FMUL.FTZ R21, R3, R77 ;  /* 0x0000004d03157220 */ /* 0x000fe40000410000 */
[----:B------:R-:W-:Y:S01]  /*12520*/  MUFU.EX2 R152, R152 ;  /* 0x0000009800987308 */ /* 0x000fe20000000800 */
[C---:B------:R-:W-:Y:S02]  /*12530*/  FMUL.FTZ R22, R2.reuse, R78 ;  /* 0x0000004e02167220 */ /* 0x040fe40000410000 */
[----:B------:R-:W-:Y:S02]  /*12540*/  FMUL.FTZ R23, R2, R79 ;  /* 0x0000004f02177220 */ /* 0x000fe40000410000 */
[----:B------:R-:W4:Y:S01]  /*12550*/  LDSM.16.MT88.4 R76, [R200+0x3100] ;  /* 0x00310000c84c783b */ /* 0x000f220000004200 */
[--C-:B------:R-:W-:Y:S02]  /*12560*/  FFMA.FTZ R236, R247, c[0x0][0x2d0], -R134.reuse ;  /* 0x0000b400f7ec7a23 */ /* 0x100fe40000010886 */
[--C-:B------:R-:W-:Y:S02]  /*12570*/  FFMA.FTZ R239, R239, c[0x0][0x2d0], -R134.reuse ;  /* 0x0000b400efef7a23 */ /* 0x100fe40000010886 */
[C---:B------:R-:W-:Y:S01]  /*12580*/  HMMA.16816.F32 R20, R120.reuse, R28, R20 ;  /* 0x0000001c7814723c */ /* 0x040fe20000001814 */
[----:B------:R-:W5:Y:S02]  /*12590*/  MUFU.EX2 R155, R155 ;  /* 0x0000009b009b7308 */ /* 0x000f640000000800 */
[--C-:B------:R-:W-:Y:S02]  /*125a0*/  FFMA.FTZ R238, R243, c[0x0][0x2d0], -R134.reuse ;  /* 0x0000b400f3ee7a23 */ /* 0x100fe40000010886 */
[--C-:B------:R-:W-:Y:S02]  /*125b0*/  FFMA.FTZ R241, R241, c[0x0][0x2d0], -R134.reuse ;  /* 0x0000b400f1f17a23 */ /* 0x100fe40000010886 */
[C---:B------:R-:W-:Y:S01]  /*125c0*/  FMUL.FTZ R28, R3.reuse, R84 ;  /* 0x00000054031c7220 */ /* 0x040fe20000410000 */
[C---:B------:R-:W-:Y:S03]  /*125d0*/  HMMA.16816.F32 R24, R120.reuse, R30, R24 ;  /* 0x0000001e7818723c */ /* 0x040fe60000001818 */
[----:B------:R-:W-:Y:S01]  /*125e0*/  MUFU.EX2 R233, R233 ;  /* 0x000000e900e97308 */ /* 0x000fe20000000800 */
[C---:B------:R-:W-:Y:S02]  /*125f0*/  FMUL.FTZ R29, R3.reuse, R85 ;  /* 0x00000055031d7220 */ /* 0x040fe40000410000 */
[--C-:B------:R-:W-:Y:S02]  /*12600*/  FFMA.FTZ R240, R240, c[0x0][0x2d0], -R151.reuse ;  /* 0x0000b400f0f07a23 */ /* 0x100fe40000010897 */
[C---:B------:R-:W-:Y:S04]  /*12610*/  FMUL.FTZ R30, R2.reuse, R86 ;  /* 0x00000056021e7220 */ /* 0x040fe80000410000 */
[----:B------:R-:W-:Y:S01]  /*12620*/  FMUL.FTZ R31, R2, R87 ;  /* 0x00000057021f7220 */ /* 0x000fe20000410000 */
[----:B------:R-:W1:Y:S01]  /*12630*/  MUFU.EX2 R162, R162 ;  /* 0x000000a200a27308 */ /* 0x000e620000000800 */
        /* <DEDUP_REMOVED lines=22> */
[----:B------:R-:W2:Y:S01]  /*127a0*/  MUFU.EX2 R239, R239 ;  /* 0x000000ef00ef7308 */ /* 0x000ea20000000800 */
        /* <DEDUP_REMOVED lines=8> */
[C---:B-1----:R-:W-:Y:S03]  /*12830*/  HMMA.16816.F32 R44, R120.reuse, R68, R44 ;  /* 0x00000044782c723c */ /* 0x042fe6000000182c */
[--C-:B------:R-:W-:Y:S01]  /*12840*/  FFMA.FTZ R184, R237, c[0x0][0x2d0], -R134.reuse ;  /* 0x0000b400edb87a23 */ /* 0x100fe20000010886 */
[----:B------:R-:W1:Y:S01]  /*12850*/  MUFU.EX2 R241, R241 ;  /* 0x000000f100f17308 */ /* 0x000e620000000800 */
[--C-:B------:R-:W-:Y:S02]  /*12860*/  FFMA.FTZ R231, R231, c[0x0][0x2d0], -R134.reuse ;  /* 0x0000b400e7e77a23 */ /* 0x100fe40000010886 */
[----:B---3--:R-:W-:Y:S01]  /*12870*/  F2FP.PACK_AB R68, R144, R141 ;  /* 0x0000008d9044723e */ /* 0x008fe200000000ff */
[C---:B------:R-:W-:Y:S04]  /*12880*/  HMMA.16816.F32 R48, R120.reuse, R70, R48 ;  /* 0x000000467830723c */ /* 0x040fe80000001830 */
[----:B--2---:R-:W-:Y:S01]  /*12890*/  F2FP.PACK_AB R69, R153, R150 ;  /* 0x000000969945723e */ /* 0x004fe200000000ff */
[--C-:B------:R-:W-:Y:S01]  /*128a0*/  FFMA.FTZ R163, R163, c[0x0][0x2d0], -R134.reuse ;  /* 0x0000b400a3a37a23 */ /* 0x100fe20000010886 */
[----:B------:R-:W-:Y:S01]  /*128b0*/  MUFU.EX2 R240, R240 ;  /* 0x000000f000f07308 */ /* 0x000fe20000000800 */
[----:B------:R-:W-:Y:S01]  /*128c0*/  F2FP.PACK_AB R70, R148, R147 ;  /* 0x000000939446723e */ /* 0x000fe200000000ff */
[C---:B------:R-:W-:Y:S04]  /*128d0*/  HMMA.16816.F32 R52, R120.reuse, R72, R52 ;  /* 0x000000487834723c */ /* 0x040fe80000001834 */
[----:B-----5:R-:W-:Y:S01]  /*128e0*/  F2FP.PACK_AB R71, R155, R152 ;  /* 0x000000989b47723e */ /* 0x020fe200000000ff */
[--C-:B------:R-:W-:Y:S02]  /*128f0*/  FFMA.FTZ R248, R161, c[0x0][0x2d0], -R134.reuse ;  /* 0x0000b400a1f87a23 */ /* 0x100fe40000010886 */
[--C-:B------:R-:W-:Y:S01]  /*12900*/  FFMA.FTZ R146, R146, c[0x0][0x2d0], -R151.reuse ;  /* 0x0000b40092927a23 */ /* 0x100fe20000010897 */
[C---:B------:R-:W-:Y:S01]  /*12910*/  HMMA.16816.F32 R56, R120.reuse, R74, R56 ;  /* 0x0000004a7838723c */ /* 0x040fe20000001838 */
[----:B------:R-:W2:Y:S01]  /*12920*/  LDSM.16.MT88.4 R72, [R202+0x900] ;  /* 0x00090000ca48783b */ /* 0x000ea20000004200 */
[----:B------:R-:W-:Y:S02]  /*12930*/  MUFU.EX2 R243, R243 ;  /* 0x000000f300f37308 */ /* 0x000fe40000000800 */
[--C-:B------:R-:W-:Y:S02]  /*12940*/  FFMA.FTZ R145, R145, c[0x0][0x2d0], -R151.reuse ;  /* 0x0000b40091917a23 */ /* 0x100fe40000010897 */
[--C-:B------:R-:W-:Y:S02]  /*12950*/  FFMA.FTZ R142, R142, c[0x0][0x2d0], -R151.reuse ;  /* 0x0000b4008e8e7a23 */ /* 0x100fe40000010897 */
[C---:B----4-:R-:W-:Y:S04]  /*12960*/  HMMA.16816.F32 R60, R120.reuse, R76, R60 ;  /* 0x0000004c783c723c */ /* 0x050fe8000000183c */
[----:B------:R-:W-:Y:S01]  /*12970*/  MUFU.EX2 R242, R242 ;  /* 0x000000f200f27308 */ /* 0x000fe20000000800 */
[----:B------:R-:W-:Y:S02]  /*12980*/  FFMA.FTZ R151, R140, c[0x0][0x2d0], -R151 ;  /* 0x0000b4008c977a23 */ /* 0x000fe40000010897 */
[--C-:B------:R-:W-:Y:S01]  /*12990*/  FFMA.FTZ R140, R149, c[0x0][0x2d0], -R134.reuse ;  /* 0x0000b400958c7a23 */ /* 0x100fe20000010886 */
[----:B------:R-:W-:Y:S01]  /*129a0*/  HMMA.16816.F32 R64, R120, R78, R64 ;  /* 0x0000004e7840723c */ /* 0x000fe20000001840 */
[----:B------:R-:W3:Y:S03]  /*129b0*/  LDSM.16.MT88.4 R76, [R204+0x3900] ;  /* 0x00390000cc4c783b */ /* 0x000ee60000004200 */
[--C-:B------:R-:W-:Y:S02]  /*129c0*/  FFMA.FTZ R143, R143, c[0x0][0x2d0], -R134.reuse ;  /* 0x0000b4008f8f7a23 */ /* 0x100fe40000010886 */
[----:B------:R-:W-:Y:S01]  /*129d0*/  MUFU.EX2 R247, R247 ;  /* 0x000000f700f77308 */ /* 0x000fe20000000800 */
[--C-:B------:R-:W-:Y:S01]  /*129e0*/  FFMA.FTZ R135, R135, c[0x0][0x2d0], -R134.reuse ;  /* 0x0000b40087877a23 */ /* 0x100fe20000010886 */
[C---:B------:R-:W-:Y:S05]  /*129f0*/  HMMA.16816.F32 R4, R68.reuse, R80, R4 ;  /* 0x000000504404723c */ /* 0x040fea0000001804 */
[----:B------:R-:W-:Y:S02]  /*12a00*/  FFMA.FTZ R134, R117, c[0x0][0x2d0], -R134 ;  /* 0x0000b40075867a23 */ /* 0x000fe40000010886 */
[----:B------:R-:W-:Y:S01]  /*12a10*/  FFMA.FTZ R128, R3, R224, R128 ;  /* 0x000000e003807223 */ /* 0x000fe20000010080 */
[C---:B------:R-:W-:Y:S01]  /*12a20*/  HMMA.16816.F32 R8, R68.reuse, R82, R8 ;  /* 0x000000524408723c */ /* 0x040fe20000001808 */
[----:B------:R-:W-:Y:S01]  /*12a30*/  LDSM.16.MT88.4 R80, [R201+0x3900] ;  /* 0x00390000c950783b */ /* 0x000fe20000004200 */
[----:B------:R-:W-:Y:S02]  /*12a40*/  MUFU.EX2 R244, R244 ;  /* 0x000000f400f47308 */ /* 0x000fe40000000800 */
[----:B------:R-:W-:Y:S02]  /*12a50*/  FFMA.FTZ R133, R2, R223, R133 ;  /* 0x000000df02857223 */ /* 0x000fe40000010085 */
[----:B------:R-:W-:Y:S02]  /*12a60*/  FADD.FTZ R119, R119, R128 ;  /* 0x0000008077777221 */ /* 0x000fe40000010000 */
[----:B------:R-:W-:Y:S01]  /*12a70*/  FADD.FTZ R132, R132, R133 ;  /* 0x0000008584847221 */ /* 0x000fe20000010000 */
[C---:B--2---:R-:W-:Y:S03]  /*12a80*/  HMMA.16816.F32 R12, R68.reuse, R72, R12 ;  /* 0x00000048440c723c */ /* 0x044fe6000000180c */
[----:B------:R-:W-:Y:S01]  /*12a90*/  MUFU.EX2 R251, R251 ;  /* 0x000000fb00fb7308 */ /* 0x000fe20000000800 */
[----:B------:R-:W-:Y:S02]  /*12aa0*/  FADD.FTZ R118, R118, R119 ;  /* 0x0000007776767221 */ /* 0x000fe40000010000 */
[----:B------:R-:W-:Y:S02]  /*12ab0*/  FADD.FTZ R3, R131, R132 ;  /* 0x0000008483037221 */ /* 0x000fe40000010000 */
[C---:B------:R-:W-:Y:S01]  /*12ac0*/  HMMA.16816.F32 R16, R68.reuse, R74, R16 ;  /* 0x0000004a4410723c */ /* 0x040fe20000001810 */
[----:B------:R-:W2:Y:S03]  /*12ad0*/  LDSM.16.MT88.4 R72, [R202+0x3900] ;  /* 0x00390000ca48783b */ /* 0x000ea60000004200 */
[----:B------:R-:W-:Y:S01]  /*12ae0*/  FADD.FTZ R118, R129, R118 ;  /* 0x0000007681767221 */ /* 0x000fe20000010000 */
[----:B------:R-:W-:Y:S01]  /*12af0*/  MUFU.EX2 R246, R246 ;  /* 0x000000f600f67308 */ /* 0x000fe20000000800 */
[----:B------:R-:W-:Y:S02]  /*12b00*/  FADD.FTZ R3, R130, R3 ;  /* 0x0000000382037221 */ /* 0x000fe40000010000 */
[C---:B------:R-:W-:Y:S04]  /*12b10*/  HMMA.16816.F32 R20, R68.reuse, R84, R20 ;  /* 0x000000544414723c */ /* 0x040fe80000001814 */
[----:B------:R-:W-:Y:S02]  /*12b20*/  FADD.FTZ R141, R141, R118 ;  /* 0x000000768d8d7221 */ /* 0x000fe40000010000 */
[----:B------:R-:W-:Y:S01]  /*12b30*/  FADD.FTZ R150, R150, R3 ;  /* 0x0000000396967221 */ /* 0x000fe20000010000 */
[----:B------:R-:W-:Y:S01]  /*12b40*/  MUFU.EX2 R245, R245 ;  /* 0x000000f500f57308 */ /* 0x000fe20000000800 */
[C---:B------:R-:W-:Y:S01]  /*12b50*/  HMMA.16816.F32 R24, R68.reuse, R86, R24 ;  /* 0x000000564418723c */ /* 0x040fe20000001818 */
[----:B------:R-:W4:Y:S03]  /*12b60*/  LDSM.16.MT88.4 R84, [R200+0x3900] ;  /* 0x00390000c854783b */ /* 0x000f260000004200 */
[----:B------:R-:W-:Y:S02]  /*12b70*/  FADD.FTZ R144, R144, R141 ;  /* 0x0000008d90907221 */ /* 0x000fe40000010000 */
[----:B------:R-:W-:Y:S02]  /*12b80*/  FADD.FTZ R153, R153, R150 ;  /* 0x0000009699997221 */ /* 0x000fe40000010000 */
[C---:B------:R-:W-:Y:S01]  /*12b90*/  HMMA.16816.F32 R28, R68.reuse, R88, R28 ;  /* 0x00000058441c723c */ /* 0x040fe2000000181c */
[----:B------:R-:W-:Y:S03]  /*12ba0*/  MUFU.EX2 R234, R234 ;  /* 0x000000ea00ea7308 */ /* 0x000fe60000000800 */
[----:B------:R-:W-:Y:S02]  /*12bb0*/  FADD.FTZ R147, R147, R144 ;  /* 0x0000009093937221 */ /* 0x000fe40000010000 */
[----:B------:R-:W-:Y:S02]  /*12bc0*/  FADD.FTZ R152, R152, R153 ;  /* 0x0000009998987221 */ /* 0x000fe40000010000 */
[C---:B------:R-:W-:Y:S01]  /*12bd0*/  HMMA.16816.F32 R32, R68.reuse, R90, R32 ;  /* 0x0000005a4420723c */ /* 0x040fe20000001820 */
[----:B------:R-:W-:Y:S02]  /*12be0*/  LDSM.16.MT88.4 R88, [R200+0x4100] ;  /* 0x00410000c858783b */ /* 0x000fe40000004200 */
[----:B------:R-:W-:Y:S01]  /*12bf0*/  MUFU.EX2 R249, R249 ;  /* 0x000000f900f97308 */ /* 0x000fe20000000800 */
[----:B------:R-:W-:Y:S02]  /*12c00*/  FADD.FTZ R148, R148, R147 ;  /* 0x0000009394947221 */ /* 0x000fe40000010000 */
[----:B------:R-:W-:Y:S02]  /*12c10*/  FADD.FTZ R155, R155, R152 ;  /* 0x000000989b9b7221 */ /* 0x000fe40000010000 */
[C---:B---3--:R-:W-:Y:S05]  /*12c20*/  HMMA.16816.F32 R36, R68.reuse, R76, R36 ;  /* 0x0000004c4424723c */ /* 0x048fea0000001824 */
[----:B------:R-:W-:Y:S03]  /*12c30*/  MUFU.EX2 R160, R160 ;  /* 0x000000a000a07308 */ /* 0x000fe60000000800 */
[C---:B------:R-:W-:Y:S01]  /*12c40*/  HMMA.16816.F32 R40, R68.reuse, R78, R40 ;  /* 0x0000004e4428723c */ /* 0x040fe20000001828 */
[----:B------:R-:W-:Y:S06]  /*12c50*/  LDSM.16.MT88.4 R76, [R202+0x1100] ;  /* 0x00110000ca4c783b */ /* 0x000fec0000004200 */
[----:B------:R-:W-:Y:S01]  /*12c60*/  MUFU.EX2 R154, R154 ;  /* 0x0000009a009a7308 */ /* 0x000fe20000000800 */
[C---:B--2---:R-:W-:Y:S08]  /*12c70*/  HMMA.16816.F32 R44, R68.reuse, R72, R44 ;  /* 0x00000048442c723c */ /* 0x044ff0000000182c */
[C---:B------:R-:W-:Y:S01]  /*12c80*/  HMMA.16816.F32 R48, R68.reuse, R74, R48 ;  /* 0x0000004a4430723c */ /* 0x040fe20000001830 */
[----:B------:R-:W2:Y:S01]  /*12c90*/  LDSM.16.MT88.4 R72, [R204+0x1100] ;  /* 0x00110000cc48783b */ /* 0x000ea20000004200 */
[----:B------:R-:W-:Y:S06]  /*12ca0*/  MUFU.EX2 R184, R184 ;  /* 0x000000b800b87308 */ /* 0x000fec0000000800 */
[C---:B------:R-:W-:Y:S04]  /*12cb0*/  HMMA.16816.F32 R52, R68.reuse, R80, R52 ;  /* 0x000000504434723c */ /* 0x040fe80000001834 */
[----:B------:R-:W-:Y:S04]  /*12cc0*/  MUFU.EX2 R231, R231 ;  /* 0x000000e700e77308 */ /* 0x000fe80000000800 */
[C---:B------:R-:W-:Y:S01]  /*12cd0*/  HMMA.16816.F32 R56, R68.reuse, R82, R56 ;  /* 0x000000524438723c */ /* 0x040fe20000001838 */
[----:B------:R-:W3:Y:S05]  /*12ce0*/  LDSM.16.MT88.4 R80, [R201+0x1100] ;  /* 0x00110000c950783b */ /* 0x000eea0000004200 */
[----:B------:R-:W-:Y:S02]  /*12cf0*/  MUFU.EX2 R163, R163 ;  /* 0x000000a300a37308 */ /* 0x000fe40000000800 */
[C---:B----4-:R-:W-:Y:S08]  /*12d00*/  HMMA.16816.F32 R60, R68.reuse, R84, R60 ;  /* 0x00000054443c723c */ /* 0x050ff0000000183c */
[----:B------:R-:W-:Y:S01]  /*12d10*/  HMMA.16816.F32 R64, R68, R86, R64 ;  /* 0x000000564440723c */ /* 0x000fe20000001840 */
[----:B------:R-:W4:Y:S01]  /*12d20*/  LDSM.16.MT88.4 R84, [R200+0x1100] ;  /* 0x00110000c854783b */ /* 0x000f220000004200 */
[----:B------:R-:W-:Y:S05]  /*12d30*/  MUFU.EX2 R248, R248 ;  /* 0x000000f800f87308 */ /* 0x000fea0000000800 */
[----:B------:R-:W-:Y:S01]  /*12d40*/  F2FP.PACK_AB R68, R162, R233 ;  /* 0x000000e9a244723e */ /* 0x000fe200000000ff */
[----:B------:R-:W-:Y:S01]  /*12d50*/  FADD.FTZ R233, R233, R148 ;  /* 0x00000094e9e97221 */ /* 0x000fe20000010000 */
[----:B------:R-:W-:Y:S03]  /*12d60*/  F2FP.PACK_AB R70, R235, R232 ;  /* 0x000000e8eb46723e */ /* 0x000fe600000000ff */
[----:B------:R-:W-:Y:S01]  /*12d70*/  F2FP.PACK_AB R69, R239, R236 ;  /* 0x000000ecef45723e */ /* 0x000fe200000000ff */
[----:B------:R-:W-:Y:S01]  /*12d80*/  MUFU.EX2 R146, R146 ;  /* 0x0000009200927308 */ /* 0x000fe20000000800 */
[----:B-1----:R-:W-:Y:S01]  /*12d90*/  F2FP.PACK_AB R71, R241, R238 ;  /* 0x000000eef147723e */ /* 0x002fe200000000ff */
[----:B------:R-:W-:Y:S02]  /*12da0*/  FADD.FTZ R236, R236, R155 ;  /* 0x0000009becec7221 */ /* 0x000fe40000010000 */
[----:B------:R-:W-:Y:S02]  /*12db0*/  FADD.FTZ R233, R162, R233 ;  /* 0x000000e9a2e97221 */ /* 0x000fe40000010000 */
[----:B------:R-:W-:Y:S02]  /*12dc0*/  FADD.FTZ R239, R239, R236 ;  /* 0x000000ecefef7221 */ /* 0x000fe40000010000 */
[C---:B--2---:R-:W-:Y:S02]  /*12dd0*/  HMMA.16816.F32 R4, R68.reuse, R72, R4 ;  /* 0x000000484404723c */ /* 0x044fe40000001804 */
[----:B------:R-:W1:Y:S01]  /*12de0*/  MUFU.EX2 R145, R145 ;  /* 0x0000009100917308 */ /* 0x000e620000000800 */
[----:B------:R-:W-:Y:S02]  /*12df0*/  FADD.FTZ R232, R232, R233 ;  /* 0x000000e9e8e87221 */ /* 0x000fe40000010000 */
[----:B------:R-:W-:Y:S02]  /*12e00*/  FADD.FTZ R238, R238, R239 ;  /* 0x000000efeeee7221 */ /* 0x000fe40000010000 */
[----:B------:R-:W-:Y:S01]  /*12e10*/  FADD.FTZ R235, R235, R232 ;  /* 0x000000e8ebeb7221 */ /* 0x000fe20000010000 */
[C---:B------:R-:W-:Y:S01]  /*12e20*/  HMMA.16816.F32 R8, R68.reuse, R74, R8 ;  /* 0x0000004a4408723c */ /* 0x040fe20000001808 */
[----:B------:R-:W2:Y:S03]  /*12e30*/  LDSM.16.MT88.4 R72, [R204+0x4100] ;  /* 0x00410000cc48783b */ /* 0x000ea60000004200 */
[----:B------:R-:W-:Y:S01]  /*12e40*/  MUFU.EX2 R142, R142 ;  /* 0x0000008e008e7308 */ /* 0x000fe20000000800 */
[----:B------:R-:W-:Y:S03]  /*12e50*/  FADD.FTZ R241, R241, R238 ;  /* 0x000000eef1f17221 */ /* 0x000fe60000010000 */
[C---:B------:R-:W-:Y:S06]  /*12e60*/  HMMA.16816.F32 R12, R68.reuse, R76, R12 ;  /* 0x0000004c440c723c */ /* 0x040fec000000180c */
[----:B------:R-:W5:Y:S02]  /*12e70*/  MUFU.EX2 R151, R151 ;  /* 0x0000009700977308 */ /* 0x000f640000000800 */
[C---:B------:R-:W-:Y:S01]  /*12e80*/  HMMA.16816.F32 R16, R68.reuse, R78, R16 ;  /* 0x0000004e4410723c */ /* 0x040fe20000001810 */
[----:B------:R-:W2:Y:S03]  /*12e90*/  LDSM.16.MT88.4 R76, [R202+0x4100] ;  /* 0x00410000ca4c783b */ /* 0x000ea60000004200 */
[----:B-1----:R-:W-:Y:S04]  /*12ea0*/  F2FP.PACK_AB R120, R145, R146 ;  /* 0x000000929178723e */ /* 0x002fe800000000ff */
[C---:B---3--:R-:W-:Y:S01]  /*12eb0*/  HMMA.16816.F32 R20, R68.reuse, R80, R20 ;  /* 0x000000504414723c */ /* 0x048fe20000001814 */
[----:B------:R-:W-:Y:S07]  /*12ec0*/  MUFU.EX2 R140, R140 ;  /* 0x0000008c008c7308 */ /* 0x000fee0000000800 */
[C---:B------:R-:W-:Y:S01]  /*12ed0*/  HMMA.16816.F32 R24, R68.reuse, R82, R24 ;  /* 0x000000524418723c */ /* 0x040fe20000001818 */
[----:B------:R-:W1:Y:S02]  /*12ee0*/  LDSM.16.MT88.4 R80, [R201+0x4100] ;  /* 0x00410000c950783b */ /* 0x000e640000004200 */
[----:B------:R-:W3:Y:S01]  /*12ef0*/  MUFU.EX2 R143, R143 ;  /* 0x0000008f008f7308 */ /* 0x000ee20000000800 */
[----:B-----5:R-:W-:Y:S04]  /*12f00*/  F2FP.PACK_AB R122, R151, R142 ;  /* 0x0000008e977a723e */ /* 0x020fe800000000ff */
[C---:B----4-:R-:W-:Y:S05]  /*12f10*/  HMMA.16816.F32 R28, R68.reuse, R84, R28 ;  /* 0x00000054441c723c */ /* 0x050fea000000181c */
[----:B------:R-:W-:Y:S03]  /*12f20*/  MUFU.EX2 R135, R135 ;  /* 0x0000008700877308 */ /* 0x000fe60000000800 */
[C---:B------:R-:W-:Y:S01]  /*12f30*/  HMMA.16816.F32 R32, R68.reuse, R86, R32 ;  /* 0x000000564420723c */ /* 0x040fe20000001820 */
[----:B------:R-:W4:Y:S06]  /*12f40*/  LDSM.16.MT88.4 R84, [R204+0x1900] ;  /* 0x00190000cc54783b */ /* 0x000f2c0000004200 */
[----:B------:R-:W5:Y:S01]  /*12f50*/  MUFU.EX2 R134, R134 ;  /* 0x0000008600867308 */ /* 0x000f620000000800 */
[C---:B--2---:R-:W-:Y:S04]  /*12f60*/  HMMA.16816.F32 R36, R68.reuse, R72, R36 ;  /* 0x000000484424723c */ /* 0x044fe80000001824 */
[----:B---3--:R-:W-:Y:S04]  /*12f70*/  F2FP.PACK_AB R121, R143, R140 ;  /* 0x0000008c8f79723e */ /* 0x008fe800000000ff */
[C---:B------:R-:W-:Y:S01]  /*12f80*/  HMMA.16816.F32 R40, R68.reuse, R74, R40 ;  /* 0x0000004a4428723c */ /* 0x040fe20000001828 */
[----:B------:R-:W2:Y:S07]  /*12f90*/  LDSM.16.MT88.4 R72, [R202+0x1900] ;  /* 0x00190000ca48783b */ /* 0x000eae0000004200 */
[C---:B------:R-:W-:Y:S04]  /*12fa0*/  HMMA.16816.F32 R44, R68.reuse, R76, R44 ;  /* 0x0000004c442c723c */ /* 0x040fe8000000182c */
[----:B-----5:R-:W-:Y:S04]  /*12fb0*/  F2FP.PACK_AB R123, R134, R135 ;  /* 0x00000087867b723e */ /* 0x020fe800000000ff */
[C---:B------:R-:W-:Y:S01]  /*12fc0*/  HMMA.16816.F32 R48, R68.reuse, R78, R48 ;  /* 0x0000004e4430723c */ /* 0x040fe20000001830 */
[----:B------:R-:W3:Y:S07]  /*12fd0*/  LDSM.16.MT88.4 R76, [R201+0x1900] ;  /* 0x00190000c94c783b */ /* 0x000eee0000004200 */
        /* <DEDUP_REMOVED lines=32> */
[C---:B----4-:R-:W-:Y:S08]  /*131e0*/  HMMA.16816.F32 R36, R68.reuse, R84, R36 ;  /* 0x000000544424723c */ /* 0x050ff00000001824 */
        /* <DEDUP_REMOVED lines=17> */
[----:B------:R-:W-:Y:S01]  /*13300*/  FADD.FTZ R163, R163, R2 ;  /* 0x00000002a3a37221 */ /* 0x000fe20000010000 */
[----:B------:R-:W-:Y:S01]  /*13310*/  IADD3 R184, R230, -0x1, RZ ;  /* 0xffffffffe6b87810 */ /* 0x000fe20007ffe0ff */
[----:B------:R-:W-:Y:S02]  /*13320*/  FADD.FTZ R3, R160, R3 ;  /* 0x00000003a0037221 */ /* 0x000fe40000010000 */
[----:B------:R-:W-:Y:S02]  /*13330*/  IMAD.MOV.U32 R2, RZ, RZ, R116 ;  /* 0x000000ffff027224 */ /* 0x000fe400078e0074 */
[C---:B---3--:R-:W-:Y:S03]  /*13340*/  HMMA.16816.F32 R4, R68.reuse, R76, R4 ;  /* 0x0000004c4404723c */ /* 0x048fe60000001804 */
[----:B------:R-:W-:Y:S05]  /*13350*/  IMAD.MOV.U32 R230, RZ, RZ, R184 ;  /* 0x000000ffffe67224 */ /* 0x000fea00078e00b8 */
        /* <DEDUP_REMOVED lines=12> */
[C---:B------:R-:W-:Y:S08]  /*13420*/  HMMA.16816.F32 R40, R68.reuse, R78, R40 ;  /* 0x0000004e4428723c */ /* 0x040ff00000001828 */
[C---:B-1----:R-:W-:Y:S08]  /*13430*/  HMMA.16816.F32 R44, R68.reuse, R80, R44 ;  /* 0x00000050442c723c */ /* 0x042ff0000000182c */
        /* <DEDUP_REMOVED lines=20> */
[C---:B-1----:R-:W-:Y:S07]  /*13580*/  HMMA.16816.F32 R52, R120.reuse, R4, R52 ;  /* 0x000000047834723c */ /* 0x042fee0000001834 */
[----:B------:R-:W-:Y:S01]  /*13590*/  FADD.FTZ R5, R154, R3 ;  /* 0x000000039a057221 */ /* 0x000fe20000010000 */
[C---:B------:R-:W-:Y:S04]  /*135a0*/  HMMA.16816.F32 R56, R120.reuse, R6, R56 ;  /* 0x000000067838723c */ /* 0x040fe80000001838 */
[----:B------:R-:W-:Y:S02]  /*135b0*/  FADD.FTZ R3, R248, R163 ;  /* 0x000000a3f8037221 */ /* 0x000fe40000010000 */
[----:B------:R-:W-:Y:S02]  /*135c0*/  FADD.FTZ R146, R146, R5 ;  /* 0x0000000592927221 */ /* 0x000fe40000010000 */
[C---:B--2---:R-:W-:Y:S04]  /*135d0*/  HMMA.16816.F32 R60, R120.reuse, R8, R60 ;  /* 0x00000008783c723c */ /* 0x044fe8000000183c */
[----:B------:R-:W-:Y:S02]  /*135e0*/  FADD.FTZ R140, R140, R3 ;  /* 0x000000038c8c7221 */ /* 0x000fe40000010000 */
[----:B------:R-:W-:Y:S02]  /*135f0*/  FADD.FTZ R145, R145, R146 ;  /* 0x0000009291917221 */ /* 0x000fe40000010000 */
[----:B------:R-:W-:Y:S01]  /*13600*/  FADD.FTZ R140, R143, R140 ;  /* 0x0000008c8f8c7221 */ /* 0x000fe20000010000 */
[----:B------:R-:W-:Y:S03]  /*13610*/  HMMA.16816.F32 R64, R120, R10, R64 ;  /* 0x0000000a7840723c */ /* 0x000fe60000001840 */
[----:B------:R-:W-:Y:S02]  /*13620*/  FADD.FTZ R142, R142, R145 ;  /* 0x000000918e8e7221 */ /* 0x000fe40000010000 */
[----:B------:R-:W-:Y:S02]  /*13630*/  FADD.FTZ R135, R135, R140 ;  /* 0x0000008c87877221 */ /* 0x000fe40000010000 */
[----:B------:R-:W-:Y:S02]  /*13640*/  FADD.FTZ R224, R151, R142 ;  /* 0x0000008e97e07221 */ /* 0x000fe40000010000 */
[----:B------:R-:W-:Y:S03]  /*13650*/  FADD.FTZ R223, R134, R135 ;  /* 0x0000008786df7221 */ /* 0x000fe60000010000 */
[----:B------:R-:W-:Y:S01]  /*13660*/  IMAD.MOV.U32 R3, RZ, RZ, R0 ;  /* 0x000000ffff037224 */ /* 0x000fe200078e0000 */
[----:B------:R-:W-:-:S05]  /*13670*/  @P0 BRA `(.L_x_2227) ;  /* 0xffffc40000000947 */ /* 0x000fca000383ffff */
.L_x_2218:
        /* <DEDUP_REMOVED lines=19> */
.L_x_2229:
[----:B------:R-:W-:-:S04]  /*137b0*/  MOV R2, c[0x0][0x32c] ;  /* 0x0000cb0000027a02 */ /* 0x000fc80000000f00 */
[----:B------:R-:W-:-:S13]  /*137c0*/  ISETP.NE.AND P0, PT, R2, 0x1, PT ;  /* 0x000000010200780c */ /* 0x000fda0003f05270 */
[----:B------:R-:W-:-:S05]  /*137d0*/  @P0 IMAD.HI.U32 R2, R4, c[0x0][0x330], RZ ;  /* 0x0000cc0004020a27 */ /* 0x000fca00078e00ff */
[----:B------:R-:W-:-:S05]  /*137e0*/  @P0 SHF.R.U32.HI R4, RZ, c[0x0][0x334], R2 ;  /* 0x0000cd00ff040a19 */ /* 0x000fca0000011602 */
.L_x_2230:
[----:B------:R-:W-:-:S05]  /*137f0*/  IMAD R4, R4, c[0x0][0x32c], RZ ;  /* 0x0000cb0004047a24 */ /* 0x000fca00078e02ff */
[----:B------:R-:W-:-:S04]  /*13800*/  IMNMX R3, R3, R4, !PT ;  /* 0x0000000403037217 */ /* 0x000fc80007800200 */
.L_x_2228:
        /* <DEDUP_REMOVED lines=12> */
.L_x_2232:
        /* <DEDUP_REMOVED lines=286> */
[----:B------:R-:W-:Y:S01]  /*14ab0*/  @P0 SHF.L.U64.HI R4, R225, R118, c[0x0][0x1e4] ;  /* 0x00007900e1040619 */ /* 0x000fe20000010276 */
        /* <DEDUP_REMOVED lines=16> */
[C---:B------:R-:W-:Y:S02]  /*14bc0*/  FMUL.FTZ R78, R2.reuse, R78 ;  /* 0x0000004e024e7220 */ /* 0x040fe40000410000 */
[C---:B------:R-:W-:Y:S02]  /*14bd0*/  FMUL.FTZ R79, R2.reuse, R79 ;  /* 0x0000004f024f7220 */ /* 0x040fe40000410000 */
        /* <DEDUP_REMOVED lines=12> */
[----:B------:R-:W-:Y:S01]  /*14ca0*/  FMUL.FTZ R87, R2, R87 ;  /* 0x0000005702577220 */ /* 0x000fe20000410000 */
[----:B------:R-:W-:Y:S01]  /*14cb0*/  ISETP.GT.AND P0, PT, R230, R231, PT ;  /* 0x000000e7e600720c */ /* 0x000fe20003f04270 */
[--C-:B------:R-:W-:Y:S01]  /*14cc0*/  FFMA.FTZ R149, R15, c[0x0][0x2d0], -R145.reuse ;  /* 0x0000b4000f957a23 */ /* 0x100fe20000010891 */
[----:B------:R-:W-:Y:S01]  /*14cd0*/  MOV R230, R184 ;  /* 0x000000b800e67202 */ /* 0x000fe20000000f00 */
        /* <DEDUP_REMOVED lines=339> */
.L_x_2231:
        /* <DEDUP_REMOVED lines=22> */
.L_x_2242:
        /* <DEDUP_REMOVED lines=10> */
[----:B------:R-:W-:Y:S04]  /*16410*/  IMAD.WIDE.U32 R28, R184, UR18, R186 ;  /* 0x00000012b81c7c25 */ /* 0x000fe8000f8e00ba */
[----:B------:R-:W-:Y:S01]  /*16420*/  IMAD.IADD R0, R31, 0x1, R29 ;  /* 0x000000011f007824 */ /* 0x000fe200078e021d */
[C---:B------:R-:W-:Y:S04]  /*16430*/  LEA R44, P0, R28.reuse, c[0x0][0x1f8], 0x1 ;  /* 0x00007e001c2c7a11 */ /* 0x040fe800078008ff */
[----:B------:R-:W-:Y:S02]  /*16440*/  LEA.HI.X R45, R28, c[0x0][0x1fc], R0, 0x1, P0 ;  /* 0x00007f001c2d7a11 */ /* 0x000fe400000f0c00 */
        /* <DEDUP_REMOVED lines=33> */
[C---:B------:R-:W-:Y:S01]  /*16660*/  HMMA.16816.F32 R32, R124.reuse, R34, RZ ;  /* 0x000000227c20723c */ /* 0x040fe200000018ff */
[C---:B------:R-:W-:Y:S02]  /*16670*/  ISETP.GT.AND P0, PT, R184.reuse, R215, PT ;  /* 0x000000d7b800720c */ /* 0x040fe40003f04270 */
[----:B------:R4:W-:Y:S05]  /*16680*/  LDGSTS.E.BYPASS.LTC128B.128 [R220+0x4100], [R152.64+0x80], !P3 ;  /* 0x0410008098dc7fae */ /* 0x0009ea000d901d50 */
[----:B------:R1:W-:Y:S05]  /*16690*/  LDGSTS.E.BYPASS.LTC128B.128 [R220+0x2100], [R160.64], !P4 ;  /* 0x02100000a0dc7fae */ /* 0x0003ea000e101d50 */
[----:B------:R4:W-:Y:S01]  /*166a0*/  LDGSTS.E.BYPASS.LTC128B.128 [R220+0x5100], [R154.64], !P3 ;  /* 0x051000009adc7fae */ /* 0x0009e2000d901d50 */
[C---:B-----5:R-:W-:Y:S01]  /*166b0*/  HMMA.16816.F32 R36, R124.reuse, R40, RZ ;  /* 0x000000287c24723c */ /* 0x060fe200000018ff */
[----:B------:R-:W-:Y:S03]  /*166c0*/  @P0 IADD3 R0, R184, -0x1, RZ ;  /* 0xffffffffb8000810 */ /* 0x000fe60007ffe0ff */
        /* <DEDUP_REMOVED lines=136> */
[----:B------:R-:W-:Y:S01]  /*16f50*/  @P0 IADD3 R120, P2, R120, 0x80, RZ ;  /* 0x0000008078780810 */ /* 0x000fe20007f5e0ff */
[----:B------:R-:W-:Y:S01]  /*16f60*/  IMAD R129, R184, -0x60, RZ ;  /* 0xffffffa0b8817824 */ /* 0x000fe200078e02ff */
        /* <DEDUP_REMOVED lines=16> */
[C---:B------:R-:W-:Y:S01]  /*17070*/  @P0 IADD3 R132, P2, R130.reuse, UR13, RZ ;  /* 0x0000000d82840c10 */ /* 0x040fe2000ff5e0ff */
[----:B------:R-:W-:Y:S01]  /*17080*/  IMAD.IADD R117, R129, 0x1, -R222 ;  /* 0x0000000181757824 */ /* 0x000fe200078e0ade */
[----:B------:R-:W-:Y:S02]  /*17090*/  @P0 IADD3 R134, P1, R130, UR9, RZ ;  /* 0x0000000982860c10 */ /* 0x000fe4000ff3e0ff */
[----:B------:R4:W-:Y:S01]  /*170a0*/  @P0 LDGSTS.E.BYPASS.LTC128B.128 [R220+0x9100], [R130.64], !P4 ;  /* 0x0910000082dc0fae */ /* 0x0009e2000e101d50 */
[C---:B------:R-:W-:Y:S03]  /*170b0*/  @P0 IADD3.X R133, R131.reuse, UR11, RZ, P2, !PT ;  /* 0x0000000b83850c10 */ /* 0x040fe600097fe4ff */
[----:B------:R-:W-:Y:S01]  /*170c0*/  @P0 IADD3.X R135, R131, UR6, RZ, P1, !PT ;  /* 0x0000000683870c10 */ /* 0x000fe20008ffe4ff */
[----:B------:R4:W-:Y:S01]  /*170d0*/  @P0 LDGSTS.E.BYPASS.LTC128B.128 [R220+0xc100], [R130.64+0x80], !P3 ;  /* 0x0c10008082dc0fae */ /* 0x0009e2000d901d50 */
[----:B------:R-:W-:Y:S04]  /*170e0*/  IADD3 R119, -R222, 0x1, R129 ;  /* 0x00000001de777810 */ /* 0x000fe80007ffe181 */
[----:B------:R1:W-:Y:S01]  /*170f0*/  @P0 LDGSTS.E.BYPASS.LTC128B.128 [R220+0xa100], [R132.64], !P4 ;  /* 0x0a10000084dc0fae */ /* 0x0003e2000e101d50 */
[----:B------:R-:W-:Y:S04]  /*17100*/  IADD3 R119, -R212, R119, R207 ;  /* 0x00000077d4777210 */ /* 0x000fe80007ffe1cf */
[----:B------:R1:W-:Y:S01]  /*17110*/  @P0 LDGSTS.E.BYPASS.LTC128B.128 [R220+0xd100], [R134.64], !P3 ;  /* 0x0d10000086dc0fae */ /* 0x0003e2000d901d50 */
[----:B------:R-:W-:Y:S02]  /*17120*/  ISETP.GE.AND P3, PT, R208, 0x1, PT ;  /* 0x00000001d000780c */ /* 0x000fe40003f66270 */
[C---:B--2---:R-:W-:Y:S02]  /*17130*/  IADD3 R123, R119.reuse, c[0x0][0x328], RZ ;  /* 0x0000ca00777b7a10 */ /* 0x044fe40007ffe0ff */
[----:B------:R-:W0:Y:S01]  /*17140*/  LDGDEPBAR ;  /* 0x00000000000079af */ /* 0x000e220000000000 */
[----:B------:R-:W-:Y:S05]  /*17150*/  IADD3 R119, R119, UR10, RZ ;  /* 0x0000000a77777c10 */ /* 0x000fea000fffe0ff */
        /* <DEDUP_REMOVED lines=16> */
.L_x_2236:
[----:B------:R-:W-:Y:S04]  /*17260*/  MOV R118, c[0x0][0x32c] ;  /* 0x0000cb0000767a02 */ /* 0x000fe80000000f00 */
[----:B------:R-:W-:Y:S11]  /*17270*/  ISETP.NE.AND P0, PT, R118, 0x1, PT ;  /* 0x000000017600780c */ /* 0x000ff60003f05270 */
[----:B------:R-:W-:Y:S02]  /*17280*/  @!UPT UIADD3 URZ, URZ, URZ, URZ ;  /* 0x0000003f3f3ff290 */ /* 0x000fe4000fffe03f */
[----:B------:R-:W-:Y:S05]  /*17290*/  @P0 IMAD.HI.U32 R118, R128, c[0x0][0x330], RZ ;  /* 0x0000cc0080760a27 */ /* 0x000fea00078e00ff */
[----:B------:R-:W-:Y:S02]  /*172a0*/  @P0 SHF.R.U32.HI R128, RZ, c[0x0][0x334], R118 ;  /* 0x0000cd00ff800a19 */ /* 0x000fe40000011676 */
.L_x_2237:
[----:B------:R-:W-:Y:S05]  /*172b0*/  BSYNC B0 ;  /* 0x0000000000007941 */ /* 0x000fea0003800000 */
.L_x_2235:
[----:B-1----:R-:W-:Y:S05]  /*172c0*/  IMAD R121, R128, c[0x0][0x32c], R117 ;  /* 0x0000cb0080797a24 */ /* 0x002fea00078e0275 */
[----:B------:R-:W-:Y:S02]  /*172d0*/  IADD3 R118, R121, c[0x0][0x32c], RZ ;  /* 0x0000cb0079767a10 */ /* 0x000fe40007ffe0ff */
[----:B------:R-:W-:Y:S02]  /*172e0*/  IMNMX R116, R116, R121, !PT ;  /* 0x0000007974747217 */ /* 0x000fe40007800200 */
[----:B------:R-:W-:Y:S02]  /*172f0*/  IMNMX R131, R131, R118, PT ;  /* 0x0000007683837217 */ /* 0x000fe40003800200 */
.L_x_2234:
[C---:B------:R-:W-:Y:S01]  /*17300*/  ISETP.GE.AND P0, PT, R129.reuse, 0x2, PT ;  /* 0x000000028100780c */ /* 0x040fe20003f06270 */
        /* <DEDUP_REMOVED lines=12> */
[----:B------:R-:W-:Y:S01]  /*173d0*/  FSEL R230, R5, -INF , !P0 ;  /* 0xff80000005e67808 */ /* 0x000fe20004000000 */
[--C-:B--2---:R-:W-:Y:S01]  /*173e0*/  IMAD.IADD R123, R123, 0x1, R0.reuse ;  /* 0x000000017b7b7824 */ /* 0x104fe200078e0200 */
        /* <DEDUP_REMOVED lines=137> */
.L_x_2240:
[----:B------:R-:W-:Y:S04]  /*17c80*/  MOV R0, c[0x0][0x32c] ;  /* 0x0000cb0000007a02 */ /* 0x000fe80000000f00 */
[----:B------:R-:W-:Y:S11]  /*17c90*/  ISETP.NE.AND P0, PT, R0, 0x1, PT ;  /* 0x000000010000780c */ /* 0x000ff60003f05270 */
[----:B------:R-:W-:Y:S02]  /*17ca0*/  @!UPT UIADD3 URZ, URZ, URZ, URZ ;  /* 0x0000003f3f3ff290 */ /* 0x000fe4000fffe03f */
[----:B------:R-:W-:Y:S05]  /*17cb0*/  @P0 IMAD.HI.U32 R0, R16, c[0x0][0x330], RZ ;  /* 0x0000cc0010000a27 */ /* 0x000fea00078e00ff */
[----:B------:R-:W-:Y:S02]  /*17cc0*/  @P0 SHF.R.U32.HI R16, RZ, c[0x0][0x334], R0 ;  /* 0x0000cd00ff100a19 */ /* 0x000fe40000011600 */
.L_x_2241:
[----:B------:R-:W-:Y:S05]  /*17cd0*/  BSYNC B0 ;  /* 0x0000000000007941 */ /* 0x000fea0003800000 */
.L_x_2239:
[----:B------:R-:W-:Y:S05]  /*17ce0*/  IMAD R117, R16, c[0x0][0x32c], R117 ;  /* 0x0000cb0010757a24 */ /* 0x000fea00078e0275 */
[----:B------:R-:W-:Y:S02]  /*17cf0*/  IADD3 R0, R117, c[0x0][0x32c], RZ ;  /* 0x0000cb0075007a10 */ /* 0x000fe40007ffe0ff */
[----:B------:R-:W-:Y:S02]  /*17d00*/  IMNMX R4, R4, R117, !PT ;  /* 0x0000007504047217 */ /* 0x000fe40007800200 */
[----:B------:R-:W-:Y:S02]  /*17d10*/  IMNMX R123, R123, R0, PT ;  /* 0x000000007b7b7217 */ /* 0x000fe40003800200 */
.L_x_2238:
[----:B------:R-:W-:Y:S02]  /*17d20*/  ISETP.GT.AND P0, PT, R4, RZ, !P1 ;  /* 0x000000ff0400720c */ /* 0x000fe40004f04270 */
[----:B------:R-:W-:Y:S02]  /*17d30*/  LOP3.LUT P1, RZ, R214, 0x800, RZ, 0xc0, !PT ;  /* 0x00000800d6ff7812 */ /* 0x000fe4000782c0ff */
        /* <DEDUP_REMOVED lines=109> */
[C---:B------:R-:W-:Y:S02]  /*18410*/  ISETP.GT.AND P0, PT, R4.reuse, 0x41, !P1 ;  /* 0x000000410400780c */ /* 0x040fe40004f04270 */
[----:B------:R-:W-:Y:S02]  /*18420*/  FMNMX.FTZ R0, R41, R0, !PT ;  /* 0x0000000029007209 */ /* 0x000fe40007810000 */
[----:B------:R-:W-:Y:S02]  /*18430*/  ISETP.LT.OR P0, PT, R123, 0x42, P0 ;  /* 0x000000427b00780c */ /* 0x000fe40000701670 */
[----:B-1----:R-:W-:Y:S02]  /*18440*/  FMNMX.FTZ R6, R5, R6, !PT ;  /* 0x0000000605067209 */ /* 0x002fe40007810000 */
[----:B------:R-:W-:Y:S02]  /*18450*/  FSEL R145, R39, -INF , !P0 ;  /* 0xff80000027917808 */ /* 0x000fe40004000000 */
[----:B------:R-:W-:Y:S01]  /*18460*/  ISETP.GT.AND P0, PT, R4, 0x48, !P6 ;  /* 0x000000480400780c */ /* 0x000fe20007704270 */
[----:B------:R-:W1:Y:S01]  /*18470*/  SHFL.BFLY PT, R15, R6, 0x1, 0x1f ;  /* 0x0c201f00060f7f89 */ /* 0x000e6200000e0000 */
[----:B------:R-:W-:Y:S02]  /*18480*/  FMNMX.FTZ R0, R145, R0, !PT ;  /* 0x0000000091007209 */ /* 0x000fe40007810000 */
[----:B------:R-:W-:Y:S02]  /*18490*/  ISETP.LT.OR P0, PT, R123, 0x49, P0 ;  /* 0x000000497b00780c */ /* 0x000fe40000701670 */
[----:B------:R-:W-:Y:S02]  /*184a0*/  LOP3.LUT P6, RZ, R214, 0x80000, RZ, 0xc0, !PT ;  /* 0x00080000d6ff7812 */ /* 0x000fe400078cc0ff */
        /* <DEDUP_REMOVED lines=14> */
[----:B------:R-:W-:Y:S02]  /*18590*/  ISETP.GT.AND P2, PT, R4, 0x59, !P6 ;  /* 0x000000590400780c */ /* 0x000fe40007744270 */
[C---:B------:R-:W-:Y:S02]  /*185a0*/  ISETP.LT.OR P1, PT, R123.reuse, 0x59, P0 ;  /* 0x000000597b00780c */ /* 0x040fe40000721670 */
[----:B------:R-:W-:Y:S02]  /*185b0*/  ISETP.LT.OR P0, PT, R123, 0x5a, P2 ;  /* 0x0000005a7b00780c */ /* 0x000fe40001701670 */
[----:B------:R-:W-:Y:S02]  /*185c0*/  FSEL R117, R50, -INF , !P1 ;  /* 0xff80000032757808 */ /* 0x000fe40004800000 */
[----:B------:R-:W-:Y:S02]  /*185d0*/  FMNMX.FTZ R0, R119, R0, !PT ;  /* 0x0000000077007209 */ /* 0x000fe40007810000 */
[----:B------:R-:W-:Y:S02]  /*185e0*/  FSEL R13, R51, -INF , !P0 ;  /* 0xff800000330d7808 */ /* 0x000fe40004000000 */
        /* <DEDUP_REMOVED lines=401> */
.L_x_2233:
        /* <DEDUP_REMOVED lines=15> */
[----:B------:R-:W-:-:S05]  /*19ff0*/  @P0 MOV R13, 0x3f317218 ;  /* 0x3f317218000d0802 */ /* 0x000fca0000000f00 */
[----:B------:R-:W2:Y:S01]  /*1a000*/  @P1 MUFU.LG2 R6, R6 ;  /* 0x0000000600061308 */ /* 0x000ea20000000c00 */
[----:B------:R-:W-:-:S07]  /*1a010*/  @P0 FMUL.FTZ R13, R13, c[0x0][0x2d0] ;  /* 0x0000b4000d0d0a20 */ /* 0x000fce0000410000 */
[----:B------:R-:W3:Y:S01]  /*1a020*/  @P0 MUFU.LG2 R10, R3 ;  /* 0x00000003000a0308 */ /* 0x000ee20000000c00 */
[C---:B-1----:R-:W-:Y:S02]  /*1a030*/  FMUL.FTZ R112, R5.reuse, R112 ;  /* 0x0000007005707220 */ /* 0x042fe40000410000 */
[C---:B------:R-:W-:Y:S02]  /*1a040*/  FMUL.FTZ R113, R5.reuse, R113 ;  /* 0x0000007105717220 */ /* 0x040fe40000410000 */
[C---:B------:R-:W-:Y:S02]  /*1a050*/  FMUL.FTZ R108, R5.reuse, R108 ;  /* 0x0000006c056c7220 */ /* 0x040fe40000410000 */
[----:B------:R-:W-:Y:S01]  /*1a060*/  FMUL.FTZ R109, R5, R109 ;  /* 0x0000006d056d7220 */ /* 0x000fe20000410000 */
[----:B------:R1:W4:Y:S01]  /*1a070*/  @P0 MUFU.RCP R4, R3 ;  /* 0x0000000300040308 */ /* 0x0003220000001000 */
[----:B--2---:R-:W-:Y:S02]  /*1a080*/  @P1 FMUL.FTZ R11, R6, 0.69314718246459960938 ;  /* 0x3f317218060b1820 */ /* 0x004fe40000410000 */
[----:B------:R-:W-:-:S02]  /*1a090*/  @P1 FMUL.FTZ R6, R14, c[0x0][0x2d0] ;  /* 0x0000b4000e061a20 */ /* 0x000fc40000410000 */
[C---:B------:R-:W-:Y:S02]  /*1a0a0*/  FMUL.FTZ R68, R5.reuse, R68 ;  /* 0x0000004405447220 */ /* 0x040fe40000410000 */
        /* <DEDUP_REMOVED lines=63> */
.L_x_2169:
        /* <DEDUP_REMOVED lines=38> */
[----:B------:R-:W-:Y:S02]  /*1a700*/  R2P PR, R13, 0x6 ;  /* 0x000000060d007804 */ /* 0x000fe40000000000 */
[----:B------:R-:W-:Y:S01]  /*1a710*/  F2FP.PACK_AB R94, R95, R94 ;  /* 0x0000005e5f5e723e */ /* 0x000fe200000000ff */
[----:B------:R-:W-:Y:S01]  /*1a720*/  IMAD.U32 R10, R10, 0x2, R17 ;  /* 0x000000020a0a7824 */ /* 0x000fe200078e0011 */
[----:B------:R-:W-:Y:S02]  /*1a730*/  F2FP.PACK_AB R96, R97, R96 ;  /* 0x000000606160723e */ /* 0x000fe400000000ff */
[----:B------:R-:W-:Y:S01]  /*1a740*/  F2FP.PACK_AB R98, R99, R98 ;  /* 0x000000626362723e */ /* 0x000fe200000000ff */
[----:B------:R-:W-:Y:S01]  /*1a750*/  IMAD.SHL.U32 R17, R10, 0x2, RZ ;  /* 0x000000020a117824 */ /* 0x000fe200078e00ff */
[----:B------:R-:W-:Y:S01]  /*1a760*/  F2FP.PACK_AB R100, R101, R100 ;  /* 0x000000646564723e */ /* 0x000fe200000000ff */
[----:B------:R-:W-:Y:S01]  /*1a770*/  IMAD.MOV.U32 R10, RZ, RZ, 0x20 ;  /* 0x00000020ff0a7424 */ /* 0x000fe200078e00ff */
[----:B------:R-:W-:-:S02]  /*1a780*/  F2FP.PACK_AB R102, R103, R102 ;  /* 0x000000666766723e */ /* 0x000fc400000000ff */
[C---:B------:R-:W-:Y:S01]  /*1a790*/  IADD3 R8, R17.reuse, 0x80, RZ ;  /* 0x0000008011087810 */ /* 0x040fe20007ffe0ff */
[----:B------:R-:W-:Y:S01]  /*1a7a0*/  STS [R17+0x80], R112 ;  /* 0x0000807011007388 */ /* 0x000fe20000000800 */
[----:B------:R-:W-:Y:S02]  /*1a7b0*/  IADD3 R5, R17, 0x70, RZ ;  /* 0x0000007011057810 */ /* 0x000fe40007ffe0ff */
[----:B------:R-:W-:Y:S01]  /*1a7c0*/  @P0 IADD3 R5, R8, 0x10, RZ ;  /* 0x0000001008050810 */ /* 0x000fe20007ffe0ff */
[----:B------:R-:W-:Y:S01]  /*1a7d0*/  IMAD.MOV.U32 R8, RZ, RZ, 0x40 ;  /* 0x00000040ff087424 */ /* 0x000fe200078e00ff */
[----:B------:R-:W-:Y:S01]  /*1a7e0*/  SEL R10, R10, 0xffffffe0, !P1 ;  /* 0xffffffe00a0a7807 */ /* 0x000fe20004800000 */
[----:B------:R-:W-:Y:S01]  /*1a7f0*/  STS [R17+0x480], R114 ;  /* 0x0004807211007388 */ /* 0x000fe20000000800 */
[----:B------:R-:W-:Y:S02]  /*1a800*/  F2FP.PACK_AB R104, R105, R104 ;  /* 0x000000686968723e */ /* 0x000fe400000000ff */
[----:B------:R-:W-:Y:S01]  /*1a810*/  SEL R8, R8, 0xffffffc0, !P2 ;  /* 0xffffffc008087807 */ /* 0x000fe20005000000 */
[----:B------:R-:W-:Y:S01]  /*1a820*/  IMAD.IADD R13, R17, 0x1, R10 ;  /* 0x00000001110d7824 */ /* 0x000fe200078e020a */
[----:B------:R-:W-:Y:S01]  /*1a830*/  STS [R5], R108 ;  /* 0x0000006c05007388 */ /* 0x000fe20000000800 */
[--C-:B------:R-:W-:Y:S01]  /*1a840*/  IMAD.IADD R19, R10, 0x1, R5.reuse ;  /* 0x000000010a137824 */ /* 0x100fe200078e0205 */
        /* <DEDUP_REMOVED lines=18> */
[----:B------:R1:W-:Y:S01]  /*1a970*/  STS [R21+0x80], R2 ;  /* 0x0000800215007388 */ /* 0x0003e20000000800 */
        /* <DEDUP_REMOVED lines=8> */
[----:B------:R-:W-:Y:S01]  /*1aa00*/  STS [R27], R88 ;  /* 0x000000581b007388 */ /* 0x000fe20000000800 */
[----:B-1----:R-:W-:-:S03]  /*1aa10*/  IMAD.MOV.U32 R2, RZ, RZ, 0x4 ;  /* 0x00000004ff027424 */ /* 0x002fc600078e00ff */
        /* <DEDUP_REMOVED lines=8> */
[----:B------:R2:W-:Y:S04]  /*1aaa0*/  STS [R19+0x4400], R106 ;  /* 0x0044006a13007388 */ /* 0x0005e80000000800 */
[----:B------:R3:W-:Y:S04]  /*1aab0*/  STS [R21+0x4080], R52 ;  /* 0x0040803415007388 */ /* 0x0007e80000000800 */
[----:B------:R3:W-:Y:S04]  /*1aac0*/  STS [R21+0x4480], R54 ;  /* 0x0044803615007388 */ /* 0x0007e80000000800 */
[----:B------:R3:W-:Y:S04]  /*1aad0*/  STS [R23+0x4000], R56 ;  /* 0x0040003817007388 */ /* 0x0007e80000000800 */
[----:B------:R3:W-:Y:S01]  /*1aae0*/  STS [R23+0x4400], R58 ;  /* 0x0044003a17007388 */ /* 0x0007e20000000800 */
[----:B-1----:R-:W-:-:S03]  /*1aaf0*/  IMAD.WIDE R12, R213, R2, c[0x0][0x500] ;  /* 0x00014000d50c7625 */ /* 0x002fc600078e0202 */
[----:B------:R3:W-:Y:S04]  /*1ab00*/  STS [R25+0x4080], R60 ;  /* 0x0040803c19007388 */ /* 0x0007e80000000800 */
[----:B------:R3:W-:Y:S04]  /*1ab10*/  STS [R25+0x4480], R62 ;  /* 0x0044803e19007388 */ /* 0x0007e80000000800 */
[----:B------:R3:W-:Y:S04]  /*1ab20*/  STS [R27+0x4000], R64 ;  /* 0x004000401b007388 */ /* 0x0007e80000000800 */
[----:B------:R3:W-:Y:S04]  /*1ab30*/  STS [R27+0x4400], R66 ;  /* 0x004400421b007388 */ /* 0x0007e80000000800 */
[----:B------:R-:W-:Y:S01]  /*1ab40*/  BAR.SYNC.DEFER_BLOCKING 0x1, 0x100 ;  /* 0x0044000000007b1d */ /* 0x000fe20000010000 */
[----:B------:R-:W-:-:S02]  /*1ab50*/  IMAD.MOV.U32 R5, RZ, RZ, c[0x0][0x388] ;  /* 0x0000e200ff057624 */ /* 0x000fc400078e00ff */
[----:B------:R-:W-:-:S03]  /*1ab60*/  @P1 IMAD.WIDE R16, R213, R2, c[0x0][0x508] ;  /* 0x00014200d5101625 */ /* 0x000fc600078e0202 */
[----:B------:R-:W4:Y:S04]  /*1ab70*/  @P0 LDG.E R7, [R12.64] ;  /* 0x000000100c070981 */ /* 0x000f28000c1e1900 */
[----:B------:R3:W5:Y:S01]  /*1ab80*/  @P1 LDG.E R5, [R16.64] ;  /* 0x0000001010051981 */ /* 0x000762000c1e1900 */
[----:B--2---:R-:W-:Y:S02]  /*1ab90*/  CS2R R18, SRZ ;  /* 0x0000000000127805 */ /* 0x004fe4000001ff00 */
[--C-:B----4-:R-:W-:Y:S01]  /*1aba0*/  @P0 SHF.R.S32.HI R19, RZ, 0x1f, R7.reuse ;  /* 0x0000001fff130819 */ /* 0x110fe20000011407 */
[----:B------:R-:W-:Y:S01]  /*1abb0*/  @P0 IMAD.MOV.U32 R18, RZ, RZ, R7 ;  /* 0x000000ffff120224 */ /* 0x000fe200078e0007 */
[----:B------:R-:W-:Y:S05]  /*1abc0*/  @P1 BRA `(.L_x_2244) ;  /* 0x0000004000001947 */ /* 0x000fea0003800000 */
[----:B---3--:R-:W-:Y:S05]  /*1abd0*/  @!P0 BRA `(.L_x_2244) ;  /* 0x0000003000008947 */ /* 0x008fea0003800000 */
[----:B-----5:R-:W2:Y:S04]  /*1abe0*/  LDG.E R5, [R12.64] ;  /* 0x000000100c057981 */ /* 0x020ea8000c1e1900 */
[----:B------:R-:W2:Y:S02]  /*1abf0*/  LDG.E R2, [R12.64+0x4] ;  /* 0x000004100c027981 */ /* 0x000ea4000c1e1900 */
[----:B--2---:R-:W-:-:S02]  /*1ac00*/  IADD3 R5, -R5, R2, RZ ;  /* 0x0000000205057210 */ /* 0x004fc40007ffe1ff */
.L_x_2244:
        /* <DEDUP_REMOVED lines=8> */
[----:B------:R-:W-:Y:S01]  /*1ac90*/  LOP3.LUT R2, R2, 0x1ffffffe, RZ, 0xc0, !PT ;  /* 0x1ffffffe02027812 */ /* 0x000fe200078ec0ff */
[----:B------:R-:W-:Y:S01]  /*1aca0*/  BSSY B0, `(.L_x_2245) ;  /* 0x0000075000007945 */ /* 0x000fe20003800000 */
[----:B------:R-:W-:-:S02]  /*1acb0*/  SHF.R.S32.HI R13, RZ, 0x1f, R8 ;  /* 0x0000001fff0d7819 */ /* 0x000fc40000011408 */
[----:B------:R-:W-:Y:S01]  /*1acc0*/  LOP3.LUT R7, R7, 0xffffff8, RZ, 0xc0, !PT ;  /* 0x0ffffff807077812 */ /* 0x000fe200078ec0ff */
[----:B------:R-:W-:Y:S01]  /*1acd0*/  IMAD.IADD R15, R15, 0x1, -R2 ;  /* 0x000000010f0f7824 */ /* 0x000fe200078e0a02 */
[----:B------:R-:W-:Y:S01]  /*1ace0*/  LEA.HI R6, R13, R8, RZ, 0x2 ;  /* 0x000000080d067211 */ /* 0x000fe200078f10ff */
[----:B------:R-:W-:Y:S01]  /*1acf0*/  IMAD R13, R19, c[0x0][0x3a0], RZ ;  /* 0x0000e800130d7a24 */ /* 0x000fe200078e02ff */
[----:B------:R-:W-:Y:S02]  /*1ad00*/  IADD3 R7, R4, -R7, RZ ;  /* 0x8000000704077210 */ /* 0x000fe40007ffe0ff */
[----:B------:R-:W-:Y:S01]  /*1ad10*/  SHF.R.S32.HI R6, RZ, 0x2, R6 ;  /* 0x00000002ff067819 */ /* 0x000fe20000011406 */
[----:B------:R-:W-:Y:S01]  /*1ad20*/  IMAD R13, R18, c[0x0][0x3a4], R13 ;  /* 0x0000e900120d7a24 */ /* 0x000fe200078e020d */
[----:B------:R-:W-:Y:S02]  /*1ad30*/  ISETP.NE.AND P1, PT, R10, 0x1, PT ;  /* 0x000000010a00780c */ /* 0x000fe40003f25270 */
[----:B------:R-:W-:Y:S01]  /*1ad40*/  LOP3.LUT P2, RZ, R8, 0x3, RZ, 0xc0, !PT ;  /* 0x0000000308ff7812 */ /* 0x000fe2000784c0ff */
[----:B------:R-:W-:Y:S01]  /*1ad50*/  IMAD R2, R7, 0x10, R6 ;  /* 0x0000001007027824 */ /* 0x000fe200078e0206 */
[----:B------:R-:W-:Y:S01]  /*1ad60*/  LEA.HI R8, R11, R0, RZ, 0x3 ;  /* 0x000000000b087211 */ /* 0x000fe200078f18ff */
[----:B------:R-:W-:Y:S01]  /*1ad70*/  IMAD R6, R210, c[0x0][0x490], RZ ;  /* 0x00012400d2067a24 */ /* 0x000fe200078e02ff */
[----:B------:R-:W-:Y:S01]  /*1ad80*/  MOV R22, R18 ;  /* 0x0000001200167202 */ /* 0x000fe20000000f00 */
[----:B------:R-:W-:Y:S01]  /*1ad90*/  IMAD R4, R15, 0x8, R2 ;  /* 0x000000080f047824 */ /* 0x000fe200078e0202 */
[----:B------:R-:W-:Y:S01]  /*1ada0*/  LOP3.LUT R7, R8, 0xfffffff8, RZ, 0xc0, !PT ;  /* 0xfffffff808077812 */ /* 0x000fe200078ec0ff */
[----:B------:R-:W-:Y:S01]  /*1adb0*/  IMAD.WIDE.U32 R18, R18, c[0x0][0x3a0], RZ ;  /* 0x0000e80012127a25 */ /* 0x000fe200078e00ff */
[----:B------:R-:W-:-:S02]  /*1adc0*/  LEA.HI R11, R11, R0, RZ, 0x6 ;  /* 0x000000000b0b7211 */ /* 0x000fc400078f30ff */
[----:B------:R-:W-:Y:S01]  /*1add0*/  SHF.R.S32.HI R15, RZ, 0x1f, R213 ;  /* 0x0000001fff0f7819 */ /* 0x000fe200000114d5 */
[----:B-1----:R-:W-:Y:S01]  /*1ade0*/  IMAD R4, R39, 0x80, R4 ;  /* 0x0000008027047824 */ /* 0x002fe200078e0204 */
[----:B------:R-:W-:Y:S01]  /*1adf0*/  IADD3 R19, R19, R13, RZ ;  /* 0x0000000d13137210 */ /* 0x000fe20007ffe0ff */
[----:B------:R-:W-:Y:S01]  /*1ae00*/  IMAD.IADD R7, R0, 0x1, -R7 ;  /* 0x0000000100077824 */ /* 0x000fe200078e0a07 */
[----:B------:R-:W-:Y:S01]  /*1ae10*/  SEL R15, R15, RZ, !P0 ;  /* 0x000000ff0f0f7207 */ /* 0x000fe20004000000 */
[----:B------:R-:W-:Y:S01]  /*1ae20*/  @P1 IMAD.HI.U32 R0, R4, c[0x0][0x4ec], RZ ;  /* 0x00013b0004001a27 */ /* 0x000fe200078e00ff */
[----:B------:R-:W-:Y:S02]  /*1ae30*/  SEL R14, R213, RZ, !P0 ;  /* 0x000000ffd50e7207 */ /* 0x000fe40004000000 */
[----:B------:R-:W-:Y:S01]  /*1ae40*/  SHF.R.S32.HI R8, RZ, 0x3, R8 ;  /* 0x00000003ff087819 */ /* 0x000fe20000011408 */
[----:B------:R-:W-:-:S04]  /*1ae50*/  IMAD.WIDE.U32 R22, R211, c[0x0][0x490], R22 ;  /* 0x00012400d3167a25 */ /* 0x000fc800078e0016 */
[----:B------:R-:W-:Y:S02]  /*1ae60*/  IMAD R13, R211, c[0x0][0x494], R6 ;  /* 0x00012500d30d7a24 */ /* 0x000fe400078e0206 */
[----:B------:R-:W-:Y:S01]  /*1ae70*/  IMAD.MOV.U32 R16, RZ, RZ, R4 ;  /* 0x000000ffff107224 */ /* 0x000fe200078e0004 */
[----:B------:R-:W-:Y:S01]  /*1ae80*/  @P1 SHF.R.U32.HI R16, RZ, c[0x0][0x4f0], R0 ;  /* 0x00013c00ff101a19 */ /* 0x000fe20000011600 */
[----:B------:R-:W-:Y:S01]  /*1ae90*/  IMAD R17, R15, c[0x0][0x498], RZ ;  /* 0x000126000f117a24 */ /* 0x000fe200078e02ff */
[----:B------:R-:W-:Y:S01]  /*1aea0*/  IADD3 R23, R23, R13, RZ ;  /* 0x0000000d17177210 */ /* 0x000fe20007ffe0ff */
[----:B------:R-:W-:Y:S01]  /*1aeb0*/  IMAD R210, R210, c[0x0][0x3e8], RZ ;  /* 0x0000fa00d2d27a24 */ /* 0x000fe200078e02ff */
[----:B------:R-:W-:Y:S01]  /*1aec0*/  LEA R0, R7, R8, 0x5 ;  /* 0x0000000807007211 */ /* 0x000fe200078e28ff */
[----:B------:R-:W-:Y:S02]  /*1aed0*/  IMAD.MOV R21, RZ, RZ, -R16 ;  /* 0x000000ffff157224 */ /* 0x000fe400078e0a10 */
[----:B------:R-:W-:-:S04]  /*1aee0*/  IMAD.WIDE.U32 R22, R14, c[0x0][0x498], R22 ;  /* 0x000126000e167a25 */ /* 0x000fc800078e0016 */
[----:B------:R-:W-:Y:S02]  /*1aef0*/  IMAD R4, R21, c[0x0][0x4e8], R4 ;  /* 0x00013a0015047a24 */ /* 0x000fe400078e0204 */
[----:B------:R-:W-:Y:S01]  /*1af00*/  IMAD R10, R14, c[0x0][0x49c], R17 ;  /* 0x000127000e0a7a24 */ /* 0x000fe200078e0211 */
[----:B------:R-:W-:Y:S01]  /*1af10*/  SHF.R.S32.HI R17, RZ, 0x1f, R16 ;  /* 0x0000001fff117819 */ /* 0x000fe20000011410 */
[C---:B------:R-:W-:Y:S01]  /*1af20*/  IMAD R13, R211.reuse, c[0x0][0x3ec], R210 ;  /* 0x0000fb00d30d7a24 */ /* 0x040fe200078e02d2 */
[----:B------:R-:W-:Y:S01]  /*1af30*/  IADD3 R16, P0, R16, R22, RZ ;  /* 0x0000001610107210 */ /* 0x000fe20007f1e0ff */
[----:B------:R-:W-:Y:S01]  /*1af40*/  IMAD.WIDE.U32 R18, R211, c[0x0][0x3e8], R18 ;  /* 0x0000fa00d3127a25 */ /* 0x000fe200078e0012 */
[----:B------:R-:W-:Y:S02]  /*1af50*/  SHF.R.S32.HI R21, RZ, 0x1f, R4 ;  /* 0x0000001fff157819 */ /* 0x000fe40000011404 */
[----:B------:R-:W-:Y:S01]  /*1af60*/  IADD3.X R17, R17, R23, R10, P0, !PT ;  /* 0x0000001711117210 */ /* 0x000fe200007fe40a */
[----:B------:R-:W-:-:S02]  /*1af70*/  IMAD.IADD R19, R19, 0x1, R13 ;  /* 0x0000000113137824 */ /* 0x000fc400078e020d */
[----:B------:R-:W-:Y:S02]  /*1af80*/  IMAD R21, R21, c[0x0][0x488], RZ ;  /* 0x0001220015157a24 */ /* 0x000fe400078e02ff */
[----:B------:R-:W-:Y:S02]  /*1af90*/  IMAD R13, R39, 0x80, R0 ;  /* 0x00000080270d7824 */ /* 0x000fe400078e0200 */
[----:B------:R-:W-:-:S03]  /*1afa0*/  IMAD.WIDE.U32 R16, R4, c[0x0][0x488], R16 ;  /* 0x0001220004107a25 */ /* 0x000fc600078e0010 */
[----:B------:R-:W-:Y:S01]  /*1afb0*/  MOV R6, R13 ;  /* 0x0000000d00067202 */ /* 0x000fe20000000f00 */
[----:B------:R-:W-:Y:S01]  /*1afc0*/  IMAD R21, R4, c[0x0][0x48c], R21 ;  /* 0x0001230004157a24 */ /* 0x000fe200078e0215 */
[----:B------:R-:W-:Y:S01]  /*1afd0*/  LEA R12, P0, R16, c[0x0][0x450], 0x2 ;  /* 0x00011400100c7a11 */ /* 0x000fe200078010ff */
[----:B------:R-:W-:-:S03]  /*1afe0*/  @P1 IMAD.HI.U32 R0, R13, c[0x0][0x4ec], RZ ;  /* 0x00013b000d001a27 */ /* 0x000fc600078e00ff */
[----:B------:R-:W-:Y:S01]  /*1aff0*/  IADD3 R10, R17, R21, RZ ;  /* 0x00000015110a7210 */ /* 0x000fe20007ffe0ff */
[----:B------:R-:W-:Y:S01]  /*1b000*/  IMAD.SHL.U32 R23, R8, 0x40, RZ ;  /* 0x0000004008177824 */ /* 0x000fe200078e00ff */
[----:B------:R-:W-:Y:S01]  /*1b010*/  @P1 SHF.R.U32.HI R6, RZ, c[0x0][0x4f0], R0 ;  /* 0x00013c00ff061a19 */ /* 0x000fe20000011600 */
[----:B------:R-:W-:Y:S01]  /*1b020*/  IMAD.SHL.U32 R0, R7, 0x8, RZ ;  /* 0x0000000807007824 */ /* 0x000fe200078e00ff */
[----:B------:R-:W-:Y:S01]  /*1b030*/  LEA.HI.X R10, R16, c[0x0][0x454], R10, 0x2, P0 ;  /* 0x00011500100a7a11 */ /* 0x000fe200000f140a */
[----:B------:R-:W-:Y:S01]  /*1b040*/  SHFL.IDX PT, R42, R12, RZ, 0x1c1f ;  /* 0x001c1fff0c2a7589 */ /* 0x000fe200000e0000 */
[----:B------:R-:W-:Y:S01]  /*1b050*/  LOP3.LUT R23, R23, 0x1c0, RZ, 0xc0, !PT ;  /* 0x000001c017177812 */ /* 0x000fe200078ec0ff */
[----:B-----5:R-:W-:Y:S01]  /*1b060*/  IMAD.MOV R32, RZ, RZ, -R6 ;  /* 0x000000ffff207224 */ /* 0x020fe200078e0a06 */
[----:B------:R-:W-:Y:S01]  /*1b070*/  IADD3 R36, R0, 0x40, RZ ;  /* 0x0000004000247810 */ /* 0x000fe20007ffe0ff */
[----:B------:R-:W1:Y:S01]  /*1b080*/  SHFL.IDX PT, R43, R10, RZ, 0x1c1f ;  /* 0x001c1fff0a2b7589 */ /* 0x000e6200000e0000 */
[----:B------:R-:W-:Y:S01]  /*1b090*/  LOP3.LUT R7, R23, 0x38, R0, 0xf8, !PT ;  /* 0x0000003817077812 */ /* 0x000fe200078ef800 */
[----:B------:R-:W-:Y:S01]  /*1b0a0*/  IMAD R15, R15, c[0x0][0x3f0], RZ ;  /* 0x0000fc000f0f7a24 */ /* 0x000fe200078e02ff */
[----:B------:R-:W-:Y:S01]  /*1b0b0*/  SHF.R.U32.HI R4, RZ, 0x3, R23 ;  /* 0x00000003ff047819 */ /* 0x000fe20000011617 */
[----:B------:R-:W-:Y:S01]  /*1b0c0*/  SHFL.IDX PT, R34, R12, 0x1, 0x1c1f ;  /* 0x003c1f000c227f89 */ /* 0x000fe200000e0000 */
[----:B------:R-:W-:Y:S01]  /*1b0d0*/  IMAD R32, R32, c[0x0][0x4e8], R13 ;  /* 0x00013a0020207a24 */ /* 0x000fe200078e020d */
[----:B------:R-:W-:Y:S01]  /*1b0e0*/  LEA R13, R39, R2, 0x7 ;  /* 0x00000002270d7211 */ /* 0x000fe200078e38ff */
[C---:B------:R-:W-:Y:S01]  /*1b0f0*/  IMAD R17, R14.reuse, c[0x0][0x3f4], R15 ;  /* 0x0000fd000e117a24 */ /* 0x040fe200078e020f */
[----:B------:R2:W3:Y:S01]  /*1b100*/  SHFL.IDX PT, R35, R10, 0x1, 0x1c1f ;  /* 0x003c1f000a237f89 */ /* 0x0004e200000e0000 */
[----:B------:R-:W-:Y:S01]  /*1b110*/  LOP3.LUT R4, R7, R4, RZ, 0x3c, !PT ;  /* 0x0000000407047212 */ /* 0x000fe200078e3cff */
[----:B------:R-:W-:Y:S01]  /*1b120*/  IMAD.WIDE.U32 R14, R14, c[0x0][0x3f0], R18 ;  /* 0x0000fc000e0e7a25 */ /* 0x000fe200078e0012 */
[----:B------:R-:W-:-:S02]  /*1b130*/  SHF.R.S32.HI R7, RZ, 0x1f, R6 ;  /* 0x0000001fff077819 */ /* 0x000fc40000011406 */
[----:B------:R-:W-:Y:S01]  /*1b140*/  LEA R39, R39, R8, 0x7 ;  /* 0x0000000827277211 */ /* 0x000fe200078e38ff */
[----:B------:R-:W-:Y:S01]  /*1b150*/  IMAD R2, R5, c[0x0][0x4e8], RZ ;  /* 0x00013a0005027a24 */ /* 0x000fe200078e02ff */
[----:B------:R-:W-:Y:S01]  /*1b160*/  IADD3 R5, R13, 0x8, RZ ;  /* 0x000000080d057810 */ /* 0x000fe20007ffe0ff */
[----:B------:R-:W-:Y:S02]  /*1b170*/  IMAD.IADD R15, R15, 0x1, R17 ;  /* 0x000000010f0f7824 */ /* 0x000fe400078e0211 */
[----:B------:R-:W-:Y:S01]  /*1b180*/  IMAD R7, R7, c[0x0][0x3e0], RZ ;  /* 0x0000f80007077a24 */ /* 0x000fe200078e02ff */
[-C--:B------:R-:W-:Y:S01]  /*1b190*/  ISETP.GE.OR P1, PT, R13, R2.reuse, P2 ;  /* 0x000000020d00720c */ /* 0x080fe20001726670 */
[----:B------:R-:W-:Y:S01]  /*1b1a0*/  IMAD.SHL.U32 R11, R11, 0x8, RZ ;  /* 0x000000080b0b7824 */ /* 0x000fe200078e00ff */
[----:B------:R-:W-:Y:S01]  /*1b1b0*/  ISETP.GE.OR P0, PT, R5, R2, P2 ;  /* 0x000000020500720c */ /* 0x000fe20001706670 */
[C---:B------:R-:W-:Y:S02]  /*1b1c0*/  IMAD R7, R6.reuse, c[0x0][0x3e4], R7 ;  /* 0x0000f90006077a24 */ /* 0x040fe400078e0207 */
[----:B------:R-:W-:Y:S01]  /*1b1d0*/  IMAD.WIDE.U32 R14, R6, c[0x0][0x3e0], R14 ;  /* 0x0000f800060e7a25 */ /* 0x000fe200078e000e */
[----:B------:R-:W-:-:S02]  /*1b1e0*/  SHF.R.S32.HI R6, RZ, 0x1f, R32 ;  /* 0x0000001fff067819 */ /* 0x000fc40000011420 */
[----:B------:R-:W-:Y:S01]  /*1b1f0*/  LOP3.LUT R4, R4, 0x7ffffe00, R11, 0xf8, !PT ;  /* 0x7ffffe0004047812 */ /* 0x000fe200078ef80b */
[----:B------:R-:W-:Y:S02]  /*1b200*/  IMAD.IADD R15, R15, 0x1, R7 ;  /* 0x000000010f0f7824 */ /* 0x000fe400078e0207 */
[----:B------:R-:W-:Y:S01]  /*1b210*/  IMAD R5, R6, c[0x0][0x3d8], RZ ;  /* 0x0000f60006057a24 */ /* 0x000fe200078e02ff */
[----:B------:R-:W-:Y:S01]  /*1b220*/  SHF.L.U32 R40, R4, 0x1, RZ ;  /* 0x0000000104287819 */ /* 0x000fe200000006ff */
[----:B-1----:R1:W-:Y:S02]  /*1b230*/  @!P1 ST.E [R42.64], R3 ;  /* 0x000000032a009985 */ /* 0x0023e4000c101910 */
[C---:B--2---:R-:W-:Y:S02]  /*1b240*/  IMAD R10, R32.reuse, c[0x0][0x3dc], R5 ;  /* 0x0000f700200a7a24 */ /* 0x044fe400078e0205 */
[----:B------:R-:W-:Y:S01]  /*1b250*/  IMAD.WIDE.U32 R32, R32, c[0x0][0x3d8], R14 ;  /* 0x0000f60020207a25 */ /* 0x000fe200078e000e */
[----:B---3--:R1:W-:Y:S03]  /*1b260*/  @!P0 ST.E [R34.64], R9 ;  /* 0x0000000922008985 */ /* 0x0083e6000c101910 */
        /* <DEDUP_REMOVED lines=24> */
.L_x_2246:
[----:B------:R-:W-:Y:S05]  /*1b3f0*/  BSYNC B0 ;  /* 0x0000000000007941 */ /* 0x000fea0003800000 */
.L_x_2245:
        /* <DEDUP_REMOVED lines=15> */
.L_x_2248:
[----:B------:R-:W-:Y:S05]  /*1b4f0*/  BSYNC B0 ;  /* 0x0000000000007941 */ /* 0x000fea0003800000 */
.L_x_2247:
        /* <DEDUP_REMOVED lines=15> */
.L_x_2250:
[----:B------:R-:W-:Y:S05]  /*1b5f0*/  BSYNC B0 ;  /* 0x0000000000007941 */ /* 0x000fea0003800000 */
.L_x_2249:
        /* <DEDUP_REMOVED lines=16> */
.L_x_2243:
        /* <DEDUP_REMOVED lines=18> */
.L_x_2251:
        /* <DEDUP_REMOVED lines=40> */
.L_x_2253:
[----:B------:R-:W-:Y:S05]  /*1baa0*/  BSYNC B0 ;  /* 0x0000000000007941 */ /* 0x000fea0003800000 */
.L_x_2252:
        /* <DEDUP_REMOVED lines=57> */
.L_x_2255:
[----:B------:R-:W-:Y:S05]  /*1be40*/  BSYNC B0 ;  /* 0x0000000000007941 */ /* 0x000fea0003800000 */
.L_x_2254:
        /* <DEDUP_REMOVED lines=15> */
.L_x_2257:
[----:B------:R-:W-:Y:S05]  /*1bf40*/  BSYNC B0 ;  /* 0x0000000000007941 */ /* 0x000fea0003800000 */
.L_x_2256:
        /* <DEDUP_REMOVED lines=15> */
.L_x_2259:
[----:B------:R-:W-:Y:S05]  /*1c040*/  BSYNC B0 ;  /* 0x0000000000007941 */ /* 0x000fea0003800000 */
.L_x_2258:
        /* <DEDUP_REMOVED lines=16> */
.L_x_2260:
        /* <DEDUP_REMOVED lines=11> */
.L_x_3566:


//--------------------- .text._ZN7cutlass13device_kernelIN5flash19enable_sm80_to_sm89INS1_16FlashAttnFwdSm80INS1_25CollectiveMainloopFwdSm80ILi8ELi1ELb1EN4cute5tupleIJNS5_1CILi128EEES8_S8_EEELi128ENS_6half_tEfNS_4arch4Sm80ELb1ELb0ELb0ELb0ELb0ELb0ELb1ELb0EEENS1_21CollectiveEpilogueFwdIS9_NS6_IJNS7_ILi1EEESF_SF_EEESA_SC_Li256ELb0ELb1ELb0ELb0EEENS1_30DynamicPersistentTileSchedulerILi256ELi256ELb0ELb1ELb0EEEEEEEEEvNT_6ParamsE --------------------------
	.section	.text._ZN7cutlass13device_kernelIN5flash19enable_sm80_to_sm89INS1_16FlashAttnFwdSm80INS1_25CollectiveMainloopFwdSm80ILi8ELi1ELb1EN4cute5tupleIJNS5_1CILi128EEES8_S8_EEELi128ENS_6half_tEfNS_4arch4Sm80ELb1ELb0ELb0ELb0ELb0ELb0ELb1ELb0EEENS1_21CollectiveEpilogueFwdIS9_NS6_IJNS7_ILi1EEESF_SF_EEESA_SC_Li256ELb0ELb1ELb0ELb0EEENS1_30DynamicPersistentTileSchedulerILi256ELi256ELb0ELb1ELb0EEEEEEEEEvNT_6ParamsE,"ax",@progbits
	.sectioninfo	@"SHI_REGISTERS=255"
	.align	128
.text._ZN7cutlass13device_kernelIN5flash19enable_sm80_to_sm89INS1_16FlashAttnFwdSm80INS1_25CollectiveMainloopFwdSm80ILi8ELi1ELb1EN4cute5tupleIJNS5_1CILi128EEES8_S8_EEELi128ENS_6half_tEfNS_4arch4Sm80ELb1ELb0ELb0ELb0ELb0ELb0ELb1ELb0EEENS1_21CollectiveEpilogueFwdIS9_NS6_IJNS7_ILi1EEESF_SF_EEESA_SC_Li256ELb0ELb1ELb0ELb0EEENS1_30DynamicPersistentTileSchedulerILi256ELi256ELb0ELb1ELb0EEEEEEEEEvNT_6ParamsE:
        .type           _ZN7cutlass13device_kernelIN5flash19enable_sm80_to_sm89INS1_16FlashAttnFwdSm80INS1_25CollectiveMainloopFwdSm80ILi8ELi1ELb1EN4cute5tupleIJNS5_1CILi128EEES8_S8_EEELi128ENS_6half_tEfNS_4arch4Sm80ELb1ELb0ELb0ELb0ELb0ELb0ELb1ELb0EEENS1_21CollectiveEpilogueFwdIS9_NS6_IJNS7_ILi1EEESF_SF_EEESA_SC_Li256ELb0ELb1ELb0ELb0EEENS1_30DynamicPersistentTileSchedulerILi256ELi256ELb0ELb1ELb0EEEEEEEEEvNT_6ParamsE,@function
        .size           _ZN7cutlass13device_kernelIN5flash19enable_sm80_to_sm89INS1_16FlashAttnFwdSm80INS1_25CollectiveMainloopFwdSm80ILi8ELi1ELb1EN4cute5tupleIJNS5_1CILi128EEES8_S8_EEELi128ENS_6half_tEfNS_4arch4Sm80ELb1ELb0ELb0ELb0ELb0ELb0ELb1ELb0EEENS1_21CollectiveEpilogueFwdIS9_NS6_IJNS7_ILi1EEESF_SF_EEESA_SC_Li256ELb0ELb1ELb0ELb0EEENS1_30DynamicPersistentTileSchedulerILi256ELi256ELb0ELb1ELb0EEEEEEEEEvNT_6ParamsE,(.L_x_3567 - _ZN7cutlass13device_kernelIN5flash19enable_sm80_to_sm89INS1_16FlashAttnFwdSm80INS1_25CollectiveMainloopFwdSm80ILi8ELi1ELb1EN4cute5tupleIJNS5_1CILi128EEES8_S8_EEELi128ENS_6half_tEfNS_4arch4Sm80ELb1ELb0ELb0ELb0ELb0ELb0ELb1ELb0EEENS1_21CollectiveEpilogueFwdIS9_NS6_IJNS7_ILi1EEESF_SF_EEESA_SC_Li256ELb0ELb1ELb0ELb0EEENS1_30DynamicPersistentTileSchedulerILi256ELi256ELb0ELb1ELb0EEEEEEEEEvNT_6ParamsE)
        .other          _ZN7cutlass13device_kernelIN5flash19enable_sm80_to_sm89INS1_16FlashAttnFwdSm80INS1_25CollectiveMainloopFwdSm80ILi8ELi1ELb1EN4cute5tupleIJNS5_1CILi128EEES8_S8_EEELi128ENS_6half_tEfNS_4arch4Sm80ELb1ELb0ELb0ELb0ELb0ELb0ELb1ELb0EEENS1_21CollectiveEpilogueFwdIS9_NS6_IJNS7_ILi1EEESF_SF_EEESA_SC_Li256ELb0ELb1ELb0ELb0EEENS1_30DynamicPersistentTileSchedulerILi256ELi256ELb0ELb1ELb0EEEEEEEEEvNT_6ParamsE,@"STO_CUDA_ENTRY STV_DEFAULT"
_ZN7cutlass13device_kernelIN5flash19enable_sm80_to_sm89INS1_16FlashAttnFwdSm80INS1_25CollectiveMainloopFwdSm80ILi8ELi1ELb1EN4cute5tupleIJNS5_1CILi128EEES8_S8_EEELi128ENS_6half_tEfNS_4arch4Sm80ELb1ELb0ELb0ELb0ELb0ELb0ELb1ELb0EEENS1_21CollectiveEpilogueFwdIS9_NS6_IJNS7_ILi1EEESF_SF_EEESA_SC_Li256ELb0ELb1ELb0ELb0EEENS1_30DynamicPersistentTileSchedulerILi256ELi256ELb0ELb1ELb0EEEEEEEEEvNT_6ParamsE:
        /* <DEDUP_REMOVED lines=160> */
.L_x_2302:
        /* <DEDUP_REMOVED lines=19> */
.L_x_2262:
[----:B------:R-:W-:-:S04]  /*0b30*/  MOV R0, c[0x0][0x554] ;  /* 0x0001550000007a02 */ /* 0x000fc80000000f00 */
[----:B------:R-:W-:Y:S02]  /*0b40*/  ISETP.NE.AND P0, PT, R0, 0x1, PT ;  /* 0x000000010000780c */ /* 0x000fe40003f05270 */
[----:B------:R-:W-:-:S11]  /*0b50*/  MOV R0, R2 ;  /* 0x0000000200007202 */ /* 0x000fd60000000f00 */
[----:B------:R-:W-:-:S05]  /*0b60*/  @P0 IMAD.HI.U32 R4, R2, c[0x0][0x558], RZ ;  /* 0x0001560002040a27 */ /* 0x000fca00078e00ff */
[----:B------:R-:W-:-:S05]  /*0b70*/  @P0 SHF.R.U32.HI R0, RZ, c[0x0][0x55c], R4 ;  /* 0x00015700ff000a19 */ /* 0x000fca0000011604 */
[----:B------:R-:W-:Y:S02]  /*0b80*/  IMAD R4, R0, c[0x0][0x554], RZ ;  /* 0x0001550000047a24 */ /* 0x000fe400078e02ff */
.L_x_2263:
[----:B------:R-:W-:Y:S05]  /*0b90*/  BSYNC B0 ;  /* 0x0000000000007941 */ /* 0x000fea0003800000 */
.L_x_2261:
        /* <DEDUP_REMOVED lines=138> */
[----:B------:R-:W-:Y:S02]  /*1440*/  IMAD.MOV.U32 R7, RZ, RZ, R6 ;  /* 0x000000ffff077224 */ /* 0x000fe400078e0006 */
[----:B------:R-:W-:-:S02]  /*1450*/  IMAD R3, R10, c[0x0][0x1c0], RZ ;  /* 0x000070000a037a24 */ /* 0x000fc400078e02ff */
[----:B------:R-:W-:Y:S02]  /*1460*/  IMAD.MOV.U32 R6, RZ, RZ, R8 ;  /* 0x000000ffff067224 */ /* 0x000fe400078e0008 */
[C---:B------:R-:W-:Y:S02]  /*1470*/  IMAD R3, R36.reuse, c[0x0][0x1c4], R3 ;  /* 0x0000710024037a24 */ /* 0x040fe400078e0203 */
[----:B------:R-:W-:-:S04]  /*1480*/  IMAD.WIDE.U32 R6, R36, c[0x0][0x1c0], R6 ;  /* 0x0000700024067a25 */ /* 0x000fc800078e0006 */
[----:B------:R-:W-:Y:S02]  /*1490*/  IMAD.IADD R3, R7, 0x1, R3 ;  /* 0x0000000107037824 */ /* 0x000fe400078e0203 */
[----:B------:R-:W-:Y:S01]  /*14a0*/  IMAD R13, R35, c[0x0][0x168], RZ ;  /* 0x00005a00230d7a24 */ /* 0x000fe200078e02ff */
[----:B------:R-:W-:Y:S01]  /*14b0*/  BAR.SYNC.DEFER_BLOCKING 0x0 ;  /* 0x0000000000007b1d */ /* 0x000fe20000010000 */
[----:B------:R-:W-:Y:S01]  /*14c0*/  ISETP.GE.AND P3, PT, R148, c[0x0][0x198], PT ;  /* 0x0000660094007a0c */ /* 0x000fe20003f66270 */
[----:B------:R-:W-:Y:S02]  /*14d0*/  IMAD.MOV.U32 R145, RZ, RZ, c[0x0][0x1e0] ;  /* 0x00007800ff917624 */ /* 0x000fe400078e00ff */
[----:B------:R-:W-:Y:S02]  /*14e0*/  IMAD.MOV.U32 R146, RZ, RZ, c[0x0][0x1e4] ;  /* 0x00007900ff927624 */ /* 0x000fe400078e00ff */
[----:B--2---:R-:W-:-:S04]  /*14f0*/  IMAD.IADD R2, R12, 0x1, R153 ;  /* 0x000000010c027824 */ /* 0x004fc800078e0299 */
[----:B------:R-:W-:-:S04]  /*1500*/  @P4 IMAD.HI.U32 R4, R2, c[0x0][0x2c8], RZ ;  /* 0x0000b20002044a27 */ /* 0x000fc800078e00ff */
[----:B------:R-:W-:Y:S01]  /*1510*/  IMAD.MOV.U32 R0, RZ, RZ, R2 ;  /* 0x000000ffff007224 */ /* 0x000fe200078e0002 */
[----:B------:R-:W-:-:S04]  /*1520*/  @P4 SHF.R.U32.HI R0, RZ, c[0x0][0x2cc], R4 ;  /* 0x0000b300ff004a19 */ /* 0x000fc80000011604 */
[--C-:B------:R-:W-:Y:S01]  /*1530*/  SHF.R.S32.HI R5, RZ, 0x1f, R0.reuse ;  /* 0x0000001fff057819 */ /* 0x100fe20000011400 */
[----:B------:R-:W-:-:S04]  /*1540*/  IMAD.MOV R4, RZ, RZ, -R0 ;  /* 0x000000ffff047224 */ /* 0x000fc800078e0a00 */
[----:B------:R-:W-:Y:S02]  /*1550*/  IMAD R4, R4, c[0x0][0x2c4], R2 ;  /* 0x0000b10004047a24 */ /* 0x000fe400078e0202 */
[----:B------:R-:W-:Y:S02]  /*1560*/  IMAD.MOV.U32 R2, RZ, RZ, R6 ;  /* 0x000000ffff027224 */ /* 0x000fe400078e0006 */
[----:B------:R-:W-:Y:S02]  /*1570*/  IMAD R5, R5, c[0x0][0x1b0], RZ ;  /* 0x00006c0005057a24 */ /* 0x000fe400078e02ff */
[----:B------:R-:W-:-:S04]  /*1580*/  IMAD.WIDE.U32 R2, R0, c[0x0][0x1b0], R2 ;  /* 0x00006c0000027a25 */ /* 0x000fc800078e0002 */
[----:B------:R-:W-:Y:S01]  /*1590*/  IMAD R0, R0, c[0x0][0x1b4], R5 ;  /* 0x00006d0000007a24 */ /* 0x000fe200078e0205 */
[----:B------:R-:W-:-:S03]  /*15a0*/  SHF.R.S32.HI R5, RZ, 0x1f, R4 ;  /* 0x0000001fff057819 */ /* 0x000fc60000011404 */
[----:B------:R-:W-:Y:S02]  /*15b0*/  IMAD.IADD R3, R3, 0x1, R0 ;  /* 0x0000000103037824 */ /* 0x000fe400078e0200 */
[----:B------:R-:W-:-:S04]  /*15c0*/  IMAD R0, R5, c[0x0][0x1a8], RZ ;  /* 0x00006a0005007a24 */ /* 0x000fc800078e02ff */
[C---:B------:R-:W-:Y:S02]  /*15d0*/  IMAD R0, R4.reuse, c[0x0][0x1ac], R0 ;  /* 0x00006b0004007a24 */ /* 0x040fe400078e0200 */
[----:B------:R-:W-:-:S04]  /*15e0*/  IMAD.WIDE.U32 R4, R4, c[0x0][0x1a8], R2 ;  /* 0x00006a0004047a25 */ /* 0x000fc800078e0002 */
[----:B------:R-:W-:Y:S01]  /*15f0*/  IMAD.IADD R0, R5, 0x1, R0 ;  /* 0x0000000105007824 */ /* 0x000fe200078e0200 */
        /* <DEDUP_REMOVED lines=9> */
[----:B---3--:R-:W-:Y:S02]  /*1690*/  ISETP.GE.AND P6, PT, R14, c[0x0][0x198], PT ;  /* 0x000066000e007a0c */ /* 0x008fe40003fc6270 */
[----:B------:R-:W-:Y:S01]  /*16a0*/  ISETP.GE.AND P1, PT, R6, R13, PT ;  /* 0x0000000d0600720c */ /* 0x000fe20003f26270 */
[----:B------:R-:W3:Y:S01]  /*16b0*/  SHFL.IDX PT, R10, R2, 0x2, 0x181f ;  /* 0x00581f00020a7f89 */ /* 0x000ee200000e0000 */
[----:B------:R-:W-:-:S03]  /*16c0*/  IADD3 R11, R3, 0x40, RZ ;  /* 0x00000040030b7810 */ /* 0x000fc60007ffe0ff */
[----:B------:R-:W1:Y:S01]  /*16d0*/  SHFL.IDX PT, R12, R0, 0x2, 0x181f ;  /* 0x00581f00000c7f89 */ /* 0x000e6200000e0000 */
[-C--:B--2---:R-:W-:Y:S02]  /*16e0*/  @!P5 LEA R6, P2, R148, R4.reuse, 0x1 ;  /* 0x000000049406d211 */ /* 0x084fe400078408ff */
[----:B------:R-:W-:Y:S02]  /*16f0*/  @!P5 LEA R4, P0, R14, R4, 0x1 ;  /* 0x000000040e04d211 */ /* 0x000fe400078008ff */
[----:B-----5:R-:W-:Y:S02]  /*1700*/  @!P5 LEA.HI.X R7, R148, R5, R149, 0x1, P2 ;  /* 0x000000059407d211 */ /* 0x020fe400010f0c95 */
[----:B------:R-:W-:Y:S02]  /*1710*/  ISETP.GE.AND P2, PT, R11, R13, PT ;  /* 0x0000000d0b00720c */ /* 0x000fe40003f46270 */
[----:B----4-:R-:W-:Y:S01]  /*1720*/  @!P5 LEA.HI.X R5, R14, R5, R15, 0x1, P0 ;  /* 0x000000050e05d211 */ /* 0x010fe200000f0c0f */
[----:B------:R1:W2:Y:S04]  /*1730*/  SHFL.IDX PT, R11, R2, 0x3, 0x181f ;  /* 0x00781f00020b7f89 */ /* 0x0002a800000e0000 */
[----:B------:R4:W-:Y:S01]  /*1740*/  @!P5 LDGSTS.E.BYPASS.LTC128B.128 [R228+0x100], [R6.64], !P3 ;  /* 0x0010000006e4dfae */ /* 0x0009e2000d901d46 */
[----:B------:R-:W-:-:S03]  /*1750*/  IADD3 R3, R3, 0x60, RZ ;  /* 0x0000006003037810 */ /* 0x000fc60007ffe0ff */
[----:B------:R5:W-:Y:S01]  /*1760*/  @!P5 LDGSTS.E.BYPASS.LTC128B.128 [R228+0x4100], [R4.64], !P6 ;  /* 0x0410000004e4dfae */ /* 0x000be2000f101d46 */
[----:B-1----:R-:W-:-:S03]  /*1770*/  @!P1 LEA R2, P0, R14, R8, 0x1 ;  /* 0x000000080e029211 */ /* 0x002fc600078008ff */
[----:B----4-:R1:W4:Y:S01]  /*1780*/  SHFL.IDX PT, R7, R0, 0x3, 0x181f ;  /* 0x00781f0000077f89 */ /* 0x01032200000e0000 */
[----:B-----5:R-:W-:-:S04]  /*1790*/  @!P1 LEA R4, P5, R148, R8, 0x1 ;  /* 0x0000000894049211 */ /* 0x020fc800078a08ff */
[----:B------:R-:W-:Y:S02]  /*17a0*/  @!P1 LEA.HI.X R5, R148, R9, R149, 0x1, P5 ;  /* 0x0000000994059211 */ /* 0x000fe400028f0c95 */
[----:B------:R-:W-:Y:S02]  /*17b0*/  ISETP.GE.AND P5, PT, R3, R13, PT ;  /* 0x0000000d0300720c */ /* 0x000fe40003fa6270 */
[----:B------:R-:W-:Y:S01]  /*17c0*/  @!P1 LEA.HI.X R3, R14, R9, R15, 0x1, P0 ;  /* 0x000000090e039211 */ /* 0x000fe200000f0c0f */
[----:B------:R5:W-:Y:S01]  /*17d0*/  @!P1 LDGSTS.E.BYPASS.LTC128B.128 [R228+0x1100], [R4.64], !P3 ;  /* 0x0110000004e49fae */ /* 0x000be2000d901d46 */
[----:B------:R-:W-:Y:S02]  /*17e0*/  IADD3 R6, -R73, c[0x0][0x1d0], RZ ;  /* 0x0000740049067a10 */ /* 0x000fe40007ffe1ff */
[----:B---3--:R-:W-:Y:S01]  /*17f0*/  @!P2 LEA R8, P0, R148, R10, 0x1 ;  /* 0x0000000a9408a211 */ /* 0x008fe200078008ff */
[----:B------:R2:W-:Y:S01]  /*1800*/  @!P1 LDGSTS.E.BYPASS.LTC128B.128 [R228+0x5100], [R2.64], !P6 ;  /* 0x0510000002e49fae */ /* 0x0005e2000f101d46 */
[----:B-1----:R-:W-:-:S02]  /*1810*/  IADD3 R0, R168, -0x1, RZ ;  /* 0xffffffffa8007810 */ /* 0x002fc40007ffe0ff */
[----:B------:R-:W-:-:S03]  /*1820*/  @!P2 LEA.HI.X R9, R148, R12, R149, 0x1, P0 ;  /* 0x0000000c9409a211 */ /* 0x000fc600000f0c95 */
[----:B------:R-:W-:Y:S01]  /*1830*/  IMAD R6, R0, -0x80, R6 ;  /* 0xffffff8000067824 */ /* 0x000fe200078e0206 */
[----:B------:R-:W-:Y:S01]  /*1840*/  SHF.R.S32.HI R24, RZ, 0x1f, R0 ;  /* 0x0000001fff187819 */ /* 0x000fe20000011400 */
[----:B------:R1:W-:Y:S01]  /*1850*/  @!P2 LDGSTS.E.BYPASS.LTC128B.128 [R228+0x2100], [R8.64], !P3 ;  /* 0x0210000008e4afae */ /* 0x0003e2000d901d46 */
[----:B-----5:R-:W-:-:S04]  /*1860*/  @!P2 LEA R4, P1, R14, R10, 0x1 ;  /* 0x0000000a0e04a211 */ /* 0x020fc800078208ff */
[----:B------:R-:W-:Y:S02]  /*1870*/  @!P2 LEA.HI.X R5, R14, R12, R15, 0x1, P1 ;  /* 0x0000000c0e05a211 */ /* 0x000fe400008f0c0f */
[----:B------:R-:W-:Y:S02]  /*1880*/  ISETP.GE.AND P1, PT, R6, 0x1, PT ;  /* 0x000000010600780c */ /* 0x000fe40003f26270 */
[C---:B--2---:R-:W-:Y:S01]  /*1890*/  @!P5 LEA R2, P0, R148.reuse, R11, 0x1 ;  /* 0x0000000b9402d211 */ /* 0x044fe200078008ff */
[----:B------:R2:W-:Y:S03]  /*18a0*/  @!P2 LDGSTS.E.BYPASS.LTC128B.128 [R228+0x6100], [R4.64], !P6 ;  /* 0x0610000004e4afae */ /* 0x0005e6000f101d46 */
[----:B----4-:R-:W-:Y:S01]  /*18b0*/  @!P5 LEA.HI.X R3, R148, R7, R149, 0x1, P0 ;  /* 0x000000079403d211 */ /* 0x010fe200000f0c95 */
[----:B-1----:R-:W-:-:S04]  /*18c0*/  IMAD R8, R24, c[0x0][0x1e0], RZ ;  /* 0x0000780018087a24 */ /* 0x002fc800078e02ff */
[----:B------:R1:W-:Y:S01]  /*18d0*/  @!P5 LDGSTS.E.BYPASS.LTC128B.128 [R228+0x3100], [R2.64], !P3 ;  /* 0x0310000002e4dfae */ /* 0x0003e2000d901d46 */
[----:B------:R-:W-:Y:S01]  /*18e0*/  IMAD R9, R0, c[0x0][0x1e4], R8 ;  /* 0x0000790000097a24 */ /* 0x000fe200078e0208 */
[----:B------:R-:W-:Y:S02]  /*18f0*/  @!P5 LEA R8, P0, R14, R11, 0x1 ;  /* 0x0000000b0e08d211 */ /* 0x000fe400078008ff */
[----:B------:R-:W-:Y:S01]  /*1900*/  ISETP.GE.AND P2, PT, R6, 0x21, PT ;  /* 0x000000210600780c */ /* 0x000fe20003f46270 */
[----:B--2---:R-:W-:-:S04]  /*1910*/  IMAD.WIDE.U32 R4, R0, c[0x0][0x1e0], RZ ;  /* 0x0000780000047a25 */ /* 0x004fc800078e00ff */
[----:B-1----:R-:W-:Y:S01]  /*1920*/  IMAD.IADD R3, R5, 0x1, R9 ;  /* 0x0000000105037824 */ /* 0x002fe200078e0209 */
[----:B------:R-:W-:Y:S02]  /*1930*/  LEA R2, P3, R4, R154, 0x7 ;  /* 0x0000009a04027211 */ /* 0x000fe400078638ff */
[----:B------:R-:W-:Y:S02]  /*1940*/  @!P5 LEA.HI.X R9, R14, R7, R15, 0x1, P0 ;  /* 0x000000070e09d211 */ /* 0x000fe400000f0c0f */
[----:B------:R-:W-:Y:S02]  /*1950*/  @P1 ISETP.GE.AND P0, PT, R148, c[0x0][0x1d4], PT ;  /* 0x0000750094001a0c */ /* 0x000fe40003f06270 */
[----:B------:R-:W-:Y:S01]  /*1960*/  LEA.HI.X R3, R4, R150, R3, 0x7, P3 ;  /* 0x0000009604037211 */ /* 0x000fe200018f3c03 */
[----:B------:R1:W-:Y:S01]  /*1970*/  @!P5 LDGSTS.E.BYPASS.LTC128B.128 [R228+0x7100], [R8.64], !P6 ;  /* 0x0710000008e4dfae */ /* 0x0003e2000f101d46 */
[----:B------:R-:W-:Y:S02]  /*1980*/  @P1 LEA R4, P3, R2, c[0x0][0x1c8], 0x1 ;  /* 0x0000720002041a11 */ /* 0x000fe400078608ff */
[----:B------:R-:W-:Y:S01]  /*1990*/  ISETP.GE.AND P6, PT, R14, c[0x0][0x1d4], PT ;  /* 0x000075000e007a0c */ /* 0x000fe20003fc6270 */
[----:B------:R-:W0:Y:S01]  /*19a0*/  LDGDEPBAR ;  /* 0x00000000000079af */ /* 0x000e220000000000 */
[----:B------:R-:W-:-:S02]  /*19b0*/  @P1 LEA.HI.X R5, R2, c[0x0][0x1cc], R3, 0x1, P3 ;  /* 0x0000730002051a11 */ /* 0x000fc400018f0c03 */
[----:B------:R-:W-:Y:S02]  /*19c0*/  ISETP.GE.AND P5, PT, R6, 0x41, PT ;  /* 0x000000410600780c */ /* 0x000fe40003fa6270 */
[C---:B------:R-:W-:Y:S01]  /*19d0*/  @P2 LEA R7, P3, R145.reuse, R2, 0x5 ;  /* 0x0000000291072211 */ /* 0x040fe200078628ff */
[----:B------:R2:W-:Y:S01]  /*19e0*/  @P1 LDGSTS.E.BYPASS.LTC128B.128 [R228+0x8100], [R4.64], !P0 ;  /* 0x0810000004e41fae */ /* 0x0005e2000c101d46 */
[----:B------:R-:W-:-:S05]  /*19f0*/  IMAD.WIDE.U32 R10, R145, 0x40, RZ ;  /* 0x00000040910a7825 */ /* 0x000fca00078e00ff */
[----:B------:R2:W-:Y:S01]  /*1a00*/  @P1 LDGSTS.E.BYPASS.LTC128B.128 [R228+0xc100], [R4.64+0x80], !P6 ;  /* 0x0c10008004e41fae */ /* 0x0005e2000f101d46 */
[----:B-1----:R-:W-:Y:S02]  /*1a10*/  @P2 LEA R8, P0, R7, c[0x0][0x1c8], 0x1 ;  /* 0x0000720007082a11 */ /* 0x002fe400078008ff */
[----:B------:R-:W-:Y:S02]  /*1a20*/  @P2 LEA.HI.X R9, R145, R3, R146, 0x5, P3 ;  /* 0x0000000391092211 */ /* 0x000fe400018f2c92 */
[----:B------:R-:W-:Y:S02]  /*1a30*/  ISETP.GE.AND P3, PT, R6, 0x61, PT ;  /* 0x000000610600780c */ /* 0x000fe40003f66270 */
[----:B------:R-:W-:Y:S02]  /*1a40*/  @P2 LEA.HI.X R9, R7, c[0x0][0x1cc], R9, 0x1, P0 ;  /* 0x0000730007092a11 */ /* 0x000fe400000f0c09 */
[----:B------:R-:W-:Y:S01]  /*1a50*/  @P2 ISETP.GE.AND P0, PT, R148, c[0x0][0x1d4], PT ;  /* 0x0000750094002a0c */ /* 0x000fe20003f06270 */
[----:B--2---:R-:W-:Y:S01]  /*1a60*/  IMAD.SHL.U32 R5, R146, 0x40, RZ ;  /* 0x0000004092057824 */ /* 0x004fe200078e00ff */
[----:B------:R-:W-:-:S04]  /*1a70*/  @P5 IADD3 R4, P1, R2, R10, RZ ;  /* 0x0000000a02045210 */ /* 0x000fc80007f3e0ff */
[----:B------:R-:W-:-:S07]  /*1a80*/  @P5 IADD3.X R5, R3, R11, R5, P1, !PT ;  /* 0x0000000b03055210 */ /* 0x000fce0000ffe405 */
[----:B------:R1:W-:Y:S01]  /*1a90*/  @P2 LDGSTS.E.BYPASS.LTC128B.128 [R228+0x9100], [R8.64], !P0 ;  /* 0x0910000008e42fae */ /* 0x0003e2000c101d46 */
[----:B------:R-:W-:Y:S01]  /*1aa0*/  @P5 LEA R6, P1, R4, c[0x0][0x1c8], 0x1 ;  /* 0x0000720004065a11 */ /* 0x000fe200078208ff */
[----:B------:R-:W-:Y:S01]  /*1ab0*/  @P3 IMAD.WIDE.U32 R2, R145, 0x60, R2 ;  /* 0x0000006091023825 */ /* 0x000fe200078e0002 */
[----:B------:R-:W-:Y:S01]  /*1ac0*/  @P3 ISETP.GE.AND P0, PT, R148, c[0x0][0x1d4], PT ;  /* 0x0000750094003a0c */ /* 0x000fe20003f06270 */
[----:B------:R1:W-:Y:S01]  /*1ad0*/  @P2 LDGSTS.E.BYPASS.LTC128B.128 [R228+0xd100], [R8.64+0x80], !P6 ;  /* 0x0d10008008e42fae */ /* 0x0003e2000f101d46 */
[----:B------:R-:W-:Y:S01]  /*1ae0*/  @P5 LEA.HI.X R7, R4, c[0x0][0x1cc], R5, 0x1, P1 ;  /* 0x0000730004075a11 */ /* 0x000fe200008f0c05 */
[----:B------:R-:W-:Y:S01]  /*1af0*/  @P3 IMAD R4, R146, 0x60, RZ ;  /* 0x0000006092043824 */ /* 0x000fe200078e02ff */
[----:B------:R-:W-:-:S03]  /*1b00*/  @P5 ISETP.GE.AND P1, PT, R148, c[0x0][0x1d4], PT ;  /* 0x0000750094005a0c */ /* 0x000fc60003f26270 */
[----:B------:R-:W-:Y:S01]  /*1b10*/  @P3 IMAD.IADD R3, R3, 0x1, R4 ;  /* 0x0000000103033824 */ /* 0x000fe200078e0204 */
[----:B------:R-:W-:-:S04]  /*1b20*/  @P3 LEA R4, P2, R2, c[0x0][0x1c8], 0x1 ;  /* 0x0000720002043a11 */ /* 0x000fc800078408ff */
[----:B------:R-:W-:-:S05]  /*1b30*/  @P3 LEA.HI.X R5, R2, c[0x0][0x1cc], R3, 0x1, P2 ;  /* 0x0000730002053a11 */ /* 0x000fca00010f0c03 */
        /* <DEDUP_REMOVED lines=18> */
[----:B-1----:R-:W1:Y:S04]  /*1c60*/  LDSM.16.M88.4 R8, [R201+0x800] ;  /* 0x00080000c908783b */ /* 0x002e680000000200 */
[----:B------:R-:W3:Y:S04]  /*1c70*/  LDSM.16.M88.4 R20, [R201+0x1800] ;  /* 0x00180000c914783b */ /* 0x000ee80000000200 */
[----:B------:R-:W4:Y:S04]  /*1c80*/  LDSM.16.M88.4 R12, [R201] ;  /* 0x00000000c90c783b */ /* 0x000f280000000200 */
[----:B--2---:R-:W2:Y:S04]  /*1c90*/  LDSM.16.M88.4 R4, [R201+0x1000] ;  /* 0x00100000c904783b */ /* 0x004ea80000000200 */
[----:B------:R-:W5:Y:S04]  /*1ca0*/  LDSM.16.M88.4 R56, [R201+0x2000] ;  /* 0x00200000c938783b */ /* 0x000f680000000200 */
[----:B------:R-:W2:Y:S04]  /*1cb0*/  LDSM.16.M88.4 R32, [R220] ;  /* 0x00000000dc20783b */ /* 0x000ea80000000200 */
[----:B------:R-:W2:Y:S04]  /*1cc0*/  LDSM.16.M88.4 R44, [R222] ;  /* 0x00000000de2c783b */ /* 0x000ea80000000200 */
[----:B------:R-:W2:Y:S04]  /*1cd0*/  LDSM.16.M88.4 R64, [R219] ;  /* 0x00000000db40783b */ /* 0x000ea80000000200 */
[----:B------:R-:W2:Y:S04]  /*1ce0*/  LDSM.16.M88.4 R48, [R207] ;  /* 0x00000000cf30783b */ /* 0x000ea80000000200 */
[----:B------:R-:W2:Y:S01]  /*1cf0*/  LDSM.16.M88.4 R40, [R221] ;  /* 0x00000000dd28783b */ /* 0x000ea20000000200 */
[C---:B-1----:R-:W-:Y:S03]  /*1d00*/  HMMA.16816.F32 R36, R136.reuse, R8, RZ ;  /* 0x000000088824723c */ /* 0x042fe600000018ff */
[----:B------:R-:W1:Y:S05]  /*1d10*/  LDSM.16.M88.4 R68, [R201+0x2800] ;  /* 0x00280000c944783b */ /* 0x000e6a0000000200 */
[C---:B------:R-:W-:Y:S08]  /*1d20*/  HMMA.16816.F32 R28, R136.reuse, R10, RZ ;  /* 0x0000000a881c723c */ /* 0x040ff000000018ff */
[C---:B---3--:R-:W-:Y:S08]  /*1d30*/  HMMA.16816.F32 R8, R136.reuse, R20, RZ ;  /* 0x000000148808723c */ /* 0x048ff000000018ff */
[C---:B----4-:R-:W-:Y:S08]  /*1d40*/  HMMA.16816.F32 R60, R136.reuse, R12, RZ ;  /* 0x0000000c883c723c */ /* 0x050ff000000018ff */
[C---:B------:R-:W-:Y:S08]  /*1d50*/  HMMA.16816.F32 R52, R136.reuse, R14, RZ ;  /* 0x0000000e8834723c */ /* 0x040ff000000018ff */
[C---:B--2---:R-:W-:Y:S08]  /*1d60*/  HMMA.16816.F32 R16, R136.reuse, R4, RZ ;  /* 0x000000048810723c */ /* 0x044ff000000018ff */
[C---:B------:R-:W-:Y:S08]  /*1d70*/  HMMA.16816.F32 R12, R136.reuse, R6, RZ ;  /* 0x00000006880c723c */ /* 0x040ff000000018ff */
[C---:B------:R-:W-:Y:S08]  /*1d80*/  HMMA.16816.F32 R4, R136.reuse, R22, RZ ;  /* 0x000000168804723c */ /* 0x040ff000000018ff */
[----:B-----5:R-:W-:Y:S08]  /*1d90*/  HMMA.16816.F32 R20, R136, R56, RZ ;  /* 0x000000388814723c */ /* 0x020ff000000018ff */
[----:B------:R-:W-:Y:S01]  /*1da0*/  HMMA.16816.F32 R76, R140, R32, R8 ;  /* 0x000000208c4c723c */ /* 0x000fe20000001808 */
[----:B------:R-:W-:-:S07]  /*1db0*/  IMAD R2, R24, c[0x0][0x208], RZ ;  /* 0x0000820018027a24 */ /* 0x000fce00078e02ff */
[----:B------:R-:W-:Y:S01]  /*1dc0*/  HMMA.16816.F32 R8, R136, R58, RZ ;  /* 0x0000003a8808723c */ /* 0x000fe200000018ff */
[----:B------:R-:W-:Y:S02]  /*1dd0*/  IMAD R2, R0, c[0x0][0x20c], R2 ;  /* 0x0000830000027a24 */ /* 0x000fe400078e0202 */
[----:B------:R-:W-:-:S05]  /*1de0*/  IMAD.MOV.U32 R147, RZ, RZ, -0x80 ;  /* 0xffffff80ff937424 */ /* 0x000fca00078e00ff */
[----:B------:R-:W-:Y:S01]  /*1df0*/  HMMA.16816.F32 R80, R140, R34, R4 ;  /* 0x000000228c50723c */ /* 0x000fe20000001804 */
[----:B------:R-:W-:Y:S01]  /*1e00*/  IMAD R144, R0, R147, c[0x0][0x1d0] ;  /* 0x0000740000907624 */ /* 0x000fe200078e0293 */
[----:B------:R-:W-:Y:S01]  /*1e10*/  ISETP.GE.AND P5, PT, R148, c[0x0][0x1d4], PT ;  /* 0x0000750094007a0c */ /* 0x000fe20003fa6270 */
[----:B------:R-:W-:Y:S04]  /*1e20*/  LDSM.16.M88.4 R32, [R217] ;  /* 0x00000000d920783b */ /* 0x000fe80000000200 */
[----:B------:R-:W-:-:S04]  /*1e30*/  IMAD.WIDE.U32 R4, R0, c[0x0][0x208], RZ ;  /* 0x0000820000047a25 */ /* 0x000fc800078e00ff */
[----:B------:R-:W-:Y:S01]  /*1e40*/  IMAD.IADD R2, R5, 0x1, R2 ;  /* 0x0000000105027824 */ /* 0x000fe200078e0202 */
[----:B------:R-:W-:Y:S01]  /*1e50*/  LEA R3, P0, R4, R26, 0x7 ;  /* 0x0000001a04037211 */ /* 0x000fe200078038ff */
[C---:B------:R-:W-:Y:S01]  /*1e60*/  HMMA.16816.F32 R104, R140.reuse, R44, R36 ;  /* 0x0000002c8c68723c */ /* 0x040fe20000001824 */
[----:B------:R-:W2:Y:S01]  /*1e70*/  LDSM.16.M88.4 R36, [R218] ;  /* 0x00000000da24783b */ /* 0x000ea20000000200 */
[----:B------:R-:W-:Y:S01]  /*1e80*/  IMAD.IADD R6, R144, 0x1, -R73 ;  /* 0x0000000190067824 */ /* 0x000fe200078e0a49 */
[----:B------:R-:W-:Y:S01]  /*1e90*/  LEA.HI.X R4, R4, R25, R2, 0x7, P0 ;  /* 0x0000001904047211 */ /* 0x000fe200000f3c02 */
[----:B------:R-:W-:Y:S01]  /*1ea0*/  IMAD.MOV.U32 R5, RZ, RZ, c[0x0][0x208] ;  /* 0x00008200ff057624 */ /* 0x000fe200078e00ff */
[----:B------:R-:W-:Y:S03]  /*1eb0*/  LDSM.16.M88.4 R24, [R201+0x3800] ;  /* 0x00380000c918783b */ /* 0x000fe60000000200 */
[----:B------:R-:W-:Y:S01]  /*1ec0*/  HMMA.16816.F32 R84, R140, R64, R20 ;  /* 0x000000408c54723c */ /* 0x000fe20000001814 */
[----:B------:R-:W3:Y:S01]  /*1ed0*/  LDSM.16.M88.4 R20, [R201+0x3000] ;  /* 0x00300000c914783b */ /* 0x000ee20000000200 */
[----:B------:R-:W-:Y:S01]  /*1ee0*/  IMAD.MOV.U32 R7, RZ, RZ, 0x6 ;  /* 0x00000006ff077424 */ /* 0x000fe200078e00ff */
[----:B------:R-:W-:-:S02]  /*1ef0*/  LEA R2, P0, R3, c[0x0][0x1f8], 0x1 ;  /* 0x00007e0003027a11 */ /* 0x000fc400078008ff */
[----:B------:R-:W-:-:S03]  /*1f00*/  ISETP.LT.OR P3, PT, R6, 0x1, P5 ;  /* 0x000000010600780c */ /* 0x000fc60002f61670 */
[----:B------:R-:W-:Y:S01]  /*1f10*/  HMMA.16816.F32 R88, R140, R66, R8 ;  /* 0x000000428c58723c */ /* 0x000fe20000001808 */
[C---:B------:R-:W-:Y:S02]  /*1f20*/  ISETP.LT.OR P2, PT, R6.reuse, 0x1, P6 ;  /* 0x000000010600780c */ /* 0x040fe40003741670 */
[----:B------:R-:W-:-:S04]  /*1f30*/  ISETP.LT.OR P1, PT, R6, 0x21, P5 ;  /* 0x000000210600780c */ /* 0x000fc80002f21670 */
[----:B------:R-:W-:Y:S01]  /*1f40*/  IMAD.SHL.U32 R10, R5, 0x40, RZ ;  /* 0x00000040050a7824 */ /* 0x000fe200078e00ff */
[----:B------:R-:W-:Y:S02]  /*1f50*/  LEA.HI.X R3, R3, c[0x0][0x1fc], R4, 0x1, P0 ;  /* 0x00007f0003037a11 */ /* 0x000fe400000f0c04 */
[----:B------:R-:W-:Y:S02]  /*1f60*/  SHF.L.U64.HI R7, R5, R7, c[0x0][0x20c] ;  /* 0x0000830005077619 */ /* 0x000fe40000010207 */
[----:B------:R-:W-:Y:S01]  /*1f70*/  IADD3 R8, P0, R10, R2, RZ ;  /* 0x000000020a087210 */ /* 0x000fe20007f1e0ff */
[----:B------:R-:W-:Y:S04]  /*1f80*/  HMMA.16816.F32 R108, R140, R48, R60 ;  /* 0x000000308c6c723c */ /* 0x000fe8000000183c */
[----:B------:R-:W-:Y:S01]  /*1f90*/  IMAD.X R9, R7, 0x1, R3, P0 ;  /* 0x0000000107097824 */ /* 0x000fe200000e0603 */
[----:B------:R-:W-:-:S03]  /*1fa0*/  IADD3 R4, P0, R8, R10, RZ ;  /* 0x0000000a08047210 */ /* 0x000fc60007f1e0ff */
[----:B------:R-:W-:Y:S02]  /*1fb0*/  HMMA.16816.F32 R92, R140, R42, R12 ;  /* 0x0000002a8c5c723c */ /* 0x000fe4000000180c */
[----:B------:R-:W-:-:S06]  /*1fc0*/  IMAD.X R5, R9, 0x1, R7, P0 ;  /* 0x0000000109057824 */ /* 0x000fcc00000e0607 */
[----:B------:R-:W-:Y:S01]  /*1fd0*/  HMMA.16816.F32 R60, R140, R40, R16 ;  /* 0x000000288c3c723c */ /* 0x000fe20000001810 */
[----:B------:R-:W4:Y:S04]  /*1fe0*/  LDSM.16.M88.4 R40, [R216] ;  /* 0x00000000d828783b */ /* 0x000f280000000200 */
[----:B------:R-:W-:Y:S01]  /*1ff0*/  @!PT LDS RZ, [RZ] ;  /* 0x00000000fffff984 */ /* 0x000fe20000000800 */
[----:B------:R-:W-:Y:S01]  /*2000*/  @!PT LDS RZ, [RZ] ;  /* 0x00000000fffff984 */ /* 0x000fe20000000800 */
[----:B------:R-:W-:Y:S01]  /*2010*/  @!PT LDS RZ, [RZ] ;  /* 0x00000000fffff984 */ /* 0x000fe20000000800 */
[----:B------:R5:W-:Y:S03]  /*2020*/  LDGSTS.E.BYPASS.LTC128B.128 [R228+0x100], [R2.64], !P3 ;  /* 0x0010000002e47fae */ /* 0x000be6000d901d46 */
[----:B-1----:R-:W-:Y:S01]  /*2030*/  HMMA.16816.F32 R12, R136, R68, RZ ;  /* 0x00000044880c723c */ /* 0x002fe200000018ff */
[----:B------:R5:W-:Y:S04]  /*2040*/  LDGSTS.E.BYPASS.LTC128B.128 [R228+0x4100], [R2.64+0x80], !P2 ;  /* 0x0410008002e47fae */ /* 0x000be8000d101d46 */
[----:B------:R1:W-:Y:S01]  /*2050*/  LDGSTS.E.BYPASS.LTC128B.128 [R228+0x1100], [R8.64], !P1 ;  /* 0x0110000008e47fae */ /* 0x0003e2000c901d46 */
[----:B------:R-:W-:-:S02]  /*2060*/  ISETP.LT.OR P3, PT, R6, 0x21, P6 ;  /* 0x000000210600780c */ /* 0x000fc40003761670 */
[----:B-1----:R-:W-:Y:S02]  /*2070*/  IADD3 R8, P2, P1, R10, 0x80, R2 ;  /* 0x000000800a087810 */ /* 0x002fe4000795e002 */
[----:B-----5:R-:W-:Y:S02]  /*2080*/  IADD3 R2, P0, R4, R10, RZ ;  /* 0x0000000a04027210 */ /* 0x020fe40007f1e0ff */
[----:B------:R-:W-:Y:S02]  /*2090*/  IADD3.X R9, R7, RZ, R3, P2, P1 ;  /* 0x000000ff07097210 */ /* 0x000fe400017e2403 */
[C---:B------:R-:W-:Y:S01]  /*20a0*/  ISETP.LT.OR P1, PT, R6.reuse, 0x41, P5 ;  /* 0x000000410600780c */ /* 0x040fe20002f21670 */
[----:B------:R-:W-:Y:S01]  /*20b0*/  IMAD.X R3, R5, 0x1, R7, P0 ;  /* 0x0000000105037824 */ /* 0x000fe200000e0607 */
[----:B------:R-:W-:-:S03]  /*20c0*/  ISETP.LT.OR P0, PT, R6, 0x41, P6 ;  /* 0x000000410600780c */ /* 0x000fc60003701670 */
[----:B------:R1:W-:Y:S05]  /*20d0*/  LDGSTS.E.BYPASS.LTC128B.128 [R228+0x5100], [R8.64], !P3 ;  /* 0x0510000008e47fae */ /* 0x0003ea000d901d46 */
[----:B--2---:R-:W-:Y:S01]  /*20e0*/  HMMA.16816.F32 R72, R140, R36, R12 ;  /* 0x000000248c48723c */ /* 0x004fe2000000180c */
[C---:B------:R-:W-:Y:S02]  /*20f0*/  ISETP.LT.OR P5, PT, R6.reuse, 0x61, P5 ;  /* 0x000000610600780c */ /* 0x040fe40002fa1670 */
[----:B------:R-:W-:-:S05]  /*2100*/  ISETP.LT.OR P2, PT, R6, 0x61, P6 ;  /* 0x000000610600780c */ /* 0x000fca0003741670 */
[----:B---3--:R-:W-:Y:S01]  /*2110*/  HMMA.16816.F32 R12, R136, R22, RZ ;  /* 0x00000016880c723c */ /* 0x008fe200000018ff */
[----:B------:R2:W-:Y:S04]  /*2120*/  LDGSTS.E.BYPASS.LTC128B.128 [R228+0x2100], [R4.64], !P1 ;  /* 0x0210000004e47fae */ /* 0x0005e8000c901d46 */
[----:B------:R2:W-:Y:S03]  /*2130*/  LDGSTS.E.BYPASS.LTC128B.128 [R228+0x6100], [R4.64+0x80], !P0 ;  /* 0x0610008004e47fae */ /* 0x0005e6000c101d46 */
[----:B------:R-:W-:Y:S01]  /*2140*/  HMMA.16816.F32 R100, R140, R50, R52 ;  /* 0x000000328c64723c */ /* 0x000fe20000001834 */
[----:B------:R3:W-:Y:S04]  /*2150*/  LDGSTS.E.BYPASS.LTC128B.128 [R228+0x3100], [R2.64], !P5 ;  /* 0x0310000002e47fae */ /* 0x0007e8000e901d46 */
[----:B------:R3:W-:Y:S03]  /*2160*/  LDGSTS.E.BYPASS.LTC128B.128 [R228+0x7100], [R2.64+0x80], !P2 ;  /* 0x0710008002e47fae */ /* 0x0007e6000d101d46 */
[C---:B------:R-:W-:Y:S01]  /*2170*/  HMMA.16816.F32 R16, R136.reuse, R20, RZ ;  /* 0x000000148810723c */ /* 0x040fe200000018ff */
[----:B------:R-:W-:Y:S04]  /*2180*/  LDSM.16.M88.4 R20, [R205] ;  /* 0x00000000cd14783b */ /* 0x000fe80000000200 */
[----:B------:R-:W-:Y:S03]  /*2190*/  LDSM.16.M88.4 R132, [R205+0x4000] ;  /* 0x00400000cd84783b */ /* 0x000fe60000000200 */
[C---:B-1----:R-:W-:Y:S01]  /*21a0*/  HMMA.16816.F32 R8, R136.reuse, R24, RZ ;  /* 0x000000188808723c */ /* 0x042fe200000018ff */
[----:B------:R-:W0:Y:S07]  /*21b0*/  LDGDEPBAR ;  /* 0x00000000000079af */ /* 0x000e2e0000000000 */
[----:B--2---:R-:W-:Y:S01]  /*21c0*/  HMMA.16816.F32 R4, R136, R26, RZ ;  /* 0x0000001a8804723c */ /* 0x004fe200000018ff */
[----:B------:R-:W1:Y:S07]  /*21d0*/  LDSM.16.M88.4 R24, [R205+0x800] ;  /* 0x00080000cd18783b */ /* 0x000e6e0000000200 */
[C---:B------:R-:W-:Y:S01]  /*21e0*/  HMMA.16816.F32 R52, R140.reuse, R34, R12 ;  /* 0x000000228c34723c */ /* 0x040fe2000000180c */
[----:B------:R-:W2:Y:S07]  /*21f0*/  LDSM.16.M88.4 R12, [R205+0x1800] ;  /* 0x00180000cd0c783b */ /* 0x000eae0000000200 */
[C---:B----4-:R-:W-:Y:S01]  /*2200*/  HMMA.16816.F32 R48, R140.reuse, R40, R8 ;  /* 0x000000288c30723c */ /* 0x050fe20000001808 */
[----:B------:R-:W-:Y:S07]  /*2210*/  LDSM.16.M88.4 R8, [R205+0x2800] ;  /* 0x00280000cd08783b */ /* 0x000fee0000000200 */
[C---:B------:R-:W-:Y:S01]  /*2220*/  HMMA.16816.F32 R40, R140.reuse, R42, R4 ;  /* 0x0000002a8c28723c */ /* 0x040fe20000001804 */
[----:B------:R-:W4:Y:S07]  /*2230*/  LDSM.16.M88.4 R4, [R205+0x2000] ;  /* 0x00200000cd04783b */ /* 0x000f2e0000000200 */
[----:B------:R-:W-:Y:S01]  /*2240*/  HMMA.16816.F32 R96, R140, R46, R28 ;  /* 0x0000002e8c60723c */ /* 0x000fe2000000181c */
[----:B------:R-:W5:Y:S07]  /*2250*/  LDSM.16.M88.4 R44, [R205+0x1000] ;  /* 0x00100000cd2c783b */ /* 0x000f6e0000000200 */
[----:B------:R-:W-:Y:S08]  /*2260*/  HMMA.16816.F32 R28, R136, R70, RZ ;  /* 0x00000046881c723c */ /* 0x000ff000000018ff */
[----:B------:R-:W-:Y:S01]  /*2270*/  HMMA.16816.F32 R56, R140, R32, R16 ;  /* 0x000000208c38723c */ /* 0x000fe20000001810 */
[----:B------:R-:W2:Y:S07]  /*2280*/  LDSM.16.M88.4 R16, [R205+0x3800] ;  /* 0x00380000cd10783b */ /* 0x000eae0000000200 */
[----:B-1----:R-:W-:Y:S08]  /*2290*/  HMMA.16816.F32 R32, R164, R26, R96 ;  /* 0x0000001aa420723c */ /* 0x002ff00000001860 */
[----:B------:R-:W-:Y:S08]  /*22a0*/  HMMA.16816.F32 R64, R140, R38, R28 ;  /* 0x000000268c40723c */ /* 0x000ff0000000181c */
[C---:B------:R-:W-:Y:S08]  /*22b0*/  HMMA.16816.F32 R28, R164.reuse, R20, R108 ;  /* 0x00000014a41c723c */ /* 0x040ff0000000186c */
[C---:B------:R-:W-:Y:S01]  /*22c0*/  HMMA.16816.F32 R36, R164.reuse, R24, R104 ;  /* 0x00000018a424723c */ /* 0x040fe20000001868 */
[----:B------:R-:W1:Y:S07]  /*22d0*/  LDSM.16.M88.4 R24, [R205+0x3000] ;  /* 0x00300000cd18783b */ /* 0x000e6e0000000200 */
[C---:B------:R-:W-:Y:S08]  /*22e0*/  HMMA.16816.F32 R20, R164.reuse, R22, R100 ;  /* 0x00000016a414723c */ /* 0x040ff00000001864 */
[C---:B--2---:R-:W-:Y:S08]  /*22f0*/  HMMA.16816.F32 R76, R164.reuse, R12, R76 ;  /* 0x0000000ca44c723c */ /* 0x044ff0000000184c */
[C---:B------:R-:W-:Y:S01]  /*2300*/  HMMA.16816.F32 R80, R164.reuse, R14, R80 ;  /* 0x0000000ea450723c */ /* 0x040fe20000001850 */
[----:B------:R-:W2:Y:S07]  /*2310*/  LDSM.16.M88.4 R12, [R202] ;  /* 0x00000000ca0c783b */ /* 0x000eae0000000200 */
[C---:B----4-:R-:W-:Y:S08]  /*2320*/  HMMA.16816.F32 R84, R164.reuse, R4, R84 ;  /* 0x00000004a454723c */ /* 0x050ff00000001854 */
[C---:B------:R-:W-:Y:S01]  /*2330*/  HMMA.16816.F32 R100, R164.reuse, R6, R88 ;  /* 0x00000006a464723c */ /* 0x040fe20000001858 */
[----:B------:R-:W4:Y:S07]  /*2340*/  LDSM.16.M88.4 R4, [R202+0x800] ;  /* 0x00080000ca04783b */ /* 0x000f2e0000000200 */
[C---:B-----5:R-:W-:Y:S08]  /*2350*/  HMMA.16816.F32 R68, R164.reuse, R46, R92 ;  /* 0x0000002ea444723c */ /* 0x060ff0000000185c */
[C---:B------:R-:W-:Y:S08]  /*2360*/  HMMA.16816.F32 R92, R164.reuse, R8, R72 ;  /* 0x00000008a45c723c */ /* 0x040ff00000001848 */
[C---:B------:R-:W-:Y:S01]  /*2370*/  HMMA.16816.F32 R104, R164.reuse, R10, R64 ;  /* 0x0000000aa468723c */ /* 0x040fe20000001840 */
[----:B------:R-:W5:Y:S07]  /*2380*/  LDSM.16.M88.4 R8, [R202+0x1000] ;  /* 0x00100000ca08783b */ /* 0x000f6e0000000200 */
[C---:B------:R-:W-:Y:S08]  /*2390*/  HMMA.16816.F32 R88, R164.reuse, R16, R48 ;  /* 0x00000010a458723c */ /* 0x040ff00000001830 */
[C---:B------:R-:W-:Y:S01]  /*23a0*/  HMMA.16816.F32 R72, R164.reuse, R18, R40 ;  /* 0x00000012a448723c */ /* 0x040fe20000001828 */
[----:B------:R-:W3:Y:S07]  /*23b0*/  LDSM.16.M88.4 R16, [R202+0x2800] ;  /* 0x00280000ca10783b */ /* 0x000eee0000000200 */
[C---:B-1----:R-:W-:Y:S08]  /*23c0*/  HMMA.16816.F32 R108, R164.reuse, R24, R56 ;  /* 0x00000018a46c723c */ /* 0x042ff00000001838 */
[----:B------:R-:W-:Y:S08]  /*23d0*/  HMMA.16816.F32 R60, R164, R44, R60 ;  /* 0x0000002ca43c723c */ /* 0x000ff0000000183c */
[C---:B--2---:R-:W-:Y:S08]  /*23e0*/  HMMA.16816.F32 R64, R172.reuse, R12, R28 ;  /* 0x0000000cac40723c */ /* 0x044ff0000000181c */
[----:B------:R-:W-:Y:S01]  /*23f0*/  HMMA.16816.F32 R56, R172, R14, R20 ;  /* 0x0000000eac38723c */ /* 0x000fe20000001814 */
[----:B------:R-:W1:Y:S04]  /*2400*/  LDSM.16.M88.4 R12, [R202+0x3800] ;  /* 0x00380000ca0c783b */ /* 0x000e680000000200 */
[----:B------:R-:W-:Y:S03]  /*2410*/  LDSM.16.M88.4 R20, [R201+0x4800] ;  /* 0x00480000c914783b */ /* 0x000fe60000000200 */
[----:B------:R-:W-:Y:S01]  /*2420*/  HMMA.16816.F32 R96, R164, R26, R52 ;  /* 0x0000001aa460723c */ /* 0x000fe20000001834 */
[----:B------:R-:W2:Y:S04]  /*2430*/  LDSM.16.M88.4 R24, [R202+0x1800] ;  /* 0x00180000ca18783b */ /* 0x000ea80000000200 */
[----:B------:R-:W-:Y:S03]  /*2440*/  LDSM.16.M88.4 R52, [R202+0x2000] ;  /* 0x00200000ca34783b */ /* 0x000fe60000000200 */
[C---:B----4-:R-:W-:Y:S01]  /*2450*/  HMMA.16816.F32 R48, R172.reuse, R4, R36 ;  /* 0x00000004ac30723c */ /* 0x050fe20000001824 */
[----:B------:R-:W-:Y:S07]  /*2460*/  LDSM.16.M88.4 R36, [R201+0x4000] ;  /* 0x00400000c924783b */ /* 0x000fee0000000200 */
[C---:B------:R-:W-:Y:S01]  /*2470*/  HMMA.16816.F32 R44, R172.reuse, R6, R32 ;  /* 0x00000006ac2c723c */ /* 0x040fe20000001820 */
[----:B------:R-:W4:Y:S07]  /*2480*/  LDSM.16.M88.4 R4, [R202+0x3000] ;  /* 0x00300000ca04783b */ /* 0x000f2e0000000200 */
[C---:B-----5:R-:W-:Y:S01]  /*2490*/  HMMA.16816.F32 R40, R172.reuse, R8, R60 ;  /* 0x00000008ac28723c */ /* 0x060fe2000000183c */
[----:B------:R-:W-:Y:S07]  /*24a0*/  LDSM.16.M88.4 R60, [R215] ;  /* 0x00000000d73c783b */ /* 0x000fee0000000200 */
[C---:B------:R-:W-:Y:S01]  /*24b0*/  HMMA.16816.F32 R32, R172.reuse, R10, R68 ;  /* 0x0000000aac20723c */ /* 0x040fe20000001844 */
[----:B------:R-:W-:Y:S07]  /*24c0*/  LDSM.16.M88.4 R8, [R201+0x5800] ;  /* 0x00580000c908783b */ /* 0x000fee0000000200 */
[C---:B---3--:R-:W-:Y:S08]  /*24d0*/  HMMA.16816.F32 R92, R172.reuse, R16, R92 ;  /* 0x00000010ac5c723c */ /* 0x048ff0000000185c */
[C---:B------:R-:W-:Y:S01]  /*24e0*/  HMMA.16816.F32 R104, R172.reuse, R18, R104 ;  /* 0x00000012ac68723c */ /* 0x040fe20000001868 */
[----:B------:R-:W3:Y:S07]  /*24f0*/  LDSM.16.M88.4 R16, [R201+0x5000] ;  /* 0x00500000c910783b */ /* 0x000eee0000000200 */
[C---:B-1----:R-:W-:Y:S08]  /*2500*/  HMMA.16816.F32 R116, R172.reuse, R12, R88 ;  /* 0x0000000cac74723c */ /* 0x042ff00000001858 */
[C---:B------:R-:W-:Y:S01]  /*2510*/  HMMA.16816.F32 R112, R172.reuse, R14, R72 ;  /* 0x0000000eac70723c */ /* 0x040fe20000001848 */
[----:B------:R-:W1:Y:S07]  /*2520*/  LDSM.16.M88.4 R12, [R201+0x6800] ;  /* 0x00680000c90c783b */ /* 0x000e6e0000000200 */
[C---:B--2---:R-:W-:Y:S08]  /*2530*/  HMMA.16816.F32 R28, R172.reuse, R24, R76 ;  /* 0x00000018ac1c723c */ /* 0x044ff0000000184c */
[C---:B----4-:R-:W-:Y:S08]  /*2540*/  HMMA.16816.F32 R120, R172.reuse, R6, R96 ;  /* 0x00000006ac78723c */ /* 0x050ff00000001860 */
[----:B------:R-:W-:Y:S08]  /*2550*/  HMMA.16816.F32 R24, R172, R26, R80 ;  /* 0x0000001aac18723c */ /* 0x000ff00000001850 */
[----:B------:R-:W-:Y:S01]  /*2560*/  HMMA.16816.F32 R96, R176, R22, R44 ;  /* 0x00000016b060723c */ /* 0x000fe2000000182c */
[----:B------:R-:W2:Y:S07]  /*2570*/  LDSM.16.M88.4 R44, [R201+0x7000] ;  /* 0x00700000c92c783b */ /* 0x000eae0000000200 */
[C---:B------:R-:W-:Y:S01]  /*2580*/  HMMA.16816.F32 R124, R172.reuse, R4, R108 ;  /* 0x00000004ac7c723c */ /* 0x040fe2000000186c */
[----:B------:R-:W4:Y:S07]  /*2590*/  LDSM.16.M88.4 R4, [R201+0x6000] ;  /* 0x00600000c904783b */ /* 0x000f2e0000000200 */
[C---:B------:R-:W-:Y:S08]  /*25a0*/  HMMA.16816.F32 R68, R172.reuse, R52, R84 ;  /* 0x00000034ac44723c */ /* 0x040ff00000001854 */
[----:B------:R-:W-:Y:S01]  /*25b0*/  HMMA.16816.F32 R84, R172, R54, R100 ;  /* 0x00000036ac54723c */ /* 0x000fe20000001864 */
[----:B------:R-:W5:Y:S07]  /*25c0*/  LDSM.16.M88.4 R52, [R213] ;  /* 0x00000000d534783b */ /* 0x000f6e0000000200 */
[C---:B------:R-:W-:Y:S01]  /*25d0*/  HMMA.16816.F32 R72, R176.reuse, R36, R64 ;  /* 0x00000024b048723c */ /* 0x040fe20000001840 */
[----:B------:R-:W1:Y:S07]  /*25e0*/  LDSM.16.M88.4 R64, [R201+0x7800] ;  /* 0x00780000c940783b */ /* 0x000e6e0000000200 */
[C---:B------:R-:W-:Y:S01]  /*25f0*/  HMMA.16816.F32 R108, R176.reuse, R38, R56 ;  /* 0x00000026b06c723c */ /* 0x040fe20000001838 */
[----:B------:R-:W1:Y:S07]  /*2600*/  LDSM.16.M88.4 R56, [R214] ;  /* 0x00000000d638783b */ /* 0x000e6e0000000200 */
[C---:B------:R-:W-:Y:S08]  /*2610*/  HMMA.16816.F32 R100, R176.reuse, R20, R48 ;  /* 0x00000014b064723c */ /* 0x040ff00000001830 */
[C---:B---3--:R-:W-:Y:S01]  /*2620*/  HMMA.16816.F32 R88, R176.reuse, R16, R40 ;  /* 0x00000010b058723c */ /* 0x048fe20000001828 */
[----:B------:R-:W3:Y:S07]  /*2630*/  LDSM.16.M88.4 R40, [R212] ;  /* 0x00000000d428783b */ /* 0x000eee0000000200 */
[C---:B------:R-:W-:Y:S01]  /*2640*/  HMMA.16816.F32 R76, R176.reuse, R8, R28 ;  /* 0x00000008b04c723c */ /* 0x040fe2000000181c */
[----:B------:R-:W3:Y:S07]  /*2650*/  LDSM.16.M88.4 R28, [R210] ;  /* 0x00000000d21c783b */ /* 0x000eee0000000200 */
[C---:B------:R-:W-:Y:S01]  /*2660*/  HMMA.16816.F32 R48, R176.reuse, R10, R24 ;  /* 0x0000000ab030723c */ /* 0x040fe20000001818 */
[----:B------:R-:W3:Y:S07]  /*2670*/  LDSM.16.M88.4 R24, [R209] ;  /* 0x00000000d118783b */ /* 0x000eee0000000200 */
[C---:B------:R-:W-:Y:S01]  /*2680*/  HMMA.16816.F32 R80, R176.reuse, R18, R32 ;  /* 0x00000012b050723c */ /* 0x040fe20000001820 */
[----:B------:R-:W3:Y:S07]  /*2690*/  LDSM.16.M88.4 R32, [R211] ;  /* 0x00000000d320783b */ /* 0x000eee0000000200 */
[C---:B-1----:R-:W-:Y:S08]  /*26a0*/  HMMA.16816.F32 R16, R176.reuse, R12, R92 ;  /* 0x0000000cb010723c */ /* 0x042ff0000000185c */
[C---:B------:R-:W-:Y:S08]  /*26b0*/  HMMA.16816.F32 R12, R176.reuse, R14, R104 ;  /* 0x0000000eb00c723c */ /* 0x040ff00000001868 */
[C---:B--2---:R-:W-:Y:S08]  /*26c0*/  HMMA.16816.F32 R8, R176.reuse, R44, R124 ;  /* 0x0000002cb008723c */ /* 0x044ff0000000187c */
[C---:B----4-:R-:W-:Y:S01]  /*26d0*/  HMMA.16816.F32 R36, R176.reuse, R4, R68 ;  /* 0x00000004b024723c */ /* 0x050fe20000001844 */
[----:B------:R-:W1:Y:S07]  /*26e0*/  LDSM.16.M88.4 R68, [R208] ;  /* 0x00000000d044783b */ /* 0x000e6e0000000200 */
[----:B------:R-:W-:Y:S01]  /*26f0*/  HMMA.16816.F32 R20, R176, R6, R84 ;  /* 0x00000006b014723c */ /* 0x000fe20000001854 */
[----:B------:R-:W-:Y:S07]  /*2700*/  LDSM.16.M88.4 R84, [R205+0x5000] ;  /* 0x00500000cd54783b */ /* 0x000fee0000000200 */
[----:B-----5:R-:W-:Y:S01]  /*2710*/  HMMA.16816.F32 R128, R180, R54, R80 ;  /* 0x00000036b480723c */ /* 0x020fe20000001850 */
[----:B------:R-:W2:Y:S07]  /*2720*/  LDSM.16.M88.4 R80, [R205+0x4800] ;  /* 0x00480000cd50783b */ /* 0x000eae0000000200 */
[C---:B------:R-:W-:Y:S08]  /*2730*/  HMMA.16816.F32 R4, R176.reuse, R46, R120 ;  /* 0x0000002eb004723c */ /* 0x040ff00000001878 */
[C---:B------:R-:W-:Y:S08]  /*2740*/  HMMA.16816.F32 R44, R176.reuse, R64, R116 ;  /* 0x00000040b02c723c */ /* 0x040ff00000001874 */
[----:B------:R-:W-:Y:S08]  /*2750*/  HMMA.16816.F32 R64, R176, R66, R112 ;  /* 0x00000042b040723c */ /* 0x000ff00000001870 */
[C---:B------:R-:W-:Y:S08]  /*2760*/  HMMA.16816.F32 R116, R180.reuse, R56, R100 ;  /* 0x00000038b474723c */ /* 0x040ff00000001864 */
[C---:B------:R-:W-:Y:S01]  /*2770*/  HMMA.16816.F32 R104, R180.reuse, R58, R96 ;  /* 0x0000003ab468723c */ /* 0x040fe20000001860 */
[----:B------:R-:W-:Y:S07]  /*2780*/  LDSM.16.M88.4 R56, [R202+0x4800] ;  /* 0x00480000ca38783b */ /* 0x000fee0000000200 */
[C---:B---3--:R-:W-:Y:S08]  /*2790*/  HMMA.16816.F32 R124, R180.reuse, R40, R76 ;  /* 0x00000028b47c723c */ /* 0x048ff0000000184c */
[C---:B------:R-:W-:Y:S01]  /*27a0*/  HMMA.16816.F32 R100, R180.reuse, R28, R16 ;  /* 0x0000001cb464723c */ /* 0x040fe20000001810 */
[----:B------:R-:W3:Y:S07]  /*27b0*/  LDSM.16.M88.4 R16, [R205+0x6000] ;  /* 0x00600000cd10783b */ /* 0x000eee0000000200 */
[C---:B------:R-:W-:Y:S01]  /*27c0*/  HMMA.16816.F32 R96, R180.reuse, R30, R12 ;  /* 0x0000001eb460723c */ /* 0x040fe2000000180c */
[----:B------:R-:W4:Y:S04]  /*27d0*/  LDSM.16.M88.4 R12, [R205+0x6800] ;  /* 0x00680000cd0c783b */ /* 0x000f280000000200 */
[----:B------:R-:W-:Y:S03]  /*27e0*/  LDSM.16.M88.4 R28, [R205+0x7800] ;  /* 0x00780000cd1c783b */ /* 0x000fe60000000200 */
[C---:B------:R-:W-:Y:S01]  /*27f0*/  HMMA.16816.F32 R76, R180.reuse, R24, R8 ;  /* 0x00000018b44c723c */ /* 0x040fe20000001808 */
[----:B------:R-:W5:Y:S07]  /*2800*/  LDSM.16.M88.4 R8, [R205+0x7000] ;  /* 0x00700000cd08783b */ /* 0x000f6e0000000200 */
[C---:B------:R-:W-:Y:S08]  /*2810*/  HMMA.16816.F32 R72, R180.reuse, R60, R72 ;  /* 0x0000003cb448723c */ /* 0x040ff00000001848 */
[C---:B------:R-:W-:Y:S01]  /*2820*/  HMMA.16816.F32 R108, R180.reuse, R62, R108 ;  /* 0x0000003eb46c723c */ /* 0x040fe2000000186c */
[----:B------:R-:W-:Y:S07]  /*2830*/  LDSM.16.M88.4 R60, [R202+0x4000] ;  /* 0x00400000ca3c783b */ /* 0x000fee0000000200 */
[C---:B------:R-:W-:Y:S08]  /*2840*/  HMMA.16816.F32 R88, R180.reuse, R52, R88 ;  /* 0x00000034b458723c */ /* 0x040ff00000001858 */
[C---:B------:R-:W-:Y:S01]  /*2850*/  HMMA.16816.F32 R92, R180.reuse, R34, R20 ;  /* 0x00000022b45c723c */ /* 0x040fe20000001814 */
[----:B------:R-:W2:Y:S07]  /*2860*/  LDSM.16.M88.4 R20, [R205+0x5800] ;  /* 0x00580000cd14783b */ /* 0x000eae0000000200 */
[C---:B------:R-:W-:Y:S08]  /*2870*/  HMMA.16816.F32 R112, R180.reuse, R32, R36 ;  /* 0x00000020b470723c */ /* 0x040ff00000001824 */
[C---:B------:R-:W-:Y:S08]  /*2880*/  HMMA.16816.F32 R4, R180.reuse, R26, R4 ;  /* 0x0000001ab404723c */ /* 0x040ff00000001804 */
[C---:B------:R-:W-:Y:S08]  /*2890*/  HMMA.16816.F32 R120, R180.reuse, R42, R48 ;  /* 0x0000002ab478723c */ /* 0x040ff00000001830 */
[C---:B-1----:R-:W-:Y:S08]  /*28a0*/  HMMA.16816.F32 R24, R180.reuse, R68, R44 ;  /* 0x00000044b418723c */ /* 0x042ff0000000182c */
[----:B------:R-:W-:Y:S01]  /*28b0*/  HMMA.16816.F32 R32, R180, R70, R64 ;  /* 0x00000046b420723c */ /* 0x000fe20000001840 */
[----:B------:R-:W1:Y:S07]  /*28c0*/  LDSM.16.M88.4 R64, [R202+0x5000] ;  /* 0x00500000ca40783b */ /* 0x000e6e0000000200 */
[C---:B------:R-:W-:Y:S08]  /*28d0*/  HMMA.16816.F32 R52, R184.reuse, R132, R72 ;  /* 0x00000084b834723c */ /* 0x040ff00000001848 */
[C---:B------:R-:W-:Y:S01]  /*28e0*/  HMMA.16816.F32 R48, R184.reuse, R134, R108 ;  /* 0x00000086b830723c */ /* 0x040fe2000000186c */
[----:B------:R-:W-:Y:S07]  /*28f0*/  LDSM.16.M88.4 R132, [R202+0x7000] ;  /* 0x00700000ca84783b */ /* 0x000fee0000000200 */
[C---:B--2---:R-:W-:Y:S01]  /*2900*/  HMMA.16816.F32 R44, R184.reuse, R80, R116 ;  /* 0x00000050b82c723c */ /* 0x044fe20000001874 */
[----:B------:R-:W-:Y:S07]  /*2910*/  LDSM.16.M88.4 R116, [R202+0x6800] ;  /* 0x00680000ca74783b */ /* 0x000fee0000000200 */
[C---:B------:R-:W-:Y:S01]  /*2920*/  HMMA.16816.F32 R40, R184.reuse, R82, R104 ;  /* 0x00000052b828723c */ /* 0x040fe20000001868 */
[----:B------:R-:W-:Y:S07]  /*2930*/  LDSM.16.M88.4 R104, [R202+0x6000] ;  /* 0x00600000ca68783b */ /* 0x000fee0000000200 */
[C---:B------:R-:W-:Y:S01]  /*2940*/  HMMA.16816.F32 R36, R184.reuse, R84, R88 ;  /* 0x00000054b824723c */ /* 0x040fe20000001858 */
[----:B------:R-:W2:Y:S07]  /*2950*/  LDSM.16.M88.4 R88, [R202+0x5800] ;  /* 0x00580000ca58783b */ /* 0x000eae0000000200 */
[----:B------:R-:W-:Y:S01]  /*2960*/  HMMA.16816.F32 R68, R184, R86, R128 ;  /* 0x00000056b844723c */ /* 0x000fe20000001880 */
[----:B------:R-:W1:Y:S01]  /*2970*/  LDSM.16.M88.4 R128, [R202+0x7800] ;  /* 0x00780000ca80783b */ /* 0x000e620000000200 */
[----:B------:R-:W-:Y:S01]  /*2980*/  ISETP.GE.AND P0, PT, R168, 0x2, PT ;  /* 0x00000002a800780c */ /* 0x000fe20003f06270 */
[----:B------:R-:W-:-:S05]  /*2990*/  DEPBAR.LE SB0, 0x0 ;  /* 0x000080000000791a */ /* 0x000fca0000000000 */
[C---:B---3--:R-:W-:Y:S08]  /*29a0*/  HMMA.16816.F32 R84, R184.reuse, R16, R112 ;  /* 0x00000010b854723c */ /* 0x048ff00000001870 */
[C---:B------:R-:W-:Y:S08]  /*29b0*/  HMMA.16816.F32 R92, R184.reuse, R18, R92 ;  /* 0x00000012b85c723c */ /* 0x040ff0000000185c */
[C---:B----4-:R-:W-:Y:S08]  /*29c0*/  HMMA.16816.F32 R100, R184.reuse, R12, R100 ;  /* 0x0000000cb864723c */ /* 0x050ff00000001864 */
[C---:B------:R-:W-:Y:S08]  /*29d0*/  HMMA.16816.F32 R96, R184.reuse, R14, R96 ;  /* 0x0000000eb860723c */ /* 0x040ff00000001860 */
[C---:B-----5:R-:W-:Y:S08]  /*29e0*/  HMMA.16816.F32 R16, R184.reuse, R8, R76 ;  /* 0x00000008b810723c */ /* 0x060ff0000000184c */
[C---:B------:R-:W-:Y:S08]  /*29f0*/  HMMA.16816.F32 R12, R184.reuse, R10, R4 ;  /* 0x0000000ab80c723c */ /* 0x040ff00000001804 */
[C---:B------:R-:W-:Y:S08]  /*2a00*/  HMMA.16816.F32 R72, R184.reuse, R20, R124 ;  /* 0x00000014b848723c */ /* 0x040ff0000000187c */
[C---:B------:R-:W-:Y:S08]  /*2a10*/  HMMA.16816.F32 R80, R184.reuse, R22, R120 ;  /* 0x00000016b850723c */ /* 0x040ff00000001878 */
[C---:B------:R-:W-:Y:S08]  /*2a20*/  HMMA.16816.F32 R8, R184.reuse, R28, R24 ;  /* 0x0000001cb808723c */ /* 0x040ff00000001818 */
[----:B------:R-:W-:Y:S01]  /*2a30*/  HMMA.16816.F32 R4, R184, R30, R32 ;  /* 0x0000001eb804723c */ /* 0x000fe20000001820 */
[----:B------:R-:W-:Y:S07]  /*2a40*/  BSSY B0, `(.L_x_2265) ;  /* 0x0000034000007945 */ /* 0x000fee0003800000 */
        /* <DEDUP_REMOVED lines=16> */
[----:B------:R-:W-:Y:S06]  /*2b50*/  BAR.SYNC.DEFER_BLOCKING 0x0 ;  /* 0x0000000000007b1d */ /* 0x000fec0000010000 */
[----:B------:R-:W-:Y:S01]  /*2b60*/  @!UPT UIADD3 URZ, URZ, URZ, URZ ;  /* 0x0000003f3f3ff290 */ /* 0x000fe2000fffe03f */
[----:B------:R-:W-:Y:S11]  /*2b70*/  @!P0 BRA `(.L_x_2266) ;  /* 0x0000020000008947 */ /* 0x000ff60003800000 */
[----:B------:R-:W-:Y:S01]  /*2b80*/  IADD3 R2, R168, -0x2, RZ ;  /* 0xfffffffea8027810 */ /* 0x000fe20007ffe0ff */
        /* <DEDUP_REMOVED lines=31> */
.L_x_2266:
[----:B------:R-:W-:Y:S05]  /*2d80*/  BSYNC B0 ;  /* 0x0000000000007941 */ /* 0x000fea0003800000 */
.L_x_2265:
[----:B-1----:R-:W2:Y:S04]  /*2d90*/  LDL R2, [R1+0x40] ;  /* 0x0000400001027983 */ /* 0x002ea80000100800 */
[----:B------:R-:W3:Y:S01]  /*2da0*/  LDL R6, [R1+0x44] ;  /* 0x0000440001067983 */ /* 0x000ee20000100800 */
[----:B------:R-:W-:-:S03]  /*2db0*/  IMAD R0, R0, R147, 0x1 ;  /* 0x0000000100007424 */ /* 0x000fc600078e0293 */
[----:B------:R-:W0:Y:S01]  /*2dc0*/  LDGDEPBAR ;  /* 0x00000000000079af */ /* 0x000e220000000000 */
[----:B--2---:R-:W-:-:S04]  /*2dd0*/  IMAD.IADD R2, R2, 0x1, R153 ;  /* 0x0000000102027824 */ /* 0x004fc800078e0299 */
[----:B------:R-:W-:Y:S01]  /*2de0*/  @P4 IMAD.HI.U32 R3, R2, c[0x0][0x2c8], RZ ;  /* 0x0000b20002034a27 */ /* 0x000fe200078e00ff */
[----:B---3--:R-:W-:-:S04]  /*2df0*/  IADD3 R0, -R6, c[0x0][0x1d0], R0 ;  /* 0x0000740006007a10 */ /* 0x008fc80007ffe100 */
[----:B------:R-:W-:Y:S01]  /*2e00*/  @P4 SHF.R.U32.HI R2, RZ, c[0x0][0x2cc], R3 ;  /* 0x0000b300ff024a19 */ /* 0x000fe20000011603 */
[----:B------:R-:W-:Y:S01]  /*2e10*/  IMAD.IADD R3, R144, 0x1, -R6 ;  /* 0x0000000190037824 */ /* 0x000fe200078e0a06 */
[----:B------:R-:W-:-:S03]  /*2e20*/  IADD3 R0, R0, -c[0x0][0x168], RZ ;  /* 0x80005a0000007a10 */ /* 0x000fc60007ffe0ff */
[----:B------:R-:W1:Y:S04]  /*2e30*/  SHFL.IDX PT, R5, R2, RZ, 0x1c1f ;  /* 0x001c1fff02057589 */ /* 0x000e6800000e0000 */
[----:B------:R1:W2:Y:S02]  /*2e40*/  SHFL.IDX PT, R4, R2, 0x1, 0x1c1f ;  /* 0x003c1f0002047f89 */ /* 0x0002a400000e0000 */
[C---:B-1----:R-:W-:Y:S02]  /*2e50*/  IMAD.IADD R2, R0.reuse, 0x1, R5 ;  /* 0x0000000100027824 */ /* 0x042fe400078e0205 */
[----:B--2---:R-:W-:-:S03]  /*2e60*/  IMAD.IADD R0, R0, 0x1, R4 ;  /* 0x0000000100007824 */ /* 0x004fc600078e0204 */
[C---:B------:R-:W-:Y:S02]  /*2e70*/  IMNMX R2, R3.reuse, R2, PT ;  /* 0x0000000203027217 */ /* 0x040fe40003800200 */
[----:B------:R-:W-:Y:S02]  /*2e80*/  IMNMX R0, R3, R0, PT ;  /* 0x0000000003007217 */ /* 0x000fe40003800200 */
[C---:B------:R-:W-:Y:S02]  /*2e90*/  ISETP.GT.AND P3, PT, R2.reuse, RZ, PT ;  /* 0x000000ff0200720c */ /* 0x040fe40003f64270 */
[----:B------:R-:W-:Y:S02]  /*2ea0*/  ISETP.GT.AND P2, PT, R2, 0x1, PT ;  /* 0x000000010200780c */ /* 0x000fe40003f44270 */
[----:B------:R-:W-:Y:S02]  /*2eb0*/  FSEL R5, R112, -INF , P3 ;  /* 0xff80000070057808 */ /* 0x000fe40001800000 */
[----:B------:R-:W-:-:S02]  /*2ec0*/  FSEL R6, R113, -INF , P2 ;  /* 0xff80000071067808 */ /* 0x000fc40001000000 */
[C---:B------:R-:W-:Y:S02]  /*2ed0*/  ISETP.GT.AND P3, PT, R2.reuse, 0x8, PT ;  /* 0x000000080200780c */ /* 0x040fe40003f64270 */
[----:B------:R-:W-:Y:S02]  /*2ee0*/  ISETP.GT.AND P2, PT, R2, 0x9, PT ;  /* 0x000000090200780c */ /* 0x000fe40003f44270 */
[----:B------:R-:W-:Y:S02]  /*2ef0*/  FSEL R7, R108, -INF , P3 ;  /* 0xff8000006c077808 */ /* 0x000fe40001800000 */
[----:B------:R-:W-:Y:S02]  /*2f00*/  FMNMX.FTZ R3, R5, R6, !PT ;  /* 0x0000000605037209 */ /* 0x000fe40007810000 */
[----:B------:R-:W-:Y:S02]  /*2f10*/  FSEL R8, R109, -INF , P2 ;  /* 0xff8000006d087808 */ /* 0x000fe40001000000 */
[----:B------:R-:W-:-:S02]  /*2f20*/  ISETP.GT.AND P3, PT, R2, 0x10, PT ;  /* 0x000000100200780c */ /* 0x000fc40003f64270 */
[----:B------:R-:W-:Y:S02]  /*2f30*/  FMNMX.FTZ R3, R7, R3, !PT ;  /* 0x0000000307037209 */ /* 0x000fe40007810000 */
[----:B------:R-:W-:Y:S02]  /*2f40*/  ISETP.GT.AND P1, PT, R0, RZ, PT ;  /* 0x000000ff0000720c */ /* 0x000fe40003f24270 */
[----:B------:R-:W-:Y:S02]  /*2f50*/  ISETP.GT.AND P2, PT, R2, 0x11, PT ;  /* 0x000000110200780c */ /* 0x000fe40003f44270 */
[----:B------:R-:W-:Y:S02]  /*2f60*/  FSEL R36, R48, -INF , P3 ;  /* 0xff80000030247808 */ /* 0x000fe40001800000 */
[----:B------:R-:W-:Y:S02]  /*2f70*/  FMNMX.FTZ R3, R8, R3, !PT ;  /* 0x0000000308037209 */ /* 0x000fe40007810000 */
[----:B------:R-:W-:-:S02]  /*2f80*/  ISETP.GT.AND P0, PT, R0, 0x1, PT ;  /* 0x000000010000780c */ /* 0x000fc40003f04270 */
[----:B------:R-:W-:Y:S02]  /*2f90*/  FSEL R9, R114, -INF , P1 ;  /* 0xff80000072097808 */ /* 0x000fe40000800000 */
[----:B------:R-:W-:Y:S02]  /*2fa0*/  FSEL R37, R49, -INF , P2 ;  /* 0xff80000031257808 */ /* 0x000fe40001000000 */
[----:B------:R-:W-:Y:S02]  /*2fb0*/  ISETP.GT.AND P3, PT, R2, 0x18, PT ;  /* 0x000000180200780c */ /* 0x000fe40003f64270 */
[----:B------:R-:W-:Y:S02]  /*2fc0*/  FMNMX.FTZ R3, R36, R3, !PT ;  /* 0x0000000324037209 */ /* 0x000fe40007810000 */
[----:B------:R-:W-:Y:S02]  /*2fd0*/  FSEL R16, R115, -INF , P0 ;  /* 0xff80000073107808 */ /* 0x000fe40000000000 */
[----:B------:R-:W-:-:S02]  /*2fe0*/  ISETP.GT.AND P1, PT, R0, 0x8, PT ;  /* 0x000000080000780c */ /* 0x000fc40003f24270 */
[----:B------:R-:W-:Y:S02]  /*2ff0*/  ISETP.GT.AND P2, PT, R2, 0x19, PT ;  /* 0x000000190200780c */ /* 0x000fe40003f44270 */
[----:B------:R-:W-:Y:S02]  /*3000*/  FSEL R38, R76, -INF , P3 ;  /* 0xff8000004c267808 */ /* 0x000fe40001800000 */
[----:B------:R-:W-:Y:S02]  /*3010*/  FMNMX.FTZ R3, R37, R3, !PT ;  /* 0x0000000325037209 */ /* 0x000fe40007810000 */
[----:B------:R-:W-:Y:S02]  /*3020*/  ISETP.GT.AND P0, PT, R0, 0x9, PT ;  /* 0x000000090000780c */ /* 0x000fe40003f04270 */
[----:B------:R-:W-:Y:S02]  /*3030*/  FSEL R17, R110, -INF , P1 ;  /* 0xff8000006e117808 */ /* 0x000fe40000800000 */
[----:B------:R-:W-:-:S02]  /*3040*/  FMNMX.FTZ R4, R9, R16, !PT ;  /* 0x0000001009047209 */ /* 0x000fc40007810000 */
[----:B------:R-:W-:Y:S02]  /*3050*/  FSEL R39, R77, -INF , P2 ;  /* 0xff8000004d277808 */ /* 0x000fe40001000000 */
[----:B------:R-:W-:Y:S02]  /*3060*/  ISETP.GT.AND P3, PT, R2, 0x20, PT ;  /* 0x000000200200780c */ /* 0x000fe40003f64270 */
[----:B------:R-:W-:Y:S02]  /*3070*/  FMNMX.FTZ R3, R38, R3, !PT ;  /* 0x0000000326037209 */ /* 0x000fe40007810000 */
[----:B------:R-:W-:Y:S02]  /*3080*/  FSEL R18, R111, -INF , P0 ;  /* 0xff8000006f127808 */ /* 0x000fe40000000000 */
[----:B------:R-:W-:Y:S02]  /*3090*/  ISETP.GT.AND P1, PT, R0, 0x10, PT ;  /* 0x000000100000780c */ /* 0x000fe40003f24270 */
[----:B------:R-:W-:-:S02]  /*30a0*/  FMNMX.FTZ R4, R17, R4, !PT ;  /* 0x0000000411047209 */ /* 0x000fc40007810000 */
        /* <DEDUP_REMOVED lines=34> */
[----:B------:R-:W-:Y:S01]  /*32d0*/  ISETP.GT.AND P1, PT, R0, 0x28, PT ;  /* 0x000000280000780c */ /* 0x000fe20003f24270 */
[----:B------:R-:W-:Y:S01]  /*32e0*/  LDSM.16.MT88.4 R28, [R200+0x4000] ;  /* 0x00400000c81c783b */ /* 0x000fe20000004200 */
        /* <DEDUP_REMOVED lines=38> */
[----:B------:R-:W-:Y:S01]  /*3550*/  LDSM.16.MT88.4 R32, [R223] ;  /* 0x00000000df20783b */ /* 0x000fe20000004200 */
[----:B------:R-:W-:-:S02]  /*3560*/  FMNMX.FTZ R4, R127, R4, !PT ;  /* 0x000000047f047209 */ /* 0x000fc40007810000 */
[----:B------:R-:W-:Y:S02]  /*3570*/  ISETP.GT.AND P2, PT, R2, 0x51, PT ;  /* 0x000000510200780c */ /* 0x000fe40003f44270 */
[----:B------:R-:W-:Y:S02]  /*3580*/  FSEL R149, R52, -INF , P3 ;  /* 0xff80000034957808 */ /* 0x000fe40001800000 */
[----:B------:R-:W-:Y:S02]  /*3590*/  FMNMX.FTZ R3, R130, R3, !PT ;  /* 0x0000000382037209 */ /* 0x000fe40007810000 */
[----:B------:R-:W-:Y:S02]  /*35a0*/  ISETP.GT.AND P0, PT, R0, 0x41, PT ;  /* 0x000000410000780c */ /* 0x000fe40003f04270 */
[----:B------:R-:W-:Y:S02]  /*35b0*/  FSEL R135, R42, -INF , P1 ;  /* 0xff8000002a877808 */ /* 0x000fe40000800000 */
[----:B------:R-:W-:-:S02]  /*35c0*/  FMNMX.FTZ R4, R129, R4, !PT ;  /* 0x0000000481047209 */ /* 0x000fc40007810000 */
[----:B------:R-:W-:Y:S02]  /*35d0*/  ISETP.GT.AND P1, PT, R0, 0x48, PT ;  /* 0x000000480000780c */ /* 0x000fe40003f24270 */
[----:B------:R-:W-:Y:S02]  /*35e0*/  FSEL R148, R53, -INF , P2 ;  /* 0xff80000035947808 */ /* 0x000fe40001000000 */
[----:B------:R-:W-:Y:S02]  /*35f0*/  ISETP.GT.AND P3, PT, R2, 0x58, PT ;  /* 0x000000580200780c */ /* 0x000fe40003f64270 */
[----:B------:R-:W-:Y:S02]  /*3600*/  FMNMX.FTZ R3, R149, R3, !PT ;  /* 0x0000000395037209 */ /* 0x000fe40007810000 */
[----:B------:R-:W-:Y:S02]  /*3610*/  FSEL R144, R43, -INF , P0 ;  /* 0xff8000002b907808 */ /* 0x000fe40000000000 */
[----:B------:R-:W-:-:S02]  /*3620*/  FMNMX.FTZ R4, R135, R4, !PT ;  /* 0x0000000487047209 */ /* 0x000fc40007810000 */
[----:B------:R-:W-:Y:S02]  /*3630*/  FSEL R134, R46, -INF , P1 ;  /* 0xff8000002e867808 */ /* 0x000fe40000800000 */
[----:B------:R-:W-:Y:S02]  /*3640*/  ISETP.GT.AND P1, PT, R0, 0x50, PT ;  /* 0x000000500000780c */ /* 0x000fe40003f24270 */
[----:B------:R-:W-:Y:S02]  /*3650*/  ISETP.GT.AND P2, PT, R2, 0x59, PT ;  /* 0x000000590200780c */ /* 0x000fe40003f44270 */
[----:B------:R-:W-:Y:S02]  /*3660*/  FSEL R147, R56, -INF , P3 ;  /* 0xff80000038937808 */ /* 0x000fe40001800000 */
[----:B------:R-:W-:Y:S02]  /*3670*/  FMNMX.FTZ R3, R148, R3, !PT ;  /* 0x0000000394037209 */ /* 0x000fe40007810000 */
[----:B------:R-:W-:-:S02]  /*3680*/  ISETP.GT.AND P0, PT, R0, 0x49, PT ;  /* 0x000000490000780c */ /* 0x000fc40003f04270 */
[----:B------:R-:W-:Y:S02]  /*3690*/  FMNMX.FTZ R4, R144, R4, !PT ;  /* 0x0000000490047209 */ /* 0x000fe40007810000 */
[----:B------:R-:W-:Y:S02]  /*36a0*/  FSEL R163, R54, -INF , P1 ;  /* 0xff80000036a37808 */ /* 0x000fe40000800000 */
[----:B------:R-:W-:Y:S02]  /*36b0*/  ISETP.GT.AND P1, PT, R0, 0x58, PT ;  /* 0x000000580000780c */ /* 0x000fe40003f24270 */
[----:B------:R-:W-:Y:S02]  /*36c0*/  FSEL R146, R57, -INF , P2 ;  /* 0xff80000039927808 */ /* 0x000fe40001000000 */
[----:B------:R-:W-:Y:S02]  /*36d0*/  ISETP.GT.AND P3, PT, R2, 0x60, PT ;  /* 0x000000600200780c */ /* 0x000fe40003f64270 */
[----:B------:R-:W-:-:S02]  /*36e0*/  FMNMX.FTZ R3, R147, R3, !PT ;  /* 0x0000000393037209 */ /* 0x000fc40007810000 */
[----:B------:R-:W-:Y:S02]  /*36f0*/  FSEL R145, R47, -INF , P0 ;  /* 0xff8000002f917808 */ /* 0x000fe40000000000 */
[----:B------:R-:W-:Y:S02]  /*3700*/  FMNMX.FTZ R4, R134, R4, !PT ;  /* 0x0000000486047209 */ /* 0x000fe40007810000 */
[----:B------:R-:W-:Y:S02]  /*3710*/  ISETP.GT.AND P0, PT, R0, 0x51, PT ;  /* 0x000000510000780c */ /* 0x000fe40003f04270 */
[----:B------:R-:W-:Y:S02]  /*3720*/  FSEL R162, R58, -INF , P1 ;  /* 0xff8000003aa27808 */ /* 0x000fe40000800000 */
[----:B------:R-:W-:Y:S02]  /*3730*/  ISETP.GT.AND P2, PT, R2, 0x61, PT ;  /* 0x000000610200780c */ /* 0x000fe40003f44270 */
[----:B------:R-:W-:-:S02]  /*3740*/  FSEL R232, R60, -INF , P3 ;  /* 0xff8000003ce87808 */ /* 0x000fc40001800000 */
[----:B------:R-:W-:Y:S02]  /*3750*/  FMNMX.FTZ R3, R146, R3, !PT ;  /* 0x0000000392037209 */ /* 0x000fe40007810000 */
[----:B------:R-:W-:Y:S02]  /*3760*/  ISETP.GT.AND P1, PT, R2, 0x68, PT ;  /* 0x000000680200780c */ /* 0x000fe40003f24270 */
        /* <DEDUP_REMOVED lines=10> */
[----:B------:R-:W-:Y:S02]  /*3810*/  FMNMX.FTZ R3, R231, R3, !PT ;  /* 0x00000003e7037209 */ /* 0x000fe40007810000 */
[----:B------:R-:W-:Y:S02]  /*3820*/  FMNMX.FTZ R4, R171, R4, !PT ;  /* 0x00000004ab047209 */ /* 0x000fe40007810000 */
[----:B------:R-:W-:Y:S02]  /*3830*/  FSEL R229, R62, -INF , P1 ;  /* 0xff8000003ee57808 */ /* 0x000fe40000800000 */
[C---:B------:R-:W-:Y:S02]  /*3840*/  ISETP.GT.AND P5, PT, R2.reuse, 0x70, PT ;  /* 0x000000700200780c */ /* 0x040fe40003fa4270 */
[C---:B------:R-:W-:Y:S02]  /*3850*/  ISETP.GT.AND P3, PT, R2.reuse, 0x71, PT ;  /* 0x000000710200780c */ /* 0x040fe40003f64270 */
[----:B------:R-:W-:-:S02]  /*3860*/  ISETP.GT.AND P2, PT, R2, 0x78, PT ;  /* 0x000000780200780c */ /* 0x000fc40003f44270 */
        /* <DEDUP_REMOVED lines=8> */
[----:B------:R-:W-:Y:S02]  /*38f0*/  FSEL R233, R63, -INF , P0 ;  /* 0xff8000003fe97808 */ /* 0x000fe40000000000 */
[----:B------:R-:W-:Y:S02]  /*3900*/  FSEL R245, R69, -INF , P3 ;  /* 0xff80000045f57808 */ /* 0x000fe40001800000 */
[----:B------:R-:W-:Y:S02]  /*3910*/  FMNMX.FTZ R2, R247, R2, !PT ;  /* 0x00000002f7027209 */ /* 0x000fe40007810000 */
[----:B------:R-:W-:-:S02]  /*3920*/  ISETP.GT.AND P0, PT, R0, 0x68, PT ;  /* 0x000000680000780c */ /* 0x000fc40003f04270 */
[----:B------:R-:W-:Y:S02]  /*3930*/  FMNMX.FTZ R3, R229, R3, !PT ;  /* 0x00000003e5037209 */ /* 0x000fe40007810000 */
[----:B------:R-:W-:Y:S02]  /*3940*/  FMNMX.FTZ R117, R245, R2, !PT ;  /* 0x00000002f5757209 */ /* 0x000fe40007810000 */
[----:B------:R-:W-:Y:S02]  /*3950*/  ISETP.GT.AND P3, PT, R0, 0x69, PT ;  /* 0x000000690000780c */ /* 0x000fe40003f64270 */
[----:B------:R-:W-:Y:S02]  /*3960*/  FSEL R198, R14, -INF , P0 ;  /* 0xff8000000ec67808 */ /* 0x000fe40000000000 */
[----:B------:R-:W-:Y:S02]  /*3970*/  FMNMX.FTZ R2, R233, R3, !PT ;  /* 0x00000003e9027209 */ /* 0x000fe40007810000 */
[----:B------:R-:W-:-:S02]  /*3980*/  FSEL R156, R64, -INF , P2 ;  /* 0xff800000409c7808 */ /* 0x000fc40001000000 */
[----:B------:R-:W-:Y:S02]  /*3990*/  FSEL R251, R65, -INF , P1 ;  /* 0xff80000041fb7808 */ /* 0x000fe40000800000 */
[----:B------:R-:W-:Y:S02]  /*39a0*/  FSEL R234, R15, -INF , P3 ;  /* 0xff8000000fea7808 */ /* 0x000fe40001800000 */
[----:B------:R-:W-:Y:S01]  /*39b0*/  ISETP.GT.AND P1, PT, R0, 0x70, PT ;  /* 0x000000700000780c */ /* 0x000fe20003f24270 */
[----:B------:R-:W-:Y:S01]  /*39c0*/  LDSM.16.MT88.4 R12, [R204] ;  /* 0x00000000cc0c783b */ /* 0x000fe20000004200 */
[----:B------:R-:W-:Y:S02]  /*39d0*/  FMNMX.FTZ R2, R198, R2, !PT ;  /* 0x00000002c6027209 */ /* 0x000fe40007810000 */
[----:B------:R-:W-:Y:S02]  /*39e0*/  FMNMX.FTZ R117, R156, R117, !PT ;  /* 0x000000759c757209 */ /* 0x000fe40007810000 */
[----:B------:R-:W-:-:S02]  /*39f0*/  ISETP.GT.AND P0, PT, R0, 0x71, PT ;  /* 0x000000710000780c */ /* 0x000fc40003f04270 */
[----:B------:R-:W-:Y:S02]  /*3a00*/  FSEL R250, R70, -INF , P1 ;  /* 0xff80000046fa7808 */ /* 0x000fe40000800000 */
[----:B------:R-:W-:Y:S02]  /*3a10*/  FMNMX.FTZ R2, R234, R2, !PT ;  /* 0x00000002ea027209 */ /* 0x000fe40007810000 */
[----:B------:R-:W-:Y:S02]  /*3a20*/  FMNMX.FTZ R117, R251, R117, !PT ;  /* 0x00000075fb757209 */ /* 0x000fe40007810000 */
[----:B------:R-:W-:Y:S02]  /*3a30*/  FSEL R249, R71, -INF , P0 ;  /* 0xff80000047f97808 */ /* 0x000fe40000000000 */
[----:B------:R-:W-:Y:S01]  /*3a40*/  ISETP.GT.AND P1, PT, R0, 0x78, PT ;  /* 0x000000780000780c */ /* 0x000fe20003f24270 */
[----:B------:R-:W1:Y:S01]  /*3a50*/  SHFL.BFLY PT, R3, R117, 0x2, 0x1f ;  /* 0x0c401f0075037f89 */ /* 0x000e6200000e0000 */
[----:B------:R-:W-:-:S02]  /*3a60*/  FMNMX.FTZ R2, R250, R2, !PT ;  /* 0x00000002fa027209 */ /* 0x000fc40007810000 */
[----:B------:R-:W-:Y:S02]  /*3a70*/  ISETP.GT.AND P0, PT, R0, 0x79, PT ;  /* 0x000000790000780c */ /* 0x000fe40003f04270 */
        /* <DEDUP_REMOVED lines=25> */
[----:B-1----:R-:W-:-:S04]  /*3c10*/  FFMA.FTZ R3, R8, c[0x0][0x2d0], -R2 ;  /* 0x0000b40008037a23 */ /* 0x002fc80000010802 */
[----:B------:R1:W2:Y:S02]  /*3c20*/  MUFU.EX2 R159, R3 ;  /* 0x00000003009f7308 */ /* 0x0002a40000000800 */
[--C-:B-1----:R-:W-:Y:S01]  /*3c30*/  FFMA.FTZ R3, R9, c[0x0][0x2d0], -R0.reuse ;  /* 0x0000b40009037a23 */ /* 0x102fe20000010800 */
[----:B--2---:R-:W-:Y:S01]  /*3c40*/  F2FP.PACK_AB R6, R159, R158 ;  /* 0x0000009e9f06723e */ /* 0x004fe200000000ff */
[----:B------:R-:W1:Y:S04]  /*3c50*/  LDSM.16.MT88.4 R8, [R200] ;  /* 0x00000000c808783b */ /* 0x000e680000004200 */
        /* <DEDUP_REMOVED lines=8> */
[----:B------:R3:W4:Y:S02]  /*3ce0*/  MUFU.EX2 R154, R3 ;  /* 0x00000003009a7308 */ /* 0x0007240000000800 */
[----:B---3--:R-:W-:Y:S01]  /*3cf0*/  FFMA.FTZ R3, R36, c[0x0][0x2d0], -R2 ;  /* 0x0000b40024037a23 */ /* 0x008fe20000010802 */
[----:B----4-:R-:W-:-:S05]  /*3d00*/  F2FP.PACK_AB R7, R154, R252 ;  /* 0x000000fc9a07723e */ /* 0x010fca00000000ff */
[----:B------:R3:W-:Y:S02]  /*3d10*/  MUFU.EX2 R155, R3 ;  /* 0x00000003009b7308 */ /* 0x0007e40000000800 */
[C---:B-1----:R-:W-:Y:S08]  /*3d20*/  HMMA.16816.F32 R60, R4.reuse, R8, RZ ;  /* 0x00000008043c723c */ /* 0x042ff000000018ff */
[----:B------:R-:W-:Y:S01]  /*3d30*/  HMMA.16816.F32 R52, R4, R10, RZ ;  /* 0x0000000a0434723c */ /* 0x000fe200000018ff */
[----:B------:R-:W-:Y:S01]  /*3d40*/  LDSM.16.MT88.4 R8, [R206+0x4000] ;  /* 0x00400000ce08783b */ /* 0x000fe20000004200 */
[----:B---3--:R-:W-:-:S04]  /*3d50*/  FFMA.FTZ R3, R37, c[0x0][0x2d0], -R2 ;  /* 0x0000b40025037a23 */ /* 0x008fc80000010802 */
[----:B------:R1:W3:Y:S02]  /*3d60*/  MUFU.EX2 R151, R3 ;  /* 0x0000000300977308 */ /* 0x0002e40000000800 */
[C---:B------:R-:W-:Y:S08]  /*3d70*/  HMMA.16816.F32 R44, R4.reuse, R12, RZ ;  /* 0x0000000c042c723c */ /* 0x040ff000000018ff */
[----:B------:R-:W-:Y:S01]  /*3d80*/  HMMA.16816.F32 R68, R4, R14, RZ ;  /* 0x0000000e0444723c */ /* 0x000fe200000018ff */
[----:B------:R-:W4:Y:S01]  /*3d90*/  LDSM.16.MT88.4 R12, [R203+0x4000] ;  /* 0x00400000cb0c783b */ /* 0x000f220000004200 */
[----:B-1----:R-:W-:-:S06]  /*3da0*/  FFMA.FTZ R3, R38, c[0x0][0x2d0], -R2 ;  /* 0x0000b40026037a23 */ /* 0x002fcc0000010802 */
[C---:B--2---:R-:W-:Y:S01]  /*3db0*/  HMMA.16816.F32 R64, R4.reuse, R16, RZ ;  /* 0x000000100440723c */ /* 0x044fe200000018ff */
[----:B------:R1:W-:Y:S07]  /*3dc0*/  MUFU.EX2 R161, R3 ;  /* 0x0000000300a17308 */ /* 0x0003ee0000000800 */
[C---:B------:R-:W-:Y:S01]  /*3dd0*/  HMMA.16816.F32 R56, R4.reuse, R18, RZ ;  /* 0x000000120438723c */ /* 0x040fe200000018ff */
[----:B------:R-:W2:Y:S07]  /*3de0*/  LDSM.16.MT88.4 R16, [R200+0x800] ;  /* 0x00080000c810783b */ /* 0x000eae0000004200 */
[----:B------:R-:W-:Y:S01]  /*3df0*/  HMMA.16816.F32 R40, R4, R34, RZ ;  /* 0x000000220428723c */ /* 0x000fe200000018ff */
[----:B-1----:R-:W-:-:S04]  /*3e00*/  FFMA.FTZ R3, R39, c[0x0][0x2d0], -R2 ;  /* 0x0000b40027037a23 */ /* 0x002fc80000010802 */
[----:B------:R1:W-:Y:S03]  /*3e10*/  MUFU.EX2 R192, R3 ;  /* 0x0000000300c07308 */ /* 0x0003e60000000800 */
[C---:B------:R-:W-:Y:S08]  /*3e20*/  HMMA.16816.F32 R36, R4.reuse, R28, RZ ;  /* 0x0000001c0424723c */ /* 0x040ff000000018ff */
[----:B------:R-:W-:Y:S01]  /*3e30*/  HMMA.16816.F32 R28, R4, R30, RZ ;  /* 0x0000001e041c723c */ /* 0x000fe200000018ff */
[----:B-1----:R-:W-:-:S07]  /*3e40*/  FFMA.FTZ R3, R48, c[0x0][0x2d0], -R0 ;  /* 0x0000b40030037a23 */ /* 0x002fce0000010800 */
[C---:B----4-:R-:W-:Y:S01]  /*3e50*/  HMMA.16816.F32 R76, R4.reuse, R12, RZ ;  /* 0x0000000c044c723c */ /* 0x050fe200000018ff */
[----:B------:R1:W-:Y:S07]  /*3e60*/  MUFU.EX2 R152, R3 ;  /* 0x0000000300987308 */ /* 0x0003ee0000000800 */
[C---:B------:R-:W-:Y:S08]  /*3e70*/  HMMA.16816.F32 R48, R4.reuse, R32, RZ ;  /* 0x000000200430723c */ /* 0x040ff000000018ff */
[----:B------:R-:W-:Y:S01]  /*3e80*/  HMMA.16816.F32 R32, R4, R20, RZ ;  /* 0x000000140420723c */ /* 0x000fe200000018ff */
[----:B-1----:R-:W-:-:S04]  /*3e90*/  FFMA.FTZ R3, R72, c[0x0][0x2d0], -R0 ;  /* 0x0000b40048037a23 */ /* 0x002fc80000010800 */
[----:B------:R1:W4:Y:S03]  /*3ea0*/  MUFU.EX2 R150, R3 ;  /* 0x0000000300967308 */ /* 0x0003260000000800 */
[C---:B------:R-:W-:Y:S01]  /*3eb0*/  HMMA.16816.F32 R80, R4.reuse, R14, RZ ;  /* 0x0000000e0450723c */ /* 0x040fe200000018ff */
[----:B------:R-:W5:Y:S07]  /*3ec0*/  LDSM.16.MT88.4 R12, [R206+0x800] ;  /* 0x00080000ce0c783b */ /* 0x000f6e0000004200 */
[----:B------:R-:W-:Y:S01]  /*3ed0*/  HMMA.16816.F32 R100, R4, R8, RZ ;  /* 0x000000080464723c */ /* 0x000fe200000018ff */
[----:B-1----:R-:W-:-:S07]  /*3ee0*/  FFMA.FTZ R3, R73, c[0x0][0x2d0], -R0 ;  /* 0x0000b40049037a23 */ /* 0x002fce0000010800 */
[----:B------:R-:W-:Y:S01]  /*3ef0*/  HMMA.16816.F32 R92, R4, R10, RZ ;  /* 0x0000000a045c723c */ /* 0x000fe200000018ff */
[----:B------:R-:W-:Y:S01]  /*3f00*/  LDSM.16.MT88.4 R8, [R200+0x4800] ;  /* 0x00480000c808783b */ /* 0x000fe20000004200 */
[----:B------:R1:W-:Y:S02]  /*3f10*/  MUFU.EX2 R169, R3 ;  /* 0x0000000300a97308 */ /* 0x0003e40000000800 */
[----:B-1----:R-:W-:-:S04]  /*3f20*/  FFMA.FTZ R3, R74, c[0x0][0x2d0], -R0 ;  /* 0x0000b4004a037a23 */ /* 0x002fc80000010800 */
[----:B------:R-:W-:Y:S01]  /*3f30*/  HMMA.16816.F32 R72, R4, R22, RZ ;  /* 0x000000160448723c */ /* 0x000fe200000018ff */
[----:B------:R-:W1:Y:S01]  /*3f40*/  LDSM.16.MT88.4 R20, [R204+0x4800] ;  /* 0x00480000cc14783b */ /* 0x000e620000004200 */
[----:B------:R-:W2:Y:S05]  /*3f50*/  MUFU.EX2 R170, R3 ;  /* 0x0000000300aa7308 */ /* 0x000eaa0000000800 */
[----:B---3--:R-:W-:Y:S02]  /*3f60*/  F2FP.PACK_AB R4, R151, R155 ;  /* 0x0000009b9704723e */ /* 0x008fe400000000ff */
[----:B----4-:R-:W-:Y:S02]  /*3f70*/  F2FP.PACK_AB R5, R150, R152 ;  /* 0x000000989605723e */ /* 0x010fe400000000ff */
[----:B------:R-:W-:-:S02]  /*3f80*/  F2FP.PACK_AB R6, R192, R161 ;  /* 0x000000a1c006723e */ /* 0x000fc400000000ff */
[----:B--2---:R-:W-:Y:S01]  /*3f90*/  F2FP.PACK_AB R7, R170, R169 ;  /* 0x000000a9aa07723e */ /* 0x004fe200000000ff */
[--C-:B------:R-:W-:Y:S02]  /*3fa0*/  FFMA.FTZ R3, R115, c[0x0][0x2d0], -R2.reuse ;  /* 0x0000b40073037a23 */ /* 0x100fe40000010802 */
[----:B------:R-:W-:Y:S02]  /*3fb0*/  IMAD.MOV.U32 R115, RZ, RZ, R159 ;  /* 0x000000ffff737224 */ /* 0x000fe400078e009f */
[----:B------:R2:W-:Y:S02]  /*3fc0*/  MUFU.EX2 R239, R3 ;  /* 0x0000000300ef7308 */ /* 0x0005e40000000800 */
[C---:B------:R-:W-:Y:S08]  /*3fd0*/  HMMA.16816.F32 R96, R4.reuse, R16, R60 ;  /* 0x000000100460723c */ /* 0x040ff0000000183c */
[----:B------:R-:W-:Y:S01]  /*3fe0*/  HMMA.16816.F32 R88, R4, R18, R52 ;  /* 0x000000120458723c */ /* 0x000fe20000001834 */
[----:B------:R-:W3:Y:S01]  /*3ff0*/  LDSM.16.MT88.4 R16, [R203+0x800] ;  /* 0x00080000cb10783b */ /* 0x000ee20000004200 */
[----:B--2---:R-:W-:-:S06]  /*4000*/  FFMA.FTZ R3, R114, c[0x0][0x2d0], -R2 ;  /* 0x0000b40072037a23 */ /* 0x004fcc0000010802 */
[C---:B-----5:R-:W-:Y:S01]  /*4010*/  HMMA.16816.F32 R52, R4.reuse, R14, R40 ;  /* 0x0000000e0434723c */ /* 0x060fe20000001828 */
[----:B------:R-:W-:Y:S01]  /*4020*/  IMAD.MOV.U32 R114, RZ, RZ, R158 ;  /* 0x000000ffff727224 */ /* 0x000fe200078e009e */
[----:B------:R2:W4:Y:S06]  /*4030*/  MUFU.EX2 R241, R3 ;  /* 0x0000000300f17308 */ /* 0x00052c0000000800 */
[C---:B------:R-:W-:Y:S08]  /*4040*/  HMMA.16816.F32 R60, R4.reuse, R24, R44 ;  /* 0x00000018043c723c */ /* 0x040ff0000000182c */
[----:B------:R-:W-:Y:S01]  /*4050*/  HMMA.16816.F32 R104, R4, R26, R68 ;  /* 0x0000001a0468723c */ /* 0x000fe20000001844 */
[----:B--2---:R-:W-:-:S02]  /*4060*/  FFMA.FTZ R3, R113, c[0x0][0x2d0], -R2 ;  /* 0x0000b40071037a23 */ /* 0x004fc40000010802 */
[----:B------:R-:W-:Y:S02]  /*4070*/  IMAD.MOV.U32 R113, RZ, RZ, R192 ;  /* 0x000000ffff717224 */ /* 0x000fe400078e00c0 */
[----:B------:R2:W-:Y:S03]  /*4080*/  MUFU.EX2 R240, R3 ;  /* 0x0000000300f07308 */ /* 0x0005e60000000800 */
[C---:B-1----:R-:W-:Y:S08]  /*4090*/  HMMA.16816.F32 R32, R4.reuse, R20, R32 ;  /* 0x000000140420723c */ /* 0x042ff00000001820 */
[----:B---3--:R-:W-:Y:S01]  /*40a0*/  HMMA.16816.F32 R84, R4, R18, R56 ;  /* 0x000000120454723c */ /* 0x008fe20000001838 */
[----:B--2---:R-:W-:-:S02]  /*40b0*/  FFMA.FTZ R3, R112, c[0x0][0x2d0], -R2 ;  /* 0x0000b40070037a23 */ /* 0x004fc40000010802 */
[----:B------:R-:W-:-:S05]  /*40c0*/  IMAD.MOV.U32 R112, RZ, RZ, R170 ;  /* 0x000000ffff707224 */ /* 0x000fca00078e00aa */
[C---:B------:R-:W-:Y:S01]  /*40d0*/  HMMA.16816.F32 R56, R4.reuse, R12, R48 ;  /* 0x0000000c0438723c */ /* 0x040fe20000001830 */
[----:B------:R-:W1:Y:S01]  /*40e0*/  LDSM.16.MT88.4 R12, [R206+0x4800] ;  /* 0x00480000ce0c783b */ /* 0x000e620000004200 */
[----:B------:R2:W-:Y:S06]  /*40f0*/  MUFU.EX2 R242, R3 ;  /* 0x0000000300f27308 */ /* 0x0005ec0000000800 */
[C---:B------:R-:W-:Y:S08]  /*4100*/  HMMA.16816.F32 R48, R4.reuse, R8, R36 ;  /* 0x000000080430723c */ /* 0x040ff00000001824 */
[----:B------:R-:W-:Y:S01]  /*4110*/  HMMA.16816.F32 R36, R4, R10, R28 ;  /* 0x0000000a0424723c */ /* 0x000fe2000000181c */
[----:B------:R-:W3:Y:S01]  /*4120*/  LDSM.16.MT88.4 R8, [R203+0x4800] ;  /* 0x00480000cb08783b */ /* 0x000ee20000004200 */
[----:B--2---:R-:W-:-:S02]  /*4130*/  FFMA.FTZ R3, R118, c[0x0][0x2d0], -R0 ;  /* 0x0000b40076037a23 */ /* 0x004fc40000010800 */
[----:B------:R-:W-:Y:S02]  /*4140*/  IMAD.MOV.U32 R118, RZ, RZ, R156 ;  /* 0x000000ffff767224 */ /* 0x000fe400078e009c */
[----:B------:R2:W-:Y:S02]  /*4150*/  MUFU.EX2 R238, R3 ;  /* 0x0000000300ee7308 */ /* 0x0005e40000000800 */
[C---:B------:R-:W-:Y:S01]  /*4160*/  HMMA.16816.F32 R108, R4.reuse, R16, R64 ;  /* 0x00000010046c723c */ /* 0x040fe20000001840 */
[----:B------:R-:W-:Y:S07]  /*4170*/  LDSM.16.MT88.4 R16, [R203+0x1000] ;  /* 0x00100000cb10783b */ /* 0x000fee0000004200 */
[----:B------:R-:W-:Y:S01]  /*4180*/  HMMA.16816.F32 R28, R4, R22, R72 ;  /* 0x00000016041c723c */ /* 0x000fe20000001848 */
[----:B------:R-:W5:Y:S01]  /*4190*/  LDSM.16.MT88.4 R20, [R204+0x1000] ;  /* 0x00100000cc14783b */ /* 0x000f620000004200 */
[----:B--2---:R-:W-:-:S02]  /*41a0*/  FFMA.FTZ R3, R120, c[0x0][0x2d0], -R0 ;  /* 0x0000b40078037a23 */ /* 0x004fc40000010800 */
[----:B------:R-:W-:-:S04]  /*41b0*/  IMAD.MOV.U32 R120, RZ, RZ, R160 ;  /* 0x000000ffff787224 */ /* 0x000fc800078e00a0 */
[C---:B-1----:R-:W-:Y:S01]  /*41c0*/  HMMA.16816.F32 R64, R4.reuse, R12, R100 ;  /* 0x0000000c0440723c */ /* 0x042fe20000001864 */
[----:B------:R1:W2:Y:S07]  /*41d0*/  MUFU.EX2 R236, R3 ;  /* 0x0000000300ec7308 */ /* 0x0002ae0000000800 */
[C---:B------:R-:W-:Y:S01]  /*41e0*/  HMMA.16816.F32 R44, R4.reuse, R14, R92 ;  /* 0x0000000e042c723c */ /* 0x040fe2000000185c */
[----:B------:R-:W-:Y:S07]  /*41f0*/  LDSM.16.MT88.4 R12, [R206+0x1000] ;  /* 0x00100000ce0c783b */ /* 0x000fee0000004200 */
[----:B---3--:R-:W-:Y:S01]  /*4200*/  HMMA.16816.F32 R24, R4, R8, R76 ;  /* 0x000000080418723c */ /* 0x008fe2000000184c */
[----:B-1----:R-:W-:-:S02]  /*4210*/  FFMA.FTZ R3, R119, c[0x0][0x2d0], -R0 ;  /* 0x0000b40077037a23 */ /* 0x002fc40000010800 */
[----:B------:R-:W-:Y:S02]  /*4220*/  IMAD.MOV.U32 R119, RZ, RZ, R157 ;  /* 0x000000ffff777224 */ /* 0x000fe400078e009d */
[----:B------:R1:W-:Y:S03]  /*4230*/  MUFU.EX2 R235, R3 ;  /* 0x0000000300eb7308 */ /* 0x0003e60000000800 */
[----:B------:R-:W-:Y:S01]  /*4240*/  HMMA.16816.F32 R40, R4, R10, R80 ;  /* 0x0000000a0428723c */ /* 0x000fe20000001850 */
[----:B------:R-:W3:Y:S06]  /*4250*/  LDSM.16.MT88.4 R8, [R200+0x1000] ;  /* 0x00100000c808783b */ /* 0x000eec0000004200 */
[----:B----4-:R-:W-:-:S02]  /*4260*/  F2FP.PACK_AB R4, R241, R239 ;  /* 0x000000eff104723e */ /* 0x010fc400000000ff */
[----:B--2---:R-:W-:Y:S02]  /*4270*/  F2FP.PACK_AB R5, R236, R238 ;  /* 0x000000eeec05723e */ /* 0x004fe400000000ff */
[----:B------:R-:W-:Y:S01]  /*4280*/  F2FP.PACK_AB R6, R242, R240 ;  /* 0x000000f0f206723e */ /* 0x000fe200000000ff */
[----:B-1----:R-:W-:Y:S02]  /*4290*/  FFMA.FTZ R3, R121, c[0x0][0x2d0], -R0 ;  /* 0x0000b40079037a23 */ /* 0x002fe40000010800 */
[----:B------:R-:W-:Y:S02]  /*42a0*/  IMAD.MOV.U32 R121, RZ, RZ, R155 ;  /* 0x000000ffff797224 */ /* 0x000fe400078e009b */
[----:B------:R-:W1:Y:S02]  /*42b0*/  MUFU.EX2 R237, R3 ;  /* 0x0000000300ed7308 */ /* 0x000e640000000800 */
[----:B-1----:R-:W-:Y:S01]  /*42c0*/  F2FP.PACK_AB R7, R237, R235 ;  /* 0x000000ebed07723e */ /* 0x002fe200000000ff */
[----:B------:R-:W-:-:S02]  /*42d0*/  FFMA.FTZ R3, R125, c[0x0][0x2d0], -R2 ;  /* 0x0000b4007d037a23 */ /* 0x000fc40000010802 */
[----:B------:R-:W-:-:S03]  /*42e0*/  IMAD.MOV.U32 R125, RZ, RZ, R118 ;  /* 0x000000ffff7d7224 */ /* 0x000fc600078e0076 */
[----:B------:R1:W-:Y:S01]  /*42f0*/  MUFU.EX2 R194, R3 ;  /* 0x0000000300c27308 */ /* 0x0003e20000000800 */
[C---:B-----5:R-:W-:Y:S08]  /*4300*/  HMMA.16816.F32 R72, R4.reuse, R20, R60 ;  /* 0x000000140448723c */ /* 0x060ff0000000183c */
[----:B---3--:R-:W-:Y:S01]  /*4310*/  HMMA.16816.F32 R92, R4, R8, R96 ;  /* 0x00000008045c723c */ /* 0x008fe20000001860 */
[----:B-1----:R-:W-:-:S07]  /*4320*/  FFMA.FTZ R3, R124, c[0x0][0x2d0], -R2 ;  /* 0x0000b4007c037a23 */ /* 0x002fce0000010802 */
[C---:B------:R-:W-:Y:S01]  /*4330*/  HMMA.16816.F32 R68, R4.reuse, R10, R88 ;  /* 0x0000000a0444723c */ /* 0x040fe20000001858 */
[----:B------:R-:W1:Y:S01]  /*4340*/  LDSM.16.MT88.4 R8, [R200+0x5000] ;  /* 0x00500000c808783b */ /* 0x000e620000004200 */
[----:B------:R2:W3:Y:S06]  /*4350*/  MUFU.EX2 R197, R3 ;  /* 0x0000000300c57308 */ /* 0x0004ec0000000800 */
[C---:B------:R-:W-:Y:S08]  /*4360*/  HMMA.16816.F32 R76, R4.reuse, R14, R52 ;  /* 0x0000000e044c723c */ /* 0x040ff00000001834 */
[----:B------:R-:W-:Y:S01]  /*4370*/  HMMA.16816.F32 R96, R4, R22, R104 ;  /* 0x000000160460723c */ /* 0x000fe20000001868 */
[----:B------:R-:W4:Y:S01]  /*4380*/  LDSM.16.MT88.4 R20, [R204+0x5000] ;  /* 0x00500000cc14783b */ /* 0x000f220000004200 */
[----:B--2---:R-:W-:-:S04]  /*4390*/  FFMA.FTZ R3, R123, c[0x0][0x2d0], -R2 ;  /* 0x0000b4007b037a23 */ /* 0x004fc80000010802 */
[----:B------:R2:W-:Y:S01]  /*43a0*/  MUFU.EX2 R196, R3 ;  /* 0x0000000300c47308 */ /* 0x0005e20000000800 */
[----:B------:R-:W-:Y:S01]  /*43b0*/  IMAD.MOV.U32 R107, RZ, RZ, R154 ;  /* 0x000000ffff6b7224 */ /* 0x000fe200078e009a */
[----:B------:R-:W-:Y:S01]  /*43c0*/  HMMA.16816.F32 R88, R4, R18, R84 ;  /* 0x000000120458723c */ /* 0x000fe20000001854 */
[----:B------:R-:W-:Y:S02]  /*43d0*/  IMAD.MOV.U32 R104, RZ, RZ, R151 ;  /* 0x000000ffff687224 */ /* 0x000fe400078e0097 */
[----:B------:R-:W-:Y:S02]  /*43e0*/  IMAD.MOV.U32 R106, RZ, RZ, R153 ;  /* 0x000000ffff6a7224 */ /* 0x000fe400078e0099 */
[----:B------:R-:W-:-:S03]  /*43f0*/  IMAD.MOV.U32 R105, RZ, RZ, R152 ;  /* 0x000000ffff697224 */ /* 0x000fc600078e0098 */
[----:B------:R-:W-:Y:S01]  /*4400*/  HMMA.16816.F32 R84, R4, R12, R56 ;  /* 0x0000000c0454723c */ /* 0x000fe20000001838 */
[----:B------:R-:W5:Y:S01]  /*4410*/  LDSM.16.MT88.4 R12, [R206+0x5000] ;  /* 0x00500000ce0c783b */ /* 0x000f620000004200 */
[----:B--2---:R-:W-:-:S06]  /*4420*/  FFMA.FTZ R3, R122, c[0x0][0x2d0], -R2 ;  /* 0x0000b4007a037a23 */ /* 0x004fcc0000010802 */
[C---:B------:R-:W-:Y:S01]  /*4430*/  HMMA.16816.F32 R100, R4.reuse, R16, R108 ;  /* 0x000000100464723c */ /* 0x040fe2000000186c */
[----:B------:R-:W-:Y:S01]  /*4440*/  LDSM.16.MT88.4 R16, [R203+0x1800] ;  /* 0x00180000cb10783b */ /* 0x000fe20000004200 */
[----:B------:R2:W-:Y:S05]  /*4450*/  MUFU.EX2 R195, R3 ;  /* 0x0000000300c37308 */ /* 0x0005ea0000000800 */
[----:B------:R-:W-:Y:S01]  /*4460*/  IMAD.MOV.U32 R109, RZ, RZ, R169 ;  /* 0x000000ffff6d7224 */ /* 0x000fe200078e00a9 */
[----:B-1----:R-:W-:Y:S01]  /*4470*/  HMMA.16816.F32 R60, R4, R8, R48 ;  /* 0x00000008043c723c */ /* 0x002fe20000001830 */
[----:B------:R-:W-:Y:S02]  /*4480*/  IMAD.MOV.U32 R110, RZ, RZ, R168 ;  /* 0x000000ffff6e7224 */ /* 0x000fe400078e00a8 */
[----:B------:R-:W-:-:S02]  /*4490*/  IMAD.MOV.U32 R108, RZ, RZ, R161 ;  /* 0x000000ffff6c7224 */ /* 0x000fc400078e00a1 */
[----:B------:R-:W-:-:S03]  /*44a0*/  IMAD.MOV.U32 R111, RZ, RZ, R150 ;  /* 0x000000ffff6f7224 */ /* 0x000fc600078e0096 */
[----:B------:R-:W-:Y:S01]  /*44b0*/  HMMA.16816.F32 R52, R4, R10, R36 ;  /* 0x0000000a0434723c */ /* 0x000fe20000001824 */
[----:B------:R-:W1:Y:S01]  /*44c0*/  LDSM.16.MT88.4 R8, [R203+0x5000] ;  /* 0x00500000cb08783b */ /* 0x000e620000004200 */
[----:B--2---:R-:W-:-:S04]  /*44d0*/  FFMA.FTZ R3, R126, c[0x0][0x2d0], -R0 ;  /* 0x0000b4007e037a23 */ /* 0x004fc80000010800 */
[----:B------:R2:W-:Y:S02]  /*44e0*/  MUFU.EX2 R192, R3 ;  /* 0x0000000300c07308 */ /* 0x0005e40000000800 */
[C---:B----4-:R-:W-:Y:S08]  /*44f0*/  HMMA.16816.F32 R56, R4.reuse, R20, R32 ;  /* 0x000000140438723c */ /* 0x050ff00000001820 */
[----:B------:R-:W-:Y:S01]  /*4500*/  HMMA.16816.F32 R48, R4, R22, R28 ;  /* 0x000000160430723c */ /* 0x000fe2000000181c */
[----:B------:R-:W4:Y:S01]  /*4510*/  LDSM.16.MT88.4 R20, [R204+0x1800] ;  /* 0x00180000cc14783b */ /* 0x000f220000004200 */
[----:B--2---:R-:W-:-:S06]  /*4520*/  FFMA.FTZ R3, R128, c[0x0][0x2d0], -R0 ;  /* 0x0000b40080037a23 */ /* 0x004fcc0000010800 */
[C---:B-----5:R-:W-:Y:S01]  /*4530*/  HMMA.16816.F32 R80, R4.reuse, R12, R64 ;  /* 0x0000000c0450723c */ /* 0x060fe20000001840 */
[----:B------:R2:W5:Y:S07]  /*4540*/  MUFU.EX2 R169, R3 ;  /* 0x0000000300a97308 */ /* 0x00056e0000000800 */
[C---:B------:R-:W-:Y:S01]  /*4550*/  HMMA.16816.F32 R32, R4.reuse, R14, R44 ;  /* 0x0000000e0420723c */ /* 0x040fe2000000182c */
[----:B------:R-:W-:Y:S07]  /*4560*/  LDSM.16.MT88.4 R12, [R206+0x1800] ;  /* 0x00180000ce0c783b */ /* 0x000fee0000004200 */
[----:B-1----:R-:W-:Y:S01]  /*4570*/  HMMA.16816.F32 R24, R4, R8, R24 ;  /* 0x000000080418723c */ /* 0x002fe20000001818 */
[----:B--2---:R-:W-:-:S04]  /*4580*/  FFMA.FTZ R3, R127, c[0x0][0x2d0], -R0 ;  /* 0x0000b4007f037a23 */ /* 0x004fc80000010800 */
[----:B------:R1:W-:Y:S03]  /*4590*/  MUFU.EX2 R168, R3 ;  /* 0x0000000300a87308 */ /* 0x0003e60000000800 */
[----:B------:R-:W-:Y:S01]  /*45a0*/  HMMA.16816.F32 R36, R4, R10, R40 ;  /* 0x0000000a0424723c */ /* 0x000fe20000001828 */
[----:B------:R-:W2:Y:S06]  /*45b0*/  LDSM.16.MT88.4 R8, [R200+0x1800] ;  /* 0x00180000c808783b */ /* 0x000eac0000004200 */
[----:B---3--:R-:W-:-:S02]  /*45c0*/  F2FP.PACK_AB R4, R197, R194 ;  /* 0x000000c2c504723e */ /* 0x008fc400000000ff */
[----:B-----5:R-:W-:Y:S02]  /*45d0*/  F2FP.PACK_AB R5, R169, R192 ;  /* 0x000000c0a905723e */ /* 0x020fe400000000ff */
[----:B------:R-:W-:Y:S01]  /*45e0*/  F2FP.PACK_AB R6, R195, R196 ;  /* 0x000000c4c306723e */ /* 0x000fe200000000ff */
[----:B-1----:R-:W-:-:S04]  /*45f0*/  FFMA.FTZ R3, R129, c[0x0][0x2d0], -R0 ;  /* 0x0000b40081037a23 */ /* 0x002fc80000010800 */
[----:B------:R-:W1:Y:S02]  /*4600*/  MUFU.EX2 R170, R3 ;  /* 0x0000000300aa7308 */ /* 0x000e640000000800 */
[----:B-1----:R-:W-:Y:S01]  /*4610*/  F2FP.PACK_AB R7, R170, R168 ;  /* 0x000000a8aa07723e */ /* 0x002fe200000000ff */
[----:B------:R-:W-:-:S05]  /*4620*/  FFMA.FTZ R3, R133, c[0x0][0x2d0], -R2 ;  /* 0x0000b40085037a23 */ /* 0x000fca0000010802 */
[----:B------:R1:W-:Y:S01]  /*4630*/  MUFU.EX2 R158, R3 ;  /* 0x00000003009e7308 */ /* 0x0003e20000000800 */
[C---:B----4-:R-:W-:Y:S08]  /*4640*/  HMMA.16816.F32 R96, R4.reuse, R22, R96 ;  /* 0x000000160460723c */ /* 0x050ff00000001860 */
[----:B--2---:R-:W-:Y:S01]  /*4650*/  HMMA.16816.F32 R40, R4, R8, R92 ;  /* 0x000000080428723c */ /* 0x004fe2000000185c */
        /* <DEDUP_REMOVED lines=9> */
[C---:B------:R-:W-:Y:S01]  /*46f0*/  HMMA.16816.F32 R76, R4.reuse, R14, R76 ;  /* 0x0000000e044c723c */ /* 0x040fe2000000184c */
[----:B------:R-:W5:Y:S07]  /*4700*/  LDSM.16.MT88.4 R12, [R206+0x5800] ;  /* 0x00580000ce0c783b */ /* 0x000f6e0000004200 */
[----:B------:R-:W-:Y:S01]  /*4710*/  HMMA.16816.F32 R100, R4, R16, R100 ;  /* 0x000000100464723c */ /* 0x000fe20000001864 */
[----:B--2---:R-:W-:-:S07]  /*4720*/  FFMA.FTZ R3, R130, c[0x0][0x2d0], -R2 ;  /* 0x0000b40082037a23 */ /* 0x004fce0000010802 */
[C---:B------:R-:W-:Y:S01]  /*4730*/  HMMA.16816.F32 R88, R4.reuse, R18, R88 ;  /* 0x000000120458723c */ /* 0x040fe20000001858 */
[----:B------:R-:W-:Y:S01]  /*4740*/  LDSM.16.MT88.4 R16, [R203+0x2000] ;  /* 0x00200000cb10783b */ /* 0x000fe20000004200 */
[----:B------:R2:W-:Y:S06]  /*4750*/  MUFU.EX2 R159, R3 ;  /* 0x00000003009f7308 */ /* 0x0005ec0000000800 */
[C---:B-1----:R-:W-:Y:S08]  /*4760*/  HMMA.16816.F32 R72, R4.reuse, R8, R60 ;  /* 0x000000080448723c */ /* 0x042ff0000000183c */
        /* <DEDUP_REMOVED lines=46> */
[----:B--2---:R-:W-:-:S02]  /*4a50*/  FFMA.FTZ R3, R163, c[0x0][0x2d0], -R0 ;  /* 0x0000b400a3037a23 */ /* 0x004fc40000010800 */
[----:B------:R-:W-:Y:S02]  /*4a60*/  IMAD.MOV.U32 R163, RZ, RZ, R111 ;  /* 0x000000ffffa37224 */ /* 0x000fe400078e006f */
[----:B------:R2:W-:Y:S01]  /*4a70*/  MUFU.EX2 R149, R3 ;  /* 0x0000000300957308 */ /* 0x0005e20000000800 */
[----:B------:R-:W-:Y:S01]  /*4a80*/  IMAD.MOV.U32 R111, RZ, RZ, R106 ;  /* 0x000000ffff6f7224 */ /* 0x000fe200078e006a */
[----:B----4-:R-:W-:Y:S01]  /*4a90*/  HMMA.16816.F32 R40, R4, R22, R56 ;  /* 0x000000160428723c */ /* 0x010fe20000001838 */
[----:B------:R-:W-:Y:S02]  /*4aa0*/  IMAD.MOV.U32 R106, RZ, RZ, R107 ;  /* 0x000000ffff6a7224 */ /* 0x000fe400078e006b */
[----:B------:R-:W-:Y:S02]  /*4ab0*/  IMAD.MOV.U32 R107, RZ, RZ, R119 ;  /* 0x000000ffff6b7224 */ /* 0x000fe400078e0077 */
[----:B------:R-:W-:-:S03]  /*4ac0*/  IMAD.MOV.U32 R119, RZ, RZ, R120 ;  /* 0x000000ffff777224 */ /* 0x000fc600078e0078 */
[----:B------:R-:W-:Y:S01]  /*4ad0*/  HMMA.16816.F32 R44, R4, R20, R64 ;  /* 0x00000014042c723c */ /* 0x000fe20000001840 */
[----:B------:R-:W4:Y:S01]  /*4ae0*/  LDSM.16.MT88.4 R20, [R204+0x2800] ;  /* 0x00280000cc14783b */ /* 0x000f220000004200 */
[----:B--2---:R-:W-:-:S06]  /*4af0*/  FFMA.FTZ R3, R171, c[0x0][0x2d0], -R0 ;  /* 0x0000b400ab037a23 */ /* 0x004fcc0000010800 */
[C---:B-----5:R-:W-:Y:S01]  /*4b00*/  HMMA.16816.F32 R80, R4.reuse, R12, R80 ;  /* 0x0000000c0450723c */ /* 0x060fe20000001850 */
[----:B------:R-:W-:Y:S01]  /*4b10*/  IMAD.MOV.U32 R171, RZ, RZ, R104 ;  /* 0x000000ffffab7224 */ /* 0x000fe200078e0068 */
[----:B------:R2:W5:Y:S06]  /*4b20*/  MUFU.EX2 R148, R3 ;  /* 0x0000000300947308 */ /* 0x00056c0000000800 */
[C---:B------:R-:W-:Y:S01]  /*4b30*/  HMMA.16816.F32 R56, R4.reuse, R14, R52 ;  /* 0x0000000e0438723c */ /* 0x040fe20000001834 */
[----:B------:R-:W-:Y:S07]  /*4b40*/  LDSM.16.MT88.4 R12, [R206+0x2800] ;  /* 0x00280000ce0c783b */ /* 0x000fee0000004200 */
[----:B-1----:R-:W-:Y:S01]  /*4b50*/  HMMA.16816.F32 R24, R4, R8, R24 ;  /* 0x000000080418723c */ /* 0x002fe20000001818 */
[----:B--2---:R-:W-:-:S02]  /*4b60*/  FFMA.FTZ R3, R162, c[0x0][0x2d0], -R0 ;  /* 0x0000b400a2037a23 */ /* 0x004fc40000010800 */
[----:B------:R-:W-:Y:S02]  /*4b70*/  IMAD.MOV.U32 R162, RZ, RZ, R105 ;  /* 0x000000ffffa27224 */ /* 0x000fe400078e0069 */
[----:B------:R1:W-:Y:S03]  /*4b80*/  MUFU.EX2 R134, R3 ;  /* 0x0000000300867308 */ /* 0x0003e60000000800 */
[----:B------:R-:W-:Y:S01]  /*4b90*/  HMMA.16816.F32 R48, R4, R10, R48 ;  /* 0x0000000a0430723c */ /* 0x000fe20000001830 */
[----:B------:R-:W2:Y:S06]  /*4ba0*/  LDSM.16.MT88.4 R8, [R200+0x2800] ;  /* 0x00280000c808783b */ /* 0x000eac0000004200 */
[----:B---3--:R-:W-:-:S02]  /*4bb0*/  F2FP.PACK_AB R4, R151, R150 ;  /* 0x000000969704723e */ /* 0x008fc400000000ff */
[----:B-----5:R-:W-:Y:S02]  /*4bc0*/  F2FP.PACK_AB R5, R148, R149 ;  /* 0x000000959405723e */ /* 0x020fe400000000ff */
        /* <DEDUP_REMOVED lines=8> */
[C---:B----4-:R-:W-:Y:S08]  /*4c50*/  HMMA.16816.F32 R52, R4.reuse, R20, R28 ;  /* 0x000000140434723c */ /* 0x050ff0000000181c */
[----:B--2---:R-:W-:Y:S01]  /*4c60*/  HMMA.16816.F32 R120, R4, R8, R60 ;  /* 0x000000080478723c */ /* 0x004fe2000000183c */
[----:B-1----:R-:W-:-:S07]  /*4c70*/  FFMA.FTZ R3, R231, c[0x0][0x2d0], -R2 ;  /* 0x0000b400e7037a23 */ /* 0x002fce0000010802 */
[----:B------:R-:W-:Y:S01]  /*4c80*/  HMMA.16816.F32 R60, R4, R10, R36 ;  /* 0x0000000a043c723c */ /* 0x000fe20000001824 */
[----:B------:R-:W1:Y:S01]  /*4c90*/  LDSM.16.MT88.4 R8, [R200+0x6800] ;  /* 0x00680000c808783b */ /* 0x000e620000004200 */
[----:B------:R2:W3:Y:S01]  /*4ca0*/  MUFU.EX2 R145, R3 ;  /* 0x0000000300917308 */ /* 0x0004e20000000800 */
[----:B------:R-:W-:-:S05]  /*4cb0*/  IMAD.MOV.U32 R231, RZ, RZ, R107 ;  /* 0x000000ffffe77224 */ /* 0x000fca00078e006b */
[C---:B------:R-:W-:Y:S01]  /*4cc0*/  HMMA.16816.F32 R88, R4.reuse, R22, R96 ;  /* 0x000000160458723c */ /* 0x040fe20000001860 */
[----:B------:R-:W4:Y:S07]  /*4cd0*/  LDSM.16.MT88.4 R20, [R204+0x6800] ;  /* 0x00680000cc14783b */ /* 0x000f2e0000004200 */
[----:B------:R-:W-:Y:S01]  /*4ce0*/  HMMA.16816.F32 R96, R4, R18, R92 ;  /* 0x000000120460723c */ /* 0x000fe2000000185c */
[----:B--2---:R-:W-:Y:S02]  /*4cf0*/  FFMA.FTZ R3, R230, c[0x0][0x2d0], -R2 ;  /* 0x0000b400e6037a23 */ /* 0x004fe40000010802 */
[----:B------:R-:W-:-:S02]  /*4d00*/  IMAD.MOV.U32 R230, RZ, RZ, R119 ;  /* 0x000000ffffe67224 */ /* 0x000fc400078e0077 */
[----:B------:R2:W-:Y:S03]  /*4d10*/  MUFU.EX2 R147, R3 ;  /* 0x0000000300937308 */ /* 0x0005e60000000800 */
[C---:B------:R-:W-:Y:S08]  /*4d20*/  HMMA.16816.F32 R92, R4.reuse, R12, R84 ;  /* 0x0000000c045c723c */ /* 0x040ff00000001854 */
[----:B------:R-:W-:Y:S01]  /*4d30*/  HMMA.16816.F32 R84, R4, R14, R76 ;  /* 0x0000000e0454723c */ /* 0x000fe2000000184c */
[----:B------:R-:W5:Y:S01]  /*4d40*/  LDSM.16.MT88.4 R12, [R206+0x6800] ;  /* 0x00680000ce0c783b */ /* 0x000f620000004200 */
[----:B--2---:R-:W-:-:S06]  /*4d50*/  FFMA.FTZ R3, R199, c[0x0][0x2d0], -R2 ;  /* 0x0000b400c7037a23 */ /* 0x004fcc0000010802 */
        /* <DEDUP_REMOVED lines=13> */
[----:B------:R-:W-:Y:S01]  /*4e30*/  LDSM.16.MT88.4 R80, [R203+0x3800] ;  /* 0x00380000cb50783b */ /* 0x000fe20000004200 */
[----:B------:R2:W5:Y:S06]  /*4e40*/  MUFU.EX2 R119, R3 ;  /* 0x0000000300777308 */ /* 0x00056c0000000800 */
        /* <DEDUP_REMOVED lines=13> */
[----:B------:R-:W-:-:S06]  /*4f20*/  FFMA.FTZ R3, R247, c[0x0][0x2d0], -R2 ;  /* 0x0000b400f7037a23 */ /* 0x000fcc0000010802 */
[C---:B----4-:R-:W-:Y:S08]  /*4f30*/  HMMA.16816.F32 R52, R4.reuse, R20, R52 ;  /* 0x000000140434723c */ /* 0x050ff00000001834 */
[C---:B--2---:R-:W-:Y:S08]  /*4f40*/  HMMA.16816.F32 R120, R4.reuse, R8, R120 ;  /* 0x000000080478723c */ /* 0x044ff00000001878 */
[C---:B------:R-:W-:Y:S01]  /*4f50*/  HMMA.16816.F32 R60, R4.reuse, R10, R60 ;  /* 0x0000000a043c723c */ /* 0x040fe2000000183c */
[----:B------:R-:W1:Y:S07]  /*4f60*/  LDSM.16.MT88.4 R8, [R200+0x7000] ;  /* 0x00700000c808783b */ /* 0x000e6e0000004200 */
[C---:B------:R-:W-:Y:S01]  /*4f70*/  HMMA.16816.F32 R44, R4.reuse, R22, R88 ;  /* 0x00000016042c723c */ /* 0x040fe20000001858 */
[----:B------:R-:W2:Y:S04]  /*4f80*/  LDSM.16.MT88.4 R20, [R204+0x7000] ;  /* 0x00700000cc14783b */ /* 0x000ea80000004200 */
[----:B------:R-:W-:Y:S03]  /*4f90*/  LDSM.16.MT88.4 R88, [R206+0x3800] ;  /* 0x00380000ce58783b */ /* 0x000fe60000004200 */
[C---:B------:R-:W-:Y:S01]  /*4fa0*/  HMMA.16816.F32 R76, R4.reuse, R16, R100 ;  /* 0x00000010044c723c */ /* 0x040fe20000001864 */
[----:B------:R-:W-:Y:S07]  /*4fb0*/  LDSM.16.MT88.4 R100, [R204+0x7800] ;  /* 0x00780000cc64783b */ /* 0x000fee0000004200 */
[C---:B------:R-:W-:Y:S01]  /*4fc0*/  HMMA.16816.F32 R48, R4.reuse, R18, R96 ;  /* 0x000000120430723c */ /* 0x040fe20000001860 */
[----:B------:R-:W-:Y:S07]  /*4fd0*/  LDSM.16.MT88.4 R96, [R200+0x7800] ;  /* 0x00780000c860783b */ /* 0x000fee0000004200 */
[C---:B------:R-:W-:Y:S08]  /*4fe0*/  HMMA.16816.F32 R56, R4.reuse, R12, R92 ;  /* 0x0000000c0438723c */ /* 0x040ff0000000185c */
[C---:B------:R-:W-:Y:S01]  /*4ff0*/  HMMA.16816.F32 R92, R4.reuse, R14, R84 ;  /* 0x0000000e045c723c */ /* 0x040fe20000001854 */
[----:B------:R-:W3:Y:S07]  /*5000*/  LDSM.16.MT88.4 R12, [R206+0x7000] ;  /* 0x00700000ce0c783b */ /* 0x000eee0000004200 */
[C---:B-1----:R-:W-:Y:S01]  /*5010*/  HMMA.16816.F32 R104, R4.reuse, R8, R72 ;  /* 0x000000080468723c */ /* 0x042fe20000001848 */
[----:B------:R-:W-:Y:S07]  /*5020*/  LDSM.16.MT88.4 R72, [R204+0x3800] ;  /* 0x00380000cc48783b */ /* 0x000fee0000004200 */
[C---:B------:R-:W-:Y:S01]  /*5030*/  HMMA.16816.F32 R128, R4.reuse, R10, R68 ;  /* 0x0000000a0480723c */ /* 0x040fe20000001844 */
[----:B------:R-:W1:Y:S07]  /*5040*/  LDSM.16.MT88.4 R8, [R203+0x7000] ;  /* 0x00700000cb08783b */ /* 0x000e6e0000004200 */
[C---:B--2---:R-:W-:Y:S01]  /*5050*/  HMMA.16816.F32 R64, R4.reuse, R20, R64 ;  /* 0x000000140440723c */ /* 0x044fe20000001840 */
[----:B------:R2:W-:Y:S07]  /*5060*/  MUFU.EX2 R20, R3 ;  /* 0x0000000300147308 */ /* 0x0005ee0000000800 */
[----:B------:R-:W-:Y:S01]  /*5070*/  HMMA.16816.F32 R40, R4, R22, R40 ;  /* 0x000000160428723c */ /* 0x000fe20000001828 */
[----:B--2---:R-:W-:-:S07]  /*5080*/  FFMA.FTZ R3, R245, c[0x0][0x2d0], -R2 ;  /* 0x0000b400f5037a23 */ /* 0x004fce0000010802 */
[C---:B---3--:R-:W-:Y:S01]  /*5090*/  HMMA.16816.F32 R36, R4.reuse, R12, R36 ;  /* 0x0000000c0424723c */ /* 0x048fe20000001824 */
[----:B------:R2:W-:Y:S07]  /*50a0*/  MUFU.EX2 R17, R3 ;  /* 0x0000000300117308 */ /* 0x0005ee0000000800 */
[C---:B------:R-:W-:Y:S01]  /*50b0*/  HMMA.16816.F32 R32, R4.reuse, R14, R32 ;  /* 0x0000000e0420723c */ /* 0x040fe20000001820 */
[----:B------:R-:W-:Y:S07]  /*50c0*/  LDSM.16.MT88.4 R12, [R206+0x7800] ;  /* 0x00780000ce0c783b */ /* 0x000fee0000004200 */
[----:B-1----:R-:W-:Y:S01]  /*50d0*/  HMMA.16816.F32 R28, R4, R8, R28 ;  /* 0x00000008041c723c */ /* 0x002fe2000000181c */
[----:B--2---:R-:W-:-:S02]  /*50e0*/  FFMA.FTZ R3, R125, c[0x0][0x2d0], -R2 ;  /* 0x0000b4007d037a23 */ /* 0x004fc40000010802 */
[----:B------:R-:W-:Y:S01]  /*50f0*/  FFMA.FTZ R2, R251, c[0x0][0x2d0], -R2 ;  /* 0x0000b400fb027a23 */ /* 0x000fe20000010802 */
[----:B------:R-:W1:Y:S01]  /*5100*/  LDSM.16.MT88.4 R124, [R200+0x3800] ;  /* 0x00380000c87c783b */ /* 0x000e620000004200 */
[----:B------:R2:W-:Y:S03]  /*5110*/  MUFU.EX2 R19, R3 ;  /* 0x0000000300137308 */ /* 0x0005e60000000800 */
[----:B------:R-:W-:Y:S05]  /*5120*/  HMMA.16816.F32 R24, R4, R10, R24 ;  /* 0x0000000a0418723c */ /* 0x000fea0000001818 */
[----:B------:R3:W-:Y:S02]  /*5130*/  MUFU.EX2 R18, R2 ;  /* 0x0000000200127308 */ /* 0x0007e40000000800 */
[----:B------:R-:W-:-:S02]  /*5140*/  IMAD.MOV.U32 R5, RZ, RZ, c[0x0][0x168] ;  /* 0x00005a00ff057624 */ /* 0x000fc400078e00ff */
[----:B--2---:R-:W-:Y:S02]  /*5150*/  FADD.FTZ R3, R248, R243 ;  /* 0x000000f3f8037221 */ /* 0x004fe40000010000 */
[----:B---3--:R-:W-:-:S04]  /*5160*/  FFMA.FTZ R2, R250, c[0x0][0x2d0], -R0 ;  /* 0x0000b400fa027a23 */ /* 0x008fc80000010800 */
[----:B------:R2:W-:Y:S02]  /*5170*/  MUFU.EX2 R16, R2 ;  /* 0x0000000200107308 */ /* 0x0005e40000000800 */
[----:B--2---:R-:W-:-:S06]  /*5180*/  FFMA.FTZ R2, R249, c[0x0][0x2d0], -R0 ;  /* 0x0000b400f9027a23 */ /* 0x004fcc0000010800 */
[----:B------:R2:W3:Y:S02]  /*5190*/  MUFU.EX2 R9, R2 ;  /* 0x0000000200097308 */ /* 0x0004e40000000800 */
[--C-:B--2---:R-:W-:Y:S02]  /*51a0*/  FFMA.FTZ R2, R230, c[0x0][0x2d0], -R0.reuse ;  /* 0x0000b400e6027a23 */ /* 0x104fe40000010800 */
[----:B------:R-:W-:-:S04]  /*51b0*/  FFMA.FTZ R0, R231, c[0x0][0x2d0], -R0 ;  /* 0x0000b400e7007a23 */ /* 0x000fc80000010800 */
[----:B------:R2:W-:Y:S01]  /*51c0*/  MUFU.EX2 R10, R2 ;  /* 0x00000002000a7308 */ /* 0x0005e20000000800 */
[----:B------:R-:W-:Y:S02]  /*51d0*/  IMAD.MOV.U32 R230, RZ, RZ, R232 ;  /* 0x000000ffffe67224 */ /* 0x000fe400078e00e8 */
[----:B------:R-:W-:Y:S02]  /*51e0*/  IMAD.MOV.U32 R231, RZ, RZ, R193 ;  /* 0x000000ffffe77224 */ /* 0x000fe400078e00c1 */
[----:B------:R-:W-:Y:S02]  /*51f0*/  IMAD.MOV.U32 R232, RZ, RZ, R162 ;  /* 0x000000ffffe87224 */ /* 0x000fe400078e00a2 */
[----:B------:R-:W-:Y:S01]  /*5200*/  IMAD.MOV.U32 R193, RZ, RZ, R171 ;  /* 0x000000ffffc17224 */ /* 0x000fe200078e00ab */
[----:B------:R4:W5:Y:S01]  /*5210*/  MUFU.EX2 R8, R0 ;  /* 0x0000000000087308 */ /* 0x0009620000000800 */
[----:B------:R-:W-:Y:S02]  /*5220*/  IMAD.MOV.U32 R162, RZ, RZ, R163 ;  /* 0x000000ffffa27224 */ /* 0x000fe400078e00a3 */
[----:B------:R-:W-:-:S02]  /*5230*/  IMAD.MOV.U32 R171, RZ, RZ, R108 ;  /* 0x000000ffffab7224 */ /* 0x000fc400078e006c */
[----:B------:R-:W-:Y:S02]  /*5240*/  IMAD.MOV.U32 R163, RZ, RZ, R109 ;  /* 0x000000ffffa37224 */ /* 0x000fe400078e006d */
[----:B------:R-:W-:Y:S01]  /*5250*/  IMAD.MOV.U32 R108, RZ, RZ, R113 ;  /* 0x000000ffff6c7224 */ /* 0x000fe200078e0071 */
[----:B---3--:R-:W-:Y:S01]  /*5260*/  F2FP.PACK_AB R113, R9, R16 ;  /* 0x000000100971723e */ /* 0x008fe200000000ff */
[----:B--2---:R-:W-:Y:S02]  /*5270*/  FADD.FTZ R2, R246, R244 ;  /* 0x000000f4f6027221 */ /* 0x004fe40000010000 */
[----:B------:R-:W-:Y:S01]  /*5280*/  IMAD.MOV.U32 R109, RZ, RZ, R112 ;  /* 0x000000ffff6d7224 */ /* 0x000fe200078e0070 */
[----:B------:R-:W-:Y:S01]  /*5290*/  F2FP.PACK_AB R112, R17, R20 ;  /* 0x000000141170723e */ /* 0x000fe200000000ff */
[----:B------:R-:W-:Y:S02]  /*52a0*/  FADD.FTZ R2, R252, R2 ;  /* 0x00000002fc027221 */ /* 0x000fe40000010000 */
[----:B----4-:R-:W-:Y:S01]  /*52b0*/  FADD.FTZ R0, R114, R3 ;  /* 0x0000000372007221 */ /* 0x010fe20000010000 */
[----:B------:R-:W-:Y:S01]  /*52c0*/  F2FP.PACK_AB R114, R18, R19 ;  /* 0x000000131272723e */ /* 0x000fe200000000ff */
[----:B------:R-:W-:-:S02]  /*52d0*/  FADD.FTZ R2, R230, R2 ;  /* 0x00000002e6027221 */ /* 0x000fc40000010000 */
[----:B------:R-:W-:Y:S01]  /*52e0*/  FADD.FTZ R0, R115, R0 ;  /* 0x0000000073007221 */ /* 0x000fe20000010000 */
[----:B-----5:R-:W-:Y:S01]  /*52f0*/  F2FP.PACK_AB R115, R8, R10 ;  /* 0x0000000a0873723e */ /* 0x020fe200000000ff */
        /* <DEDUP_REMOVED lines=40> */
[----:B------:R-:W-:Y:S02]  /*5580*/  IMAD.MOV.U32 R171, RZ, RZ, R111 ;  /* 0x000000ffffab7224 */ /* 0x000fe400078e006f */
[----:B------:R-:W-:Y:S02]  /*5590*/  FADD.FTZ R0, R150, R0 ;  /* 0x0000000096007221 */ /* 0x000fe40000010000 */
[----:B------:R-:W-:-:S02]  /*55a0*/  FADD.FTZ R3, R149, R2 ;  /* 0x0000000295037221 */ /* 0x000fc40000010000 */
[----:B------:R-:W-:Y:S01]  /*55b0*/  FADD.FTZ R4, R151, R0 ;  /* 0x0000000097047221 */ /* 0x000fe20000010000 */
[----:B------:R-:W-:Y:S01]  /*55c0*/  HMMA.16816.F32 R124, R112, R126, R60 ;  /* 0x0000007e707c723c */ /* 0x000fe2000000183c */
[----:B------:R-:W-:-:S04]  /*55d0*/  @P4 IMAD.HI.U32 R2, R171, c[0x0][0x2c8], RZ ;  /* 0x0000b200ab024a27 */ /* 0x000fc800078e00ff */
[----:B------:R-:W-:Y:S02]  /*55e0*/  FADD.FTZ R3, R148, R3 ;  /* 0x0000000394037221 */ /* 0x000fe40000010000 */
[----:B------:R-:W-:Y:S01]  /*55f0*/  FADD.FTZ R4, R153, R4 ;  /* 0x0000000499047221 */ /* 0x000fe20000010000 */
[C---:B------:R-:W-:Y:S01]  /*5600*/  HMMA.16816.F32 R72, R112.reuse, R74, R44 ;  /* 0x0000004a7048723c */ /* 0x040fe2000000182c */
        /* <DEDUP_REMOVED lines=13> */
[----:B------:R-:W-:Y:S01]  /*56e0*/  IMAD.MOV.U32 R163, RZ, RZ, R110 ;  /* 0x000000ffffa37224 */ /* 0x000fe200078e006e */
[----:B------:R-:W-:Y:S01]  /*56f0*/  LEA.HI R4, R4, R0, RZ, 0x7 ;  /* 0x0000000004047211 */ /* 0x000fe200078f38ff */
[----:B------:R-:W-:Y:S01]  /*5700*/  FADD.FTZ R0, R118, R2 ;  /* 0x0000000276007221 */ /* 0x000fe20000010000 */
[----:B------:R-:W1:Y:S01]  /*5710*/  LDSM.16.MT88.4 R108, [R203+0x7800] ;  /* 0x00780000cb6c783b */ /* 0x000e620000004200 */
[----:B------:R-:W-:Y:S01]  /*5720*/  FADD.FTZ R3, R147, R3 ;  /* 0x0000000393037221 */ /* 0x000fe20000010000 */
[----:B------:R-:W-:Y:S01]  /*5730*/  IADD3 R229, R163, -0x2, RZ ;  /* 0xfffffffea3e57810 */ /* 0x000fe20007ffe0ff */
[----:B------:R-:W-:Y:S01]  /*5740*/  FADD.FTZ R0, R144, R0 ;  /* 0x0000000090007221 */ /* 0x000fe20000010000 */
[----:B------:R-:W-:Y:S01]  /*5750*/  HMMA.16816.F32 R132, R112, R12, R36 ;  /* 0x0000000c7084723c */ /* 0x000fe20000001824 */
[----:B------:R-:W-:Y:S01]  /*5760*/  FADD.FTZ R2, R146, R3 ;  /* 0x0000000392027221 */ /* 0x000fe20000010000 */
[----:B------:R-:W-:Y:S01]  /*5770*/  SHF.R.S32.HI R3, RZ, 0x7, R4 ;  /* 0x00000007ff037819 */ /* 0x000fe20000011404 */
[----:B------:R-:W-:-:S02]  /*5780*/  FADD.FTZ R0, R16, R0 ;  /* 0x0000000010007221 */ /* 0x000fc40000010000 */
[----:B------:R-:W-:Y:S01]  /*5790*/  FADD.FTZ R2, R20, R2 ;  /* 0x0000000214027221 */ /* 0x000fe20000010000 */
[----:B------:R-:W-:Y:S01]  /*57a0*/  IMNMX R3, RZ, R3, !PT ;  /* 0x00000003ff037217 */ /* 0x000fe20007800200 */
[----:B------:R-:W-:Y:S02]  /*57b0*/  FADD.FTZ R0, R9, R0 ;  /* 0x0000000009007221 */ /* 0x000fe40000010000 */
[----:B------:R-:W-:Y:S01]  /*57c0*/  FADD.FTZ R2, R17, R2 ;  /* 0x0000000211027221 */ /* 0x000fe20000010000 */
[----:B------:R-:W-:Y:S01]  /*57d0*/  ISETP.GE.AND P0, PT, R229, R3, PT ;  /* 0x00000003e500720c */ /* 0x000fe20003f06270 */
[----:B------:R-:W-:Y:S01]  /*57e0*/  FADD.FTZ R0, R10, R0 ;  /* 0x000000000a007221 */ /* 0x000fe20000010000 */
[----:B------:R2:W-:Y:S01]  /*57f0*/  STL [R1+0x2c], R3 ;  /* 0x00002c0301007387 */ /* 0x0005e20000100800 */
[----:B------:R-:W-:Y:S02]  /*5800*/  FADD.FTZ R2, R19, R2 ;  /* 0x0000000213027221 */ /* 0x000fe40000010000 */
[----:B------:R-:W-:-:S02]  /*5810*/  FADD.FTZ R0, R8, R0 ;  /* 0x0000000008007221 */ /* 0x000fc40000010000 */
[----:B------:R-:W-:-:S03]  /*5820*/  FADD.FTZ R2, R18, R2 ;  /* 0x0000000212027221 */ /* 0x000fc60000010000 */
[----:B------:R2:W-:Y:S04]  /*5830*/  STL [R1+0x10], R0 ;  /* 0x0000100001007387 */ /* 0x0005e80000100800 */
[----:B------:R2:W-:Y:S01]  /*5840*/  STL [R1], R2 ;  /* 0x0000000201007387 */ /* 0x0005e20000100800 */
[C---:B-1----:R-:W-:Y:S08]  /*5850*/  HMMA.16816.F32 R104, R112.reuse, R108, R28 ;  /* 0x0000006c7068723c */ /* 0x042ff0000000181c */
[C---:B------:R-:W-:Y:S08]  /*5860*/  HMMA.16816.F32 R108, R112.reuse, R110, R24 ;  /* 0x0000006e706c723c */ /* 0x040ff00000001818 */
[----:B------:R-:W-:Y:S01]  /*5870*/  HMMA.16816.F32 R112, R112, R14, R32 ;  /* 0x0000000e7070723c */ /* 0x000fe20000001820 */
[----:B------:R-:W-:Y:S01]  /*5880*/  @!UPT UIADD3 URZ, URZ, URZ, URZ ;  /* 0x0000003f3f3ff290 */ /* 0x000fe2000fffe03f */
[----:B------:R-:W-:Y:S11]  /*5890*/  @!P0 BRA `(.L_x_2267) ;  /* 0x0000412000008947 */ /* 0x000ff60003800000 */
[----:B--2---:R-:W-:Y:S02]  /*58a0*/  MOV R118, R116 ;  /* 0x0000007400767202 */ /* 0x004fe40000000f00 */
[----:B------:R-:W-:-:S02]  /*58b0*/  MOV R3, R117 ;  /* 0x0000007500037202 */ /* 0x000fc40000000f00 */
[----:B------:R-:W-:-:S07]  /*58c0*/  MOV R192, R229 ;  /* 0x000000e500c07202 */ /* 0x000fce0000000f00 */
.L_x_2268:
        /* <DEDUP_REMOVED lines=9> */
[----:B------:R-:W-:Y:S02]  /*5960*/  @P5 IMAD R0, R0, c[0x0][0x208], RZ ;  /* 0x0000820000005a24 */ /* 0x000fe400078e02ff */
[----:B------:R-:W-:Y:S02]  /*5970*/  @P5 IMAD.SHL.U32 R119, R116, 0x80, RZ ;  /* 0x0000008074775824 */ /* 0x000fe400078e00ff */
        /* <DEDUP_REMOVED lines=24> */
[----:B------:R-:W4:Y:S04]  /*5b00*/  LDL R196, [R1+0x34] ;  /* 0x0000340001c47983 */ /* 0x000f280000100800 */
[----:B------:R-:W4:Y:S01]  /*5b10*/  LDL R193, [R1+0x40] ;  /* 0x0000400001c17983 */ /* 0x000f220000100800 */
[C---:B------:R-:W-:Y:S08]  /*5b20*/  HMMA.16816.F32 R36, R136.reuse, R40, RZ ;  /* 0x000000288824723c */ /* 0x040ff000000018ff */
[C---:B------:R-:W-:Y:S08]  /*5b30*/  HMMA.16816.F32 R40, R136.reuse, R42, RZ ;  /* 0x0000002a8828723c */ /* 0x040ff000000018ff */
        /* <DEDUP_REMOVED lines=12> */
[C---:B------:R-:W-:Y:S08]  /*5c00*/  HMMA.16816.F32 R20, R140.reuse, R152, R20 ;  /* 0x000000988c14723c */ /* 0x040ff00000001814 */
[C---:B------:R-:W-:Y:S01]  /*5c10*/  HMMA.16816.F32 R24, R140.reuse, R154, R24 ;  /* 0x0000009a8c18723c */ /* 0x040fe20000001818 */
[----:B------:R-:W2:Y:S07]  /*5c20*/  LDSM.16.M88.4 R152, [R217] ;  /* 0x00000000d998783b */ /* 0x000eae0000000200 */
[C---:B------:R-:W-:Y:S08]  /*5c30*/  HMMA.16816.F32 R28, R140.reuse, R156, R28 ;  /* 0x0000009c8c1c723c */ /* 0x040ff0000000181c */
[C---:B------:R-:W-:Y:S08]  /*5c40*/  HMMA.16816.F32 R32, R140.reuse, R158, R32 ;  /* 0x0000009e8c20723c */ /* 0x040ff00000001820 */
[C---:B-1----:R-:W-:Y:S08]  /*5c50*/  HMMA.16816.F32 R36, R140.reuse, R144, R36 ;  /* 0x000000908c24723c */ /* 0x042ff00000001824 */
[C---:B------:R-:W-:Y:S08]  /*5c60*/  HMMA.16816.F32 R40, R140.reuse, R146, R40 ;  /* 0x000000928c28723c */ /* 0x040ff00000001828 */
[C---:B-----5:R-:W-:Y:S08]  /*5c70*/  HMMA.16816.F32 R44, R140.reuse, R148, R44 ;  /* 0x000000948c2c723c */ /* 0x060ff0000000182c */
[C---:B------:R-:W-:Y:S04]  /*5c80*/  HMMA.16816.F32 R48, R140.reuse, R150, R48 ;  /* 0x000000968c30723c */ /* 0x040fe80000001830 */
[C---:B--2---:R-:W-:Y:S04]  /*5c90*/  @P5 IADD3 R0, P2, R119.reuse, R160, RZ ;  /* 0x000000a077005210 */ /* 0x044fe80007f5e0ff */
[C---:B------:R-:W-:Y:S04]  /*5ca0*/  HMMA.16816.F32 R52, R140.reuse, R152, R52 ;  /* 0x000000988c34723c */ /* 0x040fe80000001834 */
[----:B---3--:R-:W-:Y:S01]  /*5cb0*/  @P5 IMAD.X R117, R2, 0x1, R170, P2 ;  /* 0x0000000102755824 */ /* 0x008fe200010e06aa */
[C---:B------:R-:W-:Y:S03]  /*5cc0*/  @P5 LEA R116, P1, R0.reuse, c[0x0][0x1f8], 0x1 ;  /* 0x00007e0000745a11 */ /* 0x040fe600078208ff */
[C---:B------:R-:W-:Y:S04]  /*5cd0*/  HMMA.16816.F32 R56, R140.reuse, R154, R56 ;  /* 0x0000009a8c38723c */ /* 0x040fe80000001838 */
[----:B------:R-:W-:Y:S02]  /*5ce0*/  @P5 LEA.HI.X R117, R0, c[0x0][0x1fc], R117, 0x1, P1 ;  /* 0x00007f0000755a11 */ /* 0x000fe400008f0c75 */
[----:B------:R-:W-:Y:S02]  /*5cf0*/  @P5 IADD3 R0, P3, P2, R119, 0x40, R160 ;  /* 0x0000004077005810 */ /* 0x000fe40007a7e0a0 */
[----:B------:R-:W1:Y:S04]  /*5d00*/  LDSM.16.M88.4 R160, [R216] ;  /* 0x00000000d8a0783b */ /* 0x000e680000000200 */
[----:B------:R-:W-:Y:S02]  /*5d10*/  @P5 LEA R168, P1, R0, c[0x0][0x1f8], 0x1 ;  /* 0x00007e0000a85a11 */ /* 0x000fe400078208ff */
[----:B------:R-:W-:Y:S02]  /*5d20*/  @P5 IADD3.X R2, R2, RZ, R170, P3, P2 ;  /* 0x000000ff02025210 */ /* 0x000fe40001fe44aa */
[----:B------:R-:W2:Y:S02]  /*5d30*/  LDL R119, [R1+0x44] ;  /* 0x0000440001777983 */ /* 0x000ea40000100800 */
[----:B------:R-:W-:Y:S01]  /*5d40*/  @P5 LEA.HI.X R169, R0, c[0x0][0x1fc], R2, 0x1, P1 ;  /* 0x00007f0000a95a11 */ /* 0x000fe200008f0c02 */
[----:B------:R-:W-:Y:S02]  /*5d50*/  @P5 IMAD.MOV.U32 R2, RZ, RZ, c[0x0][0x208] ;  /* 0x00008200ff025624 */ /* 0x000fe400078e00ff */
[----:B------:R-:W-:Y:S01]  /*5d60*/  @P5 IMAD.MOV.U32 R0, RZ, RZ, 0x6 ;  /* 0x00000006ff005424 */ /* 0x000fe200078e00ff */
[----:B------:R-:W-:Y:S04]  /*5d70*/  @P5 ISETP.GE.AND P0, PT, R194, c[0x0][0x1d4], PT ;  /* 0x00007500c2005a0c */ /* 0x000fe80003f06270 */
[C---:B------:R-:W-:Y:S01]  /*5d80*/  @P5 SHF.L.U64.HI R0, R2.reuse, R0, c[0x0][0x20c] ;  /* 0x0000830002005619 */ /* 0x040fe20000010200 */
[----:B------:R-:W-:Y:S05]  /*5d90*/  @P5 IMAD.SHL.U32 R2, R2, 0x40, RZ ;  /* 0x0000004002025824 */ /* 0x000fea00078e00ff */
[-C--:B------:R-:W-:Y:S03]  /*5da0*/  @P5 IADD3 R156, P1, R116, R2.reuse, RZ ;  /* 0x00000002749c5210 */ /* 0x080fe60007f3e0ff */
[----:B------:R-:W-:Y:S01]  /*5db0*/  @!PT LDS RZ, [RZ] ;  /* 0x00000000fffff984 */ /* 0x000fe20000000800 */
[----:B------:R-:W-:Y:S01]  /*5dc0*/  @!PT LDS RZ, [RZ] ;  /* 0x00000000fffff984 */ /* 0x000fe20000000800 */
[----:B------:R-:W-:Y:S01]  /*5dd0*/  @!PT LDS RZ, [RZ] ;  /* 0x00000000fffff984 */ /* 0x000fe20000000800 */
[----:B------:R3:W-:Y:S02]  /*5de0*/  @P5 LDGSTS.E.BYPASS.LTC128B.128 [R228+0x100], [R116.64], !P0 ;  /* 0x0010000074e45fae */ /* 0x0007e4000c101d46 */
[--C-:B------:R-:W-:Y:S06]  /*5df0*/  @P5 IMAD.X R157, R117, 0x1, R0.reuse, P1 ;  /* 0x00000001759d5824 */ /* 0x100fec00008e0600 */
[----:B------:R5:W-:Y:S01]  /*5e00*/  @P5 LDGSTS.E.BYPASS.LTC128B.128 [R228+0x4100], [R168.64], !P6 ;  /* 0x04100000a8e45fae */ /* 0x000be2000f101d46 */
[C---:B-1----:R-:W-:Y:S07]  /*5e10*/  HMMA.16816.F32 R60, R140.reuse, R160, R60 ;  /* 0x000000a08c3c723c */ /* 0x042fee000000183c */
[----:B------:R1:W-:Y:S01]  /*5e20*/  @P5 LDGSTS.E.BYPASS.LTC128B.128 [R228+0x1100], [R156.64], !P0 ;  /* 0x011000009ce45fae */ /* 0x0003e2000c101d46 */
[----:B------:R-:W-:Y:S07]  /*5e30*/  HMMA.16816.F32 R64, R140, R162, R64 ;  /* 0x000000a28c40723c */ /* 0x000fee0000001840 */
[----:B------:R1:W-:Y:S01]  /*5e40*/  @P5 LDGSTS.E.BYPASS.LTC128B.128 [R228+0x5100], [R156.64+0x80], !P6 ;  /* 0x051000809ce45fae */ /* 0x0003e2000f101d46 */
[-C--:B---3--:R-:W-:Y:S05]  /*5e50*/  @P5 IADD3 R116, P2, R156, R2.reuse, RZ ;  /* 0x000000029c745210 */ /* 0x088fea0007f5e0ff */
[--C-:B------:R-:W-:Y:S01]  /*5e60*/  @P5 IMAD.X R117, R157, 0x1, R0.reuse, P2 ;  /* 0x000000019d755824 */ /* 0x100fe200010e0600 */
[----:B-----5:R-:W-:Y:S04]  /*5e70*/  @P5 IADD3 R168, P1, R116, R2, RZ ;  /* 0x0000000274a85210 */ /* 0x020fe80007f3e0ff */
[----:B------:R3:W-:Y:S01]  /*5e80*/  @P5 LDGSTS.E.BYPASS.LTC128B.128 [R228+0x2100], [R116.64], !P0 ;  /* 0x0210000074e45fae */ /* 0x0007e2000c101d46 */
[----:B------:R-:W-:Y:S07]  /*5e90*/  @P5 IMAD.X R169, R117, 0x1, R0, P1 ;  /* 0x0000000175a95824 */ /* 0x000fee00008e0600 */
[----:B------:R3:W-:Y:S08]  /*5ea0*/  @P5 LDGSTS.E.BYPASS.LTC128B.128 [R228+0x6100], [R116.64+0x80], !P6 ;  /* 0x0610008074e45fae */ /* 0x0007f0000f101d46 */
[----:B------:R5:W-:Y:S08]  /*5eb0*/  @P5 LDGSTS.E.BYPASS.LTC128B.128 [R228+0x3100], [R168.64], !P0 ;  /* 0x03100000a8e45fae */ /* 0x000bf0000c101d46 */
[----:B------:R5:W-:Y:S08]  /*5ec0*/  @P5 LDGSTS.E.BYPASS.LTC128B.128 [R228+0x7100], [R168.64+0x80], !P6 ;  /* 0x07100080a8e45fae */ /* 0x000bf0000f101d46 */
[----:B------:R-:W-:Y:S08]  /*5ed0*/  LDSM.16.M88.4 R144, [R205+0x800] ;  /* 0x00080000cd90783b */ /* 0x000ff00000000200 */
[----:B------:R-:W-:Y:S08]  /*5ee0*/  LDSM.16.M88.4 R148, [R205+0x1000] ;  /* 0x00100000cd94783b */ /* 0x000ff00000000200 */
[----:B------:R-:W-:Y:S08]  /*5ef0*/  LDSM.16.M88.4 R152, [R205+0x1800] ;  /* 0x00180000cd98783b */ /* 0x000ff00000000200 */
[----:B-----5:R-:W5:Y:S01]  /*5f00*/  LDSM.16.M88.4 R168, [R205] ;  /* 0x00000000cda8783b */ /* 0x020f620000000200 */
[----:B----4-:R-:W-:Y:S04]  /*5f10*/  IMAD.IADD R0, R193, 0x1, R196 ;  /* 0x00000001c1007824 */ /* 0x010fe800078e02c4 */
[----:B------:R-:W-:Y:S03]  /*5f20*/  @P4 IMAD.HI.U32 R2, R0, c[0x0][0x2c8], RZ ;  /* 0x0000b20000024a27 */ /* 0x000fe600078e00ff */
[----:B------:R-:W0:Y:S02]  /*5f30*/  LDGDEPBAR ;  /* 0x00000000000079af */ /* 0x000e240000000000 */
[----:B------:R-:W-:Y:S06]  /*5f40*/  @P4 SHF.R.U32.HI R0, RZ, c[0x0][0x2cc], R2 ;  /* 0x0000b300ff004a19 */ /* 0x000fec0000011602 */
[----:B-1----:R-:W1:Y:S08]  /*5f50*/  LDSM.16.M88.4 R156, [R205+0x2000] ;  /* 0x00200000cd9c783b */ /* 0x002e700000000200 */
[----:B------:R-:W4:Y:S08]  /*5f60*/  LDSM.16.M88.4 R160, [R205+0x2800] ;  /* 0x00280000cda0783b */ /* 0x000f300000000200 */
[----:B---3--:R-:W-:Y:S01]  /*5f70*/  SHFL.IDX PT, R116, R0, 0x1, 0x1c1f ;  /* 0x003c1f0000747f89 */ /* 0x008fe200000e0000 */
[C---:B-----5:R-:W-:Y:S07]  /*5f80*/  HMMA.16816.F32 R4, R164.reuse, R168, R4 ;  /* 0x000000a8a404723c */ /* 0x060fee0000001804 */
[----:B------:R3:W-:Y:S01]  /*5f90*/  SHFL.IDX PT, R2, R0, RZ, 0x1c1f ;  /* 0x001c1fff00027589 */ /* 0x0007e200000e0000 */
[C---:B------:R-:W-:Y:S07]  /*5fa0*/  HMMA.16816.F32 R8, R164.reuse, R170, R8 ;  /* 0x000000aaa408723c */ /* 0x040fee0000001808 */
[----:B------:R-:W5:Y:S01]  /*5fb0*/  LDSM.16.M88.4 R168, [R205+0x3000] ;  /* 0x00300000cda8783b */ /* 0x000f620000000200 */
[C---:B------:R-:W-:Y:S08]  /*5fc0*/  HMMA.16816.F32 R12, R164.reuse, R144, R12 ;  /* 0x00000090a40c723c */ /* 0x040ff0000000180c */
[C---:B------:R-:W-:Y:S01]  /*5fd0*/  HMMA.16816.F32 R16, R164.reuse, R146, R16 ;  /* 0x00000092a410723c */ /* 0x040fe20000001810 */
[----:B------:R-:W4:Y:S03]  /*5fe0*/  LDSM.16.M88.4 R144, [R205+0x3800] ;  /* 0x00380000cd90783b */ /* 0x000f260000000200 */
[----:B---3--:R-:W-:Y:S04]  /*5ff0*/  IMAD.MOV.U32 R0, RZ, RZ, -0x80 ;  /* 0xffffff80ff007424 */ /* 0x008fe800078e00ff */
[C---:B------:R-:W-:Y:S04]  /*6000*/  HMMA.16816.F32 R20, R164.reuse, R148, R20 ;  /* 0x00000094a414723c */ /* 0x040fe80000001814 */
[----:B------:R-:W-:Y:S04]  /*6010*/  IMAD R0, R192, R0, 0x1 ;  /* 0x00000001c0007424 */ /* 0x000fe800078e0200 */
[C---:B------:R-:W-:Y:S01]  /*6020*/  HMMA.16816.F32 R24, R164.reuse, R150, R24 ;  /* 0x00000096a418723c */ /* 0x040fe20000001818 */
[----:B------:R-:W3:Y:S07]  /*6030*/  LDSM.16.M88.4 R148, [R202] ;  /* 0x00000000ca94783b */ /* 0x000eee0000000200 */
[C---:B------:R-:W-:Y:S08]  /*6040*/  HMMA.16816.F32 R28, R164.reuse, R152, R28 ;  /* 0x00000098a41c723c */ /* 0x040ff0000000181c */
        /* <DEDUP_REMOVED lines=12> */
[----:B------:R-:W-:Y:S01]  /*6110*/  HMMA.16816.F32 R64, R164, R146, R64 ;  /* 0x00000092a440723c */ /* 0x000fe20000001840 */
[----:B------:R-:W4:Y:S07]  /*6120*/  LDSM.16.M88.4 R144, [R202+0x2800] ;  /* 0x00280000ca90783b */ /* 0x000f2e0000000200 */
[C---:B---3--:R-:W-:Y:S08]  /*6130*/  HMMA.16816.F32 R4, R172.reuse, R148, R4 ;  /* 0x00000094ac04723c */ /* 0x048ff00000001804 */
[C---:B------:R-:W-:Y:S01]  /*6140*/  HMMA.16816.F32 R8, R172.reuse, R150, R8 ;  /* 0x00000096ac08723c */ /* 0x040fe20000001808 */
[----:B------:R-:W3:Y:S07]  /*6150*/  LDSM.16.M88.4 R148, [R202+0x3000] ;  /* 0x00300000ca94783b */ /* 0x000eee0000000200 */
[C---:B------:R-:W-:Y:S04]  /*6160*/  HMMA.16816.F32 R12, R172.reuse, R152, R12 ;  /* 0x00000098ac0c723c */ /* 0x040fe8000000180c */
[----:B--2---:R-:W-:Y:S04]  /*6170*/  IADD3 R0, R0, c[0x0][0x1d0], -R119 ;  /* 0x0000740000007a10 */ /* 0x004fe80007ffe877 */
[C---:B------:R-:W-:Y:S01]  /*6180*/  HMMA.16816.F32 R16, R172.reuse, R154, R16 ;  /* 0x0000009aac10723c */ /* 0x040fe20000001810 */
[----:B------:R-:W2:Y:S03]  /*6190*/  LDSM.16.M88.4 R152, [R202+0x3800] ;  /* 0x00380000ca98783b */ /* 0x000ea60000000200 */
[----:B------:R-:W-:Y:S04]  /*61a0*/  IADD3 R0, R0, -c[0x0][0x168], RZ ;  /* 0x80005a0000007a10 */ /* 0x000fe80007ffe0ff */
[C---:B-1----:R-:W-:Y:S04]  /*61b0*/  HMMA.16816.F32 R20, R172.reuse, R156, R20 ;  /* 0x0000009cac14723c */ /* 0x042fe80000001814 */
[C---:B------:R-:W-:Y:S02]  /*61c0*/  IMAD.IADD R2, R0.reuse, 0x1, R2 ;  /* 0x0000000100027824 */ /* 0x040fe400078e0202 */
[----:B------:R-:W-:Y:S02]  /*61d0*/  IMAD.IADD R0, R0, 0x1, R116 ;  /* 0x0000000100007824 */ /* 0x000fe400078e0274 */
[C---:B------:R-:W-:Y:S01]  /*61e0*/  HMMA.16816.F32 R24, R172.reuse, R158, R24 ;  /* 0x0000009eac18723c */ /* 0x040fe20000001818 */
[----:B------:R-:W1:Y:S02]  /*61f0*/  LDSM.16.M88.4 R156, [R201+0x4000] ;  /* 0x00400000c99c783b */ /* 0x000e640000000200 */
[C---:B------:R-:W-:Y:S02]  /*6200*/  ISETP.GT.AND P1, PT, R0.reuse, RZ, PT ;  /* 0x000000ff0000720c */ /* 0x040fe40003f24270 */
[----:B------:R-:W-:Y:S02]  /*6210*/  ISETP.GT.AND P0, PT, R0, 0x1, PT ;  /* 0x000000010000780c */ /* 0x000fe40003f04270 */
[C---:B------:R-:W-:Y:S01]  /*6220*/  ISETP.GT.AND P3, PT, R2.reuse, RZ, PT ;  /* 0x000000ff0200720c */ /* 0x040fe20003f64270 */
[C---:B----4-:R-:W-:Y:S03]  /*6230*/  HMMA.16816.F32 R28, R172.reuse, R160, R28 ;  /* 0x000000a0ac1c723c */ /* 0x050fe6000000181c */
[C---:B------:R-:W-:Y:S02]  /*6240*/  ISETP.GT.AND P2, PT, R2.reuse, 0x1, PT ;  /* 0x000000010200780c */ /* 0x040fe40003f44270 */
[----:B------:R-:W-:Y:S03]  /*6250*/  ISETP.GT.AND P5, PT, R2, 0x60, PT ;  /* 0x000000600200780c */ /* 0x000fe60003fa4270 */
[C---:B------:R-:W-:Y:S01]  /*6260*/  HMMA.16816.F32 R32, R172.reuse, R162, R32 ;  /* 0x000000a2ac20723c */ /* 0x040fe20000001820 */
[----:B------:R-:W4:Y:S07]  /*6270*/  LDSM.16.M88.4 R160, [R201+0x4800] ;  /* 0x00480000c9a0783b */ /* 0x000f2e0000000200 */
[C---:B-----5:R-:W-:Y:S08]  /*6280*/  HMMA.16816.F32 R36, R172.reuse, R168, R36 ;  /* 0x000000a8ac24723c */ /* 0x060ff00000001824 */
[C---:B------:R-:W-:Y:S01]  /*6290*/  HMMA.16816.F32 R40, R172.reuse, R170, R40 ;  /* 0x000000aaac28723c */ /* 0x040fe20000001828 */
[----:B------:R-:W5:Y:S07]  /*62a0*/  LDSM.16.M88.4 R168, [R201+0x5000] ;  /* 0x00500000c9a8783b */ /* 0x000f6e0000000200 */
[C---:B------:R-:W-:Y:S08]  /*62b0*/  HMMA.16816.F32 R44, R172.reuse, R144, R44 ;  /* 0x00000090ac2c723c */ /* 0x040ff0000000182c */
        /* <DEDUP_REMOVED lines=29> */
[C---:B----4-:R-:W-:Y:S08]  /*6490*/  HMMA.16816.F32 R60, R176.reuse, R160, R60 ;  /* 0x000000a0b03c723c */ /* 0x050ff0000000183c */
[----:B------:R-:W-:Y:S01]  /*64a0*/  HMMA.16816.F32 R64, R176, R162, R64 ;  /* 0x000000a2b040723c */ /* 0x000fe20000001840 */
[----:B------:R-:W-:Y:S07]  /*64b0*/  LDSM.16.M88.4 R160, [R209] ;  /* 0x00000000d1a0783b */ /* 0x000fee0000000200 */
[C---:B-----5:R-:W-:Y:S08]  /*64c0*/  HMMA.16816.F32 R4, R180.reuse, R168, R4 ;  /* 0x000000a8b404723c */ /* 0x060ff00000001804 */
[C---:B------:R-:W-:Y:S01]  /*64d0*/  HMMA.16816.F32 R8, R180.reuse, R170, R8 ;  /* 0x000000aab408723c */ /* 0x040fe20000001808 */
[----:B------:R-:W-:Y:S07]  /*64e0*/  LDSM.16.M88.4 R168, [R208] ;  /* 0x00000000d0a8783b */ /* 0x000fee0000000200 */
[C---:B------:R-:W-:Y:S08]  /*64f0*/  HMMA.16816.F32 R12, R180.reuse, R144, R12 ;  /* 0x00000090b40c723c */ /* 0x040ff0000000180c */
[C---:B------:R-:W-:Y:S01]  /*6500*/  HMMA.16816.F32 R16, R180.reuse, R146, R16 ;  /* 0x00000092b410723c */ /* 0x040fe20000001810 */
[----:B------:R-:W4:Y:S07]  /*6510*/  LDSM.16.M88.4 R144, [R210] ;  /* 0x00000000d290783b */ /* 0x000f2e0000000200 */
[C---:B---3--:R-:W-:Y:S08]  /*6520*/  HMMA.16816.F32 R20, R180.reuse, R148, R20 ;  /* 0x00000094b414723c */ /* 0x048ff00000001814 */
        /* <DEDUP_REMOVED lines=13> */
[----:B------:R-:W-:Y:S07]  /*6600*/  LDSM.16.M88.4 R160, [R205+0x6800] ;  /* 0x00680000cda0783b */ /* 0x000fee0000000200 */
[C---:B------:R-:W-:Y:S08]  /*6610*/  HMMA.16816.F32 R60, R180.reuse, R168, R60 ;  /* 0x000000a8b43c723c */ /* 0x040ff0000000183c */
[----:B------:R-:W-:Y:S01]  /*6620*/  HMMA.16816.F32 R64, R180, R170, R64 ;  /* 0x000000aab440723c */ /* 0x000fe20000001840 */
[----:B------:R-:W-:Y:S07]  /*6630*/  LDSM.16.M88.4 R168, [R205+0x7000] ;  /* 0x00700000cda8783b */ /* 0x000fee0000000200 */
        /* <DEDUP_REMOVED lines=23> */
[C---:B------:R-:W-:Y:S08]  /*67b0*/  HMMA.16816.F32 R8, R188.reuse, R158, R8 ;  /* 0x0000009ebc08723c */ /* 0x040ff00000001808 */
[C---:B----4-:R-:W-:Y:S08]  /*67c0*/  HMMA.16816.F32 R12, R188.reuse, R144, R12 ;  /* 0x00000090bc0c723c */ /* 0x050ff0000000180c */
[C---:B------:R-:W-:Y:S01]  /*67d0*/  HMMA.16816.F32 R16, R188.reuse, R146, R16 ;  /* 0x00000092bc10723c */ /* 0x040fe20000001810 */
[----:B------:R-:W1:Y:S03]  /*67e0*/  LDSM.16.M88.4 R144, [R202+0x6000] ;  /* 0x00600000ca90783b */ /* 0x000e660000000200 */
[----:B------:R-:W-:Y:S02]  /*67f0*/  FSEL R157, R6, -INF , P1 ;  /* 0xff800000069d7808 */ /* 0x000fe40000800000 */
[----:B------:R-:W-:Y:S02]  /*6800*/  FSEL R159, R7, -INF , P0 ;  /* 0xff800000079f7808 */ /* 0x000fe40000000000 */
[C---:B---3--:R-:W-:Y:S03]  /*6810*/  HMMA.16816.F32 R20, R188.reuse, R148, R20 ;  /* 0x00000094bc14723c */ /* 0x048fe60000001814 */
[----:B------:R-:W-:Y:S02]  /*6820*/  ISETP.GT.AND P1, PT, R0, 0x8, PT ;  /* 0x000000080000780c */ /* 0x000fe40003f24270 */
[----:B------:R-:W-:Y:S02]  /*6830*/  FSEL R116, R4, -INF , P3 ;  /* 0xff80000004747808 */ /* 0x000fe40001800000 */
[----:B------:R-:W-:Y:S01]  /*6840*/  FSEL R156, R5, -INF , P2 ;  /* 0xff800000059c7808 */ /* 0x000fe20001000000 */
[C---:B------:R-:W-:Y:S01]  /*6850*/  HMMA.16816.F32 R24, R188.reuse, R150, R24 ;  /* 0x00000096bc18723c */ /* 0x040fe20000001818 */
[----:B------:R-:W3:Y:S02]  /*6860*/  LDSM.16.M88.4 R4, [R202+0x6800] ;  /* 0x00680000ca04783b */ /* 0x000ee40000000200 */
[----:B------:R-:W-:Y:S02]  /*6870*/  ISETP.GT.AND P0, PT, R0, 0x9, PT ;  /* 0x000000090000780c */ /* 0x000fe40003f04270 */
[----:B------:R-:W-:Y:S02]  /*6880*/  ISETP.GT.AND P3, PT, R2, 0x8, PT ;  /* 0x000000080200780c */ /* 0x000fe40003f64270 */
[----:B------:R-:W-:Y:S01]  /*6890*/  FSEL R151, R10, -INF , P1 ;  /* 0xff8000000a977808 */ /* 0x000fe20000800000 */
[C---:B--2---:R-:W-:Y:S03]  /*68a0*/  HMMA.16816.F32 R28, R188.reuse, R152, R28 ;  /* 0x00000098bc1c723c */ /* 0x044fe6000000181c */
[C---:B------:R-:W-:Y:S02]  /*68b0*/  ISETP.GT.AND P1, PT, R0.reuse, 0x10, PT ;  /* 0x000000100000780c */ /* 0x040fe40003f24270 */
[----:B------:R-:W-:Y:S02]  /*68c0*/  FSEL R158, R11, -INF , P0 ;  /* 0xff8000000b9e7808 */ /* 0x000fe40000000000 */
[----:B------:R-:W-:Y:S01]  /*68d0*/  ISETP.GT.AND P0, PT, R0, 0x11, PT ;  /* 0x000000110000780c */ /* 0x000fe20003f04270 */
[C---:B------:R-:W-:Y:S03]  /*68e0*/  HMMA.16816.F32 R32, R188.reuse, R154, R32 ;  /* 0x0000009abc20723c */ /* 0x040fe60000001820 */
[----:B------:R-:W-:Y:S02]  /*68f0*/  ISETP.GT.AND P2, PT, R2, 0x9, PT ;  /* 0x000000090200780c */ /* 0x000fe40003f44270 */
[----:B------:R-:W-:Y:S02]  /*6900*/  FSEL R149, R8, -INF , P3 ;  /* 0xff80000008957808 */ /* 0x000fe40001800000 */
[----:B------:R-:W-:Y:S01]  /*6910*/  FSEL R160, R14, -INF , P1 ;  /* 0xff8000000ea07808 */ /* 0x000fe20000800000 */
[----:B------:R-:W-:Y:S01]  /*6920*/  IMAD.MOV.U32 R14, RZ, RZ, R194 ;  /* 0x000000ffff0e7224 */ /* 0x000fe200078e00c2 */
[C---:B-1----:R-:W-:Y:S03]  /*6930*/  HMMA.16816.F32 R36, R188.reuse, R144, R36 ;  /* 0x00000090bc24723c */ /* 0x042fe60000001824 */
[----:B------:R-:W-:Y:S01]  /*6940*/  FSEL R161, R15, -INF , P0 ;  /* 0xff8000000fa17808 */ /* 0x000fe20000000000 */
[----:B------:R-:W-:Y:S01]  /*6950*/  IMAD.MOV.U32 R15, RZ, RZ, R195 ;  /* 0x000000ffff0f7224 */ /* 0x000fe200078e00c3 */
[C---:B------:R-:W-:Y:S02]  /*6960*/  ISETP.GT.AND P1, PT, R0.reuse, 0x18, PT ;  /* 0x000000180000780c */ /* 0x040fe40003f24270 */
[----:B------:R-:W-:Y:S01]  /*6970*/  ISETP.GT.AND P0, PT, R0, 0x19, PT ;  /* 0x000000190000780c */ /* 0x000fe20003f04270 */
[C---:B------:R-:W-:Y:S03]  /*6980*/  HMMA.16816.F32 R40, R188.reuse, R146, R40 ;  /* 0x00000092bc28723c */ /* 0x040fe60000001828 */
[----:B------:R-:W-:Y:S02]  /*6990*/  ISETP.GT.AND P3, PT, R2, 0x10, PT ;  /* 0x000000100200780c */ /* 0x000fe40003f64270 */
[----:B------:R-:W-:Y:S02]  /*69a0*/  FSEL R162, R18, -INF , P1 ;  /* 0xff80000012a27808 */ /* 0x000fe40000800000 */
[----:B------:R-:W-:Y:S01]  /*69b0*/  FSEL R163, R19, -INF , P0 ;  /* 0xff80000013a37808 */ /* 0x000fe20000000000 */
[C---:B---3--:R-:W-:Y:S01]  /*69c0*/  HMMA.16816.F32 R44, R188.reuse, R4, R44 ;  /* 0x00000004bc2c723c */ /* 0x048fe2000000182c */
[----:B------:R-:W2:Y:S02]  /*69d0*/  LDL.64 R18, [R1+0x18] ;  /* 0x0000180001127983 */ /* 0x000ea40000100a00 */
[----:B------:R-:W-:Y:S02]  /*69e0*/  ISETP.GT.AND P1, PT, R0, 0x20, PT ;  /* 0x000000200000780c */ /* 0x000fe40003f24270 */
[----:B------:R-:W-:Y:S02]  /*69f0*/  FSEL R152, R12, -INF , P3 ;  /* 0xff8000000c987808 */ /* 0x000fe40001800000 */
[----:B------:R-:W-:Y:S01]  /*6a00*/  ISETP.GT.AND P3, PT, R2, 0x18, PT ;  /* 0x000000180200780c */ /* 0x000fe20003f64270 */
[C---:B------:R-:W-:Y:S01]  /*6a10*/  HMMA.16816.F32 R48, R188.reuse, R6, R48 ;  /* 0x00000006bc30723c */ /* 0x040fe20000001830 */
[----:B------:R-:W-:Y:S02]  /*6a20*/  LDSM.16.M88.4 R4, [R202+0x7800] ;  /* 0x00780000ca04783b */ /* 0x000fe40000000200 */
[----:B------:R-:W-:Y:S02]  /*6a30*/  ISETP.GT.AND P0, PT, R0, 0x21, PT ;  /* 0x000000210000780c */ /* 0x000fe40003f04270 */
[----:B------:R-:W-:Y:S02]  /*6a40*/  FSEL R154, R16, -INF , P3 ;  /* 0xff800000109a7808 */ /* 0x000fe40001800000 */
[----:B------:R-:W-:Y:S02]  /*6a50*/  FSEL R150, R9, -INF , P2 ;  /* 0xff80000009967808 */ /* 0x000fe40001000000 */
[----:B------:R-:W3:Y:S01]  /*6a60*/  LDL R16, [R1+0x14] ;  /* 0x0000140001107983 */ /* 0x000ee20000100800 */
[----:B------:R-:W-:Y:S02]  /*6a70*/  ISETP.GT.AND P2, PT, R2, 0x11, PT ;  /* 0x000000110200780c */ /* 0x000fe40003f44270 */
[----:B------:R-:W-:Y:S01]  /*6a80*/  FMNMX.FTZ R12, R116, R3, !PT ;  /* 0x00000003740c7209 */ /* 0x000fe20007810000 */
[----:B------:R-:W1:Y:S01]  /*6a90*/  LDSM.16.M88.4 R8, [R202+0x7000] ;  /* 0x00700000ca08783b */ /* 0x000e620000000200 */
[----:B------:R-:W-:Y:S04]  /*6aa0*/  DEPBAR.LE SB0, 0x0 ;  /* 0x000080000000791a */ /* 0x000fe80000000000 */
[----:B------:R-:W-:Y:S02]  /*6ab0*/  FMNMX.FTZ R12, R156, R12, !PT ;  /* 0x0000000c9c0c7209 */ /* 0x000fe40007810000 */
[----:B------:R-:W-:Y:S01]  /*6ac0*/  FSEL R170, R22, -INF , P1 ;  /* 0xff80000016aa7808 */ /* 0x000fe20000800000 */
[----:B------:R-:W-:Y:S01]  /*6ad0*/  BAR.SYNC.DEFER_BLOCKING 0x0 ;  /* 0x0000000000007b1d */ /* 0x000fe20000010000 */
[----:B------:R-:W-:Y:S02]  /*6ae0*/  FMNMX.FTZ R12, R149, R12, !PT ;  /* 0x0000000c950c7209 */ /* 0x000fe40007810000 */
[----:B------:R-:W-:Y:S02]  /*6af0*/  FSEL R193, R23, -INF , P0 ;  /* 0xff80000017c17808 */ /* 0x000fe40000000000 */
[----:B------:R-:W-:Y:S02]  /*6b00*/  FMNMX.FTZ R12, R150, R12, !PT ;  /* 0x0000000c960c7209 */ /* 0x000fe40007810000 */
[----:B------:R-:W-:Y:S02]  /*6b10*/  FSEL R153, R13, -INF , P2 ;  /* 0xff8000000d997808 */ /* 0x000fe40001000000 */
[----:B------:R-:W-:Y:S02]  /*6b20*/  FMNMX.FTZ R12, R152, R12, !PT ;  /* 0x0000000c980c7209 */ /* 0x000fe40007810000 */
[----:B------:R-:W-:Y:S02]  /*6b30*/  ISETP.GT.AND P3, PT, R2, 0x20, PT ;  /* 0x000000200200780c */ /* 0x000fe40003f64270 */
[----:B------:R-:W-:Y:S02]  /*6b40*/  ISETP.GT.AND P1, PT, R0, 0x28, PT ;  /* 0x000000280000780c */ /* 0x000fe40003f24270 */
[----:B------:R-:W-:Y:S02]  /*6b50*/  FSEL R168, R20, -INF , P3 ;  /* 0xff80000014a87808 */ /* 0x000fe40001800000 */
[----:B------:R-:W-:Y:S02]  /*6b60*/  ISETP.GT.AND P0, PT, R0, 0x29, PT ;  /* 0x000000290000780c */ /* 0x000fe40003f04270 */
[----:B------:R-:W-:Y:S02]  /*6b70*/  FSEL R195, R26, -INF , P1 ;  /* 0xff8000001ac37808 */ /* 0x000fe40000800000 */
[----:B------:R-:W-:Y:S02]  /*6b80*/  ISETP.GT.AND P1, PT, R0, 0x30, PT ;  /* 0x000000300000780c */ /* 0x000fe40003f24270 */
[----:B------:R-:W-:Y:S02]  /*6b90*/  FSEL R196, R27, -INF , P0 ;  /* 0xff8000001bc47808 */ /* 0x000fe40000000000 */
[----:B------:R-:W-:Y:S02]  /*6ba0*/  FSEL R199, R30, -INF , P1 ;  /* 0xff8000001ec77808 */ /* 0x000fe40000800000 */
[C---:B------:R-:W-:Y:S02]  /*6bb0*/  ISETP.GT.AND P0, PT, R0.reuse, 0x31, PT ;  /* 0x000000310000780c */ /* 0x040fe40003f04270 */
[----:B------:R-:W-:Y:S02]  /*6bc0*/  ISETP.GT.AND P1, PT, R0, 0x38, PT ;  /* 0x000000380000780c */ /* 0x000fe40003f24270 */
[----:B------:R-:W-:Y:S01]  /*6bd0*/  FSEL R232, R31, -INF , P0 ;  /* 0xff8000001fe87808 */ /* 0x000fe20000000000 */
[C---:B-1----:R-:W-:Y:S05]  /*6be0*/  HMMA.16816.F32 R52, R188.reuse, R8, R52 ;  /* 0x00000008bc34723c */ /* 0x042fea0000001834 */
[C---:B------:R-:W-:Y:S02]  /*6bf0*/  ISETP.GT.AND P2, PT, R2.reuse, 0x19, PT ;  /* 0x000000190200780c */ /* 0x040fe40003f44270 */
[----:B------:R-:W-:Y:S01]  /*6c00*/  FMNMX.FTZ R8, R153, R12, !PT ;  /* 0x0000000c99087209 */ /* 0x000fe20007810000 */
[C---:B------:R-:W-:Y:S03]  /*6c10*/  HMMA.16816.F32 R56, R188.reuse, R10, R56 ;  /* 0x0000000abc38723c */ /* 0x040fe60000001838 */
[----:B------:R-:W-:Y:S02]  /*6c20*/  ISETP.GT.AND P3, PT, R2, 0x28, PT ;  /* 0x000000280200780c */ /* 0x000fe40003f64270 */
[----:B------:R-:W-:Y:S02]  /*6c30*/  FSEL R155, R17, -INF , P2 ;  /* 0xff800000119b7808 */ /* 0x000fe40001000000 */
[----:B------:R-:W-:Y:S01]  /*6c40*/  FMNMX.FTZ R8, R154, R8, !PT ;  /* 0x000000089a087209 */ /* 0x000fe20007810000 */
[C---:B------:R-:W-:Y:S03]  /*6c50*/  HMMA.16816.F32 R60, R188.reuse, R4, R60 ;  /* 0x00000004bc3c723c */ /* 0x040fe6000000183c */
[C---:B------:R-:W-:Y:S02]  /*6c60*/  ISETP.GT.AND P2, PT, R2.reuse, 0x21, PT ;  /* 0x000000210200780c */ /* 0x040fe40003f44270 */
[----:B------:R-:W-:Y:S02]  /*6c70*/  FMNMX.FTZ R8, R155, R8, !PT ;  /* 0x000000089b087209 */ /* 0x000fe40007810000 */
[----:B------:R-:W-:Y:S01]  /*6c80*/  FSEL R169, R21, -INF , P2 ;  /* 0xff80000015a97808 */ /* 0x000fe20001000000 */
[----:B------:R-:W-:Y:S03]  /*6c90*/  HMMA.16816.F32 R64, R188, R6, R64 ;  /* 0x00000006bc40723c */ /* 0x000fe60000001840 */
[----:B------:R-:W-:Y:S02]  /*6ca0*/  ISETP.GT.AND P2, PT, R2, 0x29, PT ;  /* 0x000000290200780c */ /* 0x000fe40003f44270 */
[----:B------:R-:W-:Y:S02]  /*6cb0*/  FMNMX.FTZ R8, R168, R8, !PT ;  /* 0x00000008a8087209 */ /* 0x000fe40007810000 */
[----:B------:R-:W-:Y:S02]  /*6cc0*/  FSEL R171, R24, -INF , P3 ;  /* 0xff80000018ab7808 */ /* 0x000fe40001800000 */
[----:B------:R-:W-:Y:S02]  /*6cd0*/  FMNMX.FTZ R8, R169, R8, !PT ;  /* 0x00000008a9087209 */ /* 0x000fe40007810000 */
[----:B------:R-:W-:Y:S02]  /*6ce0*/  ISETP.GT.AND P3, PT, R2, 0x30, PT ;  /* 0x000000300200780c */ /* 0x000fe40003f64270 */
[----:B------:R-:W-:Y:S02]  /*6cf0*/  FSEL R194, R25, -INF , P2 ;  /* 0xff80000019c27808 */ /* 0x000fe40001000000 */
[----:B------:R-:W-:Y:S02]  /*6d00*/  FMNMX.FTZ R8, R171, R8, !PT ;  /* 0x00000008ab087209 */ /* 0x000fe40007810000 */
[----:B------:R-:W-:Y:S02]  /*6d10*/  FSEL R198, R28, -INF , P3 ;  /* 0xff8000001cc67808 */ /* 0x000fe40001800000 */
[----:B------:R-:W-:Y:S02]  /*6d20*/  FMNMX.FTZ R8, R194, R8, !PT ;  /* 0x00000008c2087209 */ /* 0x000fe40007810000 */
[----:B------:R-:W-:Y:S02]  /*6d30*/  ISETP.GT.AND P2, PT, R2, 0x31, PT ;  /* 0x000000310200780c */ /* 0x000fe40003f44270 */
[----:B------:R-:W-:Y:S02]  /*6d40*/  FMNMX.FTZ R8, R198, R8, !PT ;  /* 0x00000008c6087209 */ /* 0x000fe40007810000 */
[----:B------:R-:W-:Y:S02]  /*6d50*/  FSEL R197, R29, -INF , P2 ;  /* 0xff8000001dc57808 */ /* 0x000fe40001000000 */
[C---:B------:R-:W-:Y:S02]  /*6d60*/  ISETP.GT.AND P3, PT, R2.reuse, 0x38, PT ;  /* 0x000000380200780c */ /* 0x040fe40003f64270 */
[----:B------:R-:W-:Y:S02]  /*6d70*/  FMNMX.FTZ R4, R197, R8, !PT ;  /* 0x00000008c5047209 */ /* 0x000fe40007810000 */
[----:B------:R-:W-:Y:S02]  /*6d80*/  ISETP.GT.AND P2, PT, R2, 0x39, PT ;  /* 0x000000390200780c */ /* 0x000fe40003f44270 */
[----:B------:R-:W-:Y:S02]  /*6d90*/  FSEL R230, R32, -INF , P3 ;  /* 0xff80000020e67808 */ /* 0x000fe40001800000 */
[----:B------:R-:W-:Y:S02]  /*6da0*/  ISETP.GT.AND P3, PT, R2, 0x40, PT ;  /* 0x000000400200780c */ /* 0x000fe40003f64270 */
[----:B------:R-:W-:Y:S02]  /*6db0*/  FSEL R231, R33, -INF , P2 ;  /* 0xff80000021e77808 */ /* 0x000fe40001000000 */
[----:B------:R-:W-:Y:S02]  /*6dc0*/  FMNMX.FTZ R9, R157, R118, !PT ;  /* 0x000000769d097209 */ /* 0x000fe40007810000 */
[----:B------:R-:W-:Y:S02]  /*6dd0*/  FMNMX.FTZ R4, R230, R4, !PT ;  /* 0x00000004e6047209 */ /* 0x000fe40007810000 */
[----:B------:R-:W-:Y:S02]  /*6de0*/  FSEL R235, R36, -INF , P3 ;  /* 0xff80000024eb7808 */ /* 0x000fe40001800000 */
[C---:B------:R-:W-:Y:S02]  /*6df0*/  ISETP.GT.AND P2, PT, R2.reuse, 0x41, PT ;  /* 0x000000410200780c */ /* 0x040fe40003f44270 */
[----:B------:R-:W-:Y:S02]  /*6e00*/  FMNMX.FTZ R9, R159, R9, !PT ;  /* 0x000000099f097209 */ /* 0x000fe40007810000 */
[----:B------:R-:W-:Y:S02]  /*6e10*/  FMNMX.FTZ R4, R231, R4, !PT ;  /* 0x00000004e7047209 */ /* 0x000fe40007810000 */
[----:B------:R-:W-:Y:S02]  /*6e20*/  FSEL R236, R37, -INF , P2 ;  /* 0xff80000025ec7808 */ /* 0x000fe40001000000 */
[----:B------:R-:W-:Y:S02]  /*6e30*/  FMNMX.FTZ R9, R151, R9, !PT ;  /* 0x0000000997097209 */ /* 0x000fe40007810000 */
[----:B------:R-:W-:Y:S02]  /*6e40*/  ISETP.GT.AND P3, PT, R2, 0x48, PT ;  /* 0x000000480200780c */ /* 0x000fe40003f64270 */
[----:B------:R-:W-:Y:S02]  /*6e50*/  FMNMX.FTZ R4, R235, R4, !PT ;  /* 0x00000004eb047209 */ /* 0x000fe40007810000 */
[----:B------:R-:W-:Y:S02]  /*6e60*/  ISETP.GT.AND P0, PT, R0, 0x39, PT ;  /* 0x000000390000780c */ /* 0x000fe40003f04270 */
[----:B------:R-:W-:Y:S02]  /*6e70*/  FSEL R233, R34, -INF , P1 ;  /* 0xff80000022e97808 */ /* 0x000fe40000800000 */
[----:B------:R-:W-:Y:S02]  /*6e80*/  ISETP.GT.AND P1, PT, R0, 0x40, PT ;  /* 0x000000400000780c */ /* 0x000fe40003f24270 */
[----:B------:R-:W-:Y:S02]  /*6e90*/  ISETP.GT.AND P2, PT, R2, 0x49, PT ;  /* 0x000000490200780c */ /* 0x000fe40003f44270 */
[----:B------:R-:W-:Y:S02]  /*6ea0*/  FSEL R238, R40, -INF , P3 ;  /* 0xff80000028ee7808 */ /* 0x000fe40001800000 */
[----:B------:R-:W-:Y:S02]  /*6eb0*/  FMNMX.FTZ R9, R158, R9, !PT ;  /* 0x000000099e097209 */ /* 0x000fe40007810000 */
[----:B------:R-:W-:Y:S02]  /*6ec0*/  FMNMX.FTZ R117, R236, R4, !PT ;  /* 0x00000004ec757209 */ /* 0x000fe40007810000 */
[----:B------:R-:W-:Y:S02]  /*6ed0*/  FSEL R237, R38, -INF , P1 ;  /* 0xff80000026ed7808 */ /* 0x000fe40000800000 */
[----:B------:R-:W-:Y:S02]  /*6ee0*/  ISETP.GT.AND P1, PT, R0, 0x48, PT ;  /* 0x000000480000780c */ /* 0x000fe40003f24270 */
[----:B------:R-:W-:Y:S02]  /*6ef0*/  ISETP.GT.AND P3, PT, R2, 0x50, PT ;  /* 0x000000500200780c */ /* 0x000fe40003f64270 */
[----:B------:R-:W-:Y:S02]  /*6f00*/  FMNMX.FTZ R9, R160, R9, !PT ;  /* 0x00000009a0097209 */ /* 0x000fe40007810000 */
[----:B------:R-:W-:Y:S02]  /*6f10*/  FSEL R234, R35, -INF , P0 ;  /* 0xff80000023ea7808 */ /* 0x000fe40000000000 */
[----:B------:R-:W-:Y:S02]  /*6f20*/  ISETP.GT.AND P0, PT, R0, 0x41, PT ;  /* 0x000000410000780c */ /* 0x000fe40003f04270 */
[----:B------:R-:W-:Y:S02]  /*6f30*/  FSEL R239, R41, -INF , P2 ;  /* 0xff80000029ef7808 */ /* 0x000fe40001000000 */
[----:B------:R-:W-:Y:S02]  /*6f40*/  FMNMX.FTZ R117, R238, R117, !PT ;  /* 0x00000075ee757209 */ /* 0x000fe40007810000 */
[----:B------:R-:W-:Y:S02]  /*6f50*/  FSEL R240, R39, -INF , P0 ;  /* 0xff80000027f07808 */ /* 0x000fe40000000000 */
[----:B------:R-:W-:Y:S02]  /*6f60*/  FSEL R248, R44, -INF , P3 ;  /* 0xff8000002cf87808 */ /* 0x000fe40001800000 */
[----:B------:R-:W-:Y:S02]  /*6f70*/  FMNMX.FTZ R9, R161, R9, !PT ;  /* 0x00000009a1097209 */ /* 0x000fe40007810000 */
[----:B------:R-:W-:Y:S02]  /*6f80*/  ISETP.GT.AND P0, PT, R0, 0x49, PT ;  /* 0x000000490000780c */ /* 0x000fe40003f04270 */
[----:B------:R-:W-:Y:S02]  /*6f90*/  ISETP.GT.AND P2, PT, R2, 0x51, PT ;  /* 0x000000510200780c */ /* 0x000fe40003f44270 */
[----:B------:R-:W-:Y:S02]  /*6fa0*/  FSEL R241, R42, -INF , P1 ;  /* 0xff8000002af17808 */ /* 0x000fe40000800000 */
[----:B------:R-:W-:Y:S02]  /*6fb0*/  ISETP.GT.AND P1, PT, R0, 0x50, PT ;  /* 0x000000500000780c */ /* 0x000fe40003f24270 */
[----:B------:R-:W-:Y:S02]  /*6fc0*/  FMNMX.FTZ R117, R239, R117, !PT ;  /* 0x00000075ef757209 */ /* 0x000fe40007810000 */
[----:B------:R-:W-:Y:S02]  /*6fd0*/  FSEL R250, R45, -INF , P2 ;  /* 0xff8000002dfa7808 */ /* 0x000fe40001000000 */
[----:B------:R-:W-:Y:S02]  /*6fe0*/  FSEL R252, R46, -INF , P1 ;  /* 0xff8000002efc7808 */ /* 0x000fe40000800000 */
        /* <DEDUP_REMOVED lines=9> */
[----:B------:R-:W-:Y:S02]  /*7080*/  FMNMX.FTZ R117, R250, R117, !PT ;  /* 0x00000075fa757209 */ /* 0x000fe40007810000 */
        /* <DEDUP_REMOVED lines=8> */
[----:B------:R-:W-:Y:S02]  /*7110*/  ISETP.GT.AND P2, PT, R2, 0x68, PT ;  /* 0x000000680200780c */ /* 0x000fe40003f44270 */
[----:B------:R-:W-:Y:S02]  /*7120*/  FMNMX.FTZ R117, R40, R117, !PT ;  /* 0x0000007528757209 */ /* 0x000fe40007810000 */
[----:B------:R-:W-:Y:S02]  /*7130*/  FMNMX.FTZ R4, R195, R5, !PT ;  /* 0x00000005c3047209 */ /* 0x000fe40007810000 */
        /* <DEDUP_REMOVED lines=12> */
[----:B------:R-:W-:Y:S02]  /*7200*/  FMNMX.FTZ R117, R60, R117, !PT ;  /* 0x000000753c757209 */ /* 0x000fe40007810000 */
[----:B------:R-:W-:Y:S02]  /*7210*/  FSEL R42, R61, -INF , P5 ;  /* 0xff8000003d2a7808 */ /* 0x000fe40002800000 */
[C---:B------:R-:W-:Y:S02]  /*7220*/  ISETP.GT.AND P3, PT, R2.reuse, 0x78, PT ;  /* 0x000000780200780c */ /* 0x040fe40003f64270 */
[----:B------:R-:W-:Y:S02]  /*7230*/  FMNMX.FTZ R4, R233, R4, !PT ;  /* 0x00000004e9047209 */ /* 0x000fe40007810000 */
[----:B------:R-:W-:Y:S02]  /*7240*/  ISETP.GT.AND P2, PT, R2, 0x79, PT ;  /* 0x000000790200780c */ /* 0x000fe40003f44270 */
[----:B------:R-:W-:Y:S02]  /*7250*/  FMNMX.FTZ R117, R42, R117, !PT ;  /* 0x000000752a757209 */ /* 0x000fe40007810000 */
[----:B------:R-:W-:Y:S01]  /*7260*/  FSEL R41, R64, -INF , P3 ;  /* 0xff80000040297808 */ /* 0x000fe20001800000 */
[----:B------:R-:W-:Y:S01]  /*7270*/  IMAD.MOV.U32 R64, RZ, RZ, R49 ;  /* 0x000000ffff407224 */ /* 0x000fe200078e0031 */
        /* <DEDUP_REMOVED lines=8> */
[----:B------:R-:W-:Y:S02]  /*7300*/  FMNMX.FTZ R2, R241, R2, !PT ;  /* 0x00000002f1027209 */ /* 0x000fe40007810000 */
[----:B------:R-:W-:Y:S02]  /*7310*/  ISETP.GT.AND P0, PT, R0, 0x59, PT ;  /* 0x000000590000780c */ /* 0x000fe40003f04270 */
[----:B------:R-:W-:Y:S02]  /*7320*/  FMNMX.FTZ R2, R242, R2, !PT ;  /* 0x00000002f2027209 */ /* 0x000fe40007810000 */
        /* <DEDUP_REMOVED lines=9> */
[----:B------:R-:W-:Y:S02]  /*73c0*/  FSEL R13, R55, -INF , P1 ;  /* 0xff800000370d7808 */ /* 0x000fe40000800000 */
[C---:B------:R-:W-:Y:S02]  /*73d0*/  ISETP.GT.AND P1, PT, R0.reuse, 0x68, PT ;  /* 0x000000680000780c */ /* 0x040fe40003f24270 */
[----:B------:R-:W-:Y:S02]  /*73e0*/  FMNMX.FTZ R2, R43, R2, !PT ;  /* 0x000000022b027209 */ /* 0x000fe40007810000 */
[----:B-1----:R-:W-:Y:S02]  /*73f0*/  FMNMX.FTZ R117, R117, R4, !PT ;  /* 0x0000000475757209 */ /* 0x002fe40007810000 */
[----:B------:R-:W-:Y:S02]  /*7400*/  FMNMX.FTZ R2, R13, R2, !PT ;  /* 0x000000020d027209 */ /* 0x000fe40007810000 */
[----:B------:R-:W-:Y:S01]  /*7410*/  ISETP.GT.AND P0, PT, R0, 0x69, PT ;  /* 0x000000690000780c */ /* 0x000fe20003f04270 */
[----:B------:R-:W1:Y:S01]  /*7420*/  SHFL.BFLY PT, R4, R117, 0x1, 0x1f ;  /* 0x0c201f0075047f89 */ /* 0x000e6200000e0000 */
[----:B------:R-:W-:Y:S02]  /*7430*/  FSEL R58, R58, -INF , P1 ;  /* 0xff8000003a3a7808 */ /* 0x000fe40000800000 */
[----:B------:R-:W-:Y:S02]  /*7440*/  FSEL R59, R59, -INF , P0 ;  /* 0xff8000003b3b7808 */ /* 0x000fe40000000000 */
[----:B------:R-:W-:Y:S02]  /*7450*/  ISETP.GT.AND P1, PT, R0, 0x70, PT ;  /* 0x000000700000780c */ /* 0x000fe40003f24270 */
[----:B------:R-:W-:Y:S02]  /*7460*/  FMNMX.FTZ R2, R58, R2, !PT ;  /* 0x000000023a027209 */ /* 0x000fe40007810000 */
[----:B------:R-:W-:Y:S02]  /*7470*/  FSEL R62, R62, -INF , P1 ;  /* 0xff8000003e3e7808 */ /* 0x000fe40000800000 */
[----:B------:R-:W-:Y:S02]  /*7480*/  ISETP.GT.AND P0, PT, R0, 0x71, PT ;  /* 0x000000710000780c */ /* 0x000fe40003f04270 */
[----:B------:R-:W-:Y:S02]  /*7490*/  FMNMX.FTZ R2, R59, R2, !PT ;  /* 0x000000023b027209 */ /* 0x000fe40007810000 */
[----:B------:R-:W-:Y:S02]  /*74a0*/  FSEL R63, R63, -INF , P0 ;  /* 0xff8000003f3f7808 */ /* 0x000fe40000000000 */
[----:B------:R-:W-:Y:S02]  /*74b0*/  FMNMX.FTZ R2, R62, R2, !PT ;  /* 0x000000023e027209 */ /* 0x000fe40007810000 */
[C---:B------:R-:W-:Y:S02]  /*74c0*/  ISETP.GT.AND P1, PT, R0.reuse, 0x78, PT ;  /* 0x000000780000780c */ /* 0x040fe40003f24270 */
[----:B------:R-:W-:Y:S02]  /*74d0*/  ISETP.GT.AND P0, PT, R0, 0x79, PT ;  /* 0x000000790000780c */ /* 0x000fe40003f04270 */
[----:B------:R-:W-:Y:S02]  /*74e0*/  FMNMX.FTZ R0, R63, R2, !PT ;  /* 0x000000023f007209 */ /* 0x000fe40007810000 */
[----:B------:R-:W-:Y:S02]  /*74f0*/  FSEL R66, R66, -INF , P1 ;  /* 0xff80000042427808 */ /* 0x000fe40000800000 */
[----:B------:R-:W-:Y:S01]  /*7500*/  FSEL R119, R67, -INF , P0 ;  /* 0xff80000043777808 */ /* 0x000fe20000000000 */
[----:B------:R-:W-:Y:S01]  /*7510*/  IMAD.MOV.U32 R67, RZ, RZ, R60 ;  /* 0x000000ffff437224 */ /* 0x000fe200078e003c */
[----:B------:R-:W-:Y:S02]  /*7520*/  FMNMX.FTZ R0, R66, R0, !PT ;  /* 0x0000000042007209 */ /* 0x000fe40007810000 */
[----:B-1----:R-:W-:Y:S02]  /*7530*/  FMNMX.FTZ R117, R117, R4, !PT ;  /* 0x0000000475757209 */ /* 0x002fe40007810000 */
[----:B------:R-:W-:Y:S02]  /*7540*/  FMNMX.FTZ R0, R119, R0, !PT ;  /* 0x0000000077007209 */ /* 0x000fe40007810000 */
[C---:B------:R-:W-:Y:S01]  /*7550*/  FSETP.NEU.FTZ.AND P1, PT, R117.reuse, -INF , PT ;  /* 0xff8000007500780b */ /* 0x040fe20003f3d000 */
[----:B------:R-:W-:Y:S01]  /*7560*/  FMUL.FTZ R148, R117, c[0x0][0x2d0] ;  /* 0x0000b40075947a20 */ /* 0x000fe20000410000 */
[----:B------:R-:W-:Y:S01]  /*7570*/  ISETP.GE.AND P5, PT, R192, 0x1, PT ;  /* 0x00000001c000780c */ /* 0x000fe20003fa6270 */
[----:B------:R-:W1:Y:S03]  /*7580*/  SHFL.BFLY PT, R2, R0, 0x2, 0x1f ;  /* 0x0c401f0000027f89 */ /* 0x000e6600000e0000 */
[----:B------:R-:W-:Y:S05]  /*7590*/  FSEL R148, R148, RZ, P1 ;  /* 0x000000ff94947208 */ /* 0x000fea0000800000 */
[--C-:B------:R-:W-:Y:S02]  /*75a0*/  FFMA.FTZ R6, R156, c[0x0][0x2d0], -R148.reuse ;  /* 0x0000b4009c067a23 */ /* 0x100fe40000010894 */
[--C-:B------:R-:W-:Y:S02]  /*75b0*/  FFMA.FTZ R4, R116, c[0x0][0x2d0], -R148.reuse ;  /* 0x0000b40074047a23 */ /* 0x100fe40000010894 */
[----:B------:R4:W-:Y:S01]  /*75c0*/  MUFU.EX2 R246, R6 ;  /* 0x0000000600f67308 */ /* 0x0009e20000000800 */
[----:B------:R-:W-:Y:S01]  /*75d0*/  @P5 SHF.R.S32.HI R7, RZ, 0x1f, R229 ;  /* 0x0000001fff075819 */ /* 0x000fe200000114e5 */
[----:B------:R-:W-:Y:S04]  /*75e0*/  @P5 IMAD.MOV.U32 R10, RZ, RZ, c[0x0][0x1e0] ;  /* 0x00007800ff0a5624 */ /* 0x000fe800078e00ff */
[----:B------:R-:W-:Y:S02]  /*75f0*/  @P5 IMAD R7, R7, c[0x0][0x1e0], RZ ;  /* 0x0000780007075a24 */ /* 0x000fe400078e02ff */
[----:B------:R-:W-:Y:S02]  /*7600*/  @P5 IMAD.SHL.U32 R11, R10, 0x40, RZ ;  /* 0x000000400a0b5824 */ /* 0x000fe400078e00ff */
[----:B------:R5:W2:Y:S01]  /*7610*/  MUFU.EX2 R243, R4 ;  /* 0x0000000400f37308 */ /* 0x000aa20000000800 */
[----:B-1----:R-:W-:Y:S05]  /*7620*/  FMNMX.FTZ R0, R0, R2, !PT ;  /* 0x0000000200007209 */ /* 0x002fea0007810000 */
[----:B------:R-:W1:Y:S01]  /*7630*/  SHFL.BFLY PT, R2, R0, 0x1, 0x1f ;  /* 0x0c201f0000027f89 */ /* 0x000e6200000e0000 */
[----:B----4-:R-:W-:Y:S02]  /*7640*/  @P5 IMAD R6, R229, c[0x0][0x1e4], R7 ;  /* 0x00007900e5065a24 */ /* 0x010fe400078e0207 */
[----:B------:R-:W-:Y:S04]  /*7650*/  FFMA.FTZ R7, R149, c[0x0][0x2d0], -R148 ;  /* 0x0000b40095077a23 */ /* 0x000fe80000010894 */
[----:B------:R4:W-:Y:S01]  /*7660*/  MUFU.EX2 R52, R7 ;  /* 0x0000000700347308 */ /* 0x0009e20000000800 */
[----:B-----5:R-:W-:Y:S01]  /*7670*/  @P5 IMAD.WIDE.U32 R4, R229, c[0x0][0x1e0], RZ ;  /* 0x00007800e5045a25 */ /* 0x020fe200078e00ff */
[----:B--2---:R-:W-:Y:S03]  /*7680*/  F2FP.PACK_AB R144, R246, R243 ;  /* 0x000000f3f690723e */ /* 0x004fe600000000ff */
[----:B------:R-:W-:Y:S01]  /*7690*/  @P5 IMAD.SHL.U32 R8, R4, 0x80, RZ ;  /* 0x0000008004085824 */ /* 0x000fe200078e00ff */
[----:B-1----:R-:W-:Y:S01]  /*76a0*/  FMNMX.FTZ R116, R0, R2, !PT ;  /* 0x0000000200747209 */ /* 0x002fe20007810000 */
[----:B------:R-:W-:Y:S03]  /*76b0*/  @P5 IMAD.IADD R0, R5, 0x1, R6 ;  /* 0x0000000105005824 */ /* 0x000fe600078e0206 */
[----:B------:R-:W-:Y:S02]  /*76c0*/  @P5 IADD3 R2, P3, R8, R18, RZ ;  /* 0x0000001208025210 */ /* 0x000fe40007f7e0ff */
[C---:B------:R-:W-:Y:S01]  /*76d0*/  FSETP.NEU.FTZ.AND P0, PT, R116.reuse, -INF , PT ;  /* 0xff8000007400780b */ /* 0x040fe20003f1d000 */
[----:B------:R-:W-:Y:S01]  /*76e0*/  FMUL.FTZ R149, R116, c[0x0][0x2d0] ;  /* 0x0000b40074957a20 */ /* 0x000fe20000410000 */
[----:B------:R-:W-:Y:S01]  /*76f0*/  @P5 SHF.L.U64.HI R0, R4, 0x7, R0 ;  /* 0x0000000704005819 */ /* 0x000fe20000010200 */
[----:B------:R-:W-:Y:S01]  /*7700*/  FFMA.FTZ R4, R150, c[0x0][0x2d0], -R148 ;  /* 0x0000b40096047a23 */ /* 0x000fe20000010894 */
[----:B------:R-:W-:Y:S02]  /*7710*/  @P5 LEA R6, P2, R2, c[0x0][0x1c8], 0x1 ;  /* 0x0000720002065a11 */ /* 0x000fe400078408ff */
[----:B---3--:R-:W-:Y:S01]  /*7720*/  @P5 IADD3.X R5, R0, R16, RZ, P3, !PT ;  /* 0x0000001000055210 */ /* 0x008fe20001ffe4ff */
[----:B------:R-:W1:Y:S01]  /*7730*/  MUFU.EX2 R61, R4 ;  /* 0x00000004003d7308 */ /* 0x000e620000000800 */
[----:B------:R-:W-:Y:S02]  /*7740*/  FSEL R149, R149, RZ, P0 ;  /* 0x000000ff95957208 */ /* 0x000fe40000000000 */
[----:B----4-:R-:W-:Y:S01]  /*7750*/  @P5 LEA.HI.X R7, R2, c[0x0][0x1cc], R5, 0x1, P2 ;  /* 0x0000730002075a11 */ /* 0x010fe200010f0c05 */
[----:B------:R-:W-:Y:S01]  /*7760*/  @P5 IMAD.MOV.U32 R5, RZ, RZ, 0x6 ;  /* 0x00000006ff055424 */ /* 0x000fe200078e00ff */
[----:B------:R-:W-:Y:S04]  /*7770*/  @P5 IADD3 R2, P3, P2, R8, 0x40, R18 ;  /* 0x0000004008025810 */ /* 0x000fe80007a7e012 */
[----:B------:R-:W-:Y:S02]  /*7780*/  @P5 IADD3.X R0, R0, RZ, R16, P3, P2 ;  /* 0x000000ff00005210 */ /* 0x000fe40001fe4410 */
[----:B------:R-:W-:Y:S02]  /*7790*/  @P5 LEA R8, P3, R2, c[0x0][0x1c8], 0x1 ;  /* 0x0000720002085a11 */ /* 0x000fe400078608ff */
[----:B------:R-:W-:Y:S02]  /*77a0*/  @P5 ISETP.GE.AND P2, PT, R14, c[0x0][0x1d4], PT ;  /* 0x000075000e005a0c */ /* 0x000fe40003f46270 */
[----:B------:R-:W-:Y:S01]  /*77b0*/  @P5 LEA.HI.X R9, R2, c[0x0][0x1cc], R0, 0x1, P3 ;  /* 0x0000730002095a11 */ /* 0x000fe200018f0c00 */
[--C-:B------:R-:W-:Y:S01]  /*77c0*/  FFMA.FTZ R0, R151, c[0x0][0x2d0], -R149.reuse ;  /* 0x0000b40097007a23 */ /* 0x100fe20000010895 */
[----:B------:R-:W-:Y:S01]  /*77d0*/  @P5 SHF.L.U64.HI R10, R10, R5, c[0x0][0x1e4] ;  /* 0x000079000a0a5619 */ /* 0x000fe20000010205 */
[--C-:B------:R-:W-:Y:S02]  /*77e0*/  FFMA.FTZ R5, R159, c[0x0][0x2d0], -R149.reuse ;  /* 0x0000b4009f057a23 */ /* 0x100fe40000010895 */
[----:B------:R2:W-:Y:S01]  /*77f0*/  MUFU.EX2 R51, R0 ;  /* 0x0000000000337308 */ /* 0x0005e20000000800 */
[----:B------:R-:W-:Y:S02]  /*7800*/  FFMA.FTZ R2, R158, c[0x0][0x2d0], -R149 ;  /* 0x0000b4009e027a23 */ /* 0x000fe40000010895 */
[----:B------:R-:W-:Y:S01]  /*7810*/  IMAD.MOV.U32 R151, RZ, RZ, R13 ;  /* 0x000000ffff977224 */ /* 0x000fe200078e000d */
[----:B-1----:R-:W-:Y:S01]  /*7820*/  F2FP.PACK_AB R146, R61, R52 ;  /* 0x000000343d92723e */ /* 0x002fe200000000ff */
[----:B------:R-:W-:Y:S01]  /*7830*/  FFMA.FTZ R4, R157, c[0x0][0x2d0], -R149 ;  /* 0x0000b4009d047a23 */ /* 0x000fe20000010895 */
[----:B------:R1:W-:Y:S04]  /*7840*/  @P5 LDGSTS.E.BYPASS.LTC128B.128 [R228+0x8100], [R6.64], !P2 ;  /* 0x0810000006e45fae */ /* 0x0003e8000d101d46 */
[----:B------:R3:W-:Y:S04]  /*7850*/  MUFU.EX2 R150, R4 ;  /* 0x0000000400967308 */ /* 0x0007e80000000800 */
[----:B------:R4:W-:Y:S06]  /*7860*/  @P5 LDGSTS.E.BYPASS.LTC128B.128 [R228+0xc100], [R8.64], !P6 ;  /* 0x0c10000008e45fae */ /* 0x0009ec000f101d46 */
[----:B------:R5:W1:Y:S01]  /*7870*/  MUFU.EX2 R56, R5 ;  /* 0x0000000500387308 */ /* 0x000a620000000800 */
[----:B--2---:R-:W-:Y:S05]  /*7880*/  FSEL R0, R117, RZ, P1 ;  /* 0x000000ff75007208 */ /* 0x004fea0000800000 */
[----:B------:R-:W-:Y:S04]  /*7890*/  FADD.FTZ R0, -R0, R3 ;  /* 0x0000000300007221 */ /* 0x000fe80000010100 */
[----:B------:R2:W2:Y:S01]  /*78a0*/  MUFU.EX2 R50, R2 ;  /* 0x0000000200327308 */ /* 0x0004a20000000800 */
[----:B------:R-:W-:Y:S01]  /*78b0*/  FMUL.FTZ R0, R0, c[0x0][0x2d0] ;  /* 0x0000b40000007a20 */ /* 0x000fe20000410000 */
[-C--:B---3--:R-:W-:Y:S08]  /*78c0*/  @P5 IADD3 R4, P3, R6, R11.reuse, RZ ;  /* 0x0000000b06045210 */ /* 0x088ff00007f7e0ff */
[----:B------:R3:W3:Y:S01]  /*78d0*/  MUFU.EX2 R3, R0 ;  /* 0x0000000000037308 */ /* 0x0006e20000000800 */
[----:B-----5:R-:W-:Y:S01]  /*78e0*/  @P5 IMAD.X R5, R10, 0x1, R7, P3 ;  /* 0x000000010a055824 */ /* 0x020fe200018e0607 */
[-C--:B-1----:R-:W-:Y:S02]  /*78f0*/  @P5 IADD3 R6, P3, R4, R11.reuse, RZ ;  /* 0x0000000b04065210 */ /* 0x082fe40007f7e0ff */
[----:B------:R-:W-:Y:S02]  /*7900*/  F2FP.PACK_AB R145, R56, R150 ;  /* 0x000000963891723e */ /* 0x000fe400000000ff */
[----:B------:R1:W-:Y:S01]  /*7910*/  @P5 LDGSTS.E.BYPASS.LTC128B.128 [R228+0x9100], [R4.64], !P2 ;  /* 0x0910000004e45fae */ /* 0x0003e2000d101d46 */
[--C-:B------:R-:W-:Y:S01]  /*7920*/  @P5 IMAD.X R7, R5, 0x1, R10.reuse, P3 ;  /* 0x0000000105075824 */ /* 0x100fe200018e060a */
[----:B----4-:R-:W-:Y:S02]  /*7930*/  @P5 IADD3 R8, P1, R6, R11, RZ ;  /* 0x0000000b06085210 */ /* 0x010fe40007f3e0ff */
[----:B--2---:R-:W-:Y:S03]  /*7940*/  FSEL R2, R116, RZ, P0 ;  /* 0x000000ff74027208 */ /* 0x004fe60000000000 */
[----:B------:R-:W-:Y:S01]  /*7950*/  @P5 IMAD.X R9, R7, 0x1, R10, P1 ;  /* 0x0000000107095824 */ /* 0x000fe200008e060a */
[----:B------:R1:W-:Y:S01]  /*7960*/  @P5 LDGSTS.E.BYPASS.LTC128B.128 [R228+0xd100], [R4.64+0x80], !P6 ;  /* 0x0d10008004e45fae */ /* 0x0003e2000f101d46 */
[----:B------:R-:W-:Y:S01]  /*7970*/  F2FP.PACK_AB R147, R50, R51 ;  /* 0x000000333293723e */ /* 0x000fe200000000ff */
[----:B---3--:R-:W-:Y:S06]  /*7980*/  FADD.FTZ R0, -R2, R118 ;  /* 0x0000007602007221 */ /* 0x008fec0000010100 */
[----:B------:R2:W-:Y:S01]  /*7990*/  @P5 LDGSTS.E.BYPASS.LTC128B.128 [R228+0xa100], [R6.64], !P2 ;  /* 0x0a10000006e45fae */ /* 0x0005e2000d101d46 */
[----:B------:R-:W-:Y:S01]  /*79a0*/  FFMA.FTZ R2, R152, c[0x0][0x2d0], -R148 ;  /* 0x0000b40098027a23 */ /* 0x000fe20000010894 */
[----:B------:R-:W-:Y:S01]  /*79b0*/  MOV R118, R66 ;  /* 0x0000004200767202 */ /* 0x000fe20000000f00 */
[----:B------:R-:W-:Y:S02]  /*79c0*/  FMUL.FTZ R0, R0, c[0x0][0x2d0] ;  /* 0x0000b40000007a20 */ /* 0x000fe40000410000 */
[----:B------:R-:W-:Y:S02]  /*79d0*/  IMAD.MOV.U32 R66, RZ, RZ, R57 ;  /* 0x000000ffff427224 */ /* 0x000fe400078e0039 */
[----:B------:R-:W-:Y:S01]  /*79e0*/  IMAD.MOV.U32 R57, RZ, RZ, R40 ;  /* 0x000000ffff397224 */ /* 0x000fe200078e0028 */
[----:B------:R2:W-:Y:S01]  /*79f0*/  @P5 LDGSTS.E.BYPASS.LTC128B.128 [R228+0xe100], [R6.64+0x80], !P6 ;  /* 0x0e10008006e45fae */ /* 0x0005e2000f101d46 */
[----:B------:R-:W3:Y:S01]  /*7a00*/  MUFU.EX2 R0, R0 ;  /* 0x0000000000007308 */ /* 0x000ee20000000800 */
[C---:B------:R-:W-:Y:S02]  /*7a10*/  FMUL.FTZ R40, R3.reuse, R96 ;  /* 0x0000006003287220 */ /* 0x040fe40000410000 */
[----:B------:R-:W-:Y:S02]  /*7a20*/  IMAD.MOV.U32 R96, RZ, RZ, R41 ;  /* 0x000000ffff607224 */ /* 0x000fe400078e0029 */
[C---:B------:R-:W-:Y:S02]  /*7a30*/  FMUL.FTZ R41, R3.reuse, R97 ;  /* 0x0000006103297220 */ /* 0x040fe40000410000 */
[----:B------:R4:W-:Y:S01]  /*7a40*/  @P5 LDGSTS.E.BYPASS.LTC128B.128 [R228+0xb100], [R8.64], !P2 ;  /* 0x0b10000008e45fae */ /* 0x0009e2000d101d46 */
[----:B------:R-:W-:Y:S02]  /*7a50*/  IMAD.MOV.U32 R97, RZ, RZ, R42 ;  /* 0x000000ffff617224 */ /* 0x000fe400078e002a */
[C---:B-1----:R-:W-:Y:S02]  /*7a60*/  FMUL.FTZ R5, R3.reuse, R121 ;  /* 0x0000007903057220 */ /* 0x042fe40000410000 */
[C---:B------:R-:W-:Y:S02]  /*7a70*/  FMUL.FTZ R4, R3.reuse, R120 ;  /* 0x0000007803047220 */ /* 0x040fe40000410000 */
[C---:B------:R-:W-:Y:S01]  /*7a80*/  FMUL.FTZ R16, R3.reuse, R72 ;  /* 0x0000004803107220 */ /* 0x040fe20000410000 */
[----:B------:R4:W-:Y:S01]  /*7a90*/  @P5 LDGSTS.E.BYPASS.LTC128B.128 [R228+0xf100], [R8.64+0x80], !P6 ;  /* 0x0f10008008e45fae */ /* 0x0009e2000f101d46 */
[C---:B------:R-:W-:Y:S02]  /*7aa0*/  FMUL.FTZ R17, R3.reuse, R73 ;  /* 0x0000004903117220 */ /* 0x040fe40000410000 */
[C---:B------:R-:W-:Y:S02]  /*7ab0*/  FMUL.FTZ R49, R3.reuse, R101 ;  /* 0x0000006503317220 */ /* 0x040fe40000410000 */
[C---:B------:R-:W-:Y:S02]  /*7ac0*/  FMUL.FTZ R24, R3.reuse, R80 ;  /* 0x0000005003187220 */ /* 0x040fe40000410000 */
[C---:B------:R-:W-:Y:S01]  /*7ad0*/  FMUL.FTZ R25, R3.reuse, R81 ;  /* 0x0000005103197220 */ /* 0x040fe20000410000 */
[----:B------:R-:W1:Y:S01]  /*7ae0*/  LDSM.16.MT88.4 R12, [R200] ;  /* 0x00000000c80c783b */ /* 0x000e620000004200 */
[C---:B---3--:R-:W-:Y:S02]  /*7af0*/  FMUL.FTZ R42, R0.reuse, R98 ;  /* 0x00000062002a7220 */ /* 0x048fe40000410000 */
[C---:B--2---:R-:W-:Y:S02]  /*7b00*/  FMUL.FTZ R7, R0.reuse, R123 ;  /* 0x0000007b00077220 */ /* 0x044fe40000410000 */
[----:B------:R2:W-:Y:S01]  /*7b10*/  MUFU.EX2 R123, R2 ;  /* 0x00000002007b7308 */ /* 0x0005e20000000800 */
[C---:B------:R-:W-:Y:S02]  /*7b20*/  FMUL.FTZ R6, R0.reuse, R122 ;  /* 0x0000007a00067220 */ /* 0x040fe40000410000 */
[----:B------:R-:W3:Y:S01]  /*7b30*/  LDSM.16.MT88.4 R20, [R204] ;  /* 0x00000000cc14783b */ /* 0x000ee20000004200 */
[C---:B------:R-:W-:Y:S02]  /*7b40*/  FMUL.FTZ R18, R0.reuse, R74 ;  /* 0x0000004a00127220 */ /* 0x040fe40000410000 */
[C---:B------:R-:W-:Y:S02]  /*7b50*/  FMUL.FTZ R19, R0.reuse, R75 ;  /* 0x0000004b00137220 */ /* 0x040fe40000410000 */
[C---:B------:R-:W-:Y:S02]  /*7b60*/  FMUL.FTZ R26, R0.reuse, R82 ;  /* 0x00000052001a7220 */ /* 0x040fe40000410000 */
[C---:B------:R-:W-:Y:S01]  /*7b70*/  FMUL.FTZ R27, R0.reuse, R83 ;  /* 0x00000053001b7220 */ /* 0x040fe20000410000 */
[----:B------:R-:W5:Y:S01]  /*7b80*/  LDSM.16.MT88.4 R28, [R203] ;  /* 0x00000000cb1c783b */ /* 0x000f620000004200 */
[C---:B------:R-:W-:Y:S02]  /*7b90*/  FMUL.FTZ R10, R0.reuse, R126 ;  /* 0x0000007e000a7220 */ /* 0x040fe40000410000 */
[C---:B----4-:R-:W-:Y:S02]  /*7ba0*/  FMUL.FTZ R8, R3.reuse, R124 ;  /* 0x0000007c03087220 */ /* 0x050fe40000410000 */
[----:B------:R-:W-:Y:S02]  /*7bb0*/  IMAD.MOV.U32 R124, RZ, RZ, R50 ;  /* 0x000000ffff7c7224 */ /* 0x000fe400078e0032 */
[C---:B------:R-:W-:Y:S01]  /*7bc0*/  FMUL.FTZ R50, R0.reuse, R102 ;  /* 0x0000006600327220 */ /* 0x040fe20000410000 */
[----:B------:R-:W4:Y:S01]  /*7bd0*/  LDSM.16.MT88.4 R36, [R223] ;  /* 0x00000000df24783b */ /* 0x000f220000004200 */
[----:B------:R-:W-:Y:S02]  /*7be0*/  IMAD.MOV.U32 R126, RZ, RZ, R51 ;  /* 0x000000ffff7e7224 */ /* 0x000fe400078e0033 */
[----:B------:R-:W-:Y:S02]  /*7bf0*/  FMUL.FTZ R9, R3, R125 ;  /* 0x0000007d03097220 */ /* 0x000fe40000410000 */
[----:B--2---:R-:W-:Y:S02]  /*7c00*/  FFMA.FTZ R2, R153, c[0x0][0x2d0], -R148 ;  /* 0x0000b40099027a23 */ /* 0x004fe40000010894 */
[----:B------:R-:W-:Y:S01]  /*7c10*/  IMAD.MOV.U32 R153, RZ, RZ, R43 ;  /* 0x000000ffff997224 */ /* 0x000fe200078e002b */
[----:B------:R-:W2:Y:S01]  /*7c20*/  LDSM.16.MT88.4 R44, [R200+0x4000] ;  /* 0x00400000c82c783b */ /* 0x000ea20000004200 */
[----:B------:R3:W2:Y:S01]  /*7c30*/  MUFU.EX2 R122, R2 ;  /* 0x00000002007a7308 */ /* 0x0006a20000000800 */
[C---:B------:R-:W-:Y:S02]  /*7c40*/  FMUL.FTZ R43, R0.reuse, R99 ;  /* 0x00000063002b7220 */ /* 0x040fe40000410000 */
[----:B------:R-:W-:Y:S02]  /*7c50*/  IMAD.MOV.U32 R125, RZ, RZ, R61 ;  /* 0x000000ffff7d7224 */ /* 0x000fe400078e003d */
[C---:B------:R-:W-:Y:S01]  /*7c60*/  FMUL.FTZ R11, R0.reuse, R127 ;  /* 0x0000007f000b7220 */ /* 0x040fe20000410000 */
[C---:B-1----:R-:W-:Y:S01]  /*7c70*/  HMMA.16816.F32 R4, R144.reuse, R12, R4 ;  /* 0x0000000c9004723c */ /* 0x042fe20000001804 */
[----:B------:R-:W-:Y:S04]  /*7c80*/  LDSM.16.MT88.4 R72, [R200+0x800] ;  /* 0x00080000c848783b */ /* 0x000fe80000004200 */
[C---:B------:R-:W-:Y:S02]  /*7c90*/  FMUL.FTZ R51, R0.reuse, R103 ;  /* 0x0000006700337220 */ /* 0x040fe40000410000 */
[C---:B------:R-:W-:Y:S01]  /*7ca0*/  FMUL.FTZ R12, R3.reuse, R68 ;  /* 0x00000044030c7220 */ /* 0x040fe20000410000 */
[C---:B------:R-:W-:Y:S01]  /*7cb0*/  HMMA.16816.F32 R8, R144.reuse, R14, R8 ;  /* 0x0000000e9008723c */ /* 0x040fe20000001808 */
[----:B------:R-:W-:Y:S03]  /*7cc0*/  LDSM.16.MT88.4 R80, [R203+0x800] ;  /* 0x00080000cb50783b */ /* 0x000fe60000004200 */
[C---:B------:R-:W-:Y:S02]  /*7cd0*/  FMUL.FTZ R13, R3.reuse, R69 ;  /* 0x00000045030d7220 */ /* 0x040fe40000410000 */
[C---:B------:R-:W-:Y:S02]  /*7ce0*/  FMUL.FTZ R32, R3.reuse, R88 ;  /* 0x0000005803207220 */ /* 0x040fe40000410000 */
[----:B------:R-:W-:Y:S01]  /*7cf0*/  FMUL.FTZ R14, R0, R70 ;  /* 0x00000046000e7220 */ /* 0x000fe20000410000 */
[----:B------:R-:W0:Y:S03]  /*7d00*/  LDGDEPBAR ;  /* 0x00000000000079af */ /* 0x000e260000000000 */
[----:B---3--:R-:W-:Y:S02]  /*7d10*/  FFMA.FTZ R2, R160, c[0x0][0x2d0], -R149 ;  /* 0x0000b400a0027a23 */ /* 0x008fe40000010895 */
[C---:B------:R-:W-:Y:S02]  /*7d20*/  FMUL.FTZ R15, R0.reuse, R71 ;  /* 0x00000047000f7220 */ /* 0x040fe40000410000 */
[----:B------:R1:W-:Y:S01]  /*7d30*/  MUFU.EX2 R121, R2 ;  /* 0x0000000200797308 */ /* 0x0003e20000000800 */
[----:B------:R-:W-:Y:S01]  /*7d40*/  LDSM.16.MT88.4 R68, [R206+0x4000] ;  /* 0x00400000ce44783b */ /* 0x000fe20000004200 */
[----:B------:R-:W-:Y:S02]  /*7d50*/  IMAD.MOV.U32 R88, RZ, RZ, R58 ;  /* 0x000000ffff587224 */ /* 0x000fe400078e003a */
[----:B------:R-:W-:Y:S01]  /*7d60*/  IMAD.MOV.U32 R127, RZ, RZ, R63 ;  /* 0x000000ffff7f7224 */ /* 0x000fe200078e003f */
[C---:B------:R-:W-:Y:S03]  /*7d70*/  HMMA.16816.F32 R12, R144.reuse, R20, R12 ;  /* 0x00000014900c723c */ /* 0x040fe6000000180c */
[C---:B------:R-:W-:Y:S02]  /*7d80*/  FMUL.FTZ R33, R3.reuse, R89 ;  /* 0x0000005903217220 */ /* 0x040fe40000410000 */
[----:B------:R-:W-:Y:S02]  /*7d90*/  IMAD.MOV.U32 R89, RZ, RZ, R59 ;  /* 0x000000ffff597224 */ /* 0x000fe400078e003b */
[C---:B------:R-:W-:Y:S01]  /*7da0*/  FMUL.FTZ R20, R3.reuse, R76 ;  /* 0x0000004c03147220 */ /* 0x040fe20000410000 */
[C---:B------:R-:W-:Y:S04]  /*7db0*/  HMMA.16816.F32 R16, R144.reuse, R22, R16 ;  /* 0x000000169010723c */ /* 0x040fe80000001810 */
[----:B------:R-:W-:Y:S02]  /*7dc0*/  FMUL.FTZ R21, R3, R77 ;  /* 0x0000004d03157220 */ /* 0x000fe40000410000 */
[C---:B------:R-:W-:Y:S02]  /*7dd0*/  FMUL.FTZ R34, R0.reuse, R90 ;  /* 0x0000005a00227220 */ /* 0x040fe40000410000 */
[C---:B------:R-:W-:Y:S04]  /*7de0*/  FMUL.FTZ R22, R0.reuse, R78 ;  /* 0x0000004e00167220 */ /* 0x040fe80000410000 */
[----:B-1----:R-:W-:Y:S02]  /*7df0*/  FFMA.FTZ R2, R161, c[0x0][0x2d0], -R149 ;  /* 0x0000b400a1027a23 */ /* 0x002fe40000010895 */
[C---:B------:R-:W-:Y:S02]  /*7e00*/  FMUL.FTZ R23, R0.reuse, R79 ;  /* 0x0000004f00177220 */ /* 0x040fe40000410000 */
[----:B------:R1:W3:Y:S01]  /*7e10*/  MUFU.EX2 R120, R2 ;  /* 0x0000000200787308 */ /* 0x0002e20000000800 */
[----:B------:R-:W-:Y:S01]  /*7e20*/  LDSM.16.MT88.4 R76, [R204+0x800] ;  /* 0x00080000cc4c783b */ /* 0x000fe20000004200 */
[----:B------:R-:W-:Y:S02]  /*7e30*/  IMAD.MOV.U32 R90, RZ, RZ, R56 ;  /* 0x000000ffff5a7224 */ /* 0x000fe400078e0038 */
[C---:B------:R-:W-:Y:S01]  /*7e40*/  FMUL.FTZ R35, R0.reuse, R91 ;  /* 0x0000005b00237220 */ /* 0x040fe20000410000 */
[C---:B-----5:R-:W-:Y:S03]  /*7e50*/  HMMA.16816.F32 R20, R144.reuse, R28, R20 ;  /* 0x0000001c9014723c */ /* 0x060fe60000001814 */
[----:B------:R-:W-:Y:S02]  /*7e60*/  IMAD.MOV.U32 R91, RZ, RZ, R52 ;  /* 0x000000ffff5b7224 */ /* 0x000fe400078e0034 */
[----:B------:R-:W5:Y:S01]  /*7e70*/  LDSM.16.MT88.4 R52, [R204+0x4000] ;  /* 0x00400000cc34783b */ /* 0x000f620000004200 */
[----:B------:R-:W-:Y:S02]  /*7e80*/  IMAD.MOV.U32 R152, RZ, RZ, R65 ;  /* 0x000000ffff987224 */ /* 0x000fe400078e0041 */
[C---:B------:R-:W-:Y:S04]  /*7e90*/  HMMA.16816.F32 R24, R144.reuse, R30, R24 ;  /* 0x0000001e9018723c */ /* 0x040fe80000001818 */
[C---:B------:R-:W-:Y:S02]  /*7ea0*/  FMUL.FTZ R28, R3.reuse, R84 ;  /* 0x00000054031c7220 */ /* 0x040fe40000410000 */
[C---:B------:R-:W-:Y:S02]  /*7eb0*/  FMUL.FTZ R29, R3.reuse, R85 ;  /* 0x00000055031d7220 */ /* 0x040fe40000410000 */
[----:B------:R-:W-:Y:S04]  /*7ec0*/  FMUL.FTZ R30, R0, R86 ;  /* 0x00000056001e7220 */ /* 0x000fe80000410000 */
[----:B-1----:R-:W-:Y:S02]  /*7ed0*/  FFMA.FTZ R2, R154, c[0x0][0x2d0], -R148 ;  /* 0x0000b4009a027a23 */ /* 0x002fe40000010894 */
[C---:B------:R-:W-:Y:S02]  /*7ee0*/  FMUL.FTZ R31, R0.reuse, R87 ;  /* 0x00000057001f7220 */ /* 0x040fe40000410000 */
[----:B------:R1:W-:Y:S01]  /*7ef0*/  MUFU.EX2 R102, R2 ;  /* 0x0000000200667308 */ /* 0x0003e20000000800 */
[----:B------:R-:W-:Y:S01]  /*7f00*/  LDSM.16.MT88.4 R84, [R206+0x800] ;  /* 0x00080000ce54783b */ /* 0x000fe20000004200 */
[C---:B------:R-:W-:Y:S02]  /*7f10*/  FMUL.FTZ R59, R0.reuse, R111 ;  /* 0x0000006f003b7220 */ /* 0x040fe40000410000 */
[C---:B------:R-:W-:Y:S01]  /*7f20*/  FMUL.FTZ R58, R0.reuse, R110 ;  /* 0x0000006e003a7220 */ /* 0x040fe20000410000 */
[C---:B----4-:R-:W-:Y:S03]  /*7f30*/  HMMA.16816.F32 R28, R144.reuse, R36, R28 ;  /* 0x00000024901c723c */ /* 0x050fe6000000181c */
[C---:B------:R-:W-:Y:S02]  /*7f40*/  FMUL.FTZ R56, R3.reuse, R108 ;  /* 0x0000006c03387220 */ /* 0x040fe40000410000 */
[----:B------:R-:W-:Y:S02]  /*7f50*/  IMAD.MOV.U32 R65, RZ, RZ, R48 ;  /* 0x000000ffff417224 */ /* 0x000fe400078e0030 */
[C---:B------:R-:W-:Y:S01]  /*7f60*/  FMUL.FTZ R48, R3.reuse, R100 ;  /* 0x0000006403307220 */ /* 0x040fe20000410000 */
[C---:B------:R-:W-:Y:S04]  /*7f70*/  HMMA.16816.F32 R32, R144.reuse, R38, R32 ;  /* 0x000000269020723c */ /* 0x040fe80000001820 */
[C---:B------:R-:W-:Y:S02]  /*7f80*/  FMUL.FTZ R36, R3.reuse, R92 ;  /* 0x0000005c03247220 */ /* 0x040fe40000410000 */
[----:B------:R-:W-:Y:S01]  /*7f90*/  FMUL.FTZ R37, R3, R93 ;  /* 0x0000005d03257220 */ /* 0x000fe20000410000 */
[----:B------:R-:W-:Y:S01]  /*7fa0*/  MOV R93, R65 ;  /* 0x00000041005d7202 */ /* 0x000fe20000000f00 */
[C---:B------:R-:W-:Y:S04]  /*7fb0*/  FMUL.FTZ R39, R0.reuse, R95 ;  /* 0x0000005f00277220 */ /* 0x040fe80000410000 */
[----:B-1----:R-:W-:Y:S02]  /*7fc0*/  FFMA.FTZ R2, R155, c[0x0][0x2d0], -R148 ;  /* 0x0000b4009b027a23 */ /* 0x002fe40000010894 */
[----:B------:R-:W-:Y:S02]  /*7fd0*/  IMAD.MOV.U32 R155, RZ, RZ, R251 ;  /* 0x000000ffff9b7224 */ /* 0x000fe400078e00fb */
[----:B------:R1:W4:Y:S01]  /*7fe0*/  MUFU.EX2 R99, R2 ;  /* 0x0000000200637308 */ /* 0x0003220000000800 */
[----:B------:R-:W-:Y:S02]  /*7ff0*/  FMUL.FTZ R38, R0, R94 ;  /* 0x0000005e00267220 */ /* 0x000fe40000410000 */
[----:B------:R-:W-:Y:S02]  /*8000*/  IMAD.MOV.U32 R95, RZ, RZ, R62 ;  /* 0x000000ffff5f7224 */ /* 0x000fe400078e003e */
[----:B------:R-:W3:Y:S01]  /*8010*/  LDSM.16.MT88.4 R60, [R203+0x4000] ;  /* 0x00400000cb3c783b */ /* 0x000ee20000004200 */
[----:B------:R-:W-:Y:S02]  /*8020*/  FFMA.FTZ R93, R93, c[0x0][0x2d0], -R148 ;  /* 0x0000b4005d5d7a23 */ /* 0x000fe40000010894 */
[C---:B--2---:R-:W-:Y:S03]  /*8030*/  HMMA.16816.F32 R36, R144.reuse, R44, R36 ;  /* 0x0000002c9024723c */ /* 0x044fe60000001824 */
[----:B------:R-:W-:Y:S02]  /*8040*/  IMAD.MOV.U32 R94, RZ, RZ, R66 ;  /* 0x000000ffff5e7224 */ /* 0x000fe400078e0042 */
[----:B------:R-:W-:Y:S02]  /*8050*/  IMAD.MOV.U32 R92, RZ, RZ, R64 ;  /* 0x000000ffff5c7224 */ /* 0x000fe400078e0040 */
[C---:B------:R-:W-:Y:S01]  /*8060*/  FMUL.FTZ R64, R3.reuse, R112 ;  /* 0x0000007003407220 */ /* 0x040fe20000410000 */
[C---:B------:R-:W-:Y:S01]  /*8070*/  HMMA.16816.F32 R40, R144.reuse, R46, R40 ;  /* 0x0000002e9028723c */ /* 0x040fe20000001828 */
[----:B------:R-:W2:Y:S03]  /*8080*/  LDL.LU R112, [R1] ;  /* 0x0000000001707983 */ /* 0x000ea60000300800 */
[C---:B------:R-:W-:Y:S02]  /*8090*/  FMUL.FTZ R44, R3.reuse, R128 ;  /* 0x00000080032c7220 */ /* 0x040fe40000410000 */
[C---:B------:R-:W-:Y:S02]  /*80a0*/  FMUL.FTZ R45, R3.reuse, R129 ;  /* 0x00000081032d7220 */ /* 0x040fe40000410000 */
[----:B-1----:R-:W-:Y:S04]  /*80b0*/  FFMA.FTZ R2, R162, c[0x0][0x2d0], -R149 ;  /* 0x0000b400a2027a23 */ /* 0x002fe80000010895 */
[----:B------:R1:W-:Y:S01]  /*80c0*/  MUFU.EX2 R98, R2 ;  /* 0x0000000200627308 */ /* 0x0003e20000000800 */
[C---:B------:R-:W-:Y:S02]  /*80d0*/  FMUL.FTZ R46, R0.reuse, R130 ;  /* 0x00000082002e7220 */ /* 0x040fe40000410000 */
[----:B------:R-:W-:Y:S02]  /*80e0*/  FMUL.FTZ R47, R0, R131 ;  /* 0x00000083002f7220 */ /* 0x000fe40000410000 */
[--C-:B------:R-:W-:Y:S02]  /*80f0*/  FFMA.FTZ R92, R92, c[0x0][0x2d0], -R148.reuse ;  /* 0x0000b4005c5c7a23 */ /* 0x100fe40000010894 */
[----:B------:R-:W-:Y:S02]  /*8100*/  FFMA.FTZ R94, R94, c[0x0][0x2d0], -R148 ;  /* 0x0000b4005e5e7a23 */ /* 0x000fe40000010894 */
[C---:B------:R-:W-:Y:S01]  /*8110*/  FMUL.FTZ R65, R3.reuse, R113 ;  /* 0x0000007103417220 */ /* 0x040fe20000410000 */
[C---:B-----5:R-:W-:Y:S03]  /*8120*/  HMMA.16816.F32 R44, R144.reuse, R52, R44 ;  /* 0x00000034902c723c */ /* 0x060fe6000000182c */
[----:B------:R-:W-:Y:S02]  /*8130*/  IMAD.MOV.U32 R113, RZ, RZ, R90 ;  /* 0x000000ffff717224 */ /* 0x000fe400078e005a */
[C---:B------:R-:W-:Y:S02]  /*8140*/  FMUL.FTZ R66, R0.reuse, R114 ;  /* 0x0000007200427220 */ /* 0x040fe40000410000 */
[----:B------:R-:W-:Y:S01]  /*8150*/  FMUL.FTZ R53, R3, R105 ;  /* 0x0000006903357220 */ /* 0x000fe20000410000 */
[C---:B------:R-:W-:Y:S04]  /*8160*/  HMMA.16816.F32 R48, R144.reuse, R54, R48 ;  /* 0x000000369030723c */ /* 0x040fe80000001830 */
[----:B------:R-:W-:Y:S02]  /*8170*/  IMAD.MOV.U32 R105, RZ, RZ, R245 ;  /* 0x000000ffff697224 */ /* 0x000fe400078e00f5 */
[----:B-1----:R-:W-:Y:S02]  /*8180*/  FFMA.FTZ R2, R163, c[0x0][0x2d0], -R149 ;  /* 0x0000b400a3027a23 */ /* 0x002fe40000010895 */
[C---:B------:R-:W-:Y:S02]  /*8190*/  FMUL.FTZ R54, R0.reuse, R106 ;  /* 0x0000006a00367220 */ /* 0x040fe40000410000 */
[----:B------:R1:W5:Y:S02]  /*81a0*/  MUFU.EX2 R103, R2 ;  /* 0x0000000200677308 */ /* 0x0003640000000800 */
[----:B------:R-:W-:Y:S02]  /*81b0*/  IMAD.MOV.U32 R106, RZ, RZ, R244 ;  /* 0x000000ffff6a7224 */ /* 0x000fe400078e00f4 */
[C---:B------:R-:W-:Y:S02]  /*81c0*/  FMUL.FTZ R52, R3.reuse, R104 ;  /* 0x0000006803347220 */ /* 0x040fe40000410000 */
[----:B------:R-:W-:Y:S02]  /*81d0*/  IMAD.MOV.U32 R104, RZ, RZ, R57 ;  /* 0x000000ffff687224 */ /* 0x000fe400078e0039 */
[C---:B------:R-:W-:Y:S02]  /*81e0*/  FMUL.FTZ R57, R3.reuse, R109 ;  /* 0x0000006d03397220 */ /* 0x040fe40000410000 */
[----:B------:R-:W-:Y:S02]  /*81f0*/  FMUL.FTZ R55, R0, R107 ;  /* 0x0000006b00377220 */ /* 0x000fe40000410000 */
[----:B------:R-:W-:Y:S02]  /*8200*/  IMAD.MOV.U32 R114, RZ, RZ, R89 ;  /* 0x000000ffff727224 */ /* 0x000fe400078e0059 */
[----:B------:R-:W-:Y:S02]  /*8210*/  FFMA.FTZ R118, R118, c[0x0][0x2d0], -R149 ;  /* 0x0000b40076767a23 */ /* 0x000fe40000010895 */
[----:B------:R-:W-:Y:S01]  /*8220*/  IMAD.MOV.U32 R154, RZ, RZ, R67 ;  /* 0x000000ffff9a7224 */ /* 0x000fe200078e0043 */
[C---:B---3--:R-:W-:Y:S03]  /*8230*/  HMMA.16816.F32 R52, R144.reuse, R60, R52 ;  /* 0x0000003c9034723c */ /* 0x048fe60000001834 */
[----:B------:R-:W-:Y:S01]  /*8240*/  FMUL.FTZ R67, R0, R115 ;  /* 0x0000007300437220 */ /* 0x000fe20000410000 */
[----:B------:R-:W-:Y:S01]  /*8250*/  MUFU.EX2 R118, R118 ;  /* 0x0000007600767308 */ /* 0x000fe20000000800 */
[----:B-1----:R-:W-:Y:S03]  /*8260*/  FFMA.FTZ R2, R168, c[0x0][0x2d0], -R148 ;  /* 0x0000b400a8027a23 */ /* 0x002fe60000010894 */
[C---:B------:R-:W-:Y:S04]  /*8270*/  HMMA.16816.F32 R56, R144.reuse, R62, R56 ;  /* 0x0000003e9038723c */ /* 0x040fe80000001838 */
[C---:B------:R-:W-:Y:S02]  /*8280*/  FMUL.FTZ R60, R3.reuse, R132 ;  /* 0x00000084033c7220 */ /* 0x040fe40000410000 */
[----:B------:R1:W-:Y:S01]  /*8290*/  MUFU.EX2 R101, R2 ;  /* 0x0000000200657308 */ /* 0x0003e20000000800 */
[----:B------:R-:W-:Y:S02]  /*82a0*/  FMUL.FTZ R61, R3, R133 ;  /* 0x00000085033d7220 */ /* 0x000fe40000410000 */
[C---:B------:R-:W-:Y:S03]  /*82b0*/  FMUL.FTZ R62, R0.reuse, R134 ;  /* 0x00000086003e7220 */ /* 0x040fe60000410000 */
[----:B------:R-:W-:Y:S02]  /*82c0*/  FMUL.FTZ R63, R0, R135 ;  /* 0x00000087003f7220 */ /* 0x000fe40000410000 */
[----:B------:R-:W-:Y:S02]  /*82d0*/  IMAD.MOV.U32 R132, RZ, RZ, R97 ;  /* 0x000000ffff847224 */ /* 0x000fe400078e0061 */
[----:B------:R-:W-:Y:S01]  /*82e0*/  IMAD.MOV.U32 R97, RZ, RZ, R96 ;  /* 0x000000ffff617224 */ /* 0x000fe200078e0060 */
[----:B------:R-:W-:Y:S01]  /*82f0*/  MOV R96, R153 ;  /* 0x0000009900607202 */ /* 0x000fe20000000f00 */
[----:B------:R-:W-:Y:S01]  /*8300*/  IMAD.MOV.U32 R153, RZ, RZ, R95 ;  /* 0x000000ffff997224 */ /* 0x000fe200078e005f */
[C---:B------:R-:W-:Y:S01]  /*8310*/  HMMA.16816.F32 R60, R144.reuse, R68, R60 ;  /* 0x00000044903c723c */ /* 0x040fe2000000183c */
[----:B------:R-:W4:Y:S02]  /*8320*/  LDL.LU R95, [R1+0x10] ;  /* 0x00001000015f7983 */ /* 0x000f240000300800 */
[----:B------:R-:W-:Y:S02]  /*8330*/  FFMA.FTZ R97, R97, c[0x0][0x2d0], -R148 ;  /* 0x0000b40061617a23 */ /* 0x000fe40000010894 */
[----:B------:R-:W-:Y:S02]  /*8340*/  IMAD.MOV.U32 R134, RZ, RZ, R104 ;  /* 0x000000ffff867224 */ /* 0x000fe400078e0068 */
[----:B------:R-:W-:Y:S01]  /*8350*/  F2FP.PACK_AB R68, R122, R123 ;  /* 0x0000007b7a44723e */ /* 0x000fe200000000ff */
[----:B------:R-:W-:Y:S04]  /*8360*/  HMMA.16816.F32 R64, R144, R70, R64 ;  /* 0x000000469040723c */ /* 0x000fe80000001840 */
[----:B-1----:R-:W-:Y:S01]  /*8370*/  FFMA.FTZ R2, R169, c[0x0][0x2d0], -R148 ;  /* 0x0000b400a9027a23 */ /* 0x002fe20000010894 */
[----:B------:R-:W-:Y:S01]  /*8380*/  F2FP.PACK_AB R69, R120, R121 ;  /* 0x000000797845723e */ /* 0x000fe200000000ff */
[----:B------:R-:W-:Y:S01]  /*8390*/  IMAD.MOV.U32 R133, RZ, RZ, R154 ;  /* 0x000000ffff857224 */ /* 0x000fe200078e009a */
[----:B----4-:R-:W-:Y:S01]  /*83a0*/  F2FP.PACK_AB R70, R99, R102 ;  /* 0x000000666346723e */ /* 0x010fe200000000ff */
[----:B------:R1:W4:Y:S01]  /*83b0*/  MUFU.EX2 R251, R2 ;  /* 0x0000000200fb7308 */ /* 0x0003220000000800 */
[----:B-----5:R-:W-:Y:S03]  /*83c0*/  F2FP.PACK_AB R71, R103, R98 ;  /* 0x000000626747723e */ /* 0x020fe600000000ff */
[----:B------:R-:W-:Y:S02]  /*83d0*/  FFMA.FTZ R146, R132, c[0x0][0x2d0], -R148 ;  /* 0x0000b40084927a23 */ /* 0x000fe40000010894 */
[----:B------:R-:W-:Y:S02]  /*83e0*/  IMAD.MOV.U32 R132, RZ, RZ, R88 ;  /* 0x000000ffff847224 */ /* 0x000fe400078e0058 */
[C---:B------:R-:W-:Y:S02]  /*83f0*/  HMMA.16816.F32 R4, R68.reuse, R72, R4 ;  /* 0x000000484404723c */ /* 0x040fe40000001804 */
[----:B------:R-:W-:Y:S03]  /*8400*/  MUFU.EX2 R146, R146 ;  /* 0x0000009200927308 */ /* 0x000fe60000000800 */
[----:B------:R-:W-:Y:S02]  /*8410*/  FFMA.FTZ R147, R133, c[0x0][0x2d0], -R148 ;  /* 0x0000b40085937a23 */ /* 0x000fe40000010894 */
[----:B------:R-:W-:Y:S01]  /*8420*/  IMAD.MOV.U32 R133, RZ, RZ, R96 ;  /* 0x000000ffff857224 */ /* 0x000fe200078e0060 */
[C---:B------:R-:W-:Y:S01]  /*8430*/  HMMA.16816.F32 R8, R68.reuse, R74, R8 ;  /* 0x0000004a4408723c */ /* 0x040fe20000001808 */
[----:B------:R-:W5:Y:S03]  /*8440*/  LDSM.16.MT88.4 R72, [R200+0x4800] ;  /* 0x00480000c848783b */ /* 0x000f660000004200 */
[----:B------:R-:W-:Y:S01]  /*8450*/  IMAD.MOV.U32 R96, RZ, RZ, R153 ;  /* 0x000000ffff607224 */ /* 0x000fe200078e0099 */
[----:B------:R-:W-:Y:S03]  /*8460*/  MUFU.EX2 R147, R147 ;  /* 0x0000009300937308 */ /* 0x000fe60000000800 */
[C---:B------:R-:W-:Y:S04]  /*8470*/  HMMA.16816.F32 R12, R68.reuse, R76, R12 ;  /* 0x0000004c440c723c */ /* 0x040fe8000000180c */
[--C-:B-1----:R-:W-:Y:S04]  /*8480*/  FFMA.FTZ R2, R170, c[0x0][0x2d0], -R149.reuse ;  /* 0x0000b400aa027a23 */ /* 0x102fe80000010895 */
[C---:B------:R-:W-:Y:S01]  /*8490*/  HMMA.16816.F32 R16, R68.reuse, R78, R16 ;  /* 0x0000004e4410723c */ /* 0x040fe20000001810 */
[----:B------:R1:W-:Y:S01]  /*84a0*/  MUFU.EX2 R100, R2 ;  /* 0x0000000200647308 */ /* 0x0003e20000000800 */
[----:B------:R-:W4:Y:S06]  /*84b0*/  LDSM.16.MT88.4 R76, [R204+0x4800] ;  /* 0x00480000cc4c783b */ /* 0x000f2c0000004200 */
[C---:B------:R-:W-:Y:S08]  /*84c0*/  HMMA.16816.F32 R20, R68.reuse, R80, R20 ;  /* 0x000000504414723c */ /* 0x040ff00000001814 */
[C---:B------:R-:W-:Y:S01]  /*84d0*/  HMMA.16816.F32 R24, R68.reuse, R82, R24 ;  /* 0x000000524418723c */ /* 0x040fe20000001818 */
[----:B------:R-:W4:Y:S07]  /*84e0*/  LDSM.16.MT88.4 R80, [R203+0x4800] ;  /* 0x00480000cb50783b */ /* 0x000f2e0000004200 */
[C---:B------:R-:W-:Y:S04]  /*84f0*/  HMMA.16816.F32 R28, R68.reuse, R84, R28 ;  /* 0x00000054441c723c */ /* 0x040fe8000000181c */
[--C-:B-1----:R-:W-:Y:S04]  /*8500*/  FFMA.FTZ R2, R193, c[0x0][0x2d0], -R149.reuse ;  /* 0x0000b400c1027a23 */ /* 0x102fe80000010895 */
[C---:B------:R-:W-:Y:S01]  /*8510*/  HMMA.16816.F32 R32, R68.reuse, R86, R32 ;  /* 0x000000564420723c */ /* 0x040fe20000001820 */
[----:B------:R1:W1:Y:S01]  /*8520*/  MUFU.EX2 R245, R2 ;  /* 0x0000000200f57308 */ /* 0x0002620000000800 */
[----:B------:R-:W1:Y:S06]  /*8530*/  LDSM.16.MT88.4 R84, [R206+0x4800] ;  /* 0x00480000ce54783b */ /* 0x000e6c0000004200 */
        /* <DEDUP_REMOVED lines=8> */
[C---:B------:R-:W-:Y:S08]  /*85c0*/  HMMA.16816.F32 R52, R68.reuse, R80, R52 ;  /* 0x000000504434723c */ /* 0x040ff00000001834 */
[C---:B------:R-:W-:Y:S01]  /*85d0*/  HMMA.16816.F32 R56, R68.reuse, R82, R56 ;  /* 0x000000524438723c */ /* 0x040fe20000001838 */
[----:B------:R-:W2:Y:S07]  /*85e0*/  LDSM.16.MT88.4 R80, [R203+0x1000] ;  /* 0x00100000cb50783b */ /* 0x000eae0000004200 */
[C---:B------:R-:W-:Y:S04]  /*85f0*/  HMMA.16816.F32 R60, R68.reuse, R84, R60 ;  /* 0x00000054443c723c */ /* 0x040fe8000000183c */
[--C-:B-1----:R-:W-:Y:S02]  /*8600*/  FFMA.FTZ R2, R194, c[0x0][0x2d0], -R148.reuse ;  /* 0x0000b400c2027a23 */ /* 0x102fe40000010894 */
[----:B------:R-:W3:Y:S02]  /*8610*/  LDL R194, [R1+0x2c] ;  /* 0x00002c0001c27983 */ /* 0x000ee40000100800 */
[----:B------:R-:W-:Y:S01]  /*8620*/  HMMA.16816.F32 R64, R68, R86, R64 ;  /* 0x000000564440723c */ /* 0x000fe20000001840 */
[----:B------:R1:W1:Y:S01]  /*8630*/  MUFU.EX2 R193, R2 ;  /* 0x0000000200c17308 */ /* 0x0002620000000800 */
[----:B------:R-:W2:Y:S05]  /*8640*/  LDSM.16.MT88.4 R84, [R206+0x1000] ;  /* 0x00100000ce54783b */ /* 0x000eaa0000004200 */
[----:B------:R-:W-:Y:S02]  /*8650*/  F2FP.PACK_AB R68, R251, R101 ;  /* 0x00000065fb44723e */ /* 0x000fe400000000ff */
[----:B------:R-:W-:Y:S03]  /*8660*/  F2FP.PACK_AB R69, R245, R100 ;  /* 0x00000064f545723e */ /* 0x000fe600000000ff */
[--C-:B-1----:R-:W-:Y:S01]  /*8670*/  FFMA.FTZ R2, R195, c[0x0][0x2d0], -R149.reuse ;  /* 0x0000b400c3027a23 */ /* 0x102fe20000010895 */
[----:B------:R-:W-:Y:S03]  /*8680*/  F2FP.PACK_AB R70, R193, R244 ;  /* 0x000000f4c146723e */ /* 0x000fe600000000ff */
[----:B------:R1:W-:Y:S02]  /*8690*/  MUFU.EX2 R111, R2 ;  /* 0x00000002006f7308 */ /* 0x0003e40000000800 */
[----:B-1----:R-:W-:Y:S08]  /*86a0*/  FFMA.FTZ R2, R196, c[0x0][0x2d0], -R149 ;  /* 0x0000b400c4027a23 */ /* 0x002ff00000010895 */
[----:B------:R1:W1:Y:S01]  /*86b0*/  MUFU.EX2 R110, R2 ;  /* 0x00000002006e7308 */ /* 0x0002620000000800 */
[----:B--2---:R-:W-:Y:S02]  /*86c0*/  FFMA.FTZ R3, R3, R112, R243 ;  /* 0x0000007003037223 */ /* 0x004fe400000100f3 */
[----:B------:R-:W-:Y:S02]  /*86d0*/  IMAD.MOV.U32 R112, RZ, RZ, R91 ;  /* 0x000000ffff707224 */ /* 0x000fe400078e005b */
[----:B------:R-:W-:Y:S01]  /*86e0*/  LDSM.16.MT88.4 R88, [R200+0x6800] ;  /* 0x00680000c858783b */ /* 0x000fe20000004200 */
[----:B------:R-:W-:Y:S02]  /*86f0*/  FADD.FTZ R3, R246, R3 ;  /* 0x00000003f6037221 */ /* 0x000fe40000010000 */
[--C-:B-1----:R-:W-:Y:S01]  /*8700*/  FFMA.FTZ R2, R198, c[0x0][0x2d0], -R148.reuse ;  /* 0x0000b400c6027a23 */ /* 0x102fe20000010894 */
[----:B------:R-:W-:Y:S03]  /*8710*/  F2FP.PACK_AB R71, R110, R111 ;  /* 0x0000006f6e47723e */ /* 0x000fe600000000ff */
[----:B------:R1:W-:Y:S04]  /*8720*/  MUFU.EX2 R109, R2 ;  /* 0x00000002006d7308 */ /* 0x0003e80000000800 */
[C---:B-----5:R-:W-:Y:S08]  /*8730*/  HMMA.16816.F32 R4, R68.reuse, R72, R4 ;  /* 0x000000484404723c */ /* 0x060ff00000001804 */
[C---:B------:R-:W-:Y:S01]  /*8740*/  HMMA.16816.F32 R8, R68.reuse, R74, R8 ;  /* 0x0000004a4408723c */ /* 0x040fe20000001808 */
[----:B------:R-:W2:Y:S07]  /*8750*/  LDSM.16.MT88.4 R72, [R200+0x5000] ;  /* 0x00500000c848783b */ /* 0x000eae0000004200 */
[C---:B----4-:R-:W-:Y:S04]  /*8760*/  HMMA.16816.F32 R12, R68.reuse, R76, R12 ;  /* 0x0000004c440c723c */ /* 0x050fe8000000180c */
[----:B-1----:R-:W-:Y:S04]  /*8770*/  FFMA.FTZ R2, R197, c[0x0][0x2d0], -R148 ;  /* 0x0000b400c5027a23 */ /* 0x002fe80000010894 */
[C---:B------:R-:W-:Y:S01]  /*8780*/  HMMA.16816.F32 R16, R68.reuse, R78, R16 ;  /* 0x0000004e4410723c */ /* 0x040fe20000001810 */
[----:B------:R1:W4:Y:S01]  /*8790*/  MUFU.EX2 R171, R2 ;  /* 0x0000000200ab7308 */ /* 0x0003220000000800 */
[----:B------:R-:W5:Y:S06]  /*87a0*/  LDSM.16.MT88.4 R76, [R204+0x5000] ;  /* 0x00500000cc4c783b */ /* 0x000f6c0000004200 */
[C---:B------:R-:W-:Y:S08]  /*87b0*/  HMMA.16816.F32 R20, R68.reuse, R80, R20 ;  /* 0x000000504414723c */ /* 0x040ff00000001814 */
[C---:B------:R-:W-:Y:S01]  /*87c0*/  HMMA.16816.F32 R24, R68.reuse, R82, R24 ;  /* 0x000000524418723c */ /* 0x040fe20000001818 */
[----:B------:R-:W4:Y:S07]  /*87d0*/  LDSM.16.MT88.4 R80, [R203+0x5000] ;  /* 0x00500000cb50783b */ /* 0x000f2e0000004200 */
[C---:B------:R-:W-:Y:S04]  /*87e0*/  HMMA.16816.F32 R28, R68.reuse, R84, R28 ;  /* 0x00000054441c723c */ /* 0x040fe8000000181c */
[--C-:B-1----:R-:W-:Y:S04]  /*87f0*/  FFMA.FTZ R2, R199, c[0x0][0x2d0], -R149.reuse ;  /* 0x0000b400c7027a23 */ /* 0x102fe80000010895 */
[C---:B------:R-:W-:Y:S01]  /*8800*/  HMMA.16816.F32 R32, R68.reuse, R86, R32 ;  /* 0x000000564420723c */ /* 0x040fe20000001820 */
[----:B------:R1:W-:Y:S01]  /*8810*/  MUFU.EX2 R108, R2 ;  /* 0x00000002006c7308 */ /* 0x0003e20000000800 */
[----:B------:R-:W4:Y:S06]  /*8820*/  LDSM.16.MT88.4 R84, [R206+0x5000] ;  /* 0x00500000ce54783b */ /* 0x000f2c0000004200 */
[C---:B--2---:R-:W-:Y:S04]  /*8830*/  HMMA.16816.F32 R36, R68.reuse, R72, R36 ;  /* 0x000000484424723c */ /* 0x044fe80000001824 */
[----:B------:R-:W-:Y:S02]  /*8840*/  FFMA.FTZ R95, R0, R95, R150 ;  /* 0x0000005f005f7223 */ /* 0x000fe40000010096 */
[--C-:B------:R-:W-:Y:S02]  /*8850*/  FFMA.FTZ R0, R133, c[0x0][0x2d0], -R149.reuse ;  /* 0x0000b40085007a23 */ /* 0x100fe40000010895 */
[C---:B------:R-:W-:Y:S01]  /*8860*/  HMMA.16816.F32 R40, R68.reuse, R74, R40 ;  /* 0x0000004a4428723c */ /* 0x040fe20000001828 */
[----:B------:R-:W2:Y:S01]  /*8870*/  LDSM.16.MT88.4 R72, [R200+0x1800] ;  /* 0x00180000c848783b */ /* 0x000ea20000004200 */
[----:B------:R-:W-:Y:S06]  /*8880*/  MUFU.EX2 R133, R93 ;  /* 0x0000005d00857308 */ /* 0x000fec0000000800 */
[C---:B-----5:R-:W-:Y:S04]  /*8890*/  HMMA.16816.F32 R44, R68.reuse, R76, R44 ;  /* 0x0000004c442c723c */ /* 0x060fe8000000182c */
[--C-:B-1----:R-:W-:Y:S01]  /*88a0*/  FFMA.FTZ R2, R232, c[0x0][0x2d0], -R149.reuse ;  /* 0x0000b400e8027a23 */ /* 0x102fe20000010895 */
[----:B------:R1:W-:Y:S03]  /*88b0*/  MUFU.EX2 R135, R0 ;  /* 0x0000000000877308 */ /* 0x0003e60000000800 */
[C---:B------:R-:W-:Y:S01]  /*88c0*/  HMMA.16816.F32 R48, R68.reuse, R78, R48 ;  /* 0x0000004e4430723c */ /* 0x040fe20000001830 */
[----:B------:R-:W5:Y:S06]  /*88d0*/  LDSM.16.MT88.4 R76, [R204+0x1800] ;  /* 0x00180000cc4c783b */ /* 0x000f6c0000004200 */
[----:B------:R2:W2:Y:S01]  /*88e0*/  MUFU.EX2 R170, R2 ;  /* 0x0000000200aa7308 */ /* 0x0004a20000000800 */
[C---:B----4-:R-:W-:Y:S08]  /*88f0*/  HMMA.16816.F32 R52, R68.reuse, R80, R52 ;  /* 0x000000504434723c */ /* 0x050ff00000001834 */
[C---:B------:R-:W-:Y:S01]  /*8900*/  HMMA.16816.F32 R56, R68.reuse, R82, R56 ;  /* 0x000000524438723c */ /* 0x040fe20000001838 */
[----:B------:R-:W4:Y:S03]  /*8910*/  LDSM.16.MT88.4 R80, [R203+0x1800] ;  /* 0x00180000cb50783b */ /* 0x000f260000004200 */
[--C-:B-1----:R-:W-:Y:S02]  /*8920*/  FFMA.FTZ R0, R151, c[0x0][0x2d0], -R149.reuse ;  /* 0x0000b40097007a23 */ /* 0x102fe40000010895 */
[----:B------:R-:W-:Y:S02]  /*8930*/  MUFU.EX2 R151, R94 ;  /* 0x0000005e00977308 */ /* 0x000fe40000000800 */
[C---:B------:R-:W-:Y:S04]  /*8940*/  HMMA.16816.F32 R60, R68.reuse, R84, R60 ;  /* 0x00000054443c723c */ /* 0x040fe8000000183c */
[--C-:B--2---:R-:W-:Y:S04]  /*8950*/  FFMA.FTZ R2, R230, c[0x0][0x2d0], -R148.reuse ;  /* 0x0000b400e6027a23 */ /* 0x104fe80000010894 */
[----:B------:R-:W-:Y:S01]  /*8960*/  HMMA.16816.F32 R64, R68, R86, R64 ;  /* 0x000000564440723c */ /* 0x000fe20000001840 */
[----:B------:R-:W1:Y:S01]  /*8970*/  LDSM.16.MT88.4 R84, [R206+0x1800] ;  /* 0x00180000ce54783b */ /* 0x000e620000004200 */
[----:B------:R2:W-:Y:S05]  /*8980*/  MUFU.EX2 R169, R2 ;  /* 0x0000000200a97308 */ /* 0x0005ea0000000800 */
[----:B------:R-:W-:Y:S02]  /*8990*/  F2FP.PACK_AB R68, R171, R109 ;  /* 0x0000006dab44723e */ /* 0x000fe400000000ff */
[----:B------:R-:W-:Y:S03]  /*89a0*/  F2FP.PACK_AB R69, R170, R108 ;  /* 0x0000006caa45723e */ /* 0x000fe600000000ff */
[--C-:B--2---:R-:W-:Y:S04]  /*89b0*/  FFMA.FTZ R2, R231, c[0x0][0x2d0], -R148.reuse ;  /* 0x0000b400e7027a23 */ /* 0x104fe80000010894 */
[----:B------:R2:W1:Y:S02]  /*89c0*/  MUFU.EX2 R168, R2 ;  /* 0x0000000200a87308 */ /* 0x0004640000000800 */
[--C-:B--2---:R-:W-:Y:S01]  /*89d0*/  FFMA.FTZ R2, R233, c[0x0][0x2d0], -R149.reuse ;  /* 0x0000b400e9027a23 */ /* 0x104fe20000010895 */
[----:B-1----:R-:W-:Y:S07]  /*89e0*/  F2FP.PACK_AB R70, R168, R169 ;  /* 0x000000a9a846723e */ /* 0x002fee00000000ff */
[----:B------:R1:W-:Y:S02]  /*89f0*/  MUFU.EX2 R163, R2 ;  /* 0x0000000200a37308 */ /* 0x0003e40000000800 */
[----:B-1----:R-:W-:Y:S08]  /*8a00*/  FFMA.FTZ R2, R234, c[0x0][0x2d0], -R149 ;  /* 0x0000b400ea027a23 */ /* 0x002ff00000010895 */
[----:B------:R1:W2:Y:S01]  /*8a10*/  MUFU.EX2 R162, R2 ;  /* 0x0000000200a27308 */ /* 0x0002a20000000800 */
[----:B---3--:R-:W-:Y:S01]  /*8a20*/  ISETP.GT.AND P0, PT, R192, R194, PT ;  /* 0x000000c2c000720c */ /* 0x008fe20003f04270 */
[----:B------:R-:W-:Y:S02]  /*8a30*/  IMAD.MOV.U32 R192, RZ, RZ, R229 ;  /* 0x000000ffffc07224 */ /* 0x000fe400078e00e5 */
[--C-:B-1----:R-:W-:Y:S01]  /*8a40*/  FFMA.FTZ R2, R235, c[0x0][0x2d0], -R148.reuse ;  /* 0x0000b400eb027a23 */ /* 0x102fe20000010894 */
[----:B--2---:R-:W-:Y:S05]  /*8a50*/  F2FP.PACK_AB R71, R162, R163 ;  /* 0x000000a3a247723e */ /* 0x004fea00000000ff */
[----:B------:R1:W-:Y:S02]  /*8a60*/  MUFU.EX2 R160, R2 ;  /* 0x0000000200a07308 */ /* 0x0003e40000000800 */
[C---:B------:R-:W-:Y:S08]  /*8a70*/  HMMA.16816.F32 R4, R68.reuse, R72, R4 ;  /* 0x000000484404723c */ /* 0x040ff00000001804 */
[C---:B------:R-:W-:Y:S01]  /*8a80*/  HMMA.16816.F32 R8, R68.reuse, R74, R8 ;  /* 0x0000004a4408723c */ /* 0x040fe20000001808 */
[----:B------:R-:W2:Y:S07]  /*8a90*/  LDSM.16.MT88.4 R72, [R200+0x5800] ;  /* 0x00580000c848783b */ /* 0x000eae0000004200 */
[C---:B-----5:R-:W-:Y:S04]  /*8aa0*/  HMMA.16816.F32 R12, R68.reuse, R76, R12 ;  /* 0x0000004c440c723c */ /* 0x060fe8000000180c */
        /* <DEDUP_REMOVED lines=20> */
[C---:B----4-:R-:W-:Y:S08]  /*8bf0*/  HMMA.16816.F32 R52, R68.reuse, R80, R52 ;  /* 0x000000504434723c */ /* 0x050ff00000001834 */
[C---:B------:R-:W-:Y:S01]  /*8c00*/  HMMA.16816.F32 R56, R68.reuse, R82, R56 ;  /* 0x000000524438723c */ /* 0x040fe20000001838 */
[----:B------:R-:W4:Y:S07]  /*8c10*/  LDSM.16.MT88.4 R80, [R203+0x2000] ;  /* 0x00200000cb50783b */ /* 0x000f2e0000004200 */
[C---:B---3--:R-:W-:Y:S04]  /*8c20*/  HMMA.16816.F32 R60, R68.reuse, R84, R60 ;  /* 0x00000054443c723c */ /* 0x048fe8000000183c */
[--C-:B-1----:R-:W-:Y:S04]  /*8c30*/  FFMA.FTZ R2, R238, c[0x0][0x2d0], -R148.reuse ;  /* 0x0000b400ee027a23 */ /* 0x102fe80000010894 */
[----:B------:R-:W-:Y:S01]  /*8c40*/  HMMA.16816.F32 R64, R68, R86, R64 ;  /* 0x000000564440723c */ /* 0x000fe20000001840 */
[----:B------:R1:W-:Y:S01]  /*8c50*/  MUFU.EX2 R129, R2 ;  /* 0x0000000200817308 */ /* 0x0003e20000000800 */
[----:B------:R-:W3:Y:S05]  /*8c60*/  LDSM.16.MT88.4 R84, [R206+0x2000] ;  /* 0x00200000ce54783b */ /* 0x000eea0000004200 */
        /* <DEDUP_REMOVED lines=8> */
[----:B------:R1:W5:Y:S02]  /*8cf0*/  MUFU.EX2 R158, R2 ;  /* 0x00000002009e7308 */ /* 0x0003640000000800 */
[--C-:B-1----:R-:W-:Y:S01]  /*8d00*/  FFMA.FTZ R2, R248, c[0x0][0x2d0], -R148.reuse ;  /* 0x0000b400f8027a23 */ /* 0x102fe20000010894 */
[----:B-----5:R-:W-:Y:S07]  /*8d10*/  F2FP.PACK_AB R71, R158, R128 ;  /* 0x000000809e47723e */ /* 0x020fee00000000ff */
[----:B------:R1:W-:Y:S01]  /*8d20*/  MUFU.EX2 R156, R2 ;  /* 0x00000002009c7308 */ /* 0x0003e20000000800 */
[C---:B--2---:R-:W-:Y:S08]  /*8d30*/  HMMA.16816.F32 R4, R68.reuse, R72, R4 ;  /* 0x000000484404723c */ /* 0x044ff00000001804 */
[C---:B------:R-:W-:Y:S01]  /*8d40*/  HMMA.16816.F32 R8, R68.reuse, R74, R8 ;  /* 0x0000004a4408723c */ /* 0x040fe20000001808 */
[----:B------:R-:W2:Y:S07]  /*8d50*/  LDSM.16.MT88.4 R72, [R200+0x6000] ;  /* 0x00600000c848783b */ /* 0x000eae0000004200 */
        /* <DEDUP_REMOVED lines=8> */
[C---:B---3--:R-:W-:Y:S04]  /*8de0*/  HMMA.16816.F32 R28, R68.reuse, R84, R28 ;  /* 0x00000054441c723c */ /* 0x048fe8000000181c */
        /* <DEDUP_REMOVED lines=30> */
[--C-:B------:R-:W-:Y:S02]  /*8fd0*/  FFMA.FTZ R2, R134, c[0x0][0x2d0], -R148.reuse ;  /* 0x0000b40086027a23 */ /* 0x100fe40000010894 */
[----:B------:R-:W-:Y:S05]  /*8fe0*/  FFMA.FTZ R148, R152, c[0x0][0x2d0], -R148 ;  /* 0x0000b40098947a23 */ /* 0x000fea0000010894 */
[----:B------:R1:W-:Y:S01]  /*8ff0*/  MUFU.EX2 R134, R0 ;  /* 0x0000000000867308 */ /* 0x0003e20000000800 */
[C---:B--2---:R-:W-:Y:S09]  /*9000*/  HMMA.16816.F32 R4, R68.reuse, R72, R4 ;  /* 0x000000484404723c */ /* 0x044ff20000001804 */
[----:B------:R-:W-:Y:S01]  /*9010*/  MUFU.EX2 R152, R92 ;  /* 0x0000005c00987308 */ /* 0x000fe20000000800 */
[C---:B------:R-:W-:Y:S01]  /*9020*/  HMMA.16816.F32 R8, R68.reuse, R74, R8 ;  /* 0x0000004a4408723c */ /* 0x040fe20000001808 */
[----:B------:R-:W2:Y:S07]  /*9030*/  LDSM.16.MT88.4 R72, [R204+0x6800] ;  /* 0x00680000cc48783b */ /* 0x000eae0000004200 */
[C---:B------:R-:W-:Y:S01]  /*9040*/  HMMA.16816.F32 R12, R68.reuse, R76, R12 ;  /* 0x0000004c440c723c */ /* 0x040fe2000000180c */
[----:B------:R5:W2:Y:S03]  /*9050*/  MUFU.EX2 R153, R2 ;  /* 0x0000000200997308 */ /* 0x000aa60000000800 */
[----:B-1----:R-:W-:Y:S04]  /*9060*/  FFMA.FTZ R0, R132, c[0x0][0x2d0], -R149 ;  /* 0x0000b40084007a23 */ /* 0x002fe80000010895 */
[C---:B------:R-:W-:Y:S01]  /*9070*/  HMMA.16816.F32 R16, R68.reuse, R78, R16 ;  /* 0x0000004e4410723c */ /* 0x040fe20000001810 */
[----:B------:R-:W1:Y:S02]  /*9080*/  LDSM.16.MT88.4 R76, [R203+0x6800] ;  /* 0x00680000cb4c783b */ /* 0x000e640000004200 */
[----:B------:R-:W-:Y:S05]  /*9090*/  MUFU.EX2 R148, R148 ;  /* 0x0000009400947308 */ /* 0x000fea0000000800 */
[C---:B----4-:R-:W-:Y:S05]  /*90a0*/  HMMA.16816.F32 R20, R68.reuse, R80, R20 ;  /* 0x000000504414723c */ /* 0x050fea0000001814 */
[----:B------:R4:W-:Y:S03]  /*90b0*/  MUFU.EX2 R132, R0 ;  /* 0x0000000000847308 */ /* 0x0009e60000000800 */
[C---:B------:R-:W-:Y:S01]  /*90c0*/  HMMA.16816.F32 R24, R68.reuse, R82, R24 ;  /* 0x000000524418723c */ /* 0x040fe20000001818 */
[----:B------:R-:W1:Y:S03]  /*90d0*/  LDSM.16.MT88.4 R80, [R206+0x6800] ;  /* 0x00680000ce50783b */ /* 0x000e660000004200 */
[----:B-----5:R-:W-:Y:S04]  /*90e0*/  FADD.FTZ R2, R113, R95 ;  /* 0x0000005f71027221 */ /* 0x020fe80000010000 */
[C---:B---3--:R-:W-:Y:S01]  /*90f0*/  HMMA.16816.F32 R28, R68.reuse, R84, R28 ;  /* 0x00000054441c723c */ /* 0x048fe2000000181c */
[----:B------:R-:W-:Y:S03]  /*9100*/  LDSM.16.MT88.4 R92, [R204+0x7000] ;  /* 0x00700000cc5c783b */ /* 0x000fe60000004200 */
[----:B------:R-:W-:Y:S04]  /*9110*/  FADD.FTZ R2, R126, R2 ;  /* 0x000000027e027221 */ /* 0x000fe80000010000 */
[C---:B------:R-:W-:Y:S01]  /*9120*/  HMMA.16816.F32 R32, R68.reuse, R86, R32 ;  /* 0x000000564420723c */ /* 0x040fe20000001820 */
[----:B------:R-:W-:Y:S03]  /*9130*/  LDSM.16.MT88.4 R84, [R203+0x3000] ;  /* 0x00300000cb54783b */ /* 0x000fe60000004200 */
[----:B----4-:R-:W-:Y:S04]  /*9140*/  FFMA.FTZ R0, R114, c[0x0][0x2d0], -R149 ;  /* 0x0000b40072007a23 */ /* 0x010fe80000010895 */
[C---:B------:R-:W-:Y:S01]  /*9150*/  HMMA.16816.F32 R36, R68.reuse, R88, R36 ;  /* 0x000000584424723c */ /* 0x040fe20000001824 */
[----:B------:R3:W4:Y:S07]  /*9160*/  MUFU.EX2 R150, R0 ;  /* 0x0000000000967308 */ /* 0x00072e0000000800 */
[C---:B------:R-:W-:Y:S01]  /*9170*/  HMMA.16816.F32 R40, R68.reuse, R90, R40 ;  /* 0x0000005a4428723c */ /* 0x040fe20000001828 */
[----:B------:R-:W-:Y:S07]  /*9180*/  LDSM.16.MT88.4 R88, [R206+0x3000] ;  /* 0x00300000ce58783b */ /* 0x000fee0000004200 */
[C---:B--2---:R-:W-:Y:S08]  /*9190*/  HMMA.16816.F32 R44, R68.reuse, R72, R44 ;  /* 0x00000048442c723c */ /* 0x044ff0000000182c */
[C---:B------:R-:W-:Y:S01]  /*91a0*/  HMMA.16816.F32 R48, R68.reuse, R74, R48 ;  /* 0x0000004a4430723c */ /* 0x040fe20000001830 */
[----:B------:R-:W2:Y:S03]  /*91b0*/  LDSM.16.MT88.4 R72, [R200+0x3000] ;  /* 0x00300000c848783b */ /* 0x000ea60000004200 */
[----:B---3--:R-:W-:Y:S02]  /*91c0*/  FADD.FTZ R0, R112, R3 ;  /* 0x0000000370007221 */ /* 0x008fe40000010000 */
[----:B------:R-:W-:Y:S02]  /*91d0*/  IMAD.MOV.U32 R112, RZ, RZ, R124 ;  /* 0x000000ffff707224 */ /* 0x000fe400078e007c */
[C---:B-1----:R-:W-:Y:S04]  /*91e0*/  HMMA.16816.F32 R52, R68.reuse, R76, R52 ;  /* 0x0000004c4434723c */ /* 0x042fe80000001834 */
[----:B------:R-:W-:Y:S02]  /*91f0*/  FADD.FTZ R0, R125, R0 ;  /* 0x000000007d007221 */ /* 0x000fe40000010000 */
[--C-:B------:R-:W-:Y:S02]  /*9200*/  FFMA.FTZ R3, R96, c[0x0][0x2d0], -R149.reuse ;  /* 0x0000b40060037a23 */ /* 0x100fe40000010895 */
[C---:B------:R-:W-:Y:S01]  /*9210*/  HMMA.16816.F32 R56, R68.reuse, R78, R56 ;  /* 0x0000004e4438723c */ /* 0x040fe20000001838 */
[----:B------:R-:W1:Y:S01]  /*9220*/  LDSM.16.MT88.4 R76, [R204+0x3000] ;  /* 0x00300000cc4c783b */ /* 0x000e620000004200 */
[----:B------:R3:W-:Y:S02]  /*9230*/  MUFU.EX2 R145, R3 ;  /* 0x0000000300917308 */ /* 0x0007e40000000800 */
[--C-:B------:R-:W-:Y:S02]  /*9240*/  FFMA.FTZ R96, R127, c[0x0][0x2d0], -R149.reuse ;  /* 0x0000b4007f607a23 */ /* 0x100fe40000010895 */
[----:B------:R-:W-:Y:S02]  /*9250*/  FFMA.FTZ R149, R119, c[0x0][0x2d0], -R149 ;  /* 0x0000b40077957a23 */ /* 0x000fe40000010895 */
[C---:B------:R-:W-:Y:S01]  /*9260*/  HMMA.16816.F32 R60, R68.reuse, R80, R60 ;  /* 0x00000050443c723c */ /* 0x040fe2000000183c */
[----:B------:R-:W-:Y:S03]  /*9270*/  LDSM.16.MT88.4 R124, [R200+0x3800] ;  /* 0x00380000c87c783b */ /* 0x000fe60000004200 */
[----:B------:R-:W5:Y:S01]  /*9280*/  MUFU.EX2 R144, R96 ;  /* 0x0000006000907308 */ /* 0x000f620000000800 */
[----:B------:R-:W-:Y:S02]  /*9290*/  FADD.FTZ R0, R123, R0 ;  /* 0x000000007b007221 */ /* 0x000fe40000010000 */
[----:B------:R-:W-:Y:S01]  /*92a0*/  FADD.FTZ R2, R112, R2 ;  /* 0x0000000270027221 */ /* 0x000fe20000010000 */
[----:B------:R-:W-:Y:S01]  /*92b0*/  HMMA.16816.F32 R64, R68, R82, R64 ;  /* 0x000000524440723c */ /* 0x000fe20000001840 */
[----:B------:R-:W1:Y:S03]  /*92c0*/  LDSM.16.MT88.4 R80, [R200+0x7000] ;  /* 0x00700000c850783b */ /* 0x000e660000004200 */
[----:B------:R-:W-:Y:S02]  /*92d0*/  F2FP.PACK_AB R112, R146, R147 ;  /* 0x000000939270723e */ /* 0x000fe400000000ff */
[----:B------:R-:W1:Y:S01]  /*92e0*/  MUFU.EX2 R119, R97 ;  /* 0x0000006100777308 */ /* 0x000e620000000800 */
[----:B------:R-:W-:Y:S02]  /*92f0*/  F2FP.PACK_AB R68, R152, R153 ;  /* 0x000000999844723e */ /* 0x000fe400000000ff */
[----:B------:R-:W-:Y:S03]  /*9300*/  F2FP.PACK_AB R69, R134, R135 ;  /* 0x000000878645723e */ /* 0x000fe600000000ff */
[----:B------:R-:W-:Y:S01]  /*9310*/  F2FP.PACK_AB R70, R151, R133 ;  /* 0x000000859746723e */ /* 0x000fe200000000ff */
[----:B---3--:R-:W-:Y:S01]  /*9320*/  FADD.FTZ R3, R121, R2 ;  /* 0x0000000279037221 */ /* 0x008fe20000010000 */
[----:B----4-:R-:W-:Y:S01]  /*9330*/  F2FP.PACK_AB R71, R150, R132 ;  /* 0x000000849647723e */ /* 0x010fe200000000ff */
[----:B------:R-:W-:Y:S01]  /*9340*/  FADD.FTZ R2, R122, R0 ;  /* 0x000000007a027221 */ /* 0x000fe20000010000 */
[----:B------:R-:W3:Y:S01]  /*9350*/  MUFU.EX2 R149, R149 ;  /* 0x0000009500957308 */ /* 0x000ee20000000800 */
[----:B------:R-:W-:Y:S02]  /*9360*/  FADD.FTZ R0, R120, R3 ;  /* 0x0000000378007221 */ /* 0x000fe40000010000 */
[----:B------:R-:W-:Y:S01]  /*9370*/  FADD.FTZ R2, R102, R2 ;  /* 0x0000000266027221 */ /* 0x000fe20000010000 */
[----:B-----5:R-:W-:Y:S01]  /*9380*/  F2FP.PACK_AB R113, R144, R145 ;  /* 0x000000919071723e */ /* 0x020fe200000000ff */
[C---:B--2---:R-:W-:Y:S03]  /*9390*/  HMMA.16816.F32 R4, R68.reuse, R72, R4 ;  /* 0x000000484404723c */ /* 0x044fe60000001804 */
[----:B------:R-:W-:Y:S02]  /*93a0*/  FADD.FTZ R0, R98, R0 ;  /* 0x0000000062007221 */ /* 0x000fe40000010000 */
[----:B------:R-:W-:Y:S02]  /*93b0*/  FADD.FTZ R2, R99, R2 ;  /* 0x0000000263027221 */ /* 0x000fe40000010000 */
[----:B------:R-:W-:Y:S01]  /*93c0*/  FADD.FTZ R0, R103, R0 ;  /* 0x0000000067007221 */ /* 0x000fe20000010000 */
[C---:B------:R-:W-:Y:S01]  /*93d0*/  HMMA.16816.F32 R8, R68.reuse, R74, R8 ;  /* 0x0000004a4408723c */ /* 0x040fe20000001808 */
[----:B------:R-:W2:Y:S03]  /*93e0*/  LDSM.16.MT88.4 R72, [R203+0x7000] ;  /* 0x00700000cb48783b */ /* 0x000ea60000004200 */
[----:B------:R-:W-:Y:S01]  /*93f0*/  FADD.FTZ R2, R101, R2 ;  /* 0x0000000265027221 */ /* 0x000fe20000010000 */
[----:B-1----:R-:W-:Y:S01]  /*9400*/  F2FP.PACK_AB R114, R148, R119 ;  /* 0x000000779472723e */ /* 0x002fe200000000ff */
[----:B------:R-:W-:Y:S02]  /*9410*/  FADD.FTZ R0, R100, R0 ;  /* 0x0000000064007221 */ /* 0x000fe40000010000 */
[C---:B------:R-:W-:Y:S01]  /*9420*/  HMMA.16816.F32 R12, R68.reuse, R76, R12 ;  /* 0x0000004c440c723c */ /* 0x040fe2000000180c */
[----:B------:R-:W-:Y:S03]  /*9430*/  LDSM.16.MT88.4 R96, [R200+0x7800] ;  /* 0x00780000c860783b */ /* 0x000fe60000004200 */
[----:B---3--:R-:W-:Y:S01]  /*9440*/  F2FP.PACK_AB R115, R149, R118 ;  /* 0x000000769573723e */ /* 0x008fe200000000ff */
[----:B------:R-:W-:Y:S02]  /*9450*/  FADD.FTZ R0, R245, R0 ;  /* 0x00000000f5007221 */ /* 0x000fe40000010000 */
[----:B------:R-:W-:Y:S01]  /*9460*/  FADD.FTZ R2, R251, R2 ;  /* 0x00000002fb027221 */ /* 0x000fe20000010000 */
[C---:B------:R-:W-:Y:S01]  /*9470*/  HMMA.16816.F32 R16, R68.reuse, R78, R16 ;  /* 0x0000004e4410723c */ /* 0x040fe20000001810 */
[----:B------:R-:W1:Y:S03]  /*9480*/  LDSM.16.MT88.4 R76, [R206+0x7000] ;  /* 0x00700000ce4c783b */ /* 0x000e660000004200 */
[----:B------:R-:W-:Y:S02]  /*9490*/  FADD.FTZ R0, R111, R0 ;  /* 0x000000006f007221 */ /* 0x000fe40000010000 */
[----:B------:R-:W-:Y:S02]  /*94a0*/  FADD.FTZ R2, R244, R2 ;  /* 0x00000002f4027221 */ /* 0x000fe40000010000 */
[C---:B------:R-:W-:Y:S01]  /*94b0*/  HMMA.16816.F32 R20, R68.reuse, R84, R20 ;  /* 0x000000544414723c */ /* 0x040fe20000001814 */
[----:B------:R-:W-:Y:S03]  /*94c0*/  LDSM.16.MT88.4 R100, [R204+0x7800] ;  /* 0x00780000cc64783b */ /* 0x000fe60000004200 */
        /* <DEDUP_REMOVED lines=18> */
[----:B------:R-:W3:Y:S03]  /*95f0*/  LDSM.16.MT88.4 R80, [R204+0x3800] ;  /* 0x00380000cc50783b */ /* 0x000ee60000004200 */
        /* <DEDUP_REMOVED lines=14> */
[C---:B-1----:R-:W-:Y:S04]  /*96e0*/  HMMA.16816.F32 R60, R68.reuse, R76, R60 ;  /* 0x0000004c443c723c */ /* 0x042fe8000000183c */
[----:B------:R-:W-:Y:S02]  /*96f0*/  FADD.FTZ R2, R157, R2 ;  /* 0x000000029d027221 */ /* 0x000fe40000010000 */
[----:B------:R-:W-:Y:S02]  /*9700*/  FADD.FTZ R0, R106, R0 ;  /* 0x000000006a007221 */ /* 0x000fe40000010000 */
[----:B------:R-:W-:Y:S04]  /*9710*/  HMMA.16816.F32 R64, R68, R78, R64 ;  /* 0x0000004e4440723c */ /* 0x000fe80000001840 */
[----:B------:R-:W-:Y:S02]  /*9720*/  FADD.FTZ R2, R105, R2 ;  /* 0x0000000269027221 */ /* 0x000fe40000010000 */
[----:B------:R-:W-:Y:S02]  /*9730*/  FADD.FTZ R0, R104, R0 ;  /* 0x0000000068007221 */ /* 0x000fe40000010000 */
[C---:B------:R-:W-:Y:S01]  /*9740*/  HMMA.16816.F32 R120, R112.reuse, R124, R4 ;  /* 0x0000007c7078723c */ /* 0x040fe20000001804 */
[----:B------:R-:W1:Y:S04]  /*9750*/  LDSM.16.MT88.4 R4, [R206+0x7800] ;  /* 0x00780000ce04783b */ /* 0x000e680000004200 */
[----:B------:R-:W-:Y:S02]  /*9760*/  FADD.FTZ R2, R155, R2 ;  /* 0x000000029b027221 */ /* 0x000fe40000010000 */
[----:B------:R-:W-:Y:S01]  /*9770*/  FADD.FTZ R0, R154, R0 ;  /* 0x000000009a007221 */ /* 0x000fe20000010000 */
[C---:B------:R-:W-:Y:S04]  /*9780*/  HMMA.16816.F32 R124, R112.reuse, R126, R8 ;  /* 0x0000007e707c723c */ /* 0x040fe80000001808 */
[----:B------:R-:W-:Y:S02]  /*9790*/  FADD.FTZ R2, R153, R2 ;  /* 0x0000000299027221 */ /* 0x000fe40000010000 */
[----:B------:R-:W-:Y:S02]  /*97a0*/  FADD.FTZ R0, R135, R0 ;  /* 0x0000000087007221 */ /* 0x000fe40000010000 */
[C---:B---3--:R-:W-:Y:S04]  /*97b0*/  HMMA.16816.F32 R68, R112.reuse, R80, R12 ;  /* 0x000000507044723c */ /* 0x048fe8000000180c */
        /* <DEDUP_REMOVED lines=20> */
[C---:B------:R-:W-:Y:S01]  /*9900*/  HMMA.16816.F32 R96, R112.reuse, R98, R40 ;  /* 0x000000627060723c */ /* 0x040fe20000001828 */
[----:B------:R2:W-:Y:S03]  /*9910*/  STL [R1], R2 ;  /* 0x0000000201007387 */ /* 0x0005e60000100800 */
[----:B------:R-:W-:Y:S01]  /*9920*/  IMAD.MOV.U32 R118, RZ, RZ, R116 ;  /* 0x000000ffff767224 */ /* 0x000fe200078e0074 */
[----:B------:R2:W-:Y:S01]  /*9930*/  STL [R1+0x10], R0 ;  /* 0x0000100001007387 */ /* 0x0005e20000100800 */
[----:B------:R-:W-:Y:S02]  /*9940*/  IMAD.MOV.U32 R3, RZ, RZ, R117 ;  /* 0x000000ffff037224 */ /* 0x000fe400078e0075 */
[C---:B------:R-:W-:Y:S08]  /*9950*/  HMMA.16816.F32 R128, R112.reuse, R100, R44 ;  /* 0x000000647080723c */ /* 0x040ff0000000182c */
[C---:B------:R-:W-:Y:S08]  /*9960*/  HMMA.16816.F32 R100, R112.reuse, R102, R48 ;  /* 0x000000667064723c */ /* 0x040ff00000001830 */
[C---:B------:R-:W-:Y:S08]  /*9970*/  HMMA.16816.F32 R104, R112.reuse, R108, R52 ;  /* 0x0000006c7068723c */ /* 0x040ff00000001834 */
[C---:B------:R-:W-:Y:S08]  /*9980*/  HMMA.16816.F32 R108, R112.reuse, R110, R56 ;  /* 0x0000006e706c723c */ /* 0x040ff00000001838 */
[C---:B-1----:R-:W-:Y:S08]  /*9990*/  HMMA.16816.F32 R132, R112.reuse, R4, R60 ;  /* 0x000000047084723c */ /* 0x042ff0000000183c */
[----:B------:R-:W-:Y:S01]  /*99a0*/  HMMA.16816.F32 R112, R112, R6, R64 ;  /* 0x000000067070723c */ /* 0x000fe20000001840 */
[----:B--2---:R-:W-:-:S07]  /*99b0*/  @P0 BRA `(.L_x_2268) ;  /* 0xffffbf1000000947 */ /* 0x004fce000383ffff */
.L_x_2267:
[----:B--2---:R-:W-:-:S13]  /*99c0*/  ISETP.GE.AND P0, PT, R229, RZ, PT ;  /* 0x000000ffe500720c */ /* 0x004fda0003f06270 */
[----:B------:R-:W-:Y:S05]  /*99d0*/  @!P0 BRA `(.L_x_2269) ;  /* 0x000034c000008947 */ /* 0x000fea0003800000 */
[----:B------:R-:W-:Y:S02]  /*99e0*/  MOV R119, R116 ;  /* 0x0000007400777202 */ /* 0x000fe40000000f00 */
[----:B------:R-:W-:Y:S02]  /*99f0*/  MOV R118, R117 ;  /* 0x0000007500767202 */ /* 0x000fe40000000f00 */
.L_x_2270:
[----:B------:R-:W2:Y:S01]  /*9a00*/  LDL.64 R38, [R1+0x20] ;  /* 0x0000200001267983 */ /* 0x000ea20000100a00 */
[----:B------:R-:W-:Y:S04]  /*9a10*/  DEPBAR.LE SB0, 0x0 ;  /* 0x000080000000791a */ /* 0x000fe80000000000 */
[----:B------:R-:W-:Y:S01]  /*9a20*/  WARPSYNC 0xffffffff ;  /* 0xffffffff00007948 */ /* 0x000fe20003800000 */
[----:B------:R-:W3:Y:S01]  /*9a30*/  LDL R37, [R1+0x28] ;  /* 0x0000280001257983 */ /* 0x000ee20000100800 */
[----:B------:R-:W-:Y:S01]  /*9a40*/  SHF.R.S32.HI R0, RZ, 0x1f, R229 ;  /* 0x0000001fff007819 */ /* 0x000fe200000114e5 */
        /* <DEDUP_REMOVED lines=12> */
[----:B------:R-:W4:Y:S06]  /*9b10*/  LDL.64 R234, [R1+0x18] ;  /* 0x0000180001ea7983 */ /* 0x000f2c0000100a00 */
[----:B------:R-:W5:Y:S08]  /*9b20*/  LDSM.16.M88.4 R32, [R201+0x1800] ;  /* 0x00180000c920783b */ /* 0x000f700000000200 */
[----:B------:R-:W4:Y:S01]  /*9b30*/  LDL R233, [R1+0x14] ;  /* 0x0000140001e97983 */ /* 0x000f220000100800 */
[C---:B-1----:R-:W-:Y:S03]  /*9b40*/  HMMA.16816.F32 R4, R136.reuse, R8, RZ ;  /* 0x000000088804723c */ /* 0x042fe600000018ff */
[----:B------:R-:W1:Y:S05]  /*9b50*/  LDSM.16.M88.4 R40, [R201+0x2000] ;  /* 0x00200000c928783b */ /* 0x000e6a0000000200 */
[C---:B------:R-:W-:Y:S03]  /*9b60*/  HMMA.16816.F32 R8, R136.reuse, R10, RZ ;  /* 0x0000000a8808723c */ /* 0x040fe600000018ff */
[----:B------:R-:W1:Y:S05]  /*9b70*/  LDSM.16.M88.4 R48, [R201+0x2800] ;  /* 0x00280000c930783b */ /* 0x000e6a0000000200 */
[C---:B-----5:R-:W-:Y:S03]  /*9b80*/  HMMA.16816.F32 R12, R136.reuse, R16, RZ ;  /* 0x00000010880c723c */ /* 0x060fe600000018ff */
[----:B------:R-:W5:Y:S05]  /*9b90*/  LDSM.16.M88.4 R56, [R201+0x3000] ;  /* 0x00300000c938783b */ /* 0x000f6a0000000200 */
[C---:B------:R-:W-:Y:S03]  /*9ba0*/  HMMA.16816.F32 R16, R136.reuse, R18, RZ ;  /* 0x000000128810723c */ /* 0x040fe600000018ff */
[----:B------:R-:W1:Y:S05]  /*9bb0*/  LDSM.16.M88.4 R64, [R201+0x3800] ;  /* 0x00380000c940783b */ /* 0x000e6a0000000200 */
[C---:B------:R-:W-:Y:S03]  /*9bc0*/  HMMA.16816.F32 R20, R136.reuse, R24, RZ ;  /* 0x000000188814723c */ /* 0x040fe600000018ff */
[----:B------:R-:W1:Y:S05]  /*9bd0*/  LDSM.16.M88.4 R144, [R207] ;  /* 0x00000000cf90783b */ /* 0x000e6a0000000200 */
[C---:B------:R-:W-:Y:S03]  /*9be0*/  HMMA.16816.F32 R24, R136.reuse, R26, RZ ;  /* 0x0000001a8818723c */ /* 0x040fe600000018ff */
[----:B------:R-:W1:Y:S05]  /*9bf0*/  LDSM.16.M88.4 R148, [R222] ;  /* 0x00000000de94783b */ /* 0x000e6a0000000200 */
[C---:B------:R-:W-:Y:S03]  /*9c00*/  HMMA.16816.F32 R28, R136.reuse, R32, RZ ;  /* 0x00000020881c723c */ /* 0x040fe600000018ff */
[----:B------:R-:W1:Y:S05]  /*9c10*/  LDSM.16.M88.4 R152, [R221] ;  /* 0x00000000dd98783b */ /* 0x000e6a0000000200 */
[C---:B------:R-:W-:Y:S03]  /*9c20*/  HMMA.16816.F32 R32, R136.reuse, R34, RZ ;  /* 0x000000228820723c */ /* 0x040fe600000018ff */
[----:B------:R-:W1:Y:S08]  /*9c30*/  LDSM.16.M88.4 R156, [R220] ;  /* 0x00000000dc9c783b */ /* 0x000e700000000200 */
        /* <DEDUP_REMOVED lines=13> */
[C---:B-1----:R-:W-:Y:S01]  /*9d10*/  HMMA.16816.F32 R36, R136.reuse, R40, RZ ;  /* 0x000000288824723c */ /* 0x042fe200000018ff */
        /* <DEDUP_REMOVED lines=26> */
[C---:B-----5:R-:W-:Y:S08]  /*9ec0*/  HMMA.16816.F32 R52, R136.reuse, R56, RZ ;  /* 0x000000388834723c */ /* 0x060ff000000018ff */
[C---:B------:R-:W-:Y:S08]  /*9ed0*/  HMMA.16816.F32 R56, R136.reuse, R58, RZ ;  /* 0x0000003a8838723c */ /* 0x040ff000000018ff */
[C---:B-1----:R-:W-:Y:S08]  /*9ee0*/  HMMA.16816.F32 R60, R136.reuse, R64, RZ ;  /* 0x00000040883c723c */ /* 0x042ff000000018ff */
[----:B------:R-:W-:Y:S08]  /*9ef0*/  HMMA.16816.F32 R64, R136, R66, RZ ;  /* 0x000000428840723c */ /* 0x000ff000000018ff */
[C---:B------:R-:W-:Y:S08]  /*9f00*/  HMMA.16816.F32 R4, R140.reuse, R144, R4 ;  /* 0x000000908c04723c */ /* 0x040ff00000001804 */
[C---:B------:R-:W-:Y:S01]  /*9f10*/  HMMA.16816.F32 R8, R140.reuse, R146, R8 ;  /* 0x000000928c08723c */ /* 0x040fe20000001808 */
[----:B------:R-:W1:Y:S07]  /*9f20*/  LDSM.16.M88.4 R144, [R205] ;  /* 0x00000000cd90783b */ /* 0x000e6e0000000200 */
        /* <DEDUP_REMOVED lines=17> */
[----:B------:R-:W2:Y:S07]  /*a040*/  LDSM.16.M88.4 R192, [R205+0x3000] ;  /* 0x00300000cdc0783b */ /* 0x000eae0000000200 */
[C---:B------:R-:W-:Y:S08]  /*a050*/  HMMA.16816.F32 R60, R140.reuse, R196, R60 ;  /* 0x000000c48c3c723c */ /* 0x040ff0000000183c */
[----:B------:R-:W-:Y:S08]  /*a060*/  HMMA.16816.F32 R64, R140, R198, R64 ;  /* 0x000000c68c40723c */ /* 0x000ff00000001840 */
[C---:B-1----:R-:W-:Y:S08]  /*a070*/  HMMA.16816.F32 R4, R164.reuse, R144, R4 ;  /* 0x00000090a404723c */ /* 0x042ff00000001804 */
[C---:B------:R-:W-:Y:S01]  /*a080*/  HMMA.16816.F32 R8, R164.reuse, R146, R8 ;  /* 0x00000092a408723c */ /* 0x040fe20000001808 */
[----:B------:R-:W1:Y:S07]  /*a090*/  LDSM.16.M88.4 R144, [R205+0x3800] ;  /* 0x00380000cd90783b */ /* 0x000e6e0000000200 */
[C---:B---3--:R-:W-:Y:S08]  /*a0a0*/  HMMA.16816.F32 R12, R164.reuse, R148, R12 ;  /* 0x00000094a40c723c */ /* 0x048ff0000000180c */
[C---:B------:R-:W-:Y:S01]  /*a0b0*/  HMMA.16816.F32 R16, R164.reuse, R150, R16 ;  /* 0x00000096a410723c */ /* 0x040fe20000001810 */
[----:B------:R-:W3:Y:S07]  /*a0c0*/  LDSM.16.M88.4 R148, [R202] ;  /* 0x00000000ca94783b */ /* 0x000eee0000000200 */
        /* <DEDUP_REMOVED lines=8> */
[----:B------:R-:W3:Y:S07]  /*a150*/  LDSM.16.M88.4 R160, [R202+0x1800] ;  /* 0x00180000caa0783b */ /* 0x000eee0000000200 */
[C---:B--2---:R-:W-:Y:S08]  /*a160*/  HMMA.16816.F32 R44, R164.reuse, R168, R44 ;  /* 0x000000a8a42c723c */ /* 0x044ff0000000182c */
[C---:B------:R-:W-:Y:S01]  /*a170*/  HMMA.16816.F32 R48, R164.reuse, R170, R48 ;  /* 0x000000aaa430723c */ /* 0x040fe20000001830 */
[----:B------:R-:W2:Y:S07]  /*a180*/  LDSM.16.M88.4 R168, [R202+0x2000] ;  /* 0x00200000caa8783b */ /* 0x000eae0000000200 */
[C---:B------:R-:W-:Y:S08]  /*a190*/  HMMA.16816.F32 R52, R164.reuse, R192, R52 ;  /* 0x000000c0a434723c */ /* 0x040ff00000001834 */
        /* <DEDUP_REMOVED lines=22> */
[----:B------:R-:W-:Y:S07]  /*a300*/  LDSM.16.M88.4 R192, [R201+0x6800] ;  /* 0x00680000c9c0783b */ /* 0x000fee0000000200 */
[C---:B-1----:R-:W-:Y:S08]  /*a310*/  HMMA.16816.F32 R52, R172.reuse, R144, R52 ;  /* 0x00000090ac34723c */ /* 0x042ff00000001834 */
        /* <DEDUP_REMOVED lines=22> */
[----:B------:R-:W-:Y:S07]  /*a480*/  LDSM.16.M88.4 R192, [R210] ;  /* 0x00000000d2c0783b */ /* 0x000fee0000000200 */
[C---:B---3--:R-:W-:Y:S08]  /*a490*/  HMMA.16816.F32 R52, R176.reuse, R148, R52 ;  /* 0x00000094b034723c */ /* 0x048ff00000001834 */
[C---:B------:R-:W-:Y:S01]  /*a4a0*/  HMMA.16816.F32 R56, R176.reuse, R150, R56 ;  /* 0x00000096b038723c */ /* 0x040fe20000001838 */
[----:B------:R-:W2:Y:S07]  /*a4b0*/  LDSM.16.M88.4 R148, [R212] ;  /* 0x00000000d494783b */ /* 0x000eae0000000200 */
[C---:B----4-:R-:W-:Y:S08]  /*a4c0*/  HMMA.16816.F32 R60, R176.reuse, R152, R60 ;  /* 0x00000098b03c723c */ /* 0x050ff0000000183c */
[----:B------:R-:W-:Y:S01]  /*a4d0*/  HMMA.16816.F32 R64, R176, R154, R64 ;  /* 0x0000009ab040723c */ /* 0x000fe20000001840 */
[----:B------:R-:W3:Y:S07]  /*a4e0*/  LDSM.16.M88.4 R152, [R209] ;  /* 0x00000000d198783b */ /* 0x000eee0000000200 */
[C---:B-----5:R-:W-:Y:S08]  /*a4f0*/  HMMA.16816.F32 R4, R180.reuse, R156, R4 ;  /* 0x0000009cb404723c */ /* 0x060ff00000001804 */
[C---:B------:R-:W-:Y:S01]  /*a500*/  HMMA.16816.F32 R8, R180.reuse, R158, R8 ;  /* 0x0000009eb408723c */ /* 0x040fe20000001808 */
[----:B------:R-:W4:Y:S07]  /*a510*/  LDSM.16.M88.4 R156, [R208] ;  /* 0x00000000d09c783b */ /* 0x000f2e0000000200 */
        /* <DEDUP_REMOVED lines=17> */
[----:B------:R-:W3:Y:S07]  /*a630*/  LDSM.16.M88.4 R152, [R205+0x5800] ;  /* 0x00580000cd98783b */ /* 0x000eee0000000200 */
[C---:B----4-:R-:W-:Y:S08]  /*a640*/  HMMA.16816.F32 R60, R180.reuse, R156, R60 ;  /* 0x0000009cb43c723c */ /* 0x050ff0000000183c */
[----:B------:R-:W-:Y:S01]  /*a650*/  HMMA.16816.F32 R64, R180, R158, R64 ;  /* 0x0000009eb440723c */ /* 0x000fe20000001840 */
[----:B------:R-:W4:Y:S07]  /*a660*/  LDSM.16.M88.4 R156, [R205+0x6000] ;  /* 0x00600000cd9c783b */ /* 0x000f2e0000000200 */
        /* <DEDUP_REMOVED lines=14> */
[----:B------:R-:W4:Y:S07]  /*a750*/  LDSM.16.M88.4 R156, [R202+0x5800] ;  /* 0x00580000ca9c783b */ /* 0x000f2e0000000200 */
[C---:B------:R-:W-:Y:S08]  /*a760*/  HMMA.16816.F32 R44, R184.reuse, R168, R44 ;  /* 0x000000a8b82c723c */ /* 0x040ff0000000182c */
[C---:B------:R-:W-:Y:S08]  /*a770*/  HMMA.16816.F32 R48, R184.reuse, R170, R48 ;  /* 0x000000aab830723c */ /* 0x040ff00000001830 */
[C---:B------:R-:W-:Y:S08]  /*a780*/  HMMA.16816.F32 R52, R184.reuse, R192, R52 ;  /* 0x000000c0b834723c */ /* 0x040ff00000001834 */
[C---:B------:R-:W-:Y:S08]  /*a790*/  HMMA.16816.F32 R56, R184.reuse, R194, R56 ;  /* 0x000000c2b838723c */ /* 0x040ff00000001838 */
[C---:B-----5:R-:W-:Y:S08]  /*a7a0*/  HMMA.16816.F32 R60, R184.reuse, R160, R60 ;  /* 0x000000a0b83c723c */ /* 0x060ff0000000183c */
[----:B------:R-:W-:Y:S08]  /*a7b0*/  HMMA.16816.F32 R64, R184, R162, R64 ;  /* 0x000000a2b840723c */ /* 0x000ff00000001840 */
[C---:B-1----:R-:W-:Y:S08]  /*a7c0*/  HMMA.16816.F32 R4, R188.reuse, R144, R4 ;  /* 0x00000090bc04723c */ /* 0x042ff00000001804 */
[C---:B------:R-:W-:Y:S01]  /*a7d0*/  HMMA.16816.F32 R8, R188.reuse, R146, R8 ;  /* 0x00000092bc08723c */ /* 0x040fe20000001808 */
[----:B------:R-:W1:Y:S07]  /*a7e0*/  LDSM.16.M88.4 R144, [R202+0x6000] ;  /* 0x00600000ca90783b */ /* 0x000e6e0000000200 */
[C---:B--2---:R-:W-:Y:S08]  /*a7f0*/  HMMA.16816.F32 R12, R188.reuse, R148, R12 ;  /* 0x00000094bc0c723c */ /* 0x044ff0000000180c */
[C---:B------:R-:W-:Y:S01]  /*a800*/  HMMA.16816.F32 R16, R188.reuse, R150, R16 ;  /* 0x00000096bc10723c */ /* 0x040fe20000001810 */
[----:B------:R-:W2:Y:S03]  /*a810*/  LDSM.16.M88.4 R148, [R202+0x6800] ;  /* 0x00680000ca94783b */ /* 0x000ea60000000200 */
[----:B------:R-:W-:Y:S02]  /*a820*/  FMNMX.FTZ R0, R4, R118, !PT ;  /* 0x0000007604007209 */ /* 0x000fe40007810000 */
[----:B------:R-:W-:Y:S02]  /*a830*/  FMNMX.FTZ R2, R6, R119, !PT ;  /* 0x0000007706027209 */ /* 0x000fe40007810000 */
[C---:B---3--:R-:W-:Y:S04]  /*a840*/  HMMA.16816.F32 R20, R188.reuse, R152, R20 ;  /* 0x00000098bc14723c */ /* 0x048fe80000001814 */
[----:B------:R-:W-:Y:S02]  /*a850*/  FMNMX.FTZ R0, R5, R0, !PT ;  /* 0x0000000005007209 */ /* 0x000fe40007810000 */
[----:B------:R-:W-:Y:S02]  /*a860*/  FMNMX.FTZ R2, R7, R2, !PT ;  /* 0x0000000207027209 */ /* 0x000fe40007810000 */
[C---:B------:R-:W-:Y:S01]  /*a870*/  HMMA.16816.F32 R24, R188.reuse, R154, R24 ;  /* 0x0000009abc18723c */ /* 0x040fe20000001818 */
[----:B------:R-:W3:Y:S03]  /*a880*/  LDSM.16.M88.4 R152, [R202+0x7000] ;  /* 0x00700000ca98783b */ /* 0x000ee60000000200 */
        /* <DEDUP_REMOVED lines=15> */
[C---:B--2---:R-:W-:Y:S01]  /*a980*/  HMMA.16816.F32 R44, R188.reuse, R148, R44 ;  /* 0x00000094bc2c723c */ /* 0x044fe2000000182c */
[----:B------:R-:W-:Y:S04]  /*a990*/  BAR.SYNC.DEFER_BLOCKING 0x0 ;  /* 0x0000000000007b1d */ /* 0x000fe80000010000 */
[----:B------:R-:W-:Y:S02]  /*a9a0*/  FMNMX.FTZ R0, R17, R0, !PT ;  /* 0x0000000011007209 */ /* 0x000fe40007810000 */
[----:B------:R-:W-:Y:S01]  /*a9b0*/  FMNMX.FTZ R2, R18, R2, !PT ;  /* 0x0000000212027209 */ /* 0x000fe20007810000 */
[C---:B------:R-:W-:Y:S04]  /*a9c0*/  HMMA.16816.F32 R48, R188.reuse, R150, R48 ;  /* 0x00000096bc30723c */ /* 0x040fe80000001830 */
        /* <DEDUP_REMOVED lines=8> */
[----:B------:R-:W-:Y:S01]  /*aa50*/  FMNMX.FTZ R0, R25, R0, !PT ;  /* 0x0000000019007209 */ /* 0x000fe20007810000 */
[C---:B-1----:R-:W-:Y:S03]  /*aa60*/  HMMA.16816.F32 R60, R188.reuse, R144, R60 ;  /* 0x00000090bc3c723c */ /* 0x042fe6000000183c */
[----:B------:R-:W-:Y:S02]  /*aa70*/  FMNMX.FTZ R0, R28, R0, !PT ;  /* 0x000000001c007209 */ /* 0x000fe40007810000 */
[----:B------:R-:W-:Y:S02]  /*aa80*/  FMNMX.FTZ R2, R26, R2, !PT ;  /* 0x000000021a027209 */ /* 0x000fe40007810000 */
[----:B------:R-:W-:Y:S01]  /*aa90*/  FMNMX.FTZ R0, R29, R0, !PT ;  /* 0x000000001d007209 */ /* 0x000fe20007810000 */
        /* <DEDUP_REMOVED lines=39> */
[----:B------:R-:W-:Y:S04]  /*ad10*/  FMNMX.FTZ R0, R66, R0, !PT ;  /* 0x0000000042007209 */ /* 0x000fe80007810000 */
[----:B------:R-:W-:Y:S05]  /*ad20*/  FMNMX.FTZ R0, R67, R0, !PT ;  /* 0x0000000043007209 */ /* 0x000fea0007810000 */
[----:B------:R-:W2:Y:S01]  /*ad30*/  SHFL.BFLY PT, R2, R0, 0x2, 0x1f ;  /* 0x0c401f0000027f89 */ /* 0x000ea200000e0000 */
[----:B-1----:R-:W-:Y:S07]  /*ad40*/  FMNMX.FTZ R117, R117, R3, !PT ;  /* 0x0000000375757209 */ /* 0x002fee0007810000 */
[----:B------:R-:W1:Y:S01]  /*ad50*/  SHFL.BFLY PT, R116, R117, 0x1, 0x1f ;  /* 0x0c201f0075747f89 */ /* 0x000e6200000e0000 */
[----:B--2---:R-:W-:Y:S07]  /*ad60*/  FMNMX.FTZ R0, R0, R2, !PT ;  /* 0x0000000200007209 */ /* 0x004fee0007810000 */
[----:B------:R-:W2:Y:S01]  /*ad70*/  SHFL.BFLY PT, R3, R0, 0x1, 0x1f ;  /* 0x0c201f0000037f89 */ /* 0x000ea200000e0000 */
[----:B-1----:R-:W-:Y:S05]  /*ad80*/  FMNMX.FTZ R117, R117, R116, !PT ;  /* 0x0000007475757209 */ /* 0x002fea0007810000 */
[C---:B------:R-:W-:Y:S02]  /*ad90*/  FMUL.FTZ R156, R117.reuse, c[0x0][0x2d0] ;  /* 0x0000b400759c7a20 */ /* 0x040fe40000410000 */
[----:B------:R-:W-:Y:S02]  /*ada0*/  FADD.FTZ R2, -R117, R118 ;  /* 0x0000007675027221 */ /* 0x000fe40000010100 */
[--C-:B------:R-:W-:Y:S01]  /*adb0*/  FFMA.FTZ R4, R4, c[0x0][0x2d0], -R156.reuse ;  /* 0x0000b40004047a23 */ /* 0x100fe2000001089c */
[----:B--2---:R-:W-:Y:S01]  /*adc0*/  FMNMX.FTZ R116, R0, R3, !PT ;  /* 0x0000000300747209 */ /* 0x004fe20007810000 */
[----:B------:R-:W-:Y:S01]  /*add0*/  FMUL.FTZ R0, R2, c[0x0][0x2d0] ;  /* 0x0000b40002007a20 */ /* 0x000fe20000410000 */
[----:B------:R-:W-:Y:S01]  /*ade0*/  @P1 SHF.R.S32.HI R3, RZ, 0x1f, R229 ;  /* 0x0000001fff031819 */ /* 0x000fe200000114e5 */
[----:B------:R1:W-:Y:S01]  /*adf0*/  MUFU.EX2 R230, R4 ;  /* 0x0000000400e67308 */ /* 0x0003e20000000800 */
[--C-:B------:R-:W-:Y:S02]  /*ae00*/  FFMA.FTZ R5, R5, c[0x0][0x2d0], -R156.reuse ;  /* 0x0000b40005057a23 */ /* 0x100fe4000001089c */
[--C-:B------:R-:W-:Y:S02]  /*ae10*/  FFMA.FTZ R9, R9, c[0x0][0x2d0], -R156.reuse ;  /* 0x0000b40009097a23 */ /* 0x100fe4000001089c */
[----:B------:R-:W-:Y:S02]  /*ae20*/  @P1 IMAD R3, R3, c[0x0][0x1e0], RZ ;  /* 0x0000780003031a24 */ /* 0x000fe400078e02ff */
[--C-:B------:R-:W-:Y:S02]  /*ae30*/  FFMA.FTZ R12, R12, c[0x0][0x2d0], -R156.reuse ;  /* 0x0000b4000c0c7a23 */ /* 0x100fe4000001089c */
[--C-:B------:R-:W-:Y:S01]  /*ae40*/  FFMA.FTZ R13, R13, c[0x0][0x2d0], -R156.reuse ;  /* 0x0000b4000d0d7a23 */ /* 0x100fe2000001089c */
[----:B------:R2:W3:Y:S01]  /*ae50*/  MUFU.EX2 R2, R0 ;  /* 0x0000000000027308 */ /* 0x0004e20000000800 */
[--C-:B------:R-:W-:Y:S02]  /*ae60*/  FFMA.FTZ R20, R20, c[0x0][0x2d0], -R156.reuse ;  /* 0x0000b40014147a23 */ /* 0x100fe4000001089c */
[--C-:B------:R-:W-:Y:S02]  /*ae70*/  FFMA.FTZ R21, R21, c[0x0][0x2d0], -R156.reuse ;  /* 0x0000b40015157a23 */ /* 0x100fe4000001089c */
[--C-:B------:R-:W-:Y:S02]  /*ae80*/  FFMA.FTZ R24, R24, c[0x0][0x2d0], -R156.reuse ;  /* 0x0000b40018187a23 */ /* 0x100fe4000001089c */
[--C-:B------:R-:W-:Y:S02]  /*ae90*/  FFMA.FTZ R25, R25, c[0x0][0x2d0], -R156.reuse ;  /* 0x0000b40019197a23 */ /* 0x100fe4000001089c */
[--C-:B------:R-:W-:Y:S01]  /*aea0*/  FFMA.FTZ R28, R28, c[0x0][0x2d0], -R156.reuse ;  /* 0x0000b4001c1c7a23 */ /* 0x100fe2000001089c */
[----:B------:R4:W-:Y:S01]  /*aeb0*/  MUFU.EX2 R231, R5 ;  /* 0x0000000500e77308 */ /* 0x0009e20000000800 */
[--C-:B------:R-:W-:Y:S02]  /*aec0*/  FFMA.FTZ R29, R29, c[0x0][0x2d0], -R156.reuse ;  /* 0x0000b4001d1d7a23 */ /* 0x100fe4000001089c */
[--C-:B------:R-:W-:Y:S02]  /*aed0*/  FFMA.FTZ R32, R32, c[0x0][0x2d0], -R156.reuse ;  /* 0x0000b40020207a23 */ /* 0x100fe4000001089c */
[----:B-1----:R-:W-:Y:S02]  /*aee0*/  @P1 IMAD R4, R229, c[0x0][0x1e4], R3 ;  /* 0x00007900e5041a24 */ /* 0x002fe400078e0203 */
[--C-:B------:R-:W-:Y:S02]  /*aef0*/  FFMA.FTZ R33, R33, c[0x0][0x2d0], -R156.reuse ;  /* 0x0000b40021217a23 */ /* 0x100fe4000001089c */
[--C-:B------:R-:W-:Y:S01]  /*af00*/  FFMA.FTZ R36, R36, c[0x0][0x2d0], -R156.reuse ;  /* 0x0000b40024247a23 */ /* 0x100fe2000001089c */
[----:B------:R-:W-:Y:S01]  /*af10*/  MUFU.EX2 R198, R12 ;  /* 0x0000000c00c67308 */ /* 0x000fe20000000800 */
[--C-:B------:R-:W-:Y:S02]  /*af20*/  FFMA.FTZ R37, R37, c[0x0][0x2d0], -R156.reuse ;  /* 0x0000b40025257a23 */ /* 0x100fe4000001089c */
[----:B------:R-:W-:Y:S02]  /*af30*/  FFMA.FTZ R40, R40, c[0x0][0x2d0], -R156 ;  /* 0x0000b40028287a23 */ /* 0x000fe4000001089c */
[----:B--2---:R-:W-:Y:S02]  /*af40*/  FADD.FTZ R0, -R116, R119 ;  /* 0x0000007774007221 */ /* 0x004fe40000010100 */
[----:B------:R-:W-:Y:S03]  /*af50*/  @P1 IMAD.WIDE.U32 R118, R229, c[0x0][0x1e0], RZ ;  /* 0x00007800e5761a25 */ /* 0x000fe600078e00ff */
[----:B------:R-:W-:Y:S01]  /*af60*/  MUFU.EX2 R197, R13 ;  /* 0x0000000d00c57308 */ /* 0x000fe20000000800 */
[----:B------:R-:W-:Y:S01]  /*af70*/  FMUL.FTZ R0, R0, c[0x0][0x2d0] ;  /* 0x0000b40000007a20 */ /* 0x000fe20000410000 */
[----:B------:R-:W-:Y:S01]  /*af80*/  @P1 IADD3 R4, R119, R4, RZ ;  /* 0x0000000477041210 */ /* 0x000fe20007ffe0ff */
[----:B---3--:R-:W-:Y:S01]  /*af90*/  FMUL.FTZ R68, R2, R68 ;  /* 0x0000004402447220 */ /* 0x008fe20000410000 */
[----:B------:R-:W-:Y:S01]  /*afa0*/  @P1 SHF.L.U32 R3, R118, 0x7, RZ ;  /* 0x0000000776031819 */ /* 0x000fe200000006ff */
[----:B------:R-:W-:Y:S01]  /*afb0*/  FMUL.FTZ R69, R2, R69 ;  /* 0x0000004502457220 */ /* 0x000fe20000410000 */
[----:B------:R-:W-:Y:S01]  /*afc0*/  @P1 SHF.L.U64.HI R119, R118, 0x7, R4 ;  /* 0x0000000776771819 */ /* 0x000fe20000010204 */
[----:B------:R-:W-:Y:S01]  /*afd0*/  FFMA.FTZ R118, R8, c[0x0][0x2d0], -R156 ;  /* 0x0000b40008767a23 */ /* 0x000fe2000001089c */
[----:B----4-:R-:W-:Y:S01]  /*afe0*/  @P1 IADD3 R5, P3, R3, R234, RZ ;  /* 0x000000ea03051210 */ /* 0x010fe20007f7e0ff */
[C---:B------:R-:W-:Y:S01]  /*aff0*/  FMUL.FTZ R72, R2.reuse, R72 ;  /* 0x0000004802487220 */ /* 0x040fe20000410000 */
[----:B------:R-:W1:Y:S01]  /*b000*/  MUFU.EX2 R0, R0 ;  /* 0x0000000000007308 */ /* 0x000e620000000800 */
[C---:B------:R-:W-:Y:S01]  /*b010*/  FMUL.FTZ R73, R2.reuse, R73 ;  /* 0x0000004902497220 */ /* 0x040fe20000410000 */
[----:B------:R-:W-:Y:S01]  /*b020*/  @P1 LEA R4, P2, R5, c[0x0][0x1c8], 0x1 ;  /* 0x0000720005041a11 */ /* 0x000fe200078408ff */
[C---:B------:R-:W-:Y:S01]  /*b030*/  FMUL.FTZ R76, R2.reuse, R76 ;  /* 0x0000004c024c7220 */ /* 0x040fe20000410000 */
[----:B------:R-:W-:Y:S01]  /*b040*/  @P1 IADD3.X R8, R119, R233, RZ, P3, !PT ;  /* 0x000000e977081210 */ /* 0x000fe20001ffe4ff */
[C---:B------:R-:W-:Y:S01]  /*b050*/  FMUL.FTZ R77, R2.reuse, R77 ;  /* 0x0000004d024d7220 */ /* 0x040fe20000410000 */
[----:B------:R-:W-:Y:S01]  /*b060*/  @P1 IADD3 R3, P4, P3, R3, 0x40, R234 ;  /* 0x0000004003031810 */ /* 0x000fe20007b9e0ea */
[C---:B------:R-:W-:Y:S01]  /*b070*/  FMUL.FTZ R80, R2.reuse, R80 ;  /* 0x0000005002507220 */ /* 0x040fe20000410000 */
[----:B------:R-:W-:Y:S01]  /*b080*/  @P1 LEA.HI.X R5, R5, c[0x0][0x1cc], R8, 0x1, P2 ;  /* 0x0000730005051a11 */ /* 0x000fe200010f0c08 */
[C---:B------:R-:W-:Y:S01]  /*b090*/  FMUL.FTZ R81, R2.reuse, R81 ;  /* 0x0000005102517220 */ /* 0x040fe20000410000 */
[----:B------:R2:W-:Y:S01]  /*b0a0*/  MUFU.EX2 R199, R118 ;  /* 0x0000007600c77308 */ /* 0x0005e20000000800 */
[----:B------:R-:W-:Y:S01]  /*b0b0*/  @P1 IADD3.X R8, R119, RZ, R233, P4, P3 ;  /* 0x000000ff77081210 */ /* 0x000fe200027e64e9 */
[C---:B------:R-:W-:Y:S01]  /*b0c0*/  FMUL.FTZ R84, R2.reuse, R84 ;  /* 0x0000005402547220 */ /* 0x040fe20000410000 */
[----:B------:R3:W-:Y:S01]  /*b0d0*/  @P1 LDGSTS.E.BYPASS.LTC128B.128 [R228+0x8100], [R4.64], !P0 ;  /* 0x0810000004e41fae */ /* 0x0007e2000c101d46 */
[C---:B------:R-:W-:Y:S01]  /*b0e0*/  @P1 LEA R144, P2, R3.reuse, c[0x0][0x1c8], 0x1 ;  /* 0x0000720003901a11 */ /* 0x040fe200078408ff */
[C---:B------:R-:W-:Y:S02]  /*b0f0*/  FMUL.FTZ R85, R2.reuse, R85 ;  /* 0x0000005502557220 */ /* 0x040fe40000410000 */
[----:B------:R-:W-:Y:S01]  /*b100*/  FMUL.FTZ R88, R2, R88 ;  /* 0x0000005802587220 */ /* 0x000fe20000410000 */
[----:B------:R-:W-:Y:S01]  /*b110*/  @P1 LEA.HI.X R145, R3, c[0x0][0x1cc], R8, 0x1, P2 ;  /* 0x0000730003911a11 */ /* 0x000fe200010f0c08 */
[----:B------:R-:W-:Y:S01]  /*b120*/  FMUL.FTZ R3, R116, c[0x0][0x2d0] ;  /* 0x0000b40074037a20 */ /* 0x000fe20000410000 */
[----:B------:R-:W-:Y:S01]  /*b130*/  MUFU.EX2 R194, R20 ;  /* 0x0000001400c27308 */ /* 0x000fe20000000800 */
[----:B------:R-:W-:Y:S01]  /*b140*/  FMUL.FTZ R89, R2, R89 ;  /* 0x0000005902597220 */ /* 0x000fe20000410000 */
[----:B------:R-:W4:Y:S01]  /*b150*/  LDL.LU R234, [R1] ;  /* 0x0000000001ea7983 */ /* 0x000f220000300800 */
[--C-:B------:R-:W-:Y:S02]  /*b160*/  FFMA.FTZ R6, R6, c[0x0][0x2d0], -R3.reuse ;  /* 0x0000b40006067a23 */ /* 0x100fe40000010803 */
[--C-:B------:R-:W-:Y:S01]  /*b170*/  FFMA.FTZ R7, R7, c[0x0][0x2d0], -R3.reuse ;  /* 0x0000b40007077a23 */ /* 0x100fe20000010803 */
[----:B------:R5:W-:Y:S01]  /*b180*/  @P1 LDGSTS.E.BYPASS.LTC128B.128 [R228+0xc100], [R144.64], !P6 ;  /* 0x0c10000090e41fae */ /* 0x000be2000f101d46 */
[--C-:B------:R-:W-:Y:S02]  /*b190*/  FFMA.FTZ R10, R10, c[0x0][0x2d0], -R3.reuse ;  /* 0x0000b4000a0a7a23 */ /* 0x100fe40000010803 */
[--C-:B------:R-:W-:Y:S01]  /*b1a0*/  FFMA.FTZ R11, R11, c[0x0][0x2d0], -R3.reuse ;  /* 0x0000b4000b0b7a23 */ /* 0x100fe20000010803 */
[----:B------:R-:W-:Y:S01]  /*b1b0*/  MUFU.EX2 R163, R6 ;  /* 0x0000000600a37308 */ /* 0x000fe20000000800 */
[C---:B-1----:R-:W-:Y:S02]  /*b1c0*/  FMUL.FTZ R70, R0.reuse, R70 ;  /* 0x0000004600467220 */ /* 0x042fe40000410000 */
[C---:B------:R-:W-:Y:S01]  /*b1d0*/  FMUL.FTZ R71, R0.reuse, R71 ;  /* 0x0000004700477220 */ /* 0x040fe20000410000 */
[----:B--2---:R-:W-:Y:S01]  /*b1e0*/  @P1 MOV R118, c[0x0][0x1e0] ;  /* 0x0000780000761a02 */ /* 0x004fe20000000f00 */
[C---:B------:R-:W-:Y:S01]  /*b1f0*/  FMUL.FTZ R74, R0.reuse, R74 ;  /* 0x0000004a004a7220 */ /* 0x040fe20000410000 */
[----:B------:R-:W2:Y:S01]  /*b200*/  LDL.LU R233, [R1+0x10] ;  /* 0x0000100001e97983 */ /* 0x000ea20000300800 */
[----:B------:R-:W-:Y:S01]  /*b210*/  FMUL.FTZ R75, R0, R75 ;  /* 0x0000004b004b7220 */ /* 0x000fe20000410000 */
[----:B------:R-:W-:Y:S01]  /*b220*/  @P1 SHF.L.U64.HI R119, R118, R232, c[0x0][0x1e4] ;  /* 0x0000790076771619 */ /* 0x000fe200000102e8 */
[----:B------:R-:W-:Y:S01]  /*b230*/  FMUL.FTZ R78, R0, R78 ;  /* 0x0000004e004e7220 */ /* 0x000fe20000410000 */
[----:B------:R1:W-:Y:S01]  /*b240*/  MUFU.EX2 R232, R9 ;  /* 0x0000000900e87308 */ /* 0x0003e20000000800 */
[----:B------:R-:W-:Y:S01]  /*b250*/  @P1 SHF.L.U32 R118, R118, 0x6, RZ ;  /* 0x0000000676761819 */ /* 0x000fe200000006ff */
[C---:B------:R-:W-:Y:S02]  /*b260*/  FMUL.FTZ R79, R0.reuse, R79 ;  /* 0x0000004f004f7220 */ /* 0x040fe40000410000 */
[----:B------:R-:W-:Y:S01]  /*b270*/  FMUL.FTZ R82, R0, R82 ;  /* 0x0000005200527220 */ /* 0x000fe20000410000 */
[----:B------:R-:W-:Y:S01]  /*b280*/  @P1 IADD3 R8, P2, R4, R118, RZ ;  /* 0x0000007604081210 */ /* 0x000fe20007f5e0ff */
[C---:B------:R-:W-:Y:S02]  /*b290*/  FMUL.FTZ R83, R0.reuse, R83 ;  /* 0x0000005300537220 */ /* 0x040fe40000410000 */
[----:B------:R-:W-:Y:S01]  /*b2a0*/  FMUL.FTZ R86, R0, R86 ;  /* 0x0000005600567220 */ /* 0x000fe20000410000 */
[----:B---3--:R-:W-:Y:S01]  /*b2b0*/  @P1 IADD3 R4, P3, R8, R118, RZ ;  /* 0x0000007608041210 */ /* 0x008fe20007f7e0ff */
[----:B------:R3:W3:Y:S01]  /*b2c0*/  MUFU.EX2 R162, R7 ;  /* 0x0000000700a27308 */ /* 0x0006e20000000800 */
[----:B------:R-:W-:Y:S02]  /*b2d0*/  FMUL.FTZ R87, R0, R87 ;  /* 0x0000005700577220 */ /* 0x000fe40000410000 */
[--C-:B------:R-:W-:Y:S02]  /*b2e0*/  FFMA.FTZ R14, R14, c[0x0][0x2d0], -R3.reuse ;  /* 0x0000b4000e0e7a23 */ /* 0x100fe40000010803 */
[--C-:B------:R-:W-:Y:S02]  /*b2f0*/  FFMA.FTZ R15, R15, c[0x0][0x2d0], -R3.reuse ;  /* 0x0000b4000f0f7a23 */ /* 0x100fe40000010803 */
[C---:B------:R-:W-:Y:S02]  /*b300*/  FMUL.FTZ R90, R0.reuse, R90 ;  /* 0x0000005a005a7220 */ /* 0x040fe40000410000 */
[----:B------:R-:W-:Y:S01]  /*b310*/  FMUL.FTZ R91, R0, R91 ;  /* 0x0000005b005b7220 */ /* 0x000fe20000410000 */
[----:B------:R5:W-:Y:S01]  /*b320*/  MUFU.EX2 R161, R10 ;  /* 0x0000000a00a17308 */ /* 0x000be20000000800 */
[C---:B------:R-:W-:Y:S02]  /*b330*/  FMUL.FTZ R12, R2.reuse, R128 ;  /* 0x00000080020c7220 */ /* 0x040fe40000410000 */
[----:B------:R-:W-:Y:S01]  /*b340*/  FMUL.FTZ R13, R2, R129 ;  /* 0x00000081020d7220 */ /* 0x000fe20000410000 */
[-C--:B-1----:R-:W-:Y:S01]  /*b350*/  @P1 IADD3.X R9, R5, R119.reuse, RZ, P2, !PT ;  /* 0x0000007705091210 */ /* 0x082fe200017fe4ff */
[--C-:B------:R-:W-:Y:S01]  /*b360*/  FFMA.FTZ R22, R22, c[0x0][0x2d0], -R3.reuse ;  /* 0x0000b40016167a23 */ /* 0x100fe20000010803 */
[----:B------:R-:W-:Y:S01]  /*b370*/  @P1 IADD3 R6, P2, R4, R118, RZ ;  /* 0x0000007604061210 */ /* 0x000fe20007f5e0ff */
[--C-:B------:R-:W-:Y:S01]  /*b380*/  FFMA.FTZ R23, R23, c[0x0][0x2d0], -R3.reuse ;  /* 0x0000b40017177a23 */ /* 0x100fe20000010803 */
[-C--:B------:R-:W-:Y:S01]  /*b390*/  @P1 IADD3.X R5, R9, R119.reuse, RZ, P3, !PT ;  /* 0x0000007709051210 */ /* 0x080fe20001ffe4ff */
[----:B------:R1:W-:Y:S01]  /*b3a0*/  @P1 LDGSTS.E.BYPASS.LTC128B.128 [R228+0x9100], [R8.64], !P0 ;  /* 0x0910000008e41fae */ /* 0x0003e2000c101d46 */
[----:B------:R1:W1:Y:S01]  /*b3b0*/  MUFU.EX2 R168, R11 ;  /* 0x0000000b00a87308 */ /* 0x0002620000000800 */
[--C-:B------:R-:W-:Y:S02]  /*b3c0*/  FFMA.FTZ R26, R26, c[0x0][0x2d0], -R3.reuse ;  /* 0x0000b4001a1a7a23 */ /* 0x100fe40000010803 */
[--C-:B------:R-:W-:Y:S01]  /*b3d0*/  FFMA.FTZ R27, R27, c[0x0][0x2d0], -R3.reuse ;  /* 0x0000b4001b1b7a23 */ /* 0x100fe20000010803 */
[----:B---3--:R-:W-:Y:S01]  /*b3e0*/  @P1 IADD3.X R7, R5, R119, RZ, P2, !PT ;  /* 0x0000007705071210 */ /* 0x008fe200017fe4ff */
[--C-:B------:R-:W-:Y:S02]  /*b3f0*/  FFMA.FTZ R30, R30, c[0x0][0x2d0], -R3.reuse ;  /* 0x0000b4001e1e7a23 */ /* 0x100fe40000010803 */
[----:B------:R3:W-:Y:S01]  /*b400*/  @P1 LDGSTS.E.BYPASS.LTC128B.128 [R228+0xd100], [R8.64+0x80], !P6 ;  /* 0x0d10008008e41fae */ /* 0x0007e2000f101d46 */
[--C-:B------:R-:W-:Y:S02]  /*b410*/  FFMA.FTZ R31, R31, c[0x0][0x2d0], -R3.reuse ;  /* 0x0000b4001f1f7a23 */ /* 0x100fe40000010803 */
[----:B------:R3:W-:Y:S01]  /*b420*/  MUFU.EX2 R160, R14 ;  /* 0x0000000e00a07308 */ /* 0x0007e20000000800 */
[--C-:B------:R-:W-:Y:S02]  /*b430*/  FFMA.FTZ R34, R34, c[0x0][0x2d0], -R3.reuse ;  /* 0x0000b40022227a23 */ /* 0x100fe40000010803 */
[--C-:B------:R-:W-:Y:S02]  /*b440*/  FFMA.FTZ R35, R35, c[0x0][0x2d0], -R3.reuse ;  /* 0x0000b40023237a23 */ /* 0x100fe40000010803 */
[----:B------:R3:W-:Y:S01]  /*b450*/  @P1 LDGSTS.E.BYPASS.LTC128B.128 [R228+0xa100], [R4.64], !P0 ;  /* 0x0a10000004e41fae */ /* 0x0007e2000c101d46 */
[----:B-----5:R-:W-:Y:S02]  /*b460*/  FMUL.FTZ R10, R0, R126 ;  /* 0x0000007e000a7220 */ /* 0x020fe40000410000 */
[--C-:B------:R-:W-:Y:S02]  /*b470*/  FFMA.FTZ R38, R38, c[0x0][0x2d0], -R3.reuse ;  /* 0x0000b40026267a23 */ /* 0x100fe40000010803 */
[----:B------:R5:W5:Y:S01]  /*b480*/  MUFU.EX2 R159, R15 ;  /* 0x0000000f009f7308 */ /* 0x000b620000000800 */
[--C-:B------:R-:W-:Y:S02]  /*b490*/  FFMA.FTZ R39, R39, c[0x0][0x2d0], -R3.reuse ;  /* 0x0000b40027277a23 */ /* 0x100fe40000010803 */
[----:B------:R5:W-:Y:S01]  /*b4a0*/  @P1 LDGSTS.E.BYPASS.LTC128B.128 [R228+0xe100], [R4.64+0x80], !P6 ;  /* 0x0e10008004e41fae */ /* 0x000be2000f101d46 */
[----:B-1----:R-:W-:Y:S02]  /*b4b0*/  FMUL.FTZ R11, R0, R127 ;  /* 0x0000007f000b7220 */ /* 0x002fe40000410000 */
[--C-:B------:R-:W-:Y:S02]  /*b4c0*/  FFMA.FTZ R41, R41, c[0x0][0x2d0], -R156.reuse ;  /* 0x0000b40029297a23 */ /* 0x100fe4000001089c */
[--C-:B------:R-:W-:Y:S02]  /*b4d0*/  FFMA.FTZ R42, R42, c[0x0][0x2d0], -R3.reuse ;  /* 0x0000b4002a2a7a23 */ /* 0x100fe40000010803 */
[----:B------:R-:W-:Y:S01]  /*b4e0*/  MUFU.EX2 R193, R21 ;  /* 0x0000001500c17308 */ /* 0x000fe20000000800 */
[----:B------:R1:W-:Y:S01]  /*b4f0*/  @P1 LDGSTS.E.BYPASS.LTC128B.128 [R228+0xb100], [R6.64], !P0 ;  /* 0x0b10000006e41fae */ /* 0x0003e2000c101d46 */
[--C-:B------:R-:W-:Y:S02]  /*b500*/  FFMA.FTZ R43, R43, c[0x0][0x2d0], -R3.reuse ;  /* 0x0000b4002b2b7a23 */ /* 0x100fe40000010803 */
[C---:B---3--:R-:W-:Y:S02]  /*b510*/  FMUL.FTZ R8, R2.reuse, R124 ;  /* 0x0000007c02087220 */ /* 0x048fe40000410000 */
[----:B------:R-:W-:Y:S02]  /*b520*/  FMUL.FTZ R9, R2, R125 ;  /* 0x0000007d02097220 */ /* 0x000fe40000410000 */
[----:B------:R-:W-:Y:S01]  /*b530*/  FMUL.FTZ R14, R0, R130 ;  /* 0x00000082000e7220 */ /* 0x000fe20000410000 */
[----:B------:R1:W-:Y:S01]  /*b540*/  @P1 LDGSTS.E.BYPASS.LTC128B.128 [R228+0xf100], [R6.64+0x80], !P6 ;  /* 0x0f10008006e41fae */ /* 0x0003e2000f101d46 */
[----:B------:R-:W-:Y:S01]  /*b550*/  MUFU.EX2 R192, R24 ;  /* 0x0000001800c07308 */ /* 0x000fe20000000800 */
[--C-:B------:R-:W-:Y:S02]  /*b560*/  FFMA.FTZ R44, R44, c[0x0][0x2d0], -R156.reuse ;  /* 0x0000b4002c2c7a23 */ /* 0x100fe4000001089c */
[--C-:B------:R-:W-:Y:S02]  /*b570*/  FFMA.FTZ R45, R45, c[0x0][0x2d0], -R156.reuse ;  /* 0x0000b4002d2d7a23 */ /* 0x100fe4000001089c */
[----:B-----5:R-:W-:Y:S02]  /*b580*/  FMUL.FTZ R15, R0, R131 ;  /* 0x00000083000f7220 */ /* 0x020fe40000410000 */
[----:B------:R-:W3:Y:S01]  /*b590*/  LDSM.16.MT88.4 R144, [R200] ;  /* 0x00000000c890783b */ /* 0x000ee20000004200 */
[--C-:B------:R-:W-:Y:S02]  /*b5a0*/  FFMA.FTZ R46, R46, c[0x0][0x2d0], -R3.reuse ;  /* 0x0000b4002e2e7a23 */ /* 0x100fe40000010803 */
[C---:B------:R-:W-:Y:S01]  /*b5b0*/  FMUL.FTZ R4, R2.reuse, R120 ;  /* 0x0000007802047220 */ /* 0x040fe20000410000 */
[----:B------:R-:W-:Y:S01]  /*b5c0*/  F2FP.PACK_AB R120, R231, R230 ;  /* 0x000000e6e778723e */ /* 0x000fe200000000ff */
[----:B------:R-:W-:Y:S01]  /*b5d0*/  FMUL.FTZ R5, R2, R121 ;  /* 0x0000007902057220 */ /* 0x000fe20000410000 */
[----:B------:R-:W-:Y:S01]  /*b5e0*/  F2FP.PACK_AB R121, R162, R163 ;  /* 0x000000a3a279723e */ /* 0x000fe200000000ff */
[----:B------:R-:W-:Y:S01]  /*b5f0*/  MUFU.EX2 R171, R25 ;  /* 0x0000001900ab7308 */ /* 0x000fe20000000800 */
[----:B------:R-:W5:Y:S01]  /*b600*/  LDSM.16.MT88.4 R148, [R204] ;  /* 0x00000000cc94783b */ /* 0x000f620000004200 */
[--C-:B------:R-:W-:Y:S02]  /*b610*/  FFMA.FTZ R47, R47, c[0x0][0x2d0], -R3.reuse ;  /* 0x0000b4002f2f7a23 */ /* 0x100fe40000010803 */
[C---:B------:R-:W-:Y:S02]  /*b620*/  FMUL.FTZ R92, R2.reuse, R92 ;  /* 0x0000005c025c7220 */ /* 0x040fe40000410000 */
[----:B------:R-:W-:Y:S02]  /*b630*/  FMUL.FTZ R93, R2, R93 ;  /* 0x0000005d025d7220 */ /* 0x000fe40000410000 */
[C---:B------:R-:W-:Y:S01]  /*b640*/  FMUL.FTZ R94, R0.reuse, R94 ;  /* 0x0000005e005e7220 */ /* 0x040fe20000410000 */
[----:B------:R-:W5:Y:S01]  /*b650*/  LDSM.16.MT88.4 R152, [R203] ;  /* 0x00000000cb98783b */ /* 0x000f620000004200 */
[----:B------:R-:W-:Y:S01]  /*b660*/  MUFU.EX2 R170, R28 ;  /* 0x0000001c00aa7308 */ /* 0x000fe20000000800 */
[C---:B------:R-:W-:Y:S02]  /*b670*/  FMUL.FTZ R95, R0.reuse, R95 ;  /* 0x0000005f005f7220 */ /* 0x040fe40000410000 */
[----:B-1----:R-:W-:Y:S01]  /*b680*/  FMUL.FTZ R6, R0, R122 ;  /* 0x0000007a00067220 */ /* 0x002fe20000410000 */
[----:B------:R-:W-:Y:S01]  /*b690*/  F2FP.PACK_AB R122, R232, R199 ;  /* 0x000000c7e87a723e */ /* 0x000fe200000000ff */
[----:B------:R-:W-:Y:S01]  /*b6a0*/  FMUL.FTZ R7, R0, R123 ;  /* 0x0000007b00077220 */ /* 0x000fe20000410000 */
[----:B------:R-:W-:Y:S01]  /*b6b0*/  F2FP.PACK_AB R123, R168, R161 ;  /* 0x000000a1a87b723e */ /* 0x000fe200000000ff */
[----:B------:R-:W1:Y:S01]  /*b6c0*/  LDSM.16.MT88.4 R124, [R223] ;  /* 0x00000000df7c783b */ /* 0x000e620000004200 */
[C---:B------:R-:W-:Y:S02]  /*b6d0*/  FMUL.FTZ R96, R2.reuse, R96 ;  /* 0x0000006002607220 */ /* 0x040fe40000410000 */
[----:B------:R-:W-:Y:S01]  /*b6e0*/  MUFU.EX2 R169, R29 ;  /* 0x0000001d00a97308 */ /* 0x000fe20000000800 */
[----:B------:R-:W-:Y:S02]  /*b6f0*/  FMUL.FTZ R97, R2, R97 ;  /* 0x0000006102617220 */ /* 0x000fe40000410000 */
[C---:B------:R-:W-:Y:S02]  /*b700*/  FMUL.FTZ R98, R0.reuse, R98 ;  /* 0x0000006200627220 */ /* 0x040fe40000410000 */
[----:B------:R-:W-:Y:S01]  /*b710*/  LDSM.16.MT88.4 R128, [R206+0x4000] ;  /* 0x00400000ce80783b */ /* 0x000fe20000004200 */
[----:B------:R-:W-:Y:S02]  /*b720*/  FMUL.FTZ R99, R0, R99 ;  /* 0x0000006300637220 */ /* 0x000fe40000410000 */
[--C-:B------:R-:W-:Y:S02]  /*b730*/  FFMA.FTZ R16, R16, c[0x0][0x2d0], -R156.reuse ;  /* 0x0000b40010107a23 */ /* 0x100fe4000001089c */
[----:B------:R-:W-:Y:S01]  /*b740*/  MUFU.EX2 R119, R46 ;  /* 0x0000002e00777308 */ /* 0x000fe20000000800 */
[--C-:B------:R-:W-:Y:S01]  /*b750*/  FFMA.FTZ R17, R17, c[0x0][0x2d0], -R156.reuse ;  /* 0x0000b40011117a23 */ /* 0x100fe2000001089c */
[C---:B---3--:R-:W-:Y:S01]  /*b760*/  HMMA.16816.F32 R4, R120.reuse, R144, R4 ;  /* 0x000000907804723c */ /* 0x048fe20000001804 */
[----:B------:R-:W0:Y:S04]  /*b770*/  LDGDEPBAR ;  /* 0x00000000000079af */ /* 0x000e280000000000 */
[--C-:B------:R-:W-:Y:S03]  /*b780*/  FFMA.FTZ R18, R18, c[0x0][0x2d0], -R3.reuse ;  /* 0x0000b40012127a23 */ /* 0x100fe60000010803 */
[----:B------:R-:W-:Y:S01]  /*b790*/  MUFU.EX2 R118, R47 ;  /* 0x0000002f00767308 */ /* 0x000fe20000000800 */
[C---:B------:R-:W-:Y:S01]  /*b7a0*/  HMMA.16816.F32 R8, R120.reuse, R146, R8 ;  /* 0x000000927808723c */ /* 0x040fe20000001808 */
[----:B------:R-:W3:Y:S02]  /*b7b0*/  LDSM.16.MT88.4 R144, [R200+0x4000] ;  /* 0x00400000c890783b */ /* 0x000ee40000004200 */
[--C-:B------:R-:W-:Y:S02]  /*b7c0*/  FFMA.FTZ R19, R19, c[0x0][0x2d0], -R3.reuse ;  /* 0x0000b40013137a23 */ /* 0x100fe40000010803 */
[C---:B------:R-:W-:Y:S03]  /*b7d0*/  FMUL.FTZ R100, R2.reuse, R100 ;  /* 0x0000006402647220 */ /* 0x040fe60000410000 */
[C---:B-----5:R-:W-:Y:S01]  /*b7e0*/  HMMA.16816.F32 R68, R120.reuse, R148, R68 ;  /* 0x000000947844723c */ /* 0x060fe20000001844 */
[----:B------:R5:W-:Y:S03]  /*b7f0*/  MUFU.EX2 R196, R16 ;  /* 0x0000001000c47308 */ /* 0x000be60000000800 */
[----:B------:R-:W-:Y:S02]  /*b800*/  FMUL.FTZ R101, R2, R101 ;  /* 0x0000006502657220 */ /* 0x000fe40000410000 */
[C---:B------:R-:W-:Y:S02]  /*b810*/  FMUL.FTZ R102, R0.reuse, R102 ;  /* 0x0000006600667220 */ /* 0x040fe40000410000 */
[C---:B------:R-:W-:Y:S01]  /*b820*/  HMMA.16816.F32 R72, R120.reuse, R150, R72 ;  /* 0x000000967848723c */ /* 0x040fe20000001848 */
[----:B------:R-:W3:Y:S02]  /*b830*/  LDSM.16.MT88.4 R148, [R204+0x4000] ;  /* 0x00400000cc94783b */ /* 0x000ee40000004200 */
[----:B------:R1:W1:Y:S01]  /*b840*/  MUFU.EX2 R195, R17 ;  /* 0x0000001100c37308 */ /* 0x0002620000000800 */
[----:B------:R-:W-:Y:S02]  /*b850*/  FMUL.FTZ R103, R0, R103 ;  /* 0x0000006700677220 */ /* 0x000fe40000410000 */
[C---:B------:R-:W-:Y:S02]  /*b860*/  FMUL.FTZ R104, R2.reuse, R104 ;  /* 0x0000006802687220 */ /* 0x040fe40000410000 */
[C---:B------:R-:W-:Y:S04]  /*b870*/  HMMA.16816.F32 R76, R120.reuse, R152, R76 ;  /* 0x00000098784c723c */ /* 0x040fe8000000184c */
[----:B------:R-:W-:Y:S01]  /*b880*/  FMUL.FTZ R105, R2, R105 ;  /* 0x0000006902697220 */ /* 0x000fe20000410000 */
[----:B------:R-:W-:Y:S01]  /*b890*/  MUFU.EX2 R153, R26 ;  /* 0x0000001a00997308 */ /* 0x000fe20000000800 */
[----:B------:R-:W-:Y:S02]  /*b8a0*/  FMUL.FTZ R106, R0, R106 ;  /* 0x0000006a006a7220 */ /* 0x000fe40000410000 */
[C---:B------:R-:W-:Y:S04]  /*b8b0*/  HMMA.16816.F32 R80, R120.reuse, R154, R80 ;  /* 0x0000009a7850723c */ /* 0x040fe80000001850 */
[----:B-----5:R-:W-:Y:S02]  /*b8c0*/  FMUL.FTZ R16, R2, R132 ;  /* 0x0000008402107220 */ /* 0x020fe40000410000 */
[----:B------:R-:W-:Y:S01]  /*b8d0*/  FMUL.FTZ R107, R0, R107 ;  /* 0x0000006b006b7220 */ /* 0x000fe20000410000 */
[----:B------:R-:W-:Y:S01]  /*b8e0*/  MUFU.EX2 R155, R22 ;  /* 0x00000016009b7308 */ /* 0x000fe20000000800 */
[C---:B-1----:R-:W-:Y:S04]  /*b8f0*/  HMMA.16816.F32 R84, R120.reuse, R124, R84 ;  /* 0x0000007c7854723c */ /* 0x042fe80000001854 */
[C---:B------:R-:W-:Y:S02]  /*b900*/  FMUL.FTZ R17, R2.reuse, R133 ;  /* 0x0000008502117220 */ /* 0x040fe40000410000 */
[C---:B------:R-:W-:Y:S02]  /*b910*/  FMUL.FTZ R108, R2.reuse, R108 ;  /* 0x0000006c026c7220 */ /* 0x040fe40000410000 */
[C---:B------:R-:W-:Y:S01]  /*b920*/  HMMA.16816.F32 R88, R120.reuse, R126, R88 ;  /* 0x0000007e7858723c */ /* 0x040fe20000001858 */
[----:B------:R-:W1:Y:S01]  /*b930*/  LDSM.16.MT88.4 R124, [R203+0x4000] ;  /* 0x00400000cb7c783b */ /* 0x000e620000004200 */
[----:B------:R5:W-:Y:S02]  /*b940*/  MUFU.EX2 R154, R23 ;  /* 0x00000017009a7308 */ /* 0x000be40000000800 */
[----:B------:R-:W-:Y:S02]  /*b950*/  FMUL.FTZ R109, R2, R109 ;  /* 0x0000006d026d7220 */ /* 0x000fe40000410000 */
[C---:B------:R-:W-:Y:S02]  /*b960*/  FMUL.FTZ R110, R0.reuse, R110 ;  /* 0x0000006e006e7220 */ /* 0x040fe40000410000 */
[C---:B---3--:R-:W-:Y:S04]  /*b970*/  HMMA.16816.F32 R92, R120.reuse, R144, R92 ;  /* 0x00000090785c723c */ /* 0x048fe8000000185c */
[----:B------:R3:W-:Y:S01]  /*b980*/  MUFU.EX2 R152, R27 ;  /* 0x0000001b00987308 */ /* 0x0007e20000000800 */
[----:B------:R-:W-:Y:S02]  /*b990*/  FMUL.FTZ R111, R0, R111 ;  /* 0x0000006f006f7220 */ /* 0x000fe40000410000 */
[C---:B------:R-:W-:Y:S01]  /*b9a0*/  FMUL.FTZ R112, R2.reuse, R112 ;  /* 0x0000007002707220 */ /* 0x040fe20000410000 */
[C---:B------:R-:W-:Y:S01]  /*b9b0*/  HMMA.16816.F32 R96, R120.reuse, R146, R96 ;  /* 0x000000927860723c */ /* 0x040fe20000001860 */
[----:B------:R-:W3:Y:S03]  /*b9c0*/  LDSM.16.MT88.4 R144, [R200+0x800] ;  /* 0x00080000c890783b */ /* 0x000ee60000004200 */
[----:B------:R-:W-:Y:S02]  /*b9d0*/  FMUL.FTZ R113, R2, R113 ;  /* 0x0000007102717220 */ /* 0x000fe40000410000 */
[----:B------:R3:W-:Y:S01]  /*b9e0*/  MUFU.EX2 R158, R18 ;  /* 0x00000012009e7308 */ /* 0x0007e20000000800 */
[C---:B------:R-:W-:Y:S01]  /*b9f0*/  FMUL.FTZ R114, R0.reuse, R114 ;  /* 0x0000007200727220 */ /* 0x040fe20000410000 */
[C---:B------:R-:W-:Y:S01]  /*ba00*/  HMMA.16816.F32 R12, R120.reuse, R148, R12 ;  /* 0x00000094780c723c */ /* 0x040fe2000000180c */
[----:B-----5:R-:W-:Y:S03]  /*ba10*/  LDSM.16.MT88.4 R20, [R204+0x4800] ;  /* 0x00480000cc14783b */ /* 0x020fe60000004200 */
[----:B------:R-:W-:Y:S02]  /*ba20*/  FMUL.FTZ R115, R0, R115 ;  /* 0x0000007300737220 */ /* 0x000fe40000410000 */
[--C-:B------:R-:W-:Y:S02]  /*ba30*/  FFMA.FTZ R48, R48, c[0x0][0x2d0], -R156.reuse ;  /* 0x0000b40030307a23 */ /* 0x100fe4000001089c */
[C---:B------:R-:W-:Y:S01]  /*ba40*/  HMMA.16816.F32 R100, R120.reuse, R150, R100 ;  /* 0x000000967864723c */ /* 0x040fe20000001864 */
[----:B------:R5:W3:Y:S01]  /*ba50*/  MUFU.EX2 R157, R19 ;  /* 0x00000013009d7308 */ /* 0x000ae20000000800 */
[----:B------:R-:W-:Y:S02]  /*ba60*/  LDSM.16.MT88.4 R148, [R206+0x4800] ;  /* 0x00480000ce94783b */ /* 0x000fe40000004200 */
[--C-:B------:R-:W-:Y:S02]  /*ba70*/  FFMA.FTZ R49, R49, c[0x0][0x2d0], -R156.reuse ;  /* 0x0000b40031317a23 */ /* 0x100fe4000001089c */
[--C-:B------:R-:W-:Y:S02]  /*ba80*/  FFMA.FTZ R50, R50, c[0x0][0x2d0], -R3.reuse ;  /* 0x0000b40032327a23 */ /* 0x100fe40000010803 */
[--C-:B------:R-:W-:Y:S01]  /*ba90*/  FFMA.FTZ R51, R51, c[0x0][0x2d0], -R3.reuse ;  /* 0x0000b40033337a23 */ /* 0x100fe20000010803 */
[C---:B-1----:R-:W-:Y:S01]  /*baa0*/  HMMA.16816.F32 R104, R120.reuse, R124, R104 ;  /* 0x0000007c7868723c */ /* 0x042fe20000001868 */
[----:B---3--:R-:W-:Y:S01]  /*bab0*/  LDSM.16.MT88.4 R24, [R204+0x1000] ;  /* 0x00100000cc18783b */ /* 0x008fe20000004200 */
[----:B------:R-:W-:Y:S01]  /*bac0*/  MUFU.EX2 R48, R48 ;  /* 0x0000003000307308 */ /* 0x000fe20000000800 */
[--C-:B------:R-:W-:Y:S02]  /*bad0*/  FFMA.FTZ R52, R52, c[0x0][0x2d0], -R156.reuse ;  /* 0x0000b40034347a23 */ /* 0x100fe4000001089c */
[----:B------:R-:W-:Y:S02]  /*bae0*/  FMUL.FTZ R18, R0, R134 ;  /* 0x0000008600127220 */ /* 0x000fe40000410000 */
[--C-:B------:R-:W-:Y:S01]  /*baf0*/  FFMA.FTZ R53, R53, c[0x0][0x2d0], -R156.reuse ;  /* 0x0000b40035357a23 */ /* 0x100fe2000001089c */
[C---:B------:R-:W-:Y:S01]  /*bb00*/  HMMA.16816.F32 R108, R120.reuse, R126, R108 ;  /* 0x0000007e786c723c */ /* 0x040fe2000000186c */
[----:B------:R-:W1:Y:S03]  /*bb10*/  LDSM.16.MT88.4 R124, [R204+0x800] ;  /* 0x00080000cc7c783b */ /* 0x000e660000004200 */
[----:B------:R-:W-:Y:S01]  /*bb20*/  MUFU.EX2 R49, R49 ;  /* 0x0000003100317308 */ /* 0x000fe20000000800 */
[--C-:B------:R-:W-:Y:S02]  /*bb30*/  FFMA.FTZ R54, R54, c[0x0][0x2d0], -R3.reuse ;  /* 0x0000b40036367a23 */ /* 0x100fe40000010803 */
[--C-:B------:R-:W-:Y:S02]  /*bb40*/  FFMA.FTZ R55, R55, c[0x0][0x2d0], -R3.reuse ;  /* 0x0000b40037377a23 */ /* 0x100fe40000010803 */
[----:B-----5:R-:W-:Y:S02]  /*bb50*/  FMUL.FTZ R19, R0, R135 ;  /* 0x0000008700137220 */ /* 0x020fe40000410000 */
[----:B------:R-:W3:Y:S01]  /*bb60*/  LDSM.16.MT88.4 R132, [R203+0x800] ;  /* 0x00080000cb84783b */ /* 0x000ee20000004200 */
[--C-:B------:R-:W-:Y:S02]  /*bb70*/  FFMA.FTZ R56, R56, c[0x0][0x2d0], -R156.reuse ;  /* 0x0000b40038387a23 */ /* 0x100fe4000001089c */
[----:B------:R-:W-:Y:S01]  /*bb80*/  MUFU.EX2 R50, R50 ;  /* 0x0000003200327308 */ /* 0x000fe20000000800 */
[--C-:B------:R-:W-:Y:S01]  /*bb90*/  FFMA.FTZ R57, R57, c[0x0][0x2d0], -R156.reuse ;  /* 0x0000b40039397a23 */ /* 0x100fe2000001089c */
[C---:B------:R-:W-:Y:S03]  /*bba0*/  HMMA.16816.F32 R16, R120.reuse, R128, R16 ;  /* 0x000000807810723c */ /* 0x040fe60000001810 */
[--C-:B------:R-:W-:Y:S02]  /*bbb0*/  FFMA.FTZ R58, R58, c[0x0][0x2d0], -R3.reuse ;  /* 0x0000b4003a3a7a23 */ /* 0x100fe40000010803 */
[--C-:B------:R-:W-:Y:S02]  /*bbc0*/  FFMA.FTZ R59, R59, c[0x0][0x2d0], -R3.reuse ;  /* 0x0000b4003b3b7a23 */ /* 0x100fe40000010803 */
[--C-:B------:R-:W-:Y:S01]  /*bbd0*/  FFMA.FTZ R60, R60, c[0x0][0x2d0], -R156.reuse ;  /* 0x0000b4003c3c7a23 */ /* 0x100fe2000001089c */
[----:B------:R-:W-:Y:S01]  /*bbe0*/  HMMA.16816.F32 R112, R120, R130, R112 ;  /* 0x000000827870723c */ /* 0x000fe20000001870 */
[----:B------:R-:W5:Y:S01]  /*bbf0*/  LDSM.16.MT88.4 R128, [R206+0x800] ;  /* 0x00080000ce80783b */ /* 0x000f620000004200 */
[----:B------:R-:W-:Y:S02]  /*bc00*/  MUFU.EX2 R51, R51 ;  /* 0x0000003300337308 */ /* 0x000fe40000000800 */
[--C-:B------:R-:W-:Y:S02]  /*bc10*/  FFMA.FTZ R61, R61, c[0x0][0x2d0], -R156.reuse ;  /* 0x0000b4003d3d7a23 */ /* 0x100fe4000001089c */
[--C-:B------:R-:W-:Y:S01]  /*bc20*/  FFMA.FTZ R64, R64, c[0x0][0x2d0], -R156.reuse ;  /* 0x0000b40040407a23 */ /* 0x100fe2000001089c */
[----:B------:R-:W-:Y:S01]  /*bc30*/  F2FP.PACK_AB R120, R197, R198 ;  /* 0x000000c6c578723e */ /* 0x000fe200000000ff */
[----:B------:R-:W-:Y:S01]  /*bc40*/  FFMA.FTZ R156, R65, c[0x0][0x2d0], -R156 ;  /* 0x0000b400419c7a23 */ /* 0x000fe2000001089c */
[----:B------:R-:W-:Y:S03]  /*bc50*/  F2FP.PACK_AB R121, R159, R160 ;  /* 0x000000a09f79723e */ /* 0x000fe600000000ff */
[----:B------:R-:W-:Y:S01]  /*bc60*/  F2FP.PACK_AB R122, R195, R196 ;  /* 0x000000c4c37a723e */ /* 0x000fe200000000ff */
[----:B------:R-:W-:Y:S01]  /*bc70*/  MUFU.EX2 R52, R52 ;  /* 0x0000003400347308 */ /* 0x000fe20000000800 */
[----:B------:R-:W-:Y:S01]  /*bc80*/  F2FP.PACK_AB R123, R157, R158 ;  /* 0x0000009e9d7b723e */ /* 0x000fe200000000ff */
[--C-:B------:R-:W-:Y:S02]  /*bc90*/  FFMA.FTZ R62, R62, c[0x0][0x2d0], -R3.reuse ;  /* 0x0000b4003e3e7a23 */ /* 0x100fe40000010803 */
[--C-:B------:R-:W-:Y:S02]  /*bca0*/  FFMA.FTZ R63, R63, c[0x0][0x2d0], -R3.reuse ;  /* 0x0000b4003f3f7a23 */ /* 0x100fe40000010803 */
[--C-:B------:R-:W-:Y:S02]  /*bcb0*/  FFMA.FTZ R66, R66, c[0x0][0x2d0], -R3.reuse ;  /* 0x0000b40042427a23 */ /* 0x100fe40000010803 */
[C---:B------:R-:W-:Y:S02]  /*bcc0*/  HMMA.16816.F32 R4, R120.reuse, R144, R4 ;  /* 0x000000907804723c */ /* 0x040fe40000001804 */
[----:B------:R-:W-:Y:S01]  /*bcd0*/  MUFU.EX2 R156, R156 ;  /* 0x0000009c009c7308 */ /* 0x000fe20000000800 */
[----:B------:R-:W-:Y:S05]  /*bce0*/  FFMA.FTZ R3, R67, c[0x0][0x2d0], -R3 ;  /* 0x0000b40043037a23 */ /* 0x000fea0000010803 */
[C---:B------:R-:W-:Y:S01]  /*bcf0*/  HMMA.16816.F32 R8, R120.reuse, R146, R8 ;  /* 0x000000927808723c */ /* 0x040fe20000001808 */
[----:B------:R-:W5:Y:S03]  /*bd00*/  LDSM.16.MT88.4 R144, [R200+0x4800] ;  /* 0x00480000c890783b */ /* 0x000f660000004200 */
[----:B------:R-:W-:Y:S01]  /*bd10*/  MUFU.EX2 R53, R53 ;  /* 0x0000003500357308 */ /* 0x000fe20000000800 */
[----:B----4-:R-:W-:Y:S03]  /*bd20*/  FFMA.FTZ R2, R2, R234, R230 ;  /* 0x000000ea02027223 */ /* 0x010fe600000100e6 */
[C---:B-1----:R-:W-:Y:S04]  /*bd30*/  HMMA.16816.F32 R68, R120.reuse, R124, R68 ;  /* 0x0000007c7844723c */ /* 0x042fe80000001844 */
[----:B------:R-:W-:Y:S02]  /*bd40*/  FADD.FTZ R2, R231, R2 ;  /* 0x00000002e7027221 */ /* 0x000fe40000010000 */
[----:B------:R-:W-:Y:S02]  /*bd50*/  MUFU.EX2 R54, R54 ;  /* 0x0000003600367308 */ /* 0x000fe40000000800 */
[C---:B------:R-:W-:Y:S01]  /*bd60*/  HMMA.16816.F32 R72, R120.reuse, R126, R72 ;  /* 0x0000007e7848723c */ /* 0x040fe20000001848 */
[----:B------:R-:W1:Y:S03]  /*bd70*/  LDSM.16.MT88.4 R124, [R203+0x4800] ;  /* 0x00480000cb7c783b */ /* 0x000e660000004200 */
[----:B------:R-:W-:Y:S02]  /*bd80*/  FADD.FTZ R2, R199, R2 ;  /* 0x00000002c7027221 */ /* 0x000fe40000010000 */
[----:B--2---:R-:W-:Y:S02]  /*bd90*/  FFMA.FTZ R0, R0, R233, R163 ;  /* 0x000000e900007223 */ /* 0x004fe400000100a3 */
[C---:B---3--:R-:W-:Y:S01]  /*bda0*/  HMMA.16816.F32 R76, R120.reuse, R132, R76 ;  /* 0x00000084784c723c */ /* 0x048fe2000000184c */
        /* <DEDUP_REMOVED lines=8> */
[C---:B-----5:R-:W-:Y:S04]  /*be30*/  HMMA.16816.F32 R84, R120.reuse, R128, R84 ;  /* 0x000000807854723c */ /* 0x060fe80000001854 */
        /* <DEDUP_REMOVED lines=12> */
[----:B------:R-:W3:Y:S03]  /*bf00*/  MUFU.EX2 R146, R30 ;  /* 0x0000001e00927308 */ /* 0x000ee60000000800 */
[----:B------:R-:W-:Y:S02]  /*bf10*/  FADD.FTZ R2, R194, R2 ;  /* 0x00000002c2027221 */ /* 0x000fe40000010000 */
[----:B------:R-:W-:Y:S02]  /*bf20*/  FADD.FTZ R0, R158, R0 ;  /* 0x000000009e007221 */ /* 0x000fe40000010000 */
[C---:B------:R-:W-:Y:S03]  /*bf30*/  HMMA.16816.F32 R12, R120.reuse, R20, R12 ;  /* 0x00000014780c723c */ /* 0x040fe6000000180c */
[----:B------:R4:W-:Y:S01]  /*bf40*/  MUFU.EX2 R145, R31 ;  /* 0x0000001f00917308 */ /* 0x0009e20000000800 */
[----:B------:R-:W-:Y:S02]  /*bf50*/  FADD.FTZ R2, R193, R2 ;  /* 0x00000002c1027221 */ /* 0x000fe40000010000 */
[----:B------:R-:W-:Y:S01]  /*bf60*/  FADD.FTZ R0, R157, R0 ;  /* 0x000000009d007221 */ /* 0x000fe20000010000 */
[----:B------:R-:W-:Y:S01]  /*bf70*/  F2FP.PACK_AB R20, R193, R194 ;  /* 0x000000c2c114723e */ /* 0x000fe200000000ff */
[C---:B------:R-:W-:Y:S04]  /*bf80*/  HMMA.16816.F32 R100, R120.reuse, R22, R100 ;  /* 0x000000167864723c */ /* 0x040fe80000001864 */
[----:B------:R-:W-:Y:S01]  /*bf90*/  F2FP.PACK_AB R21, R154, R155 ;  /* 0x0000009b9a15723e */ /* 0x000fe200000000ff */
[----:B------:R-:W-:Y:S01]  /*bfa0*/  MUFU.EX2 R144, R34 ;  /* 0x0000002200907308 */ /* 0x000fe20000000800 */
[----:B------:R-:W-:Y:S01]  /*bfb0*/  FADD.FTZ R2, R192, R2 ;  /* 0x00000002c0027221 */ /* 0x000fe20000010000 */
[C---:B------:R-:W-:Y:S01]  /*bfc0*/  F2FP.PACK_AB R22, R171.reuse, R192 ;  /* 0x000000c0ab16723e */ /* 0x040fe200000000ff */
[C---:B-1----:R-:W-:Y:S04]  /*bfd0*/  HMMA.16816.F32 R104, R120.reuse, R124, R104 ;  /* 0x0000007c7868723c */ /* 0x042fe80000001868 */
[----:B------:R-:W-:Y:S01]  /*bfe0*/  F2FP.PACK_AB R23, R152, R153 ;  /* 0x000000999817723e */ /* 0x000fe200000000ff */
[----:B------:R-:W-:Y:S02]  /*bff0*/  FADD.FTZ R2, R171, R2 ;  /* 0x00000002ab027221 */ /* 0x000fe40000010000 */
[----:B------:R-:W-:Y:S01]  /*c000*/  MUFU.EX2 R147, R41 ;  /* 0x0000002900937308 */ /* 0x000fe20000000800 */
[C---:B------:R-:W-:Y:S01]  /*c010*/  HMMA.16816.F32 R108, R120.reuse, R126, R108 ;  /* 0x0000007e786c723c */ /* 0x040fe2000000186c */
[----:B------:R-:W1:Y:S03]  /*c020*/  LDSM.16.MT88.4 R124, [R203+0x1000] ;  /* 0x00100000cb7c783b */ /* 0x000e660000004200 */
[----:B------:R-:W-:Y:S02]  /*c030*/  FADD.FTZ R2, R170, R2 ;  /* 0x00000002aa027221 */ /* 0x000fe40000010000 */
[----:B------:R-:W-:Y:S02]  /*c040*/  FADD.FTZ R0, R155, R0 ;  /* 0x000000009b007221 */ /* 0x000fe40000010000 */
[C---:B------:R-:W-:Y:S01]  /*c050*/  HMMA.16816.F32 R16, R120.reuse, R148, R16 ;  /* 0x000000947810723c */ /* 0x040fe20000001810 */
[----:B----4-:R-:W-:Y:S01]  /*c060*/  LDSM.16.MT88.4 R28, [R203+0x5000] ;  /* 0x00500000cb1c783b */ /* 0x010fe20000004200 */
[----:B------:R-:W-:Y:S02]  /*c070*/  MUFU.EX2 R149, R36 ;  /* 0x0000002400957308 */ /* 0x000fe40000000800 */
[----:B------:R-:W-:Y:S02]  /*c080*/  FADD.FTZ R2, R169, R2 ;  /* 0x00000002a9027221 */ /* 0x000fe40000010000 */
[----:B------:R-:W-:Y:S02]  /*c090*/  FADD.FTZ R0, R154, R0 ;  /* 0x000000009a007221 */ /* 0x000fe40000010000 */
[----:B------:R-:W-:Y:S01]  /*c0a0*/  HMMA.16816.F32 R112, R120, R150, R112 ;  /* 0x000000967870723c */ /* 0x000fe20000001870 */
[----:B------:R-:W4:Y:S03]  /*c0b0*/  LDSM.16.MT88.4 R120, [R206+0x1000] ;  /* 0x00100000ce78783b */ /* 0x000f260000004200 */
[----:B------:R-:W5:Y:S01]  /*c0c0*/  MUFU.EX2 R151, R32 ;  /* 0x0000002000977308 */ /* 0x000f620000000800 */
[----:B------:R-:W-:Y:S03]  /*c0d0*/  FADD.FTZ R0, R153, R0 ;  /* 0x0000000099007221 */ /* 0x000fe60000010000 */
[C---:B--2---:R-:W-:Y:S05]  /*c0e0*/  HMMA.16816.F32 R4, R20.reuse, R132, R4 ;  /* 0x000000841404723c */ /* 0x044fea0000001804 */
[----:B------:R-:W-:Y:S01]  /*c0f0*/  FADD.FTZ R0, R152, R0 ;  /* 0x0000000098007221 */ /* 0x000fe20000010000 */
[----:B------:R-:W2:Y:S02]  /*c100*/  MUFU.EX2 R150, R33 ;  /* 0x0000002100967308 */ /* 0x000ea40000000800 */
[C---:B------:R-:W-:Y:S01]  /*c110*/  HMMA.16816.F32 R8, R20.reuse, R134, R8 ;  /* 0x000000861408723c */ /* 0x040fe20000001808 */
[----:B------:R-:W-:Y:S03]  /*c120*/  LDSM.16.MT88.4 R132, [R204+0x1800] ;  /* 0x00180000cc84783b */ /* 0x000fe60000004200 */
[----:B---3--:R-:W-:Y:S04]  /*c130*/  FADD.FTZ R0, R146, R0 ;  /* 0x0000000092007221 */ /* 0x008fe80000010000 */
[C---:B------:R-:W-:Y:S01]  /*c140*/  HMMA.16816.F32 R68, R20.reuse, R24, R68 ;  /* 0x000000181444723c */ /* 0x040fe20000001844 */
[----:B------:R-:W-:Y:S03]  /*c150*/  MUFU.EX2 R148, R40 ;  /* 0x0000002800947308 */ /* 0x000fe60000000800 */
[----:B-----5:R-:W-:Y:S02]  /*c160*/  FADD.FTZ R2, R151, R2 ;  /* 0x0000000297027221 */ /* 0x020fe40000010000 */
[----:B------:R-:W-:Y:S02]  /*c170*/  FADD.FTZ R0, R145, R0 ;  /* 0x0000000091007221 */ /* 0x000fe40000010000 */
[C---:B------:R-:W-:Y:S01]  /*c180*/  HMMA.16816.F32 R72, R20.reuse, R26, R72 ;  /* 0x0000001a1448723c */ /* 0x040fe20000001848 */
[----:B------:R-:W3:Y:S02]  /*c190*/  LDSM.16.MT88.4 R24, [R204+0x5000] ;  /* 0x00500000cc18783b */ /* 0x000ee40000004200 */
[----:B------:R-:W-:Y:S01]  /*c1a0*/  MUFU.EX2 R59, R59 ;  /* 0x0000003b003b7308 */ /* 0x000fe20000000800 */
[----:B------:R-:W-:Y:S02]  /*c1b0*/  FADD.FTZ R0, R144, R0 ;  /* 0x0000000090007221 */ /* 0x000fe40000010000 */
[----:B--2---:R-:W-:Y:S02]  /*c1c0*/  FADD.FTZ R2, R150, R2 ;  /* 0x0000000296027221 */ /* 0x004fe40000010000 */
[C---:B-1----:R-:W-:Y:S04]  /*c1d0*/  HMMA.16816.F32 R76, R20.reuse, R124, R76 ;  /* 0x0000007c144c723c */ /* 0x042fe8000000184c */
[----:B------:R-:W-:Y:S01]  /*c1e0*/  FADD.FTZ R2, R149, R2 ;  /* 0x0000000295027221 */ /* 0x000fe20000010000 */
[----:B------:R-:W-:Y:S03]  /*c1f0*/  MUFU.EX2 R60, R60 ;  /* 0x0000003c003c7308 */ /* 0x000fe60000000800 */
[C---:B------:R-:W-:Y:S01]  /*c200*/  HMMA.16816.F32 R80, R20.reuse, R126, R80 ;  /* 0x0000007e1450723c */ /* 0x040fe20000001850 */
[----:B------:R-:W1:Y:S06]  /*c210*/  LDSM.16.MT88.4 R124, [R206+0x5000] ;  /* 0x00500000ce7c783b */ /* 0x000e6c0000004200 */
[----:B------:R-:W-:Y:S01]  /*c220*/  MUFU.EX2 R61, R61 ;  /* 0x0000003d003d7308 */ /* 0x000fe20000000800 */
[C---:B----4-:R-:W-:Y:S08]  /*c230*/  HMMA.16816.F32 R84, R20.reuse, R120, R84 ;  /* 0x000000781454723c */ /* 0x050ff00000001854 */
[C---:B------:R-:W-:Y:S01]  /*c240*/  HMMA.16816.F32 R88, R20.reuse, R122, R88 ;  /* 0x0000007a1458723c */ /* 0x040fe20000001858 */
[----:B------:R-:W2:Y:S01]  /*c250*/  LDSM.16.MT88.4 R120, [R200+0x1800] ;  /* 0x00180000c878783b */ /* 0x000ea20000004200 */
[----:B------:R-:W-:Y:S06]  /*c260*/  MUFU.EX2 R62, R62 ;  /* 0x0000003e003e7308 */ /* 0x000fec0000000800 */
[C---:B------:R-:W-:Y:S04]  /*c270*/  HMMA.16816.F32 R92, R20.reuse, R128, R92 ;  /* 0x00000080145c723c */ /* 0x040fe8000000185c */
[----:B------:R-:W-:Y:S04]  /*c280*/  MUFU.EX2 R129, R38 ;  /* 0x0000002600817308 */ /* 0x000fe80000000800 */
[C---:B------:R-:W-:Y:S06]  /*c290*/  HMMA.16816.F32 R96, R20.reuse, R130, R96 ;  /* 0x000000821460723c */ /* 0x040fec0000001860 */
[----:B------:R4:W5:Y:S02]  /*c2a0*/  MUFU.EX2 R130, R35 ;  /* 0x0000002300827308 */ /* 0x0009640000000800 */
[C---:B---3--:R-:W-:Y:S08]  /*c2b0*/  HMMA.16816.F32 R12, R20.reuse, R24, R12 ;  /* 0x00000018140c723c */ /* 0x048ff0000000180c */
[C---:B------:R-:W-:Y:S01]  /*c2c0*/  HMMA.16816.F32 R100, R20.reuse, R26, R100 ;  /* 0x0000001a1464723c */ /* 0x040fe20000001864 */
[----:B------:R-:W-:Y:S01]  /*c2d0*/  LDSM.16.MT88.4 R24, [R206+0x1800] ;  /* 0x00180000ce18783b */ /* 0x000fe20000004200 */
[----:B------:R-:W3:Y:S06]  /*c2e0*/  MUFU.EX2 R131, R37 ;  /* 0x0000002500837308 */ /* 0x000eec0000000800 */
[C---:B------:R-:W-:Y:S04]  /*c2f0*/  HMMA.16816.F32 R104, R20.reuse, R28, R104 ;  /* 0x0000001c1468723c */ /* 0x040fe80000001868 */
[----:B------:R-:W2:Y:S01]  /*c300*/  MUFU.EX2 R128, R39 ;  /* 0x0000002700807308 */ /* 0x000ea20000000800 */
[----:B----4-:R-:W4:Y:S01]  /*c310*/  LDSM.16.MT88.4 R32, [R203+0x1800] ;  /* 0x00180000cb20783b */ /* 0x010f220000004200 */
[----:B-----5:R-:W-:Y:S02]  /*c320*/  FADD.FTZ R0, R130, R0 ;  /* 0x0000000082007221 */ /* 0x020fe40000010000 */
[C---:B------:R-:W-:Y:S04]  /*c330*/  HMMA.16816.F32 R108, R20.reuse, R30, R108 ;  /* 0x0000001e146c723c */ /* 0x040fe8000000186c */
[----:B------:R-:W-:Y:S01]  /*c340*/  FADD.FTZ R0, R129, R0 ;  /* 0x0000000081007221 */ /* 0x000fe20000010000 */
[----:B------:R-:W5:Y:S01]  /*c350*/  LDSM.16.MT88.4 R28, [R200+0x5800] ;  /* 0x00580000c81c783b */ /* 0x000f620000004200 */
[----:B------:R-:W-:Y:S02]  /*c360*/  MUFU.EX2 R63, R63 ;  /* 0x0000003f003f7308 */ /* 0x000fe40000000800 */
[C---:B-1----:R-:W-:Y:S04]  /*c370*/  HMMA.16816.F32 R16, R20.reuse, R124, R16 ;  /* 0x0000007c1410723c */ /* 0x042fe80000001810 */
[----:B---3--:R-:W-:Y:S04]  /*c380*/  FADD.FTZ R2, R131, R2 ;  /* 0x0000000283027221 */ /* 0x008fe80000010000 */
[----:B------:R-:W-:Y:S01]  /*c390*/  HMMA.16816.F32 R112, R20, R126, R112 ;  /* 0x0000007e1470723c */ /* 0x000fe20000001870 */
[----:B------:R-:W-:Y:S01]  /*c3a0*/  LDSM.16.MT88.4 R124, [R200+0x3800] ;  /* 0x00380000c87c783b */ /* 0x000fe20000004200 */
[----:B------:R-:W-:Y:S02]  /*c3b0*/  MUFU.EX2 R64, R64 ;  /* 0x0000004000407308 */ /* 0x000fe40000000800 */
[----:B------:R-:W-:Y:S02]  /*c3c0*/  FADD.FTZ R2, R148, R2 ;  /* 0x0000000294027221 */ /* 0x000fe40000010000 */
[----:B--2---:R-:W-:Y:S01]  /*c3d0*/  FADD.FTZ R0, R128, R0 ;  /* 0x0000000080007221 */ /* 0x004fe20000010000 */
[----:B------:R-:W-:Y:S01]  /*c3e0*/  F2FP.PACK_AB R20, R169, R170 ;  /* 0x000000aaa914723e */ /* 0x000fe200000000ff */
[----:B------:R-:W-:Y:S01]  /*c3f0*/  FADD.FTZ R2, R147, R2 ;  /* 0x0000000293027221 */ /* 0x000fe20000010000 */
[----:B------:R-:W-:Y:S01]  /*c400*/  F2FP.PACK_AB R21, R145, R146 ;  /* 0x000000929115723e */ /* 0x000fe200000000ff */
[----:B------:R-:W-:Y:S02]  /*c410*/  LDSM.16.MT88.4 R36, [R204+0x2000] ;  /* 0x00200000cc24783b */ /* 0x000fe40000004200 */
[----:B------:R-:W-:Y:S02]  /*c420*/  F2FP.PACK_AB R22, R150, R151 ;  /* 0x000000979616723e */ /* 0x000fe400000000ff */
[----:B------:R-:W-:Y:S07]  /*c430*/  F2FP.PACK_AB R23, R130, R144 ;  /* 0x000000908217723e */ /* 0x000fee00000000ff */
[C---:B------:R-:W-:Y:S08]  /*c440*/  HMMA.16816.F32 R4, R20.reuse, R120, R4 ;  /* 0x000000781404723c */ /* 0x040ff00000001804 */
[C---:B------:R-:W-:Y:S01]  /*c450*/  HMMA.16816.F32 R8, R20.reuse, R122, R8 ;  /* 0x0000007a1408723c */ /* 0x040fe20000001808 */
[----:B------:R-:W1:Y:S07]  /*c460*/  LDSM.16.MT88.4 R120, [R204+0x5800] ;  /* 0x00580000cc78783b */ /* 0x000e6e0000004200 */
[C---:B------:R-:W-:Y:S01]  /*c470*/  HMMA.16816.F32 R68, R20.reuse, R132, R68 ;  /* 0x000000841444723c */ /* 0x040fe20000001844 */
[----:B------:R-:W2:Y:S07]  /*c480*/  MUFU.EX2 R133, R42 ;  /* 0x0000002a00857308 */ /* 0x000eae0000000800 */
[C---:B------:R-:W-:Y:S03]  /*c490*/  HMMA.16816.F32 R72, R20.reuse, R134, R72 ;  /* 0x000000861448723c */ /* 0x040fe60000001848 */
[----:B------:R3:W1:Y:S05]  /*c4a0*/  MUFU.EX2 R132, R43 ;  /* 0x0000002b00847308 */ /* 0x00066a0000000800 */
[C---:B----4-:R-:W-:Y:S05]  /*c4b0*/  HMMA.16816.F32 R76, R20.reuse, R32, R76 ;  /* 0x00000020144c723c */ /* 0x050fea000000184c */
[----:B------:R-:W4:Y:S03]  /*c4c0*/  MUFU.EX2 R135, R44 ;  /* 0x0000002c00877308 */ /* 0x000f260000000800 */
[C---:B------:R-:W-:Y:S01]  /*c4d0*/  HMMA.16816.F32 R80, R20.reuse, R34, R80 ;  /* 0x000000221450723c */ /* 0x040fe20000001850 */
[----:B------:R-:W5:Y:S03]  /*c4e0*/  LDSM.16.MT88.4 R32, [R203+0x5800] ;  /* 0x00580000cb20783b */ /* 0x000f660000004200 */
[----:B--2---:R-:W-:Y:S03]  /*c4f0*/  FADD.FTZ R0, R133, R0 ;  /* 0x0000000085007221 */ /* 0x004fe60000010000 */
[----:B------:R2:W2:Y:S01]  /*c500*/  MUFU.EX2 R134, R45 ;  /* 0x0000002d00867308 */ /* 0x0004a20000000800 */
[C---:B------:R-:W-:Y:S01]  /*c510*/  HMMA.16816.F32 R84, R20.reuse, R24, R84 ;  /* 0x000000181454723c */ /* 0x040fe20000001854 */
[----:B---3--:R-:W-:Y:S03]  /*c520*/  LDSM.16.MT88.4 R40, [R203+0x2000] ;  /* 0x00200000cb28783b */ /* 0x008fe60000004200 */
[----:B-1----:R-:W-:Y:S04]  /*c530*/  FADD.FTZ R0, R132, R0 ;  /* 0x0000000084007221 */ /* 0x002fe80000010000 */
[C---:B------:R-:W-:Y:S01]  /*c540*/  HMMA.16816.F32 R88, R20.reuse, R26, R88 ;  /* 0x0000001a1458723c */ /* 0x040fe20000001858 */
[----:B------:R-:W1:Y:S03]  /*c550*/  LDSM.16.MT88.4 R24, [R206+0x5800] ;  /* 0x00580000ce18783b */ /* 0x000e660000004200 */
[----:B------:R-:W-:Y:S02]  /*c560*/  FADD.FTZ R0, R119, R0 ;  /* 0x0000000077007221 */ /* 0x000fe40000010000 */
[----:B----4-:R-:W-:Y:S02]  /*c570*/  FADD.FTZ R2, R135, R2 ;  /* 0x0000000287027221 */ /* 0x010fe40000010000 */
[C---:B-----5:R-:W-:Y:S04]  /*c580*/  HMMA.16816.F32 R92, R20.reuse, R28, R92 ;  /* 0x0000001c145c723c */ /* 0x060fe8000000185c */
[----:B------:R-:W-:Y:S01]  /*c590*/  FADD.FTZ R0, R118, R0 ;  /* 0x0000000076007221 */ /* 0x000fe20000010000 */
[----:B--2---:R-:W-:Y:S03]  /*c5a0*/  LDSM.16.MT88.4 R44, [R203+0x2800] ;  /* 0x00280000cb2c783b */ /* 0x004fe60000004200 */
[C---:B------:R-:W-:Y:S04]  /*c5b0*/  HMMA.16816.F32 R96, R20.reuse, R30, R96 ;  /* 0x0000001e1460723c */ /* 0x040fe80000001860 */
[----:B------:R-:W-:Y:S02]  /*c5c0*/  FADD.FTZ R0, R50, R0 ;  /* 0x0000000032007221 */ /* 0x000fe40000010000 */
[----:B------:R-:W-:Y:S01]  /*c5d0*/  FADD.FTZ R2, R134, R2 ;  /* 0x0000000286027221 */ /* 0x000fe20000010000 */
[----:B------:R-:W2:Y:S01]  /*c5e0*/  LDSM.16.MT88.4 R28, [R200+0x2000] ;  /* 0x00200000c81c783b */ /* 0x000ea20000004200 */
        /* <DEDUP_REMOVED lines=14> */
[----:B------:R-:W-:Y:S04]  /*c6d0*/  FADD.FTZ R2, R56, R2 ;  /* 0x0000000238027221 */ /* 0x000fe80000010000 */
[----:B------:R-:W-:Y:S01]  /*c6e0*/  HMMA.16816.F32 R112, R20, R26, R112 ;  /* 0x0000001a1470723c */ /* 0x000fe20000001870 */
[----:B------:R-:W1:Y:S03]  /*c6f0*/  LDSM.16.MT88.4 R24, [R206+0x2000] ;  /* 0x00200000ce18783b */ /* 0x000e660000004200 */
[----:B------:R-:W-:Y:S03]  /*c700*/  FADD.FTZ R2, R57, R2 ;  /* 0x0000000239027221 */ /* 0x000fe60000010000 */
[----:B------:R-:W-:Y:S02]  /*c710*/  F2FP.PACK_AB R20, R131, R149 ;  /* 0x000000958314723e */ /* 0x000fe400000000ff */
[----:B------:R-:W-:Y:S03]  /*c720*/  F2FP.PACK_AB R21, R128, R129 ;  /* 0x000000818015723e */ /* 0x000fe600000000ff */
[----:B------:R-:W-:Y:S02]  /*c730*/  F2FP.PACK_AB R22, R147, R148 ;  /* 0x000000949316723e */ /* 0x000fe400000000ff */
[----:B------:R-:W-:Y:S07]  /*c740*/  F2FP.PACK_AB R23, R132, R133 ;  /* 0x000000858417723e */ /* 0x000fee00000000ff */
[C---:B--2---:R-:W-:Y:S08]  /*c750*/  HMMA.16816.F32 R4, R20.reuse, R28, R4 ;  /* 0x0000001c1404723c */ /* 0x044ff00000001804 */
[C---:B------:R-:W-:Y:S01]  /*c760*/  HMMA.16816.F32 R8, R20.reuse, R30, R8 ;  /* 0x0000001e1408723c */ /* 0x040fe20000001808 */
[----:B------:R-:W2:Y:S07]  /*c770*/  LDSM.16.MT88.4 R28, [R200+0x6000] ;  /* 0x00600000c81c783b */ /* 0x000eae0000004200 */
[C---:B------:R-:W-:Y:S08]  /*c780*/  HMMA.16816.F32 R68, R20.reuse, R36, R68 ;  /* 0x000000241444723c */ /* 0x040ff00000001844 */
        /* <DEDUP_REMOVED lines=13> */
[----:B------:R-:W5:Y:S07]  /*c860*/  LDSM.16.MT88.4 R32, [R206+0x2800] ;  /* 0x00280000ce20783b */ /* 0x000f6e0000004200 */
[C---:B---3--:R-:W-:Y:S08]  /*c870*/  HMMA.16816.F32 R104, R20.reuse, R36, R104 ;  /* 0x000000241468723c */ /* 0x048ff00000001868 */
[C---:B------:R-:W-:Y:S01]  /*c880*/  HMMA.16816.F32 R108, R20.reuse, R38, R108 ;  /* 0x00000026146c723c */ /* 0x040fe2000000186c */
[----:B------:R-:W3:Y:S07]  /*c890*/  LDSM.16.MT88.4 R36, [R200+0x6800] ;  /* 0x00680000c824783b */ /* 0x000eee0000004200 */
[C---:B----4-:R-:W-:Y:S08]  /*c8a0*/  HMMA.16816.F32 R16, R20.reuse, R40, R16 ;  /* 0x000000281410723c */ /* 0x050ff00000001810 */
[----:B------:R-:W-:Y:S01]  /*c8b0*/  HMMA.16816.F32 R112, R20, R42, R112 ;  /* 0x0000002a1470723c */ /* 0x000fe20000001870 */
[----:B------:R-:W-:Y:S06]  /*c8c0*/  LDSM.16.MT88.4 R40, [R206+0x3000] ;  /* 0x00300000ce28783b */ /* 0x000fec0000004200 */
[----:B------:R-:W-:Y:S02]  /*c8d0*/  F2FP.PACK_AB R20, R134, R135 ;  /* 0x000000878614723e */ /* 0x000fe400000000ff */
[----:B------:R-:W-:Y:S03]  /*c8e0*/  F2FP.PACK_AB R21, R118, R119 ;  /* 0x000000777615723e */ /* 0x000fe600000000ff */
[----:B------:R-:W-:Y:S02]  /*c8f0*/  F2FP.PACK_AB R22, R49, R48 ;  /* 0x000000303116723e */ /* 0x000fe400000000ff */
[----:B------:R-:W-:Y:S02]  /*c900*/  F2FP.PACK_AB R23, R51, R50 ;  /* 0x000000323317723e */ /* 0x000fe400000000ff */
[----:B------:R-:W-:Y:S02]  /*c910*/  MOV R119, R116 ;  /* 0x0000007400777202 */ /* 0x000fe40000000f00 */
[----:B------:R-:W-:Y:S03]  /*c920*/  MOV R118, R117 ;  /* 0x0000007500767202 */ /* 0x000fe60000000f00 */
        /* <DEDUP_REMOVED lines=11> */
[----:B------:R-:W4:Y:S07]  /*c9e0*/  LDSM.16.MT88.4 R32, [R206+0x6800] ;  /* 0x00680000ce20783b */ /* 0x000f2e0000004200 */
[C---:B---3--:R-:W-:Y:S08]  /*c9f0*/  HMMA.16816.F32 R92, R20.reuse, R36, R92 ;  /* 0x00000024145c723c */ /* 0x048ff0000000185c */
[C---:B------:R-:W-:Y:S01]  /*ca00*/  HMMA.16816.F32 R96, R20.reuse, R38, R96 ;  /* 0x000000261460723c */ /* 0x040fe20000001860 */
[----:B------:R-:W-:Y:S07]  /*ca10*/  LDSM.16.MT88.4 R36, [R203+0x3000] ;  /* 0x00300000cb24783b */ /* 0x000fee0000004200 */
[C---:B-1----:R-:W-:Y:S08]  /*ca20*/  HMMA.16816.F32 R12, R20.reuse, R24, R12 ;  /* 0x00000018140c723c */ /* 0x042ff0000000180c */
[C---:B------:R-:W-:Y:S01]  /*ca30*/  HMMA.16816.F32 R100, R20.reuse, R26, R100 ;  /* 0x0000001a1464723c */ /* 0x040fe20000001864 */
[----:B------:R-:W1:Y:S07]  /*ca40*/  LDSM.16.MT88.4 R24, [R200+0x3000] ;  /* 0x00300000c818783b */ /* 0x000e6e0000004200 */
[C---:B--2---:R-:W-:Y:S08]  /*ca50*/  HMMA.16816.F32 R104, R20.reuse, R28, R104 ;  /* 0x0000001c1468723c */ /* 0x044ff00000001868 */
[C---:B------:R-:W-:Y:S01]  /*ca60*/  HMMA.16816.F32 R108, R20.reuse, R30, R108 ;  /* 0x0000001e146c723c */ /* 0x040fe2000000186c */
[----:B------:R-:W2:Y:S07]  /*ca70*/  LDSM.16.MT88.4 R28, [R204+0x3000] ;  /* 0x00300000cc1c783b */ /* 0x000eae0000004200 */
[C---:B----4-:R-:W-:Y:S08]  /*ca80*/  HMMA.16816.F32 R16, R20.reuse, R32, R16 ;  /* 0x000000201410723c */ /* 0x050ff00000001810 */
[----:B------:R-:W-:Y:S01]  /*ca90*/  HMMA.16816.F32 R112, R20, R34, R112 ;  /* 0x000000221470723c */ /* 0x000fe20000001870 */
[----:B------:R-:W3:Y:S06]  /*caa0*/  LDSM.16.MT88.4 R32, [R200+0x7000] ;  /* 0x00700000c820783b */ /* 0x000eec0000004200 */
[----:B------:R-:W-:Y:S02]  /*cab0*/  F2FP.PACK_AB R20, R53, R52 ;  /* 0x000000343514723e */ /* 0x000fe400000000ff */
[----:B------:R-:W-:Y:S03]  /*cac0*/  F2FP.PACK_AB R21, R55, R54 ;  /* 0x000000363715723e */ /* 0x000fe600000000ff */
[----:B------:R-:W-:Y:S02]  /*cad0*/  F2FP.PACK_AB R22, R57, R56 ;  /* 0x000000383916723e */ /* 0x000fe400000000ff */
[C---:B------:R-:W-:Y:S07]  /*cae0*/  F2FP.PACK_AB R23, R59.reuse, R58 ;  /* 0x0000003a3b17723e */ /* 0x040fee00000000ff */
[C---:B-1----:R-:W-:Y:S08]  /*caf0*/  HMMA.16816.F32 R4, R20.reuse, R24, R4 ;  /* 0x000000181404723c */ /* 0x042ff00000001804 */
[C---:B------:R-:W-:Y:S01]  /*cb00*/  HMMA.16816.F32 R8, R20.reuse, R26, R8 ;  /* 0x0000001a1408723c */ /* 0x040fe20000001808 */
[----:B------:R-:W1:Y:S07]  /*cb10*/  LDSM.16.MT88.4 R24, [R203+0x7000] ;  /* 0x00700000cb18783b */ /* 0x000e6e0000004200 */
[C---:B--2---:R-:W-:Y:S08]  /*cb20*/  HMMA.16816.F32 R68, R20.reuse, R28, R68 ;  /* 0x0000001c1444723c */ /* 0x044ff00000001844 */
[C---:B------:R-:W-:Y:S01]  /*cb30*/  HMMA.16816.F32 R72, R20.reuse, R30, R72 ;  /* 0x0000001e1448723c */ /* 0x040fe20000001848 */
[----:B------:R-:W2:Y:S07]  /*cb40*/  LDSM.16.MT88.4 R28, [R206+0x7000] ;  /* 0x00700000ce1c783b */ /* 0x000eae0000004200 */
[C---:B------:R-:W-:Y:S01]  /*cb50*/  HMMA.16816.F32 R76, R20.reuse, R36, R76 ;  /* 0x00000024144c723c */ /* 0x040fe2000000184c */
[----:B------:R4:W-:Y:S07]  /*cb60*/  MUFU.EX2 R36, R3 ;  /* 0x0000000300247308 */ /* 0x0009ee0000000800 */
[C---:B------:R-:W-:Y:S03]  /*cb70*/  HMMA.16816.F32 R80, R20.reuse, R38, R80 ;  /* 0x000000261450723c */ /* 0x040fe60000001850 */
[----:B------:R-:W5:Y:S05]  /*cb80*/  MUFU.EX2 R37, R66 ;  /* 0x0000004200257308 */ /* 0x000f6a0000000800 */
[C---:B------:R-:W-:Y:S08]  /*cb90*/  HMMA.16816.F32 R84, R20.reuse, R40, R84 ;  /* 0x000000281454723c */ /* 0x040ff00000001854 */
[C---:B------:R-:W-:Y:S04]  /*cba0*/  HMMA.16816.F32 R88, R20.reuse, R42, R88 ;  /* 0x0000002a1458723c */ /* 0x040fe80000001858 */
[----:B----4-:R-:W-:Y:S02]  /*cbb0*/  FADD.FTZ R3, R59, R0 ;  /* 0x000000003b037221 */ /* 0x010fe40000010000 */
[----:B------:R-:W-:Y:S02]  /*cbc0*/  FADD.FTZ R0, R60, R2 ;  /* 0x000000023c007221 */ /* 0x000fe40000010000 */
[C---:B---3--:R-:W-:Y:S04]  /*cbd0*/  HMMA.16816.F32 R92, R20.reuse, R32, R92 ;  /* 0x00000020145c723c */ /* 0x048fe8000000185c */
        /* <DEDUP_REMOVED lines=8> */
[----:B-----5:R-:W-:Y:S02]  /*cc60*/  FADD.FTZ R0, R37, R3 ;  /* 0x0000000325007221 */ /* 0x020fe40000010000 */
[C---:B------:R-:W-:Y:S01]  /*cc70*/  HMMA.16816.F32 R100, R20.reuse, R46, R100 ;  /* 0x0000002e1464723c */ /* 0x040fe20000001864 */
[----:B------:R-:W-:Y:S03]  /*cc80*/  STL [R1], R2 ;  /* 0x0000000201007387 */ /* 0x000fe60000100800 */
[----:B------:R-:W-:Y:S04]  /*cc90*/  FADD.FTZ R0, R36, R0 ;  /* 0x0000000024007221 */ /* 0x000fe80000010000 */
[C---:B-1----:R-:W-:Y:S01]  /*cca0*/  HMMA.16816.F32 R104, R20.reuse, R24, R104 ;  /* 0x000000181468723c */ /* 0x042fe20000001868 */
[----:B------:R-:W-:Y:S07]  /*ccb0*/  STL [R1+0x10], R0 ;  /* 0x0000100001007387 */ /* 0x000fee0000100800 */
[C---:B------:R-:W-:Y:S01]  /*ccc0*/  HMMA.16816.F32 R108, R20.reuse, R26, R108 ;  /* 0x0000001a146c723c */ /* 0x040fe2000000186c */
[----:B------:R-:W1:Y:S07]  /*ccd0*/  LDSM.16.MT88.4 R24, [R203+0x3800] ;  /* 0x00380000cb18783b */ /* 0x000e6e0000004200 */
[C---:B--2---:R-:W-:Y:S08]  /*cce0*/  HMMA.16816.F32 R16, R20.reuse, R28, R16 ;  /* 0x0000001c1410723c */ /* 0x044ff00000001810 */
[----:B------:R-:W-:Y:S01]  /*ccf0*/  HMMA.16816.F32 R112, R20, R30, R112 ;  /* 0x0000001e1470723c */ /* 0x000fe20000001870 */
[----:B------:R-:W2:Y:S06]  /*cd00*/  LDSM.16.MT88.4 R28, [R206+0x3800] ;  /* 0x00380000ce1c783b */ /* 0x000eac0000004200 */
[----:B------:R-:W-:Y:S02]  /*cd10*/  F2FP.PACK_AB R20, R61, R60 ;  /* 0x0000003c3d14723e */ /* 0x000fe400000000ff */
[----:B------:R-:W-:Y:S03]  /*cd20*/  F2FP.PACK_AB R21, R63, R62 ;  /* 0x0000003e3f15723e */ /* 0x000fe600000000ff */
[----:B------:R-:W-:Y:S02]  /*cd30*/  F2FP.PACK_AB R22, R156, R64 ;  /* 0x000000409c16723e */ /* 0x000fe400000000ff */
[----:B------:R-:W-:Y:S07]  /*cd40*/  F2FP.PACK_AB R23, R36, R37 ;  /* 0x000000252417723e */ /* 0x000fee00000000ff */
[C---:B------:R-:W-:Y:S01]  /*cd50*/  HMMA.16816.F32 R120, R20.reuse, R124, R4 ;  /* 0x0000007c1478723c */ /* 0x040fe20000001804 */
[----:B------:R-:W4:Y:S07]  /*cd60*/  LDSM.16.MT88.4 R4, [R200+0x7800] ;  /* 0x00780000c804783b */ /* 0x000f2e0000004200 */
[C---:B------:R-:W-:Y:S01]  /*cd70*/  HMMA.16816.F32 R124, R20.reuse, R126, R8 ;  /* 0x0000007e147c723c */ /* 0x040fe20000001808 */
[----:B------:R-:W5:Y:S07]  /*cd80*/  LDSM.16.MT88.4 R8, [R204+0x7800] ;  /* 0x00780000cc08783b */ /* 0x000f6e0000004200 */
        /* <DEDUP_REMOVED lines=8> */
[C---:B------:R-:W-:Y:S01]  /*ce10*/  HMMA.16816.F32 R96, R20.reuse, R6, R96 ;  /* 0x000000061460723c */ /* 0x040fe20000001860 */
[----:B------:R-:W2:Y:S07]  /*ce20*/  LDSM.16.MT88.4 R4, [R206+0x7800] ;  /* 0x00780000ce04783b */ /* 0x000eae0000004200 */
[C---:B-----5:R-:W-:Y:S08]  /*ce30*/  HMMA.16816.F32 R128, R20.reuse, R8, R12 ;  /* 0x000000081480723c */ /* 0x060ff0000000180c */
[C---:B------:R-:W-:Y:S08]  /*ce40*/  HMMA.16816.F32 R100, R20.reuse, R10, R100 ;  /* 0x0000000a1464723c */ /* 0x040ff00000001864 */
[C---:B-1----:R-:W-:Y:S08]  /*ce50*/  HMMA.16816.F32 R104, R20.reuse, R24, R104 ;  /* 0x000000181468723c */ /* 0x042ff00000001868 */
[C---:B------:R-:W-:Y:S08]  /*ce60*/  HMMA.16816.F32 R108, R20.reuse, R26, R108 ;  /* 0x0000001a146c723c */ /* 0x040ff0000000186c */
[C---:B--2---:R-:W-:Y:S08]  /*ce70*/  HMMA.16816.F32 R132, R20.reuse, R4, R16 ;  /* 0x000000041484723c */ /* 0x044ff00000001810 */
[----:B------:R-:W-:Y:S01]  /*ce80*/  HMMA.16816.F32 R112, R20, R6, R112 ;  /* 0x000000061470723c */ /* 0x000fe20000001870 */
[----:B------:R-:W-:-:S07]  /*ce90*/  @P1 BRA `(.L_x_2270) ;  /* 0xffffcb6000001947 */ /* 0x000fce000383ffff */
.L_x_2269:
[----:B------:R-:W-:Y:S07]  /*cea0*/  @!UPT UIADD3 URZ, URZ, URZ, URZ ;  /* 0x0000003f3f3ff290 */ /* 0x000fee000fffe03f */
[----:B------:R-:W-:Y:S02]  /*ceb0*/  MOV R7, 0x1f ;  /* 0x0000001f00077802 */ /* 0x000fe40000000f00 */
[----:B------:R-:W-:Y:S01]  /*cec0*/  MOV R6, 0xffffffff ;  /* 0xffffffff00067802 */ /* 0x000fe20000000f00 */
[----:B------:R-:W-:Y:S06]  /*ced0*/  BRA.DIV ~URZ, `(.L_x_2271) ;  /* 0x000021327f007947 */ /* 0x000fec000b800000 */
[----:B------:R-:W2:Y:S04]  /*cee0*/  LDL R0, [R1] ;  /* 0x0000000001007983 */ /* 0x000ea80000100800 */
[----:B--2---:R1:W2:Y:S02]  /*cef0*/  SHFL.BFLY PT, R4, R0, 0x2, 0x1f ;  /* 0x0c401f0000047f89 */ /* 0x0042a400000e0000 */
.L_x_2303:
[----:B-1----:R-:W3:Y:S02]  /*cf00*/  LDL.LU R0, [R1] ;  /* 0x0000000001007983 */ /* 0x002ee40000300800 */
        /* <DEDUP_REMOVED lines=8> */
.L_x_2304:
        /* <DEDUP_REMOVED lines=85> */
.L_x_2264:
        /* <DEDUP_REMOVED lines=19> */
.L_x_2274:
[----:B-1----:R-:W-:Y:S05]  /*d610*/  BSYNC B0 ;  /* 0x0000000000007941 */ /* 0x002fea0003800000 */
.L_x_2273:
        /* <DEDUP_REMOVED lines=88> */
[----:B------:R-:W-:Y:S05]  /*dba0*/  CALL.REL.NOINC `($__internal_7_$__cuda_sm70_shflsync_idx_p) ;  /* 0x000019a000007944 */ /* 0x000fea0003c00000 */
.L_x_2277:
        /* <DEDUP_REMOVED lines=108> */
.L_x_2279:
[----:B--234-:R-:W-:Y:S05]  /*e270*/  BSYNC B0 ;  /* 0x0000000000007941 */ /* 0x01cfea0003800000 */
.L_x_2278:
        /* <DEDUP_REMOVED lines=14> */
.L_x_2281:
[----:B------:R-:W-:Y:S05]  /*e360*/  BSYNC B0 ;  /* 0x0000000000007941 */ /* 0x000fea0003800000 */
.L_x_2280:
        /* <DEDUP_REMOVED lines=14> */
.L_x_2283:
[----:B------:R-:W-:Y:S05]  /*e450*/  BSYNC B0 ;  /* 0x0000000000007941 */ /* 0x000fea0003800000 */
.L_x_2282:
        /* <DEDUP_REMOVED lines=15> */
.L_x_2276:
        /* <DEDUP_REMOVED lines=40> */
.L_x_2286:
[----:B------:R-:W-:Y:S05]  /*e7d0*/  BSYNC B0 ;  /* 0x0000000000007941 */ /* 0x000fea0003800000 */
.L_x_2285:
        /* <DEDUP_REMOVED lines=35> */
.L_x_2305:
[----:B------:R-:W-:Y:S05]  /*ea10*/  BRA.DIV ~URZ, `(.L_x_2288) ;  /* 0x000007c27f007947 */ /* 0x000fea000b800000 */
[----:B------:R3:W4:Y:S02]  /*ea20*/  SHFL.IDX PT, R4, R3, RZ, 0x181f ;  /* 0x00181fff03047589 */ /* 0x00072400000e0000 */
.L_x_2306:
        /* <DEDUP_REMOVED lines=16> */
.L_x_2290:
[----:B------:R-:W-:Y:S05]  /*eb30*/  BSYNC B0 ;  /* 0x0000000000007941 */ /* 0x000fea0003800000 */
.L_x_2289:
[----:B------:R-:W-:Y:S05]  /*eb40*/  BRA.DIV ~URZ, `(.L_x_2291) ;  /* 0x000006f27f007947 */ /* 0x000fea000b800000 */
[----:B--2---:R2:W1:Y:S04]  /*eb50*/  SHFL.IDX PT, R5, R2, 0x1, 0x181f ;  /* 0x00381f0002057f89 */ /* 0x00446800000e0000 */
[----:B----4-:R2:W4:Y:S02]  /*eb60*/  SHFL.IDX PT, R4, R3, 0x1, 0x181f ;  /* 0x00381f0003047f89 */ /* 0x01052400000e0000 */
.L_x_2307:
        /* <DEDUP_REMOVED lines=15> */
.L_x_2293:
[----:B------:R-:W-:Y:S05]  /*ec60*/  BSYNC B0 ;  /* 0x0000000000007941 */ /* 0x000fea0003800000 */
.L_x_2292:
[----:B------:R-:W-:Y:S05]  /*ec70*/  BRA.DIV ~URZ, `(.L_x_2294) ;  /* 0x000006827f007947 */ /* 0x000fea000b800000 */
[----:B-1----:R1:W2:Y:S02]  /*ec80*/  SHFL.IDX PT, R5, R2, 0x2, 0x181f ;  /* 0x00581f0002057f89 */ /* 0x0022a400000e0000 */
.L_x_2308:
[----:B------:R-:W-:Y:S05]  /*ec90*/  BRA.DIV ~URZ, `(.L_x_2295) ;  /* 0x000006d27f007947 */ /* 0x000fea000b800000 */
[----:B----4-:R4:W1:Y:S02]  /*eca0*/  SHFL.IDX PT, R4, R3, 0x2, 0x181f ;  /* 0x00581f0003047f89 */ /* 0x01086400000e0000 */
.L_x_2309:
        /* <DEDUP_REMOVED lines=15> */
.L_x_2297:
[----:B------:R-:W-:Y:S05]  /*eda0*/  BSYNC B0 ;  /* 0x0000000000007941 */ /* 0x000fea0003800000 */
.L_x_2296:
[----:B------:R-:W-:Y:S05]  /*edb0*/  BRA.DIV ~URZ, `(.L_x_2298) ;  /* 0x000006127f007947 */ /* 0x000fea000b800000 */
[----:B-1----:R1:W3:Y:S04]  /*edc0*/  SHFL.IDX PT, R6, R2, 0x3, 0x181f ;  /* 0x00781f0002067f89 */ /* 0x0022e800000e0000 */
[----:B--234-:R-:W2:Y:S02]  /*edd0*/  SHFL.IDX PT, R3, R3, 0x3, 0x181f ;  /* 0x00781f0003037f89 */ /* 0x01cea400000e0000 */
.L_x_2310:
        /* <DEDUP_REMOVED lines=14> */
.L_x_2284:
[----:B------:R-:W-:Y:S05]  /*eec0*/  BSYNC B1 ;  /* 0x0000000000017941 */ /* 0x000fea0003800000 */
.L_x_2275:
        /* <DEDUP_REMOVED lines=10> */
.L_x_2311:
[----:B------:R-:W-:Y:S01]  /*ef70*/  WARPSYNC 0xffffffff ;  /* 0xffffffff00007948 */ /* 0x000fe20003800000 */
[----:B------:R-:W-:Y:S06]  /*ef80*/  BAR.SYNC.DEFER_BLOCKING 0x4, 0x100 ;  /* 0x0104000000007b1d */ /* 0x000fec0000010000 */
[----:B----4-:R4:W-:Y:S04]  /*ef90*/  STL [R1+0x4c], R0 ;  /* 0x00004c0001007387 */ /* 0x0109e80000100800 */
[----:B------:R4:W-:Y:S04]  /*efa0*/  @!P4 STS [0x10100], R40 ;  /* 0x01010028ff00c388 */ /* 0x0009e80000000800 */
[----:B------:R-:W-:Y:S06]  /*efb0*/  BAR.ARV 0x5, 0x100 ;  /* 0x0144000000007b1d */ /* 0x000fec0000002000 */
.L_x_2299:
[----:B---34-:R-:W3:Y:S02]  /*efc0*/  LDL R0, [R1+0x4c] ;  /* 0x00004c0001007983 */ /* 0x018ee40000100800 */
[----:B---3--:R-:W-:-:S13]  /*efd0*/  ISETP.GE.AND P0, PT, R0, c[0x0][0x538], PT ;  /* 0x00014e0000007a0c */ /* 0x008fda0003f06270 */
[----:B-12--5:R-:W-:Y:S01]  /*efe0*/  @P0 CALL.REL.NOINC `(.L_x_2301) ;  /* 0x0000001000000944 */ /* 0x026fe20003c00000 */
[----:B------:R-:W-:Y:S05]  /*eff0*/  BRA `(.L_x_2302) ;  /* 0xffff1a0000007947 */ /* 0x000fea000383ffff */
.L_x_2301:
[----:B------:R-:W-:Y:S05]  /*f000*/  EXIT ;  /* 0x000000000000794d */ /* 0x000fea0003800000 */
.L_x_2271:
[----:B------:R1:W5:Y:S01]  /*f010*/  LDL R0, [R1] ;  /* 0x0000000001007983 */ /* 0x0003620000100800 */
[----:B------:R-:W-:Y:S02]  /*f020*/  MOV R3, 0x2 ;  /* 0x0000000200037802 */ /* 0x000fe40000000f00 */
[----:B------:R-:W-:Y:S02]  /*f030*/  MOV R2, 0xf050 ;  /* 0x0000f05000027802 */ /* 0x000fe40000000f00 */
[----:B-1---5:R-:W-:Y:S05]  /*f040*/  CALL.REL.NOINC `($__internal_6_$__cuda_sm70_shflsync_bfly_p) ;  /* 0x000004c000007944 */ /* 0x022fea0003c00000 */
[----:B------:R-:W-:Y:S01]  /*f050*/  MOV R4, R5 ;  /* 0x0000000500047202 */ /* 0x000fe20000000f00 */
[----:B------:R-:W-:Y:S05]  /*f060*/  BRA `(.L_x_2303) ;  /* 0xffffde9000007947 */ /* 0x000fea000383ffff */
.L_x_2272:
[----:B------:R-:W-:Y:S01]  /*f070*/  IMAD.MOV.U32 R0, RZ, RZ, R4 ;  /* 0x000000ffff007224 */ /* 0x000fe200078e0004 */
[----:B------:R-:W-:Y:S02]  /*f080*/  MOV R3, 0x1 ;  /* 0x0000000100037802 */ /* 0x000fe40000000f00 */
[----:B------:R-:W-:Y:S02]  /*f090*/  MOV R2, 0xf0b0 ;  /* 0x0000f0b000027802 */ /* 0x000fe40000000f00 */
[----:B------:R-:W-:Y:S05]  /*f0a0*/  CALL.REL.NOINC `($__internal_6_$__cuda_sm70_shflsync_bfly_p) ;  /* 0x0000046000007944 */ /* 0x000fea0003c00000 */
[----:B------:R1:W5:Y:S01]  /*f0b0*/  LDL R0, [R1+0x10] ;  /* 0x0000100001007983 */ /* 0x0003620000100800 */
[----:B------:R-:W-:Y:S01]  /*f0c0*/  FADD.FTZ R4, R4, R5 ;  /* 0x0000000504047221 */ /* 0x000fe20000010000 */
[----:B------:R-:W-:Y:S02]  /*f0d0*/  MOV R3, 0x2 ;  /* 0x0000000200037802 */ /* 0x000fe40000000f00 */
[----:B------:R-:W-:-:S02]  /*f0e0*/  MOV R2, 0xf100 ;  /* 0x0000f10000027802 */ /* 0x000fc40000000f00 */
[----:B-1---5:R-:W-:Y:S05]  /*f0f0*/  CALL.REL.NOINC `($__internal_6_$__cuda_sm70_shflsync_bfly_p) ;  /* 0x0000041000007944 */ /* 0x022fea0003c00000 */
[----:B------:R-:W2:Y:S01]  /*f100*/  LDL.LU R0, [R1+0x10] ;  /* 0x0000100001007983 */ /* 0x000ea20000300800 */
[----:B------:R-:W-:-:S02]  /*f110*/  MOV R3, 0x1 ;  /* 0x0000000100037802 */ /* 0x000fc40000000f00 */
[----:B------:R-:W-:Y:S01]  /*f120*/  MOV R2, 0xf150 ;  /* 0x0000f15000027802 */ /* 0x000fe20000000f00 */
[----:B--2---:R-:W-:Y:S02]  /*f130*/  FADD.FTZ R0, R0, R5 ;  /* 0x0000000500007221 */ /* 0x004fe40000010000 */
[----:B------:R-:W-:Y:S05]  /*f140*/  CALL.REL.NOINC `($__internal_6_$__cuda_sm70_shflsync_bfly_p) ;  /* 0x000003c000007944 */ /* 0x000fea0003c00000 */
[----:B------:R-:W-:Y:S01]  /*f150*/  MOV R3, R5 ;  /* 0x0000000500037202 */ /* 0x000fe20000000f00 */
[----:B------:R-:W-:Y:S05]  /*f160*/  BRA `(.L_x_2304) ;  /* 0xffffde2000007947 */ /* 0x000fea000383ffff */
.L_x_2287:
[----:B------:R-:W-:Y:S01]  /*f170*/  IMAD.MOV.U32 R8, RZ, RZ, R2 ;  /* 0x000000ffff087224 */ /* 0x000fe200078e0002 */
[----:B------:R-:W-:Y:S01]  /*f180*/  MOV R7, RZ ;  /* 0x000000ff00077202 */ /* 0x000fe20000000f00 */
[----:B------:R-:W-:Y:S01]  /*f190*/  IMAD.MOV.U32 R4, RZ, RZ, 0x181f ;  /* 0x0000181fff047424 */ /* 0x000fe200078e00ff */
[----:B------:R-:W-:Y:S02]  /*f1a0*/  MOV R9, 0xf1c0 ;  /* 0x0000f1c000097802 */ /* 0x000fe40000000f00 */
[----:B------:R-:W-:Y:S05]  /*f1b0*/  CALL.REL.NOINC `($__internal_7_$__cuda_sm70_shflsync_idx_p) ;  /* 0x0000039000007944 */ /* 0x000fea0003c00000 */
[----:B------:R-:W-:Y:S01]  /*f1c0*/  MOV R5, R4 ;  /* 0x0000000400057202 */ /* 0x000fe20000000f00 */
[----:B------:R-:W-:Y:S05]  /*f1d0*/  BRA `(.L_x_2305) ;  /* 0xfffff83000007947 */ /* 0x000fea000383ffff */
.L_x_2288:
[----:B------:R-:W-:Y:S01]  /*f1e0*/  IMAD.MOV.U32 R8, RZ, RZ, R3 ;  /* 0x000000ffff087224 */ /* 0x000fe200078e0003 */
[----:B------:R-:W-:Y:S01]  /*f1f0*/  MOV R7, RZ ;  /* 0x000000ff00077202 */ /* 0x000fe20000000f00 */
[----:B------:R-:W-:Y:S01]  /*f200*/  IMAD.MOV.U32 R4, RZ, RZ, 0x181f ;  /* 0x0000181fff047424 */ /* 0x000fe200078e00ff */
[----:B------:R-:W-:Y:S02]  /*f210*/  MOV R9, 0xf230 ;  /* 0x0000f23000097802 */ /* 0x000fe40000000f00 */
[----:B-12---:R-:W-:Y:S05]  /*f220*/  CALL.REL.NOINC `($__internal_7_$__cuda_sm70_shflsync_idx_p) ;  /* 0x0000032000007944 */ /* 0x006fea0003c00000 */
[----:B------:R-:W-:Y:S05]  /*f230*/  BRA `(.L_x_2306) ;  /* 0xfffff7f000007947 */ /* 0x000fea000383ffff */
.L_x_2291:
[----:B------:R-:W-:Y:S01]  /*f240*/  IMAD.MOV.U32 R8, RZ, RZ, R2 ;  /* 0x000000ffff087224 */ /* 0x000fe200078e0002 */
[----:B--2---:R-:W-:Y:S01]  /*f250*/  MOV R7, 0x1 ;  /* 0x0000000100077802 */ /* 0x004fe20000000f00 */
[----:B----4-:R-:W-:Y:S01]  /*f260*/  IMAD.MOV.U32 R4, RZ, RZ, 0x181f ;  /* 0x0000181fff047424 */ /* 0x010fe200078e00ff */
[----:B------:R-:W-:-:S02]  /*f270*/  MOV R9, 0xf290 ;  /* 0x0000f29000097802 */ /* 0x000fc40000000f00 */
[----:B-1-3--:R-:W-:Y:S05]  /*f280*/  CALL.REL.NOINC `($__internal_7_$__cuda_sm70_shflsync_idx_p) ;  /* 0x000002c000007944 */ /* 0x00afea0003c00000 */
[----:B------:R-:W-:Y:S01]  /*f290*/  IMAD.MOV.U32 R5, RZ, RZ, R4 ;  /* 0x000000ffff057224 */ /* 0x000fe200078e0004 */
[----:B------:R-:W-:Y:S01]  /*f2a0*/  MOV R7, 0x1 ;  /* 0x0000000100077802 */ /* 0x000fe20000000f00 */
[----:B------:R-:W-:Y:S01]  /*f2b0*/  IMAD.MOV.U32 R8, RZ, RZ, R3 ;  /* 0x000000ffff087224 */ /* 0x000fe200078e0003 */
[----:B------:R-:W-:-:S02]  /*f2c0*/  MOV R4, 0x181f ;  /* 0x0000181f00047802 */ /* 0x000fc40000000f00 */
[----:B------:R-:W-:Y:S02]  /*f2d0*/  MOV R9, 0xf2f0 ;  /* 0x0000f2f000097802 */ /* 0x000fe40000000f00 */
[----:B------:R-:W-:Y:S05]  /*f2e0*/  CALL.REL.NOINC `($__internal_7_$__cuda_sm70_shflsync_idx_p) ;  /* 0x0000026000007944 */ /* 0x000fea0003c00000 */
[----:B------:R-:W-:Y:S05]  /*f2f0*/  BRA `(.L_x_2307) ;  /* 0xfffff87000007947 */ /* 0x000fea000383ffff */
.L_x_2294:
[----:B------:R-:W-:Y:S01]  /*f300*/  IMAD.MOV.U32 R8, RZ, RZ, R2 ;  /* 0x000000ffff087224 */ /* 0x000fe200078e0002 */
[----:B-1----:R-:W-:Y:S01]  /*f310*/  MOV R7, 0x2 ;  /* 0x0000000200077802 */ /* 0x002fe20000000f00 */
[----:B----4-:R-:W-:Y:S01]  /*f320*/  IMAD.MOV.U32 R4, RZ, RZ, 0x181f ;  /* 0x0000181fff047424 */ /* 0x010fe200078e00ff */
[----:B------:R-:W-:Y:S02]  /*f330*/  MOV R9, 0xf350 ;  /* 0x0000f35000097802 */ /* 0x000fe40000000f00 */
[----:B--23--:R-:W-:Y:S05]  /*f340*/  CALL.REL.NOINC `($__internal_7_$__cuda_sm70_shflsync_idx_p) ;  /* 0x0000020000007944 */ /* 0x00cfea0003c00000 */
[----:B------:R-:W-:Y:S01]  /*f350*/  MOV R5, R4 ;  /* 0x0000000400057202 */ /* 0x000fe20000000f00 */
[----:B------:R-:W-:Y:S05]  /*f360*/  BRA `(.L_x_2308) ;  /* 0xfffff92000007947 */ /* 0x000fea000383ffff */
.L_x_2295:
[----:B------:R-:W-:Y:S01]  /*f370*/  IMAD.MOV.U32 R8, RZ, RZ, R3 ;  /* 0x000000ffff087224 */ /* 0x000fe200078e0003 */
[----:B------:R-:W-:Y:S01]  /*f380*/  MOV R7, 0x2 ;  /* 0x0000000200077802 */ /* 0x000fe20000000f00 */
[----:B----4-:R-:W-:Y:S01]  /*f390*/  IMAD.MOV.U32 R4, RZ, RZ, 0x181f ;  /* 0x0000181fff047424 */ /* 0x010fe200078e00ff */
[----:B------:R-:W-:Y:S02]  /*f3a0*/  MOV R9, 0xf3c0 ;  /* 0x0000f3c000097802 */ /* 0x000fe40000000f00 */
[----:B-123--:R-:W-:Y:S05]  /*f3b0*/  CALL.REL.NOINC `($__internal_7_$__cuda_sm70_shflsync_idx_p) ;  /* 0x0000019000007944 */ /* 0x00efea0003c00000 */
[----:B------:R-:W-:Y:S05]  /*f3c0*/  BRA `(.L_x_2309) ;  /* 0xfffff8e000007947 */ /* 0x000fea000383ffff */
.L_x_2298:
[----:B------:R-:W-:Y:S01]  /*f3d0*/  IMAD.MOV.U32 R8, RZ, RZ, R2 ;  /* 0x000000ffff087224 */ /* 0x000fe200078e0002 */
[----:B-1----:R-:W-:Y:S01]  /*f3e0*/  MOV R7, 0x3 ;  /* 0x0000000300077802 */ /* 0x002fe20000000f00 */
[----:B------:R-:W-:Y:S01]  /*f3f0*/  IMAD.MOV.U32 R4, RZ, RZ, 0x181f ;  /* 0x0000181fff047424 */ /* 0x000fe200078e00ff */
[----:B------:R-:W-:-:S02]  /*f400*/  MOV R9, 0xf420 ;  /* 0x0000f42000097802 */ /* 0x000fc40000000f00 */
[----:B--234-:R-:W-:Y:S05]  /*f410*/  CALL.REL.NOINC `($__internal_7_$__cuda_sm70_shflsync_idx_p) ;  /* 0x0000013000007944 */ /* 0x01cfea0003c00000 */
[----:B------:R-:W-:Y:S01]  /*f420*/  IMAD.MOV.U32 R6, RZ, RZ, R4 ;  /* 0x000000ffff067224 */ /* 0x000fe200078e0004 */
[----:B------:R-:W-:Y:S01]  /*f430*/  MOV R7, 0x3 ;  /* 0x0000000300077802 */ /* 0x000fe20000000f00 */
[----:B------:R-:W-:Y:S01]  /*f440*/  IMAD.MOV.U32 R8, RZ, RZ, R3 ;  /* 0x000000ffff087224 */ /* 0x000fe200078e0003 */
[----:B------:R-:W-:-:S02]  /*f450*/  MOV R4, 0x181f ;  /* 0x0000181f00047802 */ /* 0x000fc40000000f00 */
[----:B------:R-:W-:Y:S02]  /*f460*/  MOV R9, 0xf480 ;  /* 0x0000f48000097802 */ /* 0x000fe40000000f00 */
[----:B------:R-:W-:Y:S05]  /*f470*/  CALL.REL.NOINC `($__internal_7_$__cuda_sm70_shflsync_idx_p) ;  /* 0x000000d000007944 */ /* 0x000fea0003c00000 */
[----:B------:R-:W-:Y:S01]  /*f480*/  MOV R3, R4 ;  /* 0x0000000400037202 */ /* 0x000fe20000000f00 */
[----:B------:R-:W-:Y:S05]  /*f490*/  BRA `(.L_x_2310) ;  /* 0xfffff94000007947 */ /* 0x000fea000383ffff */
.L_x_2300:
[----:B------:R-:W-:Y:S01]  /*f4a0*/  IMAD.MOV.U32 R8, RZ, RZ, R40 ;  /* 0x000000ffff087224 */ /* 0x000fe200078e0028 */
[----:B------:R-:W-:Y:S01]  /*f4b0*/  MOV R7, RZ ;  /* 0x000000ff00077202 */ /* 0x000fe20000000f00 */
[----:B-1----:R-:W-:Y:S01]  /*f4c0*/  IMAD.MOV.U32 R4, RZ, RZ, 0x1f ;  /* 0x0000001fff047424 */ /* 0x002fe200078e00ff */
[----:B------:R-:W-:Y:S02]  /*f4d0*/  MOV R9, 0xf4f0 ;  /* 0x0000f4f000097802 */ /* 0x000fe40000000f00 */
[----:B--2345:R-:W-:Y:S05]  /*f4e0*/  CALL.REL.NOINC `($__internal_7_$__cuda_sm70_shflsync_idx_p) ;  /* 0x0000006000007944 */ /* 0x03cfea0003c00000 */
[----:B------:R-:W-:Y:S01]  /*f4f0*/  MOV R0, R4 ;  /* 0x0000000400007202 */ /* 0x000fe20000000f00 */
[----:B------:R-:W-:Y:S05]  /*f500*/  BRA `(.L_x_2311) ;  /* 0xfffffa6000007947 */ /* 0x000fea000383ffff */
        .weak           $__internal_6_$__cuda_sm70_shflsync_bfly_p
        .type           $__internal_6_$__cuda_sm70_shflsync_bfly_p,@function
        .size           $__internal_6_$__cuda_sm70_shflsync_bfly_p,($__internal_7_$__cuda_sm70_shflsync_idx_p - $__internal_6_$__cuda_sm70_shflsync_bfly_p)
$__internal_6_$__cuda_sm70_shflsync_bfly_p:
[----:B------:R-:W-:Y:S04]  /*f510*/  WARPSYNC R6 ;  /* 0x0000000600007348 */ /* 0x000fe80003800000 */
[----:B------:R1:W2:Y:S02]  /*f520*/  SHFL.BFLY PT, R5, R0, R3, R7 ;  /* 0x0c00000300057389 */ /* 0x0002a400000e0007 */
[----:B-1----:R-:W-:-:S04]  /*f530*/  MOV R3, 0x0 ;  /* 0x0000000000037802 */ /* 0x002fc80000000f00 */
[----:B--2---:R-:W-:Y:S05]  /*f540*/  RET.REL.NODEC R2 `(_ZN7cutlass13device_kernelIN5flash19enable_sm80_to_sm89INS1_16FlashAttnFwdSm80INS1_25CollectiveMainloopFwdSm80ILi8ELi1ELb1EN4cute5tupleIJNS5_1CILi128EEES8_S8_EEELi128ENS_6half_tEfNS_4arch4Sm80ELb1ELb0ELb0ELb0ELb0ELb0ELb1ELb0EEENS1_21CollectiveEpilogueFwdIS9_NS6_IJNS7_ILi1EEESF_SF_EEESA_SC_Li256ELb0ELb1ELb0ELb0EEENS1_30DynamicPersistentTileSchedulerILi256ELi256ELb0ELb1ELb0EEEEEEEEEvNT_6ParamsE) ;  /* 0xffff0ab002007950 */ /* 0x004fea0003c3ffff */
        .weak           $__internal_7_$__cuda_sm70_shflsync_idx_p
        .type           $__internal_7_$__cuda_sm70_shflsync_idx_p,@function
        .size           $__internal_7_$__cuda_sm70_shflsync_idx_p,(.L_x_3567 - $__internal_7_$__cuda_sm70_shflsync_idx_p)
$__internal_7_$__cuda_sm70_shflsync_idx_p:
[----:B------:R-:W-:Y:S04]  /*f550*/  WARPSYNC R41 ;  /* 0x0000002900007348 */ /* 0x000fe80003800000 */
[----:B------:R1:W2:Y:S02]  /*f560*/  SHFL.IDX PT, R4, R8, R7, R4 ;  /* 0x0000000708047389 */ /* 0x0002a400000e0004 */
[----:B-1----:R-:W-:Y:S02]  /*f570*/  MOV R8, R9 ;  /* 0x0000000900087202 */ /* 0x002fe40000000f00 */
[----:B------:R-:W-:-:S04]  /*f580*/  MOV R9, 0x0 ;  /* 0x0000000000097802 */ /* 0x000fc80000000f00 */
[----:B--2---:R-:W-:Y:S05]  /*f590*/  RET.REL.NODEC R8 `(_ZN7cutlass13device_kernelIN5flash19enable_sm80_to_sm89INS1_16FlashAttnFwdSm80INS1_25CollectiveMainloopFwdSm80ILi8ELi1ELb1EN4cute5tupleIJNS5_1CILi128EEES8_S8_EEELi128ENS_6half_tEfNS_4arch4Sm80ELb1ELb0ELb0ELb0ELb0ELb0ELb1ELb0EEENS1_21CollectiveEpilogueFwdIS9_NS6_IJNS7_ILi1EEESF_SF_EEESA_SC_Li256ELb0ELb1ELb0ELb0EEENS1_30DynamicPersistentTileSchedulerILi256ELi256ELb0ELb1ELb0EEEEEEEEEvNT_6ParamsE) ;  /* 0xffff0a6008007950 */ /* 0x004fea0003c3ffff */
.L_x_2312:
        /* <DEDUP_REMOVED lines=14> */
.L_x_3567:


//--------------------- .text._ZN7cutlass13device_kernelIN5flash19enable_sm80_to_sm89INS1_16FlashAttnFwdSm80INS1_25CollectiveMainloopFwdSm80ILi8ELi1ELb1EN4cute5tupleIJNS5_1CILi128EEES8_S8_EEELi128ENS_6half_tEfNS_4arch4Sm80ELb1ELb0ELb0ELb1ELb0ELb0ELb1ELb0EEENS1_21CollectiveEpilogueFwdIS9_NS6_IJNS7_ILi1EEESF_SF_EEESA_SC_Li256ELb1ELb1ELb0ELb0EEENS1_19SingleTileSchedulerILb1ELb0ELb1ELi128EEEEEEEEEvNT_6ParamsE --------------------------
	.section	.text._ZN7cutlass13device_kernelIN5flash19enable_sm80_to_sm89INS1_16FlashAttnFwdSm80INS1_25CollectiveMainloopFwdSm80ILi8ELi1ELb1EN4cute5tupleIJNS5_1CILi128EEES8_S8_EEELi128ENS_6half_tEfNS_4arch4Sm80ELb1ELb0ELb0ELb1ELb0ELb0ELb1ELb0EEENS1_21CollectiveEpilogueFwdIS9_NS6_IJNS7_ILi1EEESF_SF_EEESA_SC_Li256ELb1ELb1ELb0ELb0EEENS1_19SingleTileSchedulerILb1ELb0ELb1ELi128EEEEEEEEEvNT_6ParamsE,"ax",@progbits
	.sectioninfo	@"SHI_REGISTERS=255"
	.align	128
.text._ZN7cutlass13device_kernelIN5flash19enable_sm80_to_sm89INS1_16FlashAttnFwdSm80INS1_25CollectiveMainloopFwdSm80ILi8ELi1ELb1EN4cute5tupleIJNS5_1CILi128EEES8_S8_EEELi128ENS_6half_tEfNS_4arch4Sm80ELb1ELb0ELb0ELb1ELb0ELb0ELb1ELb0EEENS1_21CollectiveEpilogueFwdIS9_NS6_IJNS7_ILi1EEESF_SF_EEESA_SC_Li256ELb1ELb1ELb0ELb0EEENS1_19SingleTileSchedulerILb1ELb0ELb1ELi128EEEEEEEEEvNT_6ParamsE:
        .type           _ZN7cutlass13device_kernelIN5flash19enable_sm80_to_sm89INS1_16FlashAttnFwdSm80INS1_25CollectiveMainloopFwdSm80ILi8ELi1ELb1EN4cute5tupleIJNS5_1CILi128EEES8_S8_EEELi128ENS_6half_tEfNS_4arch4Sm80ELb1ELb0ELb0ELb1ELb0ELb0ELb1ELb0EEENS1_21CollectiveEpilogueFwdIS9_NS6_IJNS7_ILi1EEESF_SF_EEESA_SC_Li256ELb1ELb1ELb0ELb0EEENS1_19SingleTileSchedulerILb1ELb0ELb1ELi128EEEEEEEEEvNT_6ParamsE,@function
        .size           _ZN7cutlass13device_kernelIN5flash19enable_sm80_to_sm89INS1_16FlashAttnFwdSm80INS1_25CollectiveMainloopFwdSm80ILi8ELi1ELb1EN4cute5tupleIJNS5_1CILi128EEES8_S8_EEELi128ENS_6half_tEfNS_4arch4Sm80ELb1ELb0ELb0ELb1ELb0ELb0ELb1ELb0EEENS1_21CollectiveEpilogueFwdIS9_NS6_IJNS7_ILi1EEESF_SF_EEESA_SC_Li256ELb1ELb1ELb0ELb0EEENS1_19SingleTileSchedulerILb1ELb0ELb1ELi128EEEEEEEEEvNT_6ParamsE,(.L_x_3570 - _ZN7cutlass13device_kernelIN5flash19enable_sm80_to_sm89INS1_16FlashAttnFwdSm80INS1_25CollectiveMainloopFwdSm80ILi8ELi1ELb1EN4cute5tupleIJNS5_1CILi128EEES8_S8_EEELi128ENS_6half_tEfNS_4arch4Sm80ELb1ELb0ELb0ELb1ELb0ELb0ELb1ELb0EEENS1_21CollectiveEpilogueFwdIS9_NS6_IJNS7_ILi1EEESF_SF_EEESA_SC_Li256ELb1ELb1ELb0ELb0EEENS1_19SingleTileSchedulerILb1ELb0ELb1ELi128EEEEEEEEEvNT_6ParamsE)
        .other          _ZN7cutlass13device_kernelIN5flash19enable_sm80_to_sm89INS1_16FlashAttnFwdSm80INS1_25CollectiveMainloopFwdSm80ILi8ELi1ELb1EN4cute5tupleIJNS5_1CILi128EEES8_S8_EEELi128ENS_6half_tEfNS_4arch4Sm80ELb1ELb0ELb0ELb1ELb0ELb0ELb1ELb0EEENS1_21CollectiveEpilogueFwdIS9_NS6_IJNS7_ILi1EEESF_SF_EEESA_SC_Li256ELb1ELb1ELb0ELb0EEENS1_19SingleTileSchedulerILb1ELb0ELb1ELi128EEEEEEEEEvNT_6ParamsE,@"STO_CUDA_ENTRY STV_DEFAULT"
_ZN7cutlass13device_kernelIN5flash19enable_sm80_to_sm89INS1_16FlashAttnFwdSm80INS1_25CollectiveMainloopFwdSm80ILi8ELi1ELb1EN4cute5tupleIJNS5_1CILi128EEES8_S8_EEELi128ENS_6half_tEfNS_4arch4Sm80ELb1ELb0ELb0ELb1ELb0ELb0ELb1ELb0EEENS1_21CollectiveEpilogueFwdIS9_NS6_IJNS7_ILi1EEESF_SF_EEESA_SC_Li256ELb1ELb1ELb0ELb0EEENS1_19SingleTileSchedulerILb1ELb0ELb1ELi128EEEEEEEEEvNT_6ParamsE:
        /* <DEDUP_REMOVED lines=16> */
.L_x_2314:
        /* <DEDUP_REMOVED lines=8> */
.L_x_2316:
[----:B------:R-:W-:-:S04]  /*0180*/  MOV R3, c[0x0][0x54c] ;  /* 0x0001530000037a02 */ /* 0x000fc80000000f00 */
.L_x_2315:
[----:B------:R-:W-:Y:S01]  /*0190*/  USHF.L.U32 UR4, UR4, 0x7, URZ ;  /* 0x0000000704047899 */ /* 0x000fe2000800063f */
[----:B-----5:R-:W-:-:S05]  /*01a0*/  IMAD R3, R3, c[0x0][0x548], RZ ;  /* 0x0001520003037a24 */ /* 0x020fca00078e02ff */
[----:B------:R-:W-:-:S04]  /*01b0*/  MOV R36, UR4 ;  /* 0x0000000400247c02 */ /* 0x000fc80008000f00 */
[----:B------:R-:W-:-:S04]  /*01c0*/  ISETP.GE.AND P0, PT, R36, R3, PT ;  /* 0x000000032400720c */ /* 0x000fc80003f06270 */
[----:B------:R-:W-:Y:S01]  /*01d0*/  SEL R228, R228, 0xffffffff, !P0 ;  /* 0xffffffffe4e47807 */ /* 0x000fe20004000000 */
[----:B------:R-:W-:Y:S05]  /*01e0*/  BRA `(.L_x_2317) ;  /* 0x0000013000007947 */ /* 0x000fea0003800000 */
.L_x_2313:
[----:B------:R-:W-:-:S04]  /*01f0*/  ISETP.NE.U32.AND P0, PT, RZ, c[0x0][0x568], PT ;  /* 0x00015a00ff007a0c */ /* 0x000fc80003f05070 */
[----:B------:R-:W-:-:S13]  /*0200*/  ISETP.NE.AND.EX P0, PT, RZ, c[0x0][0x56c], PT, P0 ;  /* 0x00015b00ff007a0c */ /* 0x000fda0003f05300 */
[----:B------:R-:W-:Y:S05]  /*0210*/  @!P0 BRA `(.L_x_2318) ;  /* 0x0000002000008947 */ /* 0x000fea0003800000 */
[----:B------:R1:W5:Y:S01]  /*0220*/  LDG.E R3, [R2.64] ;  /* 0x0000001202037981 */ /* 0x000362000c1e1900 */
[----:B------:R-:W-:Y:S05]  /*0230*/  BRA `(.L_x_2319) ;  /* 0x0000009000007947 */ /* 0x000fea0003800000 */
.L_x_2318:
        /* <DEDUP_REMOVED lines=8> */
.L_x_2320:
[----:B------:R-:W-:-:S04]  /*02c0*/  MOV R3, c[0x0][0x54c] ;  /* 0x0001530000037a02 */ /* 0x000fc80000000f00 */
.L_x_2319:
[----:B------:R-:W-:Y:S01]  /*02d0*/  USHF.L.U32 UR4, UR4, 0x7, URZ ;  /* 0x0000000704047899 */ /* 0x000fe2000800063f */
[----:B-----5:R-:W-:-:S05]  /*02e0*/  IMAD R3, R3, c[0x0][0x548], RZ ;  /* 0x0001520003037a24 */ /* 0x020fca00078e02ff */
[----:B------:R-:W-:-:S04]  /*02f0*/  MOV R36, UR4 ;  /* 0x0000000400247c02 */ /* 0x000fc80008000f00 */
[----:B------:R-:W-:-:S04]  /*0300*/  ISETP.GE.AND P0, PT, R36, R3, PT ;  /* 0x000000032400720c */ /* 0x000fc80003f06270 */
[----:B------:R-:W-:-:S04]  /*0310*/  SEL R228, R228, 0xffffffff, !P0 ;  /* 0xffffffffe4e47807 */ /* 0x000fc80004000000 */
.L_x_2317:
        /* <DEDUP_REMOVED lines=11> */
[----:B------:R-:W-:Y:S01]  /*03d0*/  @P1 IMAD.WIDE R10, R228, R5, c[0x0][0x360] ;  /* 0x0000d800e40a1625 */ /* 0x000fe200078e0205 */
[----:B------:R-:W2:Y:S01]  /*03e0*/  @P2 LDG.E R4, [R12.64] ;  /* 0x000000120c042981 */ /* 0x000ea2000c1e1900 */
[----:B-1----:R-:W-:-:S03]  /*03f0*/  CS2R R2, SRZ ;  /* 0x0000000000027805 */ /* 0x002fc6000001ff00 */
[----:B------:R-:W3:Y:S01]  /*0400*/  @P1 LDG.E R0, [R10.64] ;  /* 0x000000120a001981 */ /* 0x000ee2000c1e1900 */
[----:B------:R-:W-:-:S04]  /*0410*/  IMAD.WIDE R8, R228, R5, c[0x0][0x348] ;  /* 0x0000d200e4087625 */ /* 0x000fc800078e0205 */
[----:B------:R-:W-:Y:S01]  /*0420*/  IMAD.WIDE R6, R228, R5, c[0x0][0x350] ;  /* 0x0000d400e4067625 */ /* 0x000fe200078e0205 */
[----:B------:R1:W5:Y:S04]  /*0430*/  @P0 LDG.E R2, [R8.64] ;  /* 0x0000001208020981 */ /* 0x000368000c1e1900 */
[----:B------:R1:W5:Y:S01]  /*0440*/  @P6 LDG.E R3, [R6.64] ;  /* 0x0000001206036981 */ /* 0x000362000c1e1900 */
[----:B------:R-:W-:Y:S02]  /*0450*/  UMOV UR4, URZ ;  /* 0x0000003f00047c82 */ /* 0x000fe40008000000 */
[----:B------:R-:W-:Y:S02]  /*0460*/  ULDC UR11, c[0x0][0x168] ;  /* 0x00005a00000b7ab9 */ /* 0x000fe40000000800 */
[----:B------:R-:W-:Y:S01]  /*0470*/  ULDC UR8, c[0x0][0x1d0] ;  /* 0x0000740000087ab9 */ /* 0x000fe20000000800 */
[----:B--2---:R1:W2:Y:S08]  /*0480*/  @P2 R2UR UR4, R4 ;  /* 0x00000000040423c2 */ /* 0x0042b000000e0000 */
[----:B---3--:R1:W3:Y:S02]  /*0490*/  @P1 R2UR UR11, R0 ;  /* 0x00000000000b13c2 */ /* 0x0082e400000e0000 */
[----:B-123--:R-:W-:Y:S05]  /*04a0*/  @P1 BRA `(.L_x_2321) ;  /* 0x0000006000001947 */ /* 0x00efea0003800000 */
[----:B------:R-:W-:Y:S05]  /*04b0*/  @!P0 BRA `(.L_x_2321) ;  /* 0x0000005000008947 */ /* 0x000fea0003800000 */
[----:B------:R-:W2:Y:S04]  /*04c0*/  LDG.E R0, [R8.64] ;  /* 0x0000001208007981 */ /* 0x000ea8000c1e1900 */
[----:B------:R-:W3:Y:S01]  /*04d0*/  LDG.E R4, [R8.64+0x4] ;  /* 0x0000041208047981 */ /* 0x000ee2000c1e1900 */
[----:B--2---:R-:W1:Y:S08]  /*04e0*/  R2UR UR11, R0 ;  /* 0x00000000000b73c2 */ /* 0x004e7000000e0000 */
[----:B---3--:R-:W1:Y:S02]  /*04f0*/  R2UR UR5, R4 ;  /* 0x00000000040573c2 */ /* 0x008e6400000e0000 */
[----:B-1----:R-:W-:-:S06]  /*0500*/  UIADD3 UR11, -UR11, UR5, URZ ;  /* 0x000000050b0b7290 */ /* 0x002fcc000fffe13f */
.L_x_2321:
[----:B------:R-:W-:-:S04]  /*0510*/  ISETP.NE.U32.AND P1, PT, RZ, c[0x0][0x368], PT ;  /* 0x0000da00ff007a0c */ /* 0x000fc80003f25070 */
[----:B------:R-:W-:-:S13]  /*0520*/  ISETP.NE.AND.EX P1, PT, RZ, c[0x0][0x36c], PT, P1 ;  /* 0x0000db00ff007a0c */ /* 0x000fda0003f25310 */
[----:B------:R-:W-:Y:S05]  /*0530*/  @!P1 BRA `(.L_x_2322) ;  /* 0x0000004000009947 */ /* 0x000fea0003800000 */
[----:B------:R-:W-:-:S05]  /*0540*/  IMAD.WIDE R6, R228, R5, c[0x0][0x368] ;  /* 0x0000da00e4067625 */ /* 0x000fca00078e0205 */
[----:B------:R-:W2:Y:S02]  /*0550*/  LDG.E R0, [R6.64] ;  /* 0x0000001206007981 */ /* 0x000ea4000c1e1900 */
[----:B--2---:R1:W2:Y:S02]  /*0560*/  R2UR UR8, R0 ;  /* 0x00000000000873c2 */ /* 0x0042a400000e0000 */
[----:B-12---:R-:W-:Y:S05]  /*0570*/  BRA `(.L_x_2323) ;  /* 0x0000006000007947 */ /* 0x006fea0003800000 */
.L_x_2322:
[----:B------:R-:W-:Y:S05]  /*0580*/  @!P6 BRA `(.L_x_2323) ;  /* 0x000000500000e947 */ /* 0x000fea0003800000 */
[----:B------:R-:W2:Y:S04]  /*0590*/  LDG.E R0, [R6.64] ;  /* 0x0000001206007981 */ /* 0x000ea8000c1e1900 */
[----:B------:R-:W3:Y:S01]  /*05a0*/  LDG.E R4, [R6.64+0x4] ;  /* 0x0000041206047981 */ /* 0x000ee2000c1e1900 */
[----:B--2---:R-:W1:Y:S08]  /*05b0*/  R2UR UR8, R0 ;  /* 0x00000000000873c2 */ /* 0x004e7000000e0000 */
[----:B---3--:R-:W1:Y:S02]  /*05c0*/  R2UR UR5, R4 ;  /* 0x00000000040573c2 */ /* 0x008e6400000e0000 */
[----:B-1----:R-:W-:-:S06]  /*05d0*/  UIADD3 UR8, -UR8, UR5, URZ ;  /* 0x0000000508087290 */ /* 0x002fcc000fffe13f */
.L_x_2323:
[----:B------:R-:W1:Y:S01]  /*05e0*/  R2UR UR23, R36 ;  /* 0x00000000241773c2 */ /* 0x000e6200000e0000 */
[----:B------:R-:W-:Y:S01]  /*05f0*/  ULDC UR5, c[0x0][0x2c4] ;  /* 0x0000b10000057ab9 */ /* 0x000fe20000000800 */
[----:B------:R-:W-:Y:S01]  /*0600*/  PLOP3.LUT P2, PT, PT, PT, PT, 0x80, 0x0 ;  /* 0x000000000000781c */ /* 0x000fe20003f4f070 */
[----:B------:R-:W-:Y:S01]  /*0610*/  UISETP.NE.AND UP0, UPT, UR5, 0x1, UPT ;  /* 0x000000010500788c */ /* 0x000fe2000bf05270 */
[----:B------:R-:W-:Y:S01]  /*0620*/  IMAD.MOV.U32 R114, RZ, RZ, RZ ;  /* 0x000000ffff727224 */ /* 0x000fe200078e00ff */
[----:B------:R-:W-:Y:S01]  /*0630*/  ULDC UR12, c[0x0][0x2c8] ;  /* 0x0000b200000c7ab9 */ /* 0x000fe20000000800 */
[----:B------:R-:W-:Y:S01]  /*0640*/  CS2R R112, SRZ ;  /* 0x0000000000707805 */ /* 0x000fe2000001ff00 */
[----:B------:R-:W-:Y:S01]  /*0650*/  UIADD3 UR8, -UR4, UR8, URZ ;  /* 0x0000000804087290 */ /* 0x000fe2000fffe13f */
[----:B------:R-:W2:Y:S01]  /*0660*/  R2UR UR6, R36 ;  /* 0x00000000240673c2 */ /* 0x000ea200000e0000 */
[----:B------:R-:W-:Y:S01]  /*0670*/  PLOP3.LUT P3, PT, PT, PT, UP0, 0x80, 0x0 ;  /* 0x000000000000781c */ /* 0x000fe20003f6f008 */
[----:B------:R-:W-:Y:S01]  /*0680*/  CS2R R118, SRZ ;  /* 0x0000000000767805 */ /* 0x000fe2000001ff00 */
[----:B------:R-:W-:Y:S01]  /*0690*/  PLOP3.LUT P1, PT, PT, PT, UP0, 0x80, 0x0 ;  /* 0x000000000000781c */ /* 0x000fe20003f2f008 */
[----:B------:R-:W-:Y:S01]  /*06a0*/  UIADD3 UR5, UR8, 0x80, -UR11 ;  /* 0x0000008008057890 */ /* 0x000fe2000fffe80b */
        /* <DEDUP_REMOVED lines=11> */
[----:B-1----:R-:W-:Y:S01]  /*0760*/  IMAD.U32 R0, RZ, RZ, UR23 ;  /* 0x00000017ff007e24 */ /* 0x002fe2000f8e00ff */
[----:B------:R-:W-:Y:S01]  /*0770*/  CS2R R94, SRZ ;  /* 0x00000000005e7805 */ /* 0x000fe2000001ff00 */
[----:B------:R-:W-:Y:S01]  /*0780*/  CS2R R92, SRZ ;  /* 0x00000000005c7805 */ /* 0x000fe2000001ff00 */
[----:B------:R-:W-:Y:S01]  /*0790*/  CS2R R90, SRZ ;  /* 0x00000000005a7805 */ /* 0x000fe2000001ff00 */
[----:B------:R-:W-:Y:S01]  /*07a0*/  CS2R R88, SRZ ;  /* 0x0000000000587805 */ /* 0x000fe2000001ff00 */
[----:B------:R-:W-:Y:S01]  /*07b0*/  @P3 IADD3 R4, R0, 0x7f, RZ ;  /* 0x0000007f00043810 */ /* 0x000fe20007ffe0ff */
[----:B------:R-:W-:Y:S01]  /*07c0*/  CS2R R86, SRZ ;  /* 0x0000000000567805 */ /* 0x000fe2000001ff00 */
[----:B-----5:R-:W-:Y:S01]  /*07d0*/  IADD3 R0, R3, UR4, RZ ;  /* 0x0000000403007c10 */ /* 0x020fe2000fffe0ff */
[----:B------:R-:W-:Y:S01]  /*07e0*/  ULDC UR4, c[0x0][0x2cc] ;  /* 0x0000b30000047ab9 */ /* 0x000fe20000000800 */
[----:B------:R1:W3:Y:S01]  /*07f0*/  @P1 R2UR UR13, R4 ;  /* 0x00000000040d13c2 */ /* 0x0002e200000e0000 */
[----:B--2---:R-:W-:Y:S01]  /*0800*/  UIADD3 UR6, UR6, 0x7f, URZ ;  /* 0x0000007f06067890 */ /* 0x004fe2000fffe03f */
        /* <DEDUP_REMOVED lines=14> */
[----:B------:R-:W-:-:S02]  /*08f0*/  IMAD.MOV.U32 R6, RZ, RZ, RZ ;  /* 0x000000ffff067224 */ /* 0x000fc400078e00ff */
[----:B-1----:R-:W-:Y:S01]  /*0900*/  IMAD.MOV.U32 R4, RZ, RZ, RZ ;  /* 0x000000ffff047224 */ /* 0x002fe200078e00ff */
[----:B---3--:R-:W-:-:S04]  /*0910*/  UIMAD.WIDE.U32 UR12, UR13, UR12, URZ ;  /* 0x0000000c0d0c72a5 */ /* 0x008fc8000f8e003f */
        /* <DEDUP_REMOVED lines=17> */
[----:B------:R-:W-:Y:S01]  /*0a30*/  SHF.R.S32.HI R3, RZ, 0x1f, R2 ;  /* 0x0000001fff037819 */ /* 0x000fe20000011402 */
[----:B------:R-:W-:Y:S01]  /*0a40*/  IMAD.WIDE.U32 R12, R2, c[0x0][0x178], RZ ;  /* 0x00005e00020c7a25 */ /* 0x000fe200078e00ff */
[----:B------:R-:W-:Y:S01]  /*0a50*/  ISETP.NE.AND.EX P1, PT, RZ, c[0x0][0x344], PT, P1 ;  /* 0x0000d100ff007a0c */ /* 0x000fe20003f25310 */
[----:B------:R-:W-:Y:S01]  /*0a60*/  ULDC UR4, c[0x0][0x2c4] ;  /* 0x0000b10000047ab9 */ /* 0x000fe20000000800 */
[----:B------:R-:W-:Y:S01]  /*0a70*/  SHF.R.S32.HI R60, RZ, 0x1f, R0 ;  /* 0x0000001fff3c7819 */ /* 0x000fe20000011400 */
[----:B------:R-:W-:Y:S02]  /*0a80*/  UIADD3 UR20, UR25, -0x1, URZ ;  /* 0xffffffff19147890 */ /* 0x000fe4000fffe03f */
[----:B------:R-:W-:-:S02]  /*0a90*/  UMOV UR21, 0x7 ;  /* 0x0000000700157882 */ /* 0x000fc40000000000 */
[----:B------:R-:W-:-:S06]  /*0aa0*/  ULDC.64 UR6, c[0x0][0x1e0] ;  /* 0x0000780000067ab9 */ /* 0x000fcc0000000a00 */
[----:B------:R-:W-:-:S06]  /*0ab0*/  @P1 IMAD.WIDE R8, R228, R5, c[0x0][0x340] ;  /* 0x0000d000e4081625 */ /* 0x000fcc00078e0205 */
[----:B------:R2:W3:Y:S01]  /*0ac0*/  @P1 LDG.E R8, [R8.64] ;  /* 0x0000001208081981 */ /* 0x0004e2000c1e1900 */
[----:B------:R-:W-:Y:S01]  /*0ad0*/  LEA.HI R57, R128, R37, RZ, 0x3 ;  /* 0x0000002580397211 */ /* 0x000fe200078f18ff */
[----:B------:R-:W-:Y:S01]  /*0ae0*/  IMAD R3, R3, c[0x0][0x178], RZ ;  /* 0x00005e0003037a24 */ /* 0x000fe200078e02ff */
[----:B-1----:R-:W-:Y:S01]  /*0af0*/  SHF.R.S32.HI R53, RZ, 0x1f, R54 ;  /* 0x0000001fff357819 */ /* 0x002fe20000011436 */
[----:B------:R-:W-:Y:S01]  /*0b00*/  UIMAD UR4, UR11, UR4, URZ ;  /* 0x000000040b0472a4 */ /* 0x000fe2000f8e023f */
[----:B------:R-:W-:Y:S01]  /*0b10*/  LOP3.LUT R56, R57, 0xfffffff8, RZ, 0xc0, !PT ;  /* 0xfffffff839387812 */ /* 0x000fe200078ec0ff */
[----:B------:R-:W-:Y:S01]  /*0b20*/  IMAD R3, R2, c[0x0][0x17c], R3 ;  /* 0x00005f0002037a24 */ /* 0x000fe200078e0203 */
[----:B------:R-:W-:Y:S01]  /*0b30*/  SHF.R.S32.HI R57, RZ, 0x3, R57 ;  /* 0x00000003ff397819 */ /* 0x000fe20000011439 */
[----:B------:R-:W-:Y:S01]  /*0b40*/  IMAD R7, R53, c[0x0][0x1b8], RZ ;  /* 0x00006e0035077a24 */ /* 0x000fe200078e02ff */
[----:B------:R-:W-:Y:S01]  /*0b50*/  SEL R5, R228, RZ, !P0 ;  /* 0x000000ffe4057207 */ /* 0x000fe20004000000 */
[----:B------:R-:W-:Y:S01]  /*0b60*/  IMAD.IADD R56, R37, 0x1, -R56 ;  /* 0x0000000125387824 */ /* 0x000fe200078e0a38 */
[----:B------:R-:W-:Y:S01]  /*0b70*/  USHF.L.U64.HI UR21, UR6, UR21, UR7 ;  /* 0x0000001506157299 */ /* 0x000fe20008010207 */
[----:B------:R-:W-:Y:S01]  /*0b80*/  IMAD.IADD R13, R13, 0x1, R3 ;  /* 0x000000010d0d7824 */ /* 0x000fe200078e0203 */
[----:B------:R-:W-:Y:S01]  /*0b90*/  SHF.R.S32.HI R3, RZ, 0x1f, R228 ;  /* 0x0000001fff037819 */ /* 0x000fe200000114e4 */
[----:B------:R-:W-:Y:S01]  /*0ba0*/  IMAD R10, R56, 0x20, R57 ;  /* 0x00000020380a7824 */ /* 0x000fe200078e0239 */
[----:B------:R-:W-:Y:S01]  /*0bb0*/  USHF.L.U32 UR22, UR6, 0x7, URZ ;  /* 0x0000000706167899 */ /* 0x000fe2000800063f */
[C---:B------:R-:W-:Y:S01]  /*0bc0*/  IMAD R7, R54.reuse, c[0x0][0x1bc], R7 ;  /* 0x00006f0036077a24 */ /* 0x040fe200078e0207 */
[----:B------:R-:W-:Y:S01]  /*0bd0*/  SEL R4, R3, RZ, !P0 ;  /* 0x000000ff03047207 */ /* 0x000fe20004000000 */
[----:B------:R-:W-:Y:S01]  /*0be0*/  IMAD.WIDE.U32 R12, R54, c[0x0][0x1b8], R12 ;  /* 0x00006e00360c7a25 */ /* 0x000fe200078e000c */
[----:B------:R-:W-:Y:S01]  /*0bf0*/  IADD3 R10, R10, UR23, RZ ;  /* 0x000000170a0a7c10 */ /* 0x000fe2000fffe0ff */
[----:B------:R-:W-:Y:S01]  /*0c00*/  USHF.R.S32.HI UR10, URZ, 0x1f, UR20 ;  /* 0x0000001f3f0a7899 */ /* 0x000fe20008011414 */
[----:B------:R-:W-:Y:S01]  /*0c10*/  IADD3 R55, P0, R0, R57, RZ ;  /* 0x0000003900377210 */ /* 0x000fe20007f1e0ff */
[----:B------:R-:W-:Y:S01]  /*0c20*/  IMAD.IADD R13, R13, 0x1, R7 ;  /* 0x000000010d0d7824 */ /* 0x000fe200078e0207 */
[-C--:B------:R-:W-:Y:S01]  /*0c30*/  LEA.HI R226, R128, R37.reuse, RZ, 0x4 ;  /* 0x0000002580e27211 */ /* 0x080fe200078f20ff */
[----:B------:R-:W-:Y:S01]  /*0c40*/  @P3 IMAD.HI.U32 R6, R10, c[0x0][0x2c8], RZ ;  /* 0x0000b2000a063a27 */ /* 0x000fe200078e00ff */
[C---:B------:R-:W-:Y:S01]  /*0c50*/  LEA.HI.X.SX32 R60, R57.reuse, R60, 0x1, P0 ;  /* 0x0000003c393c7211 */ /* 0x040fe200000f0eff */
[----:B------:R-:W-:Y:S01]  /*0c60*/  UIMAD.WIDE.U32 UR12, UR6, 0x40, URZ ;  /* 0x00000040060c78a5 */ /* 0x000fe2000f8e003f */
[----:B--2---:R-:W-:Y:S01]  /*0c70*/  IADD3 R9, -R57, UR8, RZ ;  /* 0x0000000839097c10 */ /* 0x004fe2000fffe1ff */
[----:B------:R-:W-:Y:S01]  /*0c80*/  IMAD.MOV.U32 R2, RZ, RZ, R10 ;  /* 0x000000ffff027224 */ /* 0x000fe200078e000a */
[----:B------:R-:W-:Y:S01]  /*0c90*/  @P3 SHF.R.U32.HI R2, RZ, c[0x0][0x2cc], R6 ;  /* 0x0000b300ff023a19 */ /* 0x000fe20000011606 */
[----:B------:R-:W-:Y:S01]  /*0ca0*/  IMAD R4, R4, c[0x0][0x1c0], RZ ;  /* 0x0000700004047a24 */ /* 0x000fe200078e02ff */
[----:B------:R-:W-:Y:S01]  /*0cb0*/  USHF.L.U32 UR9, UR7, 0x6, URZ ;  /* 0x0000000607097899 */ /* 0x000fe2000800063f */
[----:B------:R-:W-:Y:S01]  /*0cc0*/  IMAD.WIDE.U32 R6, R5, c[0x0][0x1c0], R12 ;  /* 0x0000700005067a25 */ /* 0x000fe200078e000c */
[----:B------:R-:W-:Y:S01]  /*0cd0*/  LEA.HI R38, R128, R37, RZ, 0x5 ;  /* 0x0000002580267211 */ /* 0x000fe200078f28ff */
[----:B------:R-:W-:-:S02]  /*0ce0*/  UIMAD UR17, UR20, -0x80, UR8 ;  /* 0xffffff80141178a4 */ /* 0x000fc4000f8e0208 */
[----:B------:R-:W-:Y:S01]  /*0cf0*/  IMAD R4, R5, c[0x0][0x1c4], R4 ;  /* 0x0000710005047a24 */ /* 0x000fe200078e0204 */
[----:B------:R-:W-:Y:S01]  /*0d00*/  SHF.R.S32.HI R5, RZ, 0x1f, R2 ;  /* 0x0000001fff057819 */ /* 0x000fe20000011402 */
[----:B------:R-:W-:Y:S01]  /*0d10*/  IMAD.SHL.U32 R227, R57, 0x40, RZ ;  /* 0x0000004039e37824 */ /* 0x000fe200078e00ff */
[----:B------:R-:W-:Y:S01]  /*0d20*/  UIADD3 UR9, UR13, UR9, URZ ;  /* 0x000000090d097290 */ /* 0x000fe2000fffe03f */
[----:B------:R-:W-:Y:S01]  /*0d30*/  IMAD.IADD R7, R7, 0x1, R4 ;  /* 0x0000000107077824 */ /* 0x000fe200078e0204 */
[----:B------:R-:W-:Y:S01]  /*0d40*/  SHF.R.S32.HI R39, RZ, 0x5, R38 ;  /* 0x00000005ff277819 */ /* 0x000fe20000011426 */
[----:B------:R-:W-:Y:S01]  /*0d50*/  IMAD R5, R5, c[0x0][0x1b0], RZ ;  /* 0x00006c0005057a24 */ /* 0x000fe200078e02ff */
[----:B------:R-:W-:Y:S01]  /*0d60*/  LOP3.LUT R227, R227, 0x1c0, RZ, 0xc0, !PT ;  /* 0x000001c0e3e37812 */ /* 0x000fe200078ec0ff */
[----:B------:R-:W-:-:S04]  /*0d70*/  IMAD.WIDE.U32 R6, R2, c[0x0][0x1b0], R6 ;  /* 0x00006c0002067a25 */ /* 0x000fc800078e0006 */
[----:B------:R-:W-:Y:S02]  /*0d80*/  IMAD R11, R2, c[0x0][0x1b4], R5 ;  /* 0x00006d00020b7a24 */ /* 0x000fe400078e0205 */
[----:B------:R-:W-:Y:S01]  /*0d90*/  IMAD.MOV R5, RZ, RZ, -R2 ;  /* 0x000000ffff057224 */ /* 0x000fe200078e0a02 */
[----:B------:R-:W-:Y:S01]  /*0da0*/  IADD3 R2, R57, UR23, RZ ;  /* 0x0000001739027c10 */ /* 0x000fe2000fffe0ff */
[----:B------:R-:W-:Y:S02]  /*0db0*/  IMAD.IADD R7, R7, 0x1, R11 ;  /* 0x0000000107077824 */ /* 0x000fe400078e020b */
[----:B------:R-:W-:Y:S01]  /*0dc0*/  IMAD R10, R5, c[0x0][0x2c4], R10 ;  /* 0x0000b100050a7a24 */ /* 0x000fe200078e020a */
[----:B------:R-:W-:Y:S01]  /*0dd0*/  IADD3 R5, R2, 0x20, RZ ;  /* 0x0000002002057810 */ /* 0x000fe20007ffe0ff */
[----:B------:R-:W-:Y:S01]  /*0de0*/  IMAD.SHL.U32 R58, R56, 0x8, RZ ;  /* 0x00000008383a7824 */ /* 0x000fe200078e00ff */
[----:B------:R-:W-:Y:S01]  /*0df0*/  IADD3 R0, R2, 0x40, RZ ;  /* 0x0000004002007810 */ /* 0x000fe20007ffe0ff */
[----:B------:R-:W-:Y:S01]  /*0e00*/  IMAD R16, R60, c[0x0][0x1e0], RZ ;  /* 0x000078003c107a24 */ /* 0x000fe200078e02ff */
[----:B------:R-:W-:Y:S01]  /*0e10*/  BAR.SYNC.DEFER_BLOCKING 0x0 ;  /* 0x0000000000007b1d */ /* 0x000fe20000010000 */
[----:B------:R-:W-:Y:S01]  /*0e20*/  ISETP.GE.AND P5, PT, R5, UR4, PT ;  /* 0x0000000405007c0c */ /* 0x000fe2000bfa6270 */
[----:B------:R-:W-:Y:S01]  /*0e30*/  IMAD.U32 R4, RZ, RZ, UR20 ;  /* 0x00000014ff047e24 */ /* 0x000fe2000f8e00ff */
[----:B------:R-:W-:Y:S01]  /*0e40*/  SHF.R.S32.HI R5, RZ, 0x1f, R10 ;  /* 0x0000001fff057819 */ /* 0x000fe2000001140a */
[----:B------:R-:W-:Y:S01]  /*0e50*/  IMAD R16, R55, c[0x0][0x1e4], R16 ;  /* 0x0000790037107a24 */ /* 0x000fe200078e0210 */
[----:B------:R-:W-:Y:S01]  /*0e60*/  ISETP.GE.AND P4, PT, R0, UR4, PT ;  /* 0x0000000400007c0c */ /* 0x000fe2000bf86270 */
[----:B------:R-:W-:Y:S01]  /*0e70*/  IMAD R4, R4, -0x80, R9 ;  /* 0xffffff8004047824 */ /* 0x000fe200078e0209 */
[--C-:B------:R-:W-:Y:S01]  /*0e80*/  LOP3.LUT R0, R227, 0x38, R58.reuse, 0xf8, !PT ;  /* 0x00000038e3007812 */ /* 0x100fe200078ef83a */
[----:B------:R-:W-:Y:S01]  /*0e90*/  IMAD R5, R5, c[0x0][0x1a8], RZ ;  /* 0x00006a0005057a24 */ /* 0x000fe200078e02ff */
[----:B------:R-:W-:Y:S01]  /*0ea0*/  SHF.R.U32.HI R227, RZ, 0x3, R227 ;  /* 0x00000003ffe37819 */ /* 0x000fe200000116e3 */
[----:B------:R-:W-:Y:S01]  /*0eb0*/  IMAD R60, R60, c[0x0][0x208], RZ ;  /* 0x000082003c3c7a24 */ /* 0x000fe200078e02ff */
[----:B------:R-:W-:Y:S01]  /*0ec0*/  SHF.R.S32.HI R59, RZ, 0x1f, R58 ;  /* 0x0000001fff3b7819 */ /* 0x000fe2000001143a */
[----:B------:R-:W-:Y:S01]  /*0ed0*/  IMAD R5, R10, c[0x0][0x1ac], R5 ;  /* 0x00006b000a057a24 */ /* 0x000fe200078e0205 */
[----:B------:R-:W-:Y:S01]  /*0ee0*/  LOP3.LUT R227, R0, R227, RZ, 0x3c, !PT ;  /* 0x000000e300e37212 */ /* 0x000fe200078e3cff */
[----:B------:R-:W-:Y:S01]  /*0ef0*/  IMAD.WIDE.U32 R10, R10, c[0x0][0x1a8], R6 ;  /* 0x00006a000a0a7a25 */ /* 0x000fe200078e0006 */
[----:B------:R-:W-:-:S03]  /*0f00*/  LEA.HI R0, R128, R37, RZ, 0x6 ;  /* 0x0000002580007211 */ /* 0x000fc600078f30ff */
[----:B------:R-:W-:Y:S01]  /*0f10*/  IMAD.IADD R5, R11, 0x1, R5 ;  /* 0x000000010b057824 */ /* 0x000fe200078e0205 */
[----:B------:R-:W-:Y:S01]  /*0f20*/  LEA R6, P0, R10, c[0x0][0x160], 0x1 ;  /* 0x000058000a067a11 */ /* 0x000fe200078008ff */
[----:B------:R-:W-:Y:S02]  /*0f30*/  IMAD.SHL.U32 R0, R0, 0x8, RZ ;  /* 0x0000000800007824 */ /* 0x000fe400078e00ff */
[----:B------:R-:W-:Y:S01]  /*0f40*/  IMAD R7, R53, c[0x0][0x1e8], RZ ;  /* 0x00007a0035077a24 */ /* 0x000fe200078e02ff */
[----:B------:R-:W-:Y:S01]  /*0f50*/  LEA.HI.X R5, R10, c[0x0][0x164], R5, 0x1, P0 ;  /* 0x000059000a057a11 */ /* 0x000fe200000f0c05 */
[----:B------:R-:W-:Y:S01]  /*0f60*/  SHFL.IDX PT, R14, R6, RZ, 0x181f ;  /* 0x00181fff060e7589 */ /* 0x000fe200000e0000 */
[----:B------:R-:W-:Y:S01]  /*0f70*/  ISETP.GE.AND P0, PT, R2, UR4, PT ;  /* 0x0000000402007c0c */ /* 0x000fe2000bf06270 */
[----:B------:R-:W-:Y:S01]  /*0f80*/  IMAD.WIDE.U32 R10, R55, c[0x0][0x1e0], R58 ;  /* 0x00007800370a7a25 */ /* 0x000fe200078e003a */
[----:B------:R-:W-:Y:S01]  /*0f90*/  LOP3.LUT R227, R227, 0xfffffe00, R0, 0xf8, !PT ;  /* 0xfffffe00e3e37812 */ /* 0x000fe200078ef800 */
[----:B------:R-:W-:Y:S01]  /*0fa0*/  SHFL.IDX PT, R15, R5, RZ, 0x181f ;  /* 0x00181fff050f7589 */ /* 0x000fe200000e0000 */
[----:B------:R-:W-:Y:S01]  /*0fb0*/  IADD3 R0, R58, 0x40, RZ ;  /* 0x000000403a007810 */ /* 0x000fe20007ffe0ff */
[----:B------:R-:W-:Y:S01]  /*0fc0*/  IMAD.IADD R17, R11, 0x1, R16 ;  /* 0x000000010b117824 */ /* 0x000fe200078e0210 */
[----:B------:R-:W-:Y:S01]  /*0fd0*/  IADD3 R2, R2, 0x60, RZ ;  /* 0x0000006002027810 */ /* 0x000fe20007ffe0ff */
[----:B------:R-:W-:Y:S01]  /*0fe0*/  IMAD.MOV.U32 R16, RZ, RZ, R10 ;  /* 0x000000ffff107224 */ /* 0x000fe200078e000a */
[----:B------:R-:W-:Y:S01]  /*0ff0*/  SHFL.IDX PT, R11, R5, 0x1, 0x181f ;  /* 0x00381f00050b7f89 */ /* 0x000fe200000e0000 */
[C---:B------:R-:W-:Y:S01]  /*1000*/  IMAD R230, R54.reuse, c[0x0][0x1ec], R7 ;  /* 0x00007b0036e67a24 */ /* 0x040fe200078e0207 */
[----:B------:R-:W-:Y:S01]  /*1010*/  @!P5 SHF.R.S32.HI R7, RZ, 0x1f, R0 ;  /* 0x0000001fff07d819 */ /* 0x000fe20000011400 */
[----:B------:R-:W-:Y:S01]  /*1020*/  IMAD.WIDE.U32 R16, R54, c[0x0][0x1e8], R16 ;  /* 0x00007a0036107a25 */ /* 0x000fe200078e0010 */
[----:B------:R-:W1:Y:S01]  /*1030*/  SHFL.IDX PT, R10, R6, 0x1, 0x181f ;  /* 0x00381f00060a7f89 */ /* 0x000e6200000e0000 */
[----:B------:R-:W-:Y:S01]  /*1040*/  ISETP.GE.AND P2, PT, R2, UR4, PT ;  /* 0x0000000402007c0c */ /* 0x000fe2000bf46270 */
[----:B------:R-:W-:Y:S01]  /*1050*/  UIMAD UR4, UR21, UR20, URZ ;  /* 0x00000014150472a4 */ /* 0x000fe2000f8e023f */
[----:B------:R-:W-:Y:S01]  /*1060*/  @!P5 LEA.HI R2, R7, R0, RZ, 0x3 ;  /* 0x000000000702d211 */ /* 0x000fe200078f18ff */
[----:B------:R-:W-:Y:S01]  /*1070*/  IMAD.SHL.U32 R227, R227, 0x2, RZ ;  /* 0x00000002e3e37824 */ /* 0x000fe200078e00ff */
[----:B------:R-:W-:Y:S01]  /*1080*/  SHFL.IDX PT, R18, R6, 0x3, 0x181f ;  /* 0x00781f0006127f89 */ /* 0x000fe200000e0000 */
[----:B------:R-:W-:Y:S01]  /*1090*/  IMAD.IADD R231, R17, 0x1, R230 ;  /* 0x0000000111e77824 */ /* 0x000fe200078e02e6 */
[----:B------:R-:W-:Y:S01]  /*10a0*/  @!P5 LOP3.LUT R2, R2, 0xfffffff8, RZ, 0xc0, !PT ;  /* 0xfffffff80202d812 */ /* 0x000fe200078ec0ff */
[----:B------:R-:W-:Y:S01]  /*10b0*/  IMAD.MOV.U32 R230, RZ, RZ, R16 ;  /* 0x000000ffffe67224 */ /* 0x000fe200078e0010 */
[----:B------:R-:W-:Y:S01]  /*10c0*/  SHFL.IDX PT, R19, R5, 0x3, 0x181f ;  /* 0x00781f0005137f89 */ /* 0x000fe200000e0000 */
[----:B------:R-:W-:Y:S01]  /*10d0*/  UIMAD UR4, UR10, UR22, UR4 ;  /* 0x000000160a0472a4 */ /* 0x000fe2000f8e0204 */
[----:B------:R-:W-:Y:S01]  /*10e0*/  SHF.R.S32.HI R7, RZ, 0x4, R226 ;  /* 0x00000004ff077819 */ /* 0x000fe200000114e2 */
[----:B------:R-:W-:-:S02]  /*10f0*/  IMAD R60, R55, c[0x0][0x20c], R60 ;  /* 0x00008300373c7a24 */ /* 0x000fc400078e023c */
[----:B------:R-:W-:Y:S02]  /*1100*/  IMAD R53, R53, c[0x0][0x210], RZ ;  /* 0x0000840035357a24 */ /* 0x000fe400078e02ff */
[----:B-1----:R-:W-:Y:S01]  /*1110*/  @!P5 IMAD.WIDE R16, R2, 0x2, R10 ;  /* 0x000000020210d825 */ /* 0x002fe200078e020a */
[----:B---3--:R-:W-:-:S03]  /*1120*/  @P1 SHF.R.S32.HI R9, RZ, 0x1f, R8 ;  /* 0x0000001fff091819 */ /* 0x008fc60000011408 */
[----:B------:R-:W-:Y:S02]  /*1130*/  @!P1 IMAD.MOV.U32 R8, RZ, RZ, R228 ;  /* 0x000000ffff089224 */ /* 0x000fe400078e00e4 */
[----:B------:R-:W-:Y:S01]  /*1140*/  @!P1 IMAD.MOV.U32 R9, RZ, RZ, R3 ;  /* 0x000000ffff099224 */ /* 0x000fe200078e0003 */
[----:B------:R-:W-:Y:S02]  /*1150*/  @!P0 SHF.R.S32.HI R3, RZ, 0x1f, R0 ;  /* 0x0000001fff038819 */ /* 0x000fe40000011400 */
[----:B------:R-:W-:Y:S02]  /*1160*/  SEL R240, R8, RZ, !P6 ;  /* 0x000000ff08f07207 */ /* 0x000fe40007000000 */
[----:B------:R-:W-:Y:S01]  /*1170*/  SEL R52, R9, RZ, !P6 ;  /* 0x000000ff09347207 */ /* 0x000fe20007000000 */
[----:B------:R-:W1:Y:S01]  /*1180*/  SHFL.IDX PT, R8, R6, 0x2, 0x181f ;  /* 0x00581f0006087f89 */ /* 0x000e6200000e0000 */
[----:B------:R-:W-:Y:S01]  /*1190*/  @!P0 LEA R12, P6, R58, R14, 0x1 ;  /* 0x0000000e3a0c8211 */ /* 0x000fe200078c08ff */
[----:B------:R-:W-:Y:S01]  /*11a0*/  IMAD.WIDE.U32 R230, R240, c[0x0][0x1f0], R230 ;  /* 0x00007c00f0e67a25 */ /* 0x000fe200078e00e6 */
[----:B------:R-:W-:Y:S01]  /*11b0*/  ISETP.GE.AND P1, PT, R58, c[0x0][0x198], PT ;  /* 0x000066003a007a0c */ /* 0x000fe20003f26270 */
[----:B------:R2:W3:Y:S01]  /*11c0*/  SHFL.IDX PT, R9, R5, 0x2, 0x181f ;  /* 0x00581f0005097f89 */ /* 0x0004e200000e0000 */
[----:B------:R-:W-:Y:S01]  /*11d0*/  @!P0 LEA.HI R3, R3, R0, RZ, 0x3 ;  /* 0x0000000003038211 */ /* 0x000fe200078f18ff */
[----:B------:R-:W-:Y:S01]  /*11e0*/  IMAD R233, R52, c[0x0][0x1f0], RZ ;  /* 0x00007c0034e97a24 */ /* 0x000fe200078e02ff */
[----:B------:R-:W-:Y:S01]  /*11f0*/  @!P0 LEA.HI.X R13, R58, R15, R59, 0x1, P6 ;  /* 0x0000000f3a0d8211 */ /* 0x000fe200030f0c3b */
[----:B------:R-:W-:Y:S01]  /*1200*/  IMAD.MOV.U32 R232, RZ, RZ, R230 ;  /* 0x000000ffffe87224 */ /* 0x000fe200078e00e6 */
[----:B------:R-:W-:Y:S01]  /*1210*/  ISETP.GE.AND P6, PT, R0, c[0x0][0x198], PT ;  /* 0x0000660000007a0c */ /* 0x000fe20003fc6270 */
[----:B------:R-:W-:Y:S01]  /*1220*/  IMAD R233, R240, c[0x0][0x1f4], R233 ;  /* 0x00007d00f0e97a24 */ /* 0x000fe200078e02e9 */
[----:B------:R-:W-:Y:S01]  /*1230*/  @!P0 LOP3.LUT R3, R3, 0xfffffff8, RZ, 0xc0, !PT ;  /* 0xfffffff803038812 */ /* 0x000fe200078ec0ff */
[----:B------:R-:W-:-:S02]  /*1240*/  IMAD R235, R52, c[0x0][0x218], RZ ;  /* 0x0000860034eb7a24 */ /* 0x000fc400078e02ff */
[----:B------:R-:W-:Y:S02]  /*1250*/  IMAD.IADD R233, R231, 0x1, R233 ;  /* 0x00000001e7e97824 */ /* 0x000fe400078e02e9 */
[----:B------:R-:W-:Y:S01]  /*1260*/  @!P0 IMAD.WIDE R14, R3, 0x2, R14 ;  /* 0x00000002030e8825 */ /* 0x000fe200078e020e */
[----:B------:R-:W-:Y:S01]  /*1270*/  @!P4 SHF.R.S32.HI R3, RZ, 0x1f, R0 ;  /* 0x0000001fff03c819 */ /* 0x000fe20000011400 */
[----:B------:R4:W-:Y:S02]  /*1280*/  @!P0 LDGSTS.E.BYPASS.LTC128B.128 [R227+0x100], [R12.64], !P1 ;  /* 0x001000000ce38fae */ /* 0x0009e4000c901d52 */
[----:B------:R-:W-:Y:S01]  /*1290*/  IMAD R235, R240, c[0x0][0x21c], R235 ;  /* 0x00008700f0eb7a24 */ /* 0x000fe200078e02eb */
[----:B------:R-:W-:Y:S01]  /*12a0*/  @!P4 LEA.HI R3, R3, R0, RZ, 0x3 ;  /* 0x000000000303c211 */ /* 0x000fe200078f18ff */
[----:B------:R5:W-:Y:S01]  /*12b0*/  @!P0 LDGSTS.E.BYPASS.LTC128B.128 [R227+0x4100], [R14.64], !P6 ;  /* 0x041000000ee38fae */ /* 0x000be2000f101d52 */
[----:B------:R-:W-:Y:S02]  /*12c0*/  @!P5 LEA R10, P0, R58, R10, 0x1 ;  /* 0x0000000a3a0ad211 */ /* 0x000fe400078008ff */
[----:B------:R-:W-:-:S02]  /*12d0*/  @!P4 LOP3.LUT R3, R3, 0xfffffff8, RZ, 0xc0, !PT ;  /* 0xfffffff80303c812 */ /* 0x000fc400078ec0ff */
[C---:B------:R-:W-:Y:S01]  /*12e0*/  @!P5 LEA.HI.X R11, R58.reuse, R11, R59, 0x1, P0 ;  /* 0x0000000b3a0bd211 */ /* 0x040fe200000f0c3b */
[----:B--2---:R-:W-:Y:S01]  /*12f0*/  IMAD.U32 R5, RZ, RZ, UR6 ;  /* 0x00000006ff057e24 */ /* 0x004fe2000f8e00ff */
[----:B-1----:R-:W-:Y:S01]  /*1300*/  @!P4 LEA R2, P0, R58, R8, 0x1 ;  /* 0x000000083a02c211 */ /* 0x002fe200078008ff */
[----:B---3--:R-:W-:Y:S01]  /*1310*/  @!P4 IMAD.WIDE R20, R3, 0x2, R8 ;  /* 0x000000020314c825 */ /* 0x008fe200078e0208 */
[----:B------:R-:W-:Y:S01]  /*1320*/  LOP3.LUT R6, R226, 0xfffffff0, RZ, 0xc0, !PT ;  /* 0xfffffff0e2067812 */ /* 0x000fe200078ec0ff */
[----:B------:R1:W-:Y:S01]  /*1330*/  @!P5 LDGSTS.E.BYPASS.LTC128B.128 [R227+0x1100], [R10.64], !P1 ;  /* 0x011000000ae3dfae */ /* 0x0003e2000c901d52 */
[----:B------:R-:W-:Y:S01]  /*1340*/  @!P4 LEA.HI.X R3, R58, R9, R59, 0x1, P0 ;  /* 0x000000093a03c211 */ /* 0x000fe200000f0c3b */
[----:B------:R-:W-:Y:S01]  /*1350*/  IMAD.U32 R9, RZ, RZ, UR20 ;  /* 0x00000014ff097e24 */ /* 0x000fe2000f8e00ff */
[----:B------:R-:W-:Y:S01]  /*1360*/  ISETP.GE.AND P0, PT, R4, 0x1, PT ;  /* 0x000000010400780c */ /* 0x000fe20003f06270 */
[----:B------:R2:W-:Y:S01]  /*1370*/  @!P5 LDGSTS.E.BYPASS.LTC128B.128 [R227+0x5100], [R16.64], !P6 ;  /* 0x0510000010e3dfae */ /* 0x0005e2000f101d52 */
[----:B------:R-:W-:Y:S01]  /*1380*/  ISETP.GE.AND P5, PT, R58, c[0x0][0x1d4], PT ;  /* 0x000075003a007a0c */ /* 0x000fe20003fa6270 */
[----:B------:R-:W-:Y:S01]  /*1390*/  IMAD.WIDE.U32 R8, R9, UR22, R232 ;  /* 0x0000001609087c25 */ /* 0x000fe2000f8e00e8 */
[----:B------:R-:W-:Y:S01]  /*13a0*/  LEA.HI R226, R226, R7, RZ, 0x1 ;  /* 0x00000007e2e27211 */ /* 0x000fe200078f08ff */
[----:B------:R3:W-:Y:S02]  /*13b0*/  @!P4 LDGSTS.E.BYPASS.LTC128B.128 [R227+0x2100], [R2.64], !P1 ;  /* 0x0210000002e3cfae */ /* 0x0007e4000c901d52 */
[----:B------:R-:W-:Y:S01]  /*13c0*/  IMAD.IADD R6, R37, 0x1, -R6 ;  /* 0x0000000125067824 */ /* 0x000fe200078e0a06 */
[----:B------:R-:W-:Y:S01]  /*13d0*/  IADD3 R9, R9, UR4, RZ ;  /* 0x0000000409097c10 */ /* 0x000fe2000fffe0ff */
[----:B------:R2:W-:Y:S01]  /*13e0*/  @!P4 LDGSTS.E.BYPASS.LTC128B.128 [R227+0x6100], [R20.64], !P6 ;  /* 0x0610000014e3cfae */ /* 0x0005e2000f101d52 */
[----:B------:R-:W-:-:S05]  /*13f0*/  LOP3.LUT R226, R226, 0xfffffffe, RZ, 0xc0, !PT ;  /* 0xfffffffee2e27812 */ /* 0x000fca00078ec0ff */
[----:B------:R-:W-:Y:S01]  /*1400*/  IMAD.IADD R226, R7, 0x1, -R226 ;  /* 0x0000000107e27824 */ /* 0x000fe200078e0ae2 */
[----:B-1----:R-:W-:-:S04]  /*1410*/  @!P2 LEA R10, P4, R58, R18, 0x1 ;  /* 0x000000123a0aa211 */ /* 0x002fc800078808ff */
[----:B------:R-:W-:Y:S02]  /*1420*/  @!P2 LEA.HI.X R11, R58, R19, R59, 0x1, P4 ;  /* 0x000000133a0ba211 */ /* 0x000fe400020f0c3b */
[----:B------:R-:W-:Y:S02]  /*1430*/  ISETP.GE.AND P4, PT, R0, c[0x0][0x1d4], PT ;  /* 0x0000750000007a0c */ /* 0x000fe40003f86270 */
[----:B---3--:R-:W-:Y:S01]  /*1440*/  @!P2 SHF.R.S32.HI R3, RZ, 0x1f, R0 ;  /* 0x0000001fff03a819 */ /* 0x008fe20000011400 */
[----:B------:R1:W-:Y:S01]  /*1450*/  @!P2 LDGSTS.E.BYPASS.LTC128B.128 [R227+0x3100], [R10.64], !P1 ;  /* 0x031000000ae3afae */ /* 0x0003e2000c901d52 */
[C---:B----4-:R-:W-:Y:S01]  /*1460*/  @P0 LEA R12, P1, R8.reuse, c[0x0][0x1c8], 0x1 ;  /* 0x00007200080c0a11 */ /* 0x050fe200078208ff */
[----:B------:R-:W-:Y:S01]  /*1470*/  IMAD.U32 R2, RZ, RZ, UR7 ;  /* 0x00000007ff027e24 */ /* 0x000fe2000f8e00ff */
[----:B------:R-:W-:Y:S02]  /*1480*/  @!P2 LEA.HI R3, R3, R0, RZ, 0x3 ;  /* 0x000000000303a211 */ /* 0x000fe400078f18ff */
[----:B------:R-:W-:-:S02]  /*1490*/  @P0 LEA.HI.X R13, R8, c[0x0][0x1cc], R9, 0x1, P1 ;  /* 0x00007300080d0a11 */ /* 0x000fc400008f0c09 */
[----:B------:R-:W-:Y:S02]  /*14a0*/  @!P2 LOP3.LUT R3, R3, 0xfffffff8, RZ, 0xc0, !PT ;  /* 0xfffffff80303a812 */ /* 0x000fe400078ec0ff */
[----:B------:R-:W-:-:S03]  /*14b0*/  ISETP.GE.AND P1, PT, R4, 0x61, PT ;  /* 0x000000610400780c */ /* 0x000fc60003f26270 */
[----:B------:R-:W-:-:S04]  /*14c0*/  @!P2 IMAD.WIDE R18, R3, 0x2, R18 ;  /* 0x000000020312a825 */ /* 0x000fc800078e0212 */
[----:B------:R-:W-:Y:S01]  /*14d0*/  IMAD.U32 R3, RZ, RZ, UR6 ;  /* 0x00000006ff037e24 */ /* 0x000fe2000f8e00ff */
[----:B------:R2:W-:Y:S01]  /*14e0*/  @!P2 LDGSTS.E.BYPASS.LTC128B.128 [R227+0x7100], [R18.64], !P6 ;  /* 0x0710000012e3afae */ /* 0x0005e2000f101d52 */
[C---:B------:R-:W-:Y:S02]  /*14f0*/  ISETP.GE.AND P6, PT, R4.reuse, 0x21, PT ;  /* 0x000000210400780c */ /* 0x040fe40003fc6270 */
[----:B------:R-:W-:Y:S01]  /*1500*/  ISETP.GE.AND P2, PT, R4, 0x41, PT ;  /* 0x000000410400780c */ /* 0x000fe20003f46270 */
[----:B------:R-:W0:Y:S01]  /*1510*/  LDGDEPBAR ;  /* 0x00000000000079af */ /* 0x000e220000000000 */
[----:B------:R-:W-:Y:S01]  /*1520*/  VOTEU.ANY UP0, P1 ;  /* 0x00000000003f7886 */ /* 0x000fe20000800100 */
[----:B------:R-:W-:Y:S02]  /*1530*/  IMAD.SHL.U32 R4, R226, 0x8, RZ ;  /* 0x00000008e2047824 */ /* 0x000fe400078e00ff */
[----:B------:R3:W-:Y:S01]  /*1540*/  @P0 LDGSTS.E.BYPASS.LTC128B.128 [R227+0x8100], [R12.64], !P5 ;  /* 0x081000000ce30fae */ /* 0x0007e2000e901d52 */
[----:B-1----:R-:W-:Y:S01]  /*1550*/  SHF.R.S32.HI R11, RZ, 0x1f, R6 ;  /* 0x0000001fff0b7819 */ /* 0x002fe20000011406 */
[----:B------:R-:W-:-:S02]  /*1560*/  @UP0 UIMAD UR4, UR7, 0x60, URZ ;  /* 0x00000060070408a4 */ /* 0x000fc4000f8e023f */
[----:B------:R3:W-:Y:S01]  /*1570*/  @P0 LDGSTS.E.BYPASS.LTC128B.128 [R227+0xc100], [R12.64+0x80], !P4 ;  /* 0x0c1000800ce30fae */ /* 0x0007e2000e101d52 */
[----:B------:R-:W-:Y:S02]  /*1580*/  LEA.HI R0, R11, R6, RZ, 0x3 ;  /* 0x000000060b007211 */ /* 0x000fe400078f18ff */
[----:B------:R-:W-:Y:S02]  /*1590*/  @P6 LEA R5, P0, R5, R8, 0x5 ;  /* 0x0000000805056211 */ /* 0x000fe400078028ff */
[----:B------:R-:W-:Y:S02]  /*15a0*/  LOP3.LUT R7, R0, 0xfffffff8, RZ, 0xc0, !PT ;  /* 0xfffffff800077812 */ /* 0x000fe400078ec0ff */
[----:B------:R-:W-:Y:S02]  /*15b0*/  @P6 LEA.HI.X R2, R3, R9, R2, 0x5, P0 ;  /* 0x0000000903026211 */ /* 0x000fe400000f2c02 */
[----:B------:R-:W-:Y:S01]  /*15c0*/  @P6 LEA R10, P0, R5, c[0x0][0x1c8], 0x1 ;  /* 0x00007200050a6a11 */ /* 0x000fe200078008ff */
[----:B------:R-:W-:-:S03]  /*15d0*/  IMAD.IADD R6, R6, 0x1, -R7 ;  /* 0x0000000106067824 */ /* 0x000fc600078e0a07 */
[----:B------:R-:W-:Y:S01]  /*15e0*/  @P6 LEA.HI.X R11, R5, c[0x0][0x1cc], R2, 0x1, P0 ;  /* 0x00007300050b6a11 */ /* 0x000fe200000f0c02 */
[----:B------:R-:W-:Y:S01]  /*15f0*/  IMAD.SHL.U32 R5, R6, 0x40, RZ ;  /* 0x0000004006057824 */ /* 0x000fe200078e00ff */
[----:B------:R-:W-:-:S03]  /*1600*/  @P2 IADD3 R2, P0, R8, UR12, RZ ;  /* 0x0000000c08022c10 */ /* 0x000fc6000ff1e0ff */
[----:B------:R1:W-:Y:S01]  /*1610*/  @P6 LDGSTS.E.BYPASS.LTC128B.128 [R227+0x9100], [R10.64], !P5 ;  /* 0x091000000ae36fae */ /* 0x0003e2000e901d52 */
[----:B------:R-:W-:Y:S01]  /*1620*/  @P2 IADD3.X R7, R9, UR9, RZ, P0, !PT ;  /* 0x0000000909072c10 */ /* 0x000fe200087fe4ff */
[----:B------:R-:W-:Y:S01]  /*1630*/  @P1 IMAD.WIDE.U32 R8, R3, 0x60, R8 ;  /* 0x0000006003081825 */ /* 0x000fe200078e0008 */
[----:B------:R-:W-:Y:S01]  /*1640*/  LOP3.LUT R5, R5, 0x1c0, RZ, 0xc0, !PT ;  /* 0x000001c005057812 */ /* 0x000fe200078ec0ff */
[----:B------:R1:W-:Y:S03]  /*1650*/  @P6 LDGSTS.E.BYPASS.LTC128B.128 [R227+0xd100], [R10.64+0x80], !P4 ;  /* 0x0d1000800ae36fae */ /* 0x0003e6000e101d52 */
[----:B------:R-:W-:Y:S01]  /*1660*/  @P1 IADD3 R3, R9, UR4, RZ ;  /* 0x0000000409031c10 */ /* 0x000fe2000fffe0ff */
[C---:B------:R-:W-:Y:S01]  /*1670*/  IMAD.SHL.U32 R9, R57.reuse, 0x8, RZ ;  /* 0x0000000839097824 */ /* 0x040fe200078e00ff */
[C---:B---3--:R-:W-:Y:S01]  /*1680*/  @P2 LEA R12, P0, R2.reuse, c[0x0][0x1c8], 0x1 ;  /* 0x00007200020c2a11 */ /* 0x048fe200078008ff */
[----:B------:R-:W-:Y:S01]  /*1690*/  ULDC.64 UR4, c[0x0][0x208] ;  /* 0x0000820000047ab9 */ /* 0x000fe20000000a00 */
[----:B------:R-:W-:Y:S01]  /*16a0*/  IADD3 R57, -R57, UR17, RZ ;  /* 0x0000001139397c10 */ /* 0x000fe2000fffe1ff */
[----:B------:R-:W-:Y:S01]  /*16b0*/  UIMAD UR10, UR10, UR4, URZ ;  /* 0x000000040a0a72a4 */ /* 0x000fe2000f8e023f */
[----:B------:R-:W-:Y:S01]  /*16c0*/  @P2 LEA.HI.X R13, R2, c[0x0][0x1cc], R7, 0x1, P0 ;  /* 0x00007300020d2a11 */ /* 0x000fe200000f0c07 */
[----:B------:R-:W-:Y:S01]  /*16d0*/  IMAD.SHL.U32 R7, R0, 0x40, RZ ;  /* 0x0000004000077824 */ /* 0x000fe200078e00ff */
[----:B------:R-:W-:Y:S01]  /*16e0*/  LOP3.LUT R2, R5, 0x8, R4, 0xf8, !PT ;  /* 0x0000000805027812 */ /* 0x000fe200078ef804 */
[----:B------:R-:W-:Y:S01]  /*16f0*/  UIMAD.WIDE.U32 UR14, UR20, UR4, URZ ;  /* 0x00000004140e72a5 */ /* 0x000fe2000f8e003f */
[----:B------:R-:W-:Y:S01]  /*1700*/  SHF.R.U32.HI R5, RZ, 0x3, R5 ;  /* 0x00000003ff057819 */ /* 0x000fe20000011605 */
[----:B------:R5:W-:Y:S01]  /*1710*/  @P2 LDGSTS.E.BYPASS.LTC128B.128 [R227+0xa100], [R12.64], !P5 ;  /* 0x0a1000000ce32fae */ /* 0x000be2000e901d52 */
[----:B------:R-:W-:Y:S01]  /*1720*/  @P1 LEA R4, P0, R8, c[0x0][0x1c8], 0x1 ;  /* 0x0000720008041a11 */ /* 0x000fe200078008ff */
[----:B------:R-:W-:Y:S01]  /*1730*/  UIMAD UR10, UR20, UR5, UR10 ;  /* 0x00000005140a72a4 */ /* 0x000fe2000f8e020a */
[----:B------:R-:W-:Y:S01]  /*1740*/  LOP3.LUT R2, R2, R5, RZ, 0x3c, !PT ;  /* 0x0000000502027212 */ /* 0x000fe200078e3cff */
[----:B------:R5:W-:Y:S01]  /*1750*/  @P2 LDGSTS.E.BYPASS.LTC128B.128 [R227+0xe100], [R12.64+0x80], !P4 ;  /* 0x0e1000800ce32fae */ /* 0x000be2000e101d52 */
[----:B------:R-:W-:Y:S01]  /*1760*/  @P1 LEA.HI.X R5, R8, c[0x0][0x1cc], R3, 0x1, P0 ;  /* 0x0000730008051a11 */ /* 0x000fe200000f0c03 */
[----:B------:R-:W-:Y:S01]  /*1770*/  IMAD.SHL.U32 R3, R56, 0x40, RZ ;  /* 0x0000004038037824 */ /* 0x000fe200078e00ff */
[----:B------:R-:W-:Y:S01]  /*1780*/  LOP3.LUT R2, R2, 0xfffffe00, R7, 0xf8, !PT ;  /* 0xfffffe0002027812 */ /* 0x000fe200078ef807 */
[----:B------:R-:W-:-:S02]  /*1790*/  UIADD3 UR10, UR15, UR10, URZ ;  /* 0x0000000a0f0a7290 */ /* 0x000fc4000fffe03f */
[----:B------:R3:W-:Y:S01]  /*17a0*/  @P1 LDGSTS.E.BYPASS.LTC128B.128 [R227+0xb100], [R4.64], !P5 ;  /* 0x0b10000004e31fae */ /* 0x0007e2000e901d52 */
[----:B------:R-:W-:Y:S01]  /*17b0*/  LOP3.LUT R0, R3, 0x1c0, RZ, 0xc0, !PT ;  /* 0x000001c003007812 */ /* 0x000fe200078ec0ff */
[----:B------:R-:W-:Y:S02]  /*17c0*/  IMAD R7, R39, 0x400, R2 ;  /* 0x0000040027077824 */ /* 0x000fe400078e0202 */
[----:B------:R3:W-:Y:S01]  /*17d0*/  @P1 LDGSTS.E.BYPASS.LTC128B.128 [R227+0xf100], [R4.64+0x80], !P4 ;  /* 0x0f10008004e31fae */ /* 0x0007e2000e101d52 */
[----:B------:R-:W-:Y:S01]  /*17e0*/  R2P PR, R6, 0x6 ;  /* 0x0000000606007804 */ /* 0x000fe20000000000 */
[----:B------:R-:W-:Y:S01]  /*17f0*/  IMAD.MOV.U32 R3, RZ, RZ, 0x20 ;  /* 0x00000020ff037424 */ /* 0x000fe200078e00ff */
[----:B------:R-:W-:Y:S01]  /*1800*/  LOP3.LUT R9, R0, 0x8, R9, 0xf8, !PT ;  /* 0x0000000800097812 */ /* 0x000fe200078ef809 */
[----:B------:R-:W0:Y:S01]  /*1810*/  LDGDEPBAR ;  /* 0x00000000000079af */ /* 0x000e220000000000 */
[----:B------:R-:W-:Y:S02]  /*1820*/  SHF.R.U32.HI R0, RZ, 0x3, R0 ;  /* 0x00000003ff007819 */ /* 0x000fe40000011600 */
[----:B------:R-:W-:-:S02]  /*1830*/  SEL R3, R3, 0xffffffe0, !P2 ;  /* 0xffffffe003037807 */ /* 0x000fc40005000000 */
[----:B------:R-:W-:Y:S02]  /*1840*/  LOP3.LUT R9, R9, R0, RZ, 0x3c, !PT ;  /* 0x0000000009097212 */ /* 0x000fe400078e3cff */
[----:B------:R-:W-:Y:S02]  /*1850*/  LOP3.LUT P0, RZ, R56, 0x2, RZ, 0xc0, !PT ;  /* 0x0000000238ff7812 */ /* 0x000fe4000780c0ff */
[----:B------:R-:W-:Y:S01]  /*1860*/  ISETP.LT.OR P6, PT, R57, 0x1, P5 ;  /* 0x000000013900780c */ /* 0x000fe20002fc1670 */
[----:B------:R-:W-:-:S04]  /*1870*/  IMAD R226, R226, 0x200, R9 ;  /* 0x00000200e2e27824 */ /* 0x000fc800078e0209 */
[----:B------:R-:W-:-:S05]  /*1880*/  IMAD.SHL.U32 R226, R226, 0x2, RZ ;  /* 0x00000002e2e27824 */ /* 0x000fca00078e00ff */
[----:B------:R-:W-:Y:S01]  /*1890*/  IADD3 R225, R226, 0x8120, RZ ;  /* 0x00008120e2e17810 */ /* 0x000fe20007ffe0ff */
[----:B---3--:R-:W-:Y:S01]  /*18a0*/  IMAD.MOV.U32 R5, RZ, RZ, 0x10 ;  /* 0x00000010ff057424 */ /* 0x008fe200078e00ff */
[----:B------:R-:W-:-:S04]  /*18b0*/  DEPBAR.LE SB0, 0x1 ;  /* 0x000080400000791a */ /* 0x000fc80000000000 */
[----:B------:R-:W-:Y:S02]  /*18c0*/  SEL R5, R5, 0xfffffff0, !P1 ;  /* 0xfffffff005057807 */ /* 0x000fe40004800000 */
[C---:B------:R-:W-:Y:S01]  /*18d0*/  LEA R4, R7.reuse, 0x100, 0x1 ;  /* 0x0000010007047811 */ /* 0x040fe200078e08ff */
[----:B------:R-:W-:Y:S01]  /*18e0*/  IMAD.SHL.U32 R7, R7, 0x2, RZ ;  /* 0x0000000207077824 */ /* 0x000fe200078e00ff */
[----:B------:R-:W-:Y:S03]  /*18f0*/  BAR.SYNC.DEFER_BLOCKING 0x0 ;  /* 0x0000000000007b1d */ /* 0x000fe60000010000 */
[--C-:B------:R-:W-:Y:S02]  /*1900*/  IMAD R6, R5, 0x2, R4.reuse ;  /* 0x0000000205067824 */ /* 0x100fe400078e0204 */
        /* <DEDUP_REMOVED lines=11> */
[----:B---3--:R-:W-:-:S04]  /*19c0*/  IADD3 R6, R226, 0x8100, RZ ;  /* 0x00008100e2067810 */ /* 0x008fc80007ffe0ff */
[----:B------:R-:W-:Y:S01]  /*19d0*/  @P0 IADD3 R225, R6, -0x20, RZ ;  /* 0xffffffe006e10810 */ /* 0x000fe20007ffe0ff */
[----:B------:R-:W-:-:S03]  /*19e0*/  IMAD.WIDE.U32 R6, R55, c[0x0][0x208], R58 ;  /* 0x0000820037067a25 */ /* 0x000fc600078e003a */
[----:B------:R-:W-:Y:S01]  /*19f0*/  IADD3 R219, R225, 0x800, RZ ;  /* 0x00000800e1db7810 */ /* 0x000fe20007ffe0ff */
[----:B------:R-:W-:Y:S01]  /*1a00*/  IMAD.IADD R7, R7, 0x1, R60 ;  /* 0x0000000107077824 */ /* 0x000fe200078e023c */
[C---:B------:R-:W-:Y:S02]  /*1a10*/  IADD3 R218, R225.reuse, 0x1000, RZ ;  /* 0x00001000e1da7810 */ /* 0x040fe40007ffe0ff */
[C---:B------:R-:W-:Y:S02]  /*1a20*/  IADD3 R217, R225.reuse, 0x1800, RZ ;  /* 0x00001800e1d97810 */ /* 0x040fe40007ffe0ff */
[C---:B------:R-:W-:Y:S01]  /*1a30*/  IADD3 R216, R225.reuse, 0x2000, RZ ;  /* 0x00002000e1d87810 */ /* 0x040fe20007ffe0ff */
[C---:B----4-:R-:W-:Y:S01]  /*1a40*/  IMAD R0, R54.reuse, c[0x0][0x214], R53 ;  /* 0x0000850036007a24 */ /* 0x050fe200078e0235 */
[C---:B------:R-:W-:Y:S01]  /*1a50*/  IADD3 R215, R225.reuse, 0x2800, RZ ;  /* 0x00002800e1d77810 */ /* 0x040fe20007ffe0ff */
[----:B------:R-:W-:Y:S01]  /*1a60*/  IMAD.WIDE.U32 R54, R54, c[0x0][0x210], R6 ;  /* 0x0000840036367a25 */ /* 0x000fe200078e0006 */
[----:B------:R-:W-:Y:S01]  /*1a70*/  IADD3 R214, R225, 0x3000, RZ ;  /* 0x00003000e1d67810 */ /* 0x000fe20007ffe0ff */
[----:B------:R-:W-:-:S04]  /*1a80*/  DEPBAR.LE SB0, 0x0 ;  /* 0x000080000000791a */ /* 0x000fc80000000000 */
[----:B------:R-:W-:Y:S01]  /*1a90*/  BAR.SYNC.DEFER_BLOCKING 0x0 ;  /* 0x0000000000007b1d */ /* 0x000fe20000010000 */
[----:B------:R-:W-:Y:S01]  /*1aa0*/  IMAD.IADD R55, R55, 0x1, R0 ;  /* 0x0000000137377824 */ /* 0x000fe200078e0200 */
[C---:B------:R-:W-:Y:S01]  /*1ab0*/  IADD3 R213, R225.reuse, 0x3800, RZ ;  /* 0x00003800e1d57810 */ /* 0x040fe20007ffe0ff */
[----:B------:R-:W-:Y:S01]  /*1ac0*/  IMAD.U32 R6, RZ, RZ, UR14 ;  /* 0x0000000eff067e24 */ /* 0x000fe2000f8e00ff */
[C---:B------:R-:W-:Y:S01]  /*1ad0*/  IADD3 R211, R225.reuse, 0x4000, RZ ;  /* 0x00004000e1d37810 */ /* 0x040fe20007ffe0ff */
[----:B------:R-:W-:Y:S01]  /*1ae0*/  IMAD.WIDE.U32 R240, R240, c[0x0][0x218], R54 ;  /* 0x00008600f0f07a25 */ /* 0x000fe200078e0036 */
[----:B------:R-:W-:Y:S01]  /*1af0*/  UMOV UR14, 0x6 ;  /* 0x00000006000e7882 */ /* 0x000fe20000000000 */
[----:B------:R-:W-:Y:S01]  /*1b00*/  IADD3 R210, R225, 0x4800, RZ ;  /* 0x00004800e1d27810 */ /* 0x000fe20007ffe0ff */
[----:B------:R-:W-:Y:S01]  /*1b10*/  USHF.L.U64.HI UR14, UR4, UR14, UR5 ;  /* 0x0000000e040e7299 */ /* 0x000fe20008010205 */
[----:B------:R-:W-:Y:S01]  /*1b20*/  IMAD.U32 R7, RZ, RZ, UR15 ;  /* 0x0000000fff077e24 */ /* 0x000fe2000f8e00ff */
[----:B------:R-:W-:Y:S01]  /*1b30*/  LEA R7, P0, R6, R240, 0x7 ;  /* 0x000000f006077211 */ /* 0x000fe200078038ff */
[----:B------:R-:W-:Y:S01]  /*1b40*/  IMAD.IADD R235, R241, 0x1, R235 ;  /* 0x00000001f1eb7824 */ /* 0x000fe200078e02eb */
[----:B------:R-:W-:-:S02]  /*1b50*/  IADD3 R209, R225, 0x5000, RZ ;  /* 0x00005000e1d17810 */ /* 0x000fc40007ffe0ff */
[C---:B------:R-:W-:Y:S02]  /*1b60*/  IADD3 R208, R225.reuse, 0x5800, RZ ;  /* 0x00005800e1d07810 */ /* 0x040fe40007ffe0ff */
[C---:B------:R-:W-:Y:S02]  /*1b70*/  IADD3 R207, R225.reuse, 0x6000, RZ ;  /* 0x00006000e1cf7810 */ /* 0x040fe40007ffe0ff */
[C---:B------:R-:W-:Y:S02]  /*1b80*/  IADD3 R206, R225.reuse, 0x6800, RZ ;  /* 0x00006800e1ce7810 */ /* 0x040fe40007ffe0ff */
[C---:B------:R-:W-:Y:S02]  /*1b90*/  IADD3 R205, R225.reuse, 0x7000, RZ ;  /* 0x00007000e1cd7810 */ /* 0x040fe40007ffe0ff */
[----:B------:R-:W-:Y:S01]  /*1ba0*/  IADD3 R204, R225, 0x7800, RZ ;  /* 0x00007800e1cc7810 */ /* 0x000fe20007ffe0ff */
[----:B-1----:R-:W5:Y:S04]  /*1bb0*/  LDSM.16.M88.4 R8, [R226+0x9100] ;  /* 0x00910000e208783b */ /* 0x002f680000000200 */
[----:B------:R-:W-:Y:S04]  /*1bc0*/  LDSM.16.M88.4 R32, [R225+0x1000] ;  /* 0x00100000e120783b */ /* 0x000fe80000000200 */
[----:B------:R-:W1:Y:S04]  /*1bd0*/  LDSM.16.M88.4 R92, [R226+0xa100] ;  /* 0x00a10000e25c783b */ /* 0x000e680000000200 */
[----:B------:R-:W3:Y:S04]  /*1be0*/  LDSM.16.M88.4 R24, [R226+0x8100] ;  /* 0x00810000e218783b */ /* 0x000ee80000000200 */
[----:B--2---:R-:W2:Y:S04]  /*1bf0*/  LDSM.16.M88.4 R16, [R226+0x8900] ;  /* 0x00890000e210783b */ /* 0x004ea80000000200 */
[----:B------:R-:W4:Y:S04]  /*1c00*/  LDSM.16.M88.4 R100, [R226+0x9900] ;  /* 0x00990000e264783b */ /* 0x000f280000000200 */
[----:B------:R-:W-:Y:S04]  /*1c10*/  LDSM.16.M88.4 R48, [R225] ;  /* 0x00000000e130783b */ /* 0x000fe80000000200 */
[----:B------:R-:W-:Y:S04]  /*1c20*/  LDSM.16.M88.4 R44, [R225+0x800] ;  /* 0x00080000e12c783b */ /* 0x000fe80000000200 */
[----:B------:R-:W-:Y:S04]  /*1c30*/  LDSM.16.M88.4 R40, [R225+0x1800] ;  /* 0x00180000e128783b */ /* 0x000fe80000000200 */
[----:B------:R-:W-:Y:S01]  /*1c40*/  LDSM.16.M88.4 R76, [R226+0xb100] ;  /* 0x00b10000e24c783b */ /* 0x000fe20000000200 */
[C---:B-----5:R-:W-:Y:S03]  /*1c50*/  HMMA.16816.F32 R12, R140.reuse, R8, RZ ;  /* 0x000000088c0c723c */ /* 0x060fe600000018ff */
[----:B------:R-:W-:Y:S04]  /*1c60*/  LDSM.16.M88.4 R68, [R226+0xb900] ;  /* 0x00b90000e244783b */ /* 0x000fe80000000200 */
[----:B------:R-:W-:Y:S01]  /*1c70*/  LDSM.16.M88.4 R84, [R226+0xa900] ;  /* 0x00a90000e254783b */ /* 0x000fe20000000200 */
[C---:B------:R-:W-:Y:S03]  /*1c80*/  HMMA.16816.F32 R8, R140.reuse, R10, RZ ;  /* 0x0000000a8c08723c */ /* 0x040fe600000018ff */
[----:B------:R-:W-:Y:S05]  /*1c90*/  LDSM.16.M88.4 R52, [R225+0x2800] ;  /* 0x00280000e134783b */ /* 0x000fea0000000200 */
[----:B-1----:R-:W-:Y:S08]  /*1ca0*/  HMMA.16816.F32 R96, R140, R92, RZ ;  /* 0x0000005c8c60723c */ /* 0x002ff000000018ff */
[C---:B------:R-:W-:Y:S08]  /*1cb0*/  HMMA.16816.F32 R12, R168.reuse, R32, R12 ;  /* 0x00000020a80c723c */ /* 0x040ff0000000180c */
[----:B------:R-:W-:Y:S01]  /*1cc0*/  HMMA.16816.F32 R8, R168, R34, R8 ;  /* 0x00000022a808723c */ /* 0x000fe20000001808 */
[----:B------:R-:W1:Y:S07]  /*1cd0*/  LDSM.16.M88.4 R32, [R225+0x2000] ;  /* 0x00200000e120783b */ /* 0x000e6e0000000200 */
[C---:B---3--:R-:W-:Y:S08]  /*1ce0*/  HMMA.16816.F32 R28, R140.reuse, R24, RZ ;  /* 0x000000188c1c723c */ /* 0x048ff000000018ff */
[C---:B------:R-:W-:Y:S08]  /*1cf0*/  HMMA.16816.F32 R24, R140.reuse, R26, RZ ;  /* 0x0000001a8c18723c */ /* 0x040ff000000018ff */
[C---:B--2---:R-:W-:Y:S08]  /*1d00*/  HMMA.16816.F32 R20, R140.reuse, R16, RZ ;  /* 0x000000108c14723c */ /* 0x044ff000000018ff */
[C---:B------:R-:W-:Y:S08]  /*1d10*/  HMMA.16816.F32 R16, R140.reuse, R18, RZ ;  /* 0x000000128c10723c */ /* 0x040ff000000018ff */
[C---:B----4-:R-:W-:Y:S08]  /*1d20*/  HMMA.16816.F32 R104, R140.reuse, R100, RZ ;  /* 0x000000648c68723c */ /* 0x050ff000000018ff */
[C---:B------:R-:W-:Y:S08]  /*1d30*/  HMMA.16816.F32 R100, R140.reuse, R102, RZ ;  /* 0x000000668c64723c */ /* 0x040ff000000018ff */
[----:B------:R-:W-:Y:S08]  /*1d40*/  HMMA.16816.F32 R92, R140, R94, RZ ;  /* 0x0000005e8c5c723c */ /* 0x000ff000000018ff */
[C---:B-1----:R-:W-:Y:S07]  /*1d50*/  HMMA.16816.F32 R96, R168.reuse, R32, R96 ;  /* 0x00000020a860723c */ /* 0x042fee0000001860 */
[----:B------:R-:W-:Y:S01]  /*1d60*/  IMAD.U32 R33, RZ, RZ, UR10 ;  /* 0x0000000aff217e24 */ /* 0x000fe2000f8e00ff */
[----:B------:R-:W-:Y:S01]  /*1d70*/  USHF.L.U32 UR10, UR4, 0x6, URZ ;  /* 0x00000006040a7899 */ /* 0x000fe2000800063f */
[----:B------:R-:W-:Y:S03]  /*1d80*/  HMMA.16816.F32 R28, R168, R48, R28 ;  /* 0x00000030a81c723c */ /* 0x000fe6000000181c */
[----:B------:R-:W-:Y:S01]  /*1d90*/  LEA.HI.X R0, R6, R235, R33, 0x7, P0 ;  /* 0x000000eb06007211 */ /* 0x000fe200000f3c21 */
[----:B------:R-:W-:-:S03]  /*1da0*/  UIADD3 UR16, UP0, UR10, 0x80, URZ ;  /* 0x000000800a107890 */ /* 0x000fc6000ff1e03f */
[C---:B------:R-:W-:Y:S01]  /*1db0*/  LEA R48, P0, R7.reuse, c[0x0][0x1f8], 0x1 ;  /* 0x00007e0007307a11 */ /* 0x040fe200078008ff */
[C---:B------:R-:W-:Y:S01]  /*1dc0*/  HMMA.16816.F32 R24, R168.reuse, R50, R24 ;  /* 0x00000032a818723c */ /* 0x040fe20000001818 */
[----:B------:R-:W-:Y:S02]  /*1dd0*/  UIADD3.X UR15, URZ, UR14, URZ, UP0, !UPT ;  /* 0x0000000e3f0f7290 */ /* 0x000fe400087fe43f */
[----:B------:R-:W-:Y:S01]  /*1de0*/  LEA.HI.X R49, R7, c[0x0][0x1fc], R0, 0x1, P0 ;  /* 0x00007f0007317a11 */ /* 0x000fe200000f0c00 */
[----:B------:R-:W-:Y:S01]  /*1df0*/  IMAD.MOV.U32 R0, RZ, RZ, 0x40 ;  /* 0x00000040ff007424 */ /* 0x000fe200078e00ff */
[----:B------:R-:W-:Y:S02]  /*1e00*/  UISETP.GE.AND UP0, UPT, UR25, 0x2, UPT ;  /* 0x000000021900788c */ /* 0x000fe4000bf06270 */
[----:B------:R-:W-:Y:S01]  /*1e10*/  IADD3 R50, P2, R48, UR10, RZ ;  /* 0x0000000a30327c10 */ /* 0x000fe2000ff5e0ff */
[----:B------:R-:W-:Y:S03]  /*1e20*/  HMMA.16816.F32 R16, R168, R46, R16 ;  /* 0x0000002ea810723c */ /* 0x000fe60000001810 */
[----:B------:R-:W-:-:S02]  /*1e30*/  IADD3.X R51, R49, UR14, RZ, P2, !PT ;  /* 0x0000000e31337c10 */ /* 0x000fc400097fe4ff */
[----:B------:R-:W-:Y:S02]  /*1e40*/  ISETP.LT.OR P2, PT, R57, 0x1, P4 ;  /* 0x000000013900780c */ /* 0x000fe40002741670 */
[----:B------:R-:W-:Y:S01]  /*1e50*/  IMAD.U32 R47, RZ, RZ, UR10 ;  /* 0x0000000aff2f7e24 */ /* 0x000fe2000f8e00ff */
[----:B------:R-:W-:Y:S04]  /*1e60*/  HMMA.16816.F32 R20, R168, R44, R20 ;  /* 0x0000002ca814723c */ /* 0x000fe80000001814 */
[----:B------:R-:W-:-:S04]  /*1e70*/  IADD3 R46, P1, P0, R47, 0x80, R48 ;  /* 0x000000802f2e7810 */ /* 0x000fc8000783e030 */
[----:B------:R-:W-:Y:S01]  /*1e80*/  IADD3.X R47, RZ, UR14, R49, P1, P0 ;  /* 0x0000000eff2f7c10 */ /* 0x000fe20008fe0431 */
[C---:B------:R-:W-:Y:S01]  /*1e90*/  HMMA.16816.F32 R104, R168.reuse, R40, R104 ;  /* 0x00000028a868723c */ /* 0x040fe20000001868 */
[C---:B------:R-:W-:Y:S02]  /*1ea0*/  IADD3 R44, P0, R50.reuse, UR10, RZ ;  /* 0x0000000a322c7c10 */ /* 0x040fe4000ff1e0ff */
[----:B------:R-:W-:Y:S02]  /*1eb0*/  ISETP.LT.OR P1, PT, R57, 0x21, P5 ;  /* 0x000000213900780c */ /* 0x000fe40002f21670 */
[C---:B------:R-:W-:Y:S02]  /*1ec0*/  IADD3.X R45, R51.reuse, UR14, RZ, P0, !PT ;  /* 0x0000000e332d7c10 */ /* 0x040fe400087fe4ff */
[----:B------:R-:W-:Y:S01]  /*1ed0*/  IADD3 R6, P0, R50, UR16, RZ ;  /* 0x0000001032067c10 */ /* 0x000fe2000ff1e0ff */
[----:B------:R-:W-:Y:S01]  /*1ee0*/  HMMA.16816.F32 R100, R168, R42, R100 ;  /* 0x0000002aa864723c */ /* 0x000fe20000001864 */
[----:B------:R-:W1:Y:S02]  /*1ef0*/  LDSM.16.M88.4 R40, [R225+0x3000] ;  /* 0x00300000e128783b */ /* 0x000e640000000200 */
[----:B------:R-:W-:-:S02]  /*1f00*/  IADD3.X R7, R51, UR15, RZ, P0, !PT ;  /* 0x0000000f33077c10 */ /* 0x000fc400087fe4ff */
[----:B------:R-:W-:-:S03]  /*1f10*/  IADD3 R60, P0, R44, UR10, RZ ;  /* 0x0000000a2c3c7c10 */ /* 0x000fc6000ff1e0ff */
[----:B------:R-:W-:Y:S01]  /*1f20*/  HMMA.16816.F32 R92, R168, R34, R92 ;  /* 0x00000022a85c723c */ /* 0x000fe2000000185c */
[----:B------:R-:W2:Y:S01]  /*1f30*/  LDSM.16.M88.4 R32, [R225+0x3800] ;  /* 0x00380000e120783b */ /* 0x000ea20000000200 */
[----:B------:R-:W-:Y:S02]  /*1f40*/  IADD3.X R61, R45, UR14, RZ, P0, !PT ;  /* 0x0000000e2d3d7c10 */ /* 0x000fe400087fe4ff */
[----:B------:R-:W-:Y:S01]  /*1f50*/  IADD3 R58, P0, R44, UR16, RZ ;  /* 0x000000102c3a7c10 */ /* 0x000fe2000ff1e0ff */
[----:B------:R-:W-:Y:S01]  /*1f60*/  @!PT LDS RZ, [RZ] ;  /* 0x00000000fffff984 */ /* 0x000fe20000000800 */
[----:B------:R-:W-:Y:S01]  /*1f70*/  @!PT LDS RZ, [RZ] ;  /* 0x00000000fffff984 */ /* 0x000fe20000000800 */
[----:B------:R-:W-:Y:S01]  /*1f80*/  @!PT LDS RZ, [RZ] ;  /* 0x00000000fffff984 */ /* 0x000fe20000000800 */
[----:B------:R3:W-:Y:S01]  /*1f90*/  LDGSTS.E.BYPASS.LTC128B.128 [R227+0x100], [R48.64], !P6 ;  /* 0x0010000030e37fae */ /* 0x0007e2000f101d52 */
[C---:B------:R-:W-:Y:S02]  /*1fa0*/  ISETP.LT.OR P6, PT, R57.reuse, 0x21, P4 ;  /* 0x000000213900780c */ /* 0x040fe400027c1670 */
[----:B------:R-:W-:Y:S01]  /*1fb0*/  HMMA.16816.F32 R80, R140, R76, RZ ;  /* 0x0000004c8c50723c */ /* 0x000fe200000018ff */
[----:B------:R3:W-:Y:S01]  /*1fc0*/  LDGSTS.E.BYPASS.LTC128B.128 [R227+0x4100], [R48.64+0x80], !P2 ;  /* 0x0410008030e37fae */ /* 0x0007e2000d101d52 */
[----:B------:R-:W-:-:S02]  /*1fd0*/  ISETP.LT.OR P2, PT, R57, 0x41, P5 ;  /* 0x000000413900780c */ /* 0x000fc40002f41670 */
[----:B------:R-:W-:Y:S01]  /*1fe0*/  IADD3.X R59, R45, UR15, RZ, P0, !PT ;  /* 0x0000000f2d3b7c10 */ /* 0x000fe200087fe4ff */
[----:B------:R3:W-:Y:S01]  /*1ff0*/  LDGSTS.E.BYPASS.LTC128B.128 [R227+0x1100], [R50.64], !P1 ;  /* 0x0110000032e37fae */ /* 0x0007e2000c901d52 */
[C---:B------:R-:W-:Y:S02]  /*2000*/  ISETP.LT.OR P0, PT, R57.reuse, 0x61, P5 ;  /* 0x000000613900780c */ /* 0x040fe40002f01670 */
[C---:B------:R-:W-:Y:S01]  /*2010*/  HMMA.16816.F32 R72, R140.reuse, R68, RZ ;  /* 0x000000448c48723c */ /* 0x040fe200000018ff */
[----:B------:R-:W-:Y:S02]  /*2020*/  LOP3.LUT P1, RZ, R56, 0x4, RZ, 0xc0, !PT ;  /* 0x0000000438ff7812 */ /* 0x000fe4000782c0ff */
[----:B------:R4:W-:Y:S01]  /*2030*/  LDGSTS.E.BYPASS.LTC128B.128 [R227+0x5100], [R46.64], !P6 ;  /* 0x051000002ee37fae */ /* 0x0009e2000f101d52 */
[C---:B------:R-:W-:Y:S02]  /*2040*/  ISETP.LT.OR P6, PT, R57.reuse, 0x41, P4 ;  /* 0x000000413900780c */ /* 0x040fe400027c1670 */
[----:B------:R-:W-:Y:S01]  /*2050*/  SEL R0, R0, 0xffffffc0, !P1 ;  /* 0xffffffc000007807 */ /* 0x000fe20004800000 */
[----:B------:R4:W-:Y:S01]  /*2060*/  LDGSTS.E.BYPASS.LTC128B.128 [R227+0x2100], [R44.64], !P2 ;  /* 0x021000002ce37fae */ /* 0x0009e2000d101d52 */
[----:B------:R-:W-:Y:S01]  /*2070*/  HMMA.16816.F32 R76, R140, R78, RZ ;  /* 0x0000004e8c4c723c */ /* 0x000fe200000018ff */
[----:B------:R-:W-:-:S02]  /*2080*/  ISETP.LT.OR P2, PT, R57, 0x61, P4 ;  /* 0x000000613900780c */ /* 0x000fc40002741670 */
[----:B------:R-:W-:Y:S02]  /*2090*/  IMAD.IADD R223, R226, 0x1, R0 ;  /* 0x00000001e2df7824 */ /* 0x000fe400078e0200 */
[----:B------:R-:W-:-:S03]  /*20a0*/  IMAD.IADD R212, R0, 0x1, R225 ;  /* 0x0000000100d47824 */ /* 0x000fc600078e02e1 */
[C---:B------:R-:W-:Y:S01]  /*20b0*/  HMMA.16816.F32 R68, R140.reuse, R70, RZ ;  /* 0x000000468c44723c */ /* 0x040fe200000018ff */
[----:B------:R2:W-:Y:S04]  /*20c0*/  LDGSTS.E.BYPASS.LTC128B.128 [R227+0x6100], [R6.64], !P6 ;  /* 0x0610000006e37fae */ /* 0x0005e8000f101d52 */
[----:B------:R5:W-:Y:S01]  /*20d0*/  LDGSTS.E.BYPASS.LTC128B.128 [R227+0x3100], [R60.64], !P0 ;  /* 0x031000003ce37fae */ /* 0x000be2000c101d52 */
[----:B------:R-:W-:Y:S02]  /*20e0*/  PLOP3.LUT P0, PT, PT, PT, UP0, 0x80, 0x0 ;  /* 0x000000000000781c */ /* 0x000fe40003f0f008 */
[C---:B------:R-:W-:Y:S01]  /*20f0*/  HMMA.16816.F32 R88, R140.reuse, R84, RZ ;  /* 0x000000548c58723c */ /* 0x040fe200000018ff */
[----:B------:R2:W-:Y:S04]  /*2100*/  LDGSTS.E.BYPASS.LTC128B.128 [R227+0x7100], [R58.64], !P2 ;  /* 0x071000003ae37fae */ /* 0x0005e8000d101d52 */
[----:B---3--:R-:W3:Y:S03]  /*2110*/  LDSM.16.M88.4 R48, [R223+0x8100] ;  /* 0x00810000df30783b */ /* 0x008ee60000000200 */
[----:B------:R-:W-:Y:S01]  /*2120*/  HMMA.16816.F32 R84, R140, R86, RZ ;  /* 0x000000568c54723c */ /* 0x000fe200000018ff */
[----:B------:R-:W-:Y:S04]  /*2130*/  LDSM.16.M88.4 R116, [R226+0xf100] ;  /* 0x00f10000e274783b */ /* 0x000fe80000000200 */
[----:B----4-:R-:W4:Y:S03]  /*2140*/  LDSM.16.M88.4 R44, [R223+0x8900] ;  /* 0x00890000df2c783b */ /* 0x010f260000000200 */
[C---:B-1----:R-:W-:Y:S01]  /*2150*/  HMMA.16816.F32 R80, R168.reuse, R40, R80 ;  /* 0x00000028a850723c */ /* 0x042fe20000001850 */
[----:B------:R-:W-:Y:S04]  /*2160*/  LDSM.16.M88.4 R112, [R226+0xf900] ;  /* 0x00f90000e270783b */ /* 0x000fe80000000200 */
[----:B------:R-:W-:Y:S03]  /*2170*/  LDSM.16.M88.4 R108, [R225+0x4000] ;  /* 0x00400000e16c783b */ /* 0x000fe60000000200 */
[C---:B------:R-:W-:Y:S01]  /*2180*/  HMMA.16816.F32 R76, R168.reuse, R42, R76 ;  /* 0x0000002aa84c723c */ /* 0x040fe2000000184c */
[----:B------:R-:W1:Y:S04]  /*2190*/  LDSM.16.M88.4 R40, [R223+0x9900] ;  /* 0x00990000df28783b */ /* 0x000e680000000200 */
[----:B------:R-:W-:Y:S03]  /*21a0*/  LDSM.16.M88.4 R64, [R225+0x5800] ;  /* 0x00580000e140783b */ /* 0x000fe60000000200 */
[C---:B--2---:R-:W-:Y:S01]  /*21b0*/  HMMA.16816.F32 R72, R168.reuse, R32, R72 ;  /* 0x00000020a848723c */ /* 0x044fe20000001848 */
[----:B-----5:R-:W-:Y:S04]  /*21c0*/  LDSM.16.M88.4 R60, [R225+0x6000] ;  /* 0x00600000e13c783b */ /* 0x020fe80000000200 */
[----:B------:R-:W-:Y:S03]  /*21d0*/  LDSM.16.M88.4 R56, [R225+0x6800] ;  /* 0x00680000e138783b */ /* 0x000fe60000000200 */
[C---:B------:R-:W-:Y:S01]  /*21e0*/  HMMA.16816.F32 R68, R168.reuse, R34, R68 ;  /* 0x00000022a844723c */ /* 0x040fe20000001844 */
[----:B------:R-:W2:Y:S04]  /*21f0*/  LDSM.16.M88.4 R32, [R223+0xa100] ;  /* 0x00a10000df20783b */ /* 0x000ea80000000200 */
[----:B------:R-:W-:Y:S03]  /*2200*/  LDSM.16.M88.4 R124, [R223+0xd900] ;  /* 0x00d90000df7c783b */ /* 0x000fe60000000200 */
[C---:B------:R-:W-:Y:S01]  /*2210*/  HMMA.16816.F32 R88, R168.reuse, R52, R88 ;  /* 0x00000034a858723c */ /* 0x040fe20000001858 */
[----:B------:R-:W-:Y:S04]  /*2220*/  LDSM.16.M88.4 R120, [R223+0xe100] ;  /* 0x00e10000df78783b */ /* 0x000fe80000000200 */
[----:B------:R-:W0:Y:S03]  /*2230*/  LDGDEPBAR ;  /* 0x00000000000079af */ /* 0x000e260000000000 */
[----:B------:R-:W-:Y:S01]  /*2240*/  HMMA.16816.F32 R84, R168, R54, R84 ;  /* 0x00000036a854723c */ /* 0x000fe20000001854 */
[----:B------:R-:W5:Y:S07]  /*2250*/  LDSM.16.M88.4 R52, [R223+0x9100] ;  /* 0x00910000df34783b */ /* 0x000f6e0000000200 */
        /* <DEDUP_REMOVED lines=8> */
[----:B------:R-:W1:Y:S07]  /*22e0*/  LDSM.16.M88.4 R40, [R212] ;  /* 0x00000000d428783b */ /* 0x000e6e0000000200 */
[C---:B--2---:R-:W-:Y:S08]  /*22f0*/  HMMA.16816.F32 R96, R172.reuse, R32, R96 ;  /* 0x00000020ac60723c */ /* 0x044ff00000001860 */
        /* <DEDUP_REMOVED lines=8> */
[C---:B----4-:R-:W-:Y:S08]  /*2380*/  HMMA.16816.F32 R80, R172.reuse, R44, R80 ;  /* 0x0000002cac50723c */ /* 0x050ff00000001850 */
[----:B------:R-:W-:Y:S01]  /*2390*/  HMMA.16816.F32 R76, R172, R46, R76 ;  /* 0x0000002eac4c723c */ /* 0x000fe2000000184c */
[----:B------:R-:W4:Y:S07]  /*23a0*/  LDSM.16.M88.4 R44, [R212+0x1800] ;  /* 0x00180000d42c783b */ /* 0x000f2e0000000200 */
[C---:B-1----:R-:W-:Y:S08]  /*23b0*/  HMMA.16816.F32 R28, R184.reuse, R40, R28 ;  /* 0x00000028b81c723c */ /* 0x042ff0000000181c */
[C---:B------:R-:W-:Y:S01]  /*23c0*/  HMMA.16816.F32 R24, R184.reuse, R42, R24 ;  /* 0x0000002ab818723c */ /* 0x040fe20000001818 */
[----:B------:R-:W1:Y:S07]  /*23d0*/  LDSM.16.M88.4 R40, [R212+0x2800] ;  /* 0x00280000d428783b */ /* 0x000e6e0000000200 */
[C---:B--2---:R-:W-:Y:S08]  /*23e0*/  HMMA.16816.F32 R20, R184.reuse, R32, R20 ;  /* 0x00000020b814723c */ /* 0x044ff00000001814 */
[----:B------:R-:W-:Y:S01]  /*23f0*/  HMMA.16816.F32 R16, R184, R34, R16 ;  /* 0x00000022b810723c */ /* 0x000fe20000001810 */
[----:B------:R-:W2:Y:S07]  /*2400*/  LDSM.16.M88.4 R32, [R212+0x3000] ;  /* 0x00300000d420783b */ /* 0x000eae0000000200 */
[C---:B-----5:R-:W-:Y:S08]  /*2410*/  HMMA.16816.F32 R72, R172.reuse, R52, R72 ;  /* 0x00000034ac48723c */ /* 0x060ff00000001848 */
        /* <DEDUP_REMOVED lines=16> */
[----:B------:R-:W5:Y:S07]  /*2520*/  LDSM.16.M88.4 R52, [R226+0xc900] ;  /* 0x00c90000e234783b */ /* 0x000f6e0000000200 */
[C---:B---3--:R-:W-:Y:S08]  /*2530*/  HMMA.16816.F32 R72, R184.reuse, R48, R72 ;  /* 0x00000030b848723c */ /* 0x048ff00000001848 */
[----:B------:R-:W-:Y:S01]  /*2540*/  HMMA.16816.F32 R68, R184, R50, R68 ;  /* 0x00000032b844723c */ /* 0x000fe20000001844 */
        /* <DEDUP_REMOVED lines=75> */
[C---:B-----5:R-:W-:Y:S08]  /*2a00*/  HMMA.16816.F32 R104, R200.reuse, R52, R104 ;  /* 0x00000034c868723c */ /* 0x060ff00000001868 */
[C---:B------:R-:W-:Y:S08]  /*2a10*/  HMMA.16816.F32 R100, R200.reuse, R54, R100 ;  /* 0x00000036c864723c */ /* 0x040ff00000001864 */
[C---:B---3--:R-:W-:Y:S08]  /*2a20*/  HMMA.16816.F32 R96, R200.reuse, R48, R96 ;  /* 0x00000030c860723c */ /* 0x048ff00000001860 */
[C---:B------:R-:W-:Y:S08]  /*2a30*/  HMMA.16816.F32 R92, R200.reuse, R50, R92 ;  /* 0x00000032c85c723c */ /* 0x040ff0000000185c */
[C---:B----4-:R-:W-:Y:S08]  /*2a40*/  HMMA.16816.F32 R88, R200.reuse, R44, R88 ;  /* 0x0000002cc858723c */ /* 0x050ff00000001858 */
[C---:B------:R-:W-:Y:S08]  /*2a50*/  HMMA.16816.F32 R84, R200.reuse, R46, R84 ;  /* 0x0000002ec854723c */ /* 0x040ff00000001854 */
[C---:B-1----:R-:W-:Y:S08]  /*2a60*/  HMMA.16816.F32 R80, R200.reuse, R40, R80 ;  /* 0x00000028c850723c */ /* 0x042ff00000001850 */
[C---:B------:R-:W-:Y:S08]  /*2a70*/  HMMA.16816.F32 R76, R200.reuse, R42, R76 ;  /* 0x0000002ac84c723c */ /* 0x040ff0000000184c */
[C---:B--2---:R-:W-:Y:S08]  /*2a80*/  HMMA.16816.F32 R72, R200.reuse, R32, R72 ;  /* 0x00000020c848723c */ /* 0x044ff00000001848 */
        /* <DEDUP_REMOVED lines=40> */
.L_x_2325:
[----:B-1----:R-:W-:Y:S01]  /*2d10*/  LOP3.LUT R6, R38, 0xffffffe0, RZ, 0xc0, !PT ;  /* 0xffffffe026067812 */ /* 0x002fe200078ec0ff */
[----:B------:R-:W-:Y:S01]  /*2d20*/  UMOV UR4, 0xffffff80 ;  /* 0xffffff8000047882 */ /* 0x000fe20000000000 */
[----:B------:R-:W-:Y:S01]  /*2d30*/  LEA.HI R0, R128, R37, RZ, 0x2 ;  /* 0x0000002580007211 */ /* 0x000fe200078f10ff */
[----:B------:R-:W-:Y:S01]  /*2d40*/  UIMAD UR4, UR20, UR4, 0x1 ;  /* 0x00000001140474a4 */ /* 0x000fe2000f8e0204 */
[----:B------:R-:W-:Y:S01]  /*2d50*/  SHF.R.S32.HI R4, RZ, 0x1f, R39 ;  /* 0x0000001fff047819 */ /* 0x000fe20000011427 */
[C---:B------:R-:W-:Y:S01]  /*2d60*/  IMAD.IADD R6, R37.reuse, 0x1, -R6 ;  /* 0x0000000125067824 */ /* 0x040fe200078e0a06 */
[----:B------:R-:W-:Y:S01]  /*2d70*/  LOP3.LUT R0, R0, 0xfffffffc, RZ, 0xc0, !PT ;  /* 0xfffffffc00007812 */ /* 0x000fe200078ec0ff */
[----:B------:R-:W-:Y:S01]  /*2d80*/  IMAD.SHL.U32 R224, R2, 0x2, RZ ;  /* 0x0000000202e07824 */ /* 0x000fe200078e00ff */
[----:B------:R-:W-:Y:S01]  /*2d90*/  LEA.HI R4, R4, R39, RZ, 0x3 ;  /* 0x0000002704047211 */ /* 0x000fe200078f18ff */
[----:B------:R-:W-:Y:S01]  /*2da0*/  UIADD3 UR25, UR25, -0x2, URZ ;  /* 0xfffffffe19197890 */ /* 0x000fe2000fffe03f */
[----:B------:R-:W-:Y:S01]  /*2db0*/  SHF.R.S32.HI R7, RZ, 0x1f, R6 ;  /* 0x0000001fff077819 */ /* 0x000fe20000011406 */
[----:B------:R-:W-:Y:S01]  /*2dc0*/  IMAD.IADD R37, R37, 0x1, -R0 ;  /* 0x0000000125257824 */ /* 0x000fe200078e0a00 */
[----:B------:R-:W-:Y:S01]  /*2dd0*/  LOP3.LUT R4, R4, 0xffffff8, RZ, 0xc0, !PT ;  /* 0x0ffffff804047812 */ /* 0x000fe200078ec0ff */
[--C-:B------:R-:W-:Y:S01]  /*2de0*/  IMAD R222, R5, 0x2, R224.reuse ;  /* 0x0000000205de7824 */ /* 0x100fe200078e02e0 */
[----:B------:R-:W-:Y:S01]  /*2df0*/  LEA.HI R7, R7, R6, RZ, 0x2 ;  /* 0x0000000607077211 */ /* 0x000fe200078f10ff */
[----:B------:R-:W-:Y:S01]  /*2e00*/  IMAD R221, R3, 0x2, R224 ;  /* 0x0000000203dd7824 */ /* 0x000fe200078e02e0 */
[----:B------:R-:W-:Y:S01]  /*2e10*/  LEA.HI R0, R37, R37, RZ, 0x1 ;  /* 0x0000002525007211 */ /* 0x000fe200078f08ff */
[----:B------:R-:W-:Y:S01]  /*2e20*/  IMAD.IADD R39, R39, 0x1, -R4 ;  /* 0x0000000127277824 */ /* 0x000fe200078e0a04 */
[----:B------:R-:W-:Y:S01]  /*2e30*/  LEA.HI.SX32 R4, R7, UR23, 0x1e ;  /* 0x0000001707047c11 */ /* 0x000fe2000f8ff2ff */
[----:B------:R-:W-:Y:S01]  /*2e40*/  IMAD R220, R3, 0x2, R222 ;  /* 0x0000000203dc7824 */ /* 0x000fe200078e02de */
[----:B------:R-:W-:Y:S01]  /*2e50*/  LOP3.LUT R0, R0, 0x1ffffffe, RZ, 0xc0, !PT ;  /* 0x1ffffffe00007812 */ /* 0x000fe200078ec0ff */
[----:B------:R-:W-:Y:S01]  /*2e60*/  LDSM.16.MT88.4 R124, [R224+0x100] ;  /* 0x00010000e07c783b */ /* 0x000fe20000004200 */
[----:B------:R-:W-:Y:S01]  /*2e70*/  LOP3.LUT R7, R7, 0x7ffffffc, RZ, 0xc0, !PT ;  /* 0x7ffffffc07077812 */ /* 0x000fe200078ec0ff */
[----:B------:R-:W-:-:S02]  /*2e80*/  IMAD R4, R39, 0x10, R4 ;  /* 0x0000001027047824 */ /* 0x000fc400078e0204 */
[----:B------:R-:W-:Y:S01]  /*2e90*/  IMAD.IADD R237, R37, 0x1, -R0 ;  /* 0x0000000125ed7824 */ /* 0x000fe200078e0a00 */
[----:B------:R-:W-:Y:S01]  /*2ea0*/  LDSM.16.MT88.4 R108, [R221+0x4100] ;  /* 0x00410000dd6c783b */ /* 0x000fe20000004200 */
[----:B------:R-:W-:Y:S02]  /*2eb0*/  IMAD.IADD R238, R6, 0x1, -R7 ;  /* 0x0000000106ee7824 */ /* 0x000fe400078e0a07 */
[----:B------:R-:W-:Y:S01]  /*2ec0*/  IMAD R237, R237, 0x8, R4 ;  /* 0x00000008eded7824 */ /* 0x000fe200078e0204 */
[----:B------:R-:W0:Y:S01]  /*2ed0*/  LDGDEPBAR ;  /* 0x00000000000079af */ /* 0x000e220000000000 */
[----:B------:R-:W-:Y:S02]  /*2ee0*/  IMAD.U32 R7, RZ, RZ, UR4 ;  /* 0x00000004ff077e24 */ /* 0x000fe4000f8e00ff */
[----:B------:R-:W-:-:S04]  /*2ef0*/  @P3 IMAD.HI.U32 R0, R237, c[0x0][0x2c8], RZ ;  /* 0x0000b200ed003a27 */ /* 0x000fc800078e00ff */
[----:B------:R-:W-:Y:S01]  /*2f00*/  IMAD.MOV.U32 R32, RZ, RZ, R237 ;  /* 0x000000ffff207224 */ /* 0x000fe200078e00ed */
[----:B------:R-:W-:Y:S01]  /*2f10*/  @P3 SHF.R.U32.HI R32, RZ, c[0x0][0x2cc], R0 ;  /* 0x0000b300ff203a19 */ /* 0x000fe20000011600 */
[----:B------:R-:W-:-:S04]  /*2f20*/  IMAD.SHL.U32 R238, R238, 0x2, RZ ;  /* 0x00000002eeee7824 */ /* 0x000fc800078e00ff */
[----:B------:R-:W1:Y:S01]  /*2f30*/  SHFL.IDX PT, R4, R32, RZ, 0x1c1f ;  /* 0x001c1fff20047589 */ /* 0x000e6200000e0000 */
[----:B------:R-:W-:-:S03]  /*2f40*/  IADD3 R7, -R238, UR8, R7 ;  /* 0x00000008ee077c10 */ /* 0x000fc6000fffe107 */
[----:B------:R-:W2:Y:S01]  /*2f50*/  SHFL.IDX PT, R0, R32, 0x1, 0x1c1f ;  /* 0x003c1f0020007f89 */ /* 0x000ea200000e0000 */
[----:B------:R-:W-:Y:S02]  /*2f60*/  IADD3 R33, R7, -UR11, RZ ;  /* 0x8000000b07217c10 */ /* 0x000fe4000fffe0ff */
[----:B------:R-:W-:-:S03]  /*2f70*/  IADD3 R7, -R238, UR17, RZ ;  /* 0x00000011ee077c10 */ /* 0x000fc6000fffe1ff */
[C---:B-1----:R-:W-:Y:S02]  /*2f80*/  IMAD.IADD R4, R33.reuse, 0x1, R4 ;  /* 0x0000000121047824 */ /* 0x042fe400078e0204 */
[----:B--2---:R-:W-:-:S03]  /*2f90*/  IMAD.IADD R0, R33, 0x1, R0 ;  /* 0x0000000121007824 */ /* 0x004fc600078e0200 */
[C---:B------:R-:W-:Y:S02]  /*2fa0*/  IMNMX R35, R7.reuse, R4, PT ;  /* 0x0000000407237217 */ /* 0x040fe40003800200 */
[----:B------:R-:W-:Y:S02]  /*2fb0*/  IMNMX R0, R7, R0, PT ;  /* 0x0000000007007217 */ /* 0x000fe40003800200 */
[----:B------:R-:W-:Y:S02]  /*2fc0*/  ISETP.GT.AND P2, PT, R35, RZ, PT ;  /* 0x000000ff2300720c */ /* 0x000fe40003f44270 */
[C---:B------:R-:W-:Y:S02]  /*2fd0*/  ISETP.GT.AND P1, PT, R0.reuse, RZ, PT ;  /* 0x000000ff0000720c */ /* 0x040fe40003f24270 */
        /* <DEDUP_REMOVED lines=8> */
[----:B------:R-:W-:Y:S02]  /*3060*/  ISETP.GT.AND P2, PT, R0, 0x9, PT ;  /* 0x000000090000780c */ /* 0x000fe40003f44270 */
[----:B------:R-:W-:Y:S02]  /*3070*/  FSEL R48, R25, -INF , P1 ;  /* 0xff80000019307808 */ /* 0x000fe40000800000 */
[----:B------:R-:W-:Y:S02]  /*3080*/  ISETP.GT.AND P1, PT, R35, 0x10, PT ;  /* 0x000000102300780c */ /* 0x000fe40003f24270 */
[----:B------:R-:W-:Y:S02]  /*3090*/  FSEL R42, R26, -INF , P0 ;  /* 0xff8000001a2a7808 */ /* 0x000fe40000000000 */
[----:B------:R-:W-:Y:S02]  /*30a0*/  FSEL R26, R27, -INF , P2 ;  /* 0xff8000001b1a7808 */ /* 0x000fe40001000000 */
[----:B------:R-:W-:-:S02]  /*30b0*/  ISETP.GT.AND P2, PT, R35, 0x11, PT ;  /* 0x000000112300780c */ /* 0x000fc40003f44270 */
[----:B------:R-:W-:Y:S02]  /*30c0*/  FSEL R24, R20, -INF , P1 ;  /* 0xff80000014187808 */ /* 0x000fe40000800000 */
        /* <DEDUP_REMOVED lines=12> */
[----:B------:R-:W-:Y:S02]  /*3190*/  FSEL R38, R15, -INF , P1 ;  /* 0xff8000000f267808 */ /* 0x000fe40000800000 */
[----:B------:R-:W-:Y:S02]  /*31a0*/  ISETP.GT.AND P1, PT, R35, 0x29, PT ;  /* 0x000000292300780c */ /* 0x000fe40003f24270 */
[----:B------:R-:W-:Y:S02]  /*31b0*/  ISETP.GT.AND P2, PT, R0, 0x19, PT ;  /* 0x000000190000780c */ /* 0x000fe40003f44270 */
[----:B------:R-:W-:Y:S02]  /*31c0*/  FSEL R37, R9, -INF , P1 ;  /* 0xff80000009257808 */ /* 0x000fe40000800000 */
[----:B------:R-:W-:-:S02]  /*31d0*/  FMNMX.FTZ R9, R33, R46, !PT ;  /* 0x0000002e21097209 */ /* 0x000fc40007810000 */
[----:B------:R-:W-:Y:S02]  /*31e0*/  FSEL R32, R19, -INF , P2 ;  /* 0xff80000013207808 */ /* 0x000fe40001000000 */
[----:B------:R-:W-:Y:S02]  /*31f0*/  FMNMX.FTZ R9, R50, R9, !PT ;  /* 0x0000000932097209 */ /* 0x000fe40007810000 */
[----:B------:R-:W-:Y:S02]  /*3200*/  ISETP.GT.AND P2, PT, R35, 0x21, PT ;  /* 0x000000212300780c */ /* 0x000fe40003f44270 */
[----:B------:R-:W-:Y:S02]  /*3210*/  FMNMX.FTZ R9, R48, R9, !PT ;  /* 0x0000000930097209 */ /* 0x000fe40007810000 */
[----:B------:R-:W-:Y:S02]  /*3220*/  ISETP.GT.AND P0, PT, R0, 0x10, PT ;  /* 0x000000100000780c */ /* 0x000fe40003f04270 */
[----:B------:R-:W-:-:S02]  /*3230*/  FSEL R28, R13, -INF , P2 ;  /* 0xff8000000d1c7808 */ /* 0x000fc40001000000 */
[----:B------:R-:W-:Y:S02]  /*3240*/  FMNMX.FTZ R9, R24, R9, !PT ;  /* 0x0000000918097209 */ /* 0x000fe40007810000 */
[----:B------:R-:W-:Y:S02]  /*3250*/  ISETP.GT.AND P2, PT, R35, 0x28, PT ;  /* 0x000000282300780c */ /* 0x000fe40003f44270 */
[----:B------:R-:W-:Y:S02]  /*3260*/  FSEL R22, R22, -INF , P0 ;  /* 0xff80000016167808 */ /* 0x000fe40000000000 */
[----:B------:R-:W-:Y:S02]  /*3270*/  ISETP.GT.AND P0, PT, R0, 0x18, PT ;  /* 0x000000180000780c */ /* 0x000fe40003f04270 */
[----:B------:R-:W-:Y:S02]  /*3280*/  FMNMX.FTZ R9, R4, R9, !PT ;  /* 0x0000000904097209 */ /* 0x000fe40007810000 */
[----:B------:R-:W-:-:S02]  /*3290*/  FSEL R30, R8, -INF , P2 ;  /* 0xff800000081e7808 */ /* 0x000fc40001000000 */
[----:B------:R-:W-:Y:S02]  /*32a0*/  ISETP.GT.AND P2, PT, R0, 0x29, PT ;  /* 0x000000290000780c */ /* 0x000fe40003f44270 */
[----:B------:R-:W-:Y:S02]  /*32b0*/  FSEL R34, R18, -INF , P0 ;  /* 0xff80000012227808 */ /* 0x000fe40000000000 */
[----:B------:R-:W-:Y:S02]  /*32c0*/  FMNMX.FTZ R9, R6, R9, !PT ;  /* 0x0000000906097209 */ /* 0x000fe40007810000 */
[----:B------:R-:W-:Y:S02]  /*32d0*/  ISETP.GT.AND P0, PT, R0, 0x20, PT ;  /* 0x000000200000780c */ /* 0x000fe40003f04270 */
[----:B------:R-:W-:Y:S02]  /*32e0*/  FSEL R151, R11, -INF , P2 ;  /* 0xff8000000b977808 */ /* 0x000fe40001000000 */
[----:B------:R-:W-:-:S02]  /*32f0*/  FMNMX.FTZ R11, R7, R44, !PT ;  /* 0x0000002c070b7209 */ /* 0x000fc40007810000 */
[----:B------:R-:W-:Y:S02]  /*3300*/  FMNMX.FTZ R9, R16, R9, !PT ;  /* 0x0000000910097209 */ /* 0x000fe40007810000 */
[----:B------:R-:W-:Y:S02]  /*3310*/  FSEL R39, R14, -INF , P0 ;  /* 0xff8000000e277808 */ /* 0x000fe40000000000 */
[----:B------:R-:W-:Y:S02]  /*3320*/  ISETP.GT.AND P0, PT, R0, 0x28, PT ;  /* 0x000000280000780c */ /* 0x000fe40003f04270 */
[----:B------:R-:W-:Y:S02]  /*3330*/  FMNMX.FTZ R13, R42, R11, !PT ;  /* 0x0000000b2a0d7209 */ /* 0x000fe40007810000 */
[----:B------:R-:W-:Y:S02]  /*3340*/  FMNMX.FTZ R11, R40, R9, !PT ;  /* 0x00000009280b7209 */ /* 0x000fe40007810000 */
[----:B------:R-:W-:-:S02]  /*3350*/  FSEL R153, R10, -INF , P0 ;  /* 0xff8000000a997808 */ /* 0x000fc40000000000 */
[----:B------:R-:W-:Y:S02]  /*3360*/  ISETP.GT.AND P0, PT, R0, 0x30, PT ;  /* 0x000000300000780c */ /* 0x000fe40003f04270 */
[----:B------:R-:W-:Y:S02]  /*3370*/  FMNMX.FTZ R9, R26, R13, !PT ;  /* 0x0000000d1a097209 */ /* 0x000fe40007810000 */
[----:B------:R-:W-:Y:S01]  /*3380*/  FMNMX.FTZ R11, R28, R11, !PT ;  /* 0x0000000b1c0b7209 */ /* 0x000fe20007810000 */
[----:B------:R-:W-:Y:S01]  /*3390*/  LDSM.16.MT88.4 R12, [R220+0x900] ;  /* 0x00090000dc0c783b */ /* 0x000fe20000004200 */
[----:B------:R-:W-:Y:S02]  /*33a0*/  FSEL R67, R106, -INF , P0 ;  /* 0xff8000006a437808 */ /* 0x000fe40000000000 */
[----:B------:R-:W-:Y:S02]  /*33b0*/  FMNMX.FTZ R9, R22, R9, !PT ;  /* 0x0000000916097209 */ /* 0x000fe40007810000 */
[----:B------:R-:W-:-:S02]  /*33c0*/  ISETP.GT.AND P1, PT, R35, 0x30, PT ;  /* 0x000000302300780c */ /* 0x000fc40003f24270 */
[C---:B------:R-:W-:Y:S02]  /*33d0*/  ISETP.GT.AND P0, PT, R35.reuse, 0x38, PT ;  /* 0x000000382300780c */ /* 0x040fe40003f04270 */
[----:B------:R-:W-:Y:S02]  /*33e0*/  FMNMX.FTZ R8, R30, R11, !PT ;  /* 0x0000000b1e087209 */ /* 0x000fe40007810000 */
[----:B------:R-:W-:Y:S02]  /*33f0*/  FMNMX.FTZ R9, R20, R9, !PT ;  /* 0x0000000914097209 */ /* 0x000fe40007810000 */
[----:B------:R-:W-:Y:S02]  /*3400*/  ISETP.GT.AND P2, PT, R35, 0x31, PT ;  /* 0x000000312300780c */ /* 0x000fe40003f44270 */
[----:B------:R-:W-:Y:S02]  /*3410*/  FSEL R63, R104, -INF , P1 ;  /* 0xff800000683f7808 */ /* 0x000fe40000800000 */
[----:B------:R-:W-:-:S02]  /*3420*/  FSEL R148, R100, -INF , P0 ;  /* 0xff80000064947808 */ /* 0x000fc40000000000 */
[----:B------:R-:W-:Y:S02]  /*3430*/  FMNMX.FTZ R8, R37, R8, !PT ;  /* 0x0000000825087209 */ /* 0x000fe40007810000 */
[----:B------:R-:W-:Y:S02]  /*3440*/  ISETP.GT.AND P0, PT, R0, 0x39, PT ;  /* 0x000000390000780c */ /* 0x000fe40003f04270 */
[----:B------:R-:W-:Y:S02]  /*3450*/  FMNMX.FTZ R9, R34, R9, !PT ;  /* 0x0000000922097209 */ /* 0x000fe40007810000 */
[----:B------:R-:W-:Y:S02]  /*3460*/  FSEL R146, R105, -INF , P2 ;  /* 0xff80000069927808 */ /* 0x000fe40001000000 */
[----:B------:R-:W-:Y:S02]  /*3470*/  FMNMX.FTZ R11, R63, R8, !PT ;  /* 0x000000083f0b7209 */ /* 0x000fe40007810000 */
[----:B------:R-:W-:-:S02]  /*3480*/  FSEL R147, R103, -INF , P0 ;  /* 0xff80000067937808 */ /* 0x000fc40000000000 */
[C---:B------:R-:W-:Y:S02]  /*3490*/  ISETP.GT.AND P0, PT, R35.reuse, 0x40, PT ;  /* 0x000000402300780c */ /* 0x040fe40003f04270 */
[----:B------:R-:W-:Y:S02]  /*34a0*/  FMNMX.FTZ R8, R32, R9, !PT ;  /* 0x0000000920087209 */ /* 0x000fe40007810000 */
[----:B------:R-:W-:Y:S02]  /*34b0*/  ISETP.GT.AND P2, PT, R35, 0x39, PT ;  /* 0x000000392300780c */ /* 0x000fe40003f44270 */
[----:B------:R-:W-:Y:S02]  /*34c0*/  FMNMX.FTZ R11, R146, R11, !PT ;  /* 0x0000000b920b7209 */ /* 0x000fe40007810000 */
[----:B------:R-:W-:Y:S02]  /*34d0*/  FSEL R145, R96, -INF , P0 ;  /* 0xff80000060917808 */ /* 0x000fe40000000000 */
[----:B------:R-:W-:-:S02]  /*34e0*/  ISETP.GT.AND P0, PT, R0, 0x41, PT ;  /* 0x000000410000780c */ /* 0x000fc40003f04270 */
[----:B------:R-:W-:Y:S02]  /*34f0*/  FMNMX.FTZ R9, R39, R8, !PT ;  /* 0x0000000827097209 */ /* 0x000fe40007810000 */
[----:B------:R-:W-:Y:S02]  /*3500*/  FSEL R65, R101, -INF , P2 ;  /* 0xff80000065417808 */ /* 0x000fe40001000000 */
[----:B------:R-:W-:Y:S02]  /*3510*/  FMNMX.FTZ R8, R148, R11, !PT ;  /* 0x0000000b94087209 */ /* 0x000fe40007810000 */
[----:B------:R-:W-:Y:S02]  /*3520*/  ISETP.GT.AND P1, PT, R0, 0x31, PT ;  /* 0x000000310000780c */ /* 0x000fe40003f24270 */
[----:B------:R-:W-:Y:S02]  /*3530*/  FSEL R178, R99, -INF , P0 ;  /* 0xff80000063b27808 */ /* 0x000fe40000000000 */
[----:B------:R-:W-:-:S02]  /*3540*/  FMNMX.FTZ R10, R38, R9, !PT ;  /* 0x00000009260a7209 */ /* 0x000fc40007810000 */
[C---:B------:R-:W-:Y:S02]  /*3550*/  ISETP.GT.AND P2, PT, R35.reuse, 0x41, PT ;  /* 0x000000412300780c */ /* 0x040fe40003f44270 */
[----:B------:R-:W-:Y:S02]  /*3560*/  ISETP.GT.AND P0, PT, R35, 0x48, PT ;  /* 0x000000482300780c */ /* 0x000fe40003f04270 */
[----:B------:R-:W-:Y:S02]  /*3570*/  FMNMX.FTZ R8, R65, R8, !PT ;  /* 0x0000000841087209 */ /* 0x000fe40007810000 */
[----:B------:R-:W-:Y:S02]  /*3580*/  FSEL R154, R107, -INF , P1 ;  /* 0xff8000006b9a7808 */ /* 0x000fe40000800000 */
[----:B------:R-:W-:Y:S01]  /*3590*/  FMNMX.FTZ R10, R153, R10, !PT ;  /* 0x0000000a990a7209 */ /* 0x000fe20007810000 */
[----:B------:R-:W-:Y:S01]  /*35a0*/  LDSM.16.MT88.4 R104, [R222+0x4100] ;  /* 0x00410000de68783b */ /* 0x000fe20000004200 */
[----:B------:R-:W-:-:S02]  /*35b0*/  ISETP.GT.AND P1, PT, R0, 0x38, PT ;  /* 0x000000380000780c */ /* 0x000fc40003f24270 */
[----:B------:R-:W-:Y:S02]  /*35c0*/  FSEL R176, R97, -INF , P2 ;  /* 0xff80000061b07808 */ /* 0x000fe40001000000 */
[----:B------:R-:W-:Y:S02]  /*35d0*/  FSEL R139, R92, -INF , P0 ;  /* 0xff8000005c8b7808 */ /* 0x000fe40000000000 */
[----:B------:R-:W-:Y:S02]  /*35e0*/  FMNMX.FTZ R9, R145, R8, !PT ;  /* 0x0000000891097209 */ /* 0x000fe40007810000 */
[----:B------:R-:W-:Y:S02]  /*35f0*/  ISETP.GT.AND P0, PT, R0, 0x49, PT ;  /* 0x000000490000780c */ /* 0x000fe40003f04270 */
[----:B------:R-:W-:Y:S02]  /*3600*/  FMNMX.FTZ R8, R151, R10, !PT ;  /* 0x0000000a97087209 */ /* 0x000fe40007810000 */
[----:B------:R-:W-:-:S02]  /*3610*/  FSEL R149, R102, -INF , P1 ;  /* 0xff80000066957808 */ /* 0x000fc40000800000 */
[----:B------:R-:W-:Y:S02]  /*3620*/  ISETP.GT.AND P2, PT, R35, 0x49, PT ;  /* 0x000000492300780c */ /* 0x000fe40003f44270 */
[----:B------:R-:W-:Y:S02]  /*3630*/  FMNMX.FTZ R10, R176, R9, !PT ;  /* 0x00000009b00a7209 */ /* 0x000fe40007810000 */
[----:B------:R-:W-:Y:S02]  /*3640*/  ISETP.GT.AND P1, PT, R0, 0x40, PT ;  /* 0x000000400000780c */ /* 0x000fe40003f24270 */
[----:B------:R-:W-:Y:S02]  /*3650*/  FSEL R182, R95, -INF , P0 ;  /* 0xff8000005fb67808 */ /* 0x000fe40000000000 */
[----:B------:R-:W-:Y:S02]  /*3660*/  ISETP.GT.AND P0, PT, R35, 0x50, PT ;  /* 0x000000502300780c */ /* 0x000fe40003f04270 */
[----:B------:R-:W-:-:S02]  /*3670*/  FMNMX.FTZ R9, R67, R8, !PT ;  /* 0x0000000843097209 */ /* 0x000fc40007810000 */
[----:B------:R-:W-:Y:S02]  /*3680*/  FSEL R133, R93, -INF , P2 ;  /* 0xff8000005d857808 */ /* 0x000fe40001000000 */
[----:B------:R-:W-:Y:S02]  /*3690*/  FMNMX.FTZ R10, R139, R10, !PT ;  /* 0x0000000a8b0a7209 */ /* 0x000fe40007810000 */
[----:B------:R-:W-:Y:S02]  /*36a0*/  FSEL R135, R98, -INF , P1 ;  /* 0xff80000062877808 */ /* 0x000fe40000800000 */
[----:B------:R-:W-:Y:S01]  /*36b0*/  ISETP.GT.AND P1, PT, R0, 0x48, PT ;  /* 0x000000480000780c */ /* 0x000fe20003f24270 */
[----:B------:R-:W-:Y:S01]  /*36c0*/  LDSM.16.MT88.4 R96, [R224+0x4100] ;  /* 0x00410000e060783b */ /* 0x000fe20000004200 */
[----:B------:R-:W-:Y:S02]  /*36d0*/  FSEL R252, R88, -INF , P0 ;  /* 0xff80000058fc7808 */ /* 0x000fe40000000000 */
[----:B------:R-:W-:-:S02]  /*36e0*/  ISETP.GT.AND P0, PT, R0, 0x51, PT ;  /* 0x000000510000780c */ /* 0x000fc40003f04270 */
[----:B------:R-:W-:Y:S02]  /*36f0*/  FMNMX.FTZ R8, R154, R9, !PT ;  /* 0x000000099a087209 */ /* 0x000fe40007810000 */
[----:B------:R-:W-:Y:S02]  /*3700*/  ISETP.GT.AND P2, PT, R35, 0x51, PT ;  /* 0x000000512300780c */ /* 0x000fe40003f44270 */
[----:B------:R-:W-:Y:S02]  /*3710*/  FMNMX.FTZ R9, R133, R10, !PT ;  /* 0x0000000a85097209 */ /* 0x000fe40007810000 */
[----:B------:R-:W-:Y:S02]  /*3720*/  FSEL R137, R94, -INF , P1 ;  /* 0xff8000005e897808 */ /* 0x000fe40000800000 */
[----:B------:R-:W-:Y:S02]  /*3730*/  ISETP.GT.AND P1, PT, R0, 0x50, PT ;  /* 0x000000500000780c */ /* 0x000fe40003f24270 */
        /* <DEDUP_REMOVED lines=30> */
[----:B------:R-:W-:Y:S02]  /*3920*/  ISETP.GT.AND P2, PT, R0, 0x58, PT ;  /* 0x000000580000780c */ /* 0x000fe40003f44270 */
[----:B------:R-:W-:Y:S02]  /*3930*/  FMNMX.FTZ R11, R244, R11, !PT ;  /* 0x0000000bf40b7209 */ /* 0x000fe40007810000 */
[----:B------:R-:W-:-:S02]  /*3940*/  ISETP.GT.AND P1, PT, R35, 0x71, PT ;  /* 0x000000712300780c */ /* 0x000fc40003f24270 */
[----:B------:R-:W-:Y:S02]  /*3950*/  FSEL R144, R72, -INF , P0 ;  /* 0xff80000048907808 */ /* 0x000fe40000000000 */
[----:B------:R-:W-:Y:S02]  /*3960*/  FMNMX.FTZ R9, R160, R9, !PT ;  /* 0x00000009a0097209 */ /* 0x000fe40007810000 */
        /* <DEDUP_REMOVED lines=8> */
[----:B------:R-:W-:Y:S02]  /*39f0*/  FMNMX.FTZ R11, R236, R11, !PT ;  /* 0x0000000bec0b7209 */ /* 0x000fe40007810000 */
[----:B------:R-:W-:-:S02]  /*3a00*/  ISETP.GT.AND P2, PT, R35, 0x79, PT ;  /* 0x000000792300780c */ /* 0x000fc40003f44270 */
[----:B------:R-:W-:Y:S02]  /*3a10*/  ISETP.GT.AND P0, PT, R0, 0x61, PT ;  /* 0x000000610000780c */ /* 0x000fe40003f04270 */
[----:B------:R-:W-:Y:S02]  /*3a20*/  FSEL R136, R68, -INF , P6 ;  /* 0xff80000044887808 */ /* 0x000fe40003000000 */
[----:B------:R-:W-:Y:S02]  /*3a30*/  FMNMX.FTZ R9, R138, R9, !PT ;  /* 0x000000098a097209 */ /* 0x000fe40007810000 */
[----:B------:R-:W-:Y:S02]  /*3a40*/  FSEL R158, R82, -INF , P1 ;  /* 0xff800000529e7808 */ /* 0x000fe40000800000 */
[----:B------:R-:W-:Y:S02]  /*3a50*/  FMNMX.FTZ R11, R180, R11, !PT ;  /* 0x0000000bb40b7209 */ /* 0x000fe40007810000 */
[----:B------:R-:W-:-:S02]  /*3a60*/  FSEL R156, R83, -INF , P0 ;  /* 0xff800000539c7808 */ /* 0x000fc40000000000 */
[----:B------:R-:W-:Y:S01]  /*3a70*/  FSEL R134, R69, -INF , P2 ;  /* 0xff80000045867808 */ /* 0x000fe20001000000 */
[----:B------:R-:W-:Y:S01]  /*3a80*/  LDSM.16.MT88.4 R80, [R221+0x100] ;  /* 0x00010000dd50783b */ /* 0x000fe20000004200 */
[----:B------:R-:W-:Y:S02]  /*3a90*/  FMNMX.FTZ R9, R136, R9, !PT ;  /* 0x0000000988097209 */ /* 0x000fe40007810000 */
[----:B------:R-:W-:Y:S02]  /*3aa0*/  ISETP.GT.AND P0, PT, R0, 0x68, PT ;  /* 0x000000680000780c */ /* 0x000fe40003f04270 */
[----:B------:R-:W-:Y:S02]  /*3ab0*/  FMNMX.FTZ R11, R158, R11, !PT ;  /* 0x0000000b9e0b7209 */ /* 0x000fe40007810000 */
[----:B------:R-:W-:Y:S02]  /*3ac0*/  ISETP.GT.AND P1, PT, R0, 0x69, PT ;  /* 0x000000690000780c */ /* 0x000fe40003f24270 */
[----:B------:R-:W-:-:S02]  /*3ad0*/  FMNMX.FTZ R8, R134, R9, !PT ;  /* 0x0000000986087209 */ /* 0x000fc40007810000 */
[----:B------:R-:W-:Y:S02]  /*3ae0*/  FSEL R152, R78, -INF , P0 ;  /* 0xff8000004e987808 */ /* 0x000fe40000000000 */
[----:B------:R-:W-:Y:S01]  /*3af0*/  FMNMX.FTZ R11, R156, R11, !PT ;  /* 0x0000000b9c0b7209 */ /* 0x000fe20007810000 */
[----:B------:R-:W1:Y:S01]  /*3b00*/  SHFL.BFLY PT, R9, R8, 0x2, 0x1f ;  /* 0x0c401f0008097f89 */ /* 0x000e6200000e0000 */
[----:B------:R-:W-:Y:S02]  /*3b10*/  FSEL R150, R79, -INF , P1 ;  /* 0xff8000004f967808 */ /* 0x000fe40000800000 */
[----:B------:R-:W-:Y:S02]  /*3b20*/  ISETP.GT.AND P1, PT, R0, 0x70, PT ;  /* 0x000000700000780c */ /* 0x000fe40003f24270 */
[----:B------:R-:W-:Y:S02]  /*3b30*/  FMNMX.FTZ R11, R152, R11, !PT ;  /* 0x0000000b980b7209 */ /* 0x000fe40007810000 */
[----:B------:R-:W-:-:S02]  /*3b40*/  ISETP.GT.AND P0, PT, R0, 0x71, PT ;  /* 0x000000710000780c */ /* 0x000fc40003f04270 */
[----:B------:R-:W-:Y:S02]  /*3b50*/  FSEL R66, R74, -INF , P1 ;  /* 0xff8000004a427808 */ /* 0x000fe40000800000 */
[----:B------:R-:W-:Y:S02]  /*3b60*/  FMNMX.FTZ R11, R150, R11, !PT ;  /* 0x0000000b960b7209 */ /* 0x000fe40007810000 */
[----:B------:R-:W-:Y:S02]  /*3b70*/  FSEL R64, R75, -INF , P0 ;  /* 0xff8000004b407808 */ /* 0x000fe40000000000 */
[----:B------:R-:W-:Y:S01]  /*3b80*/  ISETP.GT.AND P1, PT, R0, 0x78, PT ;  /* 0x000000780000780c */ /* 0x000fe20003f24270 */
[----:B------:R-:W-:Y:S01]  /*3b90*/  LDSM.16.MT88.4 R72, [R222+0x100] ;  /* 0x00010000de48783b */ /* 0x000fe20000004200 */
[----:B------:R-:W-:Y:S02]  /*3ba0*/  FMNMX.FTZ R11, R66, R11, !PT ;  /* 0x0000000b420b7209 */ /* 0x000fe40007810000 */
[----:B------:R-:W-:-:S02]  /*3bb0*/  ISETP.GT.AND P0, PT, R0, 0x79, PT ;  /* 0x000000790000780c */ /* 0x000fc40003f04270 */
[----:B------:R-:W-:Y:S02]  /*3bc0*/  FSEL R62, R70, -INF , P1 ;  /* 0xff800000463e7808 */ /* 0x000fe40000800000 */
[----:B------:R-:W-:Y:S02]  /*3bd0*/  FMNMX.FTZ R11, R64, R11, !PT ;  /* 0x0000000b400b7209 */ /* 0x000fe40007810000 */
[----:B------:R-:W-:Y:S02]  /*3be0*/  FSEL R60, R71, -INF , P0 ;  /* 0xff800000473c7808 */ /* 0x000fe40000000000 */
        /* <DEDUP_REMOVED lines=23> */
[----:B------:R-:W-:Y:S01]  /*3d60*/  MUFU.EX2 R56, R56 ;  /* 0x0000003800387308 */ /* 0x000fe20000000800 */
[----:B------:R-:W-:-:S02]  /*3d70*/  FFMA.FTZ R45, R16, c[0x0][0x2d0], -R61 ;  /* 0x0000b400102d7a23 */ /* 0x000fc4000001083d */
[----:B------:R-:W-:Y:S01]  /*3d80*/  LDSM.16.MT88.4 R16, [R221+0x900] ;  /* 0x00090000dd10783b */ /* 0x000fe20000004200 */
[----:B------:R-:W-:Y:S01]  /*3d90*/  FSEL R59, R59, RZ, P0 ;  /* 0x000000ff3b3b7208 */ /* 0x000fe20000000000 */
[--C-:B------:R-:W-:Y:S02]  /*3da0*/  FFMA.FTZ R41, R28, c[0x0][0x2d0], -R61.reuse ;  /* 0x0000b4001c297a23 */ /* 0x100fe4000001083d */
[----:B------:R-:W-:Y:S01]  /*3db0*/  FFMA.FTZ R37, R37, c[0x0][0x2d0], -R61 ;  /* 0x0000b40025257a23 */ /* 0x000fe2000001083d */
[----:B------:R-:W1:Y:S01]  /*3dc0*/  MUFU.EX2 R55, R55 ;  /* 0x0000003700377308 */ /* 0x000e620000000800 */
[--C-:B------:R-:W-:Y:S02]  /*3dd0*/  FFMA.FTZ R58, R7, c[0x0][0x2d0], -R59.reuse ;  /* 0x0000b400073a7a23 */ /* 0x100fe4000001083b */
[--C-:B------:R-:W-:Y:S01]  /*3de0*/  FFMA.FTZ R57, R44, c[0x0][0x2d0], -R59.reuse ;  /* 0x0000b4002c397a23 */ /* 0x100fe2000001083b */
[----:B------:R-:W2:Y:S01]  /*3df0*/  LDSM.16.MT88.4 R4, [R220+0x4100] ;  /* 0x00410000dc04783b */ /* 0x000ea20000004200 */
[----:B------:R-:W-:-:S02]  /*3e00*/  FFMA.FTZ R52, R42, c[0x0][0x2d0], -R59 ;  /* 0x0000b4002a347a23 */ /* 0x000fc4000001083b */
[--C-:B------:R-:W-:Y:S01]  /*3e10*/  FFMA.FTZ R51, R26, c[0x0][0x2d0], -R59.reuse ;  /* 0x0000b4001a337a23 */ /* 0x100fe2000001083b */
[----:B------:R-:W3:Y:S01]  /*3e20*/  MUFU.EX2 R50, R50 ;  /* 0x0000003200327308 */ /* 0x000ee20000000800 */
[--C-:B------:R-:W-:Y:S01]  /*3e30*/  FFMA.FTZ R47, R22, c[0x0][0x2d0], -R59.reuse ;  /* 0x0000b400162f7a23 */ /* 0x100fe2000001083b */
[----:B------:R-:W-:Y:S01]  /*3e40*/  LDSM.16.MT88.4 R24, [R224+0x900] ;  /* 0x00090000e018783b */ /* 0x000fe20000004200 */
[--C-:B------:R-:W-:Y:S02]  /*3e50*/  FFMA.FTZ R46, R20, c[0x0][0x2d0], -R59.reuse ;  /* 0x0000b400142e7a23 */ /* 0x100fe4000001083b */
[--C-:B------:R-:W-:Y:S01]  /*3e60*/  FFMA.FTZ R43, R34, c[0x0][0x2d0], -R59.reuse ;  /* 0x0000b400222b7a23 */ /* 0x100fe2000001083b */
[----:B------:R-:W-:Y:S01]  /*3e70*/  LDSM.16.MT88.4 R20, [R222+0x900] ;  /* 0x00090000de14783b */ /* 0x000fe20000004200 */
[----:B------:R-:W-:Y:S01]  /*3e80*/  FFMA.FTZ R42, R32, c[0x0][0x2d0], -R59 ;  /* 0x0000b400202a7a23 */ /* 0x000fe2000001083b */
[----:B------:R-:W-:Y:S01]  /*3e90*/  MUFU.EX2 R58, R58 ;  /* 0x0000003a003a7308 */ /* 0x000fe20000000800 */
[----:B-1----:R-:W-:Y:S01]  /*3ea0*/  F2FP.PACK_AB R112, R55, R56 ;  /* 0x000000383770723e */ /* 0x002fe200000000ff */
[----:B------:R-:W1:Y:S01]  /*3eb0*/  LDSM.16.MT88.4 R32, [R222+0x4900] ;  /* 0x00490000de20783b */ /* 0x000e620000004200 */
[----:B------:R-:W-:-:S02]  /*3ec0*/  FFMA.FTZ R44, R40, c[0x0][0x2d0], -R61 ;  /* 0x0000b400282c7a23 */ /* 0x000fc4000001083d */
[----:B------:R-:W-:Y:S02]  /*3ed0*/  FFMA.FTZ R40, R30, c[0x0][0x2d0], -R61 ;  /* 0x0000b4001e287a23 */ /* 0x000fe4000001083d */
[----:B------:R-:W-:Y:S01]  /*3ee0*/  LDSM.16.MT88.4 R28, [R221+0x4900] ;  /* 0x00490000dd1c783b */ /* 0x000fe20000004200 */
[----:B------:R-:W4:Y:S01]  /*3ef0*/  MUFU.EX2 R57, R57 ;  /* 0x0000003900397308 */ /* 0x000f220000000800 */
[----:B---3--:R-:W-:Y:S01]  /*3f00*/  F2FP.PACK_AB R114, R50, R53 ;  /* 0x000000353272723e */ /* 0x008fe200000000ff */
[--C-:B------:R-:W-:Y:S02]  /*3f10*/  FFMA.FTZ R39, R39, c[0x0][0x2d0], -R59.reuse ;  /* 0x0000b40027277a23 */ /* 0x100fe4000001083b */
[--C-:B------:R-:W-:Y:S02]  /*3f20*/  FFMA.FTZ R38, R38, c[0x0][0x2d0], -R59.reuse ;  /* 0x0000b40026267a23 */ /* 0x100fe4000001083b */
[--C-:B------:R-:W-:Y:S02]  /*3f30*/  FFMA.FTZ R3, R153, c[0x0][0x2d0], -R59.reuse ;  /* 0x0000b40099037a23 */ /* 0x100fe4000001083b */
[----:B------:R-:W-:Y:S01]  /*3f40*/  MUFU.EX2 R52, R52 ;  /* 0x0000003400347308 */ /* 0x000fe20000000800 */
[----:B------:R-:W-:-:S02]  /*3f50*/  FFMA.FTZ R2, R151, c[0x0][0x2d0], -R59 ;  /* 0x0000b40097027a23 */ /* 0x000fc4000001083b */
[--C-:B------:R-:W-:Y:S02]  /*3f60*/  FFMA.FTZ R63, R63, c[0x0][0x2d0], -R61.reuse ;  /* 0x0000b4003f3f7a23 */ /* 0x100fe4000001083d */
[--C-:B------:R-:W-:Y:S02]  /*3f70*/  FFMA.FTZ R146, R146, c[0x0][0x2d0], -R61.reuse ;  /* 0x0000b40092927a23 */ /* 0x100fe4000001083d */
[--C-:B------:R-:W-:Y:S01]  /*3f80*/  FFMA.FTZ R148, R148, c[0x0][0x2d0], -R61.reuse ;  /* 0x0000b40094947a23 */ /* 0x100fe2000001083d */
[----:B------:R-:W3:Y:S01]  /*3f90*/  MUFU.EX2 R51, R51 ;  /* 0x0000003300337308 */ /* 0x000ee20000000800 */
[----:B----4-:R-:W-:Y:S01]  /*3fa0*/  F2FP.PACK_AB R113, R57, R58 ;  /* 0x0000003a3971723e */ /* 0x010fe200000000ff */
[----:B------:R-:W-:Y:S02]  /*3fb0*/  FFMA.FTZ R65, R65, c[0x0][0x2d0], -R61 ;  /* 0x0000b40041417a23 */ /* 0x000fe4000001083d */
[--C-:B------:R-:W-:Y:S02]  /*3fc0*/  FFMA.FTZ R67, R67, c[0x0][0x2d0], -R59.reuse ;  /* 0x0000b40043437a23 */ /* 0x100fe4000001083b */
[----:B------:R-:W-:-:S02]  /*3fd0*/  FFMA.FTZ R154, R154, c[0x0][0x2d0], -R59 ;  /* 0x0000b4009a9a7a23 */ /* 0x000fc4000001083b */
[----:B------:R-:W-:Y:S01]  /*3fe0*/  MUFU.EX2 R54, R54 ;  /* 0x0000003600367308 */ /* 0x000fe20000000800 */
[----:B------:R-:W-:Y:S02]  /*3ff0*/  FFMA.FTZ R149, R149, c[0x0][0x2d0], -R59 ;  /* 0x0000b40095957a23 */ /* 0x000fe4000001083b */
[----:B------:R-:W-:Y:S02]  /*4000*/  FFMA.FTZ R133, R133, c[0x0][0x2d0], -R61 ;  /* 0x0000b40085857a23 */ /* 0x000fe4000001083d */
[--C-:B------:R-:W-:Y:S02]  /*4010*/  FFMA.FTZ R135, R135, c[0x0][0x2d0], -R59.reuse ;  /* 0x0000b40087877a23 */ /* 0x100fe4000001083b */
[--C-:B------:R-:W-:Y:S01]  /*4020*/  FFMA.FTZ R178, R178, c[0x0][0x2d0], -R59.reuse ;  /* 0x0000b400b2b27a23 */ /* 0x100fe2000001083b */
[----:B---3--:R-:W-:Y:S01]  /*4030*/  F2FP.PACK_AB R115, R51, R52 ;  /* 0x000000343373723e */ /* 0x008fe200000000ff */
[----:B------:R-:W3:Y:S01]  /*4040*/  MUFU.EX2 R49, R49 ;  /* 0x0000003100317308 */ /* 0x000ee20000000800 */
[----:B------:R-:W-:-:S02]  /*4050*/  FFMA.FTZ R137, R137, c[0x0][0x2d0], -R59 ;  /* 0x0000b40089897a23 */ /* 0x000fc4000001083b */
[----:B------:R-:W-:Y:S02]  /*4060*/  FFMA.FTZ R182, R182, c[0x0][0x2d0], -R59 ;  /* 0x0000b400b6b67a23 */ /* 0x000fe4000001083b */
[--C-:B------:R-:W-:Y:S01]  /*4070*/  FFMA.FTZ R250, R250, c[0x0][0x2d0], -R61.reuse ;  /* 0x0000b400fafa7a23 */ /* 0x100fe2000001083d */
[C---:B------:R-:W-:Y:S01]  /*4080*/  HMMA.16816.F32 R84, R112.reuse, R88, RZ ;  /* 0x000000587054723c */ /* 0x040fe200000018ff */
[----:B------:R-:W-:Y:S01]  /*4090*/  FFMA.FTZ R246, R246, c[0x0][0x2d0], -R61 ;  /* 0x0000b400f6f67a23 */ /* 0x000fe2000001083d */
        /* <DEDUP_REMOVED lines=14> */
[--C-:B------:R-:W-:Y:S02]  /*4180*/  FFMA.FTZ R157, R150, c[0x0][0x2d0], -R59.reuse ;  /* 0x0000b400969d7a23 */ /* 0x100fe4000001083b */
[----:B------:R-:W-:Y:S01]  /*4190*/  FFMA.FTZ R229, R60, c[0x0][0x2d0], -R59 ;  /* 0x0000b4003ce57a23 */ /* 0x000fe2000001083b */
[----:B------:R-:W-:Y:S01]  /*41a0*/  HMMA.16816.F32 R68, R112, R72, RZ ;  /* 0x000000487044723c */ /* 0x000fe200000018ff */
[----:B------:R-:W-:Y:S01]  /*41b0*/  FADD.FTZ R57, R58, R57 ;  /* 0x000000393a397221 */ /* 0x000fe20000010000 */
[----:B------:R-:W4:Y:S01]  /*41c0*/  MUFU.EX2 R46, R46 ;  /* 0x0000002e002e7308 */ /* 0x000f220000000800 */
[----:B------:R-:W-:-:S04]  /*41d0*/  FADD.FTZ R56, R56, R55 ;  /* 0x0000003738387221 */ /* 0x000fc80000010000 */
[----:B------:R-:W-:Y:S01]  /*41e0*/  FADD.FTZ R53, R53, R56 ;  /* 0x0000003835357221 */ /* 0x000fe20000010000 */
[----:B------:R-:W-:Y:S02]  /*41f0*/  HMMA.16816.F32 R76, R112, R80, RZ ;  /* 0x00000050704c723c */ /* 0x000fe400000018ff */
[----:B------:R-:W-:Y:S01]  /*4200*/  MUFU.EX2 R43, R43 ;  /* 0x0000002b002b7308 */ /* 0x000fe20000000800 */
[----:B------:R-:W-:-:S05]  /*4210*/  FADD.FTZ R53, R50, R53 ;  /* 0x0000003532357221 */ /* 0x000fca0000010000 */
[C---:B------:R-:W-:Y:S02]  /*4220*/  HMMA.16816.F32 R92, R112.reuse, R96, RZ ;  /* 0x00000060705c723c */ /* 0x040fe400000018ff */
[----:B------:R-:W5:Y:S06]  /*4230*/  MUFU.EX2 R42, R42 ;  /* 0x0000002a002a7308 */ /* 0x000f6c0000000800 */
[C---:B------:R-:W-:Y:S02]  /*4240*/  HMMA.16816.F32 R100, R112.reuse, R104, RZ ;  /* 0x000000687064723c */ /* 0x040fe400000018ff */
[----:B------:R-:W-:Y:S06]  /*4250*/  MUFU.EX2 R44, R44 ;  /* 0x0000002c002c7308 */ /* 0x000fec0000000800 */
[C---:B------:R-:W-:Y:S02]  /*4260*/  HMMA.16816.F32 R120, R112.reuse, R108, RZ ;  /* 0x0000006c7078723c */ /* 0x040fe400000018ff */
[----:B------:R-:W1:Y:S06]  /*4270*/  MUFU.EX2 R41, R41 ;  /* 0x0000002900297308 */ /* 0x000e6c0000000800 */
[C---:B------:R-:W-:Y:S02]  /*4280*/  HMMA.16816.F32 R124, R112.reuse, R126, RZ ;  /* 0x0000007e707c723c */ /* 0x040fe400000018ff */
[----:B------:R-:W-:Y:S06]  /*4290*/  MUFU.EX2 R40, R40 ;  /* 0x0000002800287308 */ /* 0x000fec0000000800 */
[C---:B------:R-:W-:Y:S02]  /*42a0*/  HMMA.16816.F32 R72, R112.reuse, R74, RZ ;  /* 0x0000004a7048723c */ /* 0x040fe400000018ff */
[----:B------:R-:W-:Y:S06]  /*42b0*/  MUFU.EX2 R37, R37 ;  /* 0x0000002500257308 */ /* 0x000fec0000000800 */
        /* <DEDUP_REMOVED lines=12> */
[----:B----4-:R-:W-:Y:S01]  /*4380*/  F2FP.PACK_AB R5, R46, R47 ;  /* 0x0000002f2e05723e */ /* 0x010fe200000000ff */
[----:B------:R-:W2:Y:S01]  /*4390*/  MUFU.EX2 R146, R146 ;  /* 0x0000009200927308 */ /* 0x000ea20000000800 */
[----:B------:R-:W-:-:S04]  /*43a0*/  FADD.FTZ R54, R54, R53 ;  /* 0x0000003536367221 */ /* 0x000fc80000010000 */
[----:B------:R-:W-:Y:S01]  /*43b0*/  F2FP.PACK_AB R6, R45, R48 ;  /* 0x000000302d06723e */ /* 0x000fe200000000ff */
[----:B------:R-:W-:Y:S01]  /*43c0*/  FADD.FTZ R49, R49, R54 ;  /* 0x0000003631317221 */ /* 0x000fe20000010000 */
[----:B-----5:R-:W-:Y:S01]  /*43d0*/  F2FP.PACK_AB R7, R42, R43 ;  /* 0x0000002b2a07723e */ /* 0x020fe200000000ff */
[----:B------:R-:W-:Y:S02]  /*43e0*/  MUFU.EX2 R148, R148 ;  /* 0x0000009400947308 */ /* 0x000fe40000000800 */
[----:B------:R-:W-:-:S04]  /*43f0*/  FADD.FTZ R48, R48, R49 ;  /* 0x0000003130307221 */ /* 0x000fc80000010000 */
[C---:B------:R-:W-:Y:S01]  /*4400*/  HMMA.16816.F32 R84, R4.reuse, R12, R84 ;  /* 0x0000000c0454723c */ /* 0x040fe20000001854 */
[----:B------:R-:W-:Y:S01]  /*4410*/  FADD.FTZ R45, R45, R48 ;  /* 0x000000302d2d7221 */ /* 0x000fe20000010000 */
[----:B------:R-:W-:Y:S06]  /*4420*/  MUFU.EX2 R65, R65 ;  /* 0x0000004100417308 */ /* 0x000fec0000000800 */
[C---:B------:R-:W-:Y:S01]  /*4430*/  HMMA.16816.F32 R88, R4.reuse, R14, R88 ;  /* 0x0000000e0458723c */ /* 0x040fe20000001858 */
[----:B------:R-:W3:Y:S01]  /*4440*/  LDSM.16.MT88.4 R12, [R220+0x4900] ;  /* 0x00490000dc0c783b */ /* 0x000ee20000004200 */
[----:B------:R-:W-:Y:S06]  /*4450*/  MUFU.EX2 R67, R67 ;  /* 0x0000004300437308 */ /* 0x000fec0000000800 */
[C---:B------:R-:W-:Y:S02]  /*4460*/  HMMA.16816.F32 R92, R4.reuse, R8, R92 ;  /* 0x00000008045c723c */ /* 0x040fe4000000185c */
[----:B------:R-:W4:Y:S06]  /*4470*/  MUFU.EX2 R154, R154 ;  /* 0x0000009a009a7308 */ /* 0x000f2c0000000800 */
[C---:B------:R-:W-:Y:S01]  /*4480*/  HMMA.16816.F32 R96, R4.reuse, R10, R96 ;  /* 0x0000000a0460723c */ /* 0x040fe20000001860 */
[----:B------:R-:W5:Y:S01]  /*4490*/  LDSM.16.MT88.4 R8, [R220+0x1100] ;  /* 0x00110000dc08783b */ /* 0x000f620000004200 */
[----:B------:R-:W-:Y:S06]  /*44a0*/  MUFU.EX2 R133, R133 ;  /* 0x0000008500857308 */ /* 0x000fec0000000800 */
[C---:B------:R-:W-:Y:S02]  /*44b0*/  HMMA.16816.F32 R76, R4.reuse, R16, R76 ;  /* 0x00000010044c723c */ /* 0x040fe4000000184c */
[----:B------:R-:W-:Y:S06]  /*44c0*/  MUFU.EX2 R135, R135 ;  /* 0x0000008700877308 */ /* 0x000fec0000000800 */
[C---:B------:R-:W-:Y:S01]  /*44d0*/  HMMA.16816.F32 R80, R4.reuse, R18, R80 ;  /* 0x000000120450723c */ /* 0x040fe20000001850 */
[----:B------:R-:W2:Y:S01]  /*44e0*/  LDSM.16.MT88.4 R16, [R221+0x1100] ;  /* 0x00110000dd10783b */ /* 0x000ea20000004200 */
[----:B------:R-:W-:Y:S06]  /*44f0*/  MUFU.EX2 R178, R178 ;  /* 0x000000b200b27308 */ /* 0x000fec0000000800 */
[C---:B-1----:R-:W-:Y:S02]  /*4500*/  HMMA.16816.F32 R100, R4.reuse, R32, R100 ;  /* 0x000000200464723c */ /* 0x042fe40000001864 */
[----:B------:R-:W-:Y:S06]  /*4510*/  MUFU.EX2 R137, R137 ;  /* 0x0000008900897308 */ /* 0x000fec0000000800 */
[C---:B---3--:R-:W-:Y:S02]  /*4520*/  HMMA.16816.F32 R116, R4.reuse, R12, R116 ;  /* 0x0000000c0474723c */ /* 0x048fe40000001874 */
[----:B------:R-:W-:Y:S06]  /*4530*/  MUFU.EX2 R182, R182 ;  /* 0x000000b600b67308 */ /* 0x000fec0000000800 */
[C---:B------:R-:W-:Y:S01]  /*4540*/  HMMA.16816.F32 R112, R4.reuse, R14, R112 ;  /* 0x0000000e0470723c */ /* 0x040fe20000001870 */
[----:B------:R-:W1:Y:S01]  /*4550*/  LDSM.16.MT88.4 R12, [R224+0x5100] ;  /* 0x00510000e00c783b */ /* 0x000e620000004200 */
[----:B------:R-:W-:Y:S06]  /*4560*/  MUFU.EX2 R250, R250 ;  /* 0x000000fa00fa7308 */ /* 0x000fec0000000800 */
[C---:B------:R-:W-:Y:S01]  /*4570*/  HMMA.16816.F32 R104, R4.reuse, R34, R104 ;  /* 0x000000220468723c */ /* 0x040fe20000001868 */
[----:B------:R-:W3:Y:S01]  /*4580*/  LDSM.16.MT88.4 R32, [R222+0x5100] ;  /* 0x00510000de20783b */ /* 0x000ee20000004200 */
        /* <DEDUP_REMOVED lines=22> */
[----:B------:R-:W-:-:S03]  /*46f0*/  F2FP.PACK_AB R7, R2, R3 ;  /* 0x000000030207723e */ /* 0x000fc600000000ff */
[----:B------:R-:W-:Y:S02]  /*4700*/  FADD.FTZ R40, R40, R41 ;  /* 0x0000002928287221 */ /* 0x000fe40000010000 */
[----:B------:R-:W-:Y:S02]  /*4710*/  MUFU.EX2 R156, R156 ;  /* 0x0000009c009c7308 */ /* 0x000fe40000000800 */
[----:B-----5:R-:W-:Y:S01]  /*4720*/  HMMA.16816.F32 R84, R4, R8, R84 ;  /* 0x000000080454723c */ /* 0x020fe20000001854 */
[----:B------:R-:W-:-:S05]  /*4730*/  FADD.FTZ R40, R37, R40 ;  /* 0x0000002825287221 */ /* 0x000fca0000010000 */
[----:B------:R-:W-:Y:S02]  /*4740*/  MUFU.EX2 R152, R152 ;  /* 0x0000009800987308 */ /* 0x000fe40000000800 */
[C---:B------:R-:W-:Y:S01]  /*4750*/  HMMA.16816.F32 R88, R4.reuse, R10, R88 ;  /* 0x0000000a0458723c */ /* 0x040fe20000001858 */
[----:B------:R-:W5:Y:S05]  /*4760*/  LDSM.16.MT88.4 R8, [R220+0x5100] ;  /* 0x00510000dc08783b */ /* 0x000f6a0000004200 */
[----:B------:R-:W-:Y:S02]  /*4770*/  MUFU.EX2 R157, R157 ;  /* 0x0000009d009d7308 */ /* 0x000fe40000000800 */
[C---:B--2---:R-:W-:Y:S06]  /*4780*/  HMMA.16816.F32 R76, R4.reuse, R16, R76 ;  /* 0x00000010044c723c */ /* 0x044fec000000184c */
[----:B------:R-:W-:Y:S02]  /*4790*/  MUFU.EX2 R229, R229 ;  /* 0x000000e500e57308 */ /* 0x000fe40000000800 */
[C---:B------:R-:W-:Y:S01]  /*47a0*/  HMMA.16816.F32 R80, R4.reuse, R18, R80 ;  /* 0x000000120450723c */ /* 0x040fe20000001850 */
[----:B------:R-:W2:Y:S07]  /*47b0*/  LDSM.16.MT88.4 R16, [R221+0x1900] ;  /* 0x00190000dd10783b */ /* 0x000eae0000004200 */
[C---:B-1----:R-:W-:Y:S08]  /*47c0*/  HMMA.16816.F32 R92, R4.reuse, R12, R92 ;  /* 0x0000000c045c723c */ /* 0x042ff0000000185c */
[C---:B------:R-:W-:Y:S01]  /*47d0*/  HMMA.16816.F32 R96, R4.reuse, R14, R96 ;  /* 0x0000000e0460723c */ /* 0x040fe20000001860 */
[----:B------:R-:W1:Y:S07]  /*47e0*/  LDSM.16.MT88.4 R12, [R220+0x1900] ;  /* 0x00190000dc0c783b */ /* 0x000e6e0000004200 */
[C---:B---3--:R-:W-:Y:S01]  /*47f0*/  HMMA.16816.F32 R100, R4.reuse, R32, R100 ;  /* 0x000000200464723c */ /* 0x048fe20000001864 */
[----:B------:R3:W-:Y:S06]  /*4800*/  MUFU.EX2 R32, R149 ;  /* 0x0000009500207308 */ /* 0x0007ec0000000800 */
[--C-:B------:R-:W-:Y:S01]  /*4810*/  FFMA.FTZ R33, R147, c[0x0][0x2d0], -R59.reuse ;  /* 0x0000b40093217a23 */ /* 0x100fe2000001083b */
[----:B------:R-:W-:Y:S01]  /*4820*/  HMMA.16816.F32 R128, R4, R24, R128 ;  /* 0x000000180480723c */ /* 0x000fe20000001880 */
[----:B------:R-:W-:-:S04]  /*4830*/  FFMA.FTZ R147, R244, c[0x0][0x2d0], -R59 ;  /* 0x0000b400f4937a23 */ /* 0x000fc8000001083b */
[----:B------:R-:W1:Y:S03]  /*4840*/  MUFU.EX2 R33, R33 ;  /* 0x0000002100217308 */ /* 0x000e660000000800 */
[----:B------:R-:W-:Y:S01]  /*4850*/  HMMA.16816.F32 R124, R4, R26, R124 ;  /* 0x0000001a047c723c */ /* 0x000fe2000000187c */
[----:B------:R-:W-:Y:S01]  /*4860*/  LDSM.16.MT88.4 R24, [R224+0x1900] ;  /* 0x00190000e018783b */ /* 0x000fe20000004200 */
[----:B---3--:R-:W-:-:S03]  /*4870*/  FFMA.FTZ R149, R236, c[0x0][0x2d0], -R59 ;  /* 0x0000b400ec957a23 */ /* 0x008fc6000001083b */
[----:B------:R-:W-:Y:S03]  /*4880*/  MUFU.EX2 R147, R147 ;  /* 0x0000009300937308 */ /* 0x000fe60000000800 */
[C---:B------:R-:W-:Y:S05]  /*4890*/  HMMA.16816.F32 R68, R4.reuse, R20, R68 ;  /* 0x000000140444723c */ /* 0x040fea0000001844 */
[----:B------:R-:W-:Y:S03]  /*48a0*/  MUFU.EX2 R149, R149 ;  /* 0x0000009500957308 */ /* 0x000fe60000000800 */
[C---:B------:R-:W-:Y:S01]  /*48b0*/  HMMA.16816.F32 R72, R4.reuse, R22, R72 ;  /* 0x000000160448723c */ /* 0x040fe20000001848 */
[----:B------:R-:W3:Y:S07]  /*48c0*/  LDSM.16.MT88.4 R20, [R222+0x1900] ;  /* 0x00190000de14783b */ /* 0x000eee0000004200 */
[C---:B------:R-:W-:Y:S07]  /*48d0*/  HMMA.16816.F32 R104, R4.reuse, R34, R104 ;  /* 0x000000220468723c */ /* 0x040fee0000001868 */
[--C-:B------:R-:W-:Y:S01]  /*48e0*/  FFMA.FTZ R35, R176, c[0x0][0x2d0], -R61.reuse ;  /* 0x0000b400b0237a23 */ /* 0x100fe2000001083d */
[----:B------:R-:W-:Y:S01]  /*48f0*/  HMMA.16816.F32 R120, R4, R28, R120 ;  /* 0x0000001c0478723c */ /* 0x000fe20000001878 */
[----:B------:R-:W-:-:S02]  /*4900*/  FFMA.FTZ R34, R145, c[0x0][0x2d0], -R61 ;  /* 0x0000b40091227a23 */ /* 0x000fc4000001083d */
[--C-:B------:R-:W-:Y:S02]  /*4910*/  FFMA.FTZ R176, R139, c[0x0][0x2d0], -R61.reuse ;  /* 0x0000b4008bb07a23 */ /* 0x100fe4000001083d */
[----:B------:R-:W-:Y:S01]  /*4920*/  MUFU.EX2 R35, R35 ;  /* 0x0000002300237308 */ /* 0x000fe20000000800 */
[--C-:B------:R-:W-:Y:S02]  /*4930*/  FFMA.FTZ R139, R252, c[0x0][0x2d0], -R61.reuse ;  /* 0x0000b400fc8b7a23 */ /* 0x100fe4000001083d */
[----:B------:R-:W-:Y:S01]  /*4940*/  HMMA.16816.F32 R108, R4, R30, R108 ;  /* 0x0000001e046c723c */ /* 0x000fe2000000186c */
[----:B------:R-:W-:Y:S01]  /*4950*/  LDSM.16.MT88.4 R28, [R221+0x5900] ;  /* 0x00590000dd1c783b */ /* 0x000fe20000004200 */
[----:B------:R-:W-:-:S03]  /*4960*/  FFMA.FTZ R145, R248, c[0x0][0x2d0], -R61 ;  /* 0x0000b400f8917a23 */ /* 0x000fc6000001083d */
[----:B------:R-:W1:Y:S03]  /*4970*/  MUFU.EX2 R34, R34 ;  /* 0x0000002200227308 */ /* 0x000e660000000800 */
[C---:B-----5:R-:W-:Y:S05]  /*4980*/  HMMA.16816.F32 R116, R4.reuse, R8, R116 ;  /* 0x000000080474723c */ /* 0x060fea0000001874 */
[----:B------:R-:W5:Y:S03]  /*4990*/  MUFU.EX2 R176, R176 ;  /* 0x000000b000b07308 */ /* 0x000f660000000800 */
[----:B------:R-:W-:Y:S01]  /*49a0*/  HMMA.16816.F32 R112, R4, R10, R112 ;  /* 0x0000000a0470723c */ /* 0x000fe20000001870 */
[----:B------:R-:W3:Y:S04]  /*49b0*/  LDSM.16.MT88.4 R8, [R224+0x5900] ;  /* 0x00590000e008783b */ /* 0x000ee80000004200 */
[----:B------:R-:W3:Y:S02]  /*49c0*/  MUFU.EX2 R139, R139 ;  /* 0x0000008b008b7308 */ /* 0x000ee40000000800 */
[----:B------:R-:W-:Y:S01]  /*49d0*/  F2FP.PACK_AB R4, R146, R63 ;  /* 0x0000003f9204723e */ /* 0x000fe200000000ff */
[----:B------:R-:W-:Y:S01]  /*49e0*/  FADD.FTZ R63, R63, R40 ;  /* 0x000000283f3f7221 */ /* 0x000fe20000010000 */
[----:B----4-:R-:W-:-:S02]  /*49f0*/  F2FP.PACK_AB R5, R154, R67 ;  /* 0x000000439a05723e */ /* 0x010fc400000000ff */
[----:B------:R-:W-:Y:S01]  /*4a00*/  F2FP.PACK_AB R6, R65, R148 ;  /* 0x000000944106723e */ /* 0x000fe200000000ff */
[----:B------:R-:W-:Y:S01]  /*4a10*/  FADD.FTZ R63, R146, R63 ;  /* 0x0000003f923f7221 */ /* 0x000fe20000010000 */
[----:B-1----:R-:W-:Y:S01]  /*4a20*/  F2FP.PACK_AB R7, R33, R32 ;  /* 0x000000202107723e */ /* 0x002fe200000000ff */
[----:B------:R-:W1:Y:S02]  /*4a30*/  MUFU.EX2 R145, R145 ;  /* 0x0000009100917308 */ /* 0x000e640000000800 */
[----:B------:R-:W-:-:S04]  /*4a40*/  FADD.FTZ R148, R148, R63 ;  /* 0x0000003f94947221 */ /* 0x000fc80000010000 */
[----:B--2---:R-:W-:Y:S01]  /*4a50*/  HMMA.16816.F32 R76, R4, R16, R76 ;  /* 0x00000010044c723c */ /* 0x004fe2000000184c */
[----:B------:R-:W-:-:S07]  /*4a60*/  FADD.FTZ R65, R65, R148 ;  /* 0x0000009441417221 */ /* 0x000fce0000010000 */
[C---:B------:R-:W-:Y:S01]  /*4a70*/  HMMA.16816.F32 R80, R4.reuse, R18, R80 ;  /* 0x000000120450723c */ /* 0x040fe20000001850 */
[----:B------:R-:W2:Y:S07]  /*4a80*/  LDSM.16.MT88.4 R16, [R222+0x5900] ;  /* 0x00590000de10783b */ /* 0x000eae0000004200 */
[C---:B------:R-:W-:Y:S08]  /*4a90*/  HMMA.16816.F32 R84, R4.reuse, R12, R84 ;  /* 0x0000000c0454723c */ /* 0x040ff00000001854 */
[C---:B------:R-:W-:Y:S01]  /*4aa0*/  HMMA.16816.F32 R88, R4.reuse, R14, R88 ;  /* 0x0000000e0458723c */ /* 0x040fe20000001858 */
[----:B------:R-:W4:Y:S07]  /*4ab0*/  LDSM.16.MT88.4 R12, [R220+0x5900] ;  /* 0x00590000dc0c783b */ /* 0x000f2e0000004200 */
[C---:B---3--:R-:W-:Y:S08]  /*4ac0*/  HMMA.16816.F32 R68, R4.reuse, R20, R68 ;  /* 0x000000140444723c */ /* 0x048ff00000001844 */
[C---:B------:R-:W-:Y:S01]  /*4ad0*/  HMMA.16816.F32 R72, R4.reuse, R22, R72 ;  /* 0x000000160448723c */ /* 0x040fe20000001848 */
[----:B------:R-:W-:Y:S07]  /*4ae0*/  LDSM.16.MT88.4 R20, [R221+0x2100] ;  /* 0x00210000dd14783b */ /* 0x000fee0000004200 */
[C---:B------:R-:W-:Y:S08]  /*4af0*/  HMMA.16816.F32 R92, R4.reuse, R8, R92 ;  /* 0x00000008045c723c */ /* 0x040ff0000000185c */
        /* <DEDUP_REMOVED lines=8> */
[C---:B------:R-:W-:Y:S08]  /*4b80*/  HMMA.16816.F32 R128, R4.reuse, R24, R128 ;  /* 0x000000180480723c */ /* 0x040ff00000001880 */
[C---:B------:R-:W-:Y:S01]  /*4b90*/  HMMA.16816.F32 R124, R4.reuse, R26, R124 ;  /* 0x0000001a047c723c */ /* 0x040fe2000000187c */
[----:B------:R-:W1:Y:S07]  /*4ba0*/  LDSM.16.MT88.4 R24, [R224+0x2100] ;  /* 0x00210000e018783b */ /* 0x000e6e0000004200 */
[C---:B------:R-:W-:Y:S08]  /*4bb0*/  HMMA.16816.F32 R120, R4.reuse, R28, R120 ;  /* 0x0000001c0478723c */ /* 0x040ff00000001878 */
[----:B------:R-:W-:Y:S01]  /*4bc0*/  HMMA.16816.F32 R108, R4, R30, R108 ;  /* 0x0000001e046c723c */ /* 0x000fe2000000186c */
[----:B------:R-:W-:Y:S06]  /*4bd0*/  LDSM.16.MT88.4 R28, [R221+0x6100] ;  /* 0x00610000dd1c783b */ /* 0x000fec0000004200 */
[----:B------:R-:W-:Y:S01]  /*4be0*/  F2FP.PACK_AB R4, R35, R34 ;  /* 0x000000222304723e */ /* 0x000fe200000000ff */
[----:B------:R-:W-:Y:S01]  /*4bf0*/  FADD.FTZ R34, R34, R65 ;  /* 0x0000004122227221 */ /* 0x000fe20000010000 */
[----:B------:R-:W-:-:S02]  /*4c00*/  F2FP.PACK_AB R5, R178, R135 ;  /* 0x00000087b205723e */ /* 0x000fc400000000ff */
[----:B-----5:R-:W-:Y:S01]  /*4c10*/  F2FP.PACK_AB R6, R133, R176 ;  /* 0x000000b08506723e */ /* 0x020fe200000000ff */
[----:B------:R-:W-:Y:S01]  /*4c20*/  FADD.FTZ R35, R35, R34 ;  /* 0x0000002223237221 */ /* 0x000fe20000010000 */
[----:B------:R-:W-:-:S03]  /*4c30*/  F2FP.PACK_AB R7, R182, R137 ;  /* 0x00000089b607723e */ /* 0x000fc600000000ff */
[----:B------:R-:W-:-:S04]  /*4c40*/  FADD.FTZ R176, R176, R35 ;  /* 0x00000023b0b07221 */ /* 0x000fc80000010000 */
[----:B---3--:R-:W-:Y:S01]  /*4c50*/  HMMA.16816.F32 R68, R4, R8, R68 ;  /* 0x000000080444723c */ /* 0x008fe20000001844 */
[----:B------:R-:W-:-:S07]  /*4c60*/  FADD.FTZ R176, R133, R176 ;  /* 0x000000b085b07221 */ /* 0x000fce0000010000 */
[C---:B------:R-:W-:Y:S01]  /*4c70*/  HMMA.16816.F32 R72, R4.reuse, R10, R72 ;  /* 0x0000000a0448723c */ /* 0x040fe20000001848 */
[----:B------:R-:W3:Y:S07]  /*4c80*/  LDSM.16.MT88.4 R8, [R222+0x6100] ;  /* 0x00610000de08783b */ /* 0x000eee0000004200 */
[C---:B------:R-:W-:Y:S08]  /*4c90*/  HMMA.16816.F32 R76, R4.reuse, R20, R76 ;  /* 0x00000014044c723c */ /* 0x040ff0000000184c */
[C---:B------:R-:W-:Y:S01]  /*4ca0*/  HMMA.16816.F32 R80, R4.reuse, R22, R80 ;  /* 0x000000160450723c */ /* 0x040fe20000001850 */
[----:B------:R-:W5:Y:S07]  /*4cb0*/  LDSM.16.MT88.4 R20, [R220+0x6100] ;  /* 0x00610000dc14783b */ /* 0x000f6e0000004200 */
        /* <DEDUP_REMOVED lines=8> */
[----:B------:R-:W-:Y:S07]  /*4d40*/  LDSM.16.MT88.4 R24, [R222+0x2900] ;  /* 0x00290000de18783b */ /* 0x000fee0000004200 */
[C---:B---3--:R-:W-:Y:S08]  /*4d50*/  HMMA.16816.F32 R100, R4.reuse, R8, R100 ;  /* 0x000000080464723c */ /* 0x048ff00000001864 */
[C---:B------:R-:W-:Y:S01]  /*4d60*/  HMMA.16816.F32 R104, R4.reuse, R10, R104 ;  /* 0x0000000a0468723c */ /* 0x040fe20000001868 */
[----:B------:R-:W1:Y:S07]  /*4d70*/  LDSM.16.MT88.4 R8, [R220+0x2900] ;  /* 0x00290000dc08783b */ /* 0x000e6e0000004200 */
[C---:B------:R-:W-:Y:S08]  /*4d80*/  HMMA.16816.F32 R120, R4.reuse, R28, R120 ;  /* 0x0000001c0478723c */ /* 0x040ff00000001878 */
[C---:B------:R-:W-:Y:S01]  /*4d90*/  HMMA.16816.F32 R108, R4.reuse, R30, R108 ;  /* 0x0000001e046c723c */ /* 0x040fe2000000186c */
[----:B------:R-:W-:Y:S07]  /*4da0*/  LDSM.16.MT88.4 R28, [R224+0x3100] ;  /* 0x00310000e01c783b */ /* 0x000fee0000004200 */
[C---:B-----5:R-:W-:Y:S08]  /*4db0*/  HMMA.16816.F32 R116, R4.reuse, R20, R116 ;  /* 0x000000140474723c */ /* 0x060ff00000001874 */
        /* <DEDUP_REMOVED lines=20> */
[C---:B--2---:R-:W-:Y:S08]  /*4f00*/  HMMA.16816.F32 R100, R4.reuse, R16, R100 ;  /* 0x000000100464723c */ /* 0x044ff00000001864 */
[C---:B------:R-:W-:Y:S01]  /*4f10*/  HMMA.16816.F32 R104, R4.reuse, R18, R104 ;  /* 0x000000120468723c */ /* 0x040fe20000001868 */
[----:B------:R-:W2:Y:S07]  /*4f20*/  LDSM.16.MT88.4 R16, [R220+0x3100] ;  /* 0x00310000dc10783b */ /* 0x000eae0000004200 */
[C---:B----4-:R-:W-:Y:S08]  /*4f30*/  HMMA.16816.F32 R120, R4.reuse, R12, R120 ;  /* 0x0000000c0478723c */ /* 0x050ff00000001878 */
        /* <DEDUP_REMOVED lines=50> */
[----:B------:R-:W1:Y:S03]  /*5260*/  MUFU.EX2 R30, R30 ;  /* 0x0000001e001e7308 */ /* 0x000e660000000800 */
[C---:B---3--:R-:W-:Y:S08]  /*5270*/  HMMA.16816.F32 R116, R4.reuse, R12, R116 ;  /* 0x0000000c0474723c */ /* 0x048ff00000001874 */
[----:B------:R-:W-:Y:S01]  /*5280*/  HMMA.16816.F32 R112, R4, R14, R112 ;  /* 0x0000000e0470723c */ /* 0x000fe20000001870 */
[----:B------:R-:W3:Y:S06]  /*5290*/  LDSM.16.MT88.4 R12, [R220+0x3900] ;  /* 0x00390000dc0c783b */ /* 0x000eec0000004200 */
[----:B-1----:R-:W-:Y:S01]  /*52a0*/  F2FP.PACK_AB R4, R25, R24 ;  /* 0x000000181904723e */ /* 0x002fe200000000ff */
[----:B------:R-:W-:Y:S01]  /*52b0*/  FADD.FTZ R24, R24, R153 ;  /* 0x0000009918187221 */ /* 0x000fe20000010000 */
[----:B------:R-:W-:-:S02]  /*52c0*/  F2FP.PACK_AB R5, R29, R28 ;  /* 0x0000001c1d05723e */ /* 0x000fc400000000ff */
[----:B--2---:R-:W-:Y:S01]  /*52d0*/  F2FP.PACK_AB R6, R27, R26 ;  /* 0x0000001a1b06723e */ /* 0x004fe200000000ff */
[----:B------:R-:W-:Y:S01]  /*52e0*/  FADD.FTZ R25, R25, R24 ;  /* 0x0000001819197221 */ /* 0x000fe20000010000 */
[----:B------:R-:W-:-:S03]  /*52f0*/  F2FP.PACK_AB R7, R229, R30 ;  /* 0x0000001ee507723e */ /* 0x000fc600000000ff */
        /* <DEDUP_REMOVED lines=18> */
[----:B---3--:R-:W-:Y:S03]  /*5420*/  HMMA.16816.F32 R84, R4, R12, R84 ;  /* 0x0000000c0454723c */ /* 0x008fe60000001854 */
[----:B------:R-:W-:-:S04]  /*5430*/  FADD.FTZ R2, R2, R3 ;  /* 0x0000000302027221 */ /* 0x000fc80000010000 */
[----:B------:R-:W-:Y:S01]  /*5440*/  FADD.FTZ R3, R67, R2 ;  /* 0x0000000243037221 */ /* 0x000fe20000010000 */
[C---:B------:R-:W-:Y:S01]  /*5450*/  HMMA.16816.F32 R88, R4.reuse, R14, R88 ;  /* 0x0000000e0458723c */ /* 0x040fe20000001858 */
[----:B------:R-:W-:Y:S01]  /*5460*/  @P3 IMAD.HI.U32 R2, R36, c[0x0][0x2c8], RZ ;  /* 0x0000b20024023a27 */ /* 0x000fe200078e00ff */
[----:B------:R-:W3:Y:S03]  /*5470*/  LDSM.16.MT88.4 R12, [R221+0x7900] ;  /* 0x00790000dd0c783b */ /* 0x000ee60000004200 */
[----:B------:R-:W-:Y:S01]  /*5480*/  FADD.FTZ R3, R154, R3 ;  /* 0x000000039a037221 */ /* 0x000fe20000010000 */
[----:B------:R-:W-:Y:S02]  /*5490*/  @P3 SHF.R.U32.HI R2, RZ, c[0x0][0x2cc], R2 ;  /* 0x0000b300ff023a19 */ /* 0x000fe40000011602 */
[----:B------:R-:W-:Y:S01]  /*54a0*/  HMMA.16816.F32 R124, R4, R22, R124 ;  /* 0x00000016047c723c */ /* 0x000fe2000000187c */
[----:B------:R-:W-:Y:S01]  /*54b0*/  FADD.FTZ R32, R32, R3 ;  /* 0x0000000320207221 */ /* 0x000fe20000010000 */
[----:B------:R-:W4:Y:S03]  /*54c0*/  @P3 R2UR UR23, R2 ;  /* 0x00000000021733c2 */ /* 0x000f2600000e0000 */
[----:B------:R-:W-:-:S03]  /*54d0*/  FADD.FTZ R32, R33, R32 ;  /* 0x0000002021207221 */ /* 0x000fc60000010000 */
[----:B-1----:R-:W-:Y:S01]  /*54e0*/  HMMA.16816.F32 R92, R4, R8, R92 ;  /* 0x00000008045c723c */ /* 0x002fe2000000185c */
[----:B------:R-:W-:-:S04]  /*54f0*/  FADD.FTZ R135, R135, R32 ;  /* 0x0000002087877221 */ /* 0x000fc80000010000 */
[----:B------:R-:W-:-:S03]  /*5500*/  FADD.FTZ R178, R178, R135 ;  /* 0x00000087b2b27221 */ /* 0x000fc60000010000 */
[----:B------:R-:W-:Y:S01]  /*5510*/  HMMA.16816.F32 R96, R4, R10, R96 ;  /* 0x0000000a0460723c */ /* 0x000fe20000001860 */
[----:B------:R-:W-:Y:S01]  /*5520*/  FADD.FTZ R137, R137, R178 ;  /* 0x000000b289897221 */ /* 0x000fe20000010000 */
[----:B------:R-:W1:Y:S03]  /*5530*/  LDSM.16.MT88.4 R8, [R220+0x7900] ;  /* 0x00790000dc08783b */ /* 0x000e660000004200 */
[----:B------:R-:W-:-:S03]  /*5540*/  FADD.FTZ R182, R182, R137 ;  /* 0x00000089b6b67221 */ /* 0x000fc60000010000 */
[----:B--2---:R-:W-:Y:S01]  /*5550*/  HMMA.16816.F32 R100, R4, R16, R100 ;  /* 0x000000100464723c */ /* 0x004fe20000001864 */
[----:B------:R-:W-:Y:S01]  /*5560*/  FADD.FTZ R147, R147, R182 ;  /* 0x000000b693937221 */ /* 0x000fe20000010000 */
[----:B----4-:R-:W-:-:S03]  /*5570*/  UIADD3 UR23, UR23, UR8, -UR11 ;  /* 0x0000000817177290 */ /* 0x010fc6000fffe80b */
[----:B------:R-:W-:Y:S01]  /*5580*/  FADD.FTZ R242, R242, R147 ;  /* 0x00000093f2f27221 */ /* 0x000fe20000010000 */
[----:B------:R-:W-:Y:S02]  /*5590*/  USHF.R.S32.HI UR4, URZ, 0x1f, UR23 ;  /* 0x0000001f3f047899 */ /* 0x000fe40008011417 */
[----:B------:R-:W-:Y:S01]  /*55a0*/  HMMA.16816.F32 R104, R4, R18, R104 ;  /* 0x000000120468723c */ /* 0x000fe20000001868 */
[----:B------:R-:W-:Y:S01]  /*55b0*/  FADD.FTZ R149, R149, R242 ;  /* 0x000000f295957221 */ /* 0x000fe20000010000 */
[----:B------:R-:W-:-:S03]  /*55c0*/  ULEA.HI UR4, UR4, UR23, URZ, 0x7 ;  /* 0x0000001704047291 */ /* 0x000fc6000f8f383f */
[----:B------:R-:W-:Y:S01]  /*55d0*/  FADD.FTZ R180, R180, R149 ;  /* 0x00000095b4b47221 */ /* 0x000fe20000010000 */
[----:B------:R-:W-:Y:S02]  /*55e0*/  USHF.R.S32.HI UR24, URZ, 0x7, UR4 ;  /* 0x000000073f187899 */ /* 0x000fe40008011404 */
[----:B---3--:R-:W-:Y:S01]  /*55f0*/  HMMA.16816.F32 R120, R4, R12, R120 ;  /* 0x0000000c0478723c */ /* 0x008fe20000001878 */
[----:B------:R-:W-:Y:S01]  /*5600*/  FADD.FTZ R155, R155, R180 ;  /* 0x000000b49b9b7221 */ /* 0x000fe20000010000 */
[----:B------:R-:W-:-:S03]  /*5610*/  UISETP.LT.AND UP0, UPT, URZ, UR24, UPT ;  /* 0x000000183f00728c */ /* 0x000fc6000bf01270 */
[----:B------:R-:W-:Y:S01]  /*5620*/  FADD.FTZ R155, R156, R155 ;  /* 0x0000009b9c9b7221 */ /* 0x000fe20000010000 */
[----:B------:R-:W-:Y:S02]  /*5630*/  USEL UR24, URZ, UR24, !UP0 ;  /* 0x000000183f187287 */ /* 0x000fe4000c000000 */
[----:B------:R-:W-:Y:S01]  /*5640*/  HMMA.16816.F32 R108, R4, R14, R108 ;  /* 0x0000000e046c723c */ /* 0x000fe2000000186c */
[----:B------:R-:W-:Y:S01]  /*5650*/  FADD.FTZ R152, R152, R155 ;  /* 0x0000009b98987221 */ /* 0x000fe20000010000 */
[----:B------:R-:W-:-:S03]  /*5660*/  UISETP.GE.AND UP0, UPT, UR25, UR24, UPT ;  /* 0x000000181900728c */ /* 0x000fc6000bf06270 */
[----:B------:R-:W-:-:S03]  /*5670*/  FADD.FTZ R157, R157, R152 ;  /* 0x000000989d9d7221 */ /* 0x000fc60000010000 */
[----:B------:R-:W-:Y:S01]  /*5680*/  PLOP3.LUT P0, PT, PT, PT, UP0, 0x80, 0x0 ;  /* 0x000000000000781c */ /* 0x000fe20003f0f008 */
[----:B------:R-:W-:Y:S01]  /*5690*/  FADD.FTZ R28, R28, R157 ;  /* 0x0000009d1c1c7221 */ /* 0x000fe20000010000 */
[----:B-1----:R-:W-:Y:S03]  /*56a0*/  HMMA.16816.F32 R116, R4, R8, R116 ;  /* 0x000000080474723c */ /* 0x002fe60000001874 */
[----:B------:R-:W-:-:S04]  /*56b0*/  FADD.FTZ R29, R29, R28 ;  /* 0x0000001c1d1d7221 */ /* 0x000fc80000010000 */
[----:B------:R-:W-:Y:S01]  /*56c0*/  FADD.FTZ R30, R30, R29 ;  /* 0x0000001d1e1e7221 */ /* 0x000fe20000010000 */
[----:B------:R-:W-:Y:S03]  /*56d0*/  HMMA.16816.F32 R112, R4, R10, R112 ;  /* 0x0000000a0470723c */ /* 0x000fe60000001870 */
[----:B------:R-:W-:Y:S01]  /*56e0*/  FADD.FTZ R229, R229, R30 ;  /* 0x0000001ee5e57221 */ /* 0x000fe20000010000 */
[----:B------:R-:W-:Y:S05]  /*56f0*/  @!P0 BRA `(.L_x_2326) ;  /* 0x0000432000008947 */ /* 0x000fea0003800000 */
[----:B------:R-:W-:Y:S01]  /*5700*/  @P3 IMAD.HI.U32 R239, R237, c[0x0][0x2c8], RZ ;  /* 0x0000b200edef3a27 */ /* 0x000fe200078e00ff */
[----:B------:R-:W-:Y:S01]  /*5710*/  IADD3 R243, P0, R230, 0x40, RZ ;  /* 0x00000040e6f37810 */ /* 0x000fe20007f1e0ff */
[----:B------:R-:W-:Y:S01]  /*5720*/  UMOV UR26, UR25 ;  /* 0x00000019001a7c82 */ /* 0x000fe20008000000 */
[----:B------:R-:W-:Y:S01]  /*5730*/  IADD3 R245, P1, R240, 0x40, RZ ;  /* 0x00000040f0f57810 */ /* 0x000fe20007f3e0ff */
[----:B------:R-:W-:Y:S01]  /*5740*/  IMAD.MOV.U32 R2, RZ, RZ, R132 ;  /* 0x000000ffff027224 */ /* 0x000fe200078e0084 */
[----:B------:R-:W-:Y:S01]  /*5750*/  @P3 SHF.R.U32.HI R239, RZ, c[0x0][0x2cc], R239 ;  /* 0x0000b300ffef3a19 */ /* 0x000fe200000116ef */
[----:B------:R-:W-:Y:S01]  /*5760*/  IMAD.MOV.U32 R3, RZ, RZ, R0 ;  /* 0x000000ffff037224 */ /* 0x000fe200078e0000 */
[----:B------:R-:W-:Y:S01]  /*5770*/  IADD3.X R244, RZ, R235, RZ, P1, !PT ;  /* 0x000000ebfff47210 */ /* 0x000fe20000ffe4ff */
[----:B------:R-:W-:Y:S01]  /*5780*/  IMAD.X R242, RZ, RZ, R233, P0 ;  /* 0x000000fffff27224 */ /* 0x000fe200000e06e9 */
[----:B------:R-:W-:-:S02]  /*5790*/  UMOV UR17, 0xffffff80 ;  /* 0xffffff8000117882 */ /* 0x000fc40000000000 */
[----:B------:R-:W-:Y:S02]  /*57a0*/  ULDC.64 UR6, c[0x0][0x208] ;  /* 0x0000820000067ab9 */ /* 0x000fe40000000a00 */
[----:B------:R-:W-:Y:S02]  /*57b0*/  ULDC.64 UR4, c[0x0][0x1e0] ;  /* 0x0000780000047ab9 */ /* 0x000fe40000000a00 */
.L_x_2327:
[----:B------:R-:W-:Y:S04]  /*57c0*/  DEPBAR.LE SB0, 0x0 ;  /* 0x000080000000791a */ /* 0x000fe80000000000 */
[----:B------:R-:W-:Y:S01]  /*57d0*/  BAR.SYNC.DEFER_BLOCKING 0x0 ;  /* 0x0000000000007b1d */ /* 0x000fe20000010000 */
[----:B------:R-:W-:Y:S02]  /*57e0*/  UISETP.GE.AND UP0, UPT, UR26, URZ, UPT ;  /* 0x0000003f1a00728c */ /* 0x000fe4000bf06270 */
[----:B------:R-:W-:Y:S02]  /*57f0*/  UISETP.GE.AND UP1, UPT, UR26, 0x1, UPT ;  /* 0x000000011a00788c */ /* 0x000fe4000bf26270 */
[----:B------:R-:W-:Y:S02]  /*5800*/  UIADD3 UR25, UR26, -0x1, URZ ;  /* 0xffffffff1a197890 */ /* 0x000fe4000fffe03f */
[----:B------:R-:W-:Y:S05]  /*5810*/  PLOP3.LUT P0, PT, PT, PT, UP0, 0x80, 0x0 ;  /* 0x000000000000781c */ /* 0x000fea0003f0f008 */
[----:B------:R-:W-:Y:S02]  /*5820*/  @UP0 USHF.R.S32.HI UR20, URZ, 0x1f, UR26 ;  /* 0x0000001f3f140899 */ /* 0x000fe4000801141a */
[----:B------:R-:W-:Y:S02]  /*5830*/  @UP0 UIMAD.WIDE.U32 UR22, UR26, UR6, URZ ;  /* 0x000000061a1602a5 */ /* 0x000fe4000f8e003f */
[----:B------:R-:W-:Y:S02]  /*5840*/  @UP0 UIMAD UR20, UR20, UR6, URZ ;  /* 0x00000006141402a4 */ /* 0x000fe4000f8e023f */
[----:B------:R-:W-:Y:S02]  /*5850*/  @UP0 USHF.L.U32 UR21, UR22, 0x7, URZ ;  /* 0x0000000716150899 */ /* 0x000fe4000800063f */
[----:B------:R-:W-:Y:S01]  /*5860*/  @UP0 UIMAD UR20, UR26, UR7, UR20 ;  /* 0x000000071a1402a4 */ /* 0x000fe2000f8e0214 */
[----:B------:R-:W1:Y:S03]  /*5870*/  LDSM.16.M88.4 R136, [R226+0x8100] ;  /* 0x00810000e288783b */ /* 0x000e660000000200 */
[----:B------:R-:W-:Y:S01]  /*5880*/  @P0 IADD3 R0, P1, R240, UR21, RZ ;  /* 0x00000015f0000c10 */ /* 0x000fe2000ff3e0ff */
[----:B------:R-:W-:Y:S01]  /*5890*/  @UP0 UIADD3 UR20, UR23, UR20, URZ ;  /* 0x0000001417140290 */ /* 0x000fe2000fffe03f */
[----:B------:R-:W-:Y:S02]  /*58a0*/  @P0 IADD3 R177, P2, R245, UR21, RZ ;  /* 0x00000015f5b10c10 */ /* 0x000fe4000ff5e0ff */
[C---:B------:R-:W-:Y:S01]  /*58b0*/  @P0 LEA R178, P6, R0.reuse, c[0x0][0x1f8], 0x1 ;  /* 0x00007e0000b20a11 */ /* 0x040fe200078c08ff */
[----:B------:R-:W-:Y:S01]  /*58c0*/  @UP0 USHF.L.U64.HI UR20, UR22, 0x7, UR20 ;  /* 0x0000000716140899 */ /* 0x000fe20008010214 */
[----:B------:R-:W2:Y:S01]  /*58d0*/  LDSM.16.M88.4 R144, [R226+0x8900] ;  /* 0x00890000e290783b */ /* 0x000ea20000000200 */
[----:B------:R-:W-:Y:S04]  /*58e0*/  @UP1 UIMAD.WIDE.U32 UR22, UR25, UR4, URZ ;  /* 0x00000004191612a5 */ /* 0x000fe8000f8e003f */
[----:B------:R-:W-:Y:S01]  /*58f0*/  @P0 IADD3.X R179, R235, UR20, RZ, P1, !PT ;  /* 0x00000014ebb30c10 */ /* 0x000fe20008ffe4ff */
[----:B------:R-:W-:Y:S01]  /*5900*/  @UP1 USHF.L.U32 UR21, UR22, 0x7, URZ ;  /* 0x0000000716151899 */ /* 0x000fe2000800063f */
[C---:B------:R-:W-:Y:S01]  /*5910*/  @P0 LEA R176, P1, R177.reuse, c[0x0][0x1f8], 0x1 ;  /* 0x00007e00b1b00a11 */ /* 0x040fe200078208ff */
[----:B------:R-:W3:Y:S01]  /*5920*/  LDSM.16.M88.4 R148, [R226+0x9100] ;  /* 0x00910000e294783b */ /* 0x000ee20000000200 */
[----:B------:R-:W-:Y:S02]  /*5930*/  @P0 LEA.HI.X R179, R0, c[0x0][0x1fc], R179, 0x1, P6 ;  /* 0x00007f0000b30a11 */ /* 0x000fe400030f0cb3 */
[----:B------:R-:W-:Y:S01]  /*5940*/  @P0 IADD3.X R180, R244, UR20, RZ, P2, !PT ;  /* 0x00000014f4b40c10 */ /* 0x000fe200097fe4ff */
[----:B------:R-:W-:Y:S03]  /*5950*/  UIMAD UR20, UR26, UR17, 0x1 ;  /* 0x000000011a1474a4 */ /* 0x000fe6000f8e0211 */
[----:B------:R-:W-:Y:S01]  /*5960*/  @P0 LEA.HI.X R177, R177, c[0x0][0x1fc], R180, 0x1, P1 ;  /* 0x00007f00b1b10a11 */ /* 0x000fe200008f0cb4 */
        /* <DEDUP_REMOVED lines=18> */
[C---:B-----5:R-:W-:Y:S08]  /*5a90*/  HMMA.16816.F32 R36, R140.reuse, R156, RZ ;  /* 0x0000009c8c24723c */ /* 0x060ff000000018ff */
[C---:B------:R-:W-:Y:S01]  /*5aa0*/  HMMA.16816.F32 R40, R140.reuse, R158, RZ ;  /* 0x0000009e8c28723c */ /* 0x040fe200000018ff */
[----:B------:R-:W5:Y:S07]  /*5ab0*/  LDSM.16.M88.4 R156, [R215] ;  /* 0x00000000d79c783b */ /* 0x000f6e0000000200 */
[C---:B-1----:R-:W-:Y:S08]  /*5ac0*/  HMMA.16816.F32 R44, R140.reuse, R160, RZ ;  /* 0x000000a08c2c723c */ /* 0x042ff000000018ff */
[C---:B------:R-:W-:Y:S01]  /*5ad0*/  HMMA.16816.F32 R48, R140.reuse, R162, RZ ;  /* 0x000000a28c30723c */ /* 0x040fe200000018ff */
[----:B------:R-:W1:Y:S07]  /*5ae0*/  LDSM.16.M88.4 R160, [R214] ;  /* 0x00000000d6a0783b */ /* 0x000e6e0000000200 */
[C---:B------:R-:W-:Y:S08]  /*5af0*/  HMMA.16816.F32 R52, R140.reuse, R164, RZ ;  /* 0x000000a48c34723c */ /* 0x040ff000000018ff */
[C---:B------:R-:W-:Y:S01]  /*5b00*/  HMMA.16816.F32 R56, R140.reuse, R166, RZ ;  /* 0x000000a68c38723c */ /* 0x040fe200000018ff */
[----:B------:R-:W1:Y:S07]  /*5b10*/  LDSM.16.M88.4 R164, [R213] ;  /* 0x00000000d5a4783b */ /* 0x000e6e0000000200 */
[C---:B--2---:R-:W-:Y:S01]  /*5b20*/  HMMA.16816.F32 R60, R140.reuse, R64, RZ ;  /* 0x000000408c3c723c */ /* 0x044fe200000018ff */
[----:B------:R-:W-:Y:S01]  /*5b30*/  @!PT LDS RZ, [RZ] ;  /* 0x00000000fffff984 */ /* 0x000fe20000000800 */
[----:B------:R-:W-:Y:S01]  /*5b40*/  @!PT LDS RZ, [RZ] ;  /* 0x00000000fffff984 */ /* 0x000fe20000000800 */
[----:B------:R-:W-:Y:S01]  /*5b50*/  @!PT LDS RZ, [RZ] ;  /* 0x00000000fffff984 */ /* 0x000fe20000000800 */
[----:B------:R2:W-:Y:S07]  /*5b60*/  @P0 LDGSTS.E.BYPASS.LTC128B.128 [R227+0x100], [R178.64], !P5 ;  /* 0x00100000b2e30fae */ /* 0x0005ee000e901d52 */
[----:B------:R-:W-:Y:S01]  /*5b70*/  HMMA.16816.F32 R64, R140, R66, RZ ;  /* 0x000000428c40723c */ /* 0x000fe200000018ff */
[----:B------:R2:W-:Y:S07]  /*5b80*/  @P0 LDGSTS.E.BYPASS.LTC128B.128 [R227+0x4100], [R176.64], !P4 ;  /* 0x04100000b0e30fae */ /* 0x0005ee000e101d52 */
[C---:B------:R-:W-:Y:S07]  /*5b90*/  HMMA.16816.F32 R4, R168.reuse, R132, R4 ;  /* 0x00000084a804723c */ /* 0x040fee0000001804 */
[----:B------:R-:W-:Y:S01]  /*5ba0*/  @P0 IADD3 R132, P1, R178, UR10, RZ ;  /* 0x0000000ab2840c10 */ /* 0x000fe2000ff3e0ff */
[C---:B------:R-:W-:Y:S04]  /*5bb0*/  HMMA.16816.F32 R8, R168.reuse, R134, R8 ;  /* 0x00000086a808723c */ /* 0x040fe80000001808 */
[----:B------:R-:W-:Y:S02]  /*5bc0*/  @P0 IADD3.X R133, R179, UR14, RZ, P1, !PT ;  /* 0x0000000eb3850c10 */ /* 0x000fe40008ffe4ff */
[C---:B------:R-:W-:Y:S02]  /*5bd0*/  @P0 IADD3 R180, P1, R132.reuse, UR10, RZ ;  /* 0x0000000a84b40c10 */ /* 0x040fe4000ff3e0ff */
[C---:B---3--:R-:W-:Y:S01]  /*5be0*/  HMMA.16816.F32 R12, R168.reuse, R136, R12 ;  /* 0x00000088a80c723c */ /* 0x048fe2000000180c */
[----:B------:R3:W-:Y:S03]  /*5bf0*/  @P0 LDGSTS.E.BYPASS.LTC128B.128 [R227+0x1100], [R132.64], !P5 ;  /* 0x0110000084e30fae */ /* 0x0007e6000e901d52 */
[C---:B------:R-:W-:Y:S02]  /*5c00*/  @P0 IADD3.X R181, R133.reuse, UR14, RZ, P1, !PT ;  /* 0x0000000e85b50c10 */ /* 0x040fe40008ffe4ff */
[----:B------:R-:W-:Y:S02]  /*5c10*/  @P0 IADD3 R182, P6, R132, UR16, RZ ;  /* 0x0000001084b60c10 */ /* 0x000fe4000ffde0ff */
[C---:B------:R-:W-:Y:S01]  /*5c20*/  HMMA.16816.F32 R16, R168.reuse, R138, R16 ;  /* 0x0000008aa810723c */ /* 0x040fe20000001810 */
[----:B------:R3:W-:Y:S03]  /*5c30*/  @P0 LDGSTS.E.BYPASS.LTC128B.128 [R227+0x5100], [R132.64+0x80], !P4 ;  /* 0x0510008084e30fae */ /* 0x0007e6000e101d52 */
[----:B------:R-:W-:Y:S02]  /*5c40*/  @P0 IADD3.X R183, R133, UR15, RZ, P6, !PT ;  /* 0x0000000f85b70c10 */ /* 0x000fe4000b7fe4ff */
[C---:B------:R-:W-:Y:S02]  /*5c50*/  @P0 IADD3 R248, P2, R180.reuse, UR10, RZ ;  /* 0x0000000ab4f80c10 */ /* 0x040fe4000ff5e0ff */
[C---:B------:R-:W-:Y:S01]  /*5c60*/  HMMA.16816.F32 R20, R168.reuse, R144, R20 ;  /* 0x00000090a814723c */ /* 0x040fe20000001814 */
[----:B------:R1:W-:Y:S03]  /*5c70*/  @P0 LDGSTS.E.BYPASS.LTC128B.128 [R227+0x2100], [R180.64], !P5 ;  /* 0x02100000b4e30fae */ /* 0x0003e6000e901d52 */
[C---:B------:R-:W-:Y:S02]  /*5c80*/  @P0 IADD3.X R249, R181.reuse, UR14, RZ, P2, !PT ;  /* 0x0000000eb5f90c10 */ /* 0x040fe400097fe4ff */
[----:B------:R-:W-:Y:S02]  /*5c90*/  @P0 IADD3 R246, P1, R180, UR16, RZ ;  /* 0x00000010b4f60c10 */ /* 0x000fe4000ff3e0ff */
[C---:B------:R-:W-:Y:S01]  /*5ca0*/  HMMA.16816.F32 R24, R168.reuse, R146, R24 ;  /* 0x00000092a818723c */ /* 0x040fe20000001818 */
[----:B------:R1:W-:Y:S03]  /*5cb0*/  @P0 LDGSTS.E.BYPASS.LTC128B.128 [R227+0x6100], [R182.64], !P4 ;  /* 0x06100000b6e30fae */ /* 0x0003e6000e101d52 */
[----:B------:R-:W-:Y:S04]  /*5cc0*/  @P0 IADD3.X R247, R181, UR15, RZ, P1, !PT ;  /* 0x0000000fb5f70c10 */ /* 0x000fe80008ffe4ff */
[C---:B----4-:R-:W-:Y:S01]  /*5cd0*/  HMMA.16816.F32 R28, R168.reuse, R148, R28 ;  /* 0x00000094a81c723c */ /* 0x050fe2000000181c */
[----:B------:R4:W-:Y:S07]  /*5ce0*/  @P0 LDGSTS.E.BYPASS.LTC128B.128 [R227+0x3100], [R248.64], !P5 ;  /* 0x03100000f8e30fae */ /* 0x0009ee000e901d52 */
[C---:B------:R-:W-:Y:S01]  /*5cf0*/  HMMA.16816.F32 R32, R168.reuse, R150, R32 ;  /* 0x00000096a820723c */ /* 0x040fe20000001820 */
[----:B------:R1:W-:Y:S07]  /*5d00*/  @P0 LDGSTS.E.BYPASS.LTC128B.128 [R227+0x7100], [R246.64], !P4 ;  /* 0x07100000f6e30fae */ /* 0x0003ee000e101d52 */
[C---:B------:R-:W-:Y:S01]  /*5d10*/  HMMA.16816.F32 R36, R168.reuse, R152, R36 ;  /* 0x00000098a824723c */ /* 0x040fe20000001824 */
[----:B---3--:R-:W3:Y:S07]  /*5d20*/  LDSM.16.M88.4 R132, [R223+0x8100] ;  /* 0x00810000df84783b */ /* 0x008eee0000000200 */
[C---:B------:R-:W-:Y:S01]  /*5d30*/  HMMA.16816.F32 R40, R168.reuse, R154, R40 ;  /* 0x0000009aa828723c */ /* 0x040fe20000001828 */
[----:B------:R-:W0:Y:S07]  /*5d40*/  LDGDEPBAR ;  /* 0x00000000000079af */ /* 0x000e2e0000000000 */
[C---:B-----5:R-:W-:Y:S01]  /*5d50*/  HMMA.16816.F32 R44, R168.reuse, R156, R44 ;  /* 0x0000009ca82c723c */ /* 0x060fe2000000182c */
[----:B------:R-:W5:Y:S07]  /*5d60*/  LDSM.16.M88.4 R136, [R223+0x8900] ;  /* 0x00890000df88783b */ /* 0x000f6e0000000200 */
[C---:B------:R-:W-:Y:S01]  /*5d70*/  HMMA.16816.F32 R48, R168.reuse, R158, R48 ;  /* 0x0000009ea830723c */ /* 0x040fe20000001830 */
[----:B------:R-:W4:Y:S07]  /*5d80*/  LDSM.16.M88.4 R144, [R223+0x9100] ;  /* 0x00910000df90783b */ /* 0x000f2e0000000200 */
[C---:B-1----:R-:W-:Y:S01]  /*5d90*/  HMMA.16816.F32 R52, R168.reuse, R160, R52 ;  /* 0x000000a0a834723c */ /* 0x042fe20000001834 */
[----:B--2---:R-:W1:Y:S07]  /*5da0*/  LDSM.16.M88.4 R176, [R223+0x9900] ;  /* 0x00990000dfb0783b */ /* 0x004e6e0000000200 */
[C---:B------:R-:W-:Y:S01]  /*5db0*/  HMMA.16816.F32 R56, R168.reuse, R162, R56 ;  /* 0x000000a2a838723c */ /* 0x040fe20000001838 */
[----:B------:R-:W2:Y:S07]  /*5dc0*/  LDSM.16.M88.4 R180, [R223+0xa100] ;  /* 0x00a10000dfb4783b */ /* 0x000eae0000000200 */
[C---:B------:R-:W-:Y:S01]  /*5dd0*/  HMMA.16816.F32 R60, R168.reuse, R164, R60 ;  /* 0x000000a4a83c723c */ /* 0x040fe2000000183c */
[----:B------:R-:W1:Y:S07]  /*5de0*/  LDSM.16.M88.4 R148, [R223+0xa900] ;  /* 0x00a90000df94783b */ /* 0x000e6e0000000200 */
[----:B------:R-:W-:Y:S01]  /*5df0*/  HMMA.16816.F32 R64, R168, R166, R64 ;  /* 0x000000a6a840723c */ /* 0x000fe20000001840 */
[----:B------:R-:W1:Y:S07]  /*5e00*/  LDSM.16.M88.4 R152, [R223+0xb100] ;  /* 0x00b10000df98783b */ /* 0x000e6e0000000200 */
[C---:B---3--:R-:W-:Y:S01]  /*5e10*/  HMMA.16816.F32 R4, R172.reuse, R132, R4 ;  /* 0x00000084ac04723c */ /* 0x048fe20000001804 */
[----:B------:R-:W3:Y:S07]  /*5e20*/  LDSM.16.M88.4 R156, [R223+0xb900] ;  /* 0x00b90000df9c783b */ /* 0x000eee0000000200 */
[C---:B------:R-:W-:Y:S01]  /*5e30*/  HMMA.16816.F32 R8, R172.reuse, R134, R8 ;  /* 0x00000086ac08723c */ /* 0x040fe20000001808 */
[----:B------:R-:W2:Y:S07]  /*5e40*/  LDSM.16.M88.4 R132, [R212] ;  /* 0x00000000d484783b */ /* 0x000eae0000000200 */
[C---:B-----5:R-:W-:Y:S01]  /*5e50*/  HMMA.16816.F32 R12, R172.reuse, R136, R12 ;  /* 0x00000088ac0c723c */ /* 0x060fe2000000180c */
[----:B------:R-:W-:Y:S07]  /*5e60*/  LDSM.16.M88.4 R160, [R212+0x2800] ;  /* 0x00280000d4a0783b */ /* 0x000fee0000000200 */
[C---:B------:R-:W-:Y:S01]  /*5e70*/  HMMA.16816.F32 R16, R172.reuse, R138, R16 ;  /* 0x0000008aac10723c */ /* 0x040fe20000001810 */
[----:B------:R-:W5:Y:S07]  /*5e80*/  LDSM.16.M88.4 R136, [R212+0x800] ;  /* 0x00080000d488783b */ /* 0x000f6e0000000200 */
[C---:B----4-:R-:W-:Y:S01]  /*5e90*/  HMMA.16816.F32 R20, R172.reuse, R144, R20 ;  /* 0x00000090ac14723c */ /* 0x050fe20000001814 */
[----:B------:R-:W-:Y:S07]  /*5ea0*/  LDSM.16.M88.4 R164, [R226+0xc100] ;  /* 0x00c10000e2a4783b */ /* 0x000fee0000000200 */
[C---:B------:R-:W-:Y:S01]  /*5eb0*/  HMMA.16816.F32 R24, R172.reuse, R146, R24 ;  /* 0x00000092ac18723c */ /* 0x040fe20000001818 */
[----:B------:R-:W4:Y:S07]  /*5ec0*/  LDSM.16.M88.4 R144, [R212+0x1000] ;  /* 0x00100000d490783b */ /* 0x000f2e0000000200 */
[C---:B-1----:R-:W-:Y:S08]  /*5ed0*/  HMMA.16816.F32 R28, R172.reuse, R176, R28 ;  /* 0x000000b0ac1c723c */ /* 0x042ff0000000181c */
[C---:B------:R-:W-:Y:S01]  /*5ee0*/  HMMA.16816.F32 R32, R172.reuse, R178, R32 ;  /* 0x000000b2ac20723c */ /* 0x040fe20000001820 */
[----:B------:R-:W-:Y:S07]  /*5ef0*/  LDSM.16.M88.4 R176, [R226+0xc900] ;  /* 0x00c90000e2b0783b */ /* 0x000fee0000000200 */
[C---:B--2---:R-:W-:Y:S08]  /*5f00*/  HMMA.16816.F32 R36, R172.reuse, R180, R36 ;  /* 0x000000b4ac24723c */ /* 0x044ff00000001824 */
[C---:B------:R-:W-:Y:S01]  /*5f10*/  HMMA.16816.F32 R40, R172.reuse, R182, R40 ;  /* 0x000000b6ac28723c */ /* 0x040fe20000001828 */
[----:B------:R-:W-:Y:S07]  /*5f20*/  LDSM.16.M88.4 R180, [R226+0xd100] ;  /* 0x00d10000e2b4783b */ /* 0x000fee0000000200 */
[C---:B------:R-:W-:Y:S08]  /*5f30*/  HMMA.16816.F32 R44, R172.reuse, R148, R44 ;  /* 0x00000094ac2c723c */ /* 0x040ff0000000182c */
[C---:B------:R-:W-:Y:S01]  /*5f40*/  HMMA.16816.F32 R48, R172.reuse, R150, R48 ;  /* 0x00000096ac30723c */ /* 0x040fe20000001830 */
[----:B------:R-:W1:Y:S07]  /*5f50*/  LDSM.16.M88.4 R148, [R212+0x1800] ;  /* 0x00180000d494783b */ /* 0x000e6e0000000200 */
[C---:B------:R-:W-:Y:S08]  /*5f60*/  HMMA.16816.F32 R52, R172.reuse, R152, R52 ;  /* 0x00000098ac34723c */ /* 0x040ff00000001834 */
[C---:B------:R-:W-:Y:S01]  /*5f70*/  HMMA.16816.F32 R56, R172.reuse, R154, R56 ;  /* 0x0000009aac38723c */ /* 0x040fe20000001838 */
[----:B------:R-:W2:Y:S07]  /*5f80*/  LDSM.16.M88.4 R152, [R212+0x2000] ;  /* 0x00200000d498783b */ /* 0x000eae0000000200 */
[C---:B---3--:R-:W-:Y:S08]  /*5f90*/  HMMA.16816.F32 R60, R172.reuse, R156, R60 ;  /* 0x0000009cac3c723c */ /* 0x048ff0000000183c */
[----:B------:R-:W-:Y:S01]  /*5fa0*/  HMMA.16816.F32 R64, R172, R158, R64 ;  /* 0x0000009eac40723c */ /* 0x000fe20000001840 */
[----:B------:R-:W3:Y:S07]  /*5fb0*/  LDSM.16.M88.4 R156, [R212+0x3000] ;  /* 0x00300000d49c783b */ /* 0x000eee0000000200 */
[C---:B------:R-:W-:Y:S08]  /*5fc0*/  HMMA.16816.F32 R4, R184.reuse, R132, R4 ;  /* 0x00000084b804723c */ /* 0x040ff00000001804 */
[C---:B------:R-:W-:Y:S01]  /*5fd0*/  HMMA.16816.F32 R8, R184.reuse, R134, R8 ;  /* 0x00000086b808723c */ /* 0x040fe20000001808 */
[----:B------:R-:W2:Y:S07]  /*5fe0*/  LDSM.16.M88.4 R132, [R212+0x3800] ;  /* 0x00380000d484783b */ /* 0x000eae0000000200 */
[C---:B-----5:R-:W-:Y:S08]  /*5ff0*/  HMMA.16816.F32 R12, R184.reuse, R136, R12 ;  /* 0x00000088b80c723c */ /* 0x060ff0000000180c */
[C---:B------:R-:W-:Y:S01]  /*6000*/  HMMA.16816.F32 R16, R184.reuse, R138, R16 ;  /* 0x0000008ab810723c */ /* 0x040fe20000001810 */
[----:B------:R-:W5:Y:S07]  /*6010*/  LDSM.16.M88.4 R136, [R226+0xd900] ;  /* 0x00d90000e288783b */ /* 0x000f6e0000000200 */
        /* <DEDUP_REMOVED lines=12> */
[C---:B---3--:R-:W-:Y:S08]  /*60e0*/  HMMA.16816.F32 R52, R184.reuse, R156, R52 ;  /* 0x0000009cb834723c */ /* 0x048ff00000001834 */
[C---:B------:R-:W-:Y:S01]  /*60f0*/  HMMA.16816.F32 R56, R184.reuse, R158, R56 ;  /* 0x0000009eb838723c */ /* 0x040fe20000001838 */
[----:B------:R-:W-:Y:S07]  /*6100*/  LDSM.16.M88.4 R156, [R210] ;  /* 0x00000000d29c783b */ /* 0x000fee0000000200 */
[C---:B------:R-:W-:Y:S08]  /*6110*/  HMMA.16816.F32 R60, R184.reuse, R132, R60 ;  /* 0x00000084b83c723c */ /* 0x040ff0000000183c */
[----:B------:R-:W-:Y:S01]  /*6120*/  HMMA.16816.F32 R64, R184, R134, R64 ;  /* 0x00000086b840723c */ /* 0x000fe20000001840 */
[----:B------:R-:W3:Y:S07]  /*6130*/  LDSM.16.M88.4 R132, [R211] ;  /* 0x00000000d384783b */ /* 0x000eee0000000200 */
        /* <DEDUP_REMOVED lines=9> */
[C---:B-----5:R-:W-:Y:S08]  /*61d0*/  HMMA.16816.F32 R28, R188.reuse, R136, R28 ;  /* 0x00000088bc1c723c */ /* 0x060ff0000000181c */
[C---:B------:R-:W-:Y:S01]  /*61e0*/  HMMA.16816.F32 R32, R188.reuse, R138, R32 ;  /* 0x0000008abc20723c */ /* 0x040fe20000001820 */
[----:B------:R-:W5:Y:S07]  /*61f0*/  LDSM.16.M88.4 R136, [R206] ;  /* 0x00000000ce88783b */ /* 0x000f6e0000000200 */
[C---:B----4-:R-:W-:Y:S08]  /*6200*/  HMMA.16816.F32 R36, R188.reuse, R144, R36 ;  /* 0x00000090bc24723c */ /* 0x050ff00000001824 */
[C---:B------:R-:W-:Y:S01]  /*6210*/  HMMA.16816.F32 R40, R188.reuse, R146, R40 ;  /* 0x00000092bc28723c */ /* 0x040fe20000001828 */
[----:B------:R-:W4:Y:S07]  /*6220*/  LDSM.16.M88.4 R144, [R205] ;  /* 0x00000000cd90783b */ /* 0x000f2e0000000200 */
[C---:B-1----:R-:W-:Y:S08]  /*6230*/  HMMA.16816.F32 R44, R188.reuse, R148, R44 ;  /* 0x00000094bc2c723c */ /* 0x042ff0000000182c */
[C---:B------:R-:W-:Y:S01]  /*6240*/  HMMA.16816.F32 R48, R188.reuse, R150, R48 ;  /* 0x00000096bc30723c */ /* 0x040fe20000001830 */
[----:B------:R-:W-:Y:S07]  /*6250*/  LDSM.16.M88.4 R148, [R223+0xc100] ;  /* 0x00c10000df94783b */ /* 0x000fee0000000200 */
[C---:B--2---:R-:W-:Y:S08]  /*6260*/  HMMA.16816.F32 R52, R188.reuse, R152, R52 ;  /* 0x00000098bc34723c */ /* 0x044ff00000001834 */
[C---:B------:R-:W-:Y:S01]  /*6270*/  HMMA.16816.F32 R56, R188.reuse, R154, R56 ;  /* 0x0000009abc38723c */ /* 0x040fe20000001838 */
[----:B------:R-:W-:Y:S07]  /*6280*/  LDSM.16.M88.4 R152, [R223+0xc900] ;  /* 0x00c90000df98783b */ /* 0x000fee0000000200 */
[C---:B------:R-:W-:Y:S08]  /*6290*/  HMMA.16816.F32 R60, R188.reuse, R160, R60 ;  /* 0x000000a0bc3c723c */ /* 0x040ff0000000183c */
[----:B------:R-:W-:Y:S01]  /*62a0*/  HMMA.16816.F32 R64, R188, R162, R64 ;  /* 0x000000a2bc40723c */ /* 0x000fe20000001840 */
[----:B------:R-:W-:Y:S07]  /*62b0*/  LDSM.16.M88.4 R160, [R223+0xd900] ;  /* 0x00d90000dfa0783b */ /* 0x000fee0000000200 */
[C---:B---3--:R-:W-:Y:S08]  /*62c0*/  HMMA.16816.F32 R4, R192.reuse, R132, R4 ;  /* 0x00000084c004723c */ /* 0x048ff00000001804 */
[C---:B------:R-:W-:Y:S01]  /*62d0*/  HMMA.16816.F32 R8, R192.reuse, R134, R8 ;  /* 0x00000086c008723c */ /* 0x040fe20000001808 */
[----:B------:R-:W1:Y:S07]  /*62e0*/  LDSM.16.M88.4 R132, [R204] ;  /* 0x00000000cc84783b */ /* 0x000e6e0000000200 */
        /* <DEDUP_REMOVED lines=29> */
[C---:B---3--:R-:W-:Y:S08]  /*64c0*/  HMMA.16816.F32 R36, R196.reuse, R136, R36 ;  /* 0x00000088c424723c */ /* 0x048ff00000001824 */
[C---:B------:R-:W-:Y:S01]  /*64d0*/  HMMA.16816.F32 R40, R196.reuse, R138, R40 ;  /* 0x0000008ac428723c */ /* 0x040fe20000001828 */
[----:B------:R-:W2:Y:S07]  /*64e0*/  LDSM.16.M88.4 R136, [R212+0x5000] ;  /* 0x00500000d488783b */ /* 0x000eae0000000200 */
[C---:B------:R-:W-:Y:S08]  /*64f0*/  HMMA.16816.F32 R44, R196.reuse, R164, R44 ;  /* 0x000000a4c42c723c */ /* 0x040ff0000000182c */
[C---:B------:R-:W-:Y:S08]  /*6500*/  HMMA.16816.F32 R48, R196.reuse, R166, R48 ;  /* 0x000000a6c430723c */ /* 0x040ff00000001830 */
[C---:B------:R-:W-:Y:S07]  /*6510*/  HMMA.16816.F32 R52, R196.reuse, R176, R52 ;  /* 0x000000b0c434723c */ /* 0x040fee0000001834 */
[----:B------:R-:W-:Y:S01]  /*6520*/  IMAD.MOV.U32 R176, RZ, RZ, R237 ;  /* 0x000000ffffb07224 */ /* 0x000fe200078e00ed */
[C---:B------:R-:W-:Y:S04]  /*6530*/  HMMA.16816.F32 R56, R196.reuse, R178, R56 ;  /* 0x000000b2c438723c */ /* 0x040fe80000001838 */
[----:B------:R-:W-:Y:S04]  /*6540*/  @P3 IMAD.MOV.U32 R176, RZ, RZ, R239 ;  /* 0x000000ffffb03224 */ /* 0x000fe800078e00ef */
[C---:B------:R-:W-:Y:S01]  /*6550*/  HMMA.16816.F32 R60, R196.reuse, R180, R60 ;  /* 0x000000b4c43c723c */ /* 0x040fe2000000183c */
[----:B------:R-:W3:Y:S07]  /*6560*/  SHFL.IDX PT, R181, R176, RZ, 0x1c1f ;  /* 0x001c1fffb0b57589 */ /* 0x000eee00000e0000 */
[----:B------:R-:W-:Y:S01]  /*6570*/  HMMA.16816.F32 R64, R196, R182, R64 ;  /* 0x000000b6c440723c */ /* 0x000fe20000001840 */
[----:B------:R-:W5:Y:S07]  /*6580*/  SHFL.IDX PT, R0, R176, 0x1, 0x1c1f ;  /* 0x003c1f00b0007f89 */ /* 0x000f6e00000e0000 */
[C---:B----4-:R-:W-:Y:S08]  /*6590*/  HMMA.16816.F32 R4, R200.reuse, R144, R4 ;  /* 0x00000090c804723c */ /* 0x050ff00000001804 */
[C---:B------:R-:W-:Y:S01]  /*65a0*/  HMMA.16816.F32 R8, R200.reuse, R146, R8 ;  /* 0x00000092c808723c */ /* 0x040fe20000001808 */
[----:B------:R-:W4:Y:S07]  /*65b0*/  LDSM.16.M88.4 R144, [R212+0x5800] ;  /* 0x00580000d490783b */ /* 0x000f2e0000000200 */
[C---:B-1----:R-:W-:Y:S07]  /*65c0*/  HMMA.16816.F32 R12, R200.reuse, R132, R12 ;  /* 0x00000084c80c723c */ /* 0x042fee000000180c */
[----:B------:R-:W-:Y:S01]  /*65d0*/  IMAD.U32 R133, RZ, RZ, UR8 ;  /* 0x00000008ff857e24 */ /* 0x000fe2000f8e00ff */
[C---:B------:R-:W-:Y:S04]  /*65e0*/  HMMA.16816.F32 R16, R200.reuse, R134, R16 ;  /* 0x00000086c810723c */ /* 0x040fe80000001810 */
[----:B------:R-:W-:Y:S01]  /*65f0*/  IADD3 R132, R133, UR20, -R238 ;  /* 0x0000001485847c10 */ /* 0x000fe2000fffe8ee */
[----:B------:R-:W-:Y:S03]  /*6600*/  @UP1 USHF.R.S32.HI UR20, URZ, 0x1f, UR25 ;  /* 0x0000001f3f141899 */ /* 0x000fe60008011419 */
[C---:B--2---:R-:W-:Y:S01]  /*6610*/  HMMA.16816.F32 R20, R200.reuse, R136, R20 ;  /* 0x00000088c814723c */ /* 0x044fe20000001814 */
[----:B------:R-:W-:Y:S03]  /*6620*/  @UP1 UIMAD UR20, UR20, UR4, URZ ;  /* 0x00000004141412a4 */ /* 0x000fe6000f8e023f */
[----:B------:R-:W-:Y:S01]  /*6630*/  IADD3 R177, R132, -UR11, RZ ;  /* 0x8000000b84b17c10 */ /* 0x000fe2000fffe0ff */
[----:B------:R-:W-:Y:S01]  /*6640*/  @UP1 UIMAD UR20, UR25, UR5, UR20 ;  /* 0x00000005191412a4 */ /* 0x000fe2000f8e0214 */
[----:B------:R-:W1:Y:S02]  /*6650*/  LDSM.16.M88.4 R132, [R212+0x6000] ;  /* 0x00600000d484783b */ /* 0x000e640000000200 */
[C---:B------:R-:W-:Y:S01]  /*6660*/  HMMA.16816.F32 R24, R200.reuse, R138, R24 ;  /* 0x0000008ac818723c */ /* 0x040fe20000001818 */
[----:B------:R-:W-:Y:S02]  /*6670*/  @UP1 UIADD3 UR20, UR23, UR20, URZ ;  /* 0x0000001417141290 */ /* 0x000fe4000fffe03f */
[----:B------:R-:W-:Y:S01]  /*6680*/  @UP1 USHF.L.U64.HI UR23, UR4, 0x6, UR5 ;  /* 0x0000000604171899 */ /* 0x000fe20008010205 */
[C---:B---3--:R-:W-:Y:S01]  /*6690*/  IMAD.IADD R181, R177.reuse, 0x1, R181 ;  /* 0x00000001b1b57824 */ /* 0x048fe200078e02b5 */
[----:B------:R-:W-:Y:S01]  /*66a0*/  @UP1 USHF.L.U64.HI UR20, UR22, 0x7, UR20 ;  /* 0x0000000716141899 */ /* 0x000fe20008010214 */
[----:B------:R-:W2:Y:S01]  /*66b0*/  LDSM.16.M88.4 R136, [R212+0x6800] ;  /* 0x00680000d488783b */ /* 0x000ea20000000200 */
[----:B-----5:R-:W-:Y:S01]  /*66c0*/  IMAD.IADD R0, R177, 0x1, R0 ;  /* 0x00000001b1007824 */ /* 0x020fe200078e0200 */
[----:B------:R-:W-:Y:S01]  /*66d0*/  @UP1 USHF.L.U32 UR22, UR4, 0x6, URZ ;  /* 0x0000000604161899 */ /* 0x000fe2000800063f */
[C---:B----4-:R-:W-:Y:S03]  /*66e0*/  HMMA.16816.F32 R28, R200.reuse, R144, R28 ;  /* 0x00000090c81c723c */ /* 0x050fe6000000181c */
[C---:B------:R-:W-:Y:S02]  /*66f0*/  ISETP.GT.AND P1, PT, R0.reuse, RZ, PT ;  /* 0x000000ff0000720c */ /* 0x040fe40003f24270 */
[C---:B------:R-:W-:Y:S02]  /*6700*/  ISETP.GT.AND P6, PT, R181.reuse, RZ, PT ;  /* 0x000000ffb500720c */ /* 0x040fe40003fc4270 */
[----:B------:R-:W-:Y:S01]  /*6710*/  ISETP.GT.AND P0, PT, R0, 0x1, PT ;  /* 0x000000010000780c */ /* 0x000fe20003f04270 */
[C---:B------:R-:W-:Y:S03]  /*6720*/  HMMA.16816.F32 R32, R200.reuse, R146, R32 ;  /* 0x00000092c820723c */ /* 0x040fe60000001820 */
[----:B------:R-:W-:Y:S02]  /*6730*/  ISETP.GT.AND P2, PT, R181, 0x1, PT ;  /* 0x00000001b500780c */ /* 0x000fe40003f44270 */
[----:B------:R-:W-:Y:S02]  /*6740*/  FSEL R178, R4, -INF , P6 ;  /* 0xff80000004b27808 */ /* 0x000fe40003000000 */
[----:B------:R-:W-:Y:S02]  /*6750*/  FSEL R179, R5, -INF , P2 ;  /* 0xff80000005b37808 */ /* 0x000fe40001000000 */
[----:B------:R-:W-:Y:S02]  /*6760*/  FSEL R176, R6, -INF , P1 ;  /* 0xff80000006b07808 */ /* 0x000fe40000800000 */
[C---:B------:R-:W-:Y:S02]  /*6770*/  ISETP.GT.AND P6, PT, R181.reuse, 0x8, PT ;  /* 0x00000008b500780c */ /* 0x040fe40003fc4270 */
[----:B------:R-:W-:Y:S02]  /*6780*/  ISETP.GT.AND P2, PT, R181, 0x9, PT ;  /* 0x00000009b500780c */ /* 0x000fe40003f44270 */
[C---:B------:R-:W-:Y:S02]  /*6790*/  ISETP.GT.AND P1, PT, R0.reuse, 0x8, PT ;  /* 0x000000080000780c */ /* 0x040fe40003f24270 */
[----:B------:R-:W-:Y:S02]  /*67a0*/  FSEL R177, R7, -INF , P0 ;  /* 0xff80000007b17808 */ /* 0x000fe40000000000 */
[----:B------:R-:W-:Y:S01]  /*67b0*/  ISETP.GT.AND P0, PT, R0, 0x9, PT ;  /* 0x000000090000780c */ /* 0x000fe20003f04270 */
[C---:B-1----:R-:W-:Y:S03]  /*67c0*/  HMMA.16816.F32 R36, R200.reuse, R132, R36 ;  /* 0x00000084c824723c */ /* 0x042fe60000001824 */
[----:B------:R-:W-:Y:S02]  /*67d0*/  FSEL R182, R8, -INF , P6 ;  /* 0xff80000008b67808 */ /* 0x000fe40003000000 */
[----:B------:R-:W-:Y:S02]  /*67e0*/  FSEL R180, R9, -INF , P2 ;  /* 0xff80000009b47808 */ /* 0x000fe40001000000 */
[----:B------:R-:W-:Y:S01]  /*67f0*/  FSEL R149, R10, -INF , P1 ;  /* 0xff8000000a957808 */ /* 0x000fe20000800000 */
[C---:B------:R-:W-:Y:S03]  /*6800*/  HMMA.16816.F32 R40, R200.reuse, R134, R40 ;  /* 0x00000086c828723c */ /* 0x040fe60000001828 */
[----:B------:R-:W-:Y:S02]  /*6810*/  ISETP.GT.AND P6, PT, R181, 0x10, PT ;  /* 0x00000010b500780c */ /* 0x000fe40003fc4270 */
[----:B------:R-:W-:Y:S02]  /*6820*/  FSEL R6, R11, -INF , P0 ;  /* 0xff8000000b067808 */ /* 0x000fe40000000000 */
[----:B------:R-:W1:Y:S01]  /*6830*/  LDSM.16.M88.4 R8, [R212+0x7000] ;  /* 0x00700000d408783b */ /* 0x000e620000000200 */
[C---:B--2---:R-:W-:Y:S03]  /*6840*/  HMMA.16816.F32 R44, R200.reuse, R136, R44 ;  /* 0x00000088c82c723c */ /* 0x044fe6000000182c */
[----:B------:R-:W-:Y:S02]  /*6850*/  ISETP.GT.AND P2, PT, R181, 0x11, PT ;  /* 0x00000011b500780c */ /* 0x000fe40003f44270 */
[----:B------:R-:W-:Y:S02]  /*6860*/  FSEL R246, R12, -INF , P6 ;  /* 0xff8000000cf67808 */ /* 0x000fe40003000000 */
[----:B------:R-:W-:Y:S01]  /*6870*/  FMNMX.FTZ R12, R178, R3, !PT ;  /* 0x00000003b20c7209 */ /* 0x000fe20007810000 */
[C---:B------:R-:W-:Y:S03]  /*6880*/  HMMA.16816.F32 R48, R200.reuse, R138, R48 ;  /* 0x0000008ac830723c */ /* 0x040fe60000001830 */
[----:B------:R-:W-:Y:S02]  /*6890*/  ISETP.GT.AND P1, PT, R0, 0x10, PT ;  /* 0x000000100000780c */ /* 0x000fe40003f24270 */
[----:B------:R-:W-:Y:S02]  /*68a0*/  FSEL R249, R13, -INF , P2 ;  /* 0xff8000000df97808 */ /* 0x000fe40001000000 */
[----:B------:R-:W-:Y:S02]  /*68b0*/  FMNMX.FTZ R13, R179, R12, !PT ;  /* 0x0000000cb30d7209 */ /* 0x000fe40007810000 */
[----:B------:R-:W-:Y:S02]  /*68c0*/  FSEL R250, R14, -INF , P1 ;  /* 0xff8000000efa7808 */ /* 0x000fe40000800000 */
[----:B------:R-:W-:Y:S02]  /*68d0*/  ISETP.GT.AND P1, PT, R0, 0x18, PT ;  /* 0x000000180000780c */ /* 0x000fe40003f24270 */
[C---:B------:R-:W-:Y:S02]  /*68e0*/  ISETP.GT.AND P6, PT, R181.reuse, 0x18, PT ;  /* 0x00000018b500780c */ /* 0x040fe40003fc4270 */
[----:B------:R-:W-:Y:S02]  /*68f0*/  ISETP.GT.AND P2, PT, R181, 0x19, PT ;  /* 0x00000019b500780c */ /* 0x000fe40003f44270 */
[----:B------:R-:W-:Y:S02]  /*6900*/  FMNMX.FTZ R13, R182, R13, !PT ;  /* 0x0000000db60d7209 */ /* 0x000fe40007810000 */
[----:B------:R-:W-:Y:S02]  /*6910*/  FSEL R151, R17, -INF , P2 ;  /* 0xff80000011977808 */ /* 0x000fe40001000000 */
[----:B------:R-:W-:Y:S02]  /*6920*/  FSEL R150, R18, -INF , P1 ;  /* 0xff80000012967808 */ /* 0x000fe40000800000 */
[----:B------:R-:W-:Y:S02]  /*6930*/  FSEL R153, R16, -INF , P6 ;  /* 0xff80000010997808 */ /* 0x000fe40003000000 */
[C---:B------:R-:W-:Y:S02]  /*6940*/  ISETP.GT.AND P6, PT, R181.reuse, 0x20, PT ;  /* 0x00000020b500780c */ /* 0x040fe40003fc4270 */
[----:B------:R-:W-:Y:S02]  /*6950*/  ISETP.GT.AND P1, PT, R0, 0x20, PT ;  /* 0x000000200000780c */ /* 0x000fe40003f24270 */
[----:B------:R-:W-:Y:S01]  /*6960*/  ISETP.GT.AND P2, PT, R181, 0x21, PT ;  /* 0x00000021b500780c */ /* 0x000fe20003f44270 */
[C---:B-1----:R-:W-:Y:S03]  /*6970*/  HMMA.16816.F32 R52, R200.reuse, R8, R52 ;  /* 0x00000008c834723c */ /* 0x042fe60000001834 */
[----:B------:R-:W-:Y:S02]  /*6980*/  FMNMX.FTZ R17, R180, R13, !PT ;  /* 0x0000000db4117209 */ /* 0x000fe40007810000 */
[----:B------:R-:W-:Y:S02]  /*6990*/  FSEL R20, R20, -INF , P6 ;  /* 0xff80000014147808 */ /* 0x000fe40003000000 */
[----:B------:R-:W-:Y:S01]  /*69a0*/  FSEL R248, R21, -INF , P2 ;  /* 0xff80000015f87808 */ /* 0x000fe20001000000 */
[C---:B------:R-:W-:Y:S03]  /*69b0*/  HMMA.16816.F32 R56, R200.reuse, R10, R56 ;  /* 0x0000000ac838723c */ /* 0x040fe60000001838 */
[C---:B------:R-:W-:Y:S02]  /*69c0*/  ISETP.GT.AND P2, PT, R181.reuse, 0x29, PT ;  /* 0x00000029b500780c */ /* 0x040fe40003f44270 */
[----:B------:R-:W-:Y:S02]  /*69d0*/  FSEL R148, R22, -INF , P1 ;  /* 0xff80000016947808 */ /* 0x000fe40000800000 */
[----:B------:R-:W-:Y:S02]  /*69e0*/  ISETP.GT.AND P6, PT, R181, 0x28, PT ;  /* 0x00000028b500780c */ /* 0x000fe40003fc4270 */
[C---:B------:R-:W-:Y:S02]  /*69f0*/  ISETP.GT.AND P1, PT, R0.reuse, 0x28, PT ;  /* 0x000000280000780c */ /* 0x040fe40003f24270 */
[----:B------:R-:W-:Y:S02]  /*6a00*/  ISETP.GT.AND P0, PT, R0, 0x11, PT ;  /* 0x000000110000780c */ /* 0x000fe40003f04270 */
[----:B------:R-:W-:Y:S02]  /*6a10*/  FMNMX.FTZ R16, R246, R17, !PT ;  /* 0x00000011f6107209 */ /* 0x000fe40007810000 */
[----:B------:R-:W-:Y:S01]  /*6a20*/  FSEL R22, R25, -INF , P2 ;  /* 0xff80000019167808 */ /* 0x000fe20001000000 */
[----:B------:R-:W-:Y:S01]  /*6a30*/  IMAD.MOV.U32 R25, RZ, RZ, R150 ;  /* 0x000000ffff197224 */ /* 0x000fe200078e0096 */
[----:B------:R-:W-:Y:S01]  /*6a40*/  FSEL R18, R24, -INF , P6 ;  /* 0xff80000018127808 */ /* 0x000fe20003000000 */
[----:B------:R-:W-:Y:S01]  /*6a50*/  IMAD.MOV.U32 R24, RZ, RZ, R153 ;  /* 0x000000ffff187224 */ /* 0x000fe200078e0099 */
[----:B------:R-:W-:Y:S02]  /*6a60*/  ISETP.GT.AND P2, PT, R181, 0x31, PT ;  /* 0x00000031b500780c */ /* 0x000fe40003f44270 */
[----:B------:R-:W-:Y:S01]  /*6a70*/  FSEL R4, R26, -INF , P1 ;  /* 0xff8000001a047808 */ /* 0x000fe20000800000 */
[----:B------:R-:W-:Y:S01]  /*6a80*/  IMAD.MOV.U32 R26, RZ, RZ, R151 ;  /* 0x000000ffff1a7224 */ /* 0x000fe200078e0097 */
[----:B------:R-:W-:Y:S02]  /*6a90*/  ISETP.GT.AND P1, PT, R0, 0x30, PT ;  /* 0x000000300000780c */ /* 0x000fe40003f24270 */
[----:B------:R-:W-:Y:S02]  /*6aa0*/  FMNMX.FTZ R8, R249, R16, !PT ;  /* 0x00000010f9087209 */ /* 0x000fe40007810000 */
[----:B------:R-:W-:Y:S02]  /*6ab0*/  ISETP.GT.AND P6, PT, R181, 0x30, PT ;  /* 0x00000030b500780c */ /* 0x000fe40003fc4270 */
[----:B------:R-:W-:Y:S02]  /*6ac0*/  FSEL R252, R15, -INF , P0 ;  /* 0xff8000000ffc7808 */ /* 0x000fe40000000000 */
[----:B------:R-:W-:Y:S01]  /*6ad0*/  FSEL R21, R29, -INF , P2 ;  /* 0xff8000001d157808 */ /* 0x000fe20001000000 */
[----:B------:R-:W1:Y:S01]  /*6ae0*/  LDSM.16.M88.4 R12, [R212+0x7800] ;  /* 0x00780000d40c783b */ /* 0x000e620000000200 */
[----:B------:R-:W-:Y:S01]  /*6af0*/  FSEL R5, R30, -INF , P1 ;  /* 0xff8000001e057808 */ /* 0x000fe20000800000 */
[----:B------:R-:W-:Y:S06]  /*6b00*/  DEPBAR.LE SB0, 0x0 ;  /* 0x000080000000791a */ /* 0x000fec0000000000 */
[----:B------:R-:W-:Y:S01]  /*6b10*/  BAR.SYNC.DEFER_BLOCKING 0x0 ;  /* 0x0000000000007b1d */ /* 0x000fe20000010000 */
[C---:B------:R-:W-:Y:S02]  /*6b20*/  ISETP.GT.AND P0, PT, R0.reuse, 0x19, PT ;  /* 0x000000190000780c */ /* 0x040fe40003f04270 */
[----:B------:R-:W-:Y:S02]  /*6b30*/  ISETP.GT.AND P2, PT, R181, 0x39, PT ;  /* 0x00000039b500780c */ /* 0x000fe40003f44270 */
[----:B------:R-:W-:Y:S02]  /*6b40*/  ISETP.GT.AND P1, PT, R0, 0x38, PT ;  /* 0x000000380000780c */ /* 0x000fe40003f24270 */
[----:B------:R-:W-:Y:S02]  /*6b50*/  FMNMX.FTZ R8, R24, R8, !PT ;  /* 0x0000000818087209 */ /* 0x000fe40007810000 */
[----:B------:R-:W-:Y:S02]  /*6b60*/  FSEL R7, R28, -INF , P6 ;  /* 0xff8000001c077808 */ /* 0x000fe40003000000 */
[----:B------:R-:W-:Y:S02]  /*6b70*/  FSEL R247, R19, -INF , P0 ;  /* 0xff80000013f77808 */ /* 0x000fe40000000000 */
[----:B------:R-:W-:Y:S01]  /*6b80*/  FSEL R19, R33, -INF , P2 ;  /* 0xff80000021137808 */ /* 0x000fe20001000000 */
[----:B------:R-:W-:Y:S01]  /*6b90*/  IMAD.MOV.U32 R33, RZ, RZ, R4 ;  /* 0x000000ffff217224 */ /* 0x000fe200078e0004 */
[----:B------:R-:W-:Y:S01]  /*6ba0*/  FSEL R4, R34, -INF , P1 ;  /* 0xff80000022047808 */ /* 0x000fe20000800000 */
[----:B------:R-:W-:Y:S01]  /*6bb0*/  IMAD.MOV.U32 R34, RZ, RZ, R7 ;  /* 0x000000ffff227224 */ /* 0x000fe200078e0007 */
[C---:B------:R-:W-:Y:S02]  /*6bc0*/  ISETP.GT.AND P0, PT, R0.reuse, 0x21, PT ;  /* 0x000000210000780c */ /* 0x040fe40003f04270 */
[----:B------:R-:W-:Y:S02]  /*6bd0*/  ISETP.GT.AND P1, PT, R0, 0x40, PT ;  /* 0x000000400000780c */ /* 0x000fe40003f24270 */
[----:B------:R-:W-:Y:S02]  /*6be0*/  FMNMX.FTZ R8, R26, R8, !PT ;  /* 0x000000081a087209 */ /* 0x000fe40007810000 */
[----:B------:R-:W-:Y:S02]  /*6bf0*/  FMNMX.FTZ R16, R176, R2, !PT ;  /* 0x00000002b0107209 */ /* 0x000fe40007810000 */
[----:B------:R-:W-:Y:S01]  /*6c00*/  FSEL R251, R23, -INF , P0 ;  /* 0xff80000017fb7808 */ /* 0x000fe20000000000 */
[----:B------:R-:W-:Y:S01]  /*6c10*/  IMAD.MOV.U32 R23, RZ, RZ, R149 ;  /* 0x000000ffff177224 */ /* 0x000fe200078e0095 */
[----:B------:R-:W-:Y:S01]  /*6c20*/  FSEL R7, R38, -INF , P1 ;  /* 0xff80000026077808 */ /* 0x000fe20000800000 */
[----:B------:R-:W-:Y:S01]  /*6c30*/  IMAD.MOV.U32 R38, RZ, RZ, R248 ;  /* 0x000000ffff267224 */ /* 0x000fe200078e00f8 */
[----:B------:R-:W-:Y:S02]  /*6c40*/  FMNMX.FTZ R8, R20, R8, !PT ;  /* 0x0000000814087209 */ /* 0x000fe40007810000 */
[----:B------:R-:W-:Y:S01]  /*6c50*/  FMNMX.FTZ R9, R177, R16, !PT ;  /* 0x00000010b1097209 */ /* 0x000fe20007810000 */
[C---:B-1----:R-:W-:Y:S05]  /*6c60*/  HMMA.16816.F32 R60, R200.reuse, R12, R60 ;  /* 0x0000000cc83c723c */ /* 0x042fea000000183c */
[----:B------:R-:W-:Y:S02]  /*6c70*/  FMNMX.FTZ R9, R23, R9, !PT ;  /* 0x0000000917097209 */ /* 0x000fe40007810000 */
[----:B------:R-:W-:Y:S01]  /*6c80*/  FMNMX.FTZ R8, R38, R8, !PT ;  /* 0x0000000826087209 */ /* 0x000fe20007810000 */
[----:B------:R-:W-:Y:S03]  /*6c90*/  HMMA.16816.F32 R64, R200, R14, R64 ;  /* 0x0000000ec840723c */ /* 0x000fe60000001840 */
[----:B------:R-:W-:Y:S02]  /*6ca0*/  ISETP.GT.AND P0, PT, R0, 0x29, PT ;  /* 0x000000290000780c */ /* 0x000fe40003f04270 */
[----:B------:R-:W-:Y:S02]  /*6cb0*/  FMNMX.FTZ R11, R6, R9, !PT ;  /* 0x00000009060b7209 */ /* 0x000fe40007810000 */
[----:B------:R-:W-:Y:S02]  /*6cc0*/  FMNMX.FTZ R9, R18, R8, !PT ;  /* 0x0000000812097209 */ /* 0x000fe40007810000 */
[C---:B------:R-:W-:Y:S02]  /*6cd0*/  ISETP.GT.AND P6, PT, R181.reuse, 0x38, PT ;  /* 0x00000038b500780c */ /* 0x040fe40003fc4270 */
[----:B------:R-:W-:Y:S02]  /*6ce0*/  ISETP.GT.AND P2, PT, R181, 0x41, PT ;  /* 0x00000041b500780c */ /* 0x000fe40003f44270 */
[----:B------:R-:W-:Y:S02]  /*6cf0*/  FMNMX.FTZ R9, R22, R9, !PT ;  /* 0x0000000916097209 */ /* 0x000fe40007810000 */
[----:B------:R-:W-:Y:S01]  /*6d00*/  FSEL R132, R27, -INF , P0 ;  /* 0xff8000001b847808 */ /* 0x000fe20000000000 */
[----:B------:R-:W-:Y:S01]  /*6d10*/  IMAD.MOV.U32 R27, RZ, RZ, R148 ;  /* 0x000000ffff1b7224 */ /* 0x000fe200078e0094 */
[----:B------:R-:W-:Y:S02]  /*6d20*/  ISETP.GT.AND P0, PT, R0, 0x31, PT ;  /* 0x000000310000780c */ /* 0x000fe40003f04270 */
[----:B------:R-:W-:Y:S02]  /*6d30*/  FMNMX.FTZ R11, R250, R11, !PT ;  /* 0x0000000bfa0b7209 */ /* 0x000fe40007810000 */
[----:B------:R-:W-:Y:S02]  /*6d40*/  FMNMX.FTZ R9, R34, R9, !PT ;  /* 0x0000000922097209 */ /* 0x000fe40007810000 */
[----:B------:R-:W-:Y:S02]  /*6d50*/  FSEL R32, R32, -INF , P6 ;  /* 0xff80000020207808 */ /* 0x000fe40003000000 */
[----:B------:R-:W-:Y:S02]  /*6d60*/  ISETP.GT.AND P6, PT, R181, 0x40, PT ;  /* 0x00000040b500780c */ /* 0x000fe40003fc4270 */
[----:B------:R-:W-:Y:S02]  /*6d70*/  FSEL R31, R31, -INF , P0 ;  /* 0xff8000001f1f7808 */ /* 0x000fe40000000000 */
[----:B------:R-:W-:Y:S02]  /*6d80*/  ISETP.GT.AND P0, PT, R0, 0x39, PT ;  /* 0x000000390000780c */ /* 0x000fe40003f04270 */
[----:B------:R-:W-:Y:S02]  /*6d90*/  FMNMX.FTZ R9, R21, R9, !PT ;  /* 0x0000000915097209 */ /* 0x000fe40007810000 */
[----:B------:R-:W-:Y:S02]  /*6da0*/  FMNMX.FTZ R8, R252, R11, !PT ;  /* 0x0000000bfc087209 */ /* 0x000fe40007810000 */
[----:B------:R-:W-:Y:S02]  /*6db0*/  FSEL R28, R36, -INF , P6 ;  /* 0xff800000241c7808 */ /* 0x000fe40003000000 */
[----:B------:R-:W-:Y:S01]  /*6dc0*/  FSEL R17, R35, -INF , P0 ;  /* 0xff80000023117808 */ /* 0x000fe20000000000 */
[----:B------:R-:W-:Y:S01]  /*6dd0*/  IMAD.MOV.U32 R35, RZ, RZ, R247 ;  /* 0x000000ffff237224 */ /* 0x000fe200078e00f7 */
[----:B------:R-:W-:Y:S02]  /*6de0*/  ISETP.GT.AND P1, PT, R0, 0x48, PT ;  /* 0x000000480000780c */ /* 0x000fe40003f24270 */
[----:B------:R-:W-:Y:S02]  /*6df0*/  FMNMX.FTZ R10, R25, R8, !PT ;  /* 0x00000008190a7209 */ /* 0x000fe40007810000 */
[----:B------:R-:W-:Y:S02]  /*6e00*/  FMNMX.FTZ R8, R32, R9, !PT ;  /* 0x0000000920087209 */ /* 0x000fe40007810000 */
[----:B------:R-:W-:Y:S01]  /*6e10*/  FSEL R29, R37, -INF , P2 ;  /* 0xff800000251d7808 */ /* 0x000fe20001000000 */
[----:B------:R-:W-:Y:S01]  /*6e20*/  IMAD.MOV.U32 R37, RZ, RZ, R132 ;  /* 0x000000ffff257224 */ /* 0x000fe200078e0084 */
[C---:B------:R-:W-:Y:S02]  /*6e30*/  ISETP.GT.AND P6, PT, R181.reuse, 0x48, PT ;  /* 0x00000048b500780c */ /* 0x040fe40003fc4270 */
[----:B------:R-:W-:Y:S01]  /*6e40*/  FSEL R156, R42, -INF , P1 ;  /* 0xff8000002a9c7808 */ /* 0x000fe20000800000 */
[----:B------:R-:W-:Y:S01]  /*6e50*/  IMAD.MOV.U32 R42, RZ, RZ, R28 ;  /* 0x000000ffff2a7224 */ /* 0x000fe200078e001c */
        /* <DEDUP_REMOVED lines=8> */
[----:B------:R-:W-:Y:S02]  /*6ee0*/  FMNMX.FTZ R8, R42, R8, !PT ;  /* 0x000000082a087209 */ /* 0x000fe40007810000 */
[----:B------:R-:W-:Y:S02]  /*6ef0*/  FMNMX.FTZ R9, R40, R9, !PT ;  /* 0x0000000928097209 */ /* 0x000fe40007810000 */
[----:B------:R-:W-:Y:S02]  /*6f00*/  FMNMX.FTZ R8, R41, R8, !PT ;  /* 0x0000000829087209 */ /* 0x000fe40007810000 */
[----:B------:R-:W-:Y:S02]  /*6f10*/  ISETP.GT.AND P0, PT, R0, 0x41, PT ;  /* 0x000000410000780c */ /* 0x000fe40003f04270 */
[----:B------:R-:W-:Y:S02]  /*6f20*/  FMNMX.FTZ R11, R36, R8, !PT ;  /* 0x00000008240b7209 */ /* 0x000fe40007810000 */
[----:B------:R-:W-:Y:S02]  /*6f30*/  FMNMX.FTZ R9, R33, R9, !PT ;  /* 0x0000000921097209 */ /* 0x000fe40007810000 */
[C---:B------:R-:W-:Y:S02]  /*6f40*/  ISETP.GT.AND P1, PT, R0.reuse, 0x50, PT ;  /* 0x000000500000780c */ /* 0x040fe40003f24270 */
[----:B------:R-:W-:Y:S02]  /*6f50*/  ISETP.GT.AND P6, PT, R181, 0x50, PT ;  /* 0x00000050b500780c */ /* 0x000fe40003fc4270 */
[----:B------:R-:W-:Y:S02]  /*6f60*/  FSEL R164, R39, -INF , P0 ;  /* 0xff80000027a47808 */ /* 0x000fe40000000000 */
[----:B------:R-:W-:Y:S02]  /*6f70*/  ISETP.GT.AND P0, PT, R0, 0x49, PT ;  /* 0x000000490000780c */ /* 0x000fe40003f04270 */
[----:B------:R-:W-:Y:S02]  /*6f80*/  FMNMX.FTZ R9, R37, R9, !PT ;  /* 0x0000000925097209 */ /* 0x000fe40007810000 */
[----:B------:R-:W-:Y:S01]  /*6f90*/  FSEL R148, R44, -INF , P6 ;  /* 0xff8000002c947808 */ /* 0x000fe20003000000 */
[----:B------:R-:W-:Y:S01]  /*6fa0*/  IMAD.MOV.U32 R44, RZ, RZ, R19 ;  /* 0x000000ffff2c7224 */ /* 0x000fe200078e0013 */
[----:B------:R-:W-:Y:S02]  /*6fb0*/  FSEL R162, R46, -INF , P1 ;  /* 0xff8000002ea27808 */ /* 0x000fe40000800000 */
[----:B------:R-:W-:Y:S02]  /*6fc0*/  MOV R46, R5 ;  /* 0x00000005002e7202 */ /* 0x000fe40000000f00 */
[----:B------:R-:W-:Y:S02]  /*6fd0*/  FMNMX.FTZ R11, R160, R11, !PT ;  /* 0x0000000ba00b7209 */ /* 0x000fe40007810000 */
[----:B------:R-:W-:Y:S02]  /*6fe0*/  ISETP.GT.AND P2, PT, R181, 0x51, PT ;  /* 0x00000051b500780c */ /* 0x000fe40003f44270 */
[----:B------:R-:W-:Y:S01]  /*6ff0*/  FSEL R152, R43, -INF , P0 ;  /* 0xff8000002b987808 */ /* 0x000fe20000000000 */
[----:B------:R-:W-:Y:S01]  /*7000*/  IMAD.MOV.U32 R43, RZ, RZ, R31 ;  /* 0x000000ffff2b7224 */ /* 0x000fe200078e001f */
[----:B------:R-:W-:Y:S02]  /*7010*/  ISETP.GT.AND P0, PT, R0, 0x51, PT ;  /* 0x000000510000780c */ /* 0x000fe40003f04270 */
[----:B------:R-:W-:Y:S02]  /*7020*/  FMNMX.FTZ R9, R46, R9, !PT ;  /* 0x000000092e097209 */ /* 0x000fe40007810000 */
[----:B------:R-:W-:Y:S01]  /*7030*/  FSEL R144, R45, -INF , P2 ;  /* 0xff8000002d907808 */ /* 0x000fe20001000000 */
[----:B------:R-:W-:Y:S01]  /*7040*/  IMAD.MOV.U32 R45, RZ, RZ, R7 ;  /* 0x000000ffff2d7224 */ /* 0x000fe200078e0007 */
[----:B------:R-:W-:Y:S02]  /*7050*/  FMNMX.FTZ R11, R148, R11, !PT ;  /* 0x0000000b940b7209 */ /* 0x000fe40007810000 */
[----:B------:R-:W-:Y:S02]  /*7060*/  ISETP.GT.AND P6, PT, R181, 0x58, PT ;  /* 0x00000058b500780c */ /* 0x000fe40003fc4270 */
[----:B------:R-:W-:Y:S01]  /*7070*/  FSEL R158, R47, -INF , P0 ;  /* 0xff8000002f9e7808 */ /* 0x000fe20000000000 */
[----:B------:R-:W-:Y:S01]  /*7080*/  IMAD.MOV.U32 R47, RZ, RZ, R4 ;  /* 0x000000ffff2f7224 */ /* 0x000fe200078e0004 */
[----:B------:R-:W-:Y:S01]  /*7090*/  FSEL R166, R48, -INF , P6 ;  /* 0xff80000030a67808 */ /* 0x000fe20003000000 */
[----:B------:R-:W-:Y:S01]  /*70a0*/  IMAD.MOV.U32 R48, RZ, RZ, R20 ;  /* 0x000000ffff307224 */ /* 0x000fe200078e0014 */
[----:B------:R-:W-:Y:S02]  /*70b0*/  FMNMX.FTZ R9, R43, R9, !PT ;  /* 0x000000092b097209 */ /* 0x000fe40007810000 */
[----:B------:R-:W-:Y:S02]  /*70c0*/  FMNMX.FTZ R11, R144, R11, !PT ;  /* 0x0000000b900b7209 */ /* 0x000fe40007810000 */
[----:B------:R-:W-:Y:S02]  /*70d0*/  ISETP.GT.AND P2, PT, R181, 0x59, PT ;  /* 0x00000059b500780c */ /* 0x000fe40003f44270 */
[----:B------:R-:W-:Y:S02]  /*70e0*/  FMNMX.FTZ R9, R47, R9, !PT ;  /* 0x000000092f097209 */ /* 0x000fe40007810000 */
[----:B------:R-:W-:Y:S02]  /*70f0*/  FMNMX.FTZ R11, R166, R11, !PT ;  /* 0x0000000ba60b7209 */ /* 0x000fe40007810000 */
[----:B------:R-:W-:Y:S02]  /*7100*/  ISETP.GT.AND P0, PT, R181, 0x60, PT ;  /* 0x00000060b500780c */ /* 0x000fe40003f04270 */
[----:B------:R-:W-:Y:S01]  /*7110*/  FSEL R154, R49, -INF , P2 ;  /* 0xff800000319a7808 */ /* 0x000fe20001000000 */
[----:B------:R-:W-:Y:S01]  /*7120*/  IMAD.MOV.U32 R49, RZ, RZ, R18 ;  /* 0x000000ffff317224 */ /* 0x000fe200078e0012 */
[----:B------:R-:W-:Y:S02]  /*7130*/  FSEL R167, R52, -INF , P0 ;  /* 0xff80000034a77808 */ /* 0x000fe40000000000 */
[----:B------:R-:W-:Y:S02]  /*7140*/  FMNMX.FTZ R9, R17, R9, !PT ;  /* 0x0000000911097209 */ /* 0x000fe40007810000 */
[----:B------:R-:W-:Y:S02]  /*7150*/  ISETP.GT.AND P6, PT, R181, 0x61, PT ;  /* 0x00000061b500780c */ /* 0x000fe40003fc4270 */
[----:B------:R-:W-:Y:S02]  /*7160*/  FMNMX.FTZ R8, R154, R11, !PT ;  /* 0x0000000b9a087209 */ /* 0x000fe40007810000 */
[----:B------:R-:W-:Y:S02]  /*7170*/  FSEL R165, R53, -INF , P6 ;  /* 0xff80000035a57808 */ /* 0x000fe40003000000 */
[----:B------:R-:W-:Y:S02]  /*7180*/  FMNMX.FTZ R9, R45, R9, !PT ;  /* 0x000000092d097209 */ /* 0x000fe40007810000 */
[----:B------:R-:W-:Y:S02]  /*7190*/  ISETP.GT.AND P1, PT, R0, 0x58, PT ;  /* 0x000000580000780c */ /* 0x000fe40003f24270 */
[----:B------:R-:W-:Y:S02]  /*71a0*/  FMNMX.FTZ R8, R167, R8, !PT ;  /* 0x00000008a7087209 */ /* 0x000fe40007810000 */
[----:B------:R-:W-:Y:S02]  /*71b0*/  ISETP.GT.AND P2, PT, R181, 0x68, PT ;  /* 0x00000068b500780c */ /* 0x000fe40003f44270 */
[----:B------:R-:W-:Y:S02]  /*71c0*/  FMNMX.FTZ R8, R165, R8, !PT ;  /* 0x00000008a5087209 */ /* 0x000fe40007810000 */
[----:B------:R-:W-:Y:S02]  /*71d0*/  FSEL R157, R56, -INF , P2 ;  /* 0xff800000389d7808 */ /* 0x000fe40001000000 */
[----:B------:R-:W-:Y:S02]  /*71e0*/  FSEL R150, R50, -INF , P1 ;  /* 0xff80000032967808 */ /* 0x000fe40000800000 */
[----:B------:R-:W-:Y:S02]  /*71f0*/  FMNMX.FTZ R9, R164, R9, !PT ;  /* 0x00000009a4097209 */ /* 0x000fe40007810000 */
[C---:B------:R-:W-:Y:S02]  /*7200*/  ISETP.GT.AND P1, PT, R181.reuse, 0x69, PT ;  /* 0x00000069b500780c */ /* 0x040fe40003f24270 */
[----:B------:R-:W-:Y:S02]  /*7210*/  ISETP.GT.AND P0, PT, R181, 0x70, PT ;  /* 0x00000070b500780c */ /* 0x000fe40003f04270 */
[----:B------:R-:W-:Y:S02]  /*7220*/  FMNMX.FTZ R9, R156, R9, !PT ;  /* 0x000000099c097209 */ /* 0x000fe40007810000 */
[----:B------:R-:W-:Y:S01]  /*7230*/  FSEL R155, R57, -INF , P1 ;  /* 0xff800000399b7808 */ /* 0x000fe20000800000 */
[----:B------:R-:W-:Y:S01]  /*7240*/  IMAD.MOV.U32 R57, RZ, RZ, R17 ;  /* 0x000000ffff397224 */ /* 0x000fe200078e0011 */
[----:B------:R-:W-:Y:S02]  /*7250*/  FMNMX.FTZ R8, R157, R8, !PT ;  /* 0x000000089d087209 */ /* 0x000fe40007810000 */
[----:B------:R-:W-:Y:S02]  /*7260*/  FSEL R149, R60, -INF , P0 ;  /* 0xff8000003c957808 */ /* 0x000fe40000000000 */
[----:B------:R-:W-:Y:S02]  /*7270*/  ISETP.GT.AND P6, PT, R181, 0x71, PT ;  /* 0x00000071b500780c */ /* 0x000fe40003fc4270 */
[----:B------:R-:W-:Y:S02]  /*7280*/  FMNMX.FTZ R9, R152, R9, !PT ;  /* 0x0000000998097209 */ /* 0x000fe40007810000 */
[----:B------:R-:W-:Y:S02]  /*7290*/  FMNMX.FTZ R8, R155, R8, !PT ;  /* 0x000000089b087209 */ /* 0x000fe40007810000 */
[----:B------:R-:W-:Y:S02]  /*72a0*/  FSEL R151, R61, -INF , P6 ;  /* 0xff8000003d977808 */ /* 0x000fe40003000000 */
[----:B------:R-:W-:Y:S02]  /*72b0*/  ISETP.GT.AND P2, PT, R181, 0x78, PT ;  /* 0x00000078b500780c */ /* 0x000fe40003f44270 */
[----:B------:R-:W-:Y:S02]  /*72c0*/  FMNMX.FTZ R12, R149, R8, !PT ;  /* 0x00000008950c7209 */ /* 0x000fe40007810000 */
[----:B------:R-:W-:Y:S02]  /*72d0*/  FMNMX.FTZ R9, R162, R9, !PT ;  /* 0x00000009a2097209 */ /* 0x000fe40007810000 */
[----:B------:R-:W-:Y:S01]  /*72e0*/  FSEL R251, R64, -INF , P2 ;  /* 0xff80000040fb7808 */ /* 0x000fe20001000000 */
[----:B------:R-:W-:Y:S01]  /*72f0*/  IMAD.MOV.U32 R64, RZ, RZ, R27 ;  /* 0x000000ffff407224 */ /* 0x000fe200078e001b */
[----:B------:R-:W-:Y:S02]  /*7300*/  FMNMX.FTZ R9, R158, R9, !PT ;  /* 0x000000099e097209 */ /* 0x000fe40007810000 */
[----:B------:R-:W-:Y:S02]  /*7310*/  FMNMX.FTZ R12, R151, R12, !PT ;  /* 0x0000000c970c7209 */ /* 0x000fe40007810000 */
[C---:B------:R-:W-:Y:S02]  /*7320*/  ISETP.GT.AND P0, PT, R0.reuse, 0x59, PT ;  /* 0x000000590000780c */ /* 0x040fe40003f04270 */
[----:B------:R-:W-:Y:S02]  /*7330*/  ISETP.GT.AND P1, PT, R181, 0x79, PT ;  /* 0x00000079b500780c */ /* 0x000fe40003f24270 */
[----:B------:R-:W-:Y:S02]  /*7340*/  FMNMX.FTZ R12, R251, R12, !PT ;  /* 0x0000000cfb0c7209 */ /* 0x000fe40007810000 */
[----:B------:R-:W-:Y:S02]  /*7350*/  FSEL R146, R51, -INF , P0 ;  /* 0xff80000033927808 */ /* 0x000fe40000000000 */
[----:B------:R-:W-:Y:S02]  /*7360*/  ISETP.GT.AND P0, PT, R0, 0x60, PT ;  /* 0x000000600000780c */ /* 0x000fe40003f04270 */
[----:B------:R-:W-:Y:S01]  /*7370*/  FSEL R183, R65, -INF , P1 ;  /* 0xff80000041b77808 */ /* 0x000fe20000800000 */
[----:B------:R-:W-:Y:S01]  /*7380*/  IMAD.MOV.U32 R65, RZ, RZ, R32 ;  /* 0x000000ffff417224 */ /* 0x000fe200078e0020 */
[----:B------:R-:W-:Y:S02]  /*7390*/  FMNMX.FTZ R9, R150, R9, !PT ;  /* 0x0000000996097209 */ /* 0x000fe40007810000 */
[----:B------:R-:W-:Y:S02]  /*73a0*/  FSEL R163, R54, -INF , P0 ;  /* 0xff80000036a37808 */ /* 0x000fe40000000000 */
[----:B------:R-:W-:Y:S02]  /*73b0*/  FMNMX.FTZ R8, R183, R12, !PT ;  /* 0x0000000cb7087209 */ /* 0x000fe40007810000 */
[----:B------:R-:W-:Y:S02]  /*73c0*/  ISETP.GT.AND P1, PT, R0, 0x61, PT ;  /* 0x000000610000780c */ /* 0x000fe40003f24270 */
[----:B------:R-:W-:Y:S02]  /*73d0*/  FMNMX.FTZ R10, R146, R9, !PT ;  /* 0x00000009920a7209 */ /* 0x000fe40007810000 */
[----:B------:R-:W-:Y:S01]  /*73e0*/  FSEL R161, R55, -INF , P1 ;  /* 0xff80000037a17808 */ /* 0x000fe20000800000 */
[----:B------:R-:W1:Y:S01]  /*73f0*/  SHFL.BFLY PT, R9, R8, 0x2, 0x1f ;  /* 0x0c401f0008097f89 */ /* 0x000e6200000e0000 */
[----:B------:R-:W-:Y:S02]  /*7400*/  ISETP.GT.AND P1, PT, R0, 0x68, PT ;  /* 0x000000680000780c */ /* 0x000fe40003f24270 */
[----:B------:R-:W-:Y:S02]  /*7410*/  FMNMX.FTZ R10, R163, R10, !PT ;  /* 0x0000000aa30a7209 */ /* 0x000fe40007810000 */
[----:B------:R-:W-:Y:S01]  /*7420*/  FSEL R159, R58, -INF , P1 ;  /* 0xff8000003a9f7808 */ /* 0x000fe20000800000 */
[----:B------:R-:W-:Y:S01]  /*7430*/  IMAD.MOV.U32 R58, RZ, RZ, R22 ;  /* 0x000000ffff3a7224 */ /* 0x000fe200078e0016 */
[----:B------:R-:W-:Y:S02]  /*7440*/  FMNMX.FTZ R10, R161, R10, !PT ;  /* 0x0000000aa10a7209 */ /* 0x000fe40007810000 */
[C---:B------:R-:W-:Y:S02]  /*7450*/  ISETP.GT.AND P0, PT, R0.reuse, 0x69, PT ;  /* 0x000000690000780c */ /* 0x040fe40003f04270 */
[----:B------:R-:W-:Y:S02]  /*7460*/  ISETP.GT.AND P1, PT, R0, 0x70, PT ;  /* 0x000000700000780c */ /* 0x000fe40003f24270 */
[----:B------:R-:W-:Y:S01]  /*7470*/  FSEL R153, R59, -INF , P0 ;  /* 0xff8000003b997808 */ /* 0x000fe20000000000 */
[----:B------:R-:W-:Y:S01]  /*7480*/  IMAD.MOV.U32 R59, RZ, RZ, R21 ;  /* 0x000000ffff3b7224 */ /* 0x000fe200078e0015 */
[----:B------:R-:W-:Y:S02]  /*7490*/  FMNMX.FTZ R10, R159, R10, !PT ;  /* 0x0000000a9f0a7209 */ /* 0x000fe40007810000 */
[----:B------:R-:W-:Y:S02]  /*74a0*/  FSEL R147, R62, -INF , P1 ;  /* 0xff8000003e937808 */ /* 0x000fe40000800000 */
[C---:B------:R-:W-:Y:S02]  /*74b0*/  ISETP.GT.AND P0, PT, R0.reuse, 0x71, PT ;  /* 0x000000710000780c */ /* 0x040fe40003f04270 */
[----:B------:R-:W-:Y:S02]  /*74c0*/  FMNMX.FTZ R10, R153, R10, !PT ;  /* 0x0000000a990a7209 */ /* 0x000fe40007810000 */
[----:B------:R-:W-:Y:S02]  /*74d0*/  FSEL R145, R63, -INF , P0 ;  /* 0xff8000003f917808 */ /* 0x000fe40000000000 */
[----:B------:R-:W-:Y:S02]  /*74e0*/  FMNMX.FTZ R10, R147, R10, !PT ;  /* 0x0000000a930a7209 */ /* 0x000fe40007810000 */
[C---:B------:R-:W-:Y:S02]  /*74f0*/  ISETP.GT.AND P1, PT, R0.reuse, 0x78, PT ;  /* 0x000000780000780c */ /* 0x040fe40003f24270 */
[----:B------:R-:W-:Y:S02]  /*7500*/  ISETP.GT.AND P0, PT, R0, 0x79, PT ;  /* 0x000000790000780c */ /* 0x000fe40003f04270 */
[----:B------:R-:W-:Y:S02]  /*7510*/  FMNMX.FTZ R0, R145, R10, !PT ;  /* 0x0000000a91007209 */ /* 0x000fe40007810000 */
[----:B------:R-:W-:Y:S01]  /*7520*/  FSEL R247, R66, -INF , P1 ;  /* 0xff80000042f77808 */ /* 0x000fe20000800000 */
[----:B------:R-:W-:Y:S01]  /*7530*/  IMAD.MOV.U32 R66, RZ, RZ, R33 ;  /* 0x000000ffff427224 */ /* 0x000fe200078e0021 */
[----:B------:R-:W-:Y:S01]  /*7540*/  FSEL R133, R67, -INF , P0 ;  /* 0xff80000043857808 */ /* 0x000fe20000000000 */
[----:B------:R-:W-:Y:S01]  /*7550*/  IMAD.MOV.U32 R67, RZ, RZ, R34 ;  /* 0x000000ffff437224 */ /* 0x000fe200078e0022 */
[----:B------:R-:W-:Y:S02]  /*7560*/  FMNMX.FTZ R0, R247, R0, !PT ;  /* 0x00000000f7007209 */ /* 0x000fe40007810000 */
[----:B-1----:R-:W-:Y:S02]  /*7570*/  FMNMX.FTZ R9, R8, R9, !PT ;  /* 0x0000000908097209 */ /* 0x002fe40007810000 */
[----:B------:R-:W-:Y:S02]  /*7580*/  FMNMX.FTZ R7, R133, R0, !PT ;  /* 0x0000000085077209 */ /* 0x000fe40007810000 */
[----:B------:R-:W-:Y:S01]  /*7590*/  PLOP3.LUT P2, PT, PT, PT, UP1, 0x80, 0x0 ;  /* 0x000000000000781c */ /* 0x000fe20003f4f018 */
[----:B------:R-:W1:Y:S08]  /*75a0*/  SHFL.BFLY PT, R0, R9, 0x1, 0x1f ;  /* 0x0c201f0009007f89 */ /* 0x000e7000000e0000 */
[----:B------:R-:W2:Y:S04]  /*75b0*/  SHFL.BFLY PT, R4, R7, 0x2, 0x1f ;  /* 0x0c401f0007047f89 */ /* 0x000ea800000e0000 */
[----:B------:R-:W-:Y:S04]  /*75c0*/  @P2 IADD3 R8, P6, R230, UR21, RZ ;  /* 0x00000015e6082c10 */ /* 0x000fe8000ffde0ff */
[----:B------:R-:W-:Y:S02]  /*75d0*/  @P2 LEA R10, P0, R8, c[0x0][0x1c8], 0x1 ;  /* 0x00007200080a2a11 */ /* 0x000fe400078008ff */
[----:B-1----:R-:W-:Y:S02]  /*75e0*/  FMNMX.FTZ R0, R9, R0, !PT ;  /* 0x0000000009007209 */ /* 0x002fe40007810000 */
[----:B------:R-:W-:Y:S02]  /*75f0*/  @P2 IADD3.X R9, R233, UR20, RZ, P6, !PT ;  /* 0x00000014e9092c10 */ /* 0x000fe4000b7fe4ff */
[C---:B------:R-:W-:Y:S01]  /*7600*/  FSETP.NEU.FTZ.AND P1, PT, R0.reuse, -INF , PT ;  /* 0xff8000000000780b */ /* 0x040fe20003f3d000 */
[----:B------:R-:W-:Y:S01]  /*7610*/  FMUL.FTZ R248, R0, c[0x0][0x2d0] ;  /* 0x0000b40000f87a20 */ /* 0x000fe20000410000 */
[----:B------:R-:W-:Y:S02]  /*7620*/  @P2 LEA.HI.X R11, R8, c[0x0][0x1cc], R9, 0x1, P0 ;  /* 0x00007300080b2a11 */ /* 0x000fe400000f0c09 */
[----:B------:R-:W-:Y:S01]  /*7630*/  @P2 IADD3 R8, P6, R243, UR21, RZ ;  /* 0x00000015f3082c10 */ /* 0x000fe2000ffde0ff */
[----:B------:R-:W-:Y:S01]  /*7640*/  @UP1 UIADD3 UR21, UP0, UR12, 0x80, URZ ;  /* 0x000000800c151890 */ /* 0x000fe2000ff1e03f */
[----:B--2---:R-:W-:Y:S01]  /*7650*/  FMNMX.FTZ R5, R7, R4, !PT ;  /* 0x0000000407057209 */ /* 0x004fe20007810000 */
[----:B------:R1:W-:Y:S01]  /*7660*/  @P2 LDGSTS.E.BYPASS.LTC128B.128 [R227+0x8100], [R10.64], !P5 ;  /* 0x081000000ae32fae */ /* 0x0003e2000e901d52 */
[----:B------:R-:W-:Y:S01]  /*7670*/  @P2 IADD3.X R9, R242, UR20, RZ, P6, !PT ;  /* 0x00000014f2092c10 */ /* 0x000fe2000b7fe4ff */
[----:B------:R-:W-:Y:S01]  /*7680*/  @UP1 UIADD3.X UR20, URZ, UR9, URZ, UP0, !UPT ;  /* 0x000000093f141290 */ /* 0x000fe200087fe43f */
[----:B------:R-:W-:Y:S01]  /*7690*/  @P2 LEA R12, P6, R8, c[0x0][0x1c8], 0x1 ;  /* 0x00007200080c2a11 */ /* 0x000fe200078c08ff */
[----:B------:R-:W-:Y:S01]  /*76a0*/  UISETP.GT.AND UP0, UPT, UR26, UR24, UPT ;  /* 0x000000181a00728c */ /* 0x000fe2000bf04270 */
[----:B------:R-:W-:Y:S02]  /*76b0*/  FSEL R248, R248, RZ, P1 ;  /* 0x000000fff8f87208 */ /* 0x000fe40000800000 */
[----:B------:R-:W-:Y:S01]  /*76c0*/  @P2 LEA.HI.X R13, R8, c[0x0][0x1cc], R9, 0x1, P6 ;  /* 0x00007300080d2a11 */ /* 0x000fe200030f0c09 */
[----:B------:R-:W2:Y:S01]  /*76d0*/  SHFL.BFLY PT, R4, R5, 0x1, 0x1f ;  /* 0x0c201f0005047f89 */ /* 0x000ea200000e0000 */
[----:B------:R-:W-:Y:S01]  /*76e0*/  @P2 IADD3 R14, P6, R10, UR22, RZ ;  /* 0x000000160a0e2c10 */ /* 0x000fe2000ffde0ff */
[--C-:B------:R-:W-:Y:S01]  /*76f0*/  FFMA.FTZ R134, R179, c[0x0][0x2d0], -R248.reuse ;  /* 0x0000b400b3867a23 */ /* 0x100fe200000108f8 */
[----:B------:R-:W-:Y:S01]  /*7700*/  UMOV UR26, UR25 ;  /* 0x00000019001a7c82 */ /* 0x000fe20008000000 */
[--C-:B------:R-:W-:Y:S01]  /*7710*/  FFMA.FTZ R179, R182, c[0x0][0x2d0], -R248.reuse ;  /* 0x0000b400b6b37a23 */ /* 0x100fe200000108f8 */
[----:B------:R-:W-:Y:S01]  /*7720*/  @P2 IADD3.X R15, R11, UR23, RZ, P6, !PT ;  /* 0x000000170b0f2c10 */ /* 0x000fe2000b7fe4ff */
[--C-:B------:R-:W-:Y:S01]  /*7730*/  FFMA.FTZ R181, R178, c[0x0][0x2d0], -R248.reuse ;  /* 0x0000b400b2b57a23 */ /* 0x100fe200000108f8 */
[----:B------:R-:W-:Y:S01]  /*7740*/  @P2 IADD3 R8, P6, R14, UR22, RZ ;  /* 0x000000160e082c10 */ /* 0x000fe2000ffde0ff */
[----:B------:R3:W-:Y:S01]  /*7750*/  @P2 LDGSTS.E.BYPASS.LTC128B.128 [R227+0xc100], [R12.64], !P4 ;  /* 0x0c1000000ce32fae */ /* 0x0007e2000e101d52 */
[--C-:B------:R-:W-:Y:S01]  /*7760*/  FFMA.FTZ R178, R180, c[0x0][0x2d0], -R248.reuse ;  /* 0x0000b400b4b27a23 */ /* 0x100fe200000108f8 */
[----:B------:R-:W-:Y:S01]  /*7770*/  MUFU.EX2 R134, R134 ;  /* 0x0000008600867308 */ /* 0x000fe20000000800 */
[----:B------:R-:W-:Y:S01]  /*7780*/  @P2 IADD3.X R9, R15, UR23, RZ, P6, !PT ;  /* 0x000000170f092c10 */ /* 0x000fe2000b7fe4ff */
[--C-:B------:R-:W-:Y:S01]  /*7790*/  FFMA.FTZ R246, R246, c[0x0][0x2d0], -R248.reuse ;  /* 0x0000b400f6f67a23 */ /* 0x100fe200000108f8 */
[----:B------:R-:W-:Y:S01]  /*77a0*/  @P2 IADD3 R18, P6, R14, UR21, RZ ;  /* 0x000000150e122c10 */ /* 0x000fe2000ffde0ff */
[--C-:B------:R-:W-:Y:S02]  /*77b0*/  FFMA.FTZ R249, R249, c[0x0][0x2d0], -R248.reuse ;  /* 0x0000b400f9f97a23 */ /* 0x100fe400000108f8 */
[----:B------:R3:W-:Y:S01]  /*77c0*/  @P2 LDGSTS.E.BYPASS.LTC128B.128 [R227+0x9100], [R14.64], !P5 ;  /* 0x091000000ee32fae */ /* 0x0007e2000e901d52 */
[----:B------:R-:W-:Y:S01]  /*77d0*/  @P2 IADD3.X R19, R15, UR20, RZ, P6, !PT ;  /* 0x000000140f132c10 */ /* 0x000fe2000b7fe4ff */
[----:B------:R-:W-:Y:S01]  /*77e0*/  FFMA.FTZ R251, R251, c[0x0][0x2d0], -R248 ;  /* 0x0000b400fbfb7a23 */ /* 0x000fe200000108f8 */
[----:B-1----:R-:W-:Y:S01]  /*77f0*/  @P2 IADD3 R10, P6, R8, UR22, RZ ;  /* 0x00000016080a2c10 */ /* 0x002fe2000ffde0ff */
[----:B------:R-:W1:Y:S03]  /*7800*/  MUFU.EX2 R181, R181 ;  /* 0x000000b500b57308 */ /* 0x000e660000000800 */
[----:B------:R-:W-:Y:S01]  /*7810*/  @P2 IADD3.X R11, R9, UR23, RZ, P6, !PT ;  /* 0x00000017090b2c10 */ /* 0x000fe2000b7fe4ff */
[----:B------:R3:W-:Y:S01]  /*7820*/  @P2 LDGSTS.E.BYPASS.LTC128B.128 [R227+0xd100], [R14.64+0x80], !P4 ;  /* 0x0d1000800ee32fae */ /* 0x0007e2000e101d52 */
[----:B--2---:R-:W-:Y:S02]  /*7830*/  FMNMX.FTZ R132, R5, R4, !PT ;  /* 0x0000000405847209 */ /* 0x004fe40007810000 */
[----:B------:R-:W-:Y:S02]  /*7840*/  FSEL R4, R0, RZ, P1 ;  /* 0x000000ff00047208 */ /* 0x000fe40000800000 */
[----:B------:R-:W-:Y:S01]  /*7850*/  @P2 IADD3 R16, P1, R8, UR21, RZ ;  /* 0x0000001508102c10 */ /* 0x000fe2000ff3e0ff */
[C---:B------:R-:W-:Y:S01]  /*7860*/  FMUL.FTZ R182, R132.reuse, c[0x0][0x2d0] ;  /* 0x0000b40084b67a20 */ /* 0x040fe20000410000 */
[----:B------:R-:W-:Y:S01]  /*7870*/  FSETP.NEU.FTZ.AND P0, PT, R132, -INF , PT ;  /* 0xff8000008400780b */ /* 0x000fe20003f1d000 */
[----:B------:R2:W-:Y:S01]  /*7880*/  @P2 LDGSTS.E.BYPASS.LTC128B.128 [R227+0xa100], [R8.64], !P5 ;  /* 0x0a10000008e32fae */ /* 0x0005e2000e901d52 */
[----:B------:R-:W-:Y:S01]  /*7890*/  @P2 IADD3.X R17, R9, UR20, RZ, P1, !PT ;  /* 0x0000001409112c10 */ /* 0x000fe20008ffe4ff */
[----:B------:R-:W-:Y:S01]  /*78a0*/  FADD.FTZ R4, -R4, R3 ;  /* 0x0000000304047221 */ /* 0x000fe20000010100 */
[----:B------:R-:W-:Y:S01]  /*78b0*/  FSEL R5, R132, RZ, P0 ;  /* 0x000000ff84057208 */ /* 0x000fe20000000000 */
[----:B------:R-:W-:Y:S01]  /*78c0*/  MUFU.EX2 R179, R179 ;  /* 0x000000b300b37308 */ /* 0x000fe20000000800 */
[----:B------:R-:W-:Y:S01]  /*78d0*/  FSEL R182, R182, RZ, P0 ;  /* 0x000000ffb6b67208 */ /* 0x000fe20000000000 */
[----:B------:R-:W-:Y:S01]  /*78e0*/  FMUL.FTZ R3, R4, c[0x0][0x2d0] ;  /* 0x0000b40004037a20 */ /* 0x000fe20000410000 */
[----:B------:R-:W-:Y:S01]  /*78f0*/  PLOP3.LUT P0, PT, PT, PT, UP0, 0x80, 0x0 ;  /* 0x000000000000781c */ /* 0x000fe20003f0f008 */
[----:B------:R4:W-:Y:S01]  /*7900*/  @P2 LDGSTS.E.BYPASS.LTC128B.128 [R227+0xe100], [R18.64], !P4 ;  /* 0x0e10000012e32fae */ /* 0x0009e2000e101d52 */
[----:B------:R-:W-:Y:S02]  /*7910*/  FADD.FTZ R5, -R5, R2 ;  /* 0x0000000205057221 */ /* 0x000fe40000010100 */
[--C-:B------:R-:W-:Y:S01]  /*7920*/  FFMA.FTZ R180, R176, c[0x0][0x2d0], -R182.reuse ;  /* 0x0000b400b0b47a23 */ /* 0x100fe200000108b6 */
[----:B-1----:R-:W-:Y:S01]  /*7930*/  F2FP.PACK_AB R136, R134, R181 ;  /* 0x000000b58688723e */ /* 0x002fe200000000ff */
[--C-:B------:R-:W-:Y:S01]  /*7940*/  FFMA.FTZ R176, R23, c[0x0][0x2d0], -R182.reuse ;  /* 0x0000b40017b07a23 */ /* 0x100fe200000108b6 */
[----:B------:R-:W1:Y:S01]  /*7950*/  MUFU.EX2 R3, R3 ;  /* 0x0000000300037308 */ /* 0x000e620000000800 */
[--C-:B------:R-:W-:Y:S01]  /*7960*/  FFMA.FTZ R177, R177, c[0x0][0x2d0], -R182.reuse ;  /* 0x0000b400b1b17a23 */ /* 0x100fe200000108b6 */
[----:B------:R5:W-:Y:S01]  /*7970*/  @P2 LDGSTS.E.BYPASS.LTC128B.128 [R227+0xb100], [R10.64], !P5 ;  /* 0x0b1000000ae32fae */ /* 0x000be2000e901d52 */
[--C-:B------:R-:W-:Y:S02]  /*7980*/  FFMA.FTZ R135, R6, c[0x0][0x2d0], -R182.reuse ;  /* 0x0000b40006877a23 */ /* 0x100fe400000108b6 */
[----:B------:R-:W-:Y:S02]  /*7990*/  FMUL.FTZ R2, R5, c[0x0][0x2d0] ;  /* 0x0000b40005027a20 */ /* 0x000fe40000410000 */
[--C-:B------:R-:W-:Y:S02]  /*79a0*/  FFMA.FTZ R250, R250, c[0x0][0x2d0], -R182.reuse ;  /* 0x0000b400fafa7a23 */ /* 0x100fe400000108b6 */
[----:B------:R-:W-:Y:S01]  /*79b0*/  FFMA.FTZ R252, R252, c[0x0][0x2d0], -R182 ;  /* 0x0000b400fcfc7a23 */ /* 0x000fe200000108b6 */
[----:B------:R4:W-:Y:S01]  /*79c0*/  @P2 LDGSTS.E.BYPASS.LTC128B.128 [R227+0xf100], [R16.64], !P4 ;  /* 0x0f10000010e32fae */ /* 0x0009e2000e101d52 */
[----:B------:R-:W5:Y:S07]  /*79d0*/  MUFU.EX2 R2, R2 ;  /* 0x0000000200027308 */ /* 0x000f6e0000000800 */
[----:B---3--:R-:W3:Y:S03]  /*79e0*/  LDSM.16.MT88.4 R12, [R224+0x100] ;  /* 0x00010000e00c783b */ /* 0x008ee60000004200 */
[----:B------:R-:W-:Y:S01]  /*79f0*/  MUFU.EX2 R180, R180 ;  /* 0x000000b400b47308 */ /* 0x000fe20000000800 */
[C---:B-1----:R-:W-:Y:S04]  /*7a00*/  FMUL.FTZ R4, R3.reuse, R128 ;  /* 0x0000008003047220 */ /* 0x042fe80000410000 */
[----:B------:R-:W1:Y:S01]  /*7a10*/  LDSM.16.MT88.4 R20, [R222+0x100] ;  /* 0x00010000de14783b */ /* 0x000e620000004200 */
[C---:B------:R-:W-:Y:S02]  /*7a20*/  FMUL.FTZ R5, R3.reuse, R129 ;  /* 0x0000008103057220 */ /* 0x040fe40000410000 */
[C---:B--2---:R-:W-:Y:S02]  /*7a30*/  FMUL.FTZ R8, R3.reuse, R124 ;  /* 0x0000007c03087220 */ /* 0x044fe40000410000 */
[----:B------:R-:W2:Y:S01]  /*7a40*/  MUFU.EX2 R177, R177 ;  /* 0x000000b100b17308 */ /* 0x000ea20000000800 */
[C---:B------:R-:W-:Y:S02]  /*7a50*/  FMUL.FTZ R9, R3.reuse, R125 ;  /* 0x0000007d03097220 */ /* 0x040fe40000410000 */
[----:B------:R-:W1:Y:S01]  /*7a60*/  LDSM.16.MT88.4 R28, [R221+0x100] ;  /* 0x00010000dd1c783b */ /* 0x000e620000004200 */
[C---:B-----5:R-:W-:Y:S02]  /*7a70*/  FMUL.FTZ R6, R2.reuse, R130 ;  /* 0x0000008202067220 */ /* 0x060fe40000410000 */
[C---:B------:R-:W-:Y:S02]  /*7a80*/  FMUL.FTZ R7, R2.reuse, R131 ;  /* 0x0000008302077220 */ /* 0x040fe40000410000 */
[C---:B------:R-:W-:Y:S01]  /*7a90*/  FMUL.FTZ R10, R2.reuse, R126 ;  /* 0x0000007e020a7220 */ /* 0x040fe20000410000 */
[----:B------:R-:W-:Y:S01]  /*7aa0*/  MOV R126, R44 ;  /* 0x0000002c007e7202 */ /* 0x000fe20000000f00 */
[----:B------:R-:W-:Y:S01]  /*7ab0*/  MUFU.EX2 R176, R176 ;  /* 0x000000b000b07308 */ /* 0x000fe20000000800 */
[C---:B------:R-:W-:Y:S01]  /*7ac0*/  FMUL.FTZ R11, R2.reuse, R127 ;  /* 0x0000007f020b7220 */ /* 0x040fe20000410000 */
[----:B------:R-:W-:Y:S01]  /*7ad0*/  LDSM.16.MT88.4 R52, [R222+0x4100] ;  /* 0x00410000de34783b */ /* 0x000fe20000004200 */
[C---:B----4-:R-:W-:Y:S02]  /*7ae0*/  FMUL.FTZ R16, R3.reuse, R72 ;  /* 0x0000004803107220 */ /* 0x050fe40000410000 */
[----:B------:R-:W-:Y:S02]  /*7af0*/  FMUL.FTZ R17, R3, R73 ;  /* 0x0000004903117220 */ /* 0x000fe40000410000 */
[C---:B------:R-:W-:Y:S02]  /*7b00*/  FMUL.FTZ R18, R2.reuse, R74 ;  /* 0x0000004a02127220 */ /* 0x040fe40000410000 */
[C---:B------:R-:W-:Y:S01]  /*7b10*/  FMUL.FTZ R19, R2.reuse, R75 ;  /* 0x0000004b02137220 */ /* 0x040fe20000410000 */
[----:B------:R-:W4:Y:S01]  /*7b20*/  MUFU.EX2 R135, R135 ;  /* 0x0000008700877308 */ /* 0x000f220000000800 */
[----:B------:R-:W-:Y:S01]  /*7b30*/  IMAD.MOV.U32 R124, RZ, RZ, R38 ;  /* 0x000000ffff7c7224 */ /* 0x000fe200078e0026 */
[----:B------:R-:W-:Y:S01]  /*7b40*/  LDSM.16.MT88.4 R60, [R221+0x4100] ;  /* 0x00410000dd3c783b */ /* 0x000fe20000004200 */
[----:B------:R-:W-:Y:S01]  /*7b50*/  IMAD.MOV.U32 R127, RZ, RZ, R37 ;  /* 0x000000ffff7f7224 */ /* 0x000fe200078e0025 */
[----:B--2---:R-:W-:Y:S01]  /*7b60*/  F2FP.PACK_AB R137, R177, R180 ;  /* 0x000000b4b189723e */ /* 0x004fe200000000ff */
[----:B------:R-:W-:Y:S02]  /*7b70*/  IMAD.MOV.U32 R128, RZ, RZ, R36 ;  /* 0x000000ffff807224 */ /* 0x000fe400078e0024 */
[----:B------:R-:W-:Y:S02]  /*7b80*/  IMAD.MOV.U32 R72, RZ, RZ, R49 ;  /* 0x000000ffff487224 */ /* 0x000fe400078e0031 */
[----:B------:R-:W-:Y:S01]  /*7b90*/  IMAD.MOV.U32 R73, RZ, RZ, R48 ;  /* 0x000000ffff497224 */ /* 0x000fe200078e0030 */
[----:B------:R-:W2:Y:S01]  /*7ba0*/  MUFU.EX2 R178, R178 ;  /* 0x000000b200b27308 */ /* 0x000ea20000000800 */
[----:B------:R-:W5:Y:S01]  /*7bb0*/  LDSM.16.MT88.4 R36, [R220+0x100] ;  /* 0x00010000dc24783b */ /* 0x000f620000004200 */
[----:B------:R-:W-:Y:S02]  /*7bc0*/  FMUL.FTZ R27, R2, R83 ;  /* 0x00000053021b7220 */ /* 0x000fe40000410000 */
[----:B------:R-:W-:Y:S02]  /*7bd0*/  IMAD.MOV.U32 R48, RZ, RZ, R25 ;  /* 0x000000ffff307224 */ /* 0x000fe400078e0019 */
[C---:B------:R-:W-:Y:S02]  /*7be0*/  FMUL.FTZ R25, R3.reuse, R81 ;  /* 0x0000005103197220 */ /* 0x040fe40000410000 */
[----:B------:R-:W-:Y:S01]  /*7bf0*/  IMAD.MOV.U32 R49, RZ, RZ, R24 ;  /* 0x000000ffff317224 */ /* 0x000fe200078e0018 */
[----:B------:R-:W0:Y:S01]  /*7c00*/  LDGDEPBAR ;  /* 0x00000000000079af */ /* 0x000e220000000000 */
[----:B------:R-:W-:Y:S01]  /*7c10*/  FMUL.FTZ R24, R3, R80 ;  /* 0x0000005003187220 */ /* 0x000fe20000410000 */
[----:B------:R-:W-:Y:S01]  /*7c20*/  MUFU.EX2 R246, R246 ;  /* 0x000000f600f67308 */ /* 0x000fe20000000800 */
[----:B------:R-:W-:Y:S01]  /*7c30*/  IMAD.MOV.U32 R125, RZ, RZ, R47 ;  /* 0x000000ffff7d7224 */ /* 0x000fe200078e002f */
[----:B----4-:R-:W-:Y:S01]  /*7c40*/  F2FP.PACK_AB R139, R135, R176 ;  /* 0x000000b0878b723e */ /* 0x010fe200000000ff */
[----:B------:R-:W-:Y:S02]  /*7c50*/  IMAD.MOV.U32 R74, RZ, RZ, R46 ;  /* 0x000000ffff4a7224 */ /* 0x000fe400078e002e */
[----:B------:R-:W-:Y:S02]  /*7c60*/  IMAD.MOV.U32 R129, RZ, RZ, R45 ;  /* 0x000000ffff817224 */ /* 0x000fe400078e002d */
[----:B------:R-:W4:Y:S01]  /*7c70*/  LDSM.16.MT88.4 R44, [R224+0x4100] ;  /* 0x00410000e02c783b */ /* 0x000f220000004200 */
[C---:B------:R-:W-:Y:S02]  /*7c80*/  FMUL.FTZ R32, R3.reuse, R88 ;  /* 0x0000005803207220 */ /* 0x040fe40000410000 */
[----:B------:R-:W1:Y:S01]  /*7c90*/  MUFU.EX2 R249, R249 ;  /* 0x000000f900f97308 */ /* 0x000e620000000800 */
[C---:B------:R-:W-:Y:S01]  /*7ca0*/  FMUL.FTZ R33, R3.reuse, R89 ;  /* 0x0000005903217220 */ /* 0x040fe20000410000 */
[----:B--2---:R-:W-:Y:S01]  /*7cb0*/  F2FP.PACK_AB R138, R178, R179 ;  /* 0x000000b3b28a723e */ /* 0x004fe200000000ff */
[----:B------:R-:W-:Y:S02]  /*7cc0*/  IMAD.MOV.U32 R75, RZ, RZ, R43 ;  /* 0x000000ffff4b7224 */ /* 0x000fe400078e002b */
[----:B------:R-:W-:Y:S02]  /*7cd0*/  IMAD.MOV.U32 R81, RZ, RZ, R74 ;  /* 0x000000ffff517224 */ /* 0x000fe400078e004a */
[----:B------:R-:W-:Y:S02]  /*7ce0*/  IMAD.MOV.U32 R80, RZ, RZ, R73 ;  /* 0x000000ffff507224 */ /* 0x000fe400078e0049 */
[C---:B---3--:R-:W-:Y:S01]  /*7cf0*/  HMMA.16816.F32 R4, R136.reuse, R12, R4 ;  /* 0x0000000c8804723c */ /* 0x048fe20000001804 */
[----:B------:R-:W-:Y:S04]  /*7d00*/  MUFU.EX2 R250, R250 ;  /* 0x000000fa00fa7308 */ /* 0x000fe80000000800 */
[C---:B------:R-:W-:Y:S02]  /*7d10*/  FMUL.FTZ R34, R2.reuse, R90 ;  /* 0x0000005a02227220 */ /* 0x040fe40000410000 */
[C---:B------:R-:W-:Y:S01]  /*7d20*/  FMUL.FTZ R12, R3.reuse, R68 ;  /* 0x00000044030c7220 */ /* 0x040fe20000410000 */
[C---:B------:R-:W-:Y:S03]  /*7d30*/  HMMA.16816.F32 R8, R136.reuse, R14, R8 ;  /* 0x0000000e8808723c */ /* 0x040fe60000001808 */
[----:B------:R-:W2:Y:S01]  /*7d40*/  MUFU.EX2 R252, R252 ;  /* 0x000000fc00fc7308 */ /* 0x000ea20000000800 */
[C---:B------:R-:W-:Y:S02]  /*7d50*/  FMUL.FTZ R13, R3.reuse, R69 ;  /* 0x00000045030d7220 */ /* 0x040fe40000410000 */
[----:B------:R-:W-:Y:S02]  /*7d60*/  IMAD.MOV.U32 R131, RZ, RZ, R42 ;  /* 0x000000ffff837224 */ /* 0x000fe400078e002a */
[C---:B------:R-:W-:Y:S04]  /*7d70*/  FMUL.FTZ R14, R2.reuse, R70 ;  /* 0x00000046020e7220 */ /* 0x040fe80000410000 */
[C---:B------:R-:W-:Y:S01]  /*7d80*/  FMUL.FTZ R15, R2.reuse, R71 ;  /* 0x00000047020f7220 */ /* 0x040fe20000410000 */
[----:B------:R-:W-:Y:S01]  /*7d90*/  MUFU.EX2 R251, R251 ;  /* 0x000000fb00fb7308 */ /* 0x000fe20000000800 */
[----:B------:R-:W3:Y:S01]  /*7da0*/  LDSM.16.MT88.4 R68, [R220+0x4100] ;  /* 0x00410000dc44783b */ /* 0x000ee20000004200 */
[----:B------:R-:W-:Y:S02]  /*7db0*/  IMAD.MOV.U32 R130, RZ, RZ, R41 ;  /* 0x000000ffff827224 */ /* 0x000fe400078e0029 */
[C---:B------:R-:W-:Y:S02]  /*7dc0*/  FMUL.FTZ R42, R2.reuse, R98 ;  /* 0x00000062022a7220 */ /* 0x040fe40000410000 */
[C---:B-1----:R-:W-:Y:S03]  /*7dd0*/  HMMA.16816.F32 R12, R136.reuse, R20, R12 ;  /* 0x00000014880c723c */ /* 0x042fe6000000180c */
[C---:B------:R-:W-:Y:S02]  /*7de0*/  FMUL.FTZ R43, R2.reuse, R99 ;  /* 0x00000063022b7220 */ /* 0x040fe40000410000 */
[----:B------:R-:W-:Y:S02]  /*7df0*/  IMAD.MOV.U32 R99, RZ, RZ, R80 ;  /* 0x000000ffff637224 */ /* 0x000fe400078e0050 */
[C---:B------:R-:W-:Y:S01]  /*7e00*/  FMUL.FTZ R50, R2.reuse, R106 ;  /* 0x0000006a02327220 */ /* 0x040fe20000410000 */
[C---:B------:R-:W-:Y:S04]  /*7e10*/  HMMA.16816.F32 R16, R136.reuse, R22, R16 ;  /* 0x000000168810723c */ /* 0x040fe80000001810 */
[C---:B------:R-:W-:Y:S02]  /*7e20*/  FMUL.FTZ R20, R3.reuse, R76 ;  /* 0x0000004c03147220 */ /* 0x040fe40000410000 */
[----:B------:R-:W-:Y:S02]  /*7e30*/  FMUL.FTZ R21, R3, R77 ;  /* 0x0000004d03157220 */ /* 0x000fe40000410000 */
[C---:B------:R-:W-:Y:S04]  /*7e40*/  FMUL.FTZ R22, R2.reuse, R78 ;  /* 0x0000004e02167220 */ /* 0x040fe80000410000 */
[C---:B------:R-:W-:Y:S02]  /*7e50*/  FMUL.FTZ R23, R2.reuse, R79 ;  /* 0x0000004f02177220 */ /* 0x040fe40000410000 */
[----:B------:R-:W-:Y:S02]  /*7e60*/  IMAD.MOV.U32 R79, RZ, RZ, R72 ;  /* 0x000000ffff4f7224 */ /* 0x000fe400078e0048 */
[----:B------:R-:W-:Y:S02]  /*7e70*/  FFMA.FTZ R106, R145, c[0x0][0x2d0], -R182 ;  /* 0x0000b400916a7a23 */ /* 0x000fe400000108b6 */
[----:B------:R-:W-:Y:S01]  /*7e80*/  IMAD.MOV.U32 R88, RZ, RZ, R79 ;  /* 0x000000ffff587224 */ /* 0x000fe200078e004f */
[C---:B------:R-:W-:Y:S01]  /*7e90*/  HMMA.16816.F32 R20, R136.reuse, R28, R20 ;  /* 0x0000001c8814723c */ /* 0x040fe20000001814 */
[----:B------:R-:W-:Y:S02]  /*7ea0*/  MUFU.EX2 R145, R106 ;  /* 0x0000006a00917308 */ /* 0x000fe40000000800 */
[----:B------:R-:W-:Y:S02]  /*7eb0*/  IMAD.MOV.U32 R78, RZ, RZ, R26 ;  /* 0x000000ffff4e7224 */ /* 0x000fe400078e001a */
[C---:B------:R-:W-:Y:S01]  /*7ec0*/  FMUL.FTZ R26, R2.reuse, R82 ;  /* 0x00000052021a7220 */ /* 0x040fe20000410000 */
[----:B------:R-:W-:Y:S01]  /*7ed0*/  MOV R82, R75 ;  /* 0x0000004b00527202 */ /* 0x000fe20000000f00 */
[C---:B------:R-:W-:Y:S01]  /*7ee0*/  FMUL.FTZ R29, R3.reuse, R85 ;  /* 0x00000055031d7220 */ /* 0x040fe20000410000 */
[----:B------:R-:W1:Y:S01]  /*7ef0*/  LDSM.16.MT88.4 R72, [R224+0x900] ;  /* 0x00090000e048783b */ /* 0x000e620000004200 */
[C---:B------:R-:W-:Y:S03]  /*7f00*/  FMUL.FTZ R28, R3.reuse, R84 ;  /* 0x00000054031c7220 */ /* 0x040fe60000410000 */
[C---:B------:R-:W-:Y:S03]  /*7f10*/  HMMA.16816.F32 R24, R136.reuse, R30, R24 ;  /* 0x0000001e8818723c */ /* 0x040fe60000001818 */
[----:B------:R-:W-:Y:S02]  /*7f20*/  IMAD.MOV.U32 R77, RZ, RZ, R35 ;  /* 0x000000ffff4d7224 */ /* 0x000fe400078e0023 */
[C---:B------:R-:W-:Y:S02]  /*7f30*/  FMUL.FTZ R35, R2.reuse, R91 ;  /* 0x0000005b02237220 */ /* 0x040fe40000410000 */
[C---:B------:R-:W-:Y:S02]  /*7f40*/  FMUL.FTZ R30, R2.reuse, R86 ;  /* 0x00000056021e7220 */ /* 0x040fe40000410000 */
[C---:B------:R-:W-:Y:S03]  /*7f50*/  FMUL.FTZ R31, R2.reuse, R87 ;  /* 0x00000057021f7220 */ /* 0x040fe60000410000 */
[----:B------:R-:W-:Y:S02]  /*7f60*/  IMAD.MOV.U32 R84, RZ, RZ, R77 ;  /* 0x000000ffff547224 */ /* 0x000fe400078e004d */
[----:B------:R-:W-:Y:S02]  /*7f70*/  IMAD.MOV.U32 R77, RZ, RZ, R124 ;  /* 0x000000ffff4d7224 */ /* 0x000fe400078e007c */
[C---:B-----5:R-:W-:Y:S03]  /*7f80*/  HMMA.16816.F32 R28, R136.reuse, R36, R28 ;  /* 0x00000024881c723c */ /* 0x060fe6000000181c */
[----:B------:R-:W-:Y:S02]  /*7f90*/  IMAD.MOV.U32 R124, RZ, RZ, R57 ;  /* 0x000000ffff7c7224 */ /* 0x000fe400078e0039 */
[----:B------:R-:W-:Y:S02]  /*7fa0*/  IMAD.MOV.U32 R98, RZ, RZ, R77 ;  /* 0x000000ffff627224 */ /* 0x000fe400078e004d */
[----:B------:R-:W-:Y:S01]  /*7fb0*/  IMAD.MOV.U32 R90, RZ, RZ, R82 ;  /* 0x000000ffff5a7224 */ /* 0x000fe200078e0052 */
[C---:B------:R-:W-:Y:S04]  /*7fc0*/  HMMA.16816.F32 R32, R136.reuse, R38, R32 ;  /* 0x000000268820723c */ /* 0x040fe80000001820 */
[C---:B------:R-:W-:Y:S02]  /*7fd0*/  FMUL.FTZ R36, R3.reuse, R92 ;  /* 0x0000005c03247220 */ /* 0x040fe40000410000 */
[C---:B------:R-:W-:Y:S02]  /*7fe0*/  FMUL.FTZ R37, R3.reuse, R93 ;  /* 0x0000005d03257220 */ /* 0x040fe40000410000 */
[C---:B------:R-:W-:Y:S04]  /*7ff0*/  FMUL.FTZ R38, R2.reuse, R94 ;  /* 0x0000005e02267220 */ /* 0x040fe80000410000 */
[C---:B------:R-:W-:Y:S02]  /*8000*/  FMUL.FTZ R39, R2.reuse, R95 ;  /* 0x0000005f02277220 */ /* 0x040fe40000410000 */
[----:B------:R-:W-:Y:S02]  /*8010*/  IMAD.MOV.U32 R95, RZ, RZ, R67 ;  /* 0x000000ffff5f7224 */ /* 0x000fe400078e0043 */
[----:B------:R-:W-:Y:S02]  /*8020*/  IMAD.MOV.U32 R91, RZ, RZ, R81 ;  /* 0x000000ffff5b7224 */ /* 0x000fe400078e0051 */
[----:B------:R-:W-:Y:S01]  /*8030*/  IMAD.MOV.U32 R76, RZ, RZ, R40 ;  /* 0x000000ffff4c7224 */ /* 0x000fe200078e0028 */
[C---:B----4-:R-:W-:Y:S03]  /*8040*/  HMMA.16816.F32 R36, R136.reuse, R44, R36 ;  /* 0x0000002c8824723c */ /* 0x050fe60000001824 */
[C---:B------:R-:W-:Y:S02]  /*8050*/  FMUL.FTZ R40, R3.reuse, R96 ;  /* 0x0000006003287220 */ /* 0x040fe40000410000 */
[C---:B------:R-:W-:Y:S02]  /*8060*/  FMUL.FTZ R41, R3.reuse, R97 ;  /* 0x0000006103297220 */ /* 0x040fe40000410000 */
[----:B------:R-:W-:Y:S02]  /*8070*/  IMAD.MOV.U32 R83, RZ, RZ, R76 ;  /* 0x000000ffff537224 */ /* 0x000fe400078e004c */
[----:B------:R-:W-:Y:S03]  /*8080*/  IMAD.MOV.U32 R76, RZ, RZ, R59 ;  /* 0x000000ffff4c7224 */ /* 0x000fe600078e003b */
[C---:B------:R-:W-:Y:S03]  /*8090*/  HMMA.16816.F32 R40, R136.reuse, R46, R40 ;  /* 0x0000002e8828723c */ /* 0x040fe60000001828 */
[C---:B------:R-:W-:Y:S01]  /*80a0*/  FMUL.FTZ R44, R3.reuse, R100 ;  /* 0x00000064032c7220 */ /* 0x040fe20000410000 */
[----:B------:R-:W-:Y:S01]  /*80b0*/  MOV R94, R76 ;  /* 0x0000004c005e7202 */ /* 0x000fe20000000f00 */
[C---:B------:R-:W-:Y:S02]  /*80c0*/  FMUL.FTZ R45, R3.reuse, R101 ;  /* 0x00000065032d7220 */ /* 0x040fe40000410000 */
[C---:B------:R-:W-:Y:S02]  /*80d0*/  FMUL.FTZ R46, R2.reuse, R102 ;  /* 0x00000066022e7220 */ /* 0x040fe40000410000 */
[----:B------:R-:W-:Y:S03]  /*80e0*/  FMUL.FTZ R47, R2, R103 ;  /* 0x00000067022f7220 */ /* 0x000fe60000410000 */
[----:B------:R-:W-:Y:S02]  /*80f0*/  FFMA.FTZ R103, R84, c[0x0][0x2d0], -R182 ;  /* 0x0000b40054677a23 */ /* 0x000fe400000108b6 */
[----:B------:R-:W-:Y:S01]  /*8100*/  LDSM.16.MT88.4 R84, [R220+0x900] ;  /* 0x00090000dc54783b */ /* 0x000fe20000004200 */
[----:B------:R-:W-:Y:S01]  /*8110*/  IMAD.MOV.U32 R89, RZ, RZ, R83 ;  /* 0x000000ffff597224 */ /* 0x000fe200078e0053 */
[C---:B------:R-:W-:Y:S02]  /*8120*/  HMMA.16816.F32 R44, R136.reuse, R52, R44 ;  /* 0x00000034882c723c */ /* 0x040fe4000000182c */
[----:B------:R-:W-:Y:S01]  /*8130*/  MUFU.EX2 R103, R103 ;  /* 0x0000006700677308 */ /* 0x000fe20000000800 */
[----:B------:R-:W-:Y:S02]  /*8140*/  FMUL.FTZ R51, R2, R107 ;  /* 0x0000006b02337220 */ /* 0x000fe40000410000 */
[----:B------:R-:W-:Y:S01]  /*8150*/  IMAD.MOV.U32 R56, RZ, RZ, R48 ;  /* 0x000000ffff387224 */ /* 0x000fe200078e0030 */
[----:B------:R-:W-:Y:S01]  /*8160*/  LDSM.16.MT88.4 R80, [R221+0x900] ;  /* 0x00090000dd50783b */ /* 0x000fe20000004200 */
[----:B------:R-:W-:Y:S02]  /*8170*/  FMUL.FTZ R48, R3, R104 ;  /* 0x0000006803307220 */ /* 0x000fe40000410000 */
[--C-:B------:R-:W-:Y:S03]  /*8180*/  FFMA.FTZ R100, R49, c[0x0][0x2d0], -R248.reuse ;  /* 0x0000b40031647a23 */ /* 0x100fe600000108f8 */
[C---:B------:R-:W-:Y:S02]  /*8190*/  FMUL.FTZ R49, R3.reuse, R105 ;  /* 0x0000006903317220 */ /* 0x040fe40000410000 */
[C---:B------:R-:W-:Y:S01]  /*81a0*/  FMUL.FTZ R52, R3.reuse, R120 ;  /* 0x0000007803347220 */ /* 0x040fe20000410000 */
[----:B------:R-:W-:Y:S01]  /*81b0*/  MUFU.EX2 R100, R100 ;  /* 0x0000006400647308 */ /* 0x000fe20000000800 */
[C---:B------:R-:W-:Y:S02]  /*81c0*/  FMUL.FTZ R53, R3.reuse, R121 ;  /* 0x0000007903357220 */ /* 0x040fe40000410000 */
[----:B------:R-:W-:Y:S01]  /*81d0*/  FFMA.FTZ R101, R78, c[0x0][0x2d0], -R248 ;  /* 0x0000b4004e657a23 */ /* 0x000fe200000108f8 */
[C---:B------:R-:W-:Y:S03]  /*81e0*/  HMMA.16816.F32 R48, R136.reuse, R54, R48 ;  /* 0x000000368830723c */ /* 0x040fe60000001830 */
[----:B------:R-:W-:Y:S02]  /*81f0*/  IMAD.MOV.U32 R78, RZ, RZ, R127 ;  /* 0x000000ffff4e7224 */ /* 0x000fe400078e007f */
[----:B------:R-:W-:Y:S01]  /*8200*/  IMAD.MOV.U32 R127, RZ, RZ, R58 ;  /* 0x000000ffff7f7224 */ /* 0x000fe200078e003a */
[----:B------:R-:W4:Y:S01]  /*8210*/  MUFU.EX2 R101, R101 ;  /* 0x0000006500657308 */ /* 0x000f220000000800 */
[C---:B------:R-:W-:Y:S02]  /*8220*/  FMUL.FTZ R54, R2.reuse, R122 ;  /* 0x0000007a02367220 */ /* 0x040fe40000410000 */
[----:B------:R-:W-:Y:S03]  /*8230*/  FMUL.FTZ R55, R2, R123 ;  /* 0x0000007b02377220 */ /* 0x000fe60000410000 */
[----:B------:R-:W-:Y:S02]  /*8240*/  IMAD.MOV.U32 R92, RZ, RZ, R78 ;  /* 0x000000ffff5c7224 */ /* 0x000fe400078e004e */
[----:B------:R-:W5:Y:S01]  /*8250*/  LDSM.16.MT88.4 R76, [R222+0x900] ;  /* 0x00090000de4c783b */ /* 0x000f620000004200 */
[----:B------:R-:W-:Y:S01]  /*8260*/  FFMA.FTZ R123, R126, c[0x0][0x2d0], -R248 ;  /* 0x0000b4007e7b7a23 */ /* 0x000fe200000108f8 */
[C---:B------:R-:W-:Y:S03]  /*8270*/  HMMA.16816.F32 R52, R136.reuse, R60, R52 ;  /* 0x0000003c8834723c */ /* 0x040fe60000001834 */
[C---:B------:R-:W-:Y:S02]  /*8280*/  FMUL.FTZ R58, R2.reuse, R110 ;  /* 0x0000006e023a7220 */ /* 0x040fe40000410000 */
[----:B------:R-:W-:Y:S01]  /*8290*/  FMUL.FTZ R59, R2, R111 ;  /* 0x0000006f023b7220 */ /* 0x000fe20000410000 */
[----:B------:R-:W-:Y:S01]  /*82a0*/  MUFU.EX2 R123, R123 ;  /* 0x0000007b007b7308 */ /* 0x000fe20000000800 */
[--C-:B------:R-:W-:Y:S02]  /*82b0*/  FFMA.FTZ R102, R56, c[0x0][0x2d0], -R182.reuse ;  /* 0x0000b40038667a23 */ /* 0x100fe400000108b6 */
[C---:B------:R-:W-:Y:S03]  /*82c0*/  FMUL.FTZ R56, R3.reuse, R108 ;  /* 0x0000006c03387220 */ /* 0x040fe60000410000 */
[----:B------:R-:W-:Y:S02]  /*82d0*/  FMUL.FTZ R57, R3, R109 ;  /* 0x0000006d03397220 */ /* 0x000fe40000410000 */
[----:B------:R-:W-:Y:S02]  /*82e0*/  FFMA.FTZ R108, R89, c[0x0][0x2d0], -R182 ;  /* 0x0000b400596c7a23 */ /* 0x000fe400000108b6 */
[--C-:B------:R-:W-:Y:S01]  /*82f0*/  FFMA.FTZ R110, R88, c[0x0][0x2d0], -R248.reuse ;  /* 0x0000b400586e7a23 */ /* 0x100fe200000108f8 */
[----:B------:R-:W1:Y:S01]  /*8300*/  MUFU.EX2 R102, R102 ;  /* 0x0000006600667308 */ /* 0x000e620000000800 */
[----:B------:R-:W-:Y:S01]  /*8310*/  IMAD.MOV.U32 R97, RZ, RZ, R127 ;  /* 0x000000ffff617224 */ /* 0x000fe200078e007f */
[C---:B------:R-:W-:Y:S03]  /*8320*/  HMMA.16816.F32 R56, R136.reuse, R62, R56 ;  /* 0x0000003e8838723c */ /* 0x040fe60000001838 */
[C---:B------:R-:W-:Y:S02]  /*8330*/  FMUL.FTZ R60, R3.reuse, R116 ;  /* 0x00000074033c7220 */ /* 0x040fe40000410000 */
[----:B------:R-:W-:Y:S02]  /*8340*/  FMUL.FTZ R61, R3, R117 ;  /* 0x00000075033d7220 */ /* 0x000fe40000410000 */
[C---:B------:R-:W-:Y:S01]  /*8350*/  FMUL.FTZ R62, R2.reuse, R118 ;  /* 0x00000076023e7220 */ /* 0x040fe20000410000 */
[----:B------:R-:W-:Y:S01]  /*8360*/  MUFU.EX2 R108, R108 ;  /* 0x0000006c006c7308 */ /* 0x000fe20000000800 */
[C---:B------:R-:W-:Y:S03]  /*8370*/  FMUL.FTZ R63, R2.reuse, R119 ;  /* 0x00000077023f7220 */ /* 0x040fe60000410000 */
[----:B------:R-:W-:Y:S02]  /*8380*/  IMAD.MOV.U32 R127, RZ, RZ, R65 ;  /* 0x000000ffff7f7224 */ /* 0x000fe400078e0041 */
[----:B------:R-:W-:Y:S02]  /*8390*/  FFMA.FTZ R119, R95, c[0x0][0x2d0], -R248 ;  /* 0x0000b4005f777a23 */ /* 0x000fe400000108f8 */
[C---:B---3--:R-:W-:Y:S02]  /*83a0*/  HMMA.16816.F32 R60, R136.reuse, R68, R60 ;  /* 0x00000044883c723c */ /* 0x048fe4000000183c */
[----:B------:R-:W-:Y:S01]  /*83b0*/  MUFU.EX2 R110, R110 ;  /* 0x0000006e006e7308 */ /* 0x000fe20000000800 */
[----:B------:R-:W-:Y:S02]  /*83c0*/  IMAD.MOV.U32 R93, RZ, RZ, R64 ;  /* 0x000000ffff5d7224 */ /* 0x000fe400078e0040 */
[----:B------:R-:W-:Y:S02]  /*83d0*/  FMUL.FTZ R64, R3, R112 ;  /* 0x0000007003407220 */ /* 0x000fe40000410000 */
[C---:B------:R-:W-:Y:S01]  /*83e0*/  FMUL.FTZ R67, R2.reuse, R115 ;  /* 0x0000007302437220 */ /* 0x040fe20000410000 */
[----:B------:R-:W-:Y:S01]  /*83f0*/  F2FP.PACK_AB R68, R249, R246 ;  /* 0x000000f6f944723e */ /* 0x000fe200000000ff */
[----:B------:R-:W-:Y:S03]  /*8400*/  IMAD.MOV.U32 R96, RZ, RZ, R66 ;  /* 0x000000ffff607224 */ /* 0x000fe600078e0042 */
[----:B------:R-:W-:Y:S01]  /*8410*/  FMUL.FTZ R66, R2, R114 ;  /* 0x0000007202427220 */ /* 0x000fe20000410000 */
[----:B--2---:R-:W-:Y:S01]  /*8420*/  F2FP.PACK_AB R69, R252, R250 ;  /* 0x000000fafc45723e */ /* 0x004fe200000000ff */
[----:B------:R-:W-:Y:S01]  /*8430*/  FMUL.FTZ R65, R3, R113 ;  /* 0x0000007103417220 */ /* 0x000fe20000410000 */
[----:B------:R-:W-:Y:S01]  /*8440*/  MUFU.EX2 R119, R119 ;  /* 0x0000007700777308 */ /* 0x000fe20000000800 */
[--C-:B------:R-:W-:Y:S02]  /*8450*/  FFMA.FTZ R118, R94, c[0x0][0x2d0], -R248.reuse ;  /* 0x0000b4005e767a23 */ /* 0x100fe400000108f8 */
[----:B------:R-:W-:Y:S02]  /*8460*/  FFMA.FTZ R122, R127, c[0x0][0x2d0], -R248 ;  /* 0x0000b4007f7a7a23 */ /* 0x000fe400000108f8 */
[----:B------:R-:W-:Y:S01]  /*8470*/  FFMA.FTZ R105, R93, c[0x0][0x2d0], -R182 ;  /* 0x0000b4005d697a23 */ /* 0x000fe200000108b6 */
[----:B------:R-:W-:Y:S03]  /*8480*/  HMMA.16816.F32 R64, R136, R70, R64 ;  /* 0x000000468840723c */ /* 0x000fe60000001840 */
[----:B------:R-:W-:Y:S01]  /*8490*/  IMAD.MOV.U32 R93, RZ, RZ, R91 ;  /* 0x000000ffff5d7224 */ /* 0x000fe200078e005b */
[----:B------:R-:W-:Y:S01]  /*84a0*/  MUFU.EX2 R118, R118 ;  /* 0x0000007600767308 */ /* 0x000fe20000000800 */
[----:B------:R-:W-:Y:S02]  /*84b0*/  FFMA.FTZ R104, R99, c[0x0][0x2d0], -R248 ;  /* 0x0000b40063687a23 */ /* 0x000fe400000108f8 */
[----:B----4-:R-:W-:Y:S01]  /*84c0*/  F2FP.PACK_AB R70, R101, R100 ;  /* 0x000000646546723e */ /* 0x010fe200000000ff */
[--C-:B------:R-:W-:Y:S01]  /*84d0*/  FFMA.FTZ R121, R93, c[0x0][0x2d0], -R182.reuse ;  /* 0x0000b4005d797a23 */ /* 0x100fe200000108b6 */
[----:B-1----:R-:W-:Y:S03]  /*84e0*/  F2FP.PACK_AB R71, R103, R102 ;  /* 0x000000666747723e */ /* 0x002fe600000000ff */
[----:B------:R-:W-:Y:S02]  /*84f0*/  FFMA.FTZ R99, R158, c[0x0][0x2d0], -R182 ;  /* 0x0000b4009e637a23 */ /* 0x000fe400000108b6 */
[----:B------:R-:W-:Y:S01]  /*8500*/  MUFU.EX2 R104, R104 ;  /* 0x0000006800687308 */ /* 0x000fe20000000800 */
[----:B------:R-:W-:Y:S01]  /*8510*/  FFMA.FTZ R180, R2, R229, R180 ;  /* 0x000000e502b47223 */ /* 0x000fe200000100b4 */
[C---:B------:R-:W-:Y:S05]  /*8520*/  HMMA.16816.F32 R4, R68.reuse, R72, R4 ;  /* 0x000000484404723c */ /* 0x040fea0000001804 */
[----:B------:R-:W-:Y:S02]  /*8530*/  FFMA.FTZ R109, R98, c[0x0][0x2d0], -R248 ;  /* 0x0000b400626d7a23 */ /* 0x000fe400000108f8 */
[----:B------:R-:W-:Y:S01]  /*8540*/  IMAD.MOV.U32 R98, RZ, RZ, R97 ;  /* 0x000000ffff627224 */ /* 0x000fe200078e0061 */
[C---:B------:R-:W-:Y:S01]  /*8550*/  HMMA.16816.F32 R8, R68.reuse, R74, R8 ;  /* 0x0000004a4408723c */ /* 0x040fe20000001808 */
[----:B------:R-:W1:Y:S01]  /*8560*/  LDSM.16.MT88.4 R72, [R224+0x4900] ;  /* 0x00490000e048783b */ /* 0x000e620000004200 */
[----:B------:R-:W2:Y:S02]  /*8570*/  MUFU.EX2 R105, R105 ;  /* 0x0000006900697308 */ /* 0x000ea40000000800 */
[----:B------:R-:W-:Y:S02]  /*8580*/  IMAD.MOV.U32 R97, RZ, RZ, R96 ;  /* 0x000000ffff617224 */ /* 0x000fe400078e0060 */
[----:B------:R-:W-:Y:S02]  /*8590*/  IMAD.MOV.U32 R96, RZ, RZ, R92 ;  /* 0x000000ffff607224 */ /* 0x000fe400078e005c */
[C---:B-----5:R-:W-:Y:S04]  /*85a0*/  HMMA.16816.F32 R12, R68.reuse, R76, R12 ;  /* 0x0000004c440c723c */ /* 0x060fe8000000180c */
[----:B------:R-:W-:Y:S01]  /*85b0*/  IMAD.MOV.U32 R92, RZ, RZ, R90 ;  /* 0x000000ffff5c7224 */ /* 0x000fe200078e005a */
[----:B------:R-:W-:Y:S01]  /*85c0*/  MUFU.EX2 R158, R99 ;  /* 0x00000063009e7308 */ /* 0x000fe20000000800 */
[----:B------:R-:W-:Y:S01]  /*85d0*/  LDSM.16.MT88.4 R88, [R220+0x4900] ;  /* 0x00490000dc58783b */ /* 0x000fe20000004200 */
[----:B------:R-:W-:Y:S01]  /*85e0*/  FFMA.FTZ R111, R98, c[0x0][0x2d0], -R248 ;  /* 0x0000b400626f7a23 */ /* 0x000fe200000108f8 */
[C---:B------:R-:W-:Y:S04]  /*85f0*/  HMMA.16816.F32 R16, R68.reuse, R78, R16 ;  /* 0x0000004e4410723c */ /* 0x040fe80000001810 */
[--C-:B------:R-:W-:Y:S02]  /*8600*/  FFMA.FTZ R120, R92, c[0x0][0x2d0], -R182.reuse ;  /* 0x0000b4005c787a23 */ /* 0x100fe400000108b6 */
[----:B------:R-:W3:Y:S01]  /*8610*/  LDSM.16.MT88.4 R76, [R222+0x4900] ;  /* 0x00490000de4c783b */ /* 0x000ee20000004200 */
[----:B------:R-:W-:Y:S01]  /*8620*/  MUFU.EX2 R111, R111 ;  /* 0x0000006f006f7308 */ /* 0x000fe20000000800 */
[C---:B------:R-:W-:Y:S04]  /*8630*/  HMMA.16816.F32 R20, R68.reuse, R80, R20 ;  /* 0x000000504414723c */ /* 0x040fe80000001814 */
[----:B------:R-:W-:Y:S02]  /*8640*/  FFMA.FTZ R116, R97, c[0x0][0x2d0], -R182 ;  /* 0x0000b40061747a23 */ /* 0x000fe400000108b6 */
[----:B------:R-:W-:Y:S01]  /*8650*/  LDSM.16.MT88.4 R92, [R220+0x5100] ;  /* 0x00510000dc5c783b */ /* 0x000fe20000004200 */
[----:B------:R-:W-:Y:S01]  /*8660*/  FFMA.FTZ R97, R154, c[0x0][0x2d0], -R248 ;  /* 0x0000b4009a617a23 */ /* 0x000fe200000108f8 */
[C---:B------:R-:W-:Y:S01]  /*8670*/  HMMA.16816.F32 R24, R68.reuse, R82, R24 ;  /* 0x000000524418723c */ /* 0x040fe20000001818 */
[----:B------:R-:W4:Y:S03]  /*8680*/  MUFU.EX2 R109, R109 ;  /* 0x0000006d006d7308 */ /* 0x000f260000000800 */
[--C-:B------:R-:W-:Y:S02]  /*8690*/  FFMA.FTZ R117, R96, c[0x0][0x2d0], -R182.reuse ;  /* 0x0000b40060757a23 */ /* 0x100fe400000108b6 */
[----:B------:R-:W5:Y:S01]  /*86a0*/  LDSM.16.MT88.4 R80, [R221+0x4900] ;  /* 0x00490000dd50783b */ /* 0x000f620000004200 */
[----:B------:R-:W-:Y:S01]  /*86b0*/  FFMA.FTZ R96, R125, c[0x0][0x2d0], -R182 ;  /* 0x0000b4007d607a23 */ /* 0x000fe200000108b6 */
[C---:B------:R-:W-:Y:S03]  /*86c0*/  HMMA.16816.F32 R28, R68.reuse, R84, R28 ;  /* 0x00000054441c723c */ /* 0x040fe6000000181c */
[----:B------:R-:W-:Y:S01]  /*86d0*/  MUFU.EX2 R154, R97 ;  /* 0x00000061009a7308 */ /* 0x000fe20000000800 */
[----:B------:R-:W-:Y:S02]  /*86e0*/  FFMA.FTZ R98, R166, c[0x0][0x2d0], -R248 ;  /* 0x0000b400a6627a23 */ /* 0x000fe400000108f8 */
[----:B------:R-:W-:Y:S02]  /*86f0*/  FFMA.FTZ R181, R3, R236, R181 ;  /* 0x000000ec03b57223 */ /* 0x000fe400000100b5 */
[C---:B------:R-:W-:Y:S01]  /*8700*/  HMMA.16816.F32 R32, R68.reuse, R86, R32 ;  /* 0x000000564420723c */ /* 0x040fe20000001820 */
[----:B------:R-:W2:Y:S03]  /*8710*/  LDSM.16.MT88.4 R84, [R224+0x1100] ;  /* 0x00110000e054783b */ /* 0x000ea60000004200 */
[----:B------:R-:W-:Y:S01]  /*8720*/  FADD.FTZ R177, R177, R180 ;  /* 0x000000b4b1b17221 */ /* 0x000fe20000010000 */
[----:B------:R4:W-:Y:S01]  /*8730*/  MUFU.EX2 R166, R98 ;  /* 0x0000006200a67308 */ /* 0x0009e20000000800 */
[----:B------:R-:W-:Y:S02]  /*8740*/  FADD.FTZ R134, R134, R181 ;  /* 0x000000b586867221 */ /* 0x000fe40000010000 */
[C---:B-1----:R-:W-:Y:S04]  /*8750*/  HMMA.16816.F32 R36, R68.reuse, R72, R36 ;  /* 0x000000484424723c */ /* 0x042fe80000001824 */
[----:B------:R-:W-:Y:S02]  /*8760*/  FADD.FTZ R176, R176, R177 ;  /* 0x000000b1b0b07221 */ /* 0x000fe40000010000 */
[----:B------:R-:W-:Y:S01]  /*8770*/  FADD.FTZ R179, R179, R134 ;  /* 0x00000086b3b37221 */ /* 0x000fe20000010000 */
[----:B------:R-:W-:Y:S01]  /*8780*/  MUFU.EX2 R116, R116 ;  /* 0x0000007400747308 */ /* 0x000fe20000000800 */
[C---:B------:R-:W-:Y:S01]  /*8790*/  HMMA.16816.F32 R40, R68.reuse, R74, R40 ;  /* 0x0000004a4428723c */ /* 0x040fe20000001828 */
[----:B------:R-:W1:Y:S03]  /*87a0*/  LDSM.16.MT88.4 R72, [R222+0x1100] ;  /* 0x00110000de48783b */ /* 0x000e660000004200 */
[----:B------:R-:W-:Y:S02]  /*87b0*/  FADD.FTZ R3, R135, R176 ;  /* 0x000000b087037221 */ /* 0x000fe40000010000 */
[----:B------:R-:W-:Y:S02]  /*87c0*/  FADD.FTZ R179, R178, R179 ;  /* 0x000000b3b2b37221 */ /* 0x000fe40000010000 */
[C---:B---3--:R-:W-:Y:S01]  /*87d0*/  HMMA.16816.F32 R44, R68.reuse, R76, R44 ;  /* 0x0000004c442c723c */ /* 0x048fe2000000182c */
[----:B------:R-:W3:Y:S03]  /*87e0*/  MUFU.EX2 R117, R117 ;  /* 0x0000007500757308 */ /* 0x000ee60000000800 */
[----:B------:R-:W-:Y:S02]  /*87f0*/  FADD.FTZ R3, R250, R3 ;  /* 0x00000003fa037221 */ /* 0x000fe40000010000 */
[----:B----4-:R-:W-:Y:S02]  /*8800*/  FFMA.FTZ R98, R146, c[0x0][0x2d0], -R182 ;  /* 0x0000b40092627a23 */ /* 0x010fe400000108b6 */
[C---:B------:R-:W-:Y:S01]  /*8810*/  HMMA.16816.F32 R48, R68.reuse, R78, R48 ;  /* 0x0000004e4430723c */ /* 0x040fe20000001830 */
[----:B------:R-:W4:Y:S02]  /*8820*/  LDSM.16.MT88.4 R76, [R221+0x1100] ;  /* 0x00110000dd4c783b */ /* 0x000f240000004200 */
        /* <DEDUP_REMOVED lines=8> */
[----:B------:R-:W5:Y:S03]  /*88b0*/  LDSM.16.MT88.4 R80, [R220+0x1100] ;  /* 0x00110000dc50783b */ /* 0x000f660000004200 */
[----:B------:R-:W-:Y:S02]  /*88c0*/  FADD.FTZ R102, R103, R102 ;  /* 0x0000006667667221 */ /* 0x000fe40000010000 */
[----:B------:R-:W-:Y:S01]  /*88d0*/  FADD.FTZ R100, R100, R249 ;  /* 0x000000f964647221 */ /* 0x000fe20000010000 */
[----:B------:R-:W-:Y:S01]  /*88e0*/  MUFU.EX2 R120, R120 ;  /* 0x0000007800787308 */ /* 0x000fe20000000800 */
[C---:B------:R-:W-:Y:S04]  /*88f0*/  HMMA.16816.F32 R60, R68.reuse, R88, R60 ;  /* 0x00000058443c723c */ /* 0x040fe8000000183c */
[----:B--2---:R-:W-:Y:S02]  /*8900*/  FADD.FTZ R3, R105, R102 ;  /* 0x0000006669037221 */ /* 0x004fe40000010000 */
[----:B------:R-:W-:Y:S02]  /*8910*/  FADD.FTZ R101, R101, R100 ;  /* 0x0000006465657221 */ /* 0x000fe40000010000 */
[----:B------:R-:W-:Y:S01]  /*8920*/  HMMA.16816.F32 R64, R68, R90, R64 ;  /* 0x0000005a4440723c */ /* 0x000fe20000001840 */
[----:B------:R-:W-:Y:S01]  /*8930*/  LDSM.16.MT88.4 R88, [R221+0x5100] ;  /* 0x00510000dd58783b */ /* 0x000fe20000004200 */
[----:B------:R-:W-:Y:S02]  /*8940*/  MUFU.EX2 R122, R122 ;  /* 0x0000007a007a7308 */ /* 0x000fe40000000800 */
[----:B------:R-:W-:Y:S02]  /*8950*/  FADD.FTZ R2, R104, R101 ;  /* 0x0000006568027221 */ /* 0x000fe40000010000 */
[C---:B------:R-:W-:Y:S01]  /*8960*/  FADD.FTZ R3, R108.reuse, R3 ;  /* 0x000000036c037221 */ /* 0x040fe20000010000 */
[C---:B------:R-:W-:Y:S01]  /*8970*/  F2FP.PACK_AB R68, R109.reuse, R104 ;  /* 0x000000686d44723e */ /* 0x040fe200000000ff */
[----:B------:R-:W-:Y:S01]  /*8980*/  FADD.FTZ R109, R109, R2 ;  /* 0x000000026d6d7221 */ /* 0x000fe20000010000 */
[----:B------:R-:W-:Y:S03]  /*8990*/  F2FP.PACK_AB R69, R108, R105 ;  /* 0x000000696c45723e */ /* 0x000fe600000000ff */
[----:B------:R-:W-:Y:S01]  /*89a0*/  F2FP.PACK_AB R70, R111, R110 ;  /* 0x0000006e6f46723e */ /* 0x000fe200000000ff */
[----:B------:R-:W-:Y:S01]  /*89b0*/  FADD.FTZ R110, R110, R109 ;  /* 0x0000006d6e6e7221 */ /* 0x000fe20000010000 */
[----:B---3--:R-:W-:Y:S01]  /*89c0*/  F2FP.PACK_AB R71, R117, R116 ;  /* 0x000000747547723e */ /* 0x008fe200000000ff */
[----:B------:R2:W-:Y:S01]  /*89d0*/  MUFU.EX2 R138, R96 ;  /* 0x00000060008a7308 */ /* 0x0005e20000000800 */
[----:B------:R-:W-:Y:S02]  /*89e0*/  FADD.FTZ R116, R116, R3 ;  /* 0x0000000374747221 */ /* 0x000fe40000010000 */
[----:B------:R-:W-:Y:S02]  /*89f0*/  FADD.FTZ R110, R111, R110 ;  /* 0x0000006e6f6e7221 */ /* 0x000fe40000010000 */
[----:B------:R-:W-:Y:S01]  /*8a00*/  FADD.FTZ R116, R117, R116 ;  /* 0x0000007475747221 */ /* 0x000fe20000010000 */
[C---:B------:R-:W-:Y:S08]  /*8a10*/  HMMA.16816.F32 R4, R68.reuse, R84, R4 ;  /* 0x000000544404723c */ /* 0x040ff00000001804 */
[C---:B------:R-:W-:Y:S01]  /*8a20*/  HMMA.16816.F32 R8, R68.reuse, R86, R8 ;  /* 0x000000564408723c */ /* 0x040fe20000001808 */
[----:B------:R-:W3:Y:S07]  /*8a30*/  LDSM.16.MT88.4 R84, [R224+0x5100] ;  /* 0x00510000e054783b */ /* 0x000eee0000004200 */
[C---:B-1----:R-:W-:Y:S04]  /*8a40*/  HMMA.16816.F32 R12, R68.reuse, R72, R12 ;  /* 0x00000048440c723c */ /* 0x042fe8000000180c */
[--C-:B--2---:R-:W-:Y:S04]  /*8a50*/  FFMA.FTZ R96, R162, c[0x0][0x2d0], -R182.reuse ;  /* 0x0000b400a2607a23 */ /* 0x104fe800000108b6 */
[C---:B------:R-:W-:Y:S01]  /*8a60*/  HMMA.16816.F32 R16, R68.reuse, R74, R16 ;  /* 0x0000004a4410723c */ /* 0x040fe20000001810 */
[----:B------:R-:W1:Y:S01]  /*8a70*/  LDSM.16.MT88.4 R72, [R222+0x5100] ;  /* 0x00510000de48783b */ /* 0x000e620000004200 */
[----:B------:R2:W-:Y:S06]  /*8a80*/  MUFU.EX2 R162, R96 ;  /* 0x0000006000a27308 */ /* 0x0005ec0000000800 */
[C---:B----4-:R-:W-:Y:S08]  /*8a90*/  HMMA.16816.F32 R20, R68.reuse, R76, R20 ;  /* 0x0000004c4414723c */ /* 0x050ff00000001814 */
[C---:B------:R-:W-:Y:S01]  /*8aa0*/  HMMA.16816.F32 R24, R68.reuse, R78, R24 ;  /* 0x0000004e4418723c */ /* 0x040fe20000001818 */
[----:B------:R-:W4:Y:S07]  /*8ab0*/  LDSM.16.MT88.4 R76, [R224+0x1900] ;  /* 0x00190000e04c783b */ /* 0x000f2e0000004200 */
[C---:B-----5:R-:W-:Y:S04]  /*8ac0*/  HMMA.16816.F32 R28, R68.reuse, R80, R28 ;  /* 0x00000050441c723c */ /* 0x060fe8000000181c */
[--C-:B--2---:R-:W-:Y:S04]  /*8ad0*/  FFMA.FTZ R96, R150, c[0x0][0x2d0], -R182.reuse ;  /* 0x0000b40096607a23 */ /* 0x104fe800000108b6 */
[C---:B------:R-:W-:Y:S01]  /*8ae0*/  HMMA.16816.F32 R32, R68.reuse, R82, R32 ;  /* 0x000000524420723c */ /* 0x040fe20000001820 */
[----:B------:R-:W2:Y:S01]  /*8af0*/  LDSM.16.MT88.4 R80, [R222+0x1900] ;  /* 0x00190000de50783b */ /* 0x000ea20000004200 */
[----:B------:R5:W-:Y:S06]  /*8b00*/  MUFU.EX2 R150, R96 ;  /* 0x0000006000967308 */ /* 0x000bec0000000800 */
[C---:B---3--:R-:W-:Y:S07]  /*8b10*/  HMMA.16816.F32 R36, R68.reuse, R84, R36 ;  /* 0x000000544424723c */ /* 0x048fee0000001824 */
[--C-:B------:R-:W-:Y:S01]  /*8b20*/  FFMA.FTZ R84, R124, c[0x0][0x2d0], -R182.reuse ;  /* 0x0000b4007c547a23 */ /* 0x100fe200000108b6 */
[C---:B------:R-:W-:Y:S01]  /*8b30*/  HMMA.16816.F32 R40, R68.reuse, R86, R40 ;  /* 0x000000564428723c */ /* 0x040fe20000001828 */
[----:B------:R-:W-:Y:S02]  /*8b40*/  LDSM.16.MT88.4 R124, [R224+0x3900] ;  /* 0x00390000e07c783b */ /* 0x000fe40000004200 */
[----:B------:R3:W-:Y:S05]  /*8b50*/  MUFU.EX2 R139, R84 ;  /* 0x00000054008b7308 */ /* 0x0007ea0000000800 */
[C---:B-1----:R-:W-:Y:S04]  /*8b60*/  HMMA.16816.F32 R44, R68.reuse, R72, R44 ;  /* 0x00000048442c723c */ /* 0x042fe8000000182c */
[----:B-----5:R-:W-:Y:S04]  /*8b70*/  FFMA.FTZ R96, R147, c[0x0][0x2d0], -R182 ;  /* 0x0000b40093607a23 */ /* 0x020fe800000108b6 */
[C---:B------:R-:W-:Y:S01]  /*8b80*/  HMMA.16816.F32 R48, R68.reuse, R74, R48 ;  /* 0x0000004a4430723c */ /* 0x040fe20000001830 */
[----:B------:R-:W1:Y:S01]  /*8b90*/  LDSM.16.MT88.4 R72, [R221+0x1900] ;  /* 0x00190000dd48783b */ /* 0x000e620000004200 */
[----:B------:R5:W2:Y:S06]  /*8ba0*/  MUFU.EX2 R147, R96 ;  /* 0x0000006000937308 */ /* 0x000aac0000000800 */
[C---:B------:R-:W-:Y:S01]  /*8bb0*/  HMMA.16816.F32 R52, R68.reuse, R88, R52 ;  /* 0x000000584434723c */ /* 0x040fe20000001834 */
[----:B---3--:R-:W3:Y:S06]  /*8bc0*/  LDSM.16.MT88.4 R84, [R220+0x1900] ;  /* 0x00190000dc54783b */ /* 0x008eec0000004200 */
[--C-:B------:R-:W-:Y:S01]  /*8bd0*/  FFMA.FTZ R88, R131, c[0x0][0x2d0], -R248.reuse ;  /* 0x0000b40083587a23 */ /* 0x100fe200000108f8 */
[C---:B------:R-:W-:Y:S03]  /*8be0*/  HMMA.16816.F32 R56, R68.reuse, R90, R56 ;  /* 0x0000005a4438723c */ /* 0x040fe60000001838 */
[----:B------:R-:W1:Y:S01]  /*8bf0*/  MUFU.EX2 R136, R88 ;  /* 0x0000005800887308 */ /* 0x000e620000000800 */
[----:B------:R-:W-:Y:S04]  /*8c00*/  FFMA.FTZ R89, R130, c[0x0][0x2d0], -R248 ;  /* 0x0000b40082597a23 */ /* 0x000fe800000108f8 */
[C---:B------:R-:W-:Y:S01]  /*8c10*/  HMMA.16816.F32 R60, R68.reuse, R92, R60 ;  /* 0x0000005c443c723c */ /* 0x040fe2000000183c */
[----:B-----5:R-:W-:Y:S03]  /*8c20*/  LDSM.16.MT88.4 R96, [R220+0x7100] ;  /* 0x00710000dc60783b */ /* 0x020fe60000004200 */
[----:B--2---:R-:W-:Y:S01]  /*8c30*/  F2FP.PACK_AB R113, R145, R147 ;  /* 0x000000939171723e */ /* 0x004fe200000000ff */
[----:B------:R2:W5:Y:S02]  /*8c40*/  MUFU.EX2 R137, R89 ;  /* 0x0000005900897308 */ /* 0x0005640000000800 */
[--C-:B------:R-:W-:Y:S01]  /*8c50*/  FFMA.FTZ R92, R129, c[0x0][0x2d0], -R182.reuse ;  /* 0x0000b400815c7a23 */ /* 0x100fe200000108b6 */
[----:B------:R-:W-:Y:S04]  /*8c60*/  HMMA.16816.F32 R64, R68, R94, R64 ;  /* 0x0000005e4440723c */ /* 0x000fe80000001840 */
[----:B------:R-:W-:Y:S03]  /*8c70*/  FFMA.FTZ R93, R164, c[0x0][0x2d0], -R182 ;  /* 0x0000b400a45d7a23 */ /* 0x000fe600000108b6 */
[----:B------:R-:W-:Y:S01]  /*8c80*/  F2FP.PACK_AB R68, R118, R119 ;  /* 0x000000777644723e */ /* 0x000fe200000000ff */
[----:B------:R1:W-:Y:S01]  /*8c90*/  MUFU.EX2 R107, R92 ;  /* 0x0000005c006b7308 */ /* 0x0003e20000000800 */
[----:B------:R-:W-:Y:S03]  /*8ca0*/  F2FP.PACK_AB R69, R120, R121 ;  /* 0x000000797845723e */ /* 0x000fe600000000ff */
[----:B------:R-:W-:Y:S01]  /*8cb0*/  F2FP.PACK_AB R70, R123, R122 ;  /* 0x0000007a7b46723e */ /* 0x000fe200000000ff */
[--C-:B------:R-:W-:Y:S01]  /*8cc0*/  FFMA.FTZ R95, R128, c[0x0][0x2d0], -R248.reuse ;  /* 0x0000b400805f7a23 */ /* 0x100fe200000108f8 */
[----:B------:R-:W-:Y:S01]  /*8cd0*/  F2FP.PACK_AB R71, R139, R138 ;  /* 0x0000008a8b47723e */ /* 0x000fe200000000ff */
[----:B------:R-:W-:Y:S02]  /*8ce0*/  FFMA.FTZ R94, R160, c[0x0][0x2d0], -R248 ;  /* 0x0000b400a05e7a23 */ /* 0x000fe400000108f8 */
[----:B------:R-:W-:Y:S01]  /*8cf0*/  FADD.FTZ R119, R119, R110 ;  /* 0x0000006e77777221 */ /* 0x000fe20000010000 */
[----:B------:R-:W-:Y:S01]  /*8d00*/  MUFU.EX2 R112, R95 ;  /* 0x0000005f00707308 */ /* 0x000fe20000000800 */
[----:B------:R-:W-:Y:S01]  /*8d10*/  LDSM.16.MT88.4 R108, [R221+0x7900] ;  /* 0x00790000dd6c783b */ /* 0x000fe20000004200 */
[----:B------:R-:W-:Y:S01]  /*8d20*/  FADD.FTZ R121, R121, R116 ;  /* 0x0000007479797221 */ /* 0x000fe20000010000 */
[C---:B----4-:R-:W-:Y:S03]  /*8d30*/  HMMA.16816.F32 R4, R68.reuse, R76, R4 ;  /* 0x0000004c4404723c */ /* 0x050fe60000001804 */
[----:B------:R-:W-:Y:S02]  /*8d40*/  FADD.FTZ R119, R118, R119 ;  /* 0x0000007776777221 */ /* 0x000fe40000010000 */
[----:B------:R-:W-:Y:S01]  /*8d50*/  FADD.FTZ R121, R120, R121 ;  /* 0x0000007978797221 */ /* 0x000fe20000010000 */
[----:B--2---:R-:W-:Y:S01]  /*8d60*/  LDSM.16.MT88.4 R88, [R221+0x5900] ;  /* 0x00590000dd58783b */ /* 0x004fe20000004200 */
[----:B------:R-:W-:Y:S01]  /*8d70*/  MUFU.EX2 R160, R94 ;  /* 0x0000005e00a07308 */ /* 0x000fe20000000800 */
[C---:B------:R-:W-:Y:S04]  /*8d80*/  HMMA.16816.F32 R8, R68.reuse, R78, R8 ;  /* 0x0000004e4408723c */ /* 0x040fe80000001808 */
[----:B-1----:R-:W-:Y:S02]  /*8d90*/  FFMA.FTZ R92, R152, c[0x0][0x2d0], -R182 ;  /* 0x0000b400985c7a23 */ /* 0x002fe400000108b6 */
[----:B------:R-:W1:Y:S01]  /*8da0*/  LDSM.16.MT88.4 R76, [R224+0x5900] ;  /* 0x00590000e04c783b */ /* 0x000e620000004200 */
[----:B------:R-:W-:Y:S01]  /*8db0*/  FADD.FTZ R122, R122, R119 ;  /* 0x000000777a7a7221 */ /* 0x000fe20000010000 */
[C---:B------:R-:W-:Y:S01]  /*8dc0*/  HMMA.16816.F32 R12, R68.reuse, R80, R12 ;  /* 0x00000050440c723c */ /* 0x040fe2000000180c */
[----:B------:R-:W-:Y:S03]  /*8dd0*/  MUFU.EX2 R152, R92 ;  /* 0x0000005c00987308 */ /* 0x000fe60000000800 */
[----:B------:R-:W-:Y:S02]  /*8de0*/  FADD.FTZ R2, R138, R121 ;  /* 0x000000798a027221 */ /* 0x000fe40000010000 */
[----:B------:R-:W-:Y:S02]  /*8df0*/  FADD.FTZ R123, R123, R122 ;  /* 0x0000007a7b7b7221 */ /* 0x000fe40000010000 */
[C---:B------:R-:W-:Y:S01]  /*8e00*/  HMMA.16816.F32 R16, R68.reuse, R82, R16 ;  /* 0x000000524410723c */ /* 0x040fe20000001810 */
[----:B------:R-:W2:Y:S02]  /*8e10*/  LDSM.16.MT88.4 R80, [R222+0x5900] ;  /* 0x00590000de50783b */ /* 0x000ea40000004200 */
[----:B------:R4:W1:Y:S01]  /*8e20*/  MUFU.EX2 R164, R93 ;  /* 0x0000005d00a47308 */ /* 0x0008620000000800 */
[----:B------:R-:W-:Y:S02]  /*8e30*/  FADD.FTZ R3, R139, R2 ;  /* 0x000000028b037221 */ /* 0x000fe40000010000 */
[----:B------:R-:W-:Y:S02]  /*8e40*/  FADD.FTZ R2, R136, R123 ;  /* 0x0000007b88027221 */ /* 0x000fe40000010000 */
[C---:B------:R-:W-:Y:S04]  /*8e50*/  HMMA.16816.F32 R20, R68.reuse, R72, R20 ;  /* 0x000000484414723c */ /* 0x040fe80000001814 */
[C---:B-----5:R-:W-:Y:S04]  /*8e60*/  FADD.FTZ R2, R137.reuse, R2 ;  /* 0x0000000289027221 */ /* 0x060fe80000010000 */
[C---:B------:R-:W-:Y:S01]  /*8e70*/  HMMA.16816.F32 R24, R68.reuse, R74, R24 ;  /* 0x0000004a4418723c */ /* 0x040fe20000001818 */
[----:B------:R-:W5:Y:S07]  /*8e80*/  LDSM.16.MT88.4 R72, [R220+0x5900] ;  /* 0x00590000dc48783b */ /* 0x000f6e0000004200 */
[C---:B---3--:R-:W-:Y:S04]  /*8e90*/  HMMA.16816.F32 R28, R68.reuse, R84, R28 ;  /* 0x00000054441c723c */ /* 0x048fe8000000181c */
[----:B----4-:R-:W-:Y:S04]  /*8ea0*/  FFMA.FTZ R93, R156, c[0x0][0x2d0], -R182 ;  /* 0x0000b4009c5d7a23 */ /* 0x010fe800000108b6 */
[C---:B------:R-:W-:Y:S01]  /*8eb0*/  HMMA.16816.F32 R32, R68.reuse, R86, R32 ;  /* 0x000000564420723c */ /* 0x040fe20000001820 */
[----:B------:R-:W3:Y:S01]  /*8ec0*/  LDSM.16.MT88.4 R84, [R224+0x2100] ;  /* 0x00210000e054783b */ /* 0x000ee20000004200 */
[----:B------:R4:W3:Y:S06]  /*8ed0*/  MUFU.EX2 R156, R93 ;  /* 0x0000005d009c7308 */ /* 0x0008ec0000000800 */
[C---:B-1----:R-:W-:Y:S08]  /*8ee0*/  HMMA.16816.F32 R36, R68.reuse, R76, R36 ;  /* 0x0000004c4424723c */ /* 0x042ff00000001824 */
[C---:B------:R-:W-:Y:S01]  /*8ef0*/  HMMA.16816.F32 R40, R68.reuse, R78, R40 ;  /* 0x0000004e4428723c */ /* 0x040fe20000001828 */
[----:B------:R-:W1:Y:S07]  /*8f00*/  LDSM.16.MT88.4 R76, [R222+0x2100] ;  /* 0x00210000de4c783b */ /* 0x000e6e0000004200 */
[C---:B--2---:R-:W-:Y:S01]  /*8f10*/  HMMA.16816.F32 R44, R68.reuse, R80, R44 ;  /* 0x00000050442c723c */ /* 0x044fe2000000182c */
[----:B----4-:R-:W-:Y:S07]  /*8f20*/  LDSM.16.MT88.4 R92, [R220+0x6100] ;  /* 0x00610000dc5c783b */ /* 0x010fee0000004200 */
[C---:B------:R-:W-:Y:S01]  /*8f30*/  HMMA.16816.F32 R48, R68.reuse, R82, R48 ;  /* 0x000000524430723c */ /* 0x040fe20000001830 */
[----:B------:R-:W-:Y:S07]  /*8f40*/  LDSM.16.MT88.4 R80, [R220+0x2100] ;  /* 0x00210000dc50783b */ /* 0x000fee0000004200 */
[C---:B------:R-:W-:Y:S07]  /*8f50*/  HMMA.16816.F32 R52, R68.reuse, R88, R52 ;  /* 0x000000584434723c */ /* 0x040fee0000001834 */
[--C-:B------:R-:W-:Y:S01]  /*8f60*/  FFMA.FTZ R89, R148, c[0x0][0x2d0], -R248.reuse ;  /* 0x0000b40094597a23 */ /* 0x100fe200000108f8 */
[C---:B------:R-:W-:Y:S03]  /*8f70*/  HMMA.16816.F32 R56, R68.reuse, R90, R56 ;  /* 0x0000005a4438723c */ /* 0x040fe60000001838 */
[----:B------:R-:W-:Y:S01]  /*8f80*/  MUFU.EX2 R148, R89 ;  /* 0x0000005900947308 */ /* 0x000fe20000000800 */
[--C-:B------:R-:W-:Y:S04]  /*8f90*/  FFMA.FTZ R88, R144, c[0x0][0x2d0], -R248.reuse ;  /* 0x0000b40090587a23 */ /* 0x100fe800000108f8 */
[C---:B-----5:R-:W-:Y:S05]  /*8fa0*/  HMMA.16816.F32 R60, R68.reuse, R72, R60 ;  /* 0x00000048443c723c */ /* 0x060fea000000183c */
[----:B------:R2:W4:Y:S03]  /*8fb0*/  MUFU.EX2 R144, R88 ;  /* 0x0000005800907308 */ /* 0x0005260000000800 */
[----:B------:R-:W-:Y:S01]  /*8fc0*/  HMMA.16816.F32 R64, R68, R74, R64 ;  /* 0x0000004a4440723c */ /* 0x000fe20000001840 */
[----:B------:R-:W5:Y:S06]  /*8fd0*/  LDSM.16.MT88.4 R72, [R221+0x2100] ;  /* 0x00210000dd48783b */ /* 0x000f6c0000004200 */
[----:B------:R-:W-:Y:S02]  /*8fe0*/  F2FP.PACK_AB R69, R164, R107 ;  /* 0x0000006ba445723e */ /* 0x000fe400000000ff */
[----:B------:R-:W-:Y:S03]  /*8ff0*/  F2FP.PACK_AB R68, R137, R136 ;  /* 0x000000888944723e */ /* 0x000fe600000000ff */
[----:B------:R-:W-:Y:S02]  /*9000*/  F2FP.PACK_AB R70, R160, R112 ;  /* 0x00000070a046723e */ /* 0x000fe400000000ff */
[----:B---3--:R-:W-:Y:S07]  /*9010*/  F2FP.PACK_AB R71, R152, R156 ;  /* 0x0000009c9847723e */ /* 0x008fee00000000ff */
[C---:B------:R-:W-:Y:S01]  /*9020*/  HMMA.16816.F32 R4, R68.reuse, R84, R4 ;  /* 0x000000544404723c */ /* 0x040fe20000001804 */
[----:B--2---:R-:W-:Y:S07]  /*9030*/  LDSM.16.MT88.4 R88, [R221+0x6100] ;  /* 0x00610000dd58783b */ /* 0x004fee0000004200 */
[C---:B------:R-:W-:Y:S01]  /*9040*/  HMMA.16816.F32 R8, R68.reuse, R86, R8 ;  /* 0x000000564408723c */ /* 0x040fe20000001808 */
[----:B------:R-:W2:Y:S07]  /*9050*/  LDSM.16.MT88.4 R84, [R224+0x6100] ;  /* 0x00610000e054783b */ /* 0x000eae0000004200 */
[C---:B-1----:R-:W-:Y:S08]  /*9060*/  HMMA.16816.F32 R12, R68.reuse, R76, R12 ;  /* 0x0000004c440c723c */ /* 0x042ff0000000180c */
[C---:B------:R-:W-:Y:S01]  /*9070*/  HMMA.16816.F32 R16, R68.reuse, R78, R16 ;  /* 0x0000004e4410723c */ /* 0x040fe20000001810 */
[----:B------:R-:W1:Y:S07]  /*9080*/  LDSM.16.MT88.4 R76, [R222+0x6100] ;  /* 0x00610000de4c783b */ /* 0x000e6e0000004200 */
[C---:B-----5:R-:W-:Y:S08]  /*9090*/  HMMA.16816.F32 R20, R68.reuse, R72, R20 ;  /* 0x000000484414723c */ /* 0x060ff00000001814 */
        /* <DEDUP_REMOVED lines=14> */
[C---:B------:R-:W-:Y:S07]  /*9180*/  HMMA.16816.F32 R60, R68.reuse, R92, R60 ;  /* 0x0000005c443c723c */ /* 0x040fee000000183c */
[--C-:B------:R-:W-:Y:S01]  /*9190*/  FFMA.FTZ R92, R165, c[0x0][0x2d0], -R248.reuse ;  /* 0x0000b400a55c7a23 */ /* 0x100fe200000108f8 */
[----:B------:R-:W-:Y:S03]  /*91a0*/  HMMA.16816.F32 R64, R68, R94, R64 ;  /* 0x0000005e4440723c */ /* 0x000fe60000001840 */
[----:B------:R1:W-:Y:S04]  /*91b0*/  MUFU.EX2 R165, R92 ;  /* 0x0000005c00a57308 */ /* 0x0003e80000000800 */
[----:B----4-:R-:W-:Y:S02]  /*91c0*/  F2FP.PACK_AB R68, R144, R148 ;  /* 0x000000949044723e */ /* 0x010fe400000000ff */
[----:B------:R-:W-:Y:S03]  /*91d0*/  F2FP.PACK_AB R69, R158, R162 ;  /* 0x000000a29e45723e */ /* 0x000fe600000000ff */
[----:B------:R-:W-:Y:S02]  /*91e0*/  F2FP.PACK_AB R70, R154, R166 ;  /* 0x000000a69a46723e */ /* 0x000fe400000000ff */
[----:B------:R-:W-:Y:S07]  /*91f0*/  F2FP.PACK_AB R71, R146, R150 ;  /* 0x000000969247723e */ /* 0x000fee00000000ff */
[C---:B---3--:R-:W-:Y:S01]  /*9200*/  HMMA.16816.F32 R4, R68.reuse, R72, R4 ;  /* 0x000000484404723c */ /* 0x048fe20000001804 */
[----:B-1----:R-:W-:Y:S07]  /*9210*/  LDSM.16.MT88.4 R92, [R221+0x7100] ;  /* 0x00710000dd5c783b */ /* 0x002fee0000004200 */
[C---:B------:R-:W-:Y:S01]  /*9220*/  HMMA.16816.F32 R8, R68.reuse, R74, R8 ;  /* 0x0000004a4408723c */ /* 0x040fe20000001808 */
[----:B------:R-:W1:Y:S07]  /*9230*/  LDSM.16.MT88.4 R72, [R222+0x6900] ;  /* 0x00690000de48783b */ /* 0x000e6e0000004200 */
[C---:B-----5:R-:W-:Y:S08]  /*9240*/  HMMA.16816.F32 R12, R68.reuse, R80, R12 ;  /* 0x00000050440c723c */ /* 0x060ff0000000180c */
[C---:B------:R-:W-:Y:S01]  /*9250*/  HMMA.16816.F32 R16, R68.reuse, R82, R16 ;  /* 0x000000524410723c */ /* 0x040fe20000001810 */
[----:B------:R-:W3:Y:S07]  /*9260*/  LDSM.16.MT88.4 R80, [R221+0x6900] ;  /* 0x00690000dd50783b */ /* 0x000eee0000004200 */
[C---:B--2---:R-:W-:Y:S07]  /*9270*/  HMMA.16816.F32 R20, R68.reuse, R84, R20 ;  /* 0x000000544414723c */ /* 0x044fee0000001814 */
[----:B------:R-:W-:Y:S01]  /*9280*/  FFMA.FTZ R85, R167, c[0x0][0x2d0], -R248 ;  /* 0x0000b400a7557a23 */ /* 0x000fe200000108f8 */
[C---:B------:R-:W-:Y:S03]  /*9290*/  HMMA.16816.F32 R24, R68.reuse, R86, R24 ;  /* 0x000000564418723c */ /* 0x040fe60000001818 */
[----:B------:R2:W4:Y:S01]  /*92a0*/  MUFU.EX2 R167, R85 ;  /* 0x0000005500a77308 */ /* 0x0005220000000800 */
[--C-:B------:R-:W-:Y:S03]  /*92b0*/  FFMA.FTZ R84, R163, c[0x0][0x2d0], -R182.reuse ;  /* 0x0000b400a3547a23 */ /* 0x100fe600000108b6 */
[----:B------:R-:W-:Y:S01]  /*92c0*/  FFMA.FTZ R87, R161, c[0x0][0x2d0], -R182 ;  /* 0x0000b400a1577a23 */ /* 0x000fe200000108b6 */
[C---:B------:R-:W-:Y:S04]  /*92d0*/  HMMA.16816.F32 R28, R68.reuse, R76, R28 ;  /* 0x0000004c441c723c */ /* 0x040fe8000000181c */
[----:B------:R-:W-:Y:S01]  /*92e0*/  FFMA.FTZ R86, R157, c[0x0][0x2d0], -R248 ;  /* 0x0000b4009d567a23 */ /* 0x000fe200000108f8 */
[----:B------:R-:W-:Y:S03]  /*92f0*/  MUFU.EX2 R161, R87 ;  /* 0x0000005700a17308 */ /* 0x000fe60000000800 */
[C---:B------:R-:W-:Y:S01]  /*9300*/  HMMA.16816.F32 R32, R68.reuse, R78, R32 ;  /* 0x0000004e4420723c */ /* 0x040fe20000001820 */
[----:B------:R-:W5:Y:S06]  /*9310*/  LDSM.16.MT88.4 R76, [R220+0x6900] ;  /* 0x00690000dc4c783b */ /* 0x000f6c0000004200 */
[----:B------:R3:W3:Y:S01]  /*9320*/  MUFU.EX2 R163, R84 ;  /* 0x0000005400a37308 */ /* 0x0006e20000000800 */
[C---:B------:R-:W-:Y:S04]  /*9330*/  HMMA.16816.F32 R36, R68.reuse, R88, R36 ;  /* 0x000000584424723c */ /* 0x040fe80000001824 */
[----:B--2---:R-:W-:Y:S03]  /*9340*/  FFMA.FTZ R85, R159, c[0x0][0x2d0], -R182 ;  /* 0x0000b4009f557a23 */ /* 0x004fe600000108b6 */
[----:B------:R-:W-:Y:S01]  /*9350*/  FFMA.FTZ R88, R155, c[0x0][0x2d0], -R248 ;  /* 0x0000b4009b587a23 */ /* 0x000fe200000108f8 */
[C---:B------:R-:W-:Y:S01]  /*9360*/  HMMA.16816.F32 R40, R68.reuse, R90, R40 ;  /* 0x0000005a4428723c */ /* 0x040fe20000001828 */
[----:B------:R-:W-:Y:S07]  /*9370*/  MUFU.EX2 R159, R85 ;  /* 0x00000055009f7308 */ /* 0x000fee0000000800 */
[C---:B-1----:R-:W-:Y:S03]  /*9380*/  HMMA.16816.F32 R44, R68.reuse, R72, R44 ;  /* 0x00000048442c723c */ /* 0x042fe6000000182c */
[----:B------:R1:W-:Y:S01]  /*9390*/  MUFU.EX2 R157, R86 ;  /* 0x00000056009d7308 */ /* 0x0003e20000000800 */
[----:B---3--:R-:W-:Y:S04]  /*93a0*/  FFMA.FTZ R84, R153, c[0x0][0x2d0], -R182 ;  /* 0x0000b40099547a23 */ /* 0x008fe800000108b6 */
[C---:B------:R-:W-:Y:S01]  /*93b0*/  HMMA.16816.F32 R48, R68.reuse, R74, R48 ;  /* 0x0000004a4430723c */ /* 0x040fe20000001830 */
[----:B------:R-:W2:Y:S04]  /*93c0*/  LDSM.16.MT88.4 R72, [R224+0x3100] ;  /* 0x00310000e048783b */ /* 0x000ea80000004200 */
[----:B------:R-:W-:Y:S03]  /*93d0*/  MUFU.EX2 R153, R84 ;  /* 0x0000005400997308 */ /* 0x000fe60000000800 */
[C---:B------:R-:W-:Y:S07]  /*93e0*/  HMMA.16816.F32 R52, R68.reuse, R80, R52 ;  /* 0x000000504434723c */ /* 0x040fee0000001834 */
[----:B------:R3:W2:Y:S01]  /*93f0*/  MUFU.EX2 R155, R88 ;  /* 0x00000058009b7308 */ /* 0x0006a20000000800 */
[C---:B------:R-:W-:Y:S01]  /*9400*/  HMMA.16816.F32 R56, R68.reuse, R82, R56 ;  /* 0x000000524438723c */ /* 0x040fe20000001838 */
[----:B------:R-:W2:Y:S03]  /*9410*/  LDSM.16.MT88.4 R80, [R222+0x3100] ;  /* 0x00310000de50783b */ /* 0x000ea60000004200 */
[--C-:B-1----:R-:W-:Y:S04]  /*9420*/  FFMA.FTZ R86, R149, c[0x0][0x2d0], -R248.reuse ;  /* 0x0000b40095567a23 */ /* 0x102fe800000108f8 */
[C---:B-----5:R-:W-:Y:S01]  /*9430*/  HMMA.16816.F32 R60, R68.reuse, R76, R60 ;  /* 0x0000004c443c723c */ /* 0x060fe2000000183c */
[----:B------:R1:W-:Y:S07]  /*9440*/  MUFU.EX2 R149, R86 ;  /* 0x0000005600957308 */ /* 0x0003ee0000000800 */
[----:B------:R-:W-:Y:S01]  /*9450*/  HMMA.16816.F32 R64, R68, R78, R64 ;  /* 0x0000004e4440723c */ /* 0x000fe20000001840 */
[----:B------:R-:W5:Y:S06]  /*9460*/  LDSM.16.MT88.4 R76, [R221+0x3100] ;  /* 0x00310000dd4c783b */ /* 0x000f6c0000004200 */
[----:B----4-:R-:W-:Y:S01]  /*9470*/  F2FP.PACK_AB R68, R165, R167 ;  /* 0x000000a7a544723e */ /* 0x010fe200000000ff */
[--C-:B---3--:R-:W-:Y:S01]  /*9480*/  FFMA.FTZ R88, R151, c[0x0][0x2d0], -R248.reuse ;  /* 0x0000b40097587a23 */ /* 0x108fe200000108f8 */
[----:B------:R-:W-:Y:S03]  /*9490*/  F2FP.PACK_AB R69, R161, R163 ;  /* 0x000000a3a145723e */ /* 0x000fe600000000ff */
[----:B--2---:R-:W-:Y:S01]  /*94a0*/  F2FP.PACK_AB R70, R155, R157 ;  /* 0x0000009d9b46723e */ /* 0x004fe200000000ff */
[----:B------:R-:W2:Y:S01]  /*94b0*/  MUFU.EX2 R151, R88 ;  /* 0x0000005800977308 */ /* 0x000ea20000000800 */
[----:B------:R-:W-:Y:S01]  /*94c0*/  F2FP.PACK_AB R71, R153, R159 ;  /* 0x0000009f9947723e */ /* 0x000fe200000000ff */
[----:B------:R-:W-:Y:S01]  /*94d0*/  FFMA.FTZ R248, R183, c[0x0][0x2d0], -R248 ;  /* 0x0000b400b7f87a23 */ /* 0x000fe200000108f8 */
[----:B-1----:R-:W1:Y:S01]  /*94e0*/  LDSM.16.MT88.4 R84, [R220+0x3100] ;  /* 0x00310000dc54783b */ /* 0x002e620000004200 */
[--C-:B------:R-:W-:Y:S02]  /*94f0*/  FFMA.FTZ R183, R247, c[0x0][0x2d0], -R182.reuse ;  /* 0x0000b400f7b77a23 */ /* 0x100fe400000108b6 */
[----:B------:R-:W-:Y:S02]  /*9500*/  FFMA.FTZ R182, R133, c[0x0][0x2d0], -R182 ;  /* 0x0000b40085b67a23 */ /* 0x000fe400000108b6 */
[C---:B------:R-:W-:Y:S02]  /*9510*/  HMMA.16816.F32 R4, R68.reuse, R72, R4 ;  /* 0x000000484404723c */ /* 0x040fe40000001804 */
[----:B------:R-:W3:Y:S01]  /*9520*/  MUFU.EX2 R248, R248 ;  /* 0x000000f800f87308 */ /* 0x000ee20000000800 */
[----:B------:R-:W-:Y:S02]  /*9530*/  IMAD.MOV.U32 R133, RZ, RZ, R107 ;  /* 0x000000ffff857224 */ /* 0x000fe400078e006b */
[----:B------:R-:W-:Y:S01]  /*9540*/  LDSM.16.MT88.4 R104, [R222+0x7900] ;  /* 0x00790000de68783b */ /* 0x000fe20000004200 */
[----:B------:R-:W-:Y:S02]  /*9550*/  IMAD.MOV.U32 R247, RZ, RZ, R112 ;  /* 0x000000fffff77224 */ /* 0x000fe400078e0070 */
[C---:B------:R-:W-:Y:S04]  /*9560*/  HMMA.16816.F32 R8, R68.reuse, R74, R8 ;  /* 0x0000004a4408723c */ /* 0x040fe80000001808 */
[----:B------:R-:W-:Y:S01]  /*9570*/  MUFU.EX2 R183, R183 ;  /* 0x000000b700b77308 */ /* 0x000fe20000000800 */
[----:B------:R-:W4:Y:S01]  /*9580*/  LDSM.16.MT88.4 R72, [R224+0x7100] ;  /* 0x00710000e048783b */ /* 0x000f220000004200 */
[----:B------:R-:W-:Y:S02]  /*9590*/  FADD.FTZ R3, R133, R3 ;  /* 0x0000000385037221 */ /* 0x000fe40000010000 */
[C---:B------:R-:W-:Y:S04]  /*95a0*/  HMMA.16816.F32 R12, R68.reuse, R80, R12 ;  /* 0x00000050440c723c */ /* 0x040fe8000000180c */
[----:B--2---:R-:W-:Y:S01]  /*95b0*/  F2FP.PACK_AB R112, R151, R149 ;  /* 0x000000959770723e */ /* 0x004fe200000000ff */
[----:B------:R-:W2:Y:S01]  /*95c0*/  LDSM.16.MT88.4 R88, [R222+0x7100] ;  /* 0x00710000de58783b */ /* 0x000ea20000004200 */
[----:B------:R-:W1:Y:S02]  /*95d0*/  MUFU.EX2 R182, R182 ;  /* 0x000000b600b67308 */ /* 0x000e640000000800 */
[C---:B------:R-:W-:Y:S04]  /*95e0*/  HMMA.16816.F32 R16, R68.reuse, R82, R16 ;  /* 0x000000524410723c */ /* 0x040fe80000001810 */
[----:B---3--:R-:W-:Y:S01]  /*95f0*/  F2FP.PACK_AB R114, R248, R251 ;  /* 0x000000fbf872723e */ /* 0x008fe200000000ff */
[----:B------:R-:W-:Y:S03]  /*9600*/  LDSM.16.MT88.4 R80, [R221+0x3900] ;  /* 0x00390000dd50783b */ /* 0x000fe60000004200 */
[C---:B-----5:R-:W-:Y:S08]  /*9610*/  HMMA.16816.F32 R20, R68.reuse, R76, R20 ;  /* 0x0000004c4414723c */ /* 0x060ff00000001814 */
[C---:B------:R-:W-:Y:S01]  /*9620*/  HMMA.16816.F32 R24, R68.reuse, R78, R24 ;  /* 0x0000004e4418723c */ /* 0x040fe20000001818 */
[----:B------:R-:W3:Y:S03]  /*9630*/  LDSM.16.MT88.4 R76, [R222+0x3900] ;  /* 0x00390000de4c783b */ /* 0x000ee60000004200 */
[----:B-1----:R-:W-:Y:S04]  /*9640*/  F2FP.PACK_AB R115, R182, R183 ;  /* 0x000000b7b673723e */ /* 0x002fe800000000ff */
[C---:B------:R-:W-:Y:S08]  /*9650*/  HMMA.16816.F32 R28, R68.reuse, R84, R28 ;  /* 0x00000054441c723c */ /* 0x040ff0000000181c */
[C---:B------:R-:W-:Y:S08]  /*9660*/  HMMA.16816.F32 R32, R68.reuse, R86, R32 ;  /* 0x000000564420723c */ /* 0x040ff00000001820 */
[C---:B----4-:R-:W-:Y:S08]  /*9670*/  HMMA.16816.F32 R36, R68.reuse, R72, R36 ;  /* 0x000000484424723c */ /* 0x050ff00000001824 */
[C---:B------:R-:W-:Y:S08]  /*9680*/  HMMA.16816.F32 R40, R68.reuse, R74, R40 ;  /* 0x0000004a4428723c */ /* 0x040ff00000001828 */
[C---:B--2---:R-:W-:Y:S08]  /*9690*/  HMMA.16816.F32 R44, R68.reuse, R88, R44 ;  /* 0x00000058442c723c */ /* 0x044ff0000000182c */
[C---:B------:R-:W-:Y:S01]  /*96a0*/  HMMA.16816.F32 R48, R68.reuse, R90, R48 ;  /* 0x0000005a4430723c */ /* 0x040fe20000001830 */
[----:B------:R-:W1:Y:S07]  /*96b0*/  LDSM.16.MT88.4 R88, [R220+0x3900] ;  /* 0x00390000dc58783b */ /* 0x000e6e0000004200 */
[C---:B------:R-:W-:Y:S08]  /*96c0*/  HMMA.16816.F32 R52, R68.reuse, R92, R52 ;  /* 0x0000005c4434723c */ /* 0x040ff00000001834 */
[C---:B------:R-:W-:Y:S08]  /*96d0*/  HMMA.16816.F32 R56, R68.reuse, R94, R56 ;  /* 0x0000005e4438723c */ /* 0x040ff00000001838 */
[C---:B------:R-:W-:Y:S08]  /*96e0*/  HMMA.16816.F32 R60, R68.reuse, R96, R60 ;  /* 0x00000060443c723c */ /* 0x040ff0000000183c */
[----:B------:R-:W-:Y:S01]  /*96f0*/  HMMA.16816.F32 R64, R68, R98, R64 ;  /* 0x000000624440723c */ /* 0x000fe20000001840 */
[----:B------:R-:W2:Y:S07]  /*9700*/  LDSM.16.MT88.4 R96, [R224+0x7900] ;  /* 0x00790000e060783b */ /* 0x000eae0000004200 */
[C---:B------:R-:W-:Y:S08]  /*9710*/  HMMA.16816.F32 R128, R112.reuse, R124, R4 ;  /* 0x0000007c7080723c */ /* 0x040ff00000001804 */
[C---:B------:R-:W-:Y:S01]  /*9720*/  HMMA.16816.F32 R124, R112.reuse, R126, R8 ;  /* 0x0000007e707c723c */ /* 0x040fe20000001808 */
[----:B------:R-:W4:Y:S07]  /*9730*/  LDSM.16.MT88.4 R8, [R220+0x7900] ;  /* 0x00790000dc08783b */ /* 0x000f2e0000004200 */
[C---:B---3--:R-:W-:Y:S07]  /*9740*/  HMMA.16816.F32 R68, R112.reuse, R76, R12 ;  /* 0x0000004c7044723c */ /* 0x048fee000000180c */
        /* <DEDUP_REMOVED lines=30> */
[----:B------:R-:W-:Y:S02]  /*9930*/  IMAD.MOV.U32 R3, RZ, RZ, R0 ;  /* 0x000000ffff037224 */ /* 0x000fe400078e0000 */
[C---:B------:R-:W-:Y:S04]  /*9940*/  HMMA.16816.F32 R108, R112.reuse, R110, R56 ;  /* 0x0000006e706c723c */ /* 0x040fe80000001838 */
[----:B------:R-:W-:Y:S04]  /*9950*/  FADD.FTZ R2, R149, R2 ;  /* 0x0000000295027221 */ /* 0x000fe80000010000 */
[----:B------:R-:W-:Y:S01]  /*9960*/  FADD.FTZ R2, R151, R2 ;  /* 0x0000000297027221 */ /* 0x000fe20000010000 */
[C---:B----4-:R-:W-:Y:S03]  /*9970*/  HMMA.16816.F32 R116, R112.reuse, R8, R60 ;  /* 0x000000087074723c */ /* 0x050fe6000000183c */
[----:B------:R-:W-:Y:S02]  /*9980*/  FADD.FTZ R251, R251, R2 ;  /* 0x00000002fbfb7221 */ /* 0x000fe40000010000 */
[----:B------:R-:W-:Y:S02]  /*9990*/  IMAD.MOV.U32 R2, RZ, RZ, R132 ;  /* 0x000000ffff027224 */ /* 0x000fe400078e0084 */
[----:B------:R-:W-:Y:S01]  /*99a0*/  FADD.FTZ R8, R153, R12 ;  /* 0x0000000c99087221 */ /* 0x000fe20000010000 */
[----:B------:R-:W-:Y:S04]  /*99b0*/  HMMA.16816.F32 R112, R112, R10, R64 ;  /* 0x0000000a7070723c */ /* 0x000fe80000001840 */
[----:B------:R-:W-:Y:S02]  /*99c0*/  FADD.FTZ R8, R147, R8 ;  /* 0x0000000893087221 */ /* 0x000fe40000010000 */
[----:B------:R-:W-:Y:S02]  /*99d0*/  FADD.FTZ R236, R248, R251 ;  /* 0x000000fbf8ec7221 */ /* 0x000fe40000010000 */
[----:B------:R-:W-:Y:S04]  /*99e0*/  FADD.FTZ R8, R145, R8 ;  /* 0x0000000891087221 */ /* 0x000fe80000010000 */
[----:B------:R-:W-:Y:S04]  /*99f0*/  FADD.FTZ R183, R183, R8 ;  /* 0x00000008b7b77221 */ /* 0x000fe80000010000 */
[----:B------:R-:W-:Y:S01]  /*9a00*/  FADD.FTZ R229, R182, R183 ;  /* 0x000000b7b6e57221 */ /* 0x000fe20000010000 */
[----:B------:R-:W-:-:S05]  /*9a10*/  @P0 BRA `(.L_x_2327) ;  /* 0xffffbda000000947 */ /* 0x000fca000383ffff */
.L_x_2326:
[----:B------:R-:W-:-:S13]  /*9a20*/  ISETP.LE.AND P0, PT, RZ, UR25, PT ;  /* 0x00000019ff007c0c */ /* 0x000fda000bf03270 */
[----:B------:R-:W-:Y:S05]  /*9a30*/  @!P0 BRA `(.L_x_2328) ;  /* 0x000034f000008947 */ /* 0x000fea0003800000 */
[----:B------:R-:W-:Y:S01]  /*9a40*/  IADD3 R238, P1, R240, 0x40, RZ ;  /* 0x00000040f0ee7810 */ /* 0x000fe20007f3e0ff */
[----:B------:R-:W-:Y:S01]  /*9a50*/  ULDC.64 UR4, c[0x0][0x1e0] ;  /* 0x0000780000047ab9 */ /* 0x000fe20000000a00 */
[----:B------:R-:W-:Y:S01]  /*9a60*/  IADD3 R237, P0, R230, 0x40, RZ ;  /* 0x00000040e6ed7810 */ /* 0x000fe20007f1e0ff */
[----:B------:R-:W-:Y:S01]  /*9a70*/  UIADD3 UR12, UP0, UR12, 0x80, URZ ;  /* 0x000000800c0c7890 */ /* 0x000fe2000ff1e03f */
[----:B------:R-:W-:Y:S01]  /*9a80*/  IMAD.MOV.U32 R133, RZ, RZ, R132 ;  /* 0x000000ffff857224 */ /* 0x000fe200078e0084 */
[----:B------:R-:W-:Y:S01]  /*9a90*/  USHF.L.U64.HI UR6, UR4, 0x6, UR5 ;  /* 0x0000000604067899 */ /* 0x000fe20008010205 */
[----:B------:R-:W-:Y:S01]  /*9aa0*/  MOV R3, R0 ;  /* 0x0000000000037202 */ /* 0x000fe20000000f00 */
[----:B------:R-:W-:Y:S01]  /*9ab0*/  USHF.L.U32 UR7, UR4, 0x6, URZ ;  /* 0x0000000604077899 */ /* 0x000fe2000800063f */
[----:B------:R-:W-:Y:S01]  /*9ac0*/  IMAD.X R239, RZ, RZ, R235, P1 ;  /* 0x000000ffffef7224 */ /* 0x000fe200008e06eb */
[----:B------:R-:W-:Y:S01]  /*9ad0*/  IADD3.X R134, RZ, R233, RZ, P0, !PT ;  /* 0x000000e9ff867210 */ /* 0x000fe200007fe4ff */
[----:B------:R-:W-:Y:S01]  /*9ae0*/  IMAD.MOV.U32 R234, RZ, RZ, R240 ;  /* 0x000000ffffea7224 */ /* 0x000fe200078e00f0 */
[----:B------:R-:W-:-:S02]  /*9af0*/  UMOV UR8, 0x7 ;  /* 0x0000000700087882 */ /* 0x000fc40000000000 */
[----:B------:R-:W-:Y:S02]  /*9b00*/  ULDC.64 UR4, c[0x0][0x208] ;  /* 0x0000820000047ab9 */ /* 0x000fe40000000a00 */
[----:B------:R-:W-:Y:S02]  /*9b10*/  USHF.L.U64.HI UR8, UR4, UR8, UR5 ;  /* 0x0000000804087299 */ /* 0x000fe40008010205 */
[----:B------:R-:W-:Y:S02]  /*9b20*/  USHF.L.U32 UR11, UR4, 0x7, URZ ;  /* 0x00000007040b7899 */ /* 0x000fe4000800063f */
[----:B------:R-:W-:Y:S02]  /*9b30*/  UIADD3.X UR9, URZ, UR9, URZ, UP0, !UPT ;  /* 0x000000093f097290 */ /* 0x000fe400087fe43f */
.L_x_2329:
[----:B------:R-:W-:Y:S04]  /*9b40*/  DEPBAR.LE SB0, 0x0 ;  /* 0x000080000000791a */ /* 0x000fe80000000000 */
[----:B------:R-:W-:Y:S01]  /*9b50*/  BAR.SYNC.DEFER_BLOCKING 0x0 ;  /* 0x0000000000007b1d */ /* 0x000fe20000010000 */
[----:B------:R-:W-:Y:S01]  /*9b60*/  USHF.R.S32.HI UR5, URZ, 0x1f, UR25 ;  /* 0x0000001f3f057899 */ /* 0x000fe20008011419 */
[----:B------:R-:W-:Y:S01]  /*9b70*/  MOV R135, UR11 ;  /* 0x0000000b00877c02 */ /* 0x000fe20008000f00 */
[----:B------:R-:W-:Y:S02]  /*9b80*/  UIMAD UR4, UR8, UR25, URZ ;  /* 0x00000019080472a4 */ /* 0x000fe4000f8e023f */
[----:B------:R-:W-:Y:S02]  /*9b90*/  UISETP.GT.AND UP0, UPT, UR25, URZ, UPT ;  /* 0x0000003f1900728c */ /* 0x000fe4000bf04270 */
[----:B------:R-:W-:Y:S01]  /*9ba0*/  UIMAD UR4, UR5, UR11, UR4 ;  /* 0x0000000b050472a4 */ /* 0x000fe2000f8e0204 */
[----:B------:R-:W-:Y:S05]  /*9bb0*/  IMAD.WIDE.U32 R152, R135, UR25, R238 ;  /* 0x0000001987987c25 */ /* 0x000fea000f8e00ee */
[C---:B------:R-:W-:Y:S02]  /*9bc0*/  LEA R164, P0, R152.reuse, c[0x0][0x1f8], 0x1 ;  /* 0x00007e0098a47a11 */ /* 0x040fe400078008ff */
[----:B------:R-:W-:Y:S04]  /*9bd0*/  IADD3 R0, R153, UR4, RZ ;  /* 0x0000000499007c10 */ /* 0x000fe8000fffe0ff */
[----:B------:R-:W-:Y:S01]  /*9be0*/  LEA.HI.X R165, R152, c[0x0][0x1fc], R0, 0x1, P0 ;  /* 0x00007f0098a57a11 */ /* 0x000fe200000f0c00 */
[----:B------:R-:W1:Y:S08]  /*9bf0*/  LDSM.16.M88.4 R8, [R226+0x8100] ;  /* 0x00810000e208783b */ /* 0x000e700000000200 */
[----:B------:R-:W2:Y:S08]  /*9c00*/  LDSM.16.M88.4 R16, [R226+0x8900] ;  /* 0x00890000e210783b */ /* 0x000eb00000000200 */
        /* <DEDUP_REMOVED lines=31> */
[C---:B---3--:R-:W-:Y:S07]  /*9e00*/  HMMA.16816.F32 R12, R168.reuse, R144, R12 ;  /* 0x00000090a80c723c */ /* 0x048fee000000180c */
[----:B------:R-:W-:Y:S01]  /*9e10*/  IMAD.WIDE.U32 R144, R135, UR25, R234 ;  /* 0x0000001987907c25 */ /* 0x000fe2000f8e00ea */
[C---:B------:R-:W-:Y:S01]  /*9e20*/  HMMA.16816.F32 R16, R168.reuse, R146, R16 ;  /* 0x00000092a810723c */ /* 0x040fe20000001810 */
[----:B------:R-:W-:Y:S03]  /*9e30*/  UIADD3 UR25, UR25, -0x1, URZ ;  /* 0xffffffff19197890 */ /* 0x000fe6000fffe03f */
[----:B------:R-:W-:Y:S01]  /*9e40*/  IADD3 R135, R145, UR4, RZ ;  /* 0x0000000491877c10 */ /* 0x000fe2000fffe0ff */
[----:B------:R-:W-:Y:S01]  /*9e50*/  ULDC.64 UR4, c[0x0][0x1e0] ;  /* 0x0000780000047ab9 */ /* 0x000fe20000000a00 */
[C---:B------:R-:W-:Y:S02]  /*9e60*/  LEA R166, P1, R144.reuse, c[0x0][0x1f8], 0x1 ;  /* 0x00007e0090a67a11 */ /* 0x040fe400078208ff */
[C---:B------:R-:W-:Y:S03]  /*9e70*/  HMMA.16816.F32 R20, R168.reuse, R148, R20 ;  /* 0x00000094a814723c */ /* 0x040fe60000001814 */
[----:B------:R-:W-:Y:S01]  /*9e80*/  @UP0 UIMAD.WIDE.U32 UR20, UR25, UR4, URZ ;  /* 0x00000004191402a5 */ /* 0x000fe2000f8e003f */
[----:B------:R-:W-:Y:S01]  /*9e90*/  LEA.HI.X R167, R144, c[0x0][0x1fc], R135, 0x1, P1 ;  /* 0x00007f0090a77a11 */ /* 0x000fe200008f0c87 */
[----:B------:R-:W-:Y:S01]  /*9ea0*/  @UP0 USHF.R.S32.HI UR13, URZ, 0x1f, UR25 ;  /* 0x0000001f3f0d0899 */ /* 0x000fe20008011419 */
[----:B------:R-:W2:Y:S01]  /*9eb0*/  LDSM.16.M88.4 R144, [R216] ;  /* 0x00000000d890783b */ /* 0x000ea20000000200 */
[----:B------:R-:W-:Y:S01]  /*9ec0*/  IADD3 R148, P0, R166, UR10, RZ ;  /* 0x0000000aa6947c10 */ /* 0x000fe2000ff1e0ff */
[C---:B------:R-:W-:Y:S01]  /*9ed0*/  HMMA.16816.F32 R24, R168.reuse, R150, R24 ;  /* 0x00000096a818723c */ /* 0x040fe20000001818 */
[----:B------:R-:W-:Y:S02]  /*9ee0*/  @UP0 UIMAD UR13, UR13, UR4, URZ ;  /* 0x000000040d0d02a4 */ /* 0x000fe4000f8e023f */
[----:B------:R-:W-:Y:S01]  /*9ef0*/  @UP0 USHF.L.U32 UR4, UR20, 0x7, URZ ;  /* 0x0000000714040899 */ /* 0x000fe2000800063f */
[----:B------:R-:W-:Y:S01]  /*9f00*/  IADD3.X R149, R167, UR14, RZ, P0, !PT ;  /* 0x0000000ea7957c10 */ /* 0x000fe200087fe4ff */
[----:B------:R-:W-:Y:S01]  /*9f10*/  @UP0 UIMAD UR13, UR25, UR5, UR13 ;  /* 0x00000005190d02a4 */ /* 0x000fe2000f8e020d */
[----:B------:R-:W-:Y:S01]  /*9f20*/  @!PT LDS RZ, [RZ] ;  /* 0x00000000fffff984 */ /* 0x000fe20000000800 */
[----:B------:R-:W-:Y:S01]  /*9f30*/  @!PT LDS RZ, [RZ] ;  /* 0x00000000fffff984 */ /* 0x000fe20000000800 */
[----:B------:R-:W-:Y:S01]  /*9f40*/  @!PT LDS RZ, [RZ] ;  /* 0x00000000fffff984 */ /* 0x000fe20000000800 */
[----:B------:R3:W-:Y:S01]  /*9f50*/  LDGSTS.E.BYPASS.LTC128B.128 [R227+0x100], [R166.64], !P5 ;  /* 0x00100000a6e37fae */ /* 0x0007e2000e901d52 */
[C---:B------:R-:W-:Y:S01]  /*9f60*/  IADD3 R150, P0, R148.reuse, UR10, RZ ;  /* 0x0000000a94967c10 */ /* 0x040fe2000ff1e0ff */
[C---:B-1----:R-:W-:Y:S01]  /*9f70*/  HMMA.16816.F32 R28, R168.reuse, R136, R28 ;  /* 0x00000088a81c723c */ /* 0x042fe2000000181c */
[----:B------:R-:W-:Y:S03]  /*9f80*/  @UP0 UIADD3 UR13, UR21, UR13, URZ ;  /* 0x0000000d150d0290 */ /* 0x000fe6000fffe03f */
[C---:B------:R-:W-:Y:S02]  /*9f90*/  IADD3.X R151, R149.reuse, UR14, RZ, P0, !PT ;  /* 0x0000000e95977c10 */ /* 0x040fe400087fe4ff */
[----:B------:R1:W-:Y:S01]  /*9fa0*/  LDGSTS.E.BYPASS.LTC128B.128 [R227+0x4100], [R164.64], !P4 ;  /* 0x04100000a4e37fae */ /* 0x0003e2000e101d52 */
[----:B------:R-:W-:Y:S01]  /*9fb0*/  IADD3 R176, P2, R148, UR16, RZ ;  /* 0x0000001094b07c10 */ /* 0x000fe2000ff5e0ff */
[----:B------:R-:W-:Y:S01]  /*9fc0*/  @UP0 USHF.L.U64.HI UR13, UR20, 0x7, UR13 ;  /* 0x00000007140d0899 */ /* 0x000fe2000801020d */
[C---:B------:R-:W-:Y:S03]  /*9fd0*/  HMMA.16816.F32 R32, R168.reuse, R138, R32 ;  /* 0x0000008aa820723c */ /* 0x040fe60000001820 */
[----:B------:R-:W-:Y:S02]  /*9fe0*/  IADD3.X R177, R149, UR15, RZ, P2, !PT ;  /* 0x0000000f95b17c10 */ /* 0x000fe400097fe4ff */
[----:B------:R4:W-:Y:S01]  /*9ff0*/  LDGSTS.E.BYPASS.LTC128B.128 [R227+0x1100], [R148.64], !P5 ;  /* 0x0110000094e37fae */ /* 0x0009e2000e901d52 */
[C---:B------:R-:W-:Y:S06]  /*a000*/  IADD3 R178, P1, R150.reuse, UR10, RZ ;  /* 0x0000000a96b27c10 */ /* 0x040fec000ff3e0ff */
[C---:B------:R-:W-:Y:S01]  /*a010*/  IADD3.X R179, R151.reuse, UR14, RZ, P1, !PT ;  /* 0x0000000e97b37c10 */ /* 0x040fe20008ffe4ff */
[----:B------:R4:W-:Y:S01]  /*a020*/  LDGSTS.E.BYPASS.LTC128B.128 [R227+0x5100], [R148.64+0x80], !P4 ;  /* 0x0510008094e37fae */ /* 0x0009e2000e101d52 */
[----:B---3--:R-:W-:Y:S04]  /*a030*/  IADD3 R166, P0, R150, UR16, RZ ;  /* 0x0000001096a67c10 */ /* 0x008fe8000ff1e0ff */
[----:B------:R-:W-:Y:S01]  /*a040*/  IADD3.X R167, R151, UR15, RZ, P0, !PT ;  /* 0x0000000f97a77c10 */ /* 0x000fe200087fe4ff */
[C---:B--2---:R-:W-:Y:S02]  /*a050*/  HMMA.16816.F32 R36, R168.reuse, R144, R36 ;  /* 0x00000090a824723c */ /* 0x044fe40000001824 */
[----:B------:R4:W-:Y:S01]  /*a060*/  LDGSTS.E.BYPASS.LTC128B.128 [R227+0x2100], [R150.64], !P5 ;  /* 0x0210000096e37fae */ /* 0x0009e2000e901d52 */
[----:B------:R-:W-:Y:S05]  /*a070*/  PLOP3.LUT P0, PT, PT, PT, UP0, 0x80, 0x0 ;  /* 0x000000000000781c */ /* 0x000fea0003f0f008 */
[C---:B------:R-:W-:Y:S02]  /*a080*/  HMMA.16816.F32 R40, R168.reuse, R146, R40 ;  /* 0x00000092a828723c */ /* 0x040fe40000001828 */
[----:B------:R2:W-:Y:S06]  /*a090*/  LDGSTS.E.BYPASS.LTC128B.128 [R227+0x6100], [R176.64], !P4 ;  /* 0x06100000b0e37fae */ /* 0x0005ec000e101d52 */
[C---:B------:R-:W-:Y:S02]  /*a0a0*/  HMMA.16816.F32 R44, R168.reuse, R152, R44 ;  /* 0x00000098a82c723c */ /* 0x040fe4000000182c */
[----:B------:R2:W-:Y:S06]  /*a0b0*/  LDGSTS.E.BYPASS.LTC128B.128 [R227+0x3100], [R178.64], !P5 ;  /* 0x03100000b2e37fae */ /* 0x0005ec000e901d52 */
[C---:B------:R-:W-:Y:S02]  /*a0c0*/  HMMA.16816.F32 R48, R168.reuse, R154, R48 ;  /* 0x0000009aa830723c */ /* 0x040fe40000001830 */
[----:B------:R1:W-:Y:S06]  /*a0d0*/  LDGSTS.E.BYPASS.LTC128B.128 [R227+0x7100], [R166.64], !P4 ;  /* 0x07100000a6e37fae */ /* 0x0003ec000e101d52 */
[C---:B------:R-:W-:Y:S02]  /*a0e0*/  HMMA.16816.F32 R52, R168.reuse, R156, R52 ;  /* 0x0000009ca834723c */ /* 0x040fe40000001834 */
[----:B------:R-:W3:Y:S06]  /*a0f0*/  LDSM.16.M88.4 R136, [R223+0x8100] ;  /* 0x00810000df88783b */ /* 0x000eec0000000200 */
[C---:B------:R-:W-:Y:S02]  /*a100*/  HMMA.16816.F32 R56, R168.reuse, R158, R56 ;  /* 0x0000009ea838723c */ /* 0x040fe40000001838 */
[----:B------:R-:W5:Y:S06]  /*a110*/  LDSM.16.M88.4 R144, [R223+0x8900] ;  /* 0x00890000df90783b */ /* 0x000f6c0000000200 */
[C---:B------:R-:W-:Y:S02]  /*a120*/  HMMA.16816.F32 R60, R168.reuse, R160, R60 ;  /* 0x000000a0a83c723c */ /* 0x040fe4000000183c */
[----:B------:R-:W0:Y:S06]  /*a130*/  LDGDEPBAR ;  /* 0x00000000000079af */ /* 0x000e2c0000000000 */
[----:B------:R-:W-:Y:S02]  /*a140*/  HMMA.16816.F32 R64, R168, R162, R64 ;  /* 0x000000a2a840723c */ /* 0x000fe40000001840 */
[----:B----4-:R-:W4:Y:S08]  /*a150*/  LDSM.16.M88.4 R148, [R223+0x9100] ;  /* 0x00910000df94783b */ /* 0x010f300000000200 */
[----:B------:R-:W1:Y:S01]  /*a160*/  LDSM.16.M88.4 R152, [R223+0x9900] ;  /* 0x00990000df98783b */ /* 0x000e620000000200 */
[C---:B---3--:R-:W-:Y:S07]  /*a170*/  HMMA.16816.F32 R4, R172.reuse, R136, R4 ;  /* 0x00000088ac04723c */ /* 0x048fee0000001804 */
[----:B------:R-:W3:Y:S01]  /*a180*/  LDSM.16.M88.4 R156, [R223+0xa100] ;  /* 0x00a10000df9c783b */ /* 0x000ee20000000200 */
[C---:B------:R-:W-:Y:S07]  /*a190*/  HMMA.16816.F32 R8, R172.reuse, R138, R8 ;  /* 0x0000008aac08723c */ /* 0x040fee0000001808 */
[----:B------:R-:W2:Y:S01]  /*a1a0*/  LDSM.16.M88.4 R136, [R223+0xa900] ;  /* 0x00a90000df88783b */ /* 0x000ea20000000200 */
[C---:B-----5:R-:W-:Y:S07]  /*a1b0*/  HMMA.16816.F32 R12, R172.reuse, R144, R12 ;  /* 0x00000090ac0c723c */ /* 0x060fee000000180c */
[----:B------:R-:W-:Y:S01]  /*a1c0*/  LDSM.16.M88.4 R160, [R226+0xd900] ;  /* 0x00d90000e2a0783b */ /* 0x000fe20000000200 */
[C---:B------:R-:W-:Y:S07]  /*a1d0*/  HMMA.16816.F32 R16, R172.reuse, R146, R16 ;  /* 0x00000092ac10723c */ /* 0x040fee0000001810 */
[----:B------:R-:W5:Y:S01]  /*a1e0*/  LDSM.16.M88.4 R144, [R223+0xb100] ;  /* 0x00b10000df90783b */ /* 0x000f620000000200 */
[C---:B----4-:R-:W-:Y:S07]  /*a1f0*/  HMMA.16816.F32 R20, R172.reuse, R148, R20 ;  /* 0x00000094ac14723c */ /* 0x050fee0000001814 */
[----:B-1----:R-:W-:Y:S01]  /*a200*/  LDSM.16.M88.4 R164, [R206] ;  /* 0x00000000cea4783b */ /* 0x002fe20000000200 */
[C---:B------:R-:W-:Y:S07]  /*a210*/  HMMA.16816.F32 R24, R172.reuse, R150, R24 ;  /* 0x00000096ac18723c */ /* 0x040fee0000001818 */
[----:B------:R-:W1:Y:S01]  /*a220*/  LDSM.16.M88.4 R148, [R223+0xb900] ;  /* 0x00b90000df94783b */ /* 0x000e620000000200 */
[C---:B------:R-:W-:Y:S07]  /*a230*/  HMMA.16816.F32 R28, R172.reuse, R152, R28 ;  /* 0x00000098ac1c723c */ /* 0x040fee000000181c */
[----:B--2---:R-:W-:Y:S01]  /*a240*/  LDSM.16.M88.4 R176, [R223+0xe900] ;  /* 0x00e90000dfb0783b */ /* 0x004fe20000000200 */
[C---:B------:R-:W-:Y:S07]  /*a250*/  HMMA.16816.F32 R32, R172.reuse, R154, R32 ;  /* 0x0000009aac20723c */ /* 0x040fee0000001820 */
[----:B------:R-:W2:Y:S01]  /*a260*/  LDSM.16.M88.4 R152, [R212] ;  /* 0x00000000d498783b */ /* 0x000ea20000000200 */
[C---:B---3--:R-:W-:Y:S07]  /*a270*/  HMMA.16816.F32 R36, R172.reuse, R156, R36 ;  /* 0x0000009cac24723c */ /* 0x048fee0000001824 */
[----:B------:R-:W-:Y:S01]  /*a280*/  LDSM.16.M88.4 R180, [R223+0xf100] ;  /* 0x00f10000dfb4783b */ /* 0x000fe20000000200 */
[C---:B------:R-:W-:Y:S07]  /*a290*/  HMMA.16816.F32 R40, R172.reuse, R158, R40 ;  /* 0x0000009eac28723c */ /* 0x040fee0000001828 */
[----:B------:R-:W3:Y:S01]  /*a2a0*/  LDSM.16.M88.4 R156, [R212+0x800] ;  /* 0x00080000d49c783b */ /* 0x000ee20000000200 */
[C---:B------:R-:W-:Y:S08]  /*a2b0*/  HMMA.16816.F32 R44, R172.reuse, R136, R44 ;  /* 0x00000088ac2c723c */ /* 0x040ff0000000182c */
[C---:B------:R-:W-:Y:S01]  /*a2c0*/  HMMA.16816.F32 R48, R172.reuse, R138, R48 ;  /* 0x0000008aac30723c */ /* 0x040fe20000001830 */
[----:B------:R-:W4:Y:S07]  /*a2d0*/  LDSM.16.M88.4 R136, [R212+0x1000] ;  /* 0x00100000d488783b */ /* 0x000f2e0000000200 */
[C---:B-----5:R-:W-:Y:S08]  /*a2e0*/  HMMA.16816.F32 R52, R172.reuse, R144, R52 ;  /* 0x00000090ac34723c */ /* 0x060ff00000001834 */
[C---:B------:R-:W-:Y:S01]  /*a2f0*/  HMMA.16816.F32 R56, R172.reuse, R146, R56 ;  /* 0x00000092ac38723c */ /* 0x040fe20000001838 */
[----:B------:R-:W5:Y:S07]  /*a300*/  LDSM.16.M88.4 R144, [R212+0x1800] ;  /* 0x00180000d490783b */ /* 0x000f6e0000000200 */
        /* <DEDUP_REMOVED lines=38> */
[----:B------:R-:W-:Y:S07]  /*a570*/  LDSM.16.M88.4 R160, [R209] ;  /* 0x00000000d1a0783b */ /* 0x000fee0000000200 */
[C---:B---3--:R-:W-:Y:S08]  /*a580*/  HMMA.16816.F32 R36, R188.reuse, R156, R36 ;  /* 0x0000009cbc24723c */ /* 0x048ff00000001824 */
[C---:B------:R-:W-:Y:S01]  /*a590*/  HMMA.16816.F32 R40, R188.reuse, R158, R40 ;  /* 0x0000009ebc28723c */ /* 0x040fe20000001828 */
[----:B------:R-:W3:Y:S07]  /*a5a0*/  LDSM.16.M88.4 R156, [R210] ;  /* 0x00000000d29c783b */ /* 0x000eee0000000200 */
[C---:B----4-:R-:W-:Y:S08]  /*a5b0*/  HMMA.16816.F32 R44, R188.reuse, R136, R44 ;  /* 0x00000088bc2c723c */ /* 0x050ff0000000182c */
[C---:B------:R-:W-:Y:S01]  /*a5c0*/  HMMA.16816.F32 R48, R188.reuse, R138, R48 ;  /* 0x0000008abc30723c */ /* 0x040fe20000001830 */
[----:B------:R-:W4:Y:S07]  /*a5d0*/  LDSM.16.M88.4 R136, [R208] ;  /* 0x00000000d088783b */ /* 0x000f2e0000000200 */
[C---:B-----5:R-:W-:Y:S08]  /*a5e0*/  HMMA.16816.F32 R52, R188.reuse, R144, R52 ;  /* 0x00000090bc34723c */ /* 0x060ff00000001834 */
[C---:B------:R-:W-:Y:S01]  /*a5f0*/  HMMA.16816.F32 R56, R188.reuse, R146, R56 ;  /* 0x00000092bc38723c */ /* 0x040fe20000001838 */
[----:B------:R-:W5:Y:S07]  /*a600*/  LDSM.16.M88.4 R144, [R207] ;  /* 0x00000000cf90783b */ /* 0x000f6e0000000200 */
[C---:B-1----:R-:W-:Y:S08]  /*a610*/  HMMA.16816.F32 R60, R188.reuse, R148, R60 ;  /* 0x00000094bc3c723c */ /* 0x042ff0000000183c */
[----:B------:R-:W-:Y:S01]  /*a620*/  HMMA.16816.F32 R64, R188, R150, R64 ;  /* 0x00000096bc40723c */ /* 0x000fe20000001840 */
[----:B------:R-:W1:Y:S07]  /*a630*/  LDSM.16.M88.4 R148, [R205] ;  /* 0x00000000cd94783b */ /* 0x000e6e0000000200 */
[C---:B--2---:R-:W-:Y:S08]  /*a640*/  HMMA.16816.F32 R4, R192.reuse, R152, R4 ;  /* 0x00000098c004723c */ /* 0x044ff00000001804 */
[C---:B------:R-:W-:Y:S01]  /*a650*/  HMMA.16816.F32 R8, R192.reuse, R154, R8 ;  /* 0x0000009ac008723c */ /* 0x040fe20000001808 */
[----:B------:R-:W-:Y:S07]  /*a660*/  LDSM.16.M88.4 R152, [R223+0xc900] ;  /* 0x00c90000df98783b */ /* 0x000fee0000000200 */
[C---:B---3--:R-:W-:Y:S08]  /*a670*/  HMMA.16816.F32 R12, R192.reuse, R156, R12 ;  /* 0x0000009cc00c723c */ /* 0x048ff0000000180c */
[C---:B------:R-:W-:Y:S01]  /*a680*/  HMMA.16816.F32 R16, R192.reuse, R158, R16 ;  /* 0x0000009ec010723c */ /* 0x040fe20000001810 */
[----:B------:R-:W-:Y:S07]  /*a690*/  LDSM.16.M88.4 R156, [R223+0xd100] ;  /* 0x00d10000df9c783b */ /* 0x000fee0000000200 */
[C---:B------:R-:W-:Y:S08]  /*a6a0*/  HMMA.16816.F32 R20, R192.reuse, R160, R20 ;  /* 0x000000a0c014723c */ /* 0x040ff00000001814 */
[C---:B------:R-:W-:Y:S01]  /*a6b0*/  HMMA.16816.F32 R24, R192.reuse, R162, R24 ;  /* 0x000000a2c018723c */ /* 0x040fe20000001818 */
[----:B------:R-:W-:Y:S07]  /*a6c0*/  LDSM.16.M88.4 R160, [R223+0xd900] ;  /* 0x00d90000dfa0783b */ /* 0x000fee0000000200 */
[C---:B----4-:R-:W-:Y:S08]  /*a6d0*/  HMMA.16816.F32 R28, R192.reuse, R136, R28 ;  /* 0x00000088c01c723c */ /* 0x050ff0000000181c */
[C---:B------:R-:W-:Y:S01]  /*a6e0*/  HMMA.16816.F32 R32, R192.reuse, R138, R32 ;  /* 0x0000008ac020723c */ /* 0x040fe20000001820 */
[----:B------:R-:W2:Y:S07]  /*a6f0*/  LDSM.16.M88.4 R136, [R204] ;  /* 0x00000000cc88783b */ /* 0x000eae0000000200 */
[C---:B-----5:R-:W-:Y:S08]  /*a700*/  HMMA.16816.F32 R36, R192.reuse, R144, R36 ;  /* 0x00000090c024723c */ /* 0x060ff00000001824 */
[C---:B------:R-:W-:Y:S01]  /*a710*/  HMMA.16816.F32 R40, R192.reuse, R146, R40 ;  /* 0x00000092c028723c */ /* 0x040fe20000001828 */
[----:B------:R-:W3:Y:S07]  /*a720*/  LDSM.16.M88.4 R144, [R223+0xc100] ;  /* 0x00c10000df90783b */ /* 0x000eee0000000200 */
[C---:B------:R-:W-:Y:S08]  /*a730*/  HMMA.16816.F32 R44, R192.reuse, R164, R44 ;  /* 0x000000a4c02c723c */ /* 0x040ff0000000182c */
[C---:B------:R-:W-:Y:S01]  /*a740*/  HMMA.16816.F32 R48, R192.reuse, R166, R48 ;  /* 0x000000a6c030723c */ /* 0x040fe20000001830 */
[----:B------:R-:W4:Y:S07]  /*a750*/  LDSM.16.M88.4 R164, [R223+0xe100] ;  /* 0x00e10000dfa4783b */ /* 0x000f2e0000000200 */
[C---:B-1----:R-:W-:Y:S08]  /*a760*/  HMMA.16816.F32 R52, R192.reuse, R148, R52 ;  /* 0x00000094c034723c */ /* 0x042ff00000001834 */
        /* <DEDUP_REMOVED lines=29> */
[----:B------:R-:W3:Y:S03]  /*a940*/  LDSM.16.M88.4 R144, [R212+0x6800] ;  /* 0x00680000d490783b */ /* 0x000ee60000000200 */
[----:B------:R-:W-:Y:S04]  /*a950*/  FMNMX.FTZ R0, R4, R3, !PT ;  /* 0x0000000304007209 */ /* 0x000fe80007810000 */
[C---:B-----5:R-:W-:Y:S04]  /*a960*/  HMMA.16816.F32 R20, R200.reuse, R152, R20 ;  /* 0x00000098c814723c */ /* 0x060fe80000001814 */
        /* <DEDUP_REMOVED lines=24> */
[----:B------:R-:W-:Y:S04]  /*aaf0*/  FMNMX.FTZ R135, R21, R2, !PT ;  /* 0x0000000215877209 */ /* 0x000fe80007810000 */
[----:B------:R-:W-:Y:S02]  /*ab00*/  FMNMX.FTZ R2, R24, R135, !PT ;  /* 0x0000008718027209 */ /* 0x000fe40007810000 */
[----:B------:R-:W-:Y:S02]  /*ab10*/  FMNMX.FTZ R0, R22, R137, !PT ;  /* 0x0000008916007209 */ /* 0x000fe40007810000 */
[----:B------:R-:W-:Y:S01]  /*ab20*/  FMNMX.FTZ R135, R25, R2, !PT ;  /* 0x0000000219877209 */ /* 0x000fe20007810000 */
[----:B------:R-:W2:Y:S01]  /*ab30*/  LDSM.16.M88.4 R136, [R212+0x7800] ;  /* 0x00780000d488783b */ /* 0x000ea20000000200 */
[----:B------:R-:W-:Y:S01]  /*ab40*/  FMNMX.FTZ R153, R23, R0, !PT ;  /* 0x0000000017997209 */ /* 0x000fe20007810000 */
[----:B------:R-:W-:Y:S04]  /*ab50*/  DEPBAR.LE SB0, 0x0 ;  /* 0x000080000000791a */ /* 0x000fe80000000000 */
        /* <DEDUP_REMOVED lines=14> */
[----:B------:R-:W-:Y:S01]  /*ac40*/  FMNMX.FTZ R145, R35, R2, !PT ;  /* 0x0000000223917209 */ /* 0x000fe20007810000 */
[C---:B--2---:R-:W-:Y:S03]  /*ac50*/  HMMA.16816.F32 R60, R200.reuse, R136, R60 ;  /* 0x00000088c83c723c */ /* 0x044fe6000000183c */
        /* <DEDUP_REMOVED lines=31> */
[----:B------:R-:W-:Y:S02]  /*ae50*/  FMNMX.FTZ R0, R66, R139, !PT ;  /* 0x0000008b42007209 */ /* 0x000fe40007810000 */
[----:B------:R-:W-:Y:S02]  /*ae60*/  @P0 LEA R144, P3, R136, c[0x0][0x1c8], 0x1 ;  /* 0x0000720088900a11 */ /* 0x000fe400078608ff */
[----:B------:R-:W-:Y:S05]  /*ae70*/  FMNMX.FTZ R137, R67, R0, !PT ;  /* 0x0000000043897209 */ /* 0x000fea0007810000 */
[----:B------:R-:W2:Y:S01]  /*ae80*/  SHFL.BFLY PT, R0, R137, 0x2, 0x1f ;  /* 0x0c401f0089007f89 */ /* 0x000ea200000e0000 */
[----:B-1----:R-:W-:Y:S07]  /*ae90*/  FMNMX.FTZ R145, R147, R2, !PT ;  /* 0x0000000293917209 */ /* 0x002fee0007810000 */
[----:B------:R-:W1:Y:S01]  /*aea0*/  SHFL.BFLY PT, R132, R145, 0x1, 0x1f ;  /* 0x0c201f0091847f89 */ /* 0x000e6200000e0000 */
[----:B--2---:R-:W-:Y:S07]  /*aeb0*/  FMNMX.FTZ R135, R137, R0, !PT ;  /* 0x0000000089877209 */ /* 0x004fee0007810000 */
[----:B------:R-:W2:Y:S01]  /*aec0*/  SHFL.BFLY PT, R2, R135, 0x1, 0x1f ;  /* 0x0c201f0087027f89 */ /* 0x000ea200000e0000 */
[----:B-1----:R-:W-:Y:S05]  /*aed0*/  FMNMX.FTZ R0, R145, R132, !PT ;  /* 0x0000008491007209 */ /* 0x002fea0007810000 */
[C---:B------:R-:W-:Y:S02]  /*aee0*/  FADD.FTZ R132, -R0.reuse, R3 ;  /* 0x0000000300847221 */ /* 0x040fe40000010100 */
[----:B------:R-:W-:Y:S02]  /*aef0*/  FMUL.FTZ R163, R0, c[0x0][0x2d0] ;  /* 0x0000b40000a37a20 */ /* 0x000fe40000410000 */
[----:B------:R-:W-:Y:S01]  /*af00*/  FMUL.FTZ R3, R132, c[0x0][0x2d0] ;  /* 0x0000b40084037a20 */ /* 0x000fe20000410000 */
[----:B--2---:R-:W-:Y:S01]  /*af10*/  FMNMX.FTZ R132, R135, R2, !PT ;  /* 0x0000000287847209 */ /* 0x004fe20007810000 */
[--C-:B------:R-:W-:Y:S01]  /*af20*/  FFMA.FTZ R152, R5, c[0x0][0x2d0], -R163.reuse ;  /* 0x0000b40005987a23 */ /* 0x100fe200000108a3 */
[----:B------:R-:W-:Y:S01]  /*af30*/  @P0 IADD3.X R5, R233, UR13, RZ, P1, !PT ;  /* 0x0000000de9050c10 */ /* 0x000fe20008ffe4ff */
[----:B------:R-:W-:Y:S02]  /*af40*/  FFMA.FTZ R135, R8, c[0x0][0x2d0], -R163 ;  /* 0x0000b40008877a23 */ /* 0x000fe400000108a3 */
[----:B------:R-:W-:Y:S01]  /*af50*/  FADD.FTZ R133, -R132, R133 ;  /* 0x0000008584857221 */ /* 0x000fe20000010100 */
[----:B------:R-:W-:Y:S01]  /*af60*/  @P0 LEA.HI.X R145, R136, c[0x0][0x1cc], R5, 0x1, P3 ;  /* 0x0000730088910a11 */ /* 0x000fe200018f0c05 */
[----:B------:R-:W-:Y:S01]  /*af70*/  FMUL.FTZ R159, R132, c[0x0][0x2d0] ;  /* 0x0000b400849f7a20 */ /* 0x000fe20000410000 */
[----:B------:R-:W1:Y:S01]  /*af80*/  MUFU.EX2 R3, R3 ;  /* 0x0000000300037308 */ /* 0x000e620000000800 */
[----:B------:R-:W-:Y:S02]  /*af90*/  FMUL.FTZ R2, R133, c[0x0][0x2d0] ;  /* 0x0000b40085027a20 */ /* 0x000fe40000410000 */
[--C-:B------:R-:W-:Y:S01]  /*afa0*/  FFMA.FTZ R133, R4, c[0x0][0x2d0], -R163.reuse ;  /* 0x0000b40004857a23 */ /* 0x100fe200000108a3 */
[----:B------:R-:W-:Y:S01]  /*afb0*/  @P0 IADD3 R4, P2, R237, UR4, RZ ;  /* 0x00000004ed040c10 */ /* 0x000fe2000ff5e0ff */
[----:B------:R2:W-:Y:S01]  /*afc0*/  @P0 LDGSTS.E.BYPASS.LTC128B.128 [R227+0x8100], [R144.64], !P5 ;  /* 0x0810000090e30fae */ /* 0x0005e2000e901d52 */
[----:B------:R-:W-:Y:S02]  /*afd0*/  FFMA.FTZ R154, R9, c[0x0][0x2d0], -R163 ;  /* 0x0000b400099a7a23 */ /* 0x000fe400000108a3 */
[----:B------:R-:W-:Y:S01]  /*afe0*/  @P0 IADD3.X R137, R134, UR13, RZ, P2, !PT ;  /* 0x0000000d86890c10 */ /* 0x000fe200097fe4ff */
[--C-:B------:R-:W-:Y:S01]  /*aff0*/  FFMA.FTZ R153, R6, c[0x0][0x2d0], -R159.reuse ;  /* 0x0000b40006997a23 */ /* 0x100fe2000001089f */
[----:B------:R-:W-:Y:S01]  /*b000*/  @P0 LEA R138, P1, R4, c[0x0][0x1c8], 0x1 ;  /* 0x00007200048a0a11 */ /* 0x000fe200078208ff */
[--C-:B------:R-:W-:Y:S01]  /*b010*/  FFMA.FTZ R156, R7, c[0x0][0x2d0], -R159.reuse ;  /* 0x0000b400079c7a23 */ /* 0x100fe2000001089f */
[----:B------:R-:W3:Y:S01]  /*b020*/  MUFU.EX2 R2, R2 ;  /* 0x0000000200027308 */ /* 0x000ee20000000800 */
[----:B------:R-:W-:Y:S01]  /*b030*/  FFMA.FTZ R155, R10, c[0x0][0x2d0], -R159 ;  /* 0x0000b4000a9b7a23 */ /* 0x000fe2000001089f */
[----:B------:R-:W-:Y:S01]  /*b040*/  @P0 LEA.HI.X R139, R4, c[0x0][0x1cc], R137, 0x1, P1 ;  /* 0x00007300048b0a11 */ /* 0x000fe200008f0c89 */
[--C-:B------:R-:W-:Y:S01]  /*b050*/  FFMA.FTZ R158, R11, c[0x0][0x2d0], -R159.reuse ;  /* 0x0000b4000b9e7a23 */ /* 0x100fe2000001089f */
[----:B------:R-:W-:Y:S01]  /*b060*/  @P0 IADD3 R4, P1, R144, UR7, RZ ;  /* 0x0000000790040c10 */ /* 0x000fe2000ff3e0ff */
[--C-:B------:R-:W-:Y:S02]  /*b070*/  FFMA.FTZ R178, R26, c[0x0][0x2d0], -R159.reuse ;  /* 0x0000b4001ab27a23 */ /* 0x100fe4000001089f */
[----:B------:R4:W-:Y:S01]  /*b080*/  @P0 LDGSTS.E.BYPASS.LTC128B.128 [R227+0xc100], [R138.64], !P4 ;  /* 0x0c1000008ae30fae */ /* 0x0009e2000e101d52 */
[----:B------:R-:W-:Y:S01]  /*b090*/  @P0 IADD3.X R5, R145, UR6, RZ, P1, !PT ;  /* 0x0000000691050c10 */ /* 0x000fe20008ffe4ff */
[----:B------:R-:W-:Y:S01]  /*b0a0*/  FFMA.FTZ R179, R27, c[0x0][0x2d0], -R159 ;  /* 0x0000b4001bb37a23 */ /* 0x000fe2000001089f */
[C---:B------:R-:W-:Y:S01]  /*b0b0*/  @P0 IADD3 R8, P1, R4.reuse, UR7, RZ ;  /* 0x0000000704080c10 */ /* 0x040fe2000ff3e0ff */
[----:B------:R-:W-:Y:S01]  /*b0c0*/  MUFU.EX2 R133, R133 ;  /* 0x0000008500857308 */ /* 0x000fe20000000800 */
[----:B------:R-:W-:Y:S01]  /*b0d0*/  @P0 IADD3 R6, P3, R4, UR12, RZ ;  /* 0x0000000c04060c10 */ /* 0x000fe2000ff7e0ff */
[----:B-1----:R-:W-:Y:S01]  /*b0e0*/  FMUL.FTZ R68, R3, R68 ;  /* 0x0000004403447220 */ /* 0x002fe20000410000 */
[C---:B------:R-:W-:Y:S01]  /*b0f0*/  @P0 IADD3.X R9, R5.reuse, UR6, RZ, P1, !PT ;  /* 0x0000000605090c10 */ /* 0x040fe20008ffe4ff */
[----:B------:R1:W-:Y:S01]  /*b100*/  @P0 LDGSTS.E.BYPASS.LTC128B.128 [R227+0x9100], [R4.64], !P5 ;  /* 0x0910000004e30fae */ /* 0x0003e2000e901d52 */
[----:B------:R-:W-:Y:S01]  /*b110*/  @P0 IADD3.X R7, R5, UR9, RZ, P3, !PT ;  /* 0x0000000905070c10 */ /* 0x000fe20009ffe4ff */
[C---:B------:R-:W-:Y:S01]  /*b120*/  FMUL.FTZ R69, R3.reuse, R69 ;  /* 0x0000004503457220 */ /* 0x040fe20000410000 */
[C---:B------:R-:W-:Y:S01]  /*b130*/  @P0 IADD3 R150, P2, R8.reuse, UR7, RZ ;  /* 0x0000000708960c10 */ /* 0x040fe2000ff5e0ff */
[----:B------:R-:W-:Y:S01]  /*b140*/  FMUL.FTZ R72, R3, R72 ;  /* 0x0000004803487220 */ /* 0x000fe20000410000 */
[----:B------:R-:W-:Y:S01]  /*b150*/  @P0 IADD3 R148, P1, R8, UR12, RZ ;  /* 0x0000000c08940c10 */ /* 0x000fe2000ff3e0ff */
[----:B------:R-:W5:Y:S01]  /*b160*/  MUFU.EX2 R152, R152 ;  /* 0x0000009800987308 */ /* 0x000f620000000800 */
[C---:B------:R-:W-:Y:S01]  /*b170*/  @P0 IADD3.X R151, R9.reuse, UR6, RZ, P2, !PT ;  /* 0x0000000609970c10 */ /* 0x040fe200097fe4ff */
[----:B------:R1:W-:Y:S01]  /*b180*/  @P0 LDGSTS.E.BYPASS.LTC128B.128 [R227+0xd100], [R4.64+0x80], !P4 ;  /* 0x0d10008004e30fae */ /* 0x0003e2000e101d52 */
[----:B------:R-:W-:Y:S01]  /*b190*/  @P0 IADD3.X R149, R9, UR9, RZ, P1, !PT ;  /* 0x0000000909950c10 */ /* 0x000fe20008ffe4ff */
[C---:B---3--:R-:W-:Y:S02]  /*b1a0*/  FMUL.FTZ R10, R2.reuse, R126 ;  /* 0x0000007e020a7220 */ /* 0x048fe40000410000 */
[C---:B------:R-:W-:Y:S02]  /*b1b0*/  FMUL.FTZ R11, R2.reuse, R127 ;  /* 0x0000007f020b7220 */ /* 0x040fe40000410000 */
[C---:B------:R-:W-:Y:S02]  /*b1c0*/  FMUL.FTZ R70, R2.reuse, R70 ;  /* 0x0000004602467220 */ /* 0x040fe40000410000 */
[----:B------:R3:W-:Y:S01]  /*b1d0*/  @P0 LDGSTS.E.BYPASS.LTC128B.128 [R227+0xa100], [R8.64], !P5 ;  /* 0x0a10000008e30fae */ /* 0x0007e2000e901d52 */
[----:B------:R-:W-:Y:S01]  /*b1e0*/  MUFU.EX2 R135, R135 ;  /* 0x0000008700877308 */ /* 0x000fe20000000800 */
[C---:B------:R-:W-:Y:S02]  /*b1f0*/  FMUL.FTZ R71, R2.reuse, R71 ;  /* 0x0000004702477220 */ /* 0x040fe40000410000 */
[C---:B------:R-:W-:Y:S02]  /*b200*/  FMUL.FTZ R73, R3.reuse, R73 ;  /* 0x0000004903497220 */ /* 0x040fe40000410000 */
[C---:B------:R-:W-:Y:S02]  /*b210*/  FMUL.FTZ R74, R2.reuse, R74 ;  /* 0x0000004a024a7220 */ /* 0x040fe40000410000 */
[----:B------:R2:W-:Y:S01]  /*b220*/  @P0 LDGSTS.E.BYPASS.LTC128B.128 [R227+0xe100], [R6.64], !P4 ;  /* 0x0e10000006e30fae */ /* 0x0005e2000e101d52 */
[C---:B------:R-:W-:Y:S02]  /*b230*/  FMUL.FTZ R75, R2.reuse, R75 ;  /* 0x0000004b024b7220 */ /* 0x040fe40000410000 */
[----:B------:R-:W2:Y:S01]  /*b240*/  MUFU.EX2 R154, R154 ;  /* 0x0000009a009a7308 */ /* 0x000ea20000000800 */
[C---:B------:R-:W-:Y:S02]  /*b250*/  FMUL.FTZ R76, R3.reuse, R76 ;  /* 0x0000004c034c7220 */ /* 0x040fe40000410000 */
[C---:B------:R-:W-:Y:S02]  /*b260*/  FMUL.FTZ R77, R3.reuse, R77 ;  /* 0x0000004d034d7220 */ /* 0x040fe40000410000 */
[----:B------:R2:W-:Y:S01]  /*b270*/  @P0 LDGSTS.E.BYPASS.LTC128B.128 [R227+0xb100], [R150.64], !P5 ;  /* 0x0b10000096e30fae */ /* 0x0005e2000e901d52 */
[----:B------:R-:W-:Y:S02]  /*b280*/  FMUL.FTZ R78, R2, R78 ;  /* 0x0000004e024e7220 */ /* 0x000fe40000410000 */
[C---:B-1----:R-:W-:Y:S01]  /*b290*/  FMUL.FTZ R4, R3.reuse, R128 ;  /* 0x0000008003047220 */ /* 0x042fe20000410000 */
[----:B-----5:R-:W-:Y:S01]  /*b2a0*/  F2FP.PACK_AB R128, R152, R133 ;  /* 0x000000859880723e */ /* 0x020fe200000000ff */
[----:B------:R-:W-:Y:S01]  /*b2b0*/  MUFU.EX2 R153, R153 ;  /* 0x0000009900997308 */ /* 0x000fe20000000800 */
[C---:B------:R-:W-:Y:S02]  /*b2c0*/  FMUL.FTZ R5, R3.reuse, R129 ;  /* 0x0000008103057220 */ /* 0x040fe40000410000 */
[----:B------:R1:W-:Y:S01]  /*b2d0*/  @P0 LDGSTS.E.BYPASS.LTC128B.128 [R227+0xf100], [R148.64], !P4 ;  /* 0x0f10000094e30fae */ /* 0x0003e2000e101d52 */
[C---:B------:R-:W-:Y:S02]  /*b2e0*/  FMUL.FTZ R79, R2.reuse, R79 ;  /* 0x0000004f024f7220 */ /* 0x040fe40000410000 */
[C---:B---3--:R-:W-:Y:S02]  /*b2f0*/  FMUL.FTZ R8, R3.reuse, R124 ;  /* 0x0000007c03087220 */ /* 0x048fe40000410000 */
[C---:B------:R-:W-:Y:S02]  /*b300*/  FMUL.FTZ R9, R3.reuse, R125 ;  /* 0x0000007d03097220 */ /* 0x040fe40000410000 */
[----:B------:R-:W3:Y:S01]  /*b310*/  MUFU.EX2 R156, R156 ;  /* 0x0000009c009c7308 */ /* 0x000ee20000000800 */
[----:B----4-:R-:W4:Y:S01]  /*b320*/  LDSM.16.MT88.4 R136, [R224+0x100] ;  /* 0x00010000e088783b */ /* 0x010f220000004200 */
[C---:B------:R-:W-:Y:S02]  /*b330*/  FMUL.FTZ R80, R3.reuse, R80 ;  /* 0x0000005003507220 */ /* 0x040fe40000410000 */
[----:B--2---:R-:W-:Y:S01]  /*b340*/  FMUL.FTZ R6, R2, R130 ;  /* 0x0000008202067220 */ /* 0x004fe20000410000 */
[----:B------:R-:W-:Y:S01]  /*b350*/  F2FP.PACK_AB R130, R154, R135 ;  /* 0x000000879a82723e */ /* 0x000fe200000000ff */
[C---:B------:R-:W-:Y:S02]  /*b360*/  FMUL.FTZ R7, R2.reuse, R131 ;  /* 0x0000008302077220 */ /* 0x040fe40000410000 */
[C---:B------:R-:W-:Y:S01]  /*b370*/  FMUL.FTZ R81, R3.reuse, R81 ;  /* 0x0000005103517220 */ /* 0x040fe20000410000 */
[----:B------:R-:W2:Y:S01]  /*b380*/  LDSM.16.MT88.4 R144, [R222+0x100] ;  /* 0x00010000de90783b */ /* 0x000ea20000004200 */
[----:B------:R-:W-:Y:S01]  /*b390*/  MUFU.EX2 R155, R155 ;  /* 0x0000009b009b7308 */ /* 0x000fe20000000800 */
[C---:B------:R-:W-:Y:S02]  /*b3a0*/  FMUL.FTZ R82, R2.reuse, R82 ;  /* 0x0000005202527220 */ /* 0x040fe40000410000 */
[C---:B------:R-:W-:Y:S02]  /*b3b0*/  FMUL.FTZ R83, R2.reuse, R83 ;  /* 0x0000005302537220 */ /* 0x040fe40000410000 */
[C---:B------:R-:W-:Y:S02]  /*b3c0*/  FMUL.FTZ R84, R3.reuse, R84 ;  /* 0x0000005403547220 */ /* 0x040fe40000410000 */
[----:B------:R-:W-:Y:S01]  /*b3d0*/  LDSM.16.MT88.4 R124, [R220+0x100] ;  /* 0x00010000dc7c783b */ /* 0x000fe20000004200 */
[----:B------:R-:W-:Y:S02]  /*b3e0*/  FMUL.FTZ R85, R3, R85 ;  /* 0x0000005503557220 */ /* 0x000fe40000410000 */
[----:B------:R-:W5:Y:S01]  /*b3f0*/  MUFU.EX2 R158, R158 ;  /* 0x0000009e009e7308 */ /* 0x000f620000000800 */
[C---:B------:R-:W-:Y:S02]  /*b400*/  FMUL.FTZ R86, R2.reuse, R86 ;  /* 0x0000005602567220 */ /* 0x040fe40000410000 */
[----:B------:R-:W-:Y:S01]  /*b410*/  FMUL.FTZ R87, R2, R87 ;  /* 0x0000005702577220 */ /* 0x000fe20000410000 */
[----:B---3--:R-:W-:Y:S01]  /*b420*/  F2FP.PACK_AB R129, R156, R153 ;  /* 0x000000999c81723e */ /* 0x008fe200000000ff */
[----:B-1----:R-:W1:Y:S01]  /*b430*/  LDSM.16.MT88.4 R148, [R221+0x100] ;  /* 0x00010000dd94783b */ /* 0x002e620000004200 */
[--C-:B------:R-:W-:Y:S02]  /*b440*/  FFMA.FTZ R180, R28, c[0x0][0x2d0], -R163.reuse ;  /* 0x0000b4001cb47a23 */ /* 0x100fe400000108a3 */
[--C-:B------:R-:W-:Y:S02]  /*b450*/  FFMA.FTZ R183, R29, c[0x0][0x2d0], -R163.reuse ;  /* 0x0000b4001db77a23 */ /* 0x100fe400000108a3 */
[--C-:B------:R-:W-:Y:S01]  /*b460*/  FFMA.FTZ R181, R32, c[0x0][0x2d0], -R163.reuse ;  /* 0x0000b40020b57a23 */ /* 0x100fe200000108a3 */
[----:B------:R-:W-:Y:S01]  /*b470*/  MUFU.EX2 R178, R178 ;  /* 0x000000b200b27308 */ /* 0x000fe20000000800 */
[----:B------:R-:W-:Y:S01]  /*b480*/  FFMA.FTZ R182, R33, c[0x0][0x2d0], -R163 ;  /* 0x0000b40021b67a23 */ /* 0x000fe200000108a3 */
[----:B------:R-:W0:Y:S01]  /*b490*/  LDGDEPBAR ;  /* 0x00000000000079af */ /* 0x000e220000000000 */
[--C-:B------:R-:W-:Y:S02]  /*b4a0*/  FFMA.FTZ R240, R30, c[0x0][0x2d0], -R159.reuse ;  /* 0x0000b4001ef07a23 */ /* 0x100fe4000001089f */
[--C-:B------:R-:W-:Y:S02]  /*b4b0*/  FFMA.FTZ R241, R31, c[0x0][0x2d0], -R159.reuse ;  /* 0x0000b4001ff17a23 */ /* 0x100fe4000001089f */
[--C-:B------:R-:W-:Y:S02]  /*b4c0*/  FFMA.FTZ R242, R34, c[0x0][0x2d0], -R159.reuse ;  /* 0x0000b40022f27a23 */ /* 0x100fe4000001089f */
[--C-:B------:R-:W-:Y:S01]  /*b4d0*/  FFMA.FTZ R243, R35, c[0x0][0x2d0], -R159.reuse ;  /* 0x0000b40023f37a23 */ /* 0x100fe2000001089f */
[----:B------:R-:W-:Y:S01]  /*b4e0*/  LDSM.16.MT88.4 R28, [R222+0x1900] ;  /* 0x00190000de1c783b */ /* 0x000fe20000004200 */
[--C-:B------:R-:W-:Y:S01]  /*b4f0*/  FFMA.FTZ R244, R46, c[0x0][0x2d0], -R159.reuse ;  /* 0x0000b4002ef47a23 */ /* 0x100fe2000001089f */
[----:B------:R-:W-:Y:S01]  /*b500*/  MUFU.EX2 R179, R179 ;  /* 0x000000b300b37308 */ /* 0x000fe20000000800 */
[----:B-----5:R-:W-:Y:S01]  /*b510*/  F2FP.PACK_AB R131, R158, R155 ;  /* 0x0000009b9e83723e */ /* 0x020fe200000000ff */
[--C-:B------:R-:W-:Y:S02]  /*b520*/  FFMA.FTZ R245, R47, c[0x0][0x2d0], -R159.reuse ;  /* 0x0000b4002ff57a23 */ /* 0x100fe4000001089f */
[--C-:B------:R-:W-:Y:S02]  /*b530*/  FFMA.FTZ R246, R50, c[0x0][0x2d0], -R159.reuse ;  /* 0x0000b40032f67a23 */ /* 0x100fe4000001089f */
[----:B------:R-:W-:Y:S01]  /*b540*/  LDSM.16.MT88.4 R32, [R221+0x1900] ;  /* 0x00190000dd20783b */ /* 0x000fe20000004200 */
[----:B------:R-:W-:Y:S01]  /*b550*/  FFMA.FTZ R247, R51, c[0x0][0x2d0], -R159 ;  /* 0x0000b40033f77a23 */ /* 0x000fe2000001089f */
[C---:B----4-:R-:W-:Y:S02]  /*b560*/  HMMA.16816.F32 R4, R128.reuse, R136, R4 ;  /* 0x000000888004723c */ /* 0x050fe40000001804 */
[----:B------:R-:W-:Y:S03]  /*b570*/  MUFU.EX2 R180, R180 ;  /* 0x000000b400b47308 */ /* 0x000fe60000000800 */
[C---:B------:R-:W-:Y:S02]  /*b580*/  FMUL.FTZ R88, R3.reuse, R88 ;  /* 0x0000005803587220 */ /* 0x040fe40000410000 */
[C---:B------:R-:W-:Y:S01]  /*b590*/  FMUL.FTZ R89, R3.reuse, R89 ;  /* 0x0000005903597220 */ /* 0x040fe20000410000 */
[C---:B------:R-:W-:Y:S01]  /*b5a0*/  HMMA.16816.F32 R8, R128.reuse, R138, R8 ;  /* 0x0000008a8008723c */ /* 0x040fe20000001808 */
[----:B------:R-:W3:Y:S03]  /*b5b0*/  LDSM.16.MT88.4 R136, [R224+0x4100] ;  /* 0x00410000e088783b */ /* 0x000ee60000004200 */
[C---:B------:R-:W-:Y:S01]  /*b5c0*/  FMUL.FTZ R90, R2.reuse, R90 ;  /* 0x0000005a025a7220 */ /* 0x040fe20000410000 */
[----:B------:R-:W-:Y:S01]  /*b5d0*/  MUFU.EX2 R183, R183 ;  /* 0x000000b700b77308 */ /* 0x000fe20000000800 */
[C---:B------:R-:W-:Y:S02]  /*b5e0*/  FMUL.FTZ R91, R2.reuse, R91 ;  /* 0x0000005b025b7220 */ /* 0x040fe40000410000 */
[C---:B--2---:R-:W-:Y:S04]  /*b5f0*/  HMMA.16816.F32 R68, R128.reuse, R144, R68 ;  /* 0x000000908044723c */ /* 0x044fe80000001844 */
[C---:B------:R-:W-:Y:S02]  /*b600*/  FMUL.FTZ R92, R3.reuse, R92 ;  /* 0x0000005c035c7220 */ /* 0x040fe40000410000 */
[C---:B------:R-:W-:Y:S01]  /*b610*/  FMUL.FTZ R93, R3.reuse, R93 ;  /* 0x0000005d035d7220 */ /* 0x040fe20000410000 */
[----:B------:R-:W-:Y:S01]  /*b620*/  MUFU.EX2 R181, R181 ;  /* 0x000000b500b57308 */ /* 0x000fe20000000800 */
[C---:B------:R-:W-:Y:S01]  /*b630*/  HMMA.16816.F32 R72, R128.reuse, R146, R72 ;  /* 0x000000928048723c */ /* 0x040fe20000001848 */
[----:B------:R-:W2:Y:S03]  /*b640*/  LDSM.16.MT88.4 R144, [R222+0x4100] ;  /* 0x00410000de90783b */ /* 0x000ea60000004200 */
[C---:B------:R-:W-:Y:S02]  /*b650*/  FMUL.FTZ R94, R2.reuse, R94 ;  /* 0x0000005e025e7220 */ /* 0x040fe40000410000 */
[C---:B------:R-:W-:Y:S02]  /*b660*/  FMUL.FTZ R95, R2.reuse, R95 ;  /* 0x0000005f025f7220 */ /* 0x040fe40000410000 */
[C---:B-1----:R-:W-:Y:S01]  /*b670*/  HMMA.16816.F32 R76, R128.reuse, R148, R76 ;  /* 0x00000094804c723c */ /* 0x042fe2000000184c */
[----:B------:R-:W-:Y:S03]  /*b680*/  MUFU.EX2 R182, R182 ;  /* 0x000000b600b67308 */ /* 0x000fe60000000800 */
[C---:B------:R-:W-:Y:S02]  /*b690*/  FMUL.FTZ R96, R3.reuse, R96 ;  /* 0x0000006003607220 */ /* 0x040fe40000410000 */
[C---:B------:R-:W-:Y:S02]  /*b6a0*/  FMUL.FTZ R97, R3.reuse, R97 ;  /* 0x0000006103617220 */ /* 0x040fe40000410000 */
[C---:B------:R-:W-:Y:S01]  /*b6b0*/  HMMA.16816.F32 R80, R128.reuse, R150, R80 ;  /* 0x000000968050723c */ /* 0x040fe20000001850 */
[----:B------:R-:W-:Y:S02]  /*b6c0*/  LDSM.16.MT88.4 R148, [R220+0x900] ;  /* 0x00090000dc94783b */ /* 0x000fe40000004200 */
[----:B------:R-:W-:Y:S01]  /*b6d0*/  MUFU.EX2 R240, R240 ;  /* 0x000000f000f07308 */ /* 0x000fe20000000800 */
[C---:B------:R-:W-:Y:S02]  /*b6e0*/  FMUL.FTZ R98, R2.reuse, R98 ;  /* 0x0000006202627220 */ /* 0x040fe40000410000 */
[C---:B------:R-:W-:Y:S02]  /*b6f0*/  FMUL.FTZ R99, R2.reuse, R99 ;  /* 0x0000006302637220 */ /* 0x040fe40000410000 */
[C---:B------:R-:W-:Y:S04]  /*b700*/  HMMA.16816.F32 R84, R128.reuse, R124, R84 ;  /* 0x0000007c8054723c */ /* 0x040fe80000001854 */
        /* <DEDUP_REMOVED lines=8> */
[C---:B---3--:R-:W-:Y:S04]  /*b790*/  HMMA.16816.F32 R92, R128.reuse, R136, R92 ;  /* 0x00000088805c723c */ /* 0x048fe8000000185c */
[C---:B------:R-:W-:Y:S02]  /*b7a0*/  FMUL.FTZ R104, R3.reuse, R104 ;  /* 0x0000006803687220 */ /* 0x040fe40000410000 */
[C---:B------:R-:W-:Y:S02]  /*b7b0*/  FMUL.FTZ R105, R3.reuse, R105 ;  /* 0x0000006903697220 */ /* 0x040fe40000410000 */
[C---:B------:R-:W-:Y:S01]  /*b7c0*/  HMMA.16816.F32 R96, R128.reuse, R138, R96 ;  /* 0x0000008a8060723c */ /* 0x040fe20000001860 */
[----:B------:R-:W3:Y:S01]  /*b7d0*/  LDSM.16.MT88.4 R136, [R220+0x4100] ;  /* 0x00410000dc88783b */ /* 0x000ee20000004200 */
[----:B------:R-:W-:Y:S02]  /*b7e0*/  MUFU.EX2 R243, R243 ;  /* 0x000000f300f37308 */ /* 0x000fe40000000800 */
[C---:B------:R-:W-:Y:S02]  /*b7f0*/  FMUL.FTZ R106, R2.reuse, R106 ;  /* 0x0000006a026a7220 */ /* 0x040fe40000410000 */
[----:B------:R-:W-:Y:S02]  /*b800*/  FMUL.FTZ R107, R2, R107 ;  /* 0x0000006b026b7220 */ /* 0x000fe40000410000 */
[C---:B--2---:R-:W-:Y:S04]  /*b810*/  HMMA.16816.F32 R100, R128.reuse, R144, R100 ;  /* 0x000000908064723c */ /* 0x044fe80000001864 */
[--C-:B------:R-:W-:Y:S01]  /*b820*/  FFMA.FTZ R157, R12, c[0x0][0x2d0], -R163.reuse ;  /* 0x0000b4000c9d7a23 */ /* 0x100fe200000108a3 */
[----:B------:R-:W-:Y:S01]  /*b830*/  MUFU.EX2 R244, R244 ;  /* 0x000000f400f47308 */ /* 0x000fe20000000800 */
[----:B------:R-:W-:Y:S02]  /*b840*/  FMUL.FTZ R12, R3, R120 ;  /* 0x00000078030c7220 */ /* 0x000fe40000410000 */
[C---:B------:R-:W-:Y:S01]  /*b850*/  HMMA.16816.F32 R104, R128.reuse, R146, R104 ;  /* 0x000000928068723c */ /* 0x040fe20000001868 */
[----:B------:R-:W-:Y:S03]  /*b860*/  LDSM.16.MT88.4 R144, [R221+0x900] ;  /* 0x00090000dd90783b */ /* 0x000fe60000004200 */
[----:B------:R-:W-:Y:S02]  /*b870*/  FFMA.FTZ R160, R13, c[0x0][0x2d0], -R163 ;  /* 0x0000b4000da07a23 */ /* 0x000fe400000108a3 */
[----:B------:R-:W-:Y:S01]  /*b880*/  FMUL.FTZ R13, R3, R121 ;  /* 0x00000079030d7220 */ /* 0x000fe20000410000 */
[----:B------:R-:W-:Y:S01]  /*b890*/  MUFU.EX2 R157, R157 ;  /* 0x0000009d009d7308 */ /* 0x000fe20000000800 */
[--C-:B------:R-:W-:Y:S04]  /*b8a0*/  FFMA.FTZ R164, R14, c[0x0][0x2d0], -R159.reuse ;  /* 0x0000b4000ea47a23 */ /* 0x100fe8000001089f */
[C---:B------:R-:W-:Y:S02]  /*b8b0*/  FMUL.FTZ R14, R2.reuse, R122 ;  /* 0x0000007a020e7220 */ /* 0x040fe40000410000 */
[----:B------:R-:W-:Y:S02]  /*b8c0*/  FFMA.FTZ R165, R15, c[0x0][0x2d0], -R159 ;  /* 0x0000b4000fa57a23 */ /* 0x000fe4000001089f */
[----:B------:R-:W-:Y:S01]  /*b8d0*/  FMUL.FTZ R15, R2, R123 ;  /* 0x0000007b020f7220 */ /* 0x000fe20000410000 */
[----:B------:R-:W2:Y:S01]  /*b8e0*/  MUFU.EX2 R160, R160 ;  /* 0x000000a000a07308 */ /* 0x000ea20000000800 */
[----:B------:R-:W4:Y:S01]  /*b8f0*/  LDSM.16.MT88.4 R120, [R224+0x900] ;  /* 0x00090000e078783b */ /* 0x000f220000004200 */
[--C-:B------:R-:W-:Y:S02]  /*b900*/  FFMA.FTZ R161, R16, c[0x0][0x2d0], -R163.reuse ;  /* 0x0000b40010a17a23 */ /* 0x100fe400000108a3 */
[----:B------:R-:W-:Y:S02]  /*b910*/  FFMA.FTZ R162, R17, c[0x0][0x2d0], -R163 ;  /* 0x0000b40011a27a23 */ /* 0x000fe400000108a3 */
[C---:B-1----:R-:W-:Y:S03]  /*b920*/  HMMA.16816.F32 R12, R128.reuse, R124, R12 ;  /* 0x0000007c800c723c */ /* 0x042fe6000000180c */
[--C-:B------:R-:W-:Y:S01]  /*b930*/  FFMA.FTZ R166, R18, c[0x0][0x2d0], -R159.reuse ;  /* 0x0000b40012a67a23 */ /* 0x100fe2000001089f */
[----:B------:R-:W-:Y:S01]  /*b940*/  MUFU.EX2 R161, R161 ;  /* 0x000000a100a17308 */ /* 0x000fe20000000800 */
[----:B------:R-:W-:Y:S02]  /*b950*/  FFMA.FTZ R167, R19, c[0x0][0x2d0], -R159 ;  /* 0x0000b40013a77a23 */ /* 0x000fe4000001089f */
[C---:B------:R-:W-:Y:S02]  /*b960*/  FMUL.FTZ R108, R3.reuse, R108 ;  /* 0x0000006c036c7220 */ /* 0x040fe40000410000 */
[C---:B------:R-:W-:Y:S03]  /*b970*/  FMUL.FTZ R109, R3.reuse, R109 ;  /* 0x0000006d036d7220 */ /* 0x040fe60000410000 */
[C---:B------:R-:W-:Y:S02]  /*b980*/  FMUL.FTZ R110, R2.reuse, R110 ;  /* 0x0000006e026e7220 */ /* 0x040fe40000410000 */
[----:B------:R-:W1:Y:S01]  /*b990*/  MUFU.EX2 R162, R162 ;  /* 0x000000a200a27308 */ /* 0x000e620000000800 */
[----:B------:R-:W-:Y:S02]  /*b9a0*/  FMUL.FTZ R111, R2, R111 ;  /* 0x0000006f026f7220 */ /* 0x000fe40000410000 */
[C---:B------:R-:W-:Y:S01]  /*b9b0*/  FMUL.FTZ R16, R3.reuse, R116 ;  /* 0x0000007403107220 */ /* 0x040fe20000410000 */
[----:B--2---:R-:W-:Y:S01]  /*b9c0*/  F2FP.PACK_AB R116, R160, R157 ;  /* 0x0000009da074723e */ /* 0x004fe200000000ff */
[C---:B------:R-:W-:Y:S02]  /*b9d0*/  FMUL.FTZ R17, R3.reuse, R117 ;  /* 0x0000007503117220 */ /* 0x040fe40000410000 */
[C---:B------:R-:W-:Y:S01]  /*b9e0*/  FMUL.FTZ R18, R2.reuse, R118 ;  /* 0x0000007602127220 */ /* 0x040fe20000410000 */
[C---:B------:R-:W-:Y:S01]  /*b9f0*/  HMMA.16816.F32 R108, R128.reuse, R126, R108 ;  /* 0x0000007e806c723c */ /* 0x040fe2000000186c */
[----:B------:R-:W2:Y:S01]  /*ba00*/  LDSM.16.MT88.4 R124, [R222+0x900] ;  /* 0x00090000de7c783b */ /* 0x000ea20000004200 */
[----:B------:R-:W-:Y:S01]  /*ba10*/  MUFU.EX2 R164, R164 ;  /* 0x000000a400a47308 */ /* 0x000fe20000000800 */
[C---:B------:R-:W-:Y:S02]  /*ba20*/  FMUL.FTZ R19, R2.reuse, R119 ;  /* 0x0000007702137220 */ /* 0x040fe40000410000 */
[C---:B------:R-:W-:Y:S02]  /*ba30*/  FMUL.FTZ R112, R3.reuse, R112 ;  /* 0x0000007003707220 */ /* 0x040fe40000410000 */
[----:B------:R-:W-:Y:S02]  /*ba40*/  FMUL.FTZ R113, R3, R113 ;  /* 0x0000007103717220 */ /* 0x000fe40000410000 */
[C---:B------:R-:W-:Y:S01]  /*ba50*/  FMUL.FTZ R114, R2.reuse, R114 ;  /* 0x0000007202727220 */ /* 0x040fe20000410000 */
[C---:B---3--:R-:W-:Y:S02]  /*ba60*/  HMMA.16816.F32 R16, R128.reuse, R136, R16 ;  /* 0x000000888010723c */ /* 0x048fe40000001810 */
[----:B------:R-:W3:Y:S01]  /*ba70*/  MUFU.EX2 R165, R165 ;  /* 0x000000a500a57308 */ /* 0x000ee20000000800 */
[----:B------:R-:W-:Y:S02]  /*ba80*/  FMUL.FTZ R115, R2, R115 ;  /* 0x0000007302737220 */ /* 0x000fe40000410000 */
[--C-:B------:R-:W-:Y:S01]  /*ba90*/  FFMA.FTZ R176, R20, c[0x0][0x2d0], -R163.reuse ;  /* 0x0000b40014b07a23 */ /* 0x100fe200000108a3 */
[----:B-1----:R-:W-:Y:S01]  /*baa0*/  F2FP.PACK_AB R118, R162, R161 ;  /* 0x000000a1a276723e */ /* 0x002fe200000000ff */
[--C-:B------:R-:W-:Y:S02]  /*bab0*/  FFMA.FTZ R177, R21, c[0x0][0x2d0], -R163.reuse ;  /* 0x0000b40015b17a23 */ /* 0x100fe400000108a3 */
[--C-:B------:R-:W-:Y:S01]  /*bac0*/  FFMA.FTZ R52, R52, c[0x0][0x2d0], -R163.reuse ;  /* 0x0000b40034347a23 */ /* 0x100fe200000108a3 */
[----:B------:R-:W-:Y:S01]  /*bad0*/  HMMA.16816.F32 R112, R128, R138, R112 ;  /* 0x0000008a8070723c */ /* 0x000fe20000001870 */
[----:B------:R-:W1:Y:S01]  /*bae0*/  LDSM.16.MT88.4 R128, [R224+0x4900] ;  /* 0x00490000e080783b */ /* 0x000e620000004200 */
[----:B------:R-:W-:Y:S01]  /*baf0*/  MUFU.EX2 R166, R166 ;  /* 0x000000a600a67308 */ /* 0x000fe20000000800 */
[--C-:B------:R-:W-:Y:S02]  /*bb00*/  FFMA.FTZ R53, R53, c[0x0][0x2d0], -R163.reuse ;  /* 0x0000b40035357a23 */ /* 0x100fe400000108a3 */
[--C-:B------:R-:W-:Y:S02]  /*bb10*/  FFMA.FTZ R56, R56, c[0x0][0x2d0], -R163.reuse ;  /* 0x0000b40038387a23 */ /* 0x100fe400000108a3 */
[----:B------:R-:W-:Y:S02]  /*bb20*/  FFMA.FTZ R57, R57, c[0x0][0x2d0], -R163 ;  /* 0x0000b40039397a23 */ /* 0x000fe400000108a3 */
[----:B------:R-:W-:Y:S03]  /*bb30*/  LDSM.16.MT88.4 R136, [R220+0x4900] ;  /* 0x00490000dc88783b */ /* 0x000fe60000004200 */
[----:B------:R-:W5:Y:S01]  /*bb40*/  MUFU.EX2 R167, R167 ;  /* 0x000000a700a77308 */ /* 0x000f620000000800 */
[--C-:B------:R-:W-:Y:S02]  /*bb50*/  FFMA.FTZ R54, R54, c[0x0][0x2d0], -R159.reuse ;  /* 0x0000b40036367a23 */ /* 0x100fe4000001089f */
[--C-:B------:R-:W-:Y:S01]  /*bb60*/  FFMA.FTZ R55, R55, c[0x0][0x2d0], -R159.reuse ;  /* 0x0000b40037377a23 */ /* 0x100fe2000001089f */
[----:B---3--:R-:W-:Y:S01]  /*bb70*/  F2FP.PACK_AB R117, R165, R164 ;  /* 0x000000a4a575723e */ /* 0x008fe200000000ff */
[--C-:B------:R-:W-:Y:S02]  /*bb80*/  FFMA.FTZ R58, R58, c[0x0][0x2d0], -R159.reuse ;  /* 0x0000b4003a3a7a23 */ /* 0x100fe4000001089f */
[----:B------:R-:W-:Y:S02]  /*bb90*/  FFMA.FTZ R59, R59, c[0x0][0x2d0], -R159 ;  /* 0x0000b4003b3b7a23 */ /* 0x000fe4000001089f */
[--C-:B------:R-:W-:Y:S01]  /*bba0*/  FFMA.FTZ R60, R60, c[0x0][0x2d0], -R163.reuse ;  /* 0x0000b4003c3c7a23 */ /* 0x100fe200000108a3 */
[----:B------:R-:W-:Y:S01]  /*bbb0*/  MUFU.EX2 R176, R176 ;  /* 0x000000b000b07308 */ /* 0x000fe20000000800 */
[--C-:B------:R-:W-:Y:S02]  /*bbc0*/  FFMA.FTZ R61, R61, c[0x0][0x2d0], -R163.reuse ;  /* 0x0000b4003d3d7a23 */ /* 0x100fe400000108a3 */
[----:B------:R-:W-:Y:S02]  /*bbd0*/  FFMA.FTZ R64, R64, c[0x0][0x2d0], -R163 ;  /* 0x0000b40040407a23 */ /* 0x000fe400000108a3 */
[----:B------:R-:W-:Y:S02]  /*bbe0*/  FFMA.FTZ R133, R3, R236, R133 ;  /* 0x000000ec03857223 */ /* 0x000fe40000010085 */
[----:B------:R-:W-:Y:S02]  /*bbf0*/  FFMA.FTZ R153, R2, R229, R153 ;  /* 0x000000e502997223 */ /* 0x000fe40000010099 */
[----:B------:R-:W-:Y:S01]  /*bc00*/  FADD.FTZ R152, R152, R133 ;  /* 0x0000008598987221 */ /* 0x000fe20000010000 */
[----:B------:R-:W3:Y:S01]  /*bc10*/  MUFU.EX2 R177, R177 ;  /* 0x000000b100b17308 */ /* 0x000ee20000000800 */
[----:B------:R-:W-:Y:S01]  /*bc20*/  MOV R133, R132 ;  /* 0x0000008400857202 */ /* 0x000fe20000000f00 */
[----:B------:R-:W-:Y:S01]  /*bc30*/  FADD.FTZ R156, R156, R153 ;  /* 0x000000999c9c7221 */ /* 0x000fe20000010000 */
[----:B-----5:R-:W-:Y:S01]  /*bc40*/  F2FP.PACK_AB R119, R167, R166 ;  /* 0x000000a6a777723e */ /* 0x020fe200000000ff */
[----:B------:R-:W-:Y:S02]  /*bc50*/  FADD.FTZ R135, R135, R152 ;  /* 0x0000009887877221 */ /* 0x000fe40000010000 */
[----:B------:R-:W-:Y:S02]  /*bc60*/  FADD.FTZ R3, R155, R156 ;  /* 0x0000009c9b037221 */ /* 0x000fe40000010000 */
[----:B------:R-:W-:Y:S02]  /*bc70*/  FADD.FTZ R154, R154, R135 ;  /* 0x000000879a9a7221 */ /* 0x000fe40000010000 */
[----:B------:R-:W-:Y:S01]  /*bc80*/  MUFU.EX2 R245, R245 ;  /* 0x000000f500f57308 */ /* 0x000fe20000000800 */
[C---:B----4-:R-:W-:Y:S05]  /*bc90*/  HMMA.16816.F32 R4, R116.reuse, R120, R4 ;  /* 0x000000787404723c */ /* 0x050fea0000001804 */
[----:B------:R-:W-:Y:S02]  /*bca0*/  FADD.FTZ R3, R158, R3 ;  /* 0x000000039e037221 */ /* 0x000fe40000010000 */
[----:B------:R-:W-:Y:S01]  /*bcb0*/  FADD.FTZ R157, R157, R154 ;  /* 0x0000009a9d9d7221 */ /* 0x000fe20000010000 */
[C---:B------:R-:W-:Y:S01]  /*bcc0*/  HMMA.16816.F32 R8, R116.reuse, R122, R8 ;  /* 0x0000007a7408723c */ /* 0x040fe20000001808 */
[----:B------:R-:W4:Y:S01]  /*bcd0*/  LDSM.16.MT88.4 R120, [R222+0x4900] ;  /* 0x00490000de78783b */ /* 0x000f220000004200 */
[----:B------:R-:W-:Y:S02]  /*bce0*/  MUFU.EX2 R246, R246 ;  /* 0x000000f600f67308 */ /* 0x000fe40000000800 */
[----:B------:R-:W-:Y:S01]  /*bcf0*/  FADD.FTZ R164, R164, R3 ;  /* 0x00000003a4a47221 */ /* 0x000fe20000010000 */
[----:B---3--:R-:W-:Y:S01]  /*bd00*/  F2FP.PACK_AB R20, R177, R176 ;  /* 0x000000b0b114723e */ /* 0x008fe200000000ff */
        /* <DEDUP_REMOVED lines=16> */
[----:B------:R-:W-:Y:S04]  /*be10*/  FADD.FTZ R177, R177, R176 ;  /* 0x000000b0b1b17221 */ /* 0x000fe80000010000 */
[C---:B------:R-:W-:Y:S04]  /*be20*/  HMMA.16816.F32 R84, R116.reuse, R148, R84 ;  /* 0x000000947454723c */ /* 0x040fe80000001854 */
[----:B------:R-:W-:Y:S03]  /*be30*/  MUFU.EX2 R56, R56 ;  /* 0x0000003800387308 */ /* 0x000fe60000000800 */
[--C-:B------:R-:W-:Y:S01]  /*be40*/  FFMA.FTZ R148, R24, c[0x0][0x2d0], -R163.reuse ;  /* 0x0000b40018947a23 */ /* 0x100fe200000108a3 */
[C---:B------:R-:W-:Y:S04]  /*be50*/  HMMA.16816.F32 R88, R116.reuse, R150, R88 ;  /* 0x000000967458723c */ /* 0x040fe80000001858 */
[----:B------:R-:W-:Y:S02]  /*be60*/  FFMA.FTZ R149, R25, c[0x0][0x2d0], -R163 ;  /* 0x0000b40019957a23 */ /* 0x000fe400000108a3 */
[----:B------:R-:W-:Y:S01]  /*be70*/  LDSM.16.MT88.4 R24, [R222+0x1100] ;  /* 0x00110000de18783b */ /* 0x000fe20000004200 */
[--C-:B------:R-:W-:Y:S01]  /*be80*/  FFMA.FTZ R150, R22, c[0x0][0x2d0], -R159.reuse ;  /* 0x0000b40016967a23 */ /* 0x100fe2000001089f */
[C---:B-1----:R-:W-:Y:S01]  /*be90*/  HMMA.16816.F32 R92, R116.reuse, R128, R92 ;  /* 0x00000080745c723c */ /* 0x042fe2000000185c */
[----:B------:R-:W-:Y:S03]  /*bea0*/  MUFU.EX2 R148, R148 ;  /* 0x0000009400947308 */ /* 0x000fe60000000800 */
[----:B------:R-:W-:Y:S01]  /*beb0*/  FFMA.FTZ R151, R23, c[0x0][0x2d0], -R159 ;  /* 0x0000b40017977a23 */ /* 0x000fe2000001089f */
[----:B------:R-:W-:Y:S03]  /*bec0*/  F2FP.PACK_AB R23, R179, R178 ;  /* 0x000000b2b317723e */ /* 0x000fe600000000ff */
[C---:B------:R-:W-:Y:S01]  /*bed0*/  HMMA.16816.F32 R96, R116.reuse, R130, R96 ;  /* 0x000000827460723c */ /* 0x040fe20000001860 */
[----:B------:R-:W-:Y:S02]  /*bee0*/  LDSM.16.MT88.4 R128, [R222+0x5100] ;  /* 0x00510000de80783b */ /* 0x000fe40000004200 */
[----:B------:R-:W1:Y:S05]  /*bef0*/  MUFU.EX2 R149, R149 ;  /* 0x0000009500957308 */ /* 0x000e6a0000000800 */
[C---:B----4-:R-:W-:Y:S05]  /*bf00*/  HMMA.16816.F32 R100, R116.reuse, R120, R100 ;  /* 0x000000787464723c */ /* 0x050fea0000001864 */
[----:B------:R-:W-:Y:S03]  /*bf10*/  MUFU.EX2 R150, R150 ;  /* 0x0000009600967308 */ /* 0x000fe60000000800 */
[C---:B------:R-:W-:Y:S01]  /*bf20*/  HMMA.16816.F32 R104, R116.reuse, R122, R104 ;  /* 0x0000007a7468723c */ /* 0x040fe20000001868 */
[----:B------:R-:W3:Y:S06]  /*bf30*/  LDSM.16.MT88.4 R120, [R224+0x1100] ;  /* 0x00110000e078783b */ /* 0x000eec0000004200 */
[----:B------:R-:W4:Y:S01]  /*bf40*/  MUFU.EX2 R151, R151 ;  /* 0x0000009700977308 */ /* 0x000f220000000800 */
[C---:B--2---:R-:W-:Y:S04]  /*bf50*/  HMMA.16816.F32 R12, R116.reuse, R124, R12 ;  /* 0x0000007c740c723c */ /* 0x044fe8000000180c */
[C---:B-1----:R-:W-:Y:S01]  /*bf60*/  F2FP.PACK_AB R22, R149.reuse, R148 ;  /* 0x000000949516723e */ /* 0x042fe200000000ff */
[----:B------:R-:W-:Y:S03]  /*bf70*/  FADD.FTZ R148, R148, R177 ;  /* 0x000000b194947221 */ /* 0x000fe60000010000 */
[C---:B------:R-:W-:Y:S01]  /*bf80*/  HMMA.16816.F32 R108, R116.reuse, R126, R108 ;  /* 0x0000007e746c723c */ /* 0x040fe2000000186c */
[----:B------:R-:W-:Y:S01]  /*bf90*/  LDSM.16.MT88.4 R124, [R220+0x1100] ;  /* 0x00110000dc7c783b */ /* 0x000fe20000004200 */
[----:B------:R-:W-:Y:S02]  /*bfa0*/  MUFU.EX2 R57, R57 ;  /* 0x0000003900397308 */ /* 0x000fe40000000800 */
[----:B------:R-:W-:Y:S04]  /*bfb0*/  FADD.FTZ R149, R149, R148 ;  /* 0x0000009495957221 */ /* 0x000fe80000010000 */
[C---:B------:R-:W-:Y:S04]  /*bfc0*/  HMMA.16816.F32 R16, R116.reuse, R136, R16 ;  /* 0x000000887410723c */ /* 0x040fe80000001810 */
[----:B------:R-:W-:Y:S01]  /*bfd0*/  MUFU.EX2 R54, R54 ;  /* 0x0000003600367308 */ /* 0x000fe20000000800 */
[----:B------:R-:W-:Y:S01]  /*bfe0*/  FADD.FTZ R2, R180, R149 ;  /* 0x00000095b4027221 */ /* 0x000fe20000010000 */
[----:B----4-:R-:W-:Y:S02]  /*bff0*/  F2FP.PACK_AB R21, R151, R150 ;  /* 0x000000969715723e */ /* 0x010fe400000000ff */
[----:B------:R-:W-:Y:S01]  /*c000*/  HMMA.16816.F32 R112, R116, R138, R112 ;  /* 0x0000008a7470723c */ /* 0x000fe20000001870 */
[----:B------:R-:W1:Y:S03]  /*c010*/  LDSM.16.MT88.4 R116, [R221+0x1100] ;  /* 0x00110000dd74783b */ /* 0x000e660000004200 */
[----:B------:R-:W-:Y:S02]  /*c020*/  FADD.FTZ R150, R150, R167 ;  /* 0x000000a796967221 */ /* 0x000fe40000010000 */
[----:B------:R-:W-:Y:S01]  /*c030*/  MUFU.EX2 R55, R55 ;  /* 0x0000003700377308 */ /* 0x000fe20000000800 */
[----:B------:R-:W-:Y:S01]  /*c040*/  FADD.FTZ R2, R183, R2 ;  /* 0x00000002b7027221 */ /* 0x000fe20000010000 */
[C---:B---3--:R-:W-:Y:S01]  /*c050*/  HMMA.16816.F32 R4, R20.reuse, R120, R4 ;  /* 0x000000781404723c */ /* 0x048fe20000001804 */
[----:B------:R-:W-:Y:S04]  /*c060*/  LDSM.16.MT88.4 R136, [R221+0x5100] ;  /* 0x00510000dd88783b */ /* 0x000fe80000004200 */
[----:B------:R-:W-:Y:S03]  /*c070*/  FADD.FTZ R151, R151, R150 ;  /* 0x0000009697977221 */ /* 0x000fe60000010000 */
[----:B------:R-:W-:Y:S01]  /*c080*/  MUFU.EX2 R58, R58 ;  /* 0x0000003a003a7308 */ /* 0x000fe20000000800 */
[C---:B------:R-:W-:Y:S01]  /*c090*/  HMMA.16816.F32 R8, R20.reuse, R122, R8 ;  /* 0x0000007a1408723c */ /* 0x040fe20000001808 */
[----:B------:R-:W2:Y:S02]  /*c0a0*/  LDSM.16.MT88.4 R120, [R224+0x5100] ;  /* 0x00510000e078783b */ /* 0x000ea40000004200 */
[----:B------:R-:W-:Y:S02]  /*c0b0*/  FADD.FTZ R178, R178, R151 ;  /* 0x00000097b2b27221 */ /* 0x000fe40000010000 */
[----:B------:R-:W-:Y:S03]  /*c0c0*/  FADD.FTZ R3, R181, R2 ;  /* 0x00000002b5037221 */ /* 0x000fe60000010000 */
[C---:B------:R-:W-:Y:S01]  /*c0d0*/  HMMA.16816.F32 R68, R20.reuse, R24, R68 ;  /* 0x000000181444723c */ /* 0x040fe20000001844 */
[----:B------:R-:W-:Y:S03]  /*c0e0*/  MUFU.EX2 R59, R59 ;  /* 0x0000003b003b7308 */ /* 0x000fe60000000800 */
[----:B------:R-:W-:Y:S02]  /*c0f0*/  FADD.FTZ R179, R179, R178 ;  /* 0x000000b2b3b37221 */ /* 0x000fe40000010000 */
[----:B------:R-:W-:Y:S02]  /*c100*/  FADD.FTZ R3, R182, R3 ;  /* 0x00000003b6037221 */ /* 0x000fe40000010000 */
[C---:B------:R-:W-:Y:S01]  /*c110*/  HMMA.16816.F32 R72, R20.reuse, R26, R72 ;  /* 0x0000001a1448723c */ /* 0x040fe20000001848 */
[----:B------:R-:W3:Y:S02]  /*c120*/  LDSM.16.MT88.4 R24, [R224+0x1900] ;  /* 0x00190000e018783b */ /* 0x000ee40000004200 */
[----:B------:R-:W-:Y:S05]  /*c130*/  MUFU.EX2 R60, R60 ;  /* 0x0000003c003c7308 */ /* 0x000fea0000000800 */
[C---:B-1----:R-:W-:Y:S05]  /*c140*/  HMMA.16816.F32 R76, R20.reuse, R116, R76 ;  /* 0x00000074144c723c */ /* 0x042fea000000184c */
[----:B------:R-:W-:Y:S03]  /*c150*/  MUFU.EX2 R61, R61 ;  /* 0x0000003d003d7308 */ /* 0x000fe60000000800 */
[C---:B------:R-:W-:Y:S01]  /*c160*/  HMMA.16816.F32 R80, R20.reuse, R118, R80 ;  /* 0x000000761450723c */ /* 0x040fe20000001850 */
[----:B------:R-:W1:Y:S06]  /*c170*/  LDSM.16.MT88.4 R116, [R220+0x1900] ;  /* 0x00190000dc74783b */ /* 0x000e6c0000004200 */
[----:B------:R-:W-:Y:S01]  /*c180*/  MUFU.EX2 R64, R64 ;  /* 0x0000004000407308 */ /* 0x000fe20000000800 */
[C---:B------:R-:W-:Y:S08]  /*c190*/  HMMA.16816.F32 R84, R20.reuse, R124, R84 ;  /* 0x0000007c1454723c */ /* 0x040ff00000001854 */
[C---:B------:R-:W-:Y:S01]  /*c1a0*/  HMMA.16816.F32 R88, R20.reuse, R126, R88 ;  /* 0x0000007e1458723c */ /* 0x040fe20000001858 */
[----:B------:R-:W-:Y:S07]  /*c1b0*/  LDSM.16.MT88.4 R124, [R224+0x3900] ;  /* 0x00390000e07c783b */ /* 0x000fee0000004200 */
[C---:B--2---:R-:W-:Y:S07]  /*c1c0*/  HMMA.16816.F32 R92, R20.reuse, R120, R92 ;  /* 0x00000078145c723c */ /* 0x044fee000000185c */
[--C-:B------:R-:W-:Y:S01]  /*c1d0*/  FFMA.FTZ R120, R36, c[0x0][0x2d0], -R163.reuse ;  /* 0x0000b40024787a23 */ /* 0x100fe200000108a3 */
[C---:B------:R-:W-:Y:S04]  /*c1e0*/  HMMA.16816.F32 R96, R20.reuse, R122, R96 ;  /* 0x0000007a1460723c */ /* 0x040fe80000001860 */
[--C-:B------:R-:W-:Y:S01]  /*c1f0*/  FFMA.FTZ R121, R37, c[0x0][0x2d0], -R163.reuse ;  /* 0x0000b40025797a23 */ /* 0x100fe200000108a3 */
[----:B------:R-:W-:Y:S02]  /*c200*/  MUFU.EX2 R120, R120 ;  /* 0x0000007800787308 */ /* 0x000fe40000000800 */
[--C-:B------:R-:W-:Y:S01]  /*c210*/  FFMA.FTZ R122, R40, c[0x0][0x2d0], -R163.reuse ;  /* 0x0000b400287a7a23 */ /* 0x100fe200000108a3 */
[C---:B------:R-:W-:Y:S04]  /*c220*/  HMMA.16816.F32 R100, R20.reuse, R128, R100 ;  /* 0x000000801464723c */ /* 0x040fe80000001864 */
[----:B------:R-:W-:Y:S03]  /*c230*/  FFMA.FTZ R123, R41, c[0x0][0x2d0], -R163 ;  /* 0x0000b400297b7a23 */ /* 0x000fe600000108a3 */
[----:B------:R-:W2:Y:S01]  /*c240*/  MUFU.EX2 R121, R121 ;  /* 0x0000007900797308 */ /* 0x000ea20000000800 */
[C---:B------:R-:W-:Y:S08]  /*c250*/  HMMA.16816.F32 R104, R20.reuse, R130, R104 ;  /* 0x000000821468723c */ /* 0x040ff00000001868 */
[C---:B------:R-:W-:Y:S01]  /*c260*/  HMMA.16816.F32 R12, R20.reuse, R136, R12 ;  /* 0x00000088140c723c */ /* 0x040fe2000000180c */
[----:B------:R-:W-:Y:S06]  /*c270*/  MUFU.EX2 R122, R122 ;  /* 0x0000007a007a7308 */ /* 0x000fec0000000800 */
[--C-:B------:R-:W-:Y:S01]  /*c280*/  FFMA.FTZ R136, R38, c[0x0][0x2d0], -R159.reuse ;  /* 0x0000b40026887a23 */ /* 0x100fe2000001089f */
[C---:B------:R-:W-:Y:S03]  /*c290*/  HMMA.16816.F32 R108, R20.reuse, R138, R108 ;  /* 0x0000008a146c723c */ /* 0x040fe6000000186c */
[----:B------:R-:W4:Y:S01]  /*c2a0*/  MUFU.EX2 R123, R123 ;  /* 0x0000007b007b7308 */ /* 0x000f220000000800 */
[--C-:B------:R-:W-:Y:S02]  /*c2b0*/  FFMA.FTZ R137, R39, c[0x0][0x2d0], -R159.reuse ;  /* 0x0000b40027897a23 */ /* 0x100fe4000001089f */
[----:B------:R-:W-:Y:S01]  /*c2c0*/  LDSM.16.MT88.4 R36, [R220+0x2100] ;  /* 0x00210000dc24783b */ /* 0x000fe20000004200 */
[--C-:B------:R-:W-:Y:S01]  /*c2d0*/  FFMA.FTZ R138, R42, c[0x0][0x2d0], -R159.reuse ;  /* 0x0000b4002a8a7a23 */ /* 0x100fe2000001089f */
[C---:B------:R-:W-:Y:S04]  /*c2e0*/  HMMA.16816.F32 R16, R20.reuse, R144, R16 ;  /* 0x000000901410723c */ /* 0x040fe80000001810 */
[----:B------:R-:W-:Y:S01]  /*c2f0*/  FFMA.FTZ R139, R43, c[0x0][0x2d0], -R159 ;  /* 0x0000b4002b8b7a23 */ /* 0x000fe2000001089f */
[----:B------:R-:W-:Y:S01]  /*c300*/  MUFU.EX2 R136, R136 ;  /* 0x0000008800887308 */ /* 0x000fe20000000800 */
[----:B------:R-:W-:Y:S01]  /*c310*/  LDSM.16.MT88.4 R40, [R222+0x6100] ;  /* 0x00610000de28783b */ /* 0x000fe20000004200 */
[--C-:B------:R-:W-:Y:S01]  /*c320*/  FFMA.FTZ R144, R44, c[0x0][0x2d0], -R163.reuse ;  /* 0x0000b4002c907a23 */ /* 0x100fe200000108a3 */
[----:B------:R-:W-:Y:S04]  /*c330*/  HMMA.16816.F32 R112, R20, R146, R112 ;  /* 0x000000921470723c */ /* 0x000fe80000001870 */
[--C-:B------:R-:W-:Y:S02]  /*c340*/  FFMA.FTZ R145, R45, c[0x0][0x2d0], -R163.reuse ;  /* 0x0000b4002d917a23 */ /* 0x100fe400000108a3 */
[----:B------:R-:W-:Y:S01]  /*c350*/  LDSM.16.MT88.4 R44, [R222+0x2900] ;  /* 0x00290000de2c783b */ /* 0x000fe20000004200 */
[----:B------:R-:W-:Y:S01]  /*c360*/  F2FP.PACK_AB R20, R183, R180 ;  /* 0x000000b4b714723e */ /* 0x000fe200000000ff */
[--C-:B------:R-:W-:Y:S01]  /*c370*/  FFMA.FTZ R146, R48, c[0x0][0x2d0], -R163.reuse ;  /* 0x0000b40030927a23 */ /* 0x100fe200000108a3 */
[----:B------:R-:W-:Y:S01]  /*c380*/  F2FP.PACK_AB R22, R182, R181 ;  /* 0x000000b5b616723e */ /* 0x000fe200000000ff */
[----:B------:R-:W5:Y:S02]  /*c390*/  MUFU.EX2 R137, R137 ;  /* 0x0000008900897308 */ /* 0x000f640000000800 */
[----:B------:R-:W-:Y:S01]  /*c3a0*/  F2FP.PACK_AB R21, R241, R240 ;  /* 0x000000f0f115723e */ /* 0x000fe200000000ff */
[--C-:B------:R-:W-:Y:S01]  /*c3b0*/  FFMA.FTZ R147, R49, c[0x0][0x2d0], -R163.reuse ;  /* 0x0000b40031937a23 */ /* 0x100fe200000108a3 */
[----:B------:R-:W-:Y:S01]  /*c3c0*/  F2FP.PACK_AB R23, R243, R242 ;  /* 0x000000f2f317723e */ /* 0x000fe200000000ff */
[----:B------:R-:W-:Y:S01]  /*c3d0*/  LDSM.16.MT88.4 R48, [R220+0x7100] ;  /* 0x00710000dc30783b */ /* 0x000fe20000004200 */
[----:B------:R-:W-:Y:S02]  /*c3e0*/  FFMA.FTZ R163, R65, c[0x0][0x2d0], -R163 ;  /* 0x0000b40041a37a23 */ /* 0x000fe400000108a3 */
[----:B------:R-:W-:Y:S02]  /*c3f0*/  FADD.FTZ R240, R240, R179 ;  /* 0x000000b3f0f07221 */ /* 0x000fe40000010000 */
[----:B------:R-:W-:Y:S01]  /*c400*/  MUFU.EX2 R138, R138 ;  /* 0x0000008a008a7308 */ /* 0x000fe20000000800 */
[C---:B---3--:R-:W-:Y:S03]  /*c410*/  HMMA.16816.F32 R4, R20.reuse, R24, R4 ;  /* 0x000000181404723c */ /* 0x048fe60000001804 */
[----:B------:R-:W-:Y:S04]  /*c420*/  FADD.FTZ R241, R241, R240 ;  /* 0x000000f0f1f17221 */ /* 0x000fe80000010000 */
[----:B------:R-:W-:Y:S01]  /*c430*/  FADD.FTZ R242, R242, R241 ;  /* 0x000000f1f2f27221 */ /* 0x000fe20000010000 */
[C---:B------:R-:W-:Y:S01]  /*c440*/  HMMA.16816.F32 R8, R20.reuse, R26, R8 ;  /* 0x0000001a1408723c */ /* 0x040fe20000001808 */
[----:B------:R-:W3:Y:S01]  /*c450*/  LDSM.16.MT88.4 R24, [R224+0x5900] ;  /* 0x00590000e018783b */ /* 0x000ee20000004200 */
[----:B------:R-:W1:Y:S02]  /*c460*/  MUFU.EX2 R139, R139 ;  /* 0x0000008b008b7308 */ /* 0x000e640000000800 */
[----:B------:R-:W-:Y:S04]  /*c470*/  FADD.FTZ R243, R243, R242 ;  /* 0x000000f2f3f37221 */ /* 0x000fe80000010000 */
[C---:B------:R-:W-:Y:S04]  /*c480*/  HMMA.16816.F32 R68, R20.reuse, R28, R68 ;  /* 0x0000001c1444723c */ /* 0x040fe80000001844 */
[----:B------:R-:W-:Y:S04]  /*c490*/  MUFU.EX2 R144, R144 ;  /* 0x0000009000907308 */ /* 0x000fe80000000800 */
[C---:B------:R-:W-:Y:S01]  /*c4a0*/  HMMA.16816.F32 R72, R20.reuse, R30, R72 ;  /* 0x0000001e1448723c */ /* 0x040fe20000001848 */
[----:B------:R-:W2:Y:S05]  /*c4b0*/  LDSM.16.MT88.4 R28, [R222+0x5900] ;  /* 0x00590000de1c783b */ /* 0x000eaa0000004200 */
[----:B------:R-:W2:Y:S02]  /*c4c0*/  MUFU.EX2 R145, R145 ;  /* 0x0000009100917308 */ /* 0x000ea40000000800 */
[C---:B------:R-:W-:Y:S08]  /*c4d0*/  HMMA.16816.F32 R76, R20.reuse, R32, R76 ;  /* 0x00000020144c723c */ /* 0x040ff0000000184c */
[C---:B------:R-:W-:Y:S01]  /*c4e0*/  HMMA.16816.F32 R80, R20.reuse, R34, R80 ;  /* 0x000000221450723c */ /* 0x040fe20000001850 */
[----:B------:R-:W4:Y:S01]  /*c4f0*/  LDSM.16.MT88.4 R32, [R221+0x5900] ;  /* 0x00590000dd20783b */ /* 0x000f220000004200 */
[----:B------:R-:W-:Y:S06]  /*c500*/  MUFU.EX2 R146, R146 ;  /* 0x0000009200927308 */ /* 0x000fec0000000800 */
[C---:B-1----:R-:W-:Y:S04]  /*c510*/  HMMA.16816.F32 R84, R20.reuse, R116, R84 ;  /* 0x000000741454723c */ /* 0x042fe80000001854 */
[----:B------:R-:W1:Y:S04]  /*c520*/  MUFU.EX2 R147, R147 ;  /* 0x0000009300937308 */ /* 0x000e680000000800 */
[C---:B------:R-:W-:Y:S01]  /*c530*/  HMMA.16816.F32 R88, R20.reuse, R118, R88 ;  /* 0x000000761458723c */ /* 0x040fe20000001858 */
[----:B------:R-:W1:Y:S05]  /*c540*/  LDSM.16.MT88.4 R116, [R220+0x5900] ;  /* 0x00590000dc74783b */ /* 0x000e6a0000004200 */
[----:B------:R-:W1:Y:S02]  /*c550*/  MUFU.EX2 R163, R163 ;  /* 0x000000a300a37308 */ /* 0x000e640000000800 */
        /* <DEDUP_REMOVED lines=11> */
[----:B------:R-:W-:Y:S06]  /*c610*/  LDSM.16.MT88.4 R116, [R221+0x6100] ;  /* 0x00610000dd74783b */ /* 0x000fec0000004200 */
[----:B------:R-:W-:Y:S01]  /*c620*/  F2FP.PACK_AB R20, R121, R120 ;  /* 0x000000787914723e */ /* 0x000fe200000000ff */
[----:B------:R-:W-:Y:S01]  /*c630*/  FADD.FTZ R120, R120, R3 ;  /* 0x0000000378787221 */ /* 0x000fe20000010000 */
[----:B------:R-:W-:Y:S03]  /*c640*/  F2FP.PACK_AB R22, R123, R122 ;  /* 0x0000007a7b16723e */ /* 0x000fe600000000ff */
[----:B-----5:R-:W-:Y:S01]  /*c650*/  F2FP.PACK_AB R21, R137, R136 ;  /* 0x000000888915723e */ /* 0x020fe200000000ff */
[----:B------:R-:W-:Y:S01]  /*c660*/  FADD.FTZ R136, R136, R243 ;  /* 0x000000f388887221 */ /* 0x000fe20000010000 */
[----:B------:R-:W-:Y:S01]  /*c670*/  F2FP.PACK_AB R23, R139, R138 ;  /* 0x0000008a8b17723e */ /* 0x000fe200000000ff */
[----:B------:R-:W-:Y:S01]  /*c680*/  FADD.FTZ R121, R121, R120 ;  /* 0x0000007879797221 */ /* 0x000fe20000010000 */
[----:B------:R-:W-:Y:S01]  /*c690*/  MOV R3, R0 ;  /* 0x0000000000037202 */ /* 0x000fe20000000f00 */
[----:B------:R-:W-:Y:S02]  /*c6a0*/  FADD.FTZ R137, R137, R136 ;  /* 0x0000008889897221 */ /* 0x000fe40000010000 */
[----:B------:R-:W-:Y:S02]  /*c6b0*/  FADD.FTZ R122, R122, R121 ;  /* 0x000000797a7a7221 */ /* 0x000fe40000010000 */
[C---:B---3--:R-:W-:Y:S03]  /*c6c0*/  HMMA.16816.F32 R4, R20.reuse, R24, R4 ;  /* 0x000000181404723c */ /* 0x048fe60000001804 */
[----:B------:R-:W-:Y:S02]  /*c6d0*/  FADD.FTZ R138, R138, R137 ;  /* 0x000000898a8a7221 */ /* 0x000fe40000010000 */
[----:B------:R-:W-:Y:S02]  /*c6e0*/  FADD.FTZ R123, R123, R122 ;  /* 0x0000007a7b7b7221 */ /* 0x000fe40000010000 */
[----:B------:R-:W-:Y:S01]  /*c6f0*/  FADD.FTZ R139, R139, R138 ;  /* 0x0000008a8b8b7221 */ /* 0x000fe20000010000 */
[C---:B------:R-:W-:Y:S01]  /*c700*/  HMMA.16816.F32 R8, R20.reuse, R26, R8 ;  /* 0x0000001a1408723c */ /* 0x040fe20000001808 */
[----:B------:R-:W1:Y:S07]  /*c710*/  LDSM.16.MT88.4 R24, [R224+0x6100] ;  /* 0x00610000e018783b */ /* 0x000e6e0000004200 */
[C---:B--2---:R-:W-:Y:S08]  /*c720*/  HMMA.16816.F32 R68, R20.reuse, R28, R68 ;  /* 0x0000001c1444723c */ /* 0x044ff00000001844 */
[C---:B------:R-:W-:Y:S01]  /*c730*/  HMMA.16816.F32 R72, R20.reuse, R30, R72 ;  /* 0x0000001e1448723c */ /* 0x040fe20000001848 */
[----:B------:R-:W2:Y:S07]  /*c740*/  LDSM.16.MT88.4 R28, [R220+0x6100] ;  /* 0x00610000dc1c783b */ /* 0x000eae0000004200 */
[C---:B----4-:R-:W-:Y:S08]  /*c750*/  HMMA.16816.F32 R76, R20.reuse, R32, R76 ;  /* 0x00000020144c723c */ /* 0x050ff0000000184c */
        /* <DEDUP_REMOVED lines=8> */
[C---:B------:R-:W-:Y:S08]  /*c7e0*/  HMMA.16816.F32 R100, R20.reuse, R40, R100 ;  /* 0x000000281464723c */ /* 0x040ff00000001864 */
[C---:B------:R-:W-:Y:S01]  /*c7f0*/  HMMA.16816.F32 R104, R20.reuse, R42, R104 ;  /* 0x0000002a1468723c */ /* 0x040fe20000001868 */
[----:B------:R-:W-:Y:S07]  /*c800*/  LDSM.16.MT88.4 R40, [R222+0x7100] ;  /* 0x00710000de28783b */ /* 0x000fee0000004200 */
[C---:B------:R-:W-:Y:S08]  /*c810*/  HMMA.16816.F32 R12, R20.reuse, R116, R12 ;  /* 0x00000074140c723c */ /* 0x040ff0000000180c */
[C---:B------:R-:W-:Y:S08]  /*c820*/  HMMA.16816.F32 R108, R20.reuse, R118, R108 ;  /* 0x00000076146c723c */ /* 0x040ff0000000186c */
[C---:B--2---:R-:W-:Y:S08]  /*c830*/  HMMA.16816.F32 R16, R20.reuse, R28, R16 ;  /* 0x0000001c1410723c */ /* 0x044ff00000001810 */
[----:B------:R-:W-:Y:S01]  /*c840*/  HMMA.16816.F32 R112, R20, R30, R112 ;  /* 0x0000001e1470723c */ /* 0x000fe20000001870 */
[----:B------:R-:W2:Y:S06]  /*c850*/  LDSM.16.MT88.4 R28, [R224+0x6900] ;  /* 0x00690000e01c783b */ /* 0x000eac0000004200 */
        /* <DEDUP_REMOVED lines=30> */
[C---:B----4-:R-:W-:Y:S08]  /*ca40*/  HMMA.16816.F32 R12, R20.reuse, R36, R12 ;  /* 0x00000024140c723c */ /* 0x050ff0000000180c */
[C---:B------:R-:W-:Y:S01]  /*ca50*/  HMMA.16816.F32 R108, R20.reuse, R38, R108 ;  /* 0x00000026146c723c */ /* 0x040fe2000000186c */
[----:B------:R-:W-:Y:S07]  /*ca60*/  LDSM.16.MT88.4 R36, [R220+0x3100] ;  /* 0x00310000dc24783b */ /* 0x000fee0000004200 */
        /* <DEDUP_REMOVED lines=18> */
[C---:B---3--:R-:W-:Y:S07]  /*cb90*/  HMMA.16816.F32 R68, R20.reuse, R32, R68 ;  /* 0x000000201444723c */ /* 0x048fee0000001844 */
[--C-:B------:R-:W-:Y:S01]  /*cba0*/  FFMA.FTZ R32, R62, c[0x0][0x2d0], -R159.reuse ;  /* 0x0000b4003e207a23 */ /* 0x100fe2000001089f */
[C---:B------:R-:W-:Y:S04]  /*cbb0*/  HMMA.16816.F32 R72, R20.reuse, R34, R72 ;  /* 0x000000221448723c */ /* 0x040fe80000001848 */
[--C-:B------:R-:W-:Y:S01]  /*cbc0*/  FFMA.FTZ R33, R63, c[0x0][0x2d0], -R159.reuse ;  /* 0x0000b4003f217a23 */ /* 0x100fe2000001089f */
[----:B------:R-:W-:Y:S02]  /*cbd0*/  MUFU.EX2 R32, R32 ;  /* 0x0000002000207308 */ /* 0x000fe40000000800 */
[--C-:B------:R-:W-:Y:S01]  /*cbe0*/  FFMA.FTZ R34, R66, c[0x0][0x2d0], -R159.reuse ;  /* 0x0000b40042227a23 */ /* 0x100fe2000001089f */
[C---:B-1----:R-:W-:Y:S04]  /*cbf0*/  HMMA.16816.F32 R76, R20.reuse, R24, R76 ;  /* 0x00000018144c723c */ /* 0x042fe8000000184c */
[----:B------:R-:W-:Y:S03]  /*cc00*/  FFMA.FTZ R159, R67, c[0x0][0x2d0], -R159 ;  /* 0x0000b400439f7a23 */ /* 0x000fe6000001089f */
[----:B------:R-:W1:Y:S01]  /*cc10*/  MUFU.EX2 R33, R33 ;  /* 0x0000002100217308 */ /* 0x000e620000000800 */
[C---:B------:R-:W-:Y:S01]  /*cc20*/  HMMA.16816.F32 R80, R20.reuse, R26, R80 ;  /* 0x0000001a1450723c */ /* 0x040fe20000001850 */
[----:B------:R-:W3:Y:S07]  /*cc30*/  LDSM.16.MT88.4 R24, [R222+0x3900] ;  /* 0x00390000de18783b */ /* 0x000eee0000004200 */
[C---:B------:R-:W-:Y:S01]  /*cc40*/  HMMA.16816.F32 R84, R20.reuse, R36, R84 ;  /* 0x000000241454723c */ /* 0x040fe20000001854 */
[----:B------:R-:W-:Y:S07]  /*cc50*/  MUFU.EX2 R34, R34 ;  /* 0x0000002200227308 */ /* 0x000fee0000000800 */
[C---:B------:R-:W-:Y:S03]  /*cc60*/  HMMA.16816.F32 R88, R20.reuse, R38, R88 ;  /* 0x000000261458723c */ /* 0x040fe60000001858 */
[----:B------:R-:W4:Y:S05]  /*cc70*/  MUFU.EX2 R159, R159 ;  /* 0x0000009f009f7308 */ /* 0x000f2a0000000800 */
[C---:B--2---:R-:W-:Y:S08]  /*cc80*/  HMMA.16816.F32 R92, R20.reuse, R28, R92 ;  /* 0x0000001c145c723c */ /* 0x044ff0000000185c */
[C---:B------:R-:W-:Y:S01]  /*cc90*/  HMMA.16816.F32 R96, R20.reuse, R30, R96 ;  /* 0x0000001e1460723c */ /* 0x040fe20000001860 */
[----:B------:R-:W2:Y:S07]  /*cca0*/  LDSM.16.MT88.4 R28, [R221+0x3900] ;  /* 0x00390000dd1c783b */ /* 0x000eae0000004200 */
[C---:B------:R-:W-:Y:S08]  /*ccb0*/  HMMA.16816.F32 R100, R20.reuse, R40, R100 ;  /* 0x000000281464723c */ /* 0x040ff00000001864 */
[C---:B------:R-:W-:Y:S08]  /*ccc0*/  HMMA.16816.F32 R104, R20.reuse, R42, R104 ;  /* 0x0000002a1468723c */ /* 0x040ff00000001868 */
[C---:B------:R-:W-:Y:S08]  /*ccd0*/  HMMA.16816.F32 R12, R20.reuse, R44, R12 ;  /* 0x0000002c140c723c */ /* 0x040ff0000000180c */
[C---:B------:R-:W-:Y:S08]  /*cce0*/  HMMA.16816.F32 R108, R20.reuse, R46, R108 ;  /* 0x0000002e146c723c */ /* 0x040ff0000000186c */
[C---:B------:R-:W-:Y:S08]  /*ccf0*/  HMMA.16816.F32 R16, R20.reuse, R48, R16 ;  /* 0x000000301410723c */ /* 0x040ff00000001810 */
[----:B------:R-:W-:Y:S07]  /*cd00*/  HMMA.16816.F32 R112, R20, R50, R112 ;  /* 0x000000321470723c */ /* 0x000fee0000001870 */
[----:B------:R-:W-:Y:S01]  /*cd10*/  F2FP.PACK_AB R20, R61, R60 ;  /* 0x0000003c3d14723e */ /* 0x000fe200000000ff */
[----:B------:R-:W-:Y:S01]  /*cd20*/  FADD.FTZ R60, R60, R57 ;  /* 0x000000393c3c7221 */ /* 0x000fe20000010000 */
[----:B------:R-:W-:Y:S03]  /*cd30*/  F2FP.PACK_AB R22, R163, R64 ;  /* 0x00000040a316723e */ /* 0x000fe600000000ff */
[----:B-1----:R-:W-:Y:S01]  /*cd40*/  F2FP.PACK_AB R21, R33, R32 ;  /* 0x000000202115723e */ /* 0x002fe200000000ff */
[----:B------:R-:W-:Y:S01]  /*cd50*/  FADD.FTZ R32, R32, R59 ;  /* 0x0000003b20207221 */ /* 0x000fe20000010000 */
[----:B----4-:R-:W-:Y:S01]  /*cd60*/  F2FP.PACK_AB R23, R159, R34 ;  /* 0x000000229f17723e */ /* 0x010fe200000000ff */
[----:B------:R-:W-:Y:S02]  /*cd70*/  FADD.FTZ R61, R61, R60 ;  /* 0x0000003c3d3d7221 */ /* 0x000fe40000010000 */
[----:B------:R-:W-:Y:S02]  /*cd80*/  FADD.FTZ R33, R33, R32 ;  /* 0x0000002021217221 */ /* 0x000fe40000010000 */
[----:B------:R-:W-:Y:S02]  /*cd90*/  FADD.FTZ R64, R64, R61 ;  /* 0x0000003d40407221 */ /* 0x000fe40000010000 */
[C---:B------:R-:W-:Y:S01]  /*cda0*/  HMMA.16816.F32 R128, R20.reuse, R124, R4 ;  /* 0x0000007c1480723c */ /* 0x040fe20000001804 */
[----:B------:R-:W1:Y:S02]  /*cdb0*/  LDSM.16.MT88.4 R4, [R220+0x3900] ;  /* 0x00390000dc04783b */ /* 0x000e640000004200 */
[----:B------:R-:W-:Y:S02]  /*cdc0*/  FADD.FTZ R34, R34, R33 ;  /* 0x0000002122227221 */ /* 0x000fe40000010000 */
[----:B------:R-:W-:Y:S02]  /*cdd0*/  FADD.FTZ R236, R163, R64 ;  /* 0x00000040a3ec7221 */ /* 0x000fe40000010000 */
[----:B------:R-:W-:Y:S01]  /*cde0*/  FADD.FTZ R229, R159, R34 ;  /* 0x000000229fe57221 */ /* 0x000fe20000010000 */
[C---:B------:R-:W-:Y:S01]  /*cdf0*/  HMMA.16816.F32 R124, R20.reuse, R126, R8 ;  /* 0x0000007e147c723c */ /* 0x040fe20000001808 */
[----:B------:R-:W4:Y:S07]  /*ce00*/  LDSM.16.MT88.4 R8, [R224+0x7900] ;  /* 0x00790000e008783b */ /* 0x000f2e0000004200 */
[C---:B---3--:R-:W-:Y:S08]  /*ce10*/  HMMA.16816.F32 R68, R20.reuse, R24, R68 ;  /* 0x000000181444723c */ /* 0x048ff00000001844 */
[C---:B------:R-:W-:Y:S01]  /*ce20*/  HMMA.16816.F32 R72, R20.reuse, R26, R72 ;  /* 0x0000001a1448723c */ /* 0x040fe20000001848 */
[----:B------:R-:W3:Y:S07]  /*ce30*/  LDSM.16.MT88.4 R24, [R222+0x7900] ;  /* 0x00790000de18783b */ /* 0x000eee0000004200 */
[C---:B--2---:R-:W-:Y:S08]  /*ce40*/  HMMA.16816.F32 R76, R20.reuse, R28, R76 ;  /* 0x0000001c144c723c */ /* 0x044ff0000000184c */
[C---:B------:R-:W-:Y:S08]  /*ce50*/  HMMA.16816.F32 R80, R20.reuse, R30, R80 ;  /* 0x0000001e1450723c */ /* 0x040ff00000001850 */
[C---:B-1----:R-:W-:Y:S08]  /*ce60*/  HMMA.16816.F32 R84, R20.reuse, R4, R84 ;  /* 0x000000041454723c */ /* 0x042ff00000001854 */
[C---:B------:R-:W-:Y:S01]  /*ce70*/  HMMA.16816.F32 R88, R20.reuse, R6, R88 ;  /* 0x000000061458723c */ /* 0x040fe20000001858 */
[----:B------:R-:W1:Y:S07]  /*ce80*/  LDSM.16.MT88.4 R4, [R221+0x7900] ;  /* 0x00790000dd04783b */ /* 0x000e6e0000004200 */
[C---:B----4-:R-:W-:Y:S08]  /*ce90*/  HMMA.16816.F32 R92, R20.reuse, R8, R92 ;  /* 0x00000008145c723c */ /* 0x050ff0000000185c */
[C---:B------:R-:W-:Y:S01]  /*cea0*/  HMMA.16816.F32 R96, R20.reuse, R10, R96 ;  /* 0x0000000a1460723c */ /* 0x040fe20000001860 */
[----:B------:R-:W2:Y:S07]  /*ceb0*/  LDSM.16.MT88.4 R8, [R220+0x7900] ;  /* 0x00790000dc08783b */ /* 0x000eae0000004200 */
[C---:B---3--:R-:W-:Y:S08]  /*cec0*/  HMMA.16816.F32 R100, R20.reuse, R24, R100 ;  /* 0x000000181464723c */ /* 0x048ff00000001864 */
[C---:B------:R-:W-:Y:S08]  /*ced0*/  HMMA.16816.F32 R104, R20.reuse, R26, R104 ;  /* 0x0000001a1468723c */ /* 0x040ff00000001868 */
[C---:B-1----:R-:W-:Y:S08]  /*cee0*/  HMMA.16816.F32 R120, R20.reuse, R4, R12 ;  /* 0x000000041478723c */ /* 0x042ff0000000180c */
[C---:B------:R-:W-:Y:S08]  /*cef0*/  HMMA.16816.F32 R108, R20.reuse, R6, R108 ;  /* 0x00000006146c723c */ /* 0x040ff0000000186c */
[C---:B--2---:R-:W-:Y:S08]  /*cf00*/  HMMA.16816.F32 R116, R20.reuse, R8, R16 ;  /* 0x000000081474723c */ /* 0x044ff00000001810 */
[----:B------:R-:W-:Y:S01]  /*cf10*/  HMMA.16816.F32 R112, R20, R10, R112 ;  /* 0x0000000a1470723c */ /* 0x000fe20000001870 */
[----:B------:R-:W-:-:S07]  /*cf20*/  @P0 BRA `(.L_x_2329) ;  /* 0xffffcc1000000947 */ /* 0x000fce000383ffff */
.L_x_2328:
        /* <DEDUP_REMOVED lines=9> */
[----:B-1----:R-:W-:Y:S01]  /*cfc0*/  FADD.FTZ R5, R6, R5 ;  /* 0x0000000506057221 */ /* 0x002fe20000010000 */
[----:B------:R-:W-:Y:S01]  /*cfd0*/  MOV R6, 0xff800000 ;  /* 0xff80000000067802 */ /* 0x000fe20000000f00 */
[----:B--2---:R-:W-:-:S03]  /*cfe0*/  FADD.FTZ R2, R2, R7 ;  /* 0x0000000702027221 */ /* 0x004fc60000010000 */
[----:B------:R-:W-:Y:S02]  /*cff0*/  FSETP.NE.FTZ.AND P1, PT, R5, RZ, PT ;  /* 0x000000ff0500720b */ /* 0x000fe40003f35000 */
[----:B------:R-:W-:-:S11]  /*d000*/  FSETP.NE.FTZ.AND P0, PT, R2, RZ, PT ;  /* 0x000000ff0200720b */ /* 0x000fd60003f15000 */
[----:B------:R-:W1:Y:S01]  /*d010*/  @P1 MUFU.RCP R4, R5 ;  /* 0x0000000500041308 */ /* 0x000e620000001000 */
[----:B------:R-:W-:Y:S02]  /*d020*/  @P1 MOV R8, 0x3f317218 ;  /* 0x3f31721800081802 */ /* 0x000fe40000000f00 */
[----:B------:R-:W-:-:S03]  /*d030*/  @P0 MOV R7, 0x3f317218 ;  /* 0x3f31721800070802 */ /* 0x000fc60000000f00 */
        /* <DEDUP_REMOVED lines=74> */
.L_x_2324:
        /* <DEDUP_REMOVED lines=119> */
.L_x_2331:
[----:B--2---:R-:W-:Y:S01]  /*dc50*/  LOP3.LUT R3, R7, 0xffffffe0, RZ, 0xc0, !PT ;  /* 0xffffffe007037812 */ /* 0x004fe200078ec0ff */
[----:B------:R-:W1:Y:S01]  /*dc60*/  S2R R10, SR_CTAID.Y ;  /* 0x00000000000a7919 */ /* 0x000e620000002600 */
[----:B------:R-:W-:Y:S01]  /*dc70*/  SHF.R.S32.HI R7, RZ, 0x1f, R2 ;  /* 0x0000001fff077819 */ /* 0x000fe20000011402 */
[----:B------:R-:W-:Y:S01]  /*dc80*/  IMAD.MOV.U32 R13, RZ, RZ, c[0x0][0x4e8] ;  /* 0x00013a00ff0d7624 */ /* 0x000fe200078e00ff */
[----:B------:R-:W-:Y:S01]  /*dc90*/  MOV R19, R21 ;  /* 0x0000001500137202 */ /* 0x000fe20000000f00 */
[----:B------:R-:W-:Y:S01]  /*dca0*/  IMAD.IADD R12, R0, 0x1, -R3 ;  /* 0x00000001000c7824 */ /* 0x000fe200078e0a03 */
[----:B------:R-:W2:Y:S01]  /*dcb0*/  S2R R39, SR_CTAID.X ;  /* 0x0000000000277919 */ /* 0x000ea20000002500 */
[----:B------:R-:W-:Y:S01]  /*dcc0*/  LEA.HI R7, R7, R2, RZ, 0x3 ;  /* 0x0000000207077211 */ /* 0x000fe200078f18ff */
[----:B------:R-:W-:Y:S01]  /*dcd0*/  IMAD.MOV.U32 R18, RZ, RZ, R20 ;  /* 0x000000ffff127224 */ /* 0x000fe200078e0014 */
[----:B------:R-:W-:Y:S01]  /*dce0*/  LEA.HI R3, R9, R9, RZ, 0x1 ;  /* 0x0000000909037211 */ /* 0x000fe200078f08ff */
        /* <DEDUP_REMOVED lines=8> */
[----:B------:R-:W-:Y:S02]  /*dd70*/  ISETP.NE.AND P1, PT, R13, 0x1, PT ;  /* 0x000000010d00780c */ /* 0x000fe40003f25270 */
[----:B------:R-:W-:Y:S01]  /*dd80*/  IADD3 R13, R9, -R14, RZ ;  /* 0x8000000e090d7210 */ /* 0x000fe20007ffe0ff */
[----:B------:R-:W-:Y:S01]  /*dd90*/  IMAD R2, R2, 0x10, R11 ;  /* 0x0000001002027824 */ /* 0x000fe200078e020b */
[----:B------:R-:W-:Y:S01]  /*dda0*/  LOP3.LUT P2, RZ, R12, 0x3, RZ, 0xc0, !PT ;  /* 0x000000030cff7812 */ /* 0x000fe2000784c0ff */
        /* <DEDUP_REMOVED lines=12> */
[----:B------:R-:W-:Y:S02]  /*de70*/  SHF.R.S32.HI R13, RZ, 0x1f, R228 ;  /* 0x0000001fff0d7819 */ /* 0x000fe400000114e4 */
[----:B------:R-:W-:Y:S01]  /*de80*/  SEL R14, R228, RZ, !P0 ;  /* 0x000000ffe40e7207 */ /* 0x000fe20004000000 */
[----:B------:R-:W-:Y:S01]  /*de90*/  IMAD R7, R10, c[0x0][0x494], R7 ;  /* 0x000125000a077a24 */ /* 0x000fe200078e0207 */
[----:B------:R-:W-:Y:S01]  /*dea0*/  SEL R13, R13, RZ, !P0 ;  /* 0x000000ff0d0d7207 */ /* 0x000fe20004000000 */
[----:B------:R-:W-:-:S02]  /*deb0*/  IMAD.IADD R9, R0, 0x1, -R9 ;  /* 0x0000000100097824 */ /* 0x000fc400078e0a09 */
[----:B------:R-:W-:-:S04]  /*dec0*/  @P1 IMAD.HI.U32 R0, R3, c[0x0][0x4ec], RZ ;  /* 0x00013b0003001a27 */ /* 0x000fc800078e00ff */
[----:B------:R-:W-:Y:S01]  /*ded0*/  IMAD.IADD R19, R19, 0x1, R7 ;  /* 0x0000000113137824 */ /* 0x000fe200078e0207 */
[----:B------:R-:W-:Y:S01]  /*dee0*/  MOV R7, R3 ;  /* 0x0000000300077202 */ /* 0x000fe20000000f00 */
[----:B------:R-:W-:Y:S01]  /*def0*/  IMAD R11, R11, c[0x0][0x3e8], RZ ;  /* 0x0000fa000b0b7a24 */ /* 0x000fe200078e02ff */
[----:B------:R-:W-:Y:S01]  /*df00*/  @P1 SHF.R.U32.HI R7, RZ, c[0x0][0x4f0], R0 ;  /* 0x00013c00ff071a19 */ /* 0x000fe20000011600 */
[----:B------:R-:W-:-:S03]  /*df10*/  IMAD.WIDE.U32 R20, R10, c[0x0][0x3e8], R20 ;  /* 0x0000fa000a147a25 */ /* 0x000fc600078e0014 */
[----:B------:R-:W-:Y:S01]  /*df20*/  SHF.R.S32.HI R16, RZ, 0x1f, R7 ;  /* 0x0000001fff107819 */ /* 0x000fe20000011407 */
[----:B------:R-:W-:Y:S01]  /*df30*/  IMAD R11, R10, c[0x0][0x3ec], R11 ;  /* 0x0000fb000a0b7a24 */ /* 0x000fe200078e020b */
[----:B------:R-:W-:Y:S01]  /*df40*/  IADD3 R10, -R7, RZ, RZ ;  /* 0x000000ff070a7210 */ /* 0x000fe20007ffe1ff */
[----:B------:R-:W-:Y:S02]  /*df50*/  IMAD R0, R9, 0x20, R32 ;  /* 0x0000002009007824 */ /* 0x000fe400078e0220 */
[----:B------:R-:W-:Y:S02]  /*df60*/  IMAD.IADD R21, R21, 0x1, R11 ;  /* 0x0000000115157824 */ /* 0x000fe400078e020b */
[----:B------:R-:W-:Y:S02]  /*df70*/  IMAD R11, R39, 0x80, R0 ;  /* 0x00000080270b7824 */ /* 0x000fe400078e0200 */
[----:B------:R-:W-:Y:S02]  /*df80*/  IMAD R15, R13, c[0x0][0x498], RZ ;  /* 0x000126000d0f7a24 */ /* 0x000fe400078e02ff */
[----:B------:R-:W-:-:S04]  /*df90*/  IMAD.WIDE.U32 R18, R14, c[0x0][0x498], R18 ;  /* 0x000126000e127a25 */ /* 0x000fc800078e0012 */
[----:B------:R-:W-:Y:S01]  /*dfa0*/  IMAD R10, R10, c[0x0][0x4e8], R3 ;  /* 0x00013a000a0a7a24 */ /* 0x000fe200078e0203 */
[----:B------:R-:W-:Y:S01]  /*dfb0*/  IADD3 R18, P0, R7, R18, RZ ;  /* 0x0000001207127210 */ /* 0x000fe20007f1e0ff */
[----:B------:R-:W-:-:S03]  /*dfc0*/  @P1 IMAD.HI.U32 R0, R11, c[0x0][0x4ec], RZ ;  /* 0x00013b000b001a27 */ /* 0x000fc600078e00ff */
[----:B------:R-:W-:Y:S01]  /*dfd0*/  SHF.R.S32.HI R12, RZ, 0x1f, R10 ;  /* 0x0000001fff0c7819 */ /* 0x000fe2000001140a */
[----:B------:R-:W-:Y:S02]  /*dfe0*/  IMAD R3, R14, c[0x0][0x49c], R15 ;  /* 0x000127000e037a24 */ /* 0x000fe400078e020f */
        /* <DEDUP_REMOVED lines=13> */
[----:B------:R-:W-:Y:S01]  /*e0c0*/  IMAD R34, R34, c[0x0][0x4e8], R11 ;  /* 0x00013a0022227a24 */ /* 0x000fe200078e020b */
[----:B------:R-:W-:Y:S01]  /*e0d0*/  LOP3.LUT R16, R3, 0x38, R0, 0xf8, !PT ;  /* 0x0000003803107812 */ /* 0x000fe200078ef800 */
[----:B------:R-:W-:Y:S01]  /*e0e0*/  IMAD.IADD R10, R19, 0x1, R9 ;  /* 0x00000001130a7824 */ /* 0x000fe200078e0209 */
[----:B------:R-:W-:Y:S01]  /*e0f0*/  SHF.R.U32.HI R3, RZ, 0x3, R3 ;  /* 0x00000003ff037819 */ /* 0x000fe20000011603 */
[----:B------:R-:W-:Y:S01]  /*e100*/  SHFL.IDX PT, R42, R12, RZ, 0x1c1f ;  /* 0x001c1fff0c2a7589 */ /* 0x000fe200000e0000 */
[----:B------:R-:W-:Y:S01]  /*e110*/  SHF.R.S32.HI R9, RZ, 0x1f, R7 ;  /* 0x0000001fff097819 */ /* 0x000fe20000011407 */
[----:B------:R-:W-:Y:S01]  /*e120*/  IMAD R13, R14, c[0x0][0x3f4], R13 ;  /* 0x0000fd000e0d7a24 */ /* 0x000fe200078e020d */
[----:B------:R-:W-:Y:S01]  /*e130*/  LEA.HI.X R10, R18, c[0x0][0x454], R10, 0x2, P0 ;  /* 0x00011500120a7a11 */ /* 0x000fe200000f140a */
[----:B------:R1:W-:Y:S01]  /*e140*/  SHFL.IDX PT, R44, R12, 0x1, 0x1c1f ;  /* 0x003c1f000c2c7f89 */ /* 0x0003e200000e0000 */
[C---:B------:R-:W-:Y:S01]  /*e150*/  IMAD R11, R39.reuse, 0x80, R2 ;  /* 0x00000080270b7824 */ /* 0x040fe200078e0202 */
[----:B------:R-:W-:Y:S01]  /*e160*/  LOP3.LUT R3, R16, R3, RZ, 0x3c, !PT ;  /* 0x0000000310037212 */ /* 0x000fe200078e3cff */
[----:B------:R-:W-:Y:S01]  /*e170*/  IMAD.WIDE.U32 R14, R14, c[0x0][0x3f0], R20 ;  /* 0x0000fc000e0e7a25 */ /* 0x000fe200078e0014 */
[----:B------:R-:W2:Y:S01]  /*e180*/  SHFL.IDX PT, R43, R10, RZ, 0x1c1f ;  /* 0x001c1fff0a2b7589 */ /* 0x000ea200000e0000 */
[----:B------:R-:W-:-:S02]  /*e190*/  LEA R39, R39, R32, 0x7 ;  /* 0x0000002027277211 */ /* 0x000fc400078e38ff */
[----:B-----5:R-:W-:Y:S01]  /*e1a0*/  IMAD R2, R8, c[0x0][0x4e8], RZ ;  /* 0x00013a0008027a24 */ /* 0x020fe200078e02ff */
[----:B------:R-:W3:Y:S01]  /*e1b0*/  SHFL.IDX PT, R45, R10, 0x1, 0x1c1f ;  /* 0x003c1f000a2d7f89 */ /* 0x000ee200000e0000 */
[----:B------:R-:W-:Y:S01]  /*e1c0*/  IMAD R16, R9, c[0x0][0x3e0], RZ ;  /* 0x0000f80009107a24 */ /* 0x000fe200078e02ff */
[----:B------:R-:W-:Y:S01]  /*e1d0*/  IADD3 R9, R11, 0x8, RZ ;  /* 0x000000080b097810 */ /* 0x000fe20007ffe0ff */
[----:B------:R-:W-:Y:S01]  /*e1e0*/  IMAD.IADD R13, R15, 0x1, R13 ;  /* 0x000000010f0d7824 */ /* 0x000fe200078e020d */
[-C--:B------:R-:W-:Y:S01]  /*e1f0*/  ISETP.GE.OR P0, PT, R11, R2.reuse, P2 ;  /* 0x000000020b00720c */ /* 0x080fe20001706670 */
[----:B------:R-:W-:Y:S01]  /*e200*/  IMAD.SHL.U32 R8, R5, 0x8, RZ ;  /* 0x0000000805087824 */ /* 0x000fe200078e00ff */
[----:B------:R-:W-:Y:S01]  /*e210*/  ISETP.GE.OR P2, PT, R9, R2, P2 ;  /* 0x000000020900720c */ /* 0x000fe20001746670 */
[----:B------:R-:W-:-:S03]  /*e220*/  IMAD R16, R7, c[0x0][0x3e4], R16 ;  /* 0x0000f90007107a24 */ /* 0x000fc600078e0210 */
[----:B------:R-:W-:-:S04]  /*e230*/  LOP3.LUT R8, R3, 0x7ffffe00, R8, 0xf8, !PT ;  /* 0x7ffffe0003087812 */ /* 0x000fc800078ef808 */
[----:B------:R-:W-:Y:S02]  /*e240*/  SHF.L.U32 R40, R8, 0x1, RZ ;  /* 0x0000000108287819 */ /* 0x000fe400000006ff */
[----:B-1----:R-:W-:Y:S01]  /*e250*/  MOV R12, R14 ;  /* 0x0000000e000c7202 */ /* 0x002fe20000000f00 */
[----:B--2---:R1:W-:Y:S04]  /*e260*/  @!P0 ST.E [R42.64], R4 ;  /* 0x000000042a008985 */ /* 0x0043e8000c101912 */
[----:B------:R-:W-:Y:S01]  /*e270*/  IMAD.WIDE.U32 R14, R7, c[0x0][0x3e0], R12 ;  /* 0x0000f800070e7a25 */ /* 0x000fe200078e000c */
[----:B------:R-:W-:Y:S01]  /*e280*/  SHF.R.S32.HI R7, RZ, 0x1f, R34 ;  /* 0x0000001fff077819 */ /* 0x000fe20000011422 */
[----:B---3--:R1:W-:Y:S02]  /*e290*/  @!P2 ST.E [R44.64], R6 ;  /* 0x000000062c00a985 */ /* 0x0083e4000c101912 */
[----:B------:R-:W-:-:S02]  /*e2a0*/  IMAD.IADD R15, R15, 0x1, R16 ;  /* 0x000000010f0f7824 */ /* 0x000fc400078e0210 */
[----:B------:R-:W-:Y:S01]  /*e2b0*/  IMAD R7, R7, c[0x0][0x3d8], RZ ;  /* 0x0000f60007077a24 */ /* 0x000fe200078e02ff */
[----:B------:R1:W2:Y:S03]  /*e2c0*/  LDS.128 R28, [R40+0x1080] ;  /* 0x00108000281c7984 */ /* 0x0002a60000000c00 */
[C---:B------:R-:W-:Y:S01]  /*e2d0*/  IMAD R3, R34.reuse, c[0x0][0x3dc], R7 ;  /* 0x0000f70022037a24 */ /* 0x040fe200078e0207 */
[----:B------:R1:W3:Y:S01]  /*e2e0*/  LDS.128 R24, [R40+0x2080] ;  /* 0x0020800028187984 */ /* 0x0002e20000000c00 */
[----:B------:R-:W-:-:S03]  /*e2f0*/  IMAD.WIDE.U32 R34, R34, c[0x0][0x3d8], R14 ;  /* 0x0000f60022227a25 */ /* 0x000fc600078e000e */
[----:B------:R1:W4:Y:S01]  /*e300*/  LDS.128 R20, [R40+0x3080] ;  /* 0x0030800028147984 */ /* 0x0003220000000c00 */
[----:B------:R-:W-:Y:S01]  /*e310*/  IMAD.IADD R3, R35, 0x1, R3 ;  /* 0x0000000123037824 */ /* 0x000fe200078e0203 */
[C---:B------:R-:W-:Y:S02]  /*e320*/  LEA R38, P0, R34.reuse, c[0x0][0x380], 0x1 ;  /* 0x0000e00022267a11 */ /* 0x040fe400078008ff */
[----:B------:R1:W1:Y:S02]  /*e330*/  LDS.128 R16, [R40+0x5080] ;  /* 0x0050800028107984 */ /* 0x0002640000000c00 */
[----:B------:R-:W-:Y:S02]  /*e340*/  LEA.HI.X R37, R34, c[0x0][0x384], R3, 0x1, P0 ;  /* 0x0000e10022257a11 */ /* 0x000fe400000f0c03 */
[----:B------:R1:W1:Y:S01]  /*e350*/  LDS.128 R12, [R40+0x6080] ;  /* 0x00608000280c7984 */ /* 0x0002620000000c00 */
[----:B------:R-:W-:-:S03]  /*e360*/  ISETP.GE.AND P0, PT, R39, R2, PT ;  /* 0x000000022700720c */ /* 0x000fc60003f06270 */
[----:B------:R1:W1:Y:S04]  /*e370*/  LDS.128 R8, [R40+0x7080] ;  /* 0x0070800028087984 */ /* 0x0002680000000c00 */
[----:B------:R1:W1:Y:S04]  /*e380*/  SHFL.IDX PT, R42, R38, RZ, 0x181f ;  /* 0x00181fff262a7589 */ /* 0x00026800000e0000 */
[----:B------:R1:W1:Y:S02]  /*e390*/  SHFL.IDX PT, R43, R37, RZ, 0x181f ;  /* 0x00181fff252b7589 */ /* 0x00026400000e0000 */
[----:B------:R-:W-:Y:S05]  /*e3a0*/  @P0 BRA `(.L_x_2333) ;  /* 0x000000b000000947 */ /* 0x000fea0003800000 */
[----:B------:R-:W5:Y:S01]  /*e3b0*/  LDS.128 R32, [R40+0x80] ;  /* 0x0000800028207984 */ /* 0x000f620000000c00 */
[----:B------:R-:W-:-:S02]  /*e3c0*/  ISETP.GE.AND P0, PT, R36, c[0x0][0x3c8], PT ;  /* 0x0000f20024007a0c */ /* 0x000fc40003f06270 */
[----:B------:R-:W-:Y:S01]  /*e3d0*/  ISETP.GE.AND P1, PT, R0, c[0x0][0x3c8], PT ;  /* 0x0000f20000007a0c */ /* 0x000fe20003f26270 */
[----:B-1----:R-:W1:Y:S10]  /*e3e0*/  LDS.128 R4, [R40+0x4080] ;  /* 0x0040800028047984 */ /* 0x002e740000000c00 */
[----:B------:R-:W-:-:S02]  /*e3f0*/  @!P0 SHF.R.S32.HI R3, RZ, 0x1f, R36 ;  /* 0x0000001fff038819 */ /* 0x000fc40000011424 */
[----:B------:R-:W-:Y:S02]  /*e400*/  @!P1 IMAD.WIDE R44, R0, 0x2, R42 ;  /* 0x00000002002c9825 */ /* 0x000fe400078e022a */
[----:B------:R-:W-:-:S04]  /*e410*/  @!P0 LEA.HI R3, R3, R36, RZ, 0x3 ;  /* 0x0000002403038211 */ /* 0x000fc800078f18ff */
[----:B------:R-:W-:-:S05]  /*e420*/  @!P0 LOP3.LUT R3, R3, 0xfffffff8, RZ, 0xc0, !PT ;  /* 0xfffffff803038812 */ /* 0x000fca00078ec0ff */
[----:B------:R-:W-:Y:S01]  /*e430*/  @!P0 IMAD.WIDE R42, R3, 0x2, R42 ;  /* 0x00000002032a8825 */ /* 0x000fe200078e022a */
[----:B-----5:R4:W-:Y:S04]  /*e440*/  @!P1 ST.E.128 [R44.64], R32 ;  /* 0x000000202c009985 */ /* 0x0209e8000c101d12 */
[----:B-1----:R4:W-:Y:S02]  /*e450*/  @!P0 ST.E.128 [R42.64], R4 ;  /* 0x000000042a008985 */ /* 0x0029e4000c101d12 */
.L_x_2333:
[----:B------:R-:W-:Y:S05]  /*e460*/  BSYNC B0 ;  /* 0x0000000000007941 */ /* 0x000fea0003800000 */
.L_x_2332:
[----:B------:R-:W-:Y:S01]  /*e470*/  IADD3 R3, R39, 0x20, RZ ;  /* 0x0000002027037810 */ /* 0x000fe20007ffe0ff */
[----:B----4-:R4:W3:Y:S01]  /*e480*/  SHFL.IDX PT, R5, R37, 0x1, 0x181f ;  /* 0x00381f0025057f89 */ /* 0x0108e200000e0000 */
[----:B------:R-:W-:Y:S02]  /*e490*/  BSSY B0, `(.L_x_2334) ;  /* 0x000000d000007945 */ /* 0x000fe40003800000 */
[----:B------:R-:W-:Y:S01]  /*e4a0*/  ISETP.GE.AND P0, PT, R3, R2, PT ;  /* 0x000000020300720c */ /* 0x000fe20003f06270 */
[----:B-1----:R4:W1:-:S12]  /*e4b0*/  SHFL.IDX PT, R4, R38, 0x1, 0x181f ;  /* 0x00381f0026047f89 */ /* 0x00285800000e0000 */
[----:B------:R-:W-:Y:S05]  /*e4c0*/  @P0 BRA `(.L_x_2335) ;  /* 0x0000009000000947 */ /* 0x000fea0003800000 */
[----:B------:R-:W-:Y:S02]  /*e4d0*/  ISETP.GE.AND P0, PT, R36, c[0x0][0x3c8], PT ;  /* 0x0000f20024007a0c */ /* 0x000fe40003f06270 */
[----:B------:R-:W-:-:S11]  /*e4e0*/  ISETP.GE.AND P1, PT, R0, c[0x0][0x3c8], PT ;  /* 0x0000f20000007a0c */ /* 0x000fd60003f26270 */
[----:B------:R-:W-:Y:S02]  /*e4f0*/  @!P0 SHF.R.S32.HI R3, RZ, 0x1f, R36 ;  /* 0x0000001fff038819 */ /* 0x000fe40000011424 */
[----:B-1-3--:R-:W-:Y:S02]  /*e500*/  @!P1 IMAD.WIDE R6, R0, 0x2, R4 ;  /* 0x0000000200069825 */ /* 0x00afe400078e0204 */
[----:B------:R-:W-:-:S03]  /*e510*/  @!P0 LEA.HI R3, R3, R36, RZ, 0x3 ;  /* 0x0000002403038211 */ /* 0x000fc600078f18ff */
[----:B--2---:R1:W-:Y:S01]  /*e520*/  @!P1 ST.E.128 [R6.64], R28 ;  /* 0x0000001c06009985 */ /* 0x0043e2000c101d12 */
[----:B------:R-:W-:-:S05]  /*e530*/  @!P0 LOP3.LUT R3, R3, 0xfffffff8, RZ, 0xc0, !PT ;  /* 0xfffffff803038812 */ /* 0x000fca00078ec0ff */
[----:B------:R-:W-:-:S05]  /*e540*/  @!P0 IMAD.WIDE R4, R3, 0x2, R4 ;  /* 0x0000000203048825 */ /* 0x000fca00078e0204 */
[----:B------:R1:W-:Y:S02]  /*e550*/  @!P0 ST.E.128 [R4.64], R16 ;  /* 0x0000001004008985 */ /* 0x0003e4000c101d12 */
.L_x_2335:
[----:B------:R-:W-:Y:S05]  /*e560*/  BSYNC B0 ;  /* 0x0000000000007941 */ /* 0x000fea0003800000 */
.L_x_2334:
[----:B------:R-:W-:Y:S01]  /*e570*/  IADD3 R3, R39, 0x40, RZ ;  /* 0x0000004027037810 */ /* 0x000fe20007ffe0ff */
[----:B-1-3--:R1:W3:Y:S01]  /*e580*/  SHFL.IDX PT, R5, R37, 0x2, 0x181f ;  /* 0x00581f0025057f89 */ /* 0x00a2e200000e0000 */
        /* <DEDUP_REMOVED lines=13> */
.L_x_2337:
[----:B------:R-:W-:Y:S05]  /*e660*/  BSYNC B0 ;  /* 0x0000000000007941 */ /* 0x000fea0003800000 */
.L_x_2336:
[----:B------:R-:W-:Y:S01]  /*e670*/  IADD3 R39, R39, 0x60, RZ ;  /* 0x0000006027277810 */ /* 0x000fe20007ffe0ff */
[----:B---3--:R3:W1:Y:S03]  /*e680*/  SHFL.IDX PT, R5, R37, 0x3, 0x181f ;  /* 0x00781f0025057f89 */ /* 0x00866600000e0000 */
[----:B------:R-:W-:Y:S01]  /*e690*/  ISETP.GE.AND P0, PT, R39, R2, PT ;  /* 0x000000022700720c */ /* 0x000fe20003f06270 */
[----:B----4-:R3:W4:-:S12]  /*e6a0*/  SHFL.IDX PT, R4, R38, 0x3, 0x181f ;  /* 0x00781f0026047f89 */ /* 0x01071800000e0000 */
        /* <DEDUP_REMOVED lines=12> */
.L_x_2330:
        /* <DEDUP_REMOVED lines=18> */
.L_x_2338:
        /* <DEDUP_REMOVED lines=42> */
.L_x_2340:
[----:B------:R-:W-:Y:S05]  /*eb30*/  BSYNC B0 ;  /* 0x0000000000007941 */ /* 0x000fea0003800000 */
.L_x_2339:
        /* <DEDUP_REMOVED lines=59> */
.L_x_2342:
[----:B------:R-:W-:Y:S05]  /*eef0*/  BSYNC B0 ;  /* 0x0000000000007941 */ /* 0x000fea0003800000 */
.L_x_2341:
        /* <DEDUP_REMOVED lines=15> */
.L_x_2344:
[----:B------:R-:W-:Y:S05]  /*eff0*/  BSYNC B0 ;  /* 0x0000000000007941 */ /* 0x000fea0003800000 */
.L_x_2343:
        /* <DEDUP_REMOVED lines=15> */
.L_x_2346:
[----:B------:R-:W-:Y:S05]  /*f0f0*/  BSYNC B0 ;  /* 0x0000000000007941 */ /* 0x000fea0003800000 */
.L_x_2345:
        /* <DEDUP_REMOVED lines=16> */
.L_x_2347:
        /* <DEDUP_REMOVED lines=16> */
.L_x_3570:


//--------------------- .text._ZN7cutlass13device_kernelIN5flash19enable_sm80_to_sm89INS1_16FlashAttnFwdSm80INS1_25CollectiveMainloopFwdSm80ILi8ELi1ELb1EN4cute5tupleIJNS5_1CILi128EEES8_S8_EEELi128ENS_6half_tEfNS_4arch4Sm80ELb1ELb0ELb0ELb1ELb0ELb1ELb1ELb0EEENS1_21CollectiveEpilogueFwdIS9_NS6_IJNS7_ILi1EEESF_SF_EEESA_SC_Li256ELb1ELb1ELb0ELb0EEENS1_19SingleTileSchedulerILb1ELb0ELb1ELi128EEEEEEEEEvNT_6ParamsE --------------------------
	.section	.text._ZN7cutlass13device_kernelIN5flash19enable_sm80_to_sm89INS1_16FlashAttnFwdSm80INS1_25CollectiveMainloopFwdSm80ILi8ELi1ELb1EN4cute5tupleIJNS5_1CILi128EEES8_S8_EEELi128ENS_6half_tEfNS_4arch4Sm80ELb1ELb0ELb0ELb1ELb0ELb1ELb1ELb0EEENS1_21CollectiveEpilogueFwdIS9_NS6_IJNS7_ILi1EEESF_SF_EEESA_SC_Li256ELb1ELb1ELb0ELb0EEENS1_19SingleTileSchedulerILb1ELb0ELb1ELi128EEEEEEEEEvNT_6ParamsE,"ax",@progbits
	.sectioninfo	@"SHI_REGISTERS=255"
	.align	128
.text._ZN7cutlass13device_kernelIN5flash19enable_sm80_to_sm89INS1_16FlashAttnFwdSm80INS1_25CollectiveMainloopFwdSm80ILi8ELi1ELb1EN4cute5tupleIJNS5_1CILi128EEES8_S8_EEELi128ENS_6half_tEfNS_4arch4Sm80ELb1ELb0ELb0ELb1ELb0ELb1ELb1ELb0EEENS1_21CollectiveEpilogueFwdIS9_NS6_IJNS7_ILi1EEESF_SF_EEESA_SC_Li256ELb1ELb1ELb0ELb0EEENS1_19SingleTileSchedulerILb1ELb0ELb1ELi128EEEEEEEEEvNT_6ParamsE:
        .type           _ZN7cutlass13device_kernelIN5flash19enable_sm80_to_sm89INS1_16FlashAttnFwdSm80INS1_25CollectiveMainloopFwdSm80ILi8ELi1ELb1EN4cute5tupleIJNS5_1CILi128EEES8_S8_EEELi128ENS_6half_tEfNS_4arch4Sm80ELb1ELb0ELb0ELb1ELb0ELb1ELb1ELb0EEENS1_21CollectiveEpilogueFwdIS9_NS6_IJNS7_ILi1EEESF_SF_EEESA_SC_Li256ELb1ELb1ELb0ELb0EEENS1_19SingleTileSchedulerILb1ELb0ELb1ELi128EEEEEEEEEvNT_6ParamsE,@function
        .size           _ZN7cutlass13device_kernelIN5flash19enable_sm80_to_sm89INS1_16FlashAttnFwdSm80INS1_25CollectiveMainloopFwdSm80ILi8ELi1ELb1EN4cute5tupleIJNS5_1CILi128EEES8_S8_EEELi128ENS_6half_tEfNS_4arch4Sm80ELb1ELb0ELb0ELb1ELb0ELb1ELb1ELb0EEENS1_21CollectiveEpilogueFwdIS9_NS6_IJNS7_ILi1EEESF_SF_EEESA_SC_Li256ELb1ELb1ELb0ELb0EEENS1_19SingleTileSchedulerILb1ELb0ELb1ELi128EEEEEEEEEvNT_6ParamsE,(.L_x_3571 - _ZN7cutlass13device_kernelIN5flash19enable_sm80_to_sm89INS1_16FlashAttnFwdSm80INS1_25CollectiveMainloopFwdSm80ILi8ELi1ELb1EN4cute5tupleIJNS5_1CILi128EEES8_S8_EEELi128ENS_6half_tEfNS_4arch4Sm80ELb1ELb0ELb0ELb1ELb0ELb1ELb1ELb0EEENS1_21CollectiveEpilogueFwdIS9_NS6_IJNS7_ILi1EEESF_SF_EEESA_SC_Li256ELb1ELb1ELb0ELb0EEENS1_19SingleTileSchedulerILb1ELb0ELb1ELi128EEEEEEEEEvNT_6ParamsE)
        .other          _ZN7cutlass13device_kernelIN5flash19enable_sm80_to_sm89INS1_16FlashAttnFwdSm80INS1_25CollectiveMainloopFwdSm80ILi8ELi1ELb1EN4cute5tupleIJNS5_1CILi128EEES8_S8_EEELi128ENS_6half_tEfNS_4arch4Sm80ELb1ELb0ELb0ELb1ELb0ELb1ELb1ELb0EEENS1_21CollectiveEpilogueFwdIS9_NS6_IJNS7_ILi1EEESF_SF_EEESA_SC_Li256ELb1ELb1ELb0ELb0EEENS1_19SingleTileSchedulerILb1ELb0ELb1ELi128EEEEEEEEEvNT_6ParamsE,@"STO_CUDA_ENTRY STV_DEFAULT"
_ZN7cutlass13device_kernelIN5flash19enable_sm80_to_sm89INS1_16FlashAttnFwdSm80INS1_25CollectiveMainloopFwdSm80ILi8ELi1ELb1EN4cute5tupleIJNS5_1CILi128EEES8_S8_EEELi128ENS_6half_tEfNS_4arch4Sm80ELb1ELb0ELb0ELb1ELb0ELb1ELb1ELb0EEENS1_21CollectiveEpilogueFwdIS9_NS6_IJNS7_ILi1EEESF_SF_EEESA_SC_Li256ELb1ELb1ELb0ELb0EEENS1_19SingleTileSchedulerILb1ELb0ELb1ELi128EEEEEEEEEvNT_6ParamsE:
        /* <DEDUP_REMOVED lines=17> */
.L_x_2349:
        /* <DEDUP_REMOVED lines=8> */
.L_x_2351:
[----:B------:R-:W-:-:S04]  /*0190*/  MOV R0, c[0x0][0x54c] ;  /* 0x0001530000007a02 */ /* 0x000fc80000000f00 */
.L_x_2350:
[----:B------:R-:W-:Y:S01]  /*01a0*/  USHF.L.U32 UR4, UR4, 0x7, URZ ;  /* 0x0000000704047899 */ /* 0x000fe2000800063f */
[----:B-----5:R-:W-:-:S05]  /*01b0*/  IMAD R0, R0, c[0x0][0x548], RZ ;  /* 0x0001520000007a24 */ /* 0x020fca00078e02ff */
[----:B------:R-:W-:-:S04]  /*01c0*/  MOV R12, UR4 ;  /* 0x00000004000c7c02 */ /* 0x000fc80008000f00 */
[----:B------:R-:W-:-:S04]  /*01d0*/  ISETP.GE.AND P0, PT, R12, R0, PT ;  /* 0x000000000c00720c */ /* 0x000fc80003f06270 */
[----:B------:R-:W-:-:S05]  /*01e0*/  SEL R0, R5, 0xffffffff, !P0 ;  /* 0xffffffff05007807 */ /* 0x000fca0004000000 */
[----:B------:R2:W-:Y:S01]  /*01f0*/  STL [R1+0x5c], R0 ;  /* 0x00005c0001007387 */ /* 0x0005e20000100800 */
[----:B------:R-:W-:Y:S05]  /*0200*/  BRA `(.L_x_2352) ;  /* 0x0000014000007947 */ /* 0x000fea0003800000 */
.L_x_2348:
[----:B------:R-:W-:-:S04]  /*0210*/  ISETP.NE.U32.AND P0, PT, RZ, c[0x0][0x568], PT ;  /* 0x00015a00ff007a0c */ /* 0x000fc80003f05070 */
[----:B------:R-:W-:-:S13]  /*0220*/  ISETP.NE.AND.EX P0, PT, RZ, c[0x0][0x56c], PT, P0 ;  /* 0x00015b00ff007a0c */ /* 0x000fda0003f05300 */
[----:B------:R-:W-:Y:S05]  /*0230*/  @!P0 BRA `(.L_x_2353) ;  /* 0x0000002000008947 */ /* 0x000fea0003800000 */
[----:B------:R1:W5:Y:S01]  /*0240*/  LDG.E R0, [R2.64] ;  /* 0x0000000802007981 */ /* 0x000362000c1e1900 */
[----:B------:R-:W-:Y:S05]  /*0250*/  BRA `(.L_x_2354) ;  /* 0x0000009000007947 */ /* 0x000fea0003800000 */
.L_x_2353:
        /* <DEDUP_REMOVED lines=8> */
.L_x_2355:
[----:B------:R-:W-:-:S04]  /*02e0*/  MOV R0, c[0x0][0x54c] ;  /* 0x0001530000007a02 */ /* 0x000fc80000000f00 */
.L_x_2354:
[----:B------:R-:W-:Y:S01]  /*02f0*/  USHF.L.U32 UR4, UR4, 0x7, URZ ;  /* 0x0000000704047899 */ /* 0x000fe2000800063f */
[----:B-----5:R-:W-:-:S05]  /*0300*/  IMAD R0, R0, c[0x0][0x548], RZ ;  /* 0x0001520000007a24 */ /* 0x020fca00078e02ff */
[----:B------:R-:W-:-:S04]  /*0310*/  MOV R12, UR4 ;  /* 0x00000004000c7c02 */ /* 0x000fc80008000f00 */
[----:B------:R-:W-:-:S04]  /*0320*/  ISETP.GE.AND P0, PT, R12, R0, PT ;  /* 0x000000000c00720c */ /* 0x000fc80003f06270 */
[----:B------:R-:W-:-:S05]  /*0330*/  SEL R0, R5, 0xffffffff, !P0 ;  /* 0xffffffff05007807 */ /* 0x000fca0004000000 */
[----:B------:R2:W-:Y:S04]  /*0340*/  STL [R1+0x5c], R0 ;  /* 0x00005c0001007387 */ /* 0x0005e80000100800 */
.L_x_2352:
        /* <DEDUP_REMOVED lines=40> */
.L_x_2356:
[----:B------:R-:W-:-:S04]  /*05d0*/  ISETP.NE.U32.AND P0, PT, RZ, c[0x0][0x368], PT ;  /* 0x0000da00ff007a0c */ /* 0x000fc80003f05070 */
[----:B------:R-:W-:-:S13]  /*05e0*/  ISETP.NE.AND.EX P0, PT, RZ, c[0x0][0x36c], PT, P0 ;  /* 0x0000db00ff007a0c */ /* 0x000fda0003f05300 */
[----:B------:R-:W-:Y:S05]  /*05f0*/  @!P0 BRA `(.L_x_2357) ;  /* 0x0000003000008947 */ /* 0x000fea0003800000 */
[----:B--2---:R-:W-:-:S05]  /*0600*/  IMAD.WIDE R4, R18, R14, c[0x0][0x368] ;  /* 0x0000da0012047625 */ /* 0x004fca00078e020e */
[----:B------:R2:W5:Y:S01]  /*0610*/  LDG.E R8, [R4.64] ;  /* 0x0000000804087981 */ /* 0x000562000c1e1900 */
[----:B------:R-:W-:Y:S05]  /*0620*/  BRA `(.L_x_2358) ;  /* 0x0000004000007947 */ /* 0x000fea0003800000 */
.L_x_2357:
[----:B------:R-:W-:Y:S05]  /*0630*/  @!P5 BRA `(.L_x_2358) ;  /* 0x000000300000d947 */ /* 0x000fea0003800000 */
[----:B--2---:R2:W3:Y:S04]  /*0640*/  LDG.E R0, [R4.64] ;  /* 0x0000000804007981 */ /* 0x0044e8000c1e1900 */
[----:B--2---:R-:W3:Y:S02]  /*0650*/  LDG.E R4, [R4.64+0x4] ;  /* 0x0000040804047981 */ /* 0x004ee4000c1e1900 */
[----:B---3--:R-:W-:Y:S02]  /*0660*/  IADD3 R8, -R0, R4, RZ ;  /* 0x0000000400087210 */ /* 0x008fe40007ffe1ff */
.L_x_2358:
        /* <DEDUP_REMOVED lines=11> */
[----:B------:R2:W-:Y:S01]  /*0720*/  STL [R1], R2 ;  /* 0x0000000201007387 */ /* 0x0005e20000100800 */
        /* <DEDUP_REMOVED lines=90> */
[-C--:B------:R-:W-:Y:S01]  /*0cd0*/  IMAD R5, R5, R209.reuse, R0 ;  /* 0x000000d105057224 */ /* 0x080fe200078e0200 */
        /* <DEDUP_REMOVED lines=267> */
.L_x_2406:
        /* <DEDUP_REMOVED lines=50> */
.L_x_2364:
[----:B------:R-:W-:Y:S05]  /*20b0*/  BSYNC B0 ;  /* 0x0000000000007941 */ /* 0x000fea0003800000 */
.L_x_2363:
        /* <DEDUP_REMOVED lines=40> */
.L_x_2366:
[----:B------:R-:W-:Y:S05]  /*2340*/  BSYNC B0 ;  /* 0x0000000000007941 */ /* 0x000fea0003800000 */
.L_x_2365:
        /* <DEDUP_REMOVED lines=40> */
.L_x_2368:
[----:B------:R-:W-:Y:S05]  /*25d0*/  BSYNC B0 ;  /* 0x0000000000007941 */ /* 0x000fea0003800000 */
.L_x_2367:
        /* <DEDUP_REMOVED lines=38> */
.L_x_2370:
[----:B------:R-:W-:Y:S05]  /*2840*/  BSYNC B0 ;  /* 0x0000000000007941 */ /* 0x000fea0003800000 */
.L_x_2369:
        /* <DEDUP_REMOVED lines=74> */
.L_x_2374:
[----:B------:R-:W-:Y:S05]  /*2cf0*/  BSYNC B0 ;  /* 0x0000000000007941 */ /* 0x000fea0003800000 */
.L_x_2373:
        /* <DEDUP_REMOVED lines=59> */
.L_x_2372:
[----:B------:R-:W-:Y:S05]  /*30b0*/  BSYNC B1 ;  /* 0x0000000000017941 */ /* 0x000fea0003800000 */
.L_x_2371:
        /* <DEDUP_REMOVED lines=62> */
.L_x_2378:
[----:B------:R-:W-:Y:S05]  /*34a0*/  BSYNC B0 ;  /* 0x0000000000007941 */ /* 0x000fea0003800000 */
.L_x_2377:
        /* <DEDUP_REMOVED lines=59> */
.L_x_2376:
[----:B------:R-:W-:Y:S05]  /*3860*/  BSYNC B1 ;  /* 0x0000000000017941 */ /* 0x000fea0003800000 */
.L_x_2375:
        /* <DEDUP_REMOVED lines=62> */
.L_x_2382:
[----:B------:R-:W-:Y:S05]  /*3c50*/  BSYNC B0 ;  /* 0x0000000000007941 */ /* 0x000fea0003800000 */
.L_x_2381:
        /* <DEDUP_REMOVED lines=59> */
.L_x_2380:
[----:B------:R-:W-:Y:S05]  /*4010*/  BSYNC B1 ;  /* 0x0000000000017941 */ /* 0x000fea0003800000 */
.L_x_2379:
        /* <DEDUP_REMOVED lines=60> */
.L_x_2385:
[----:B------:R-:W-:Y:S05]  /*43e0*/  BSYNC B0 ;  /* 0x0000000000007941 */ /* 0x000fea0003800000 */
.L_x_2384:
        /* <DEDUP_REMOVED lines=59> */
.L_x_2362:
        /* <DEDUP_REMOVED lines=224> */
.L_x_2387:
[----:B-1----:R-:W-:Y:S05]  /*55a0*/  BSYNC B0 ;  /* 0x0000000000007941 */ /* 0x002fea0003800000 */
.L_x_2386:
        /* <DEDUP_REMOVED lines=115> */
.L_x_2389:
[----:B------:R-:W-:Y:S05]  /*5ce0*/  BSYNC B0 ;  /* 0x0000000000007941 */ /* 0x000fea0003800000 */
.L_x_2388:
        /* <DEDUP_REMOVED lines=115> */
.L_x_2391:
[----:B------:R-:W-:Y:S05]  /*6420*/  BSYNC B0 ;  /* 0x0000000000007941 */ /* 0x000fea0003800000 */
.L_x_2390:
        /* <DEDUP_REMOVED lines=116> */
.L_x_2361:
        /* <DEDUP_REMOVED lines=19> */
.L_x_2393:
[----:B------:R-:W-:Y:S05]  /*6ca0*/  BSYNC B0 ;  /* 0x0000000000007941 */ /* 0x000fea0003800000 */
.L_x_2392:
        /* <DEDUP_REMOVED lines=19> */
.L_x_2395:
[----:B------:R-:W-:Y:S05]  /*6de0*/  BSYNC B0 ;  /* 0x0000000000007941 */ /* 0x000fea0003800000 */
.L_x_2394:
        /* <DEDUP_REMOVED lines=19> */
.L_x_2397:
[----:B------:R-:W-:Y:S05]  /*6f20*/  BSYNC B0 ;  /* 0x0000000000007941 */ /* 0x000fea0003800000 */
.L_x_2396:
        /* <DEDUP_REMOVED lines=18> */
.L_x_2383:
[----:B------:R-:W-:Y:S05]  /*7050*/  BSYNC B2 ;  /* 0x0000000000027941 */ /* 0x000fea0003800000 */
.L_x_2360:
        /* <DEDUP_REMOVED lines=83> */
.L_x_2399:
[----:B-1----:R-:W-:Y:S05]  /*7590*/  BSYNC B0 ;  /* 0x0000000000007941 */ /* 0x002fea0003800000 */
.L_x_2398:
        /* <DEDUP_REMOVED lines=19> */
.L_x_2401:
[----:B------:R-:W-:Y:S05]  /*76d0*/  BSYNC B0 ;  /* 0x0000000000007941 */ /* 0x000fea0003800000 */
.L_x_2400:
        /* <DEDUP_REMOVED lines=19> */
.L_x_2403:
[----:B------:R-:W-:Y:S05]  /*7810*/  BSYNC B0 ;  /* 0x0000000000007941 */ /* 0x000fea0003800000 */
.L_x_2402:
        /* <DEDUP_REMOVED lines=19> */
.L_x_2405:
[----:B------:R-:W-:Y:S05]  /*7950*/  BSYNC B0 ;  /* 0x0000000000007941 */ /* 0x000fea0003800000 */
.L_x_2404:
        /* <DEDUP_REMOVED lines=37> */
.L_x_2359:
[----:B------:R-:W3:Y:S01]  /*7bb0*/  LDL.LU R28, [R1+0x4] ;  /* 0x00000400011c7983 */ /* 0x000ee20000300800 */
[----:B------:R-:W-:-:S03]  /*7bc0*/  IMAD.MOV.U32 R203, RZ, RZ, c[0x0][0x2c4] ;  /* 0x0000b100ffcb7624 */ /* 0x000fc600078e00ff */
[----:B------:R-:W4:Y:S01]  /*7bd0*/  LDL R234, [R1] ;  /* 0x0000000001ea7983 */ /* 0x000f220000100800 */
        /* <DEDUP_REMOVED lines=78> */
[----:B------:R-:W-:Y:S01]  /*80c0*/  SHF.R.S32.HI R11, RZ, 0x1f, R22 ;  /* 0x0000001fff0b7819 */ /* 0x000fe20000011416 */
[----:B------:R-:W-:Y:S01]  /*80d0*/  IMAD.MOV.U32 R195, RZ, RZ, c[0x0][0x1e0] ;  /* 0x00007800ffc37624 */ /* 0x000fe200078e00ff */
[----:B------:R-:W-:Y:S01]  /*80e0*/  ISETP.NE.AND.EX P1, PT, RZ, c[0x0][0x34c], PT, P1 ;  /* 0x0000d300ff007a0c */ /* 0x000fe20003f25310 */
[----:B------:R-:W-:Y:S01]  /*80f0*/  IMAD.MOV.U32 R121, RZ, RZ, R28 ;  /* 0x000000ffff797224 */ /* 0x000fe200078e001c */
[----:B------:R-:W-:Y:S01]  /*8100*/  IADD3 R34, P0, R70, R5, RZ ;  /* 0x0000000546227210 */ /* 0x000fe20007f1e0ff */
[C---:B------:R-:W-:Y:S01]  /*8110*/  IMAD.SHL.U32 R202, R195.reuse, 0x80, RZ ;  /* 0x00000080c3ca7824 */ /* 0x040fe200078e00ff */
[----:B------:R-:W-:Y:S01]  /*8120*/  IADD3 R188, R208, -0x1, RZ ;  /* 0xffffffffd0bc7810 */ /* 0x000fe20007ffe0ff */
[----:B------:R-:W-:Y:S01]  /*8130*/  IMAD.WIDE.U32 R200, R195, 0x40, RZ ;  /* 0x00000040c3c87825 */ /* 0x000fe200078e00ff */
[----:B------:R-:W-:-:S02]  /*8140*/  LOP3.LUT R121, R121, 0xfffffffe, RZ, 0xc0, !PT ;  /* 0xfffffffe79797812 */ /* 0x000fc400078ec0ff */
[----:B------:R-:W-:Y:S01]  /*8150*/  SHF.R.S32.HI R87, RZ, 0x1f, R188 ;  /* 0x0000001fff577819 */ /* 0x000fe200000114bc */
[----:B----4-:R-:W-:Y:S02]  /*8160*/  IMAD R46, R205, c[0x0][0x2c4], RZ ;  /* 0x0000b100cd2e7a24 */ /* 0x010fe400078e02ff */
[----:B------:R-:W-:Y:S02]  /*8170*/  IMAD.IADD R32, R234, 0x1, R70 ;  /* 0x00000001ea207824 */ /* 0x000fe400078e0246 */
[----:B------:R-:W-:Y:S01]  /*8180*/  IMAD.SHL.U32 R25, R70, 0x40, RZ ;  /* 0x0000004046197824 */ /* 0x000fe200078e00ff */
[----:B------:R-:W-:Y:S02]  /*8190*/  BAR.SYNC.DEFER_BLOCKING 0x0 ;  /* 0x0000000000007b1d */ /* 0x000fe40000010000 */
[----:B------:R-:W-:Y:S02]  /*81a0*/  ISETP.GE.AND P5, PT, R32, R46, PT ;  /* 0x0000002e2000720c */ /* 0x000fe40003fa6270 */
[----:B------:R-:W-:Y:S01]  /*81b0*/  LOP3.LUT R25, R25, 0x1c0, RZ, 0xc0, !PT ;  /* 0x000001c019197812 */ /* 0x000fe200078ec0ff */
[----:B--2---:R-:W-:-:S03]  /*81c0*/  IMAD.WIDE.U32 R2, R174, c[0x0][0x178], RZ ;  /* 0x00005e00ae027a25 */ /* 0x004fc600078e00ff */
[----:B------:R-:W-:Y:S01]  /*81d0*/  SHF.R.U32.HI R43, RZ, 0x3, R25 ;  /* 0x00000003ff2b7819 */ /* 0x000fe20000011619 */
[----:B------:R-:W-:Y:S01]  /*81e0*/  IMAD.IADD R3, R3, 0x1, R0 ;  /* 0x0000000103037824 */ /* 0x000fe200078e0200 */
[----:B------:R-:W-:-:S03]  /*81f0*/  LOP3.LUT R0, R6, 0xfffffff8, RZ, 0xc0, !PT ;  /* 0xfffffff806007812 */ /* 0x000fc600078ec0ff */
[----:B------:R-:W-:-:S04]  /*8200*/  IMAD.WIDE.U32 R2, R38, c[0x0][0x1b8], R2 ;  /* 0x00006e0026027a25 */ /* 0x000fc800078e0002 */
[----:B------:R-:W-:Y:S01]  /*8210*/  IMAD.IADD R68, R228, 0x1, -R0 ;  /* 0x00000001e4447824 */ /* 0x000fe200078e0a00 */
[----:B------:R-:W-:Y:S01]  /*8220*/  SEL R0, R22, RZ, !P1 ;  /* 0x000000ff16007207 */ /* 0x000fe20004800000 */
[----:B------:R-:W-:Y:S01]  /*8230*/  IMAD.IADD R3, R3, 0x1, R4 ;  /* 0x0000000103037824 */ /* 0x000fe200078e0204 */
[----:B------:R-:W-:Y:S01]  /*8240*/  SHF.R.S32.HI R4, RZ, 0x1f, R5 ;  /* 0x0000001fff047819 */ /* 0x000fe20000011405 */
[C---:B------:R-:W-:Y:S01]  /*8250*/  IMAD R7, R68.reuse, 0x20, R70 ;  /* 0x0000002044077824 */ /* 0x040fe200078e0246 */
[----:B------:R-:W-:Y:S01]  /*8260*/  SEL R5, R11, RZ, !P1 ;  /* 0x000000ff0b057207 */ /* 0x000fe20004800000 */
[----:B------:R-:W-:Y:S01]  /*8270*/  IMAD.SHL.U32 R30, R68, 0x8, RZ ;  /* 0x00000008441e7824 */ /* 0x000fe200078e00ff */
[----:B------:R-:W-:Y:S01]  /*8280*/  LEA.HI.X.SX32 R37, R70, R4, 0x1, P0 ;  /* 0x0000000446257211 */ /* 0x000fe200000f0eff */
[----:B------:R-:W-:Y:S01]  /*8290*/  IMAD.IADD R7, R234, 0x1, R7 ;  /* 0x00000001ea077824 */ /* 0x000fe200078e0207 */
[----:B------:R-:W-:Y:S01]  /*82a0*/  ISETP.NE.U32.AND P1, PT, RZ, c[0x0][0x350], PT ;  /* 0x0000d400ff007a0c */ /* 0x000fe20003f25070 */
[----:B------:R-:W-:Y:S01]  /*82b0*/  IMAD R4, R5, c[0x0][0x1c0], RZ ;  /* 0x0000700005047a24 */ /* 0x000fe200078e02ff */
[----:B------:R-:W-:Y:S01]  /*82c0*/  SHF.R.S32.HI R31, RZ, 0x1f, R30 ;  /* 0x0000001fff1f7819 */ /* 0x000fe2000001141e */
[----:B------:R-:W-:Y:S01]  /*82d0*/  @P3 IMAD.HI.U32 R8, R7, c[0x0][0x2c8], RZ ;  /* 0x0000b20007083a27 */ /* 0x000fe200078e00ff */
[----:B------:R-:W-:-:S02]  /*82e0*/  ISETP.NE.AND.EX P1, PT, RZ, c[0x0][0x354], PT, P1 ;  /* 0x0000d500ff007a0c */ /* 0x000fc40003f25310 */
[----:B------:R-:W-:Y:S01]  /*82f0*/  IADD3 R33, R30, 0x40, RZ ;  /* 0x000000401e217810 */ /* 0x000fe20007ffe0ff */
[----:B------:R-:W-:Y:S01]  /*8300*/  IMAD.MOV.U32 R6, RZ, RZ, R7 ;  /* 0x000000ffff067224 */ /* 0x000fe200078e0007 */
[----:B------:R-:W-:Y:S01]  /*8310*/  @P3 SHF.R.U32.HI R6, RZ, c[0x0][0x2cc], R8 ;  /* 0x0000b300ff063a19 */ /* 0x000fe20000011608 */
[C---:B------:R-:W-:Y:S02]  /*8320*/  IMAD R4, R0.reuse, c[0x0][0x1c4], R4 ;  /* 0x0000710000047a24 */ /* 0x040fe400078e0204 */
[----:B------:R-:W-:Y:S01]  /*8330*/  IMAD.WIDE.U32 R2, R0, c[0x0][0x1c0], R2 ;  /* 0x0000700000027a25 */ /* 0x000fe200078e0002 */
[----:B------:R-:W-:-:S03]  /*8340*/  SHF.R.S32.HI R8, RZ, 0x1f, R6 ;  /* 0x0000001fff087819 */ /* 0x000fc60000011406 */
[----:B------:R-:W-:Y:S02]  /*8350*/  IMAD.MOV R0, RZ, RZ, -R6 ;  /* 0x000000ffff007224 */ /* 0x000fe400078e0a06 */
        /* <DEDUP_REMOVED lines=12> */
[----:B------:R-:W-:-:S04]  /*8420*/  IMAD.WIDE.U32 R6, R38, c[0x0][0x1e8], R4 ;  /* 0x00007a0026067a25 */ /* 0x000fc800078e0004 */
[C---:B------:R-:W-:Y:S02]  /*8430*/  IMAD R0, R8.reuse, c[0x0][0x1ac], R0 ;  /* 0x00006b0008007a24 */ /* 0x040fe400078e0200 */
[----:B------:R-:W-:-:S04]  /*8440*/  IMAD.WIDE.U32 R4, R8, c[0x0][0x1a8], R2 ;  /* 0x00006a0008047a25 */ /* 0x000fc800078e0002 */
[----:B------:R-:W-:Y:S01]  /*8450*/  IMAD.IADD R0, R5, 0x1, R0 ;  /* 0x0000000105007824 */ /* 0x000fe200078e0200 */
[C---:B------:R-:W-:Y:S01]  /*8460*/  LEA R24, P0, R4.reuse, c[0x0][0x160], 0x1 ;  /* 0x0000580004187a11 */ /* 0x040fe200078008ff */
[----:B------:R-:W-:Y:S02]  /*8470*/  IMAD R9, R213, c[0x0][0x1e8], RZ ;  /* 0x00007a00d5097a24 */ /* 0x000fe400078e02ff */
[----:B------:R-:W-:Y:S01]  /*8480*/  IMAD.MOV.U32 R5, RZ, RZ, c[0x0][0x1e4] ;  /* 0x00007900ff057624 */ /* 0x000fe200078e00ff */
[----:B------:R-:W-:Y:S01]  /*8490*/  LEA.HI.X R23, R4, c[0x0][0x164], R0, 0x1, P0 ;  /* 0x0000590004177a11 */ /* 0x000fe200000f0c00 */
[----:B------:R-:W-:Y:S01]  /*84a0*/  IMAD.MOV.U32 R0, RZ, RZ, 0x7 ;  /* 0x00000007ff007424 */ /* 0x000fe200078e00ff */
[----:B------:R-:W-:Y:S01]  /*84b0*/  SHFL.IDX PT, R8, R24, 0x1, 0x181f ;  /* 0x00381f0018087f89 */ /* 0x000fe200000e0000 */
[----:B------:R-:W-:-:S03]  /*84c0*/  IMAD R9, R38, c[0x0][0x1ec], R9 ;  /* 0x00007b0026097a24 */ /* 0x000fc600078e0209 */
[----:B------:R-:W-:Y:S01]  /*84d0*/  SHF.L.U64.HI R193, R195, R0, c[0x0][0x1e4] ;  /* 0x00007900c3c17619 */ /* 0x000fe20000010200 */
[----:B------:R-:W-:Y:S01]  /*84e0*/  IMAD.IADD R7, R9, 0x1, R7 ;  /* 0x0000000109077824 */ /* 0x000fe200078e0207 */
[----:B------:R-:W1:Y:S04]  /*84f0*/  SHFL.IDX PT, R14, R24, RZ, 0x181f ;  /* 0x00181fff180e7589 */ /* 0x000e6800000e0000 */
[----:B------:R-:W-:Y:S04]  /*8500*/  SHFL.IDX PT, R9, R23, 0x1, 0x181f ;  /* 0x00381f0017097f89 */ /* 0x000fe800000e0000 */
[----:B------:R-:W2:Y:S01]  /*8510*/  SHFL.IDX PT, R15, R23, RZ, 0x181f ;  /* 0x00181fff170f7589 */ /* 0x000ea200000e0000 */
[--C-:B---3--:R-:W-:Y:S01]  /*8520*/  @P2 IMAD.MOV.U32 R2, RZ, RZ, R12.reuse ;  /* 0x000000ffff022224 */ /* 0x108fe200078e000c */
[----:B------:R-:W-:Y:S01]  /*8530*/  @P2 SHF.R.S32.HI R3, RZ, 0x1f, R12 ;  /* 0x0000001fff032819 */ /* 0x000fe2000001140c */
[----:B------:R-:W-:-:S02]  /*8540*/  @!P2 IMAD.MOV.U32 R2, RZ, RZ, R22 ;  /* 0x000000ffff02a224 */ /* 0x000fc400078e0016 */
[----:B------:R-:W-:-:S03]  /*8550*/  @!P2 IMAD.MOV.U32 R3, RZ, RZ, R11 ;  /* 0x000000ffff03a224 */ /* 0x000fc600078e000b */
[----:B------:R-:W-:Y:S01]  /*8560*/  SEL R36, R2, RZ, !P1 ;  /* 0x000000ff02247207 */ /* 0x000fe20004800000 */
[----:B------:R-:W-:Y:S01]  /*8570*/  IMAD.IADD R2, R206, 0x1, -R70 ;  /* 0x00000001ce027824 */ /* 0x000fe200078e0a46 */
[----:B------:R-:W-:Y:S02]  /*8580*/  SEL R35, R3, RZ, !P1 ;  /* 0x000000ff03237207 */ /* 0x000fe40004800000 */
[----:B-1----:R-:W-:Y:S01]  /*8590*/  @!P5 LEA R16, P1, R30, R14, 0x1 ;  /* 0x0000000e1e10d211 */ /* 0x002fe200078208ff */
[----:B------:R-:W-:Y:S02]  /*85a0*/  IMAD R22, R188, -0x80, R2 ;  /* 0xffffff80bc167824 */ /* 0x000fe400078e0202 */
[----:B------:R-:W-:Y:S01]  /*85b0*/  IMAD R0, R35, c[0x0][0x1f0], RZ ;  /* 0x00007c0023007a24 */ /* 0x000fe200078e02ff */
[----:B--2---:R-:W-:Y:S01]  /*85c0*/  @!P5 LEA.HI.X R17, R30, R15, R31, 0x1, P1 ;  /* 0x0000000f1e11d211 */ /* 0x004fe200008f0c1f */
[----:B------:R-:W-:Y:S01]  /*85d0*/  IMAD.WIDE.U32 R6, R36, c[0x0][0x1f0], R6 ;  /* 0x00007c0024067a25 */ /* 0x000fe200078e0006 */
[----:B------:R-:W-:-:S02]  /*85e0*/  ISETP.GE.AND P6, PT, R22, 0x1, PT ;  /* 0x000000011600780c */ /* 0x000fc40003fc6270 */
[----:B------:R-:W-:Y:S01]  /*85f0*/  ISETP.GE.AND P2, PT, R22, 0x21, PT ;  /* 0x000000211600780c */ /* 0x000fe20003f46270 */
[----:B------:R-:W-:Y:S01]  /*8600*/  IMAD R2, R36, c[0x0][0x1f4], R0 ;  /* 0x00007d0024027a24 */ /* 0x000fe200078e0200 */
[C---:B------:R-:W-:Y:S01]  /*8610*/  ISETP.GE.AND P4, PT, R22.reuse, 0x41, PT ;  /* 0x000000411600780c */ /* 0x040fe20003f86270 */
[----:B------:R-:W-:Y:S01]  /*8620*/  IMAD R0, R193, R188, RZ ;  /* 0x000000bcc1007224 */ /* 0x000fe200078e02ff */
[----:B------:R-:W-:Y:S01]  /*8630*/  ISETP.GE.AND P3, PT, R22, 0x61, PT ;  /* 0x000000611600780c */ /* 0x000fe20003f66270 */
[----:B------:R-:W-:Y:S01]  /*8640*/  IMAD.IADD R231, R7, 0x1, R2 ;  /* 0x0000000107e77824 */ /* 0x000fe200078e0202 */
[----:B------:R1:W-:Y:S01]  /*8650*/  STL.64 [R1+0x48], R6 ;  /* 0x0000480601007387 */ /* 0x0003e20000100a00 */
[----:B------:R-:W-:Y:S01]  /*8660*/  IMAD.MOV.U32 R230, RZ, RZ, R6 ;  /* 0x000000ffffe67224 */ /* 0x000fe200078e0006 */
[----:B------:R-:W-:Y:S01]  /*8670*/  ISETP.GE.AND P1, PT, R30, c[0x0][0x198], PT ;  /* 0x000066001e007a0c */ /* 0x000fe20003f26270 */
[-C--:B------:R-:W-:Y:S02]  /*8680*/  IMAD R0, R87, R202.reuse, R0 ;  /* 0x000000ca57007224 */ /* 0x080fe400078e0200 */
[----:B------:R-:W-:Y:S01]  /*8690*/  IMAD.WIDE.U32 R2, R188, R202, R230 ;  /* 0x000000cabc027225 */ /* 0x000fe200078e00e6 */
[----:B------:R-:W-:Y:S03]  /*86a0*/  STL.64 [R1+0x38], R230 ;  /* 0x000038e601007387 */ /* 0x000fe60000100a00 */
[----:B------:R-:W-:Y:S01]  /*86b0*/  IMAD.IADD R3, R3, 0x1, R0 ;  /* 0x0000000103037824 */ /* 0x000fe200078e0200 */
[----:B------:R-:W-:-:S04]  /*86c0*/  @P6 LEA R18, P0, R2, c[0x0][0x1c8], 0x1 ;  /* 0x0000720002126a11 */ /* 0x000fc800078008ff */
[----:B------:R-:W-:Y:S02]  /*86d0*/  @P6 LEA.HI.X R19, R2, c[0x0][0x1cc], R3, 0x1, P0 ;  /* 0x0000730002136a11 */ /* 0x000fe400000f0c03 */
[----:B------:R-:W-:-:S04]  /*86e0*/  @P2 LEA R0, P0, R195, R2, 0x5 ;  /* 0x00000002c3002211 */ /* 0x000fc800078028ff */
[----:B------:R-:W-:Y:S02]  /*86f0*/  @P2 LEA.HI.X R4, R195, R3, R5, 0x5, P0 ;  /* 0x00000003c3042211 */ /* 0x000fe400000f2c05 */
[----:B------:R-:W-:-:S04]  /*8700*/  @P2 LEA R20, P0, R0, c[0x0][0x1c8], 0x1 ;  /* 0x0000720000142a11 */ /* 0x000fc800078008ff */
[----:B------:R-:W-:Y:S01]  /*8710*/  @P2 LEA.HI.X R21, R0, c[0x0][0x1cc], R4, 0x1, P0 ;  /* 0x0000730000152a11 */ /* 0x000fe200000f0c04 */
[C---:B-1----:R-:W-:Y:S01]  /*8720*/  IMAD.SHL.U32 R6, R5.reuse, 0x40, RZ ;  /* 0x0000004005067824 */ /* 0x042fe200078e00ff */
[----:B------:R-:W-:Y:S01]  /*8730*/  @P4 IADD3 R0, P0, R2, R200, RZ ;  /* 0x000000c802004210 */ /* 0x000fe20007f1e0ff */
[----:B------:R-:W-:Y:S02]  /*8740*/  @P3 IMAD R5, R5, 0x60, RZ ;  /* 0x0000006005053824 */ /* 0x000fe400078e02ff */
[----:B------:R-:W-:-:S04]  /*8750*/  IMAD.IADD R209, R201, 0x1, R6 ;  /* 0x00000001c9d17824 */ /* 0x000fc800078e0206 */
[--C-:B------:R-:W-:Y:S01]  /*8760*/  @P4 IMAD.X R4, R209, 0x1, R3.reuse, P0 ;  /* 0x00000001d1044824 */ /* 0x100fe200000e0603 */
[C---:B------:R-:W-:Y:S01]  /*8770*/  @P4 LEA R28, P0, R0.reuse, c[0x0][0x1c8], 0x1 ;  /* 0x00007200001c4a11 */ /* 0x040fe200078008ff */
[----:B------:R-:W-:Y:S01]  /*8780*/  @P3 IMAD.WIDE.U32 R2, R195, 0x60, R2 ;  /* 0x00000060c3023825 */ /* 0x000fe200078e0002 */
[----:B------:R-:W-:Y:S02]  /*8790*/  STL [R1+0x34], R209 ;  /* 0x000034d101007387 */ /* 0x000fe40000100800 */
[----:B------:R-:W-:Y:S01]  /*87a0*/  @P4 LEA.HI.X R29, R0, c[0x0][0x1cc], R4, 0x1, P0 ;  /* 0x00007300001d4a11 */ /* 0x000fe200000f0c04 */
[----:B------:R-:W-:Y:S01]  /*87b0*/  @P3 IMAD.IADD R0, R5, 0x1, R3 ;  /* 0x0000000105003824 */ /* 0x000fe200078e0203 */
[----:B------:R-:W-:Y:S01]  /*87c0*/  @P3 LEA R26, P0, R2, c[0x0][0x1c8], 0x1 ;  /* 0x00007200021a3a11 */ /* 0x000fe200078008ff */
[----:B------:R-:W1:Y:S01]  /*87d0*/  SHFL.IDX PT, R4, R24, 0x2, 0x181f ;  /* 0x00581f0018047f89 */ /* 0x000e6200000e0000 */
[----:B------:R-:W-:Y:S02]  /*87e0*/  IADD3 R3, R32, 0x20, RZ ;  /* 0x0000002020037810 */ /* 0x000fe40007ffe0ff */
[----:B------:R-:W-:Y:S01]  /*87f0*/  @P3 LEA.HI.X R27, R2, c[0x0][0x1cc], R0, 0x1, P0 ;  /* 0x00007300021b3a11 */ /* 0x000fe200000f0c00 */
[----:B------:R-:W2:Y:S01]  /*8800*/  SHFL.IDX PT, R5, R23, 0x2, 0x181f ;  /* 0x00581f0017057f89 */ /* 0x000ea200000e0000 */
[----:B------:R-:W-:-:S02]  /*8810*/  IADD3 R0, R32, 0x40, RZ ;  /* 0x0000004020007810 */ /* 0x000fc40007ffe0ff */
[-C--:B------:R-:W-:Y:S01]  /*8820*/  ISETP.GE.AND P3, PT, R3, R46.reuse, PT ;  /* 0x0000002e0300720c */ /* 0x080fe20003f66270 */
[----:B------:R3:W4:Y:S01]  /*8830*/  SHFL.IDX PT, R2, R24, 0x3, 0x181f ;  /* 0x00781f0018027f89 */ /* 0x00072200000e0000 */
[-C--:B------:R-:W-:Y:S02]  /*8840*/  ISETP.GE.AND P4, PT, R0, R46.reuse, PT ;  /* 0x0000002e0000720c */ /* 0x080fe40003f86270 */
[----:B------:R-:W-:Y:S01]  /*8850*/  IADD3 R0, R32, 0x60, RZ ;  /* 0x0000006020007810 */ /* 0x000fe20007ffe0ff */
[----:B------:R4:W4:Y:S03]  /*8860*/  SHFL.IDX PT, R3, R23, 0x3, 0x181f ;  /* 0x00781f0017037f89 */ /* 0x00092600000e0000 */
[----:B------:R-:W-:Y:S02]  /*8870*/  ISETP.GE.AND P6, PT, R0, R46, PT ;  /* 0x0000002e0000720c */ /* 0x000fe40003fc6270 */
[----:B------:R-:W-:-:S03]  /*8880*/  @!P5 SHF.R.S32.HI R0, RZ, 0x1f, R33 ;  /* 0x0000001fff00d819 */ /* 0x000fc60000011421 */
[----:B------:R-:W-:Y:S02]  /*8890*/  @!P3 LEA R12, P0, R30, R8, 0x1 ;  /* 0x000000081e0cb211 */ /* 0x000fe400078008ff */
[----:B------:R-:W-:Y:S02]  /*88a0*/  @!P5 LEA.HI R0, R0, R33, RZ, 0x3 ;  /* 0x000000210000d211 */ /* 0x000fe400078f18ff */
[----:B------:R-:W-:Y:S02]  /*88b0*/  @!P3 LEA.HI.X R13, R30, R9, R31, 0x1, P0 ;  /* 0x000000091e0db211 */ /* 0x000fe400000f0c1f */
[----:B------:R-:W-:Y:S02]  /*88c0*/  @!P5 LOP3.LUT R0, R0, 0xfffffff8, RZ, 0xc0, !PT ;  /* 0xfffffff80000d812 */ /* 0x000fe400078ec0ff */
[----:B-1----:R-:W-:Y:S02]  /*88d0*/  @!P4 LEA R10, P0, R30, R4, 0x1 ;  /* 0x000000041e0ac211 */ /* 0x002fe400078008ff */
[----:B---3--:R-:W-:Y:S01]  /*88e0*/  LEA.HI R24, R194, R228, RZ, 0x6 ;  /* 0x000000e4c2187211 */ /* 0x008fe200078f30ff */
[----:B------:R-:W-:Y:S01]  /*88f0*/  @!P5 IMAD.WIDE R14, R0, 0x2, R14 ;  /* 0x00000002000ed825 */ /* 0x000fe200078e020e */
[----:B--2---:R-:W-:-:S02]  /*8900*/  @!P4 LEA.HI.X R11, R30, R5, R31, 0x1, P0 ;  /* 0x000000051e0bc211 */ /* 0x004fc400000f0c1f */
[--C-:B----4-:R-:W-:Y:S01]  /*8910*/  @!P3 SHF.R.S32.HI R23, RZ, 0x1f, R33.reuse ;  /* 0x0000001fff17b819 */ /* 0x110fe20000011421 */
[----:B------:R-:W-:Y:S01]  /*8920*/  IMAD.SHL.U32 R24, R24, 0x8, RZ ;  /* 0x0000000818187824 */ /* 0x000fe200078e00ff */
[----:B------:R-:W-:Y:S02]  /*8930*/  @!P6 LEA R6, P0, R30, R2, 0x1 ;  /* 0x000000021e06e211 */ /* 0x000fe400078008ff */
[----:B------:R-:W-:Y:S02]  /*8940*/  @!P4 SHF.R.S32.HI R0, RZ, 0x1f, R33 ;  /* 0x0000001fff00c819 */ /* 0x000fe40000011421 */
[----:B------:R-:W-:Y:S02]  /*8950*/  @!P3 LEA.HI R23, R23, R33, RZ, 0x3 ;  /* 0x000000211717b211 */ /* 0x000fe400078f18ff */
[----:B------:R-:W-:Y:S02]  /*8960*/  LOP3.LUT R41, R24, 0xfffffe00, RZ, 0xc0, !PT ;  /* 0xfffffe0018297812 */ /* 0x000fe400078ec0ff */
[----:B------:R-:W-:-:S02]  /*8970*/  LOP3.LUT R24, R25, 0x38, R30, 0xf8, !PT ;  /* 0x0000003819187812 */ /* 0x000fc400078ef81e */
[----:B------:R-:W-:Y:S02]  /*8980*/  @!P6 LEA.HI.X R7, R30, R3, R31, 0x1, P0 ;  /* 0x000000031e07e211 */ /* 0x000fe400000f0c1f */
[----:B------:R-:W-:Y:S02]  /*8990*/  @!P4 LEA.HI R0, R0, R33, RZ, 0x3 ;  /* 0x000000210000c211 */ /* 0x000fe400078f18ff */
        /* <DEDUP_REMOVED lines=12> */
[----:B--2---:R-:W-:Y:S01]  /*8a60*/  @!P4 IMAD.SHL.U32 R15, R84, 0x2, RZ ;  /* 0x00000002540fc824 */ /* 0x004fe200078e00ff */
[----:B------:R-:W-:-:S02]  /*8a70*/  P2R R14, PR, RZ, 0x20 ;  /* 0x00000020ff0e7803 */ /* 0x000fc40000000000 */
[----:B------:R-:W-:Y:S02]  /*8a80*/  ISETP.GE.AND P5, PT, R30, c[0x0][0x1d4], PT ;  /* 0x000075001e007a0c */ /* 0x000fe40003fa6270 */
[----:B---3--:R-:W-:Y:S01]  /*8a90*/  P2R R12, PR, RZ, 0x8 ;  /* 0x00000008ff0c7803 */ /* 0x008fe20000000000 */
[----:B------:R2:W-:Y:S01]  /*8aa0*/  @!P4 LDGSTS.E.BYPASS.LTC128B.128 [R15+0x2100], [R10.64], !P1 ;  /* 0x021000000a0fcfae */ /* 0x0005e2000c901d48 */
[----:B------:R-:W-:Y:S01]  /*8ab0*/  ISETP.GE.AND P3, PT, R22, 0x1, PT ;  /* 0x000000011600780c */ /* 0x000fe20003f66270 */
[----:B----4-:R-:W-:Y:S01]  /*8ac0*/  @!P6 IMAD.SHL.U32 R8, R84, 0x2, RZ ;  /* 0x000000025408e824 */ /* 0x010fe200078e00ff */
[----:B------:R-:W-:Y:S01]  /*8ad0*/  @!P6 SHF.R.S32.HI R0, RZ, 0x1f, R33 ;  /* 0x0000001fff00e819 */ /* 0x000fe20000011421 */
[----:B------:R3:W-:Y:S03]  /*8ae0*/  @!P4 LDGSTS.E.BYPASS.LTC128B.128 [R15+0x6100], [R4.64], !P0 ;  /* 0x06100000040fcfae */ /* 0x0007e6000c101d48 */
[----:B------:R-:W-:Y:S01]  /*8af0*/  @!P6 LEA.HI R0, R0, R33, RZ, 0x3 ;  /* 0x000000210000e211 */ /* 0x000fe200078f18ff */
[----:B------:R4:W-:Y:S02]  /*8b00*/  @!P6 LDGSTS.E.BYPASS.LTC128B.128 [R8+0x3100], [R6.64], !P1 ;  /* 0x031000000608efae */ /* 0x0009e4000c901d48 */
[----:B------:R-:W-:-:S02]  /*8b10*/  @P5 LOP3.LUT R121, R121, 0x1, RZ, 0xfc, !PT ;  /* 0x0000000179795812 */ /* 0x000fc400078efcff */
[----:B------:R-:W-:Y:S02]  /*8b20*/  @!P6 LOP3.LUT R0, R0, 0xfffffff8, RZ, 0xc0, !PT ;  /* 0xfffffff80000e812 */ /* 0x000fe400078ec0ff */
[----:B------:R-:W-:-:S03]  /*8b30*/  LOP3.LUT R121, R121, 0xfffffffd, RZ, 0xc0, !PT ;  /* 0xfffffffd79797812 */ /* 0x000fc600078ec0ff */
[----:B------:R-:W-:-:S04]  /*8b40*/  @!P6 IMAD.WIDE R2, R0, 0x2, R2 ;  /* 0x000000020002e825 */ /* 0x000fc800078e0202 */
[----:B------:R-:W-:Y:S01]  /*8b50*/  @P3 IMAD.SHL.U32 R0, R84, 0x2, RZ ;  /* 0x0000000254003824 */ /* 0x000fe200078e00ff */
[----:B------:R1:W-:Y:S01]  /*8b60*/  @!P6 LDGSTS.E.BYPASS.LTC128B.128 [R8+0x7100], [R2.64], !P0 ;  /* 0x071000000208efae */ /* 0x0003e2000c101d48 */
[----:B------:R-:W-:-:S03]  /*8b70*/  ISETP.GE.AND P0, PT, R33, c[0x0][0x1d4], PT ;  /* 0x0000750021007a0c */ /* 0x000fc60003f06270 */
[----:B------:R-:W0:Y:S01]  /*8b80*/  LDGDEPBAR ;  /* 0x00000000000079af */ /* 0x000e220000000000 */
[----:B--2---:R-:W-:-:S03]  /*8b90*/  IMAD R10, R213, c[0x0][0x210], RZ ;  /* 0x00008400d50a7a24 */ /* 0x004fc600078e02ff */
[----:B------:R2:W-:Y:S01]  /*8ba0*/  @P3 LDGSTS.E.BYPASS.LTC128B.128 [R0+0x8100], [R18.64], !P5 ;  /* 0x0810000012003fae */ /* 0x0005e2000e901d48 */
[----:B---3--:R-:W-:Y:S01]  /*8bb0*/  LEA.HI R5, R194, R228, RZ, 0x4 ;  /* 0x000000e4c2057211 */ /* 0x008fe200078f20ff */
[----:B------:R-:W-:Y:S02]  /*8bc0*/  IMAD.MOV.U32 R4, RZ, RZ, 0x10 ;  /* 0x00000010ff047424 */ /* 0x000fe400078e00ff */
[----:B----4-:R-:W-:Y:S02]  /*8bd0*/  IMAD.WIDE.U32 R6, R34, c[0x0][0x208], R30 ;  /* 0x0000820022067a25 */ /* 0x010fe400078e001e */
[----:B------:R2:W-:Y:S01]  /*8be0*/  @P3 LDGSTS.E.BYPASS.LTC128B.128 [R0+0xc100], [R18.64+0x80], !P0 ;  /* 0x0c10008012003fae */ /* 0x0005e2000c101d48 */
[----:B------:R-:W-:Y:S02]  /*8bf0*/  ISETP.GE.AND P3, PT, R22, 0x41, PT ;  /* 0x000000411600780c */ /* 0x000fe40003f66270 */
[----:B------:R-:W-:-:S05]  /*8c00*/  @P0 LOP3.LUT R121, R121, 0x2, RZ, 0xfc, !PT ;  /* 0x0000000279790812 */ /* 0x000fca00078efcff */
[----:B------:R3:W-:Y:S01]  /*8c10*/  STL [R1+0x4], R121 ;  /* 0x0000047901007387 */ /* 0x0007e20000100800 */
[----:B-1----:R-:W-:Y:S01]  /*8c20*/  SHF.R.S32.HI R3, RZ, 0x4, R5 ;  /* 0x00000004ff037819 */ /* 0x002fe20000011405 */
[----:B--2---:R-:W-:-:S05]  /*8c30*/  @P2 IMAD.SHL.U32 R0, R84, 0x2, RZ ;  /* 0x0000000254002824 */ /* 0x004fca00078e00ff */
[----:B------:R1:W-:Y:S04]  /*8c40*/  @P2 LDGSTS.E.BYPASS.LTC128B.128 [R0+0x9100], [R20.64], !P5 ;  /* 0x0910000014002fae */ /* 0x0003e8000e901d48 */
[----:B------:R1:W-:Y:S02]  /*8c50*/  @P2 LDGSTS.E.BYPASS.LTC128B.128 [R0+0xd100], [R20.64+0x80], !P0 ;  /* 0x0d10008014002fae */ /* 0x0003e4000c101d48 */
[C---:B-1----:R-:W-:Y:S02]  /*8c60*/  LOP3.LUT R0, R5.reuse, 0xfffffff0, RZ, 0xc0, !PT ;  /* 0xfffffff005007812 */ /* 0x042fe400078ec0ff */
[----:B------:R-:W-:-:S03]  /*8c70*/  LEA.HI R5, R5, R3, RZ, 0x1 ;  /* 0x0000000305057211 */ /* 0x000fc600078f08ff */
[----:B------:R-:W-:Y:S01]  /*8c80*/  IMAD.IADD R0, R228, 0x1, -R0 ;  /* 0x00000001e4007824 */ /* 0x000fe200078e0a00 */
[----:B------:R-:W-:-:S04]  /*8c90*/  LOP3.LUT R5, R5, 0xfffffffe, RZ, 0xc0, !PT ;  /* 0xfffffffe05057812 */ /* 0x000fc800078ec0ff */
[----:B------:R-:W-:Y:S01]  /*8ca0*/  SHF.R.S32.HI R2, RZ, 0x1f, R0 ;  /* 0x0000001fff027819 */ /* 0x000fe20000011400 */
[----:B------:R-:W-:-:S03]  /*8cb0*/  IMAD.IADD R86, R3, 0x1, -R5 ;  /* 0x0000000103567824 */ /* 0x000fc600078e0a05 */
[----:B------:R-:W-:Y:S01]  /*8cc0*/  LEA.HI R9, R2, R0, RZ, 0x3 ;  /* 0x0000000002097211 */ /* 0x000fe200078f18ff */
[----:B------:R-:W-:-:S03]  /*8cd0*/  IMAD.SHL.U32 R3, R86, 0x8, RZ ;  /* 0x0000000856037824 */ /* 0x000fc600078e00ff */
[----:B------:R-:W-:-:S05]  /*8ce0*/  LOP3.LUT R2, R9, 0xfffffff8, RZ, 0xc0, !PT ;  /* 0xfffffff809027812 */ /* 0x000fca00078ec0ff */
[----:B------:R-:W-:Y:S02]  /*8cf0*/  IMAD.IADD R8, R0, 0x1, -R2 ;  /* 0x0000000100087824 */ /* 0x000fe400078e0a02 */
[----:B------:R-:W-:Y:S02]  /*8d00*/  @P3 IMAD.SHL.U32 R0, R84, 0x2, RZ ;  /* 0x0000000254003824 */ /* 0x000fe400078e00ff */
[----:B------:R-:W-:Y:S01]  /*8d10*/  IMAD.MOV.U32 R2, RZ, RZ, 0x20 ;  /* 0x00000020ff027424 */ /* 0x000fe200078e00ff */
[----:B------:R-:W-:Y:S02]  /*8d20*/  R2P PR, R8, 0x6 ;  /* 0x0000000608007804 */ /* 0x000fe40000000000 */
[----:B------:R1:W-:Y:S03]  /*8d30*/  @P3 LDGSTS.E.BYPASS.LTC128B.128 [R0+0xa100], [R28.64], !P5 ;  /* 0x0a1000001c003fae */ /* 0x0003e6000e901d48 */
[----:B------:R-:W-:Y:S01]  /*8d40*/  SEL R4, R4, 0xfffffff0, !P1 ;  /* 0xfffffff004047807 */ /* 0x000fe20004800000 */
[----:B------:R1:W-:Y:S01]  /*8d50*/  @P3 LDGSTS.E.BYPASS.LTC128B.128 [R0+0xe100], [R28.64+0x80], !P0 ;  /* 0x0e1000801c003fae */ /* 0x0003e2000c101d48 */
[----:B------:R-:W-:-:S02]  /*8d60*/  ISETP.GE.AND P1, PT, R22, 0x61, PT ;  /* 0x000000611600780c */ /* 0x000fc40003f26270 */
[----:B------:R-:W-:Y:S02]  /*8d70*/  ISETP.NE.AND P3, PT, R12, RZ, PT ;  /* 0x000000ff0c00720c */ /* 0x000fe40003f65270 */
[----:B------:R-:W-:-:S09]  /*8d80*/  SEL R2, R2, 0xffffffe0, !P2 ;  /* 0xffffffe002027807 */ /* 0x000fd20005000000 */
[----:B-1----:R-:W-:-:S05]  /*8d90*/  @P1 IMAD.SHL.U32 R0, R84, 0x2, RZ ;  /* 0x0000000254001824 */ /* 0x002fca00078e00ff */
[----:B------:R1:W-:Y:S01]  /*8da0*/  @P1 LDGSTS.E.BYPASS.LTC128B.128 [R0+0xb100], [R26.64], !P5 ;  /* 0x0b1000001a001fae */ /* 0x0003e2000e901d48 */
[----:B------:R-:W-:-:S03]  /*8db0*/  ISETP.NE.AND P5, PT, R14, RZ, PT ;  /* 0x000000ff0e00720c */ /* 0x000fc60003fa5270 */
[----:B------:R1:W-:Y:S01]  /*8dc0*/  @P1 LDGSTS.E.BYPASS.LTC128B.128 [R0+0xf100], [R26.64+0x80], !P0 ;  /* 0x0f1000801a001fae */ /* 0x0003e2000c101d48 */
[----:B------:R-:W-:-:S03]  /*8dd0*/  ISETP.LT.AND P0, PT, RZ, c[0x0][0x27c], PT ;  /* 0x00009f00ff007a0c */ /* 0x000fc60003f01270 */
[----:B------:R-:W0:Y:S01]  /*8de0*/  LDGDEPBAR ;  /* 0x00000000000079af */ /* 0x000e220000000000 */
[----:B-1----:R-:W-:-:S04]  /*8df0*/  IMAD R0, R37, c[0x0][0x208], RZ ;  /* 0x0000820025007a24 */ /* 0x002fc800078e02ff */
[----:B------:R-:W-:-:S04]  /*8e00*/  IMAD R0, R34, c[0x0][0x20c], R0 ;  /* 0x0000830022007a24 */ /* 0x000fc800078e0200 */
[----:B------:R-:W-:Y:S02]  /*8e10*/  IMAD.IADD R7, R7, 0x1, R0 ;  /* 0x0000000107077824 */ /* 0x000fe400078e0200 */
[----:B------:R-:W-:Y:S02]  /*8e20*/  IMAD.SHL.U32 R0, R8, 0x40, RZ ;  /* 0x0000004008007824 */ /* 0x000fe400078e00ff */
[C---:B------:R-:W-:Y:S02]  /*8e30*/  IMAD R8, R38.reuse, c[0x0][0x214], R10 ;  /* 0x0000850026087a24 */ /* 0x040fe400078e020a */
[----:B------:R-:W-:Y:S01]  /*8e40*/  IMAD.WIDE.U32 R6, R38, c[0x0][0x210], R6 ;  /* 0x0000840026067a25 */ /* 0x000fe200078e0006 */
[----:B------:R-:W-:-:S03]  /*8e50*/  LOP3.LUT R0, R0, 0x1c0, RZ, 0xc0, !PT ;  /* 0x000001c000007812 */ /* 0x000fc600078ec0ff */
[----:B------:R-:W-:Y:S01]  /*8e60*/  IMAD.IADD R7, R8, 0x1, R7 ;  /* 0x0000000108077824 */ /* 0x000fe200078e0207 */
[----:B------:R-:W-:Y:S02]  /*8e70*/  LOP3.LUT R5, R0, 0x8, R3, 0xf8, !PT ;  /* 0x0000000800057812 */ /* 0x000fe400078ef803 */
[----:B------:R-:W-:Y:S01]  /*8e80*/  SHF.R.U32.HI R3, RZ, 0x3, R0 ;  /* 0x00000003ff037819 */ /* 0x000fe20000011600 */
[----:B------:R-:W-:Y:S02]  /*8e90*/  IMAD R0, R35, c[0x0][0x218], RZ ;  /* 0x0000860023007a24 */ /* 0x000fe400078e02ff */
[----:B------:R-:W-:Y:S01]  /*8ea0*/  IMAD.WIDE.U32 R94, R36, c[0x0][0x218], R6 ;  /* 0x00008600245e7a25 */ /* 0x000fe200078e0006 */
[----:B------:R-:W-:-:S03]  /*8eb0*/  LOP3.LUT R5, R5, R3, RZ, 0x3c, !PT ;  /* 0x0000000305057212 */ /* 0x000fc600078e3cff */
[----:B------:R-:W-:Y:S01]  /*8ec0*/  IMAD R0, R36, c[0x0][0x21c], R0 ;  /* 0x0000870024007a24 */ /* 0x000fe200078e0200 */
[----:B------:R3:W-:Y:S01]  /*8ed0*/  STL.64 [R1+0x50], R94 ;  /* 0x0000505e01007387 */ /* 0x0007e20000100a00 */
[----:B------:R-:W-:Y:S02]  /*8ee0*/  IMAD.SHL.U32 R3, R9, 0x40, RZ ;  /* 0x0000004009037824 */ /* 0x000fe400078e00ff */
[----:B------:R-:W-:-:S03]  /*8ef0*/  IMAD.IADD R93, R95, 0x1, R0 ;  /* 0x000000015f5d7824 */ /* 0x000fc600078e0200 */
[----:B------:R-:W-:Y:S02]  /*8f00*/  LOP3.LUT R3, R5, 0xfffffe00, R3, 0xf8, !PT ;  /* 0xfffffe0005037812 */ /* 0x000fe400078ef803 */
[----:B------:R3:W-:Y:S01]  /*8f10*/  STL [R1+0x44], R93 ;  /* 0x0000445d01007387 */ /* 0x0007e20000100800 */
[----:B------:R-:W-:Y:S05]  /*8f20*/  @P0 BRA `(.L_x_2408) ;  /* 0x0000002000000947 */ /* 0x000fea0003800000 */
[----:B------:R-:W-:-:S04]  /*8f30*/  DEPBAR.LE SB0, 0x1 ;  /* 0x000080400000791a */ /* 0x000fc80000000000 */
[----:B------:R-:W-:Y:S05]  /*8f40*/  BRA `(.L_x_2409) ;  /* 0x00004a4000007947 */ /* 0x000fea0003800000 */
.L_x_2408:
        /* <DEDUP_REMOVED lines=35> */
[----:B------:R1:W2:Y:S03]  /*9180*/  SHFL.IDX PT, R8, R25, RZ, 0x181f ;  /* 0x00181fff19087589 */ /* 0x0002a600000e0000 */
[C---:B------:R-:W-:Y:S01]  /*9190*/  IMAD.WIDE.U32 R6, R0.reuse, c[0x0][0x290], R6 ;  /* 0x0000a40000067a25 */ /* 0x040fe200078e0006 */
[----:B------:R1:W4:Y:S03]  /*91a0*/  SHFL.IDX PT, R9, R24, RZ, 0x181f ;  /* 0x00181fff18097589 */ /* 0x00032600000e0000 */
[----:B------:R-:W-:Y:S01]  /*91b0*/  IMAD R0, R0, c[0x0][0x294], R5 ;  /* 0x0000a50000007a24 */ /* 0x000fe200078e0205 */
[----:B------:R-:W-:-:S04]  /*91c0*/  LEA R19, P0, R6, c[0x0][0x288], 0x1 ;  /* 0x0000a20006137a11 */ /* 0x000fc800078008ff */
[----:B------:R-:W-:-:S04]  /*91d0*/  IADD3 R0, R7, R0, RZ ;  /* 0x0000000007007210 */ /* 0x000fc80007ffe0ff */
[----:B------:R-:W-:Y:S02]  /*91e0*/  LEA.HI.X R18, R6, c[0x0][0x28c], R0, 0x1, P0 ;  /* 0x0000a30006127a11 */ /* 0x000fe400000f0c00 */
[----:B------:R1:W3:Y:S04]  /*91f0*/  SHFL.IDX PT, R6, R19, RZ, 0x181f ;  /* 0x00181fff13067589 */ /* 0x0002e800000e0000 */
[----:B------:R1:W1:Y:S01]  /*9200*/  SHFL.IDX PT, R7, R18, RZ, 0x181f ;  /* 0x00181fff12077589 */ /* 0x00026200000e0000 */
        /* <DEDUP_REMOVED lines=19> */
.L_x_2412:
[----:B------:R-:W-:Y:S05]  /*9340*/  BSYNC B0 ;  /* 0x0000000000007941 */ /* 0x000fea0003800000 */
.L_x_2411:
        /* <DEDUP_REMOVED lines=13> */
[----:B--2---:R1:W2:Y:S01]  /*9420*/  SHFL.IDX PT, R8, R25, 0x1, 0x181f ;  /* 0x00381f0019087f89 */ /* 0x0042a200000e0000 */
[----:B------:R-:W-:Y:S01]  /*9430*/  IMAD.MOV.U32 R0, RZ, RZ, R17 ;  /* 0x000000ffff007224 */ /* 0x000fe200078e0011 */
[----:B------:R-:W-:Y:S01]  /*9440*/  PRMT R55, R11, 0x7610, R55 ;  /* 0x000076100b377816 */ /* 0x000fe20000000037 */
[----:B------:R-:W-:Y:S01]  /*9450*/  CS2R R26, SRZ ;  /* 0x00000000001a7805 */ /* 0x000fe2000001ff00 */
[----:B------:R1:W3:Y:S01]  /*9460*/  SHFL.IDX PT, R7, R18, 0x1, 0x181f ;  /* 0x00381f0012077f89 */ /* 0x0002e200000e0000 */
[----:B------:R-:W-:Y:S01]  /*9470*/  PRMT R56, R10, 0x7610, R56 ;  /* 0x000076100a387816 */ /* 0x000fe20000000038 */
[----:B------:R-:W-:Y:S01]  /*9480*/  CS2R R30, SRZ ;  /* 0x00000000001e7805 */ /* 0x000fe2000001ff00 */
[----:B------:R-:W-:Y:S01]  /*9490*/  PRMT R39, R5, 0x7610, R39 ;  /* 0x0000761005277816 */ /* 0x000fe20000000027 */
[----:B---3--:R1:W3:Y:S01]  /*94a0*/  SHFL.IDX PT, R6, R19, 0x1, 0x181f ;  /* 0x00381f0013067f89 */ /* 0x0082e200000e0000 */
        /* <DEDUP_REMOVED lines=10> */
[----:B--2-4-:R-:W-:Y:S02]  /*9550*/  @!P1 IMAD.WIDE R12, R38, 0x2, R8 ;  /* 0x00000002260c9825 */ /* 0x014fe400078e0208 */
[----:B------:R-:W-:-:S03]  /*9560*/  @!P0 SHF.R.S32.HI R0, RZ, 0x1f, R5 ;  /* 0x0000001fff008819 */ /* 0x000fc60000011405 */
[----:B------:R2:W5:Y:S01]  /*9570*/  @!P1 LD.E.64 R26, [R12.64] ;  /* 0x000000080c1a9980 */ /* 0x000562000c101b00 */
[----:B------:R-:W-:-:S04]  /*9580*/  @!P0 LEA.HI R0, R0, R5, RZ, 0x2 ;  /* 0x0000000500008211 */ /* 0x000fc800078f10ff */
[----:B------:R-:W-:-:S05]  /*9590*/  @!P0 LOP3.LUT R0, R0, 0xfffffffc, RZ, 0xc0, !PT ;  /* 0xfffffffc00008812 */ /* 0x000fca00078ec0ff */
[----:B------:R-:W-:-:S04]  /*95a0*/  @!P0 IMAD.WIDE R10, R0, 0x2, R8 ;  /* 0x00000002000a8825 */ /* 0x000fc800078e0208 */
[--C-:B---3--:R-:W-:Y:S01]  /*95b0*/  @!P0 IMAD.WIDE R8, R0, 0x2, R6.reuse ;  /* 0x0000000200088825 */ /* 0x108fe200078e0206 */
[----:B------:R2:W5:Y:S03]  /*95c0*/  @!P0 LD.E.64 R32, [R10.64] ;  /* 0x000000080a208980 */ /* 0x000566000c101b00 */
[----:B------:R-:W-:Y:S01]  /*95d0*/  @!P1 IMAD.WIDE R6, R38, 0x2, R6 ;  /* 0x0000000226069825 */ /* 0x000fe200078e0206 */
[----:B------:R2:W5:Y:S04]  /*95e0*/  @!P0 LD.E.64 R30, [R8.64] ;  /* 0x00000008081e8980 */ /* 0x000568000c101b00 */
[----:B------:R2:W5:Y:S02]  /*95f0*/  @!P1 LD.E.64 R28, [R6.64] ;  /* 0x00000008061c9980 */ /* 0x000564000c101b00 */
.L_x_2414:
[----:B------:R-:W-:Y:S05]  /*9600*/  BSYNC B0 ;  /* 0x0000000000007941 */ /* 0x000fea0003800000 */
.L_x_2413:
[----:B--2--5:R-:W-:Y:S01]  /*9610*/  IMAD.MOV.U32 R11, RZ, RZ, R32 ;  /* 0x000000ffff0b7224 */ /* 0x024fe200078e0020 */
        /* <DEDUP_REMOVED lines=44> */
.L_x_2416:
[----:B----4-:R-:W-:Y:S05]  /*98e0*/  BSYNC B0 ;  /* 0x0000000000007941 */ /* 0x010fea0003800000 */
.L_x_2415:
        /* <DEDUP_REMOVED lines=13> */
[----:B------:R1:W2:Y:S01]  /*99c0*/  SHFL.IDX PT, R8, R25, 0x3, 0x181f ;  /* 0x00781f0019087f89 */ /* 0x0002a200000e0000 */
        /* <DEDUP_REMOVED lines=29> */
.L_x_2418:
[----:B------:R-:W-:Y:S05]  /*9ba0*/  BSYNC B0 ;  /* 0x0000000000007941 */ /* 0x000fea0003800000 */
.L_x_2417:
        /* <DEDUP_REMOVED lines=66> */
.L_x_2422:
[----:B------:R-:W-:Y:S05]  /*9fd0*/  BSYNC B0 ;  /* 0x0000000000007941 */ /* 0x000fea0003800000 */
.L_x_2421:
        /* <DEDUP_REMOVED lines=45> */
.L_x_2420:
[----:B------:R-:W-:Y:S05]  /*a2b0*/  BSYNC B1 ;  /* 0x0000000000017941 */ /* 0x000fea0003800000 */
.L_x_2419:
        /* <DEDUP_REMOVED lines=49> */
.L_x_2426:
[----:B------:R-:W-:Y:S05]  /*a5d0*/  BSYNC B0 ;  /* 0x0000000000007941 */ /* 0x000fea0003800000 */
.L_x_2425:
        /* <DEDUP_REMOVED lines=45> */
.L_x_2424:
[----:B------:R-:W-:Y:S05]  /*a8b0*/  BSYNC B1 ;  /* 0x0000000000017941 */ /* 0x000fea0003800000 */
.L_x_2423:
        /* <DEDUP_REMOVED lines=49> */
.L_x_2430:
[----:B------:R-:W-:Y:S05]  /*abd0*/  BSYNC B0 ;  /* 0x0000000000007941 */ /* 0x000fea0003800000 */
.L_x_2429:
        /* <DEDUP_REMOVED lines=45> */
.L_x_2428:
[----:B------:R-:W-:Y:S05]  /*aeb0*/  BSYNC B1 ;  /* 0x0000000000017941 */ /* 0x000fea0003800000 */
.L_x_2427:
        /* <DEDUP_REMOVED lines=48> */
.L_x_2433:
[----:B------:R-:W-:Y:S05]  /*b1c0*/  BSYNC B0 ;  /* 0x0000000000007941 */ /* 0x000fea0003800000 */
.L_x_2432:
        /* <DEDUP_REMOVED lines=46> */
.L_x_2410:
        /* <DEDUP_REMOVED lines=19> */
[----:B------:R-:W2:Y:S02]  /*b5e0*/  SHFL.IDX PT, R5, R13, RZ, 0x181f ;  /* 0x00181fff0d057589 */ /* 0x000ea400000e0000 */
[----:B------:R-:W-:Y:S02]  /*b5f0*/  IMAD.IADD R0, R7, 0x1, R0 ;  /* 0x0000000107007824 */ /* 0x000fe400078e0200 */
[----:B------:R-:W4:Y:S03]  /*b600*/  SHFL.IDX PT, R7, R12, RZ, 0x181f ;  /* 0x00181fff0c077589 */ /* 0x000f2600000e0000 */
[----:B------:R-:W-:Y:S02]  /*b610*/  LEA.HI.X R11, R6, c[0x0][0x28c], R0, 0x1, P0 ;  /* 0x0000a300060b7a11 */ /* 0x000fe400000f0c00 */
[----:B------:R-:W-:-:S13]  /*b620*/  ISETP.GE.OR P0, PT, R30, c[0x0][0x27c], P5 ;  /* 0x00009f001e007a0c */ /* 0x000fda0002f06670 */
[C---:B------:R-:W-:Y:S01]  /*b630*/  @!P0 IMAD.SHL.U32 R6, R30.reuse, 0x2, RZ ;  /* 0x000000021e068824 */ /* 0x040fe200078e00ff */
[----:B------:R-:W-:-:S04]  /*b640*/  @!P0 SHF.L.U64.HI R0, R30, 0x1, R31 ;  /* 0x000000011e008819 */ /* 0x000fc8000001021f */
[----:B-1----:R-:W-:-:S04]  /*b650*/  @!P0 IADD3 R8, P1, R8, R6, RZ ;  /* 0x0000000608088210 */ /* 0x002fc80007f3e0ff */
[----:B--2---:R-:W-:Y:S02]  /*b660*/  @!P0 IADD3.X R9, R5, R0, RZ, P1, !PT ;  /* 0x0000000005098210 */ /* 0x004fe40000ffe4ff */
        /* <DEDUP_REMOVED lines=8> */
[----:B------:R3:W3:Y:S01]  /*b6f0*/  SHFL.IDX PT, R10, R12, 0x1, 0x181f ;  /* 0x00381f000c0a7f89 */ /* 0x0006e200000e0000 */
[----:B------:R-:W-:-:S03]  /*b700*/  ISETP.GE.AND P1, PT, R30, c[0x0][0x27c], PT ;  /* 0x00009f001e007a0c */ /* 0x000fc60003f26270 */
[----:B--2---:R2:W2:Y:S01]  /*b710*/  SHFL.IDX PT, R9, R13, 0x1, 0x181f ;  /* 0x00381f000d097f89 */ /* 0x0044a200000e0000 */
        /* <DEDUP_REMOVED lines=33> */
.L_x_2435:
[----:B-123--:R-:W-:Y:S05]  /*b930*/  BSYNC B0 ;  /* 0x0000000000007941 */ /* 0x00efea0003800000 */
.L_x_2434:
[----:B------:R-:W1:Y:S01]  /*b940*/  SHFL.IDX PT, R5, R14, 0x2, 0x181f ;  /* 0x00581f000e057f89 */ /* 0x000e6200000e0000 */
[C---:B------:R-:W-:Y:S01]  /*b950*/  ISETP.GE.OR P0, PT, R30.reuse, c[0x0][0x27c], P4 ;  /* 0x00009f001e007a0c */ /* 0x040fe20002706670 */
[----:B------:R-:W-:Y:S01]  /*b960*/  CS2R R58, SRZ ;  /* 0x00000000003a7805 */ /* 0x000fe2000001ff00 */
[----:B------:R-:W-:Y:S01]  /*b970*/  CS2R R56, SRZ ;  /* 0x0000000000387805 */ /* 0x000fe2000001ff00 */
[----:B------:R-:W2:Y:S04]  /*b980*/  SHFL.IDX PT, R9, R13, 0x2, 0x181f ;  /* 0x00581f000d097f89 */ /* 0x000ea800000e0000 */
        /* <DEDUP_REMOVED lines=66> */
.L_x_2437:
[----:B-1----:R-:W-:Y:S05]  /*bdb0*/  BSYNC B0 ;  /* 0x0000000000007941 */ /* 0x002fea0003800000 */
.L_x_2436:
        /* <DEDUP_REMOVED lines=115> */
.L_x_2439:
[----:B------:R-:W-:Y:S05]  /*c4f0*/  BSYNC B0 ;  /* 0x0000000000007941 */ /* 0x000fea0003800000 */
.L_x_2438:
        /* <DEDUP_REMOVED lines=109> */
.L_x_2441:
[----:B------:R-:W-:Y:S05]  /*cbd0*/  BSYNC B0 ;  /* 0x0000000000007941 */ /* 0x000fea0003800000 */
.L_x_2440:
        /* <DEDUP_REMOVED lines=109> */
.L_x_2443:
[----:B------:R-:W-:Y:S05]  /*d2b0*/  BSYNC B0 ;  /* 0x0000000000007941 */ /* 0x000fea0003800000 */
.L_x_2442:
        /* <DEDUP_REMOVED lines=108> */
.L_x_2431:
[----:B------:R-:W-:Y:S05]  /*d980*/  BSYNC B2 ;  /* 0x0000000000027941 */ /* 0x000fea0003800000 */
.L_x_2409:
        /* <DEDUP_REMOVED lines=17> */
[----:B------:R-:W-:Y:S01]  /*daa0*/  IMAD.SHL.U32 R227, R84, 0x2, RZ ;  /* 0x0000000254e37824 */ /* 0x000fe200078e00ff */
[----:B------:R-:W-:Y:S01]  /*dab0*/  LOP3.LUT P6, RZ, R121, 0x2, RZ, 0xc0, !PT ;  /* 0x0000000279ff7812 */ /* 0x000fe200078cc0ff */
        /* <DEDUP_REMOVED lines=27> */
[----:B------:R-:W-:Y:S02]  /*dc70*/  IADD3 R223, R211, 0x2000, RZ ;  /* 0x00002000d3df7810 */ /* 0x000fe40007ffe0ff */
[----:B------:R-:W-:Y:S01]  /*dc80*/  LEA.HI.X R7, R0, c[0x0][0x1fc], R7, 0x1, P0 ;  /* 0x00007f0000077a11 */ /* 0x000fe200000f0c07 */
[----:B------:R-:W-:Y:S01]  /*dc90*/  IMAD.IADD R0, R189, 0x1, -R70 ;  /* 0x00000001bd007824 */ /* 0x000fe200078e0a46 */
[C---:B------:R-:W-:Y:S02]  /*dca0*/  IADD3 R222, R211.reuse, 0x2800, RZ ;  /* 0x00002800d3de7810 */ /* 0x040fe40007ffe0ff */
[----:B------:R-:W-:Y:S02]  /*dcb0*/  IADD3 R221, R211, 0x3000, RZ ;  /* 0x00003000d3dd7810 */ /* 0x000fe40007ffe0ff */
[C---:B------:R-:W-:Y:S02]  /*dcc0*/  ISETP.LT.OR P4, PT, R0.reuse, 0x1, P1 ;  /* 0x000000010000780c */ /* 0x040fe40000f81670 */
        /* <DEDUP_REMOVED lines=11> */
[----:B------:R-:W-:Y:S01]  /*dd80*/  IADD3 R212, R211, 0x7800, RZ ;  /* 0x00007800d3d47810 */ /* 0x000fe20007ffe0ff */
[----:B------:R-:W2:Y:S04]  /*dd90*/  LDSM.16.M88.4 R16, [R204+0x8900] ;  /* 0x00890000cc10783b */ /* 0x000ea80000000200 */
[----:B-1----:R-:W1:Y:S04]  /*dda0*/  LDSM.16.M88.4 R12, [R204+0x9100] ;  /* 0x00910000cc0c783b */ /* 0x002e680000000200 */
[----:B------:R-:W3:Y:S04]  /*ddb0*/  LDSM.16.M88.4 R24, [R204+0x9900] ;  /* 0x00990000cc18783b */ /* 0x000ee80000000200 */
[----:B----4-:R-:W4:Y:S04]  /*ddc0*/  LDSM.16.M88.4 R8, [R204+0x8100] ;  /* 0x00810000cc08783b */ /* 0x010f280000000200 */
[----:B------:R-:W1:Y:S04]  /*ddd0*/  LDSM.16.M88.4 R32, [R211+0x1800] ;  /* 0x00180000d320783b */ /* 0x000e680000000200 */
[----:B------:R-:W3:Y:S04]  /*dde0*/  LDSM.16.M88.4 R52, [R204+0xa100] ;  /* 0x00a10000cc34783b */ /* 0x000ee80000000200 */
[----:B------:R-:W3:Y:S04]  /*ddf0*/  LDSM.16.M88.4 R40, [R211+0x1000] ;  /* 0x00100000d328783b */ /* 0x000ee80000000200 */
[----:B------:R-:W3:Y:S04]  /*de00*/  LDSM.16.M88.4 R64, [R211+0x2000] ;  /* 0x00200000d340783b */ /* 0x000ee80000000200 */
[----:B------:R-:W3:Y:S04]  /*de10*/  LDSM.16.M88.4 R44, [R211+0x800] ;  /* 0x00080000d32c783b */ /* 0x000ee80000000200 */
[----:B------:R-:W4:Y:S01]  /*de20*/  LDSM.16.M88.4 R48, [R211] ;  /* 0x00000000d330783b */ /* 0x000f220000000200 */
[C---:B--2---:R-:W-:Y:S03]  /*de30*/  HMMA.16816.F32 R36, R136.reuse, R16, RZ ;  /* 0x000000108824723c */ /* 0x044fe600000018ff */
[----:B------:R-:W2:Y:S05]  /*de40*/  LDSM.16.M88.4 R72, [R204+0xa900] ;  /* 0x00a90000cc48783b */ /* 0x000eaa0000000200 */
[C---:B------:R-:W-:Y:S08]  /*de50*/  HMMA.16816.F32 R28, R136.reuse, R18, RZ ;  /* 0x00000012881c723c */ /* 0x040ff000000018ff */
[C---:B-1----:R-:W-:Y:S08]  /*de60*/  HMMA.16816.F32 R20, R136.reuse, R12, RZ ;  /* 0x0000000c8814723c */ /* 0x042ff000000018ff */
[C---:B------:R-:W-:Y:S08]  /*de70*/  HMMA.16816.F32 R16, R136.reuse, R14, RZ ;  /* 0x0000000e8810723c */ /* 0x040ff000000018ff */
[C---:B---3--:R-:W-:Y:S08]  /*de80*/  HMMA.16816.F32 R12, R136.reuse, R24, RZ ;  /* 0x00000018880c723c */ /* 0x048ff000000018ff */
        /* <DEDUP_REMOVED lines=11> */
[----:B------:R-:W-:Y:S03]  /*df40*/  HMMA.16816.F32 R92, R140, R66, R12 ;  /* 0x000000428c5c723c */ /* 0x000fe6000000180c */
[----:B------:R-:W-:Y:S01]  /*df50*/  IADD3 R8, P1, R10, R32, RZ ;  /* 0x000000200a087210 */ /* 0x000fe20007f3e0ff */
[----:B------:R-:W-:Y:S01]  /*df60*/  IMAD.X R11, R19, 0x1, R7, P0 ;  /* 0x00000001130b7824 */ /* 0x000fe200000e0607 */
[----:B------:R-:W-:-:S02]  /*df70*/  IADD3 R5, P0, R32, 0x80, RZ ;  /* 0x0000008020057810 */ /* 0x000fc40007f1e0ff */
[----:B------:R-:W-:Y:S01]  /*df80*/  IADD3 R12, P3, P2, R32, 0x80, R6 ;  /* 0x00000080200c7810 */ /* 0x000fe20007a7e006 */
[C---:B------:R-:W-:Y:S01]  /*df90*/  HMMA.16816.F32 R104, R140.reuse, R46, R28 ;  /* 0x0000002e8c68723c */ /* 0x040fe2000000181c */
[----:B------:R-:W-:Y:S01]  /*dfa0*/  LDSM.16.M88.4 R28, [R204+0xb900] ;  /* 0x00b90000cc1c783b */ /* 0x000fe20000000200 */
[----:B------:R-:W-:Y:S01]  /*dfb0*/  IMAD.X R9, R11, 0x1, R19, P1 ;  /* 0x000000010b097824 */ /* 0x000fe200008e0613 */
[----:B------:R-:W-:Y:S01]  /*dfc0*/  IADD3.X R13, R19, RZ, R7, P3, P2 ;  /* 0x000000ff130d7210 */ /* 0x000fe20001fe4407 */
[----:B------:R-:W-:Y:S01]  /*dfd0*/  IMAD.X R18, RZ, RZ, R19, P0 ;  /* 0x000000ffff127224 */ /* 0x000fe200000e0613 */
[----:B------:R-:W-:Y:S02]  /*dfe0*/  LOP3.LUT P3, RZ, R121, 0x1, RZ, 0xc0, !PT ;  /* 0x0000000179ff7812 */ /* 0x000fe4000786c0ff */
[C---:B------:R-:W-:Y:S01]  /*dff0*/  ISETP.LT.OR P2, PT, R0.reuse, 0x1, P6 ;  /* 0x000000010000780c */ /* 0x040fe20003741670 */
[----:B------:R-:W-:Y:S01]  /*e000*/  HMMA.16816.F32 R116, R140, R48, R60 ;  /* 0x000000308c74723c */ /* 0x000fe2000000183c */
[----:B------:R-:W-:Y:S01]  /*e010*/  ISETP.LT.OR P1, PT, R0, 0x21, P3 ;  /* 0x000000210000780c */ /* 0x000fe20001f21670 */
[----:B------:R-:W-:Y:S01]  /*e020*/  STL [R1+0x10], R18 ;  /* 0x0000101201007387 */ /* 0x000fe20000100800 */
[----:B------:R-:W-:-:S05]  /*e030*/  IADD3 R16, P0, R5, R10, RZ ;  /* 0x0000000a05107210 */ /* 0x000fca0007f1e0ff */
[----:B------:R-:W-:Y:S01]  /*e040*/  IMAD.X R17, R18, 0x1, R11, P0 ;  /* 0x0000000112117824 */ /* 0x000fe200000e060b */
[----:B------:R-:W-:Y:S01]  /*e050*/  IADD3 R14, P0, R8, R32, RZ ;  /* 0x00000020080e7210 */ /* 0x000fe20007f1e0ff */
[----:B------:R-:W-:Y:S01]  /*e060*/  HMMA.16816.F32 R108, R140, R50, R56 ;  /* 0x000000328c6c723c */ /* 0x000fe20000001838 */
[----:B------:R-:W-:Y:S03]  /*e070*/  LDSM.16.M88.4 R48, [R211+0x3800] ;  /* 0x00380000d330783b */ /* 0x000fe60000000200 */
[----:B------:R-:W-:-:S04]  /*e080*/  IMAD.X R15, R9, 0x1, R19, P0 ;  /* 0x00000001090f7824 */ /* 0x000fc800000e0613 */
[C---:B------:R-:W-:Y:S01]  /*e090*/  HMMA.16816.F32 R112, R140.reuse, R44, R36 ;  /* 0x0000002c8c70723c */ /* 0x040fe20000001824 */
[----:B------:R-:W-:Y:S07]  /*e0a0*/  LDSM.16.M88.4 R44, [R211+0x3000] ;  /* 0x00300000d32c783b */ /* 0x000fee0000000200 */
[C---:B------:R-:W-:Y:S01]  /*e0b0*/  HMMA.16816.F32 R80, R140.reuse, R40, R20 ;  /* 0x000000288c50723c */ /* 0x040fe20000001814 */
[----:B------:R-:W1:Y:S07]  /*e0c0*/  LDSM.16.M88.4 R40, [R211+0x2800] ;  /* 0x00280000d328783b */ /* 0x000e6e0000000200 */
[----:B------:R-:W-:Y:S01]  /*e0d0*/  HMMA.16816.F32 R88, R140, R64, R24 ;  /* 0x000000408c58723c */ /* 0x000fe20000001818 */
[----:B------:R-:W3:Y:S04]  /*e0e0*/  LDSM.16.M88.4 R24, [R204+0xb100] ;  /* 0x00b10000cc18783b */ /* 0x000ee80000000200 */
[----:B------:R-:W-:Y:S01]  /*e0f0*/  @!PT LDS RZ, [RZ] ;  /* 0x00000000fffff984 */ /* 0x000fe20000000800 */
[----:B------:R-:W-:Y:S01]  /*e100*/  @!PT LDS RZ, [RZ] ;  /* 0x00000000fffff984 */ /* 0x000fe20000000800 */
[----:B------:R-:W-:Y:S01]  /*e110*/  @!PT LDS RZ, [RZ] ;  /* 0x00000000fffff984 */ /* 0x000fe20000000800 */
[----:B------:R4:W-:Y:S01]  /*e120*/  LDGSTS.E.BYPASS.LTC128B.128 [R227+0x100], [R6.64], !P4 ;  /* 0x0010000006e37fae */ /* 0x0009e2000e101d48 */
[----:B------:R-:W-:-:S02]  /*e130*/  ISETP.LT.OR P4, PT, R0, 0x41, P3 ;  /* 0x000000410000780c */ /* 0x000fc40001f81670 */
[----:B------:R-:W-:Y:S01]  /*e140*/  LOP3.LUT P3, RZ, R68, 0x4, RZ, 0xc0, !PT ;  /* 0x0000000444ff7812 */ /* 0x000fe2000786c0ff */
[----:B------:R4:W-:Y:S01]  /*e150*/  LDGSTS.E.BYPASS.LTC128B.128 [R227+0x4100], [R6.64+0x80], !P2 ;  /* 0x0410008006e37fae */ /* 0x0009e2000d101d48 */
[C---:B------:R-:W-:Y:S01]  /*e160*/  ISETP.LT.OR P2, PT, R0.reuse, 0x41, P6 ;  /* 0x000000410000780c */ /* 0x040fe20003741670 */
[C---:B--2---:R-:W-:Y:S02]  /*e170*/  HMMA.16816.F32 R20, R136.reuse, R72, RZ ;  /* 0x000000488814723c */ /* 0x044fe400000018ff */
[----:B------:R2:W-:Y:S04]  /*e180*/  LDGSTS.E.BYPASS.LTC128B.128 [R227+0x1100], [R10.64], !P1 ;  /* 0x011000000ae37fae */ /* 0x0005e8000c901d48 */
[----:B------:R2:W-:Y:S01]  /*e190*/  LDGSTS.E.BYPASS.LTC128B.128 [R227+0x5100], [R12.64], !P5 ;  /* 0x051000000ce37fae */ /* 0x0005e2000e901d48 */
[----:B------:R-:W-:Y:S01]  /*e1a0*/  LOP3.LUT P5, RZ, R121, 0x1, RZ, 0xc0, !PT ;  /* 0x0000000179ff7812 */ /* 0x000fe200078ac0ff */
[----:B------:R-:W-:Y:S02]  /*e1b0*/  HMMA.16816.F32 R32, R136, R74, RZ ;  /* 0x0000004a8820723c */ /* 0x000fe400000018ff */
[----:B------:R2:W-:Y:S01]  /*e1c0*/  LDGSTS.E.BYPASS.LTC128B.128 [R227+0x2100], [R8.64], !P4 ;  /* 0x0210000008e37fae */ /* 0x0005e2000e101d48 */
[----:B------:R-:W-:-:S03]  /*e1d0*/  ISETP.LT.OR P1, PT, R0, 0x61, P5 ;  /* 0x000000610000780c */ /* 0x000fc60002f21670 */
[----:B------:R2:W-:Y:S10]  /*e1e0*/  LDGSTS.E.BYPASS.LTC128B.128 [R227+0x6100], [R16.64], !P2 ;  /* 0x0610000010e37fae */ /* 0x0005f4000d101d48 */
[----:B------:R2:W-:Y:S01]  /*e1f0*/  LDGSTS.E.BYPASS.LTC128B.128 [R227+0x3100], [R14.64], !P1 ;  /* 0x031000000ee37fae */ /* 0x0005e2000c901d48 */
[----:B----4-:R-:W-:Y:S01]  /*e200*/  IADD3 R6, P0, R5, R8, RZ ;  /* 0x0000000805067210 */ /* 0x010fe20007f1e0ff */
[----:B-1----:R-:W-:Y:S04]  /*e210*/  HMMA.16816.F32 R84, R140, R40, R20 ;  /* 0x000000288c54723c */ /* 0x002fe80000001814 */
[----:B------:R-:W-:Y:S01]  /*e220*/  IMAD.X R7, R18, 0x1, R9, P0 ;  /* 0x0000000112077824 */ /* 0x000fe200000e0609 */
[----:B------:R-:W-:Y:S01]  /*e230*/  ISETP.LT.OR P0, PT, R0, 0x61, P6 ;  /* 0x000000610000780c */ /* 0x000fe20003701670 */
[----:B------:R-:W-:-:S02]  /*e240*/  IMAD.MOV.U32 R0, RZ, RZ, 0x40 ;  /* 0x00000040ff007424 */ /* 0x000fc400078e00ff */
[----:B---3--:R-:W-:Y:S03]  /*e250*/  HMMA.16816.F32 R36, R136, R24, RZ ;  /* 0x000000188824723c */ /* 0x008fe600000018ff */
[----:B------:R-:W-:-:S05]  /*e260*/  SEL R0, R0, 0xffffffc0, !P3 ;  /* 0xffffffc000007807 */ /* 0x000fca0005800000 */
[----:B------:R-:W-:Y:S01]  /*e270*/  IMAD.IADD R210, R204, 0x1, R0 ;  /* 0x00000001ccd27824 */ /* 0x000fe200078e0200 */
[C---:B--2---:R-:W-:Y:S01]  /*e280*/  HMMA.16816.F32 R8, R136.reuse, R30, RZ ;  /* 0x0000001e8808723c */ /* 0x044fe200000018ff */
[----:B------:R1:W-:Y:S01]  /*e290*/  LDGSTS.E.BYPASS.LTC128B.128 [R227+0x7100], [R6.64], !P0 ;  /* 0x0710000006e37fae */ /* 0x0003e2000c101d48 */
[----:B------:R-:W-:Y:S01]  /*e2a0*/  IMAD.IADD R207, R0, 0x1, R211 ;  /* 0x0000000100cf7824 */ /* 0x000fe200078e02d3 */
[----:B------:R-:W-:Y:S02]  /*e2b0*/  ISETP.GE.AND P0, PT, R208, 0x2, PT ;  /* 0x00000002d000780c */ /* 0x000fe40003f06270 */
[----:B------:R-:W-:Y:S03]  /*e2c0*/  LDSM.16.M88.4 R16, [R210+0x9900] ;  /* 0x00990000d210783b */ /* 0x000fe60000000200 */
[C---:B------:R-:W-:Y:S01]  /*e2d0*/  HMMA.16816.F32 R12, R136.reuse, R28, RZ ;  /* 0x0000001c880c723c */ /* 0x040fe200000018ff */
[----:B------:R-:W2:Y:S04]  /*e2e0*/  LDSM.16.M88.4 R28, [R210+0x8900] ;  /* 0x00890000d21c783b */ /* 0x000ea80000000200 */
[----:B------:R-:W0:Y:S03]  /*e2f0*/  LDGDEPBAR ;  /* 0x00000000000079af */ /* 0x000e260000000000 */
[----:B------:R-:W-:Y:S01]  /*e300*/  HMMA.16816.F32 R20, R136, R26, RZ ;  /* 0x0000001a8814723c */ /* 0x000fe200000018ff */
[----:B------:R-:W3:Y:S07]  /*e310*/  LDSM.16.M88.4 R24, [R210+0x8100] ;  /* 0x00810000d218783b */ /* 0x000eee0000000200 */
[C---:B------:R-:W-:Y:S01]  /*e320*/  HMMA.16816.F32 R72, R140.reuse, R42, R32 ;  /* 0x0000002a8c48723c */ /* 0x040fe20000001820 */
[----:B------:R-:W4:Y:S07]  /*e330*/  LDSM.16.M88.4 R32, [R210+0x9100] ;  /* 0x00910000d220783b */ /* 0x000f2e0000000200 */
[C---:B------:R-:W-:Y:S01]  /*e340*/  HMMA.16816.F32 R60, R140.reuse, R48, R12 ;  /* 0x000000308c3c723c */ /* 0x040fe2000000180c */
[----:B------:R-:W-:Y:S07]  /*e350*/  LDSM.16.M88.4 R12, [R210+0xa900] ;  /* 0x00a90000d20c783b */ /* 0x000fee0000000200 */
[C---:B------:R-:W-:Y:S01]  /*e360*/  HMMA.16816.F32 R48, R140.reuse, R50, R8 ;  /* 0x000000328c30723c */ /* 0x040fe20000001808 */
[----:B------:R-:W1:Y:S07]  /*e370*/  LDSM.16.M88.4 R8, [R210+0xa100] ;  /* 0x00a10000d208783b */ /* 0x000e6e0000000200 */
[----:B------:R-:W-:Y:S08]  /*e380*/  HMMA.16816.F32 R68, R140, R44, R36 ;  /* 0x0000002c8c44723c */ /* 0x000ff00000001824 */
[C---:B--2---:R-:W-:Y:S08]  /*e390*/  HMMA.16816.F32 R52, R168.reuse, R28, R112 ;  /* 0x0000001ca834723c */ /* 0x044ff00000001870 */
[----:B------:R-:W-:Y:S01]  /*e3a0*/  HMMA.16816.F32 R40, R168, R30, R104 ;  /* 0x0000001ea828723c */ /* 0x000fe20000001868 */
[----:B------:R-:W2:Y:S07]  /*e3b0*/  LDSM.16.M88.4 R28, [R210+0xb900] ;  /* 0x00b90000d21c783b */ /* 0x000eae0000000200 */
[----:B------:R-:W-:Y:S01]  /*e3c0*/  HMMA.16816.F32 R64, R140, R46, R20 ;  /* 0x0000002e8c40723c */ /* 0x000fe20000001814 */
[----:B------:R-:W2:Y:S07]  /*e3d0*/  LDSM.16.M88.4 R20, [R210+0xb100] ;  /* 0x00b10000d214783b */ /* 0x000eae0000000200 */
[C---:B---3--:R-:W-:Y:S08]  /*e3e0*/  HMMA.16816.F32 R56, R168.reuse, R24, R116 ;  /* 0x00000018a838723c */ /* 0x048ff00000001874 */
[C---:B------:R-:W-:Y:S01]  /*e3f0*/  HMMA.16816.F32 R44, R168.reuse, R26, R108 ;  /* 0x0000001aa82c723c */ /* 0x040fe2000000186c */
[----:B------:R-:W3:Y:S07]  /*e400*/  LDSM.16.M88.4 R24, [R207] ;  /* 0x00000000cf18783b */ /* 0x000eee0000000200 */
[C---:B----4-:R-:W-:Y:S08]  /*e410*/  HMMA.16816.F32 R36, R168.reuse, R32, R80 ;  /* 0x00000020a824723c */ /* 0x050ff00000001850 */
[C---:B------:R-:W-:Y:S08]  /*e420*/  HMMA.16816.F32 R32, R168.reuse, R34, R100 ;  /* 0x00000022a820723c */ /* 0x040ff00000001864 */
[C---:B-1----:R-:W-:Y:S08]  /*e430*/  HMMA.16816.F32 R88, R168.reuse, R8, R88 ;  /* 0x00000008a858723c */ /* 0x042ff00000001858 */
[C---:B------:R-:W-:Y:S01]  /*e440*/  HMMA.16816.F32 R108, R168.reuse, R10, R92 ;  /* 0x0000000aa86c723c */ /* 0x040fe2000000185c */
[----:B------:R-:W1:Y:S07]  /*e450*/  LDSM.16.M88.4 R8, [R207+0x800] ;  /* 0x00080000cf08783b */ /* 0x000e6e0000000200 */
[C---:B------:R-:W-:Y:S08]  /*e460*/  HMMA.16816.F32 R100, R168.reuse, R12, R84 ;  /* 0x0000000ca864723c */ /* 0x040ff00000001854 */
[C---:B--2---:R-:W-:Y:S08]  /*e470*/  HMMA.16816.F32 R92, R168.reuse, R28, R60 ;  /* 0x0000001ca85c723c */ /* 0x044ff0000000183c */
[C---:B------:R-:W-:Y:S01]  /*e480*/  HMMA.16816.F32 R84, R168.reuse, R30, R48 ;  /* 0x0000001ea854723c */ /* 0x040fe20000001830 */
[----:B------:R-:W2:Y:S07]  /*e490*/  LDSM.16.M88.4 R28, [R207+0x2000] ;  /* 0x00200000cf1c783b */ /* 0x000eae0000000200 */
[C---:B------:R-:W-:Y:S08]  /*e4a0*/  HMMA.16816.F32 R76, R168.reuse, R16, R76 ;  /* 0x00000010a84c723c */ /* 0x040ff0000000184c */
[C---:B------:R-:W-:Y:S01]  /*e4b0*/  HMMA.16816.F32 R80, R168.reuse, R18, R96 ;  /* 0x00000012a850723c */ /* 0x040fe20000001860 */
[----:B------:R-:W4:Y:S07]  /*e4c0*/  LDSM.16.M88.4 R16, [R207+0x1000] ;  /* 0x00100000cf10783b */ /* 0x000f2e0000000200 */
[C---:B------:R-:W-:Y:S01]  /*e4d0*/  HMMA.16816.F32 R104, R168.reuse, R14, R72 ;  /* 0x0000000ea868723c */ /* 0x040fe20000001848 */
[----:B------:R-:W-:Y:S07]  /*e4e0*/  LDSM.16.M88.4 R12, [R207+0x3000] ;  /* 0x00300000cf0c783b */ /* 0x000fee0000000200 */
[C---:B------:R-:W-:Y:S08]  /*e4f0*/  HMMA.16816.F32 R112, R168.reuse, R20, R68 ;  /* 0x00000014a870723c */ /* 0x040ff00000001844 */
        /* <DEDUP_REMOVED lines=13> */
[----:B------:R-:W4:Y:S04]  /*e5d0*/  LDSM.16.M88.4 R32, [R204+0xc900] ;  /* 0x00c90000cc20783b */ /* 0x000f280000000200 */
[----:B------:R-:W-:Y:S03]  /*e5e0*/  LDSM.16.M88.4 R16, [R204+0xe100] ;  /* 0x00e10000cc10783b */ /* 0x000fe60000000200 */
[C---:B------:R-:W-:Y:S08]  /*e5f0*/  HMMA.16816.F32 R48, R172.reuse, R22, R80 ;  /* 0x00000016ac30723c */ /* 0x040ff00000001850 */
[C---:B---3--:R-:W-:Y:S08]  /*e600*/  HMMA.16816.F32 R80, R172.reuse, R24, R100 ;  /* 0x00000018ac50723c */ /* 0x048ff00000001864 */
[C---:B------:R-:W-:Y:S01]  /*e610*/  HMMA.16816.F32 R100, R172.reuse, R26, R104 ;  /* 0x0000001aac64723c */ /* 0x040fe20000001868 */
[----:B------:R-:W3:Y:S07]  /*e620*/  LDSM.16.M88.4 R24, [R204+0xd900] ;  /* 0x00d90000cc18783b */ /* 0x000eee0000000200 */
[C---:B------:R-:W-:Y:S01]  /*e630*/  HMMA.16816.F32 R36, R172.reuse, R20, R76 ;  /* 0x00000014ac24723c */ /* 0x040fe2000000184c */
[----:B------:R-:W3:Y:S04]  /*e640*/  LDSM.16.M88.4 R20, [R204+0xc100] ;  /* 0x00c10000cc14783b */ /* 0x000ee80000000200 */
[----:B------:R-:W-:Y:S03]  /*e650*/  LDSM.16.M88.4 R76, [R211+0x5800] ;  /* 0x00580000d34c783b */ /* 0x000fe60000000200 */
[C---:B------:R-:W-:Y:S08]  /*e660*/  HMMA.16816.F32 R132, R172.reuse, R14, R96 ;  /* 0x0000000eac84723c */ /* 0x040ff00000001860 */
[C---:B-1----:R-:W-:Y:S08]  /*e670*/  HMMA.16816.F32 R128, R172.reuse, R8, R92 ;  /* 0x00000008ac80723c */ /* 0x042ff0000000185c */
[----:B------:R-:W-:Y:S01]  /*e680*/  HMMA.16816.F32 R124, R172, R10, R84 ;  /* 0x0000000aac7c723c */ /* 0x000fe20000001854 */
[----:B------:R-:W1:Y:S04]  /*e690*/  LDSM.16.M88.4 R8, [R204+0xf100] ;  /* 0x00f10000cc08783b */ /* 0x000e680000000200 */
[----:B------:R-:W-:Y:S03]  /*e6a0*/  LDSM.16.M88.4 R84, [R211+0x5000] ;  /* 0x00500000d354783b */ /* 0x000fe60000000200 */
[C---:B--2---:R-:W-:Y:S01]  /*e6b0*/  HMMA.16816.F32 R104, R176.reuse, R28, R40 ;  /* 0x0000001cb068723c */ /* 0x044fe20000001828 */
[----:B------:R-:W-:Y:S07]  /*e6c0*/  LDSM.16.M88.4 R40, [R211+0x4800] ;  /* 0x00480000d328783b */ /* 0x000fee0000000200 */
[----:B------:R-:W-:Y:S01]  /*e6d0*/  HMMA.16816.F32 R96, R176, R30, R52 ;  /* 0x0000001eb060723c */ /* 0x000fe20000001834 */
[----:B------:R-:W2:Y:S04]  /*e6e0*/  LDSM.16.M88.4 R28, [R204+0xf900] ;  /* 0x00f90000cc1c783b */ /* 0x000ea80000000200 */
[----:B------:R-:W-:Y:S03]  /*e6f0*/  LDSM.16.M88.4 R52, [R211+0x7000] ;  /* 0x00700000d334783b */ /* 0x000fe60000000200 */
[----:B------:R-:W-:Y:S01]  /*e700*/  HMMA.16816.F32 R144, R172, R12, R112 ;  /* 0x0000000cac90723c */ /* 0x000fe20000001870 */
[----:B------:R-:W1:Y:S07]  /*e710*/  LDSM.16.M88.4 R12, [R204+0xe900] ;  /* 0x00e90000cc0c783b */ /* 0x000e6e0000000200 */
[C---:B----4-:R-:W-:Y:S01]  /*e720*/  HMMA.16816.F32 R112, R176.reuse, R32, R64 ;  /* 0x00000020b070723c */ /* 0x050fe20000001840 */
[----:B------:R-:W-:Y:S07]  /*e730*/  LDSM.16.M88.4 R64, [R211+0x6000] ;  /* 0x00600000d340783b */ /* 0x000fee0000000200 */
[C---:B------:R-:W-:Y:S01]  /*e740*/  HMMA.16816.F32 R108, R176.reuse, R34, R60 ;  /* 0x00000022b06c723c */ /* 0x040fe2000000183c */
[----:B------:R-:W4:Y:S07]  /*e750*/  LDSM.16.M88.4 R32, [R211+0x4000] ;  /* 0x00400000d320783b */ /* 0x000f2e0000000200 */
[C---:B---3--:R-:W-:Y:S01]  /*e760*/  HMMA.16816.F32 R88, R176.reuse, R26, R48 ;  /* 0x0000001ab058723c */ /* 0x048fe20000001830 */
[----:B------:R-:W3:Y:S07]  /*e770*/  LDSM.16.M88.4 R48, [R211+0x7800] ;  /* 0x00780000d330783b */ /* 0x000eee0000000200 */
[C---:B------:R-:W-:Y:S08]  /*e780*/  HMMA.16816.F32 R120, R176.reuse, R20, R72 ;  /* 0x00000014b078723c */ /* 0x040ff00000001848 */
[C---:B------:R-:W-:Y:S08]  /*e790*/  HMMA.16816.F32 R116, R176.reuse, R22, R68 ;  /* 0x00000016b074723c */ /* 0x040ff00000001844 */
[C---:B------:R-:W-:Y:S01]  /*e7a0*/  HMMA.16816.F32 R72, R176.reuse, R16, R56 ;  /* 0x00000010b048723c */ /* 0x040fe20000001838 */
[----:B------:R-:W3:Y:S07]  /*e7b0*/  LDSM.16.M88.4 R56, [R211+0x6800] ;  /* 0x00680000d338783b */ /* 0x000eee0000000200 */
[C---:B------:R-:W-:Y:S08]  /*e7c0*/  HMMA.16816.F32 R68, R176.reuse, R18, R44 ;  /* 0x00000012b044723c */ /* 0x040ff0000000182c */
[C---:B-1----:R-:W-:Y:S08]  /*e7d0*/  HMMA.16816.F32 R20, R176.reuse, R8, R144 ;  /* 0x00000008b014723c */ /* 0x042ff00000001890 */
[C---:B------:R-:W-:Y:S08]  /*e7e0*/  HMMA.16816.F32 R16, R176.reuse, R10, R132 ;  /* 0x0000000ab010723c */ /* 0x040ff00000001884 */
[C---:B--2---:R-:W-:Y:S08]  /*e7f0*/  HMMA.16816.F32 R8, R176.reuse, R30, R124 ;  /* 0x0000001eb008723c */ /* 0x044ff0000000187c */
[C---:B------:R-:W-:Y:S01]  /*e800*/  HMMA.16816.F32 R60, R176.reuse, R12, R80 ;  /* 0x0000000cb03c723c */ /* 0x040fe20000001850 */
[----:B------:R-:W1:Y:S07]  /*e810*/  LDSM.16.M88.4 R80, [R210+0xc100] ;  /* 0x00c10000d250783b */ /* 0x000e6e0000000200 */
[C---:B------:R-:W-:Y:S01]  /*e820*/  HMMA.16816.F32 R44, R176.reuse, R14, R100 ;  /* 0x0000000eb02c723c */ /* 0x040fe20000001864 */
[----:B------:R-:W-:Y:S07]  /*e830*/  LDSM.16.M88.4 R100, [R207+0x4800] ;  /* 0x00480000cf64783b */ /* 0x000fee0000000200 */
[C---:B------:R-:W-:Y:S08]  /*e840*/  HMMA.16816.F32 R12, R176.reuse, R28, R128 ;  /* 0x0000001cb00c723c */ /* 0x040ff00000001880 */
[----:B------:R-:W-:Y:S08]  /*e850*/  HMMA.16816.F32 R92, R176, R24, R36 ;  /* 0x00000018b05c723c */ /* 0x000ff00000001824 */
[C---:B----4-:R-:W-:Y:S08]  /*e860*/  HMMA.16816.F32 R24, R180.reuse, R32, R120 ;  /* 0x00000020b418723c */ /* 0x050ff00000001878 */
[C---:B------:R-:W-:Y:S01]  /*e870*/  HMMA.16816.F32 R36, R180.reuse, R34, R116 ;  /* 0x00000022b424723c */ /* 0x040fe20000001874 */
[----:B------:R-:W-:Y:S07]  /*e880*/  LDSM.16.M88.4 R116, [R210+0xd100] ;  /* 0x00d10000d274783b */ /* 0x000fee0000000200 */
[C---:B------:R-:W-:Y:S08]  /*e890*/  HMMA.16816.F32 R32, R180.reuse, R40, R112 ;  /* 0x00000028b420723c */ /* 0x040ff00000001870 */
[C---:B------:R-:W-:Y:S01]  /*e8a0*/  HMMA.16816.F32 R28, R180.reuse, R42, R108 ;  /* 0x0000002ab41c723c */ /* 0x040fe2000000186c */
[----:B------:R-:W2:Y:S04]  /*e8b0*/  LDSM.16.M88.4 R40, [R210+0xc900] ;  /* 0x00c90000d228783b */ /* 0x000ea80000000200 */
[----:B------:R-:W-:Y:S03]  /*e8c0*/  LDSM.16.M88.4 R108, [R207+0x4000] ;  /* 0x00400000cf6c783b */ /* 0x000fe60000000200 */
[C---:B---3--:R-:W-:Y:S01]  /*e8d0*/  HMMA.16816.F32 R112, R180.reuse, R50, R8 ;  /* 0x00000032b470723c */ /* 0x048fe20000001808 */
[----:B------:R-:W3:Y:S07]  /*e8e0*/  LDSM.16.M88.4 R8, [R210+0xe900] ;  /* 0x00e90000d208783b */ /* 0x000eee0000000200 */
[C---:B------:R-:W-:Y:S08]  /*e8f0*/  HMMA.16816.F32 R124, R180.reuse, R84, R104 ;  /* 0x00000054b47c723c */ /* 0x040ff00000001868 */
[C---:B------:R-:W-:Y:S01]  /*e900*/  HMMA.16816.F32 R160, R180.reuse, R86, R96 ;  /* 0x00000056b4a0723c */ /* 0x040fe20000001860 */
[----:B------:R-:W-:Y:S07]  /*e910*/  LDSM.16.M88.4 R84, [R210+0xf100] ;  /* 0x00f10000d254783b */ /* 0x000fee0000000200 */
[C---:B------:R-:W-:Y:S01]  /*e920*/  HMMA.16816.F32 R128, R180.reuse, R54, R16 ;  /* 0x00000036b480723c */ /* 0x040fe20000001810 */
[----:B------:R-:W4:Y:S07]  /*e930*/  LDSM.16.M88.4 R16, [R210+0xd900] ;  /* 0x00d90000d210783b */ /* 0x000f2e0000000200 */
[C---:B------:R-:W-:Y:S01]  /*e940*/  HMMA.16816.F32 R120, R180.reuse, R48, R12 ;  /* 0x00000030b478723c */ /* 0x040fe2000000180c */
[----:B------:R-:W1:Y:S07]  /*e950*/  LDSM.16.M88.4 R12, [R210+0xe100] ;  /* 0x00e10000d20c783b */ /* 0x000e6e0000000200 */
[C---:B-----5:R-:W-:Y:S01]  /*e960*/  HMMA.16816.F32 R164, R180.reuse, R76, R92 ;  /* 0x0000004cb4a4723c */ /* 0x060fe2000000185c */
[----:B------:R-:W1:Y:S07]  /*e970*/  LDSM.16.M88.4 R92, [R210+0xf900] ;  /* 0x00f90000d25c783b */ /* 0x000e6e0000000200 */
        /* <DEDUP_REMOVED lines=9> */
[----:B------:R-:W-:Y:S04]  /*ea10*/  LDSM.16.M88.4 R68, [R207+0x6800] ;  /* 0x00680000cf44783b */ /* 0x000fe80000000200 */
[----:B------:R-:W-:Y:S03]  /*ea20*/  LDSM.16.M88.4 R64, [R207+0x7000] ;  /* 0x00700000cf40783b */ /* 0x000fe60000000200 */
[C---:B-1----:R-:W-:Y:S08]  /*ea30*/  HMMA.16816.F32 R104, R184.reuse, R80, R24 ;  /* 0x00000050b868723c */ /* 0x042ff00000001818 */
[----:B------:R-:W-:Y:S01]  /*ea40*/  HMMA.16816.F32 R96, R184, R82, R36 ;  /* 0x00000052b860723c */ /* 0x000fe20000001824 */
[----:B------:R-:W1:Y:S01]  /*ea50*/  LDSM.16.M88.4 R80, [R207+0x5000] ;  /* 0x00500000cf50783b */ /* 0x000e620000000200 */
[----:B------:R-:W-:-:S06]  /*ea60*/  DEPBAR.LE SB0, 0x0 ;  /* 0x000080000000791a */ /* 0x000fcc0000000000 */
[C---:B--2---:R-:W-:Y:S08]  /*ea70*/  HMMA.16816.F32 R88, R184.reuse, R40, R32 ;  /* 0x00000028b858723c */ /* 0x044ff00000001820 */
[C---:B------:R-:W-:Y:S08]  /*ea80*/  HMMA.16816.F32 R56, R184.reuse, R42, R28 ;  /* 0x0000002ab838723c */ /* 0x040ff0000000181c */
[C---:B------:R-:W-:Y:S08]  /*ea90*/  HMMA.16816.F32 R52, R184.reuse, R116, R124 ;  /* 0x00000074b834723c */ /* 0x040ff0000000187c */
[C---:B------:R-:W-:Y:S08]  /*eaa0*/  HMMA.16816.F32 R48, R184.reuse, R118, R160 ;  /* 0x00000076b830723c */ /* 0x040ff000000018a0 */
[C---:B---3--:R-:W-:Y:S08]  /*eab0*/  HMMA.16816.F32 R28, R184.reuse, R8, R144 ;  /* 0x00000008b81c723c */ /* 0x048ff00000001890 */
        /* <DEDUP_REMOVED lines=26> */
[----:B------:R-:W-:Y:S05]  /*ec60*/  @!P0 BRA `(.L_x_2444) ;  /* 0x0000023000008947 */ /* 0x000fea0003800000 */
        /* <DEDUP_REMOVED lines=35> */
.L_x_2444:
[----:B------:R-:W-:Y:S01]  /*eea0*/  LOP3.LUT R0, R191, 0xffffffe0, RZ, 0xc0, !PT ;  /* 0xffffffe0bf007812 */ /* 0x000fe200078ec0ff */
[----:B------:R-:W-:Y:S01]  /*eeb0*/  IMAD.MOV.U32 R161, RZ, RZ, R206 ;  /* 0x000000ffffa17224 */ /* 0x000fe200078e00ce */
[----:B------:R-:W-:Y:S01]  /*eec0*/  LEA.HI R5, R194, R228, RZ, 0x2 ;  /* 0x000000e4c2057211 */ /* 0x000fe200078f10ff */
[----:B------:R-:W-:Y:S01]  /*eed0*/  IMAD.MOV.U32 R160, RZ, RZ, R205 ;  /* 0x000000ffffa07224 */ /* 0x000fe200078e00cd */
[----:B---3--:R-:W-:Y:S01]  /*eee0*/  SHF.R.S32.HI R7, RZ, 0x1f, R190 ;  /* 0x0000001fff077819 */ /* 0x008fe200000114be */
[C---:B------:R-:W-:Y:S01]  /*eef0*/  IMAD.IADD R0, R228.reuse, 0x1, -R0 ;  /* 0x00000001e4007824 */ /* 0x040fe200078e0a00 */
[----:B------:R-:W-:Y:S01]  /*ef00*/  LOP3.LUT R5, R5, 0xfffffffc, RZ, 0xc0, !PT ;  /* 0xfffffffc05057812 */ /* 0x000fe200078ec0ff */
[----:B------:R-:W-:Y:S01]  /*ef10*/  IMAD.SHL.U32 R205, R3, 0x2, RZ ;  /* 0x0000000203cd7824 */ /* 0x000fe200078e00ff */
[----:B------:R-:W-:Y:S01]  /*ef20*/  LEA.HI R7, R7, R190, RZ, 0x3 ;  /* 0x000000be07077211 */ /* 0x000fe200078f18ff */
[----:B------:R-:W-:Y:S01]  /*ef30*/  IMAD.MOV.U32 R202, RZ, RZ, R208 ;  /* 0x000000ffffca7224 */ /* 0x000fe200078e00d0 */
        /* <DEDUP_REMOVED lines=8> */
[----:B------:R-:W-:Y:S01]  /*efc0*/  LEA.HI.SX32 R7, R6, R234, 0x1e ;  /* 0x000000ea06077211 */ /* 0x000fe200078ff2ff */
[----:B------:R-:W-:Y:S01]  /*efd0*/  IMAD R208, R2, 0x2, R206 ;  /* 0x0000000202d07824 */ /* 0x000fe200078e02ce */
[----:B------:R-:W-:Y:S01]  /*efe0*/  LOP3.LUT R8, R8, 0x1ffffffe, RZ, 0xc0, !PT ;  /* 0x1ffffffe08087812 */ /* 0x000fe200078ec0ff */
[----:B------:R-:W0:Y:S01]  /*eff0*/  LDGDEPBAR ;  /* 0x00000000000079af */ /* 0x000e220000000000 */
[----:B------:R-:W-:Y:S01]  /*f000*/  ISETP.NE.AND P5, PT, R203, 0x1, PT ;  /* 0x00000001cb00780c */ /* 0x000fe20003fa5270 */
[----:B------:R-:W-:-:S02]  /*f010*/  IMAD R7, R9, 0x10, R7 ;  /* 0x0000001009077824 */ /* 0x000fc400078e0207 */
[----:B------:R-:W-:-:S04]  /*f020*/  IMAD.IADD R5, R5, 0x1, -R8 ;  /* 0x0000000105057824 */ /* 0x000fc800078e0a08 */
[----:B------:R-:W-:-:S04]  /*f030*/  IMAD R10, R5, 0x8, R7 ;  /* 0x00000008050a7824 */ /* 0x000fc800078e0207 */
[----:B------:R-:W-:Y:S01]  /*f040*/  IMAD.MOV.U32 R5, RZ, RZ, R10 ;  /* 0x000000ffff057224 */ /* 0x000fe200078e000a */
[----:B------:R-:W-:Y:S01]  /*f050*/  STL [R1+0x2c], R10 ;  /* 0x00002c0a01007387 */ /* 0x000fe20000100800 */
[----:B------:R-:W-:-:S05]  /*f060*/  @P5 IMAD.HI.U32 R7, R10, c[0x0][0x2c8], RZ ;  /* 0x0000b2000a075a27 */ /* 0x000fca00078e00ff */
[----:B------:R-:W-:-:S05]  /*f070*/  @P5 SHF.R.U32.HI R5, RZ, c[0x0][0x2cc], R7 ;  /* 0x0000b300ff055a19 */ /* 0x000fca0000011607 */
[----:B------:R-:W1:Y:S04]  /*f080*/  SHFL.IDX PT, R8, R5, RZ, 0x1c1f ;  /* 0x001c1fff05087589 */ /* 0x000e6800000e0000 */
[----:B------:R2:W3:Y:S02]  /*f090*/  SHFL.IDX PT, R7, R5, 0x1, 0x1c1f ;  /* 0x003c1f0005077f89 */ /* 0x0004e400000e0000 */
[----:B--2---:R-:W-:Y:S01]  /*f0a0*/  LOP3.LUT R5, R6, 0x7ffffffc, RZ, 0xc0, !PT ;  /* 0x7ffffffc06057812 */ /* 0x004fe200078ec0ff */
[----:B------:R-:W-:-:S04]  /*f0b0*/  IMAD.MOV.U32 R6, RZ, RZ, -0x80 ;  /* 0xffffff80ff067424 */ /* 0x000fc800078e00ff */
[----:B------:R-:W-:Y:S02]  /*f0c0*/  IMAD.IADD R5, R0, 0x1, -R5 ;  /* 0x0000000100057824 */ /* 0x000fe400078e0a05 */
[----:B------:R-:W-:Y:S02]  /*f0d0*/  IMAD R0, R188, R6, 0x1 ;  /* 0x00000001bc007424 */ /* 0x000fe400078e0206 */
[----:B------:R-:W-:-:S04]  /*f0e0*/  IMAD.SHL.U32 R9, R5, 0x2, RZ ;  /* 0x0000000205097824 */ /* 0x000fc800078e00ff */
[----:B------:R-:W-:Y:S01]  /*f0f0*/  IMAD.IADD R6, R189, 0x1, -R9 ;  /* 0x00000001bd067824 */ /* 0x000fe200078e0a09 */
[----:B------:R-:W-:Y:S01]  /*f100*/  IADD3 R0, -R9, R0, R161 ;  /* 0x0000000009007210 */ /* 0x000fe20007ffe1a1 */
[----:B------:R2:W-:Y:S04]  /*f110*/  STL [R1+0x30], R9 ;  /* 0x0000300901007387 */ /* 0x0005e80000100800 */
[----:B------:R-:W-:-:S04]  /*f120*/  IMAD.IADD R0, R0, 0x1, -R160 ;  /* 0x0000000100007824 */ /* 0x000fc800078e0aa0 */
[C---:B-1----:R-:W-:Y:S02]  /*f130*/  IMAD.IADD R5, R0.reuse, 0x1, R8 ;  /* 0x0000000100057824 */ /* 0x042fe400078e0208 */
[----:B---3--:R-:W-:-:S03]  /*f140*/  IMAD.IADD R0, R0, 0x1, R7 ;  /* 0x0000000100007824 */ /* 0x008fc600078e0207 */
[C---:B------:R-:W-:Y:S02]  /*f150*/  IMNMX R5, R6.reuse, R5, PT ;  /* 0x0000000506057217 */ /* 0x040fe40003800200 */
[----:B------:R-:W-:Y:S02]  /*f160*/  IMNMX R0, R6, R0, PT ;  /* 0x0000000006007217 */ /* 0x000fe40003800200 */
[C---:B------:R-:W-:Y:S02]  /*f170*/  ISETP.GT.AND P3, PT, R5.reuse, RZ, PT ;  /* 0x000000ff0500720c */ /* 0x040fe40003f64270 */
[C---:B------:R-:W-:Y:S02]  /*f180*/  ISETP.GT.AND P2, PT, R5.reuse, 0x1, PT ;  /* 0x000000010500780c */ /* 0x040fe40003f44270 */
[----:B------:R-:W-:Y:S02]  /*f190*/  FSEL R8, R104, -INF , P3 ;  /* 0xff80000068087808 */ /* 0x000fe40001800000 */
[----:B------:R-:W-:-:S02]  /*f1a0*/  ISETP.GT.AND P3, PT, R5, 0x8, PT ;  /* 0x000000080500780c */ /* 0x000fc40003f64270 */
[----:B--2---:R-:W-:Y:S02]  /*f1b0*/  FSEL R9, R105, -INF , P2 ;  /* 0xff80000069097808 */ /* 0x004fe40001000000 */
[----:B------:R-:W-:Y:S02]  /*f1c0*/  ISETP.GT.AND P2, PT, R5, 0x9, PT ;  /* 0x000000090500780c */ /* 0x000fe40003f44270 */
[----:B------:R-:W-:Y:S02]  /*f1d0*/  FSEL R10, R96, -INF , P3 ;  /* 0xff800000600a7808 */ /* 0x000fe40001800000 */
[----:B------:R-:W-:Y:S02]  /*f1e0*/  FMNMX.FTZ R6, R8, R9, !PT ;  /* 0x0000000908067209 */ /* 0x000fe40007810000 */
[----:B------:R-:W-:Y:S02]  /*f1f0*/  ISETP.GT.AND P0, PT, R0, 0x1, PT ;  /* 0x000000010000780c */ /* 0x000fe40003f04270 */
[----:B------:R-:W-:-:S02]  /*f200*/  FSEL R11, R97, -INF , P2 ;  /* 0xff800000610b7808 */ /* 0x000fc40001000000 */
[----:B------:R-:W-:Y:S02]  /*f210*/  ISETP.GT.AND P3, PT, R5, 0x10, PT ;  /* 0x000000100500780c */ /* 0x000fe40003f64270 */
[----:B------:R-:W-:Y:S02]  /*f220*/  FMNMX.FTZ R6, R10, R6, !PT ;  /* 0x000000060a067209 */ /* 0x000fe40007810000 */
[----:B------:R-:W-:Y:S02]  /*f230*/  FSEL R13, R107, -INF , P0 ;  /* 0xff8000006b0d7808 */ /* 0x000fe40000000000 */
[----:B------:R-:W-:Y:S02]  /*f240*/  ISETP.GT.AND P0, PT, R0, 0x9, PT ;  /* 0x000000090000780c */ /* 0x000fe40003f04270 */
[----:B------:R-:W-:Y:S02]  /*f250*/  ISETP.GT.AND P2, PT, R5, 0x11, PT ;  /* 0x000000110500780c */ /* 0x000fe40003f44270 */
[----:B------:R-:W-:-:S02]  /*f260*/  FSEL R28, R88, -INF , P3 ;  /* 0xff800000581c7808 */ /* 0x000fc40001800000 */
[----:B------:R-:W-:Y:S02]  /*f270*/  FMNMX.FTZ R6, R11, R6, !PT ;  /* 0x000000060b067209 */ /* 0x000fe40007810000 */
[----:B------:R-:W-:Y:S02]  /*f280*/  ISETP.GT.AND P1, PT, R0, RZ, PT ;  /* 0x000000ff0000720c */ /* 0x000fe40003f24270 */
[----:B------:R-:W-:Y:S02]  /*f290*/  FSEL R15, R99, -INF , P0 ;  /* 0xff800000630f7808 */ /* 0x000fe40000000000 */
[----:B------:R-:W-:Y:S02]  /*f2a0*/  FSEL R29, R89, -INF , P2 ;  /* 0xff800000591d7808 */ /* 0x000fe40001000000 */
[----:B------:R-:W-:Y:S02]  /*f2b0*/  ISETP.GT.AND P3, PT, R5, 0x18, PT ;  /* 0x000000180500780c */ /* 0x000fe40003f64270 */
[----:B------:R-:W-:-:S02]  /*f2c0*/  FMNMX.FTZ R6, R28, R6, !PT ;  /* 0x000000061c067209 */ /* 0x000fc40007810000 */
        /* <DEDUP_REMOVED lines=9> */
[----:B------:R-:W-:Y:S02]  /*f360*/  ISETP.GT.AND P3, PT, R5, 0x20, PT ;  /* 0x000000200500780c */ /* 0x000fe40003f64270 */
[----:B------:R-:W-:Y:S02]  /*f370*/  FMNMX.FTZ R6, R30, R6, !PT ;  /* 0x000000061e067209 */ /* 0x000fe40007810000 */
[----:B------:R-:W-:-:S02]  /*f380*/  FSEL R14, R98, -INF , P1 ;  /* 0xff800000620e7808 */ /* 0x000fc40000800000 */
[----:B------:R-:W-:Y:S02]  /*f390*/  FMNMX.FTZ R7, R12, R13, !PT ;  /* 0x0000000d0c077209 */ /* 0x000fe40007810000 */
[----:B------:R-:W-:Y:S02]  /*f3a0*/  FSEL R76, R59, -INF , P0 ;  /* 0xff8000003b4c7808 */ /* 0x000fe40000000000 */
[----:B------:R-:W-:Y:S02]  /*f3b0*/  ISETP.GT.AND P0, PT, R0, 0x21, PT ;  /* 0x000000210000780c */ /* 0x000fe40003f04270 */
[----:B------:R-:W-:Y:S02]  /*f3c0*/  ISETP.GT.AND P2, PT, R5, 0x21, PT ;  /* 0x000000210500780c */ /* 0x000fe40003f44270 */
[----:B------:R-:W-:Y:S02]  /*f3d0*/  FSEL R100, R100, -INF , P3 ;  /* 0xff80000064647808 */ /* 0x000fe40001800000 */
[----:B------:R-:W-:-:S02]  /*f3e0*/  FMNMX.FTZ R6, R44, R6, !PT ;  /* 0x000000062c067209 */ /* 0x000fc40007810000 */
[----:B------:R-:W-:Y:S02]  /*f3f0*/  ISETP.GT.AND P1, PT, R0, 0x10, PT ;  /* 0x000000100000780c */ /* 0x000fe40003f24270 */
[----:B------:R-:W-:Y:S02]  /*f400*/  FMNMX.FTZ R7, R14, R7, !PT ;  /* 0x000000070e077209 */ /* 0x000fe40007810000 */
[----:B------:R-:W-:Y:S02]  /*f410*/  FSEL R119, R103, -INF , P0 ;  /* 0xff80000067777808 */ /* 0x000fe40000000000 */
[----:B------:R-:W-:Y:S02]  /*f420*/  FSEL R112, R101, -INF , P2 ;  /* 0xff80000065707808 */ /* 0x000fe40001000000 */
[----:B------:R-:W-:Y:S02]  /*f430*/  ISETP.GT.AND P3, PT, R5, 0x28, PT ;  /* 0x000000280500780c */ /* 0x000fe40003f64270 */
[----:B------:R-:W-:-:S02]  /*f440*/  ISETP.GT.AND P0, PT, R0, 0x29, PT ;  /* 0x000000290000780c */ /* 0x000fc40003f04270 */
[----:B------:R-:W-:Y:S02]  /*f450*/  FMNMX.FTZ R6, R100, R6, !PT ;  /* 0x0000000664067209 */ /* 0x000fe40007810000 */
[----:B------:R-:W-:Y:S02]  /*f460*/  FSEL R45, R90, -INF , P1 ;  /* 0xff8000005a2d7808 */ /* 0x000fe40000800000 */
[----:B------:R-:W-:Y:S02]  /*f470*/  FMNMX.FTZ R7, R15, R7, !PT ;  /* 0x000000070f077209 */ /* 0x000fe40007810000 */
[----:B------:R-:W-:Y:S02]  /*f480*/  ISETP.GT.AND P2, PT, R5, 0x29, PT ;  /* 0x000000290500780c */ /* 0x000fe40003f44270 */
[----:B------:R-:W-:Y:S02]  /*f490*/  FSEL R113, R80, -INF , P3 ;  /* 0xff80000050717808 */ /* 0x000fe40001800000 */
[----:B------:R-:W-:-:S02]  /*f4a0*/  FSEL R120, R83, -INF , P0 ;  /* 0xff80000053787808 */ /* 0x000fc40000000000 */
[----:B------:R-:W-:Y:S02]  /*f4b0*/  FMNMX.FTZ R6, R112, R6, !PT ;  /* 0x0000000670067209 */ /* 0x000fe40007810000 */
[C---:B------:R-:W-:Y:S02]  /*f4c0*/  ISETP.GT.AND P1, PT, R0.reuse, 0x18, PT ;  /* 0x000000180000780c */ /* 0x040fe40003f24270 */
[----:B------:R-:W-:Y:S02]  /*f4d0*/  ISETP.GT.AND P0, PT, R0, 0x31, PT ;  /* 0x000000310000780c */ /* 0x000fe40003f04270 */
[----:B------:R-:W-:Y:S02]  /*f4e0*/  FMNMX.FTZ R7, R45, R7, !PT ;  /* 0x000000072d077209 */ /* 0x000fe40007810000 */
[----:B------:R-:W-:Y:S02]  /*f4f0*/  FSEL R114, R81, -INF , P2 ;  /* 0xff80000051727808 */ /* 0x000fe40001000000 */
[----:B------:R-:W-:-:S02]  /*f500*/  ISETP.GT.AND P3, PT, R5, 0x30, PT ;  /* 0x000000300500780c */ /* 0x000fc40003f64270 */
[----:B------:R-:W-:Y:S02]  /*f510*/  FMNMX.FTZ R6, R113, R6, !PT ;  /* 0x0000000671067209 */ /* 0x000fe40007810000 */
[----:B------:R-:W-:Y:S02]  /*f520*/  FSEL R65, R58, -INF , P1 ;  /* 0xff8000003a417808 */ /* 0x000fe40000800000 */
[----:B------:R-:W-:Y:S02]  /*f530*/  FSEL R149, R55, -INF , P0 ;  /* 0xff80000037957808 */ /* 0x000fe40000000000 */
[----:B------:R-:W-:Y:S02]  /*f540*/  FMNMX.FTZ R7, R64, R7, !PT ;  /* 0x0000000740077209 */ /* 0x000fe40007810000 */
[C---:B------:R-:W-:Y:S02]  /*f550*/  ISETP.GT.AND P0, PT, R5.reuse, 0x38, PT ;  /* 0x000000380500780c */ /* 0x040fe40003f04270 */
[----:B------:R-:W-:-:S02]  /*f560*/  ISETP.GT.AND P2, PT, R5, 0x31, PT ;  /* 0x000000310500780c */ /* 0x000fc40003f44270 */
[----:B------:R-:W-:Y:S02]  /*f570*/  FSEL R144, R52, -INF , P3 ;  /* 0xff80000034907808 */ /* 0x000fe40001800000 */
[----:B------:R-:W-:Y:S02]  /*f580*/  FMNMX.FTZ R6, R114, R6, !PT ;  /* 0x0000000672067209 */ /* 0x000fe40007810000 */
[----:B------:R-:W-:Y:S02]  /*f590*/  ISETP.GT.AND P1, PT, R0, 0x20, PT ;  /* 0x000000200000780c */ /* 0x000fe40003f24270 */
[----:B------:R-:W-:Y:S02]  /*f5a0*/  FMNMX.FTZ R7, R65, R7, !PT ;  /* 0x0000000741077209 */ /* 0x000fe40007810000 */
[----:B------:R-:W-:Y:S02]  /*f5b0*/  FSEL R146, R40, -INF , P0 ;  /* 0xff80000028927808 */ /* 0x000fe40000000000 */
[----:B------:R-:W-:-:S02]  /*f5c0*/  ISETP.GT.AND P0, PT, R0, 0x39, PT ;  /* 0x000000390000780c */ /* 0x000fc40003f04270 */
[----:B------:R-:W-:Y:S02]  /*f5d0*/  FSEL R145, R53, -INF , P2 ;  /* 0xff80000035917808 */ /* 0x000fe40001000000 */
[----:B------:R-:W-:Y:S02]  /*f5e0*/  FMNMX.FTZ R6, R144, R6, !PT ;  /* 0x0000000690067209 */ /* 0x000fe40007810000 */
[----:B------:R-:W-:Y:S02]  /*f5f0*/  FSEL R118, R102, -INF , P1 ;  /* 0xff80000066767808 */ /* 0x000fe40000800000 */
[----:B------:R-:W-:Y:S02]  /*f600*/  FMNMX.FTZ R7, R76, R7, !PT ;  /* 0x000000074c077209 */ /* 0x000fe40007810000 */
[----:B------:R-:W-:Y:S02]  /*f610*/  ISETP.GT.AND P1, PT, R0, 0x28, PT ;  /* 0x000000280000780c */ /* 0x000fe40003f24270 */
[----:B------:R-:W-:-:S02]  /*f620*/  FSEL R150, R43, -INF , P0 ;  /* 0xff8000002b967808 */ /* 0x000fc40000000000 */
[C---:B------:R-:W-:Y:S02]  /*f630*/  ISETP.GT.AND P2, PT, R5.reuse, 0x39, PT ;  /* 0x000000390500780c */ /* 0x040fe40003f44270 */
[----:B------:R-:W-:Y:S02]  /*f640*/  ISETP.GT.AND P0, PT, R5, 0x40, PT ;  /* 0x000000400500780c */ /* 0x000fe40003f04270 */
[----:B------:R-:W-:Y:S02]  /*f650*/  FMNMX.FTZ R6, R145, R6, !PT ;  /* 0x0000000691067209 */ /* 0x000fe40007810000 */
[----:B------:R-:W-:Y:S02]  /*f660*/  FMNMX.FTZ R7, R118, R7, !PT ;  /* 0x0000000776077209 */ /* 0x000fe40007810000 */
[----:B------:R-:W-:Y:S02]  /*f670*/  FSEL R121, R82, -INF , P1 ;  /* 0xff80000052797808 */ /* 0x000fe40000800000 */
        /* <DEDUP_REMOVED lines=8> */
[----:B------:R-:W-:Y:S02]  /*f700*/  ISETP.GT.AND P2, PT, R5, 0x41, PT ;  /* 0x000000410500780c */ /* 0x000fe40003f44270 */
[----:B------:R-:W-:Y:S02]  /*f710*/  FMNMX.FTZ R6, R147, R6, !PT ;  /* 0x0000000693067209 */ /* 0x000fe40007810000 */
[----:B------:R-:W-:Y:S02]  /*f720*/  FSEL R157, R39, -INF , P0 ;  /* 0xff800000279d7808 */ /* 0x000fe40000000000 */
[----:B------:R-:W-:Y:S02]  /*f730*/  FMNMX.FTZ R7, R121, R7, !PT ;  /* 0x0000000779077209 */ /* 0x000fe40007810000 */
[----:B------:R-:W-:-:S02]  /*f740*/  ISETP.GT.AND P0, PT, R5, 0x48, PT ;  /* 0x000000480500780c */ /* 0x000fc40003f04270 */
[----:B------:R-:W-:Y:S02]  /*f750*/  FSEL R151, R42, -INF , P1 ;  /* 0xff8000002a977808 */ /* 0x000fe40000800000 */
[----:B------:R-:W-:Y:S01]  /*f760*/  FSEL R154, R37, -INF , P2 ;  /* 0xff800000259a7808 */ /* 0x000fe20001000000 */
[----:B------:R-:W-:Y:S01]  /*f770*/  LDSM.16.MT88.4 R40, [R206+0x4100] ;  /* 0x00410000ce28783b */ /* 0x000fe20000004200 */
        /* <DEDUP_REMOVED lines=19> */
[----:B------:R-:W-:Y:S02]  /*f8b0*/  ISETP.GT.AND P2, PT, R5, 0x51, PT ;  /* 0x000000510500780c */ /* 0x000fe40003f44270 */
[----:B------:R-:W-:Y:S02]  /*f8c0*/  FSEL R164, R48, -INF , P0 ;  /* 0xff80000030a47808 */ /* 0x000fe40000000000 */
[----:B------:R-:W-:Y:S02]  /*f8d0*/  FMNMX.FTZ R6, R155, R6, !PT ;  /* 0x000000069b067209 */ /* 0x000fe40007810000 */
[----:B------:R-:W-:Y:S02]  /*f8e0*/  FMNMX.FTZ R7, R151, R7, !PT ;  /* 0x0000000797077209 */ /* 0x000fe40007810000 */
[----:B------:R-:W-:-:S02]  /*f8f0*/  ISETP.GT.AND P0, PT, R0, 0x51, PT ;  /* 0x000000510000780c */ /* 0x000fc40003f04270 */
[----:B------:R-:W-:Y:S02]  /*f900*/  FSEL R190, R50, -INF , P1 ;  /* 0xff80000032be7808 */ /* 0x000fe40000800000 */
[----:B------:R-:W-:Y:S02]  /*f910*/  FSEL R166, R49, -INF , P2 ;  /* 0xff80000031a67808 */ /* 0x000fe40001000000 */
[----:B------:R-:W-:Y:S02]  /*f920*/  ISETP.GT.AND P1, PT, R5, 0x58, PT ;  /* 0x000000580500780c */ /* 0x000fe40003f24270 */
[----:B------:R-:W-:Y:S02]  /*f930*/  FMNMX.FTZ R6, R164, R6, !PT ;  /* 0x00000006a4067209 */ /* 0x000fe40007810000 */
[----:B------:R-:W-:Y:S02]  /*f940*/  FMNMX.FTZ R7, R150, R7, !PT ;  /* 0x0000000796077209 */ /* 0x000fe40007810000 */
[----:B------:R-:W-:-:S02]  /*f950*/  FSEL R191, R51, -INF , P0 ;  /* 0xff80000033bf7808 */ /* 0x000fc40000000000 */
        /* <DEDUP_REMOVED lines=13> */
[----:B------:R-:W-:Y:S02]  /*fa30*/  ISETP.GT.AND P1, PT, R5, 0x69, PT ;  /* 0x000000690500780c */ /* 0x000fe40003f24270 */
[----:B------:R-:W-:Y:S02]  /*fa40*/  FSEL R228, R25, -INF , P3 ;  /* 0xff80000019e47808 */ /* 0x000fe40001800000 */
[----:B------:R-:W-:Y:S02]  /*fa50*/  FMNMX.FTZ R6, R203, R6, !PT ;  /* 0x00000006cb067209 */ /* 0x000fe40007810000 */
[----:B------:R-:W-:Y:S02]  /*fa60*/  FMNMX.FTZ R7, R158, R7, !PT ;  /* 0x000000079e077209 */ /* 0x000fe40007810000 */
[----:B------:R-:W-:-:S02]  /*fa70*/  ISETP.GT.AND P0, PT, R5, 0x70, PT ;  /* 0x000000700500780c */ /* 0x000fc40003f04270 */
[----:B------:R-:W-:Y:S02]  /*fa80*/  FSEL R231, R20, -INF , P2 ;  /* 0xff80000014e77808 */ /* 0x000fe40001000000 */
[----:B------:R-:W-:Y:S02]  /*fa90*/  FSEL R232, R21, -INF , P1 ;  /* 0xff80000015e87808 */ /* 0x000fe40000800000 */
[----:B------:R-:W-:Y:S02]  /*faa0*/  FMNMX.FTZ R6, R228, R6, !PT ;  /* 0x00000006e4067209 */ /* 0x000fe40007810000 */
[----:B------:R-:W-:Y:S02]  /*fab0*/  ISETP.GT.AND P1, PT, R0, 0x58, PT ;  /* 0x000000580000780c */ /* 0x000fe40003f24270 */
[----:B------:R-:W-:Y:S02]  /*fac0*/  FMNMX.FTZ R7, R190, R7, !PT ;  /* 0x00000007be077209 */ /* 0x000fe40007810000 */
[----:B------:R-:W-:-:S02]  /*fad0*/  ISETP.GT.AND P3, PT, R5, 0x71, PT ;  /* 0x000000710500780c */ /* 0x000fc40003f64270 */
[C---:B------:R-:W-:Y:S02]  /*fae0*/  ISETP.GT.AND P4, PT, R5.reuse, 0x78, PT ;  /* 0x000000780500780c */ /* 0x040fe40003f84270 */
[----:B------:R-:W-:Y:S02]  /*faf0*/  ISETP.GT.AND P2, PT, R5, 0x79, PT ;  /* 0x000000790500780c */ /* 0x000fe40003f44270 */
[----:B------:R-:W-:Y:S02]  /*fb00*/  FSEL R246, R16, -INF , P0 ;  /* 0xff80000010f67808 */ /* 0x000fe40000000000 */
[----:B------:R-:W-:Y:S02]  /*fb10*/  FMNMX.FTZ R5, R231, R6, !PT ;  /* 0x00000006e7057209 */ /* 0x000fe40007810000 */
[----:B------:R-:W-:Y:S02]  /*fb20*/  ISETP.GT.AND P0, PT, R0, 0x59, PT ;  /* 0x000000590000780c */ /* 0x000fe40003f04270 */
[----:B------:R-:W-:-:S02]  /*fb30*/  FSEL R167, R70, -INF , P1 ;  /* 0xff80000046a77808 */ /* 0x000fc40000800000 */
[----:B------:R-:W-:Y:S02]  /*fb40*/  FMNMX.FTZ R6, R191, R7, !PT ;  /* 0x00000007bf067209 */ /* 0x000fe40007810000 */
[----:B------:R-:W-:Y:S02]  /*fb50*/  FMNMX.FTZ R5, R232, R5, !PT ;  /* 0x00000005e8057209 */ /* 0x000fe40007810000 */
[----:B------:R-:W-:Y:S02]  /*fb60*/  FSEL R189, R71, -INF , P0 ;  /* 0xff80000047bd7808 */ /* 0x000fe40000000000 */
[----:B------:R-:W-:Y:S02]  /*fb70*/  ISETP.GT.AND P1, PT, R0, 0x60, PT ;  /* 0x000000600000780c */ /* 0x000fe40003f24270 */
[----:B------:R-:W-:Y:S02]  /*fb80*/  FMNMX.FTZ R6, R167, R6, !PT ;  /* 0x00000006a7067209 */ /* 0x000fe40007810000 */
[----:B------:R-:W-:-:S02]  /*fb90*/  FSEL R244, R17, -INF , P3 ;  /* 0xff80000011f47808 */ /* 0x000fc40001800000 */
[----:B------:R-:W-:Y:S02]  /*fba0*/  FMNMX.FTZ R5, R246, R5, !PT ;  /* 0x00000005f6057209 */ /* 0x000fe40007810000 */
[----:B------:R-:W-:Y:S02]  /*fbb0*/  ISETP.GT.AND P0, PT, R0, 0x61, PT ;  /* 0x000000610000780c */ /* 0x000fe40003f04270 */
[----:B------:R-:W-:Y:S02]  /*fbc0*/  FSEL R7, R26, -INF , P1 ;  /* 0xff8000001a077808 */ /* 0x000fe40000800000 */
[----:B------:R-:W-:Y:S02]  /*fbd0*/  FMNMX.FTZ R6, R189, R6, !PT ;  /* 0x00000006bd067209 */ /* 0x000fe40007810000 */
[----:B------:R-:W-:Y:S02]  /*fbe0*/  FMNMX.FTZ R117, R244, R5, !PT ;  /* 0x00000005f4757209 */ /* 0x000fe40007810000 */
[----:B------:R-:W-:-:S02]  /*fbf0*/  FSEL R229, R27, -INF , P0 ;  /* 0xff8000001be57808 */ /* 0x000fc40000000000 */
[C---:B------:R-:W-:Y:S01]  /*fc00*/  ISETP.GT.AND P1, PT, R0.reuse, 0x68, PT ;  /* 0x000000680000780c */ /* 0x040fe20003f24270 */
[----:B------:R-:W-:Y:S01]  /*fc10*/  LDSM.16.MT88.4 R24, [R205+0x100] ;  /* 0x00010000cd18783b */ /* 0x000fe20000004200 */
[----:B------:R-:W-:Y:S02]  /*fc20*/  FMNMX.FTZ R5, R7, R6, !PT ;  /* 0x0000000607057209 */ /* 0x000fe40007810000 */
[----:B------:R-:W-:Y:S02]  /*fc30*/  ISETP.GT.AND P0, PT, R0, 0x69, PT ;  /* 0x000000690000780c */ /* 0x000fe40003f04270 */
[----:B------:R-:W-:Y:S02]  /*fc40*/  FSEL R230, R22, -INF , P1 ;  /* 0xff80000016e67808 */ /* 0x000fe40000800000 */
[----:B------:R-:W-:Y:S02]  /*fc50*/  FMNMX.FTZ R5, R229, R5, !PT ;  /* 0x00000005e5057209 */ /* 0x000fe40007810000 */
[----:B------:R-:W-:-:S02]  /*fc60*/  FSEL R233, R23, -INF , P0 ;  /* 0xff80000017e97808 */ /* 0x000fc40000000000 */
[----:B------:R-:W-:Y:S01]  /*fc70*/  ISETP.GT.AND P1, PT, R0, 0x70, PT ;  /* 0x000000700000780c */ /* 0x000fe20003f24270 */
[----:B------:R-:W-:Y:S01]  /*fc80*/  LDSM.16.MT88.4 R20, [R208+0x100] ;  /* 0x00010000d014783b */ /* 0x000fe20000004200 */
[----:B------:R-:W-:Y:S02]  /*fc90*/  FMNMX.FTZ R5, R230, R5, !PT ;  /* 0x00000005e6057209 */ /* 0x000fe40007810000 */
[----:B------:R-:W-:Y:S02]  /*fca0*/  ISETP.GT.AND P0, PT, R0, 0x71, PT ;  /* 0x000000710000780c */ /* 0x000fe40003f04270 */
[----:B------:R-:W-:Y:S02]  /*fcb0*/  FSEL R243, R18, -INF , P1 ;  /* 0xff80000012f37808 */ /* 0x000fe40000800000 */
[----:B------:R-:W-:Y:S02]  /*fcc0*/  FMNMX.FTZ R5, R233, R5, !PT ;  /* 0x00000005e9057209 */ /* 0x000fe40007810000 */
[----:B------:R-:W-:-:S02]  /*fcd0*/  FSEL R242, R60, -INF , P4 ;  /* 0xff8000003cf27808 */ /* 0x000fc40002000000 */
[----:B------:R-:W-:Y:S02]  /*fce0*/  FSEL R248, R19, -INF , P0 ;  /* 0xff80000013f87808 */ /* 0x000fe40000000000 */
[----:B------:R-:W-:Y:S01]  /*fcf0*/  ISETP.GT.AND P1, PT, R0, 0x78, PT ;  /* 0x000000780000780c */ /* 0x000fe20003f24270 */
[----:B------:R-:W-:Y:S01]  /*fd00*/  LDSM.16.MT88.4 R16, [R206+0x100] ;  /* 0x00010000ce10783b */ /* 0x000fe20000004200 */
[----:B------:R-:W-:Y:S02]  /*fd10*/  FMNMX.FTZ R5, R243, R5, !PT ;  /* 0x00000005f3057209 */ /* 0x000fe40007810000 */
[----:B------:R-:W-:Y:S02]  /*fd20*/  FSEL R245, R61, -INF , P2 ;  /* 0xff8000003df57808 */ /* 0x000fe40001000000 */
[----:B------:R-:W-:Y:S02]  /*fd30*/  FMNMX.FTZ R117, R242, R117, !PT ;  /* 0x00000075f2757209 */ /* 0x000fe40007810000 */
[----:B------:R-:W-:-:S02]  /*fd40*/  ISETP.GT.AND P0, PT, R0, 0x79, PT ;  /* 0x000000790000780c */ /* 0x000fc40003f04270 */
[----:B------:R-:W-:Y:S02]  /*fd50*/  FSEL R247, R62, -INF , P1 ;  /* 0xff8000003ef77808 */ /* 0x000fe40000800000 */
[----:B------:R-:W-:Y:S02]  /*fd60*/  FMNMX.FTZ R0, R248, R5, !PT ;  /* 0x00000005f8007209 */ /* 0x000fe40007810000 */
[----:B------:R-:W-:Y:S02]  /*fd70*/  FMNMX.FTZ R117, R245, R117, !PT ;  /* 0x00000075f5757209 */ /* 0x000fe40007810000 */
        /* <DEDUP_REMOVED lines=21> */
[----:B------:R2:W3:Y:S01]  /*fed0*/  MUFU.EX2 R8, R3 ;  /* 0x0000000300087308 */ /* 0x0004e20000000800 */
[----:B-1----:R-:W-:-:S07]  /*fee0*/  FFMA.FTZ R6, R9, c[0x0][0x2d0], -R5 ;  /* 0x0000b40009067a23 */ /* 0x002fce0000010805 */
[----:B------:R1:W-:Y:S01]  /*fef0*/  MUFU.EX2 R192, R2 ;  /* 0x0000000200c07308 */ /* 0x0003e20000000800 */
[----:B--2---:R-:W-:-:S07]  /*ff00*/  FFMA.FTZ R3, R13, c[0x0][0x2d0], -R0 ;  /* 0x0000b4000d037a23 */ /* 0x004fce0000010800 */
[----:B------:R2:W-:Y:S01]  /*ff10*/  MUFU.EX2 R46, R6 ;  /* 0x00000006002e7308 */ /* 0x0005e20000000800 */
[----:B---3--:R-:W-:-:S07]  /*ff20*/  IMAD.MOV.U32 R4, RZ, RZ, R8 ;  /* 0x000000ffff047224 */ /* 0x008fce00078e0008 */
[----:B------:R3:W4:Y:S01]  /*ff30*/  MUFU.EX2 R89, R3 ;  /* 0x0000000300597308 */ /* 0x0007220000000800 */
[--C-:B-1----:R-:W-:Y:S02]  /*ff40*/  FFMA.FTZ R2, R29, c[0x0][0x2d0], -R5.reuse ;  /* 0x0000b4001d027a23 */ /* 0x102fe40000010805 */
[----:B--2---:R-:W-:-:S05]  /*ff50*/  FFMA.FTZ R6, R10, c[0x0][0x2d0], -R5 ;  /* 0x0000b4000a067a23 */ /* 0x004fca0000010805 */
[----:B------:R1:W-:Y:S01]  /*ff60*/  MUFU.EX2 R195, R2 ;  /* 0x0000000200c37308 */ /* 0x0003e20000000800 */
[----:B---3--:R-:W-:-:S07]  /*ff70*/  FFMA.FTZ R3, R14, c[0x0][0x2d0], -R0 ;  /* 0x0000b4000e037a23 */ /* 0x008fce0000010800 */
[----:B------:R2:W3:Y:S01]  /*ff80*/  MUFU.EX2 R31, R6 ;  /* 0x00000006001f7308 */ /* 0x0004e20000000800 */
[----:B----4-:R-:W-:-:S07]  /*ff90*/  F2FP.PACK_AB R9, R89, R4 ;  /* 0x000000045909723e */ /* 0x010fce00000000ff */
[----:B------:R4:W-:Y:S01]  /*ffa0*/  MUFU.EX2 R193, R3 ;  /* 0x0000000300c17308 */ /* 0x0009e20000000800 */
[--C-:B-1----:R-:W-:Y:S02]  /*ffb0*/  FFMA.FTZ R2, R30, c[0x0][0x2d0], -R5.reuse ;  /* 0x0000b4001e027a23 */ /* 0x102fe40000010805 */
[----:B--2---:R-:W-:-:S05]  /*ffc0*/  FFMA.FTZ R6, R11, c[0x0][0x2d0], -R5 ;  /* 0x0000b4000b067a23 */ /* 0x004fca0000010805 */
[----:B------:R1:W-:Y:S01]  /*ffd0*/  MUFU.EX2 R194, R2 ;  /* 0x0000000200c27308 */ /* 0x0003e20000000800 */
[----:B----4-:R-:W-:-:S07]  /*ffe0*/  FFMA.FTZ R3, R15, c[0x0][0x2d0], -R0 ;  /* 0x0000b4000f037a23 */ /* 0x010fce0000010800 */
[----:B------:R2:W-:Y:S01]  /*fff0*/  MUFU.EX2 R163, R6 ;  /* 0x0000000600a37308 */ /* 0x0005e20000000800 */
[----:B------:R-:W4:Y:S07]  /*10000*/  LDSM.16.MT88.4 R12, [R209+0x100] ;  /* 0x00010000d10c783b */ /* 0x000f2e0000004200 */
[----:B------:R3:W5:Y:S01]  /*10010*/  MUFU.EX2 R201, R3 ;  /* 0x0000000300c97308 */ /* 0x0007620000000800 */
[----:B-1----:R-:W-:Y:S02]  /*10020*/  FFMA.FTZ R2, R44, c[0x0][0x2d0], -R5 ;  /* 0x0000b4002c027a23 */ /* 0x002fe40000010805 */
[----:B--2---:R-:W-:-:S05]  /*10030*/  IMAD.MOV.U32 R6, RZ, RZ, R46 ;  /* 0x000000ffff067224 */ /* 0x004fca00078e002e */
[----:B------:R1:W-:Y:S01]  /*10040*/  MUFU.EX2 R88, R2 ;  /* 0x0000000200587308 */ /* 0x0003e20000000800 */
[----:B------:R-:W-:Y:S01]  /*10050*/  F2FP.PACK_AB R8, R6, R200 ;  /* 0x000000c80608723e */ /* 0x000fe200000000ff */
[----:B---3--:R-:W-:Y:S01]  /*10060*/  IMAD.MOV.U32 R3, RZ, RZ, R31 ;  /* 0x000000ffff037224 */ /* 0x008fe200078e001f */
[----:B-----5:R-:W-:Y:S01]  /*10070*/  F2FP.PACK_AB R11, R201, R193 ;  /* 0x000000c1c90b723e */ /* 0x020fe200000000ff */
[----:B------:R-:W2:Y:S03]  /*10080*/  LDSM.16.MT88.4 R28, [R208+0x4100] ;  /* 0x00410000d01c783b */ /* 0x000ea60000004200 */
[----:B------:R-:W-:Y:S01]  /*10090*/  F2FP.PACK_AB R10, R163, R3 ;  /* 0x00000003a30a723e */ /* 0x000fe200000000ff */
[----:B-1----:R-:W-:-:S06]  /*100a0*/  FFMA.FTZ R2, R45, c[0x0][0x2d0], -R0 ;  /* 0x0000b4002d027a23 */ /* 0x002fcc0000010800 */
[C---:B------:R-:W-:Y:S01]  /*100b0*/  HMMA.16816.F32 R68, R8.reuse, R16, RZ ;  /* 0x000000100844723c */ /* 0x040fe200000018ff */
[----:B------:R1:W-:Y:S07]  /*100c0*/  MUFU.EX2 R251, R2 ;  /* 0x0000000200fb7308 */ /* 0x0003ee0000000800 */
[C---:B------:R-:W-:Y:S01]  /*100d0*/  HMMA.16816.F32 R60, R8.reuse, R18, RZ ;  /* 0x00000012083c723c */ /* 0x040fe200000018ff */
[----:B------:R-:W3:Y:S07]  /*100e0*/  LDSM.16.MT88.4 R16, [R205+0x900] ;  /* 0x00090000cd10783b */ /* 0x000eee0000004200 */
[----:B----4-:R-:W-:Y:S01]  /*100f0*/  HMMA.16816.F32 R52, R8, R12, RZ ;  /* 0x0000000c0834723c */ /* 0x010fe200000018ff */
[----:B-1----:R-:W-:-:S04]  /*10100*/  FFMA.FTZ R2, R64, c[0x0][0x2d0], -R0 ;  /* 0x0000b40040027a23 */ /* 0x002fc80000010800 */
[----:B------:R1:W4:Y:S03]  /*10110*/  MUFU.EX2 R249, R2 ;  /* 0x0000000200f97308 */ /* 0x0003260000000800 */
[C---:B------:R-:W-:Y:S01]  /*10120*/  HMMA.16816.F32 R56, R8.reuse, R14, RZ ;  /* 0x0000000e0838723c */ /* 0x040fe200000018ff */
[----:B------:R-:W5:Y:S07]  /*10130*/  LDSM.16.MT88.4 R12, [R206+0x900] ;  /* 0x00090000ce0c783b */ /* 0x000f6e0000004200 */
[----:B------:R-:W-:Y:S01]  /*10140*/  HMMA.16816.F32 R84, R8, R24, RZ ;  /* 0x000000180854723c */ /* 0x000fe200000018ff */
[----:B-1----:R-:W-:-:S07]  /*10150*/  FFMA.FTZ R2, R65, c[0x0][0x2d0], -R0 ;  /* 0x0000b40041027a23 */ /* 0x002fce0000010800 */
[C---:B------:R-:W-:Y:S01]  /*10160*/  HMMA.16816.F32 R80, R8.reuse, R26, RZ ;  /* 0x0000001a0850723c */ /* 0x040fe200000018ff */
[----:B------:R-:W1:Y:S01]  /*10170*/  LDSM.16.MT88.4 R24, [R209+0x900] ;  /* 0x00090000d118783b */ /* 0x000e620000004200 */
[----:B------:R2:W-:Y:S06]  /*10180*/  MUFU.EX2 R250, R2 ;  /* 0x0000000200fa7308 */ /* 0x0005ec0000000800 */
[C---:B------:R-:W-:Y:S08]  /*10190*/  HMMA.16816.F32 R48, R8.reuse, R20, RZ ;  /* 0x000000140830723c */ /* 0x040ff000000018ff */
[----:B------:R-:W-:Y:S01]  /*101a0*/  HMMA.16816.F32 R44, R8, R22, RZ ;  /* 0x00000016082c723c */ /* 0x000fe200000018ff */
[----:B------:R-:W1:Y:S01]  /*101b0*/  LDSM.16.MT88.4 R20, [R208+0x900] ;  /* 0x00090000d014783b */ /* 0x000e620000004200 */
[----:B--2---:R-:W-:-:S04]  /*101c0*/  FFMA.FTZ R2, R76, c[0x0][0x2d0], -R0 ;  /* 0x0000b4004c027a23 */ /* 0x004fc80000010800 */
[----:B------:R2:W1:Y:S02]  /*101d0*/  MUFU.EX2 R162, R2 ;  /* 0x0000000200a27308 */ /* 0x0004640000000800 */
[C---:B------:R-:W-:Y:S08]  /*101e0*/  HMMA.16816.F32 R76, R8.reuse, R40, RZ ;  /* 0x00000028084c723c */ /* 0x040ff000000018ff */
[----:B------:R-:W-:Y:S01]  /*101f0*/  HMMA.16816.F32 R72, R8, R36, RZ ;  /* 0x000000240848723c */ /* 0x000fe200000018ff */
[----:B--2---:R-:W-:-:S07]  /*10200*/  FFMA.FTZ R2, R100, c[0x0][0x2d0], -R5 ;  /* 0x0000b40064027a23 */ /* 0x004fce0000010805 */
[C---:B------:R-:W-:Y:S01]  /*10210*/  HMMA.16816.F32 R64, R8.reuse, R38, RZ ;  /* 0x000000260840723c */ /* 0x040fe200000018ff */
[----:B------:R-:W-:Y:S01]  /*10220*/  LDSM.16.MT88.4 R36, [R206+0x4900] ;  /* 0x00490000ce24783b */ /* 0x000fe20000004200 */
[----:B------:R2:W-:Y:S06]  /*10230*/  MUFU.EX2 R241, R2 ;  /* 0x0000000200f17308 */ /* 0x0005ec0000000800 */
[C---:B------:R-:W-:Y:S08]  /*10240*/  HMMA.16816.F32 R40, R8.reuse, R42, RZ ;  /* 0x0000002a0828723c */ /* 0x040ff000000018ff */
[----:B------:R-:W-:Y:S01]  /*10250*/  HMMA.16816.F32 R92, R8, R32, RZ ;  /* 0x00000020085c723c */ /* 0x000fe200000018ff */
[----:B--2---:R-:W-:-:S04]  /*10260*/  FFMA.FTZ R2, R112, c[0x0][0x2d0], -R5 ;  /* 0x0000b40070027a23 */ /* 0x004fc80000010805 */
[----:B------:R2:W1:Y:S03]  /*10270*/  MUFU.EX2 R240, R2 ;  /* 0x0000000200f07308 */ /* 0x0004660000000800 */
[C---:B------:R-:W-:Y:S01]  /*10280*/  HMMA.16816.F32 R104, R8.reuse, R34, RZ ;  /* 0x000000220868723c */ /* 0x040fe200000018ff */
[----:B------:R-:W-:Y:S07]  /*10290*/  LDSM.16.MT88.4 R32, [R205+0x1100] ;  /* 0x00110000cd20783b */ /* 0x000fee0000004200 */
[----:B------:R-:W-:Y:S01]  /*102a0*/  HMMA.16816.F32 R108, R8, R28, RZ ;  /* 0x0000001c086c723c */ /* 0x000fe200000018ff */
[----:B--2---:R-:W-:-:S07]  /*102b0*/  FFMA.FTZ R2, R113, c[0x0][0x2d0], -R5 ;  /* 0x0000b40071027a23 */ /* 0x004fce0000010805 */
[----:B------:R-:W-:Y:S01]  /*102c0*/  HMMA.16816.F32 R96, R8, R30, RZ ;  /* 0x0000001e0860723c */ /* 0x000fe200000018ff */
[----:B------:R-:W2:Y:S01]  /*102d0*/  LDSM.16.MT88.4 R28, [R205+0x4900] ;  /* 0x00490000cd1c783b */ /* 0x000ea20000004200 */
[----:B------:R3:W-:Y:S05]  /*102e0*/  MUFU.EX2 R238, R2 ;  /* 0x0000000200ee7308 */ /* 0x0007ea0000000800 */
[----:B------:R-:W-:Y:S02]  /*102f0*/  F2FP.PACK_AB R8, R195, R192 ;  /* 0x000000c0c308723e */ /* 0x000fe400000000ff */
[----:B----4-:R-:W-:Y:S02]  /*10300*/  F2FP.PACK_AB R9, R249, R251 ;  /* 0x000000fbf909723e */ /* 0x010fe400000000ff */
[----:B------:R-:W-:-:S02]  /*10310*/  F2FP.PACK_AB R10, R88, R194 ;  /* 0x000000c2580a723e */ /* 0x000fc400000000ff */
[----:B-1----:R-:W-:Y:S01]  /*10320*/  F2FP.PACK_AB R11, R162, R250 ;  /* 0x000000faa20b723e */ /* 0x002fe200000000ff */
[----:B---3--:R-:W-:-:S06]  /*10330*/  FFMA.FTZ R2, R114, c[0x0][0x2d0], -R5 ;  /* 0x0000b40072027a23 */ /* 0x008fcc0000010805 */
[C---:B------:R-:W-:Y:S01]  /*10340*/  HMMA.16816.F32 R128, R8.reuse, R16, R84 ;  /* 0x000000100880723c */ /* 0x040fe20000001854 */
[----:B------:R1:W-:Y:S07]  /*10350*/  MUFU.EX2 R239, R2 ;  /* 0x0000000200ef7308 */ /* 0x0003ee0000000800 */
[C---:B------:R-:W-:Y:S01]  /*10360*/  HMMA.16816.F32 R124, R8.reuse, R18, R80 ;  /* 0x00000012087c723c */ /* 0x040fe20000001850 */
[----:B------:R-:W3:Y:S07]  /*10370*/  LDSM.16.MT88.4 R16, [R209+0x4900] ;  /* 0x00490000d110783b */ /* 0x000eee0000004200 */
[----:B-----5:R-:W-:Y:S01]  /*10380*/  HMMA.16816.F32 R80, R8, R12, R68 ;  /* 0x0000000c0850723c */ /* 0x020fe20000001844 */
[----:B-1----:R-:W-:-:S02]  /*10390*/  FFMA.FTZ R2, R118, c[0x0][0x2d0], -R0 ;  /* 0x0000b40076027a23 */ /* 0x002fc40000010800 */
[----:B------:R-:W-:Y:S02]  /*103a0*/  IMAD.MOV.U32 R118, RZ, RZ, R200 ;  /* 0x000000ffff767224 */ /* 0x000fe400078e00c8 */
[----:B------:R1:W-:Y:S02]  /*103b0*/  MUFU.EX2 R237, R2 ;  /* 0x0000000200ed7308 */ /* 0x0003e40000000800 */
[----:B------:R-:W-:Y:S01]  /*103c0*/  IMAD.MOV.U32 R70, RZ, RZ, R89 ;  /* 0x000000ffff467224 */ /* 0x000fe200078e0059 */
[----:B------:R-:W-:Y:S01]  /*103d0*/  HMMA.16816.F32 R84, R8, R14, R60 ;  /* 0x0000000e0854723c */ /* 0x000fe2000000183c */
[----:B------:R-:W4:Y:S01]  /*103e0*/  LDSM.16.MT88.4 R12, [R208+0x4900] ;  /* 0x00490000d00c783b */ /* 0x000f220000004200 */
[----:B------:R-:W-:Y:S02]  /*103f0*/  IMAD.MOV.U32 R69, RZ, RZ, R88 ;  /* 0x000000ffff457224 */ /* 0x000fe400078e0058 */
[----:B------:R-:W-:-:S04]  /*10400*/  IMAD.MOV.U32 R71, RZ, RZ, R234 ;  /* 0x000000ffff477224 */ /* 0x000fc800078e00ea */
[----:B------:R-:W-:Y:S01]  /*10410*/  HMMA.16816.F32 R100, R8, R26, R56 ;  /* 0x0000001a0864723c */ /* 0x000fe20000001838 */
[----:B-1----:R-:W-:-:S07]  /*10420*/  FFMA.FTZ R2, R119, c[0x0][0x2d0], -R0 ;  /* 0x0000b40077027a23 */ /* 0x002fce0000010800 */
[C---:B------:R-:W-:Y:S01]  /*10430*/  HMMA.16816.F32 R56, R8.reuse, R20, R48 ;  /* 0x000000140838723c */ /* 0x040fe20000001830 */
[----:B------:R-:W-:Y:S01]  /*10440*/  IMAD.MOV.U32 R119, RZ, RZ, R70 ;  /* 0x000000ffff777224 */ /* 0x000fe200078e0046 */
[----:B------:R1:W5:Y:S06]  /*10450*/  MUFU.EX2 R236, R2 ;  /* 0x0000000200ec7308 */ /* 0x00036c0000000800 */
[C---:B------:R-:W-:Y:S01]  /*10460*/  HMMA.16816.F32 R44, R8.reuse, R22, R44 ;  /* 0x00000016082c723c */ /* 0x040fe2000000182c */
[----:B------:R-:W3:Y:S07]  /*10470*/  LDSM.16.MT88.4 R20, [R208+0x1100] ;  /* 0x00110000d014783b */ /* 0x000eee0000004200 */
[----:B------:R-:W-:Y:S01]  /*10480*/  HMMA.16816.F32 R88, R8, R24, R52 ;  /* 0x000000180858723c */ /* 0x000fe20000001834 */
[----:B------:R-:W4:Y:S01]  /*10490*/  LDSM.16.MT88.4 R24, [R209+0x1100] ;  /* 0x00110000d118783b */ /* 0x000f220000004200 */
[----:B-1----:R-:W-:-:S04]  /*104a0*/  FFMA.FTZ R2, R121, c[0x0][0x2d0], -R0 ;  /* 0x0000b40079027a23 */ /* 0x002fc80000010800 */
[----:B------:R1:W-:Y:S02]  /*104b0*/  MUFU.EX2 R235, R2 ;  /* 0x0000000200eb7308 */ /* 0x0003e40000000800 */
[C---:B--2---:R-:W-:Y:S08]  /*104c0*/  HMMA.16816.F32 R112, R8.reuse, R28, R72 ;  /* 0x0000001c0870723c */ /* 0x044ff00000001848 */
[----:B------:R-:W-:Y:S01]  /*104d0*/  HMMA.16816.F32 R52, R8, R30, R64 ;  /* 0x0000001e0834723c */ /* 0x000fe20000001840 */
[----:B------:R-:W2:Y:S01]  /*104e0*/  LDSM.16.MT88.4 R28, [R206+0x1100] ;  /* 0x00110000ce1c783b */ /* 0x000ea20000004200 */
[----:B-1----:R-:W-:-:S06]  /*104f0*/  FFMA.FTZ R2, R120, c[0x0][0x2d0], -R0 ;  /* 0x0000b40078027a23 */ /* 0x002fcc0000010800 */
[C---:B------:R-:W-:Y:S01]  /*10500*/  HMMA.16816.F32 R132, R8.reuse, R36, R76 ;  /* 0x000000240884723c */ /* 0x040fe2000000184c */
[----:B------:R1:W1:Y:S06]  /*10510*/  MUFU.EX2 R234, R2 ;  /* 0x0000000200ea7308 */ /* 0x00026c0000000800 */
[----:B------:R-:W-:Y:S01]  /*10520*/  IMAD.MOV.U32 R36, RZ, RZ, R202 ;  /* 0x000000ffff247224 */ /* 0x000fe200078e00ca */
[----:B------:R-:W-:Y:S01]  /*10530*/  HMMA.16816.F32 R120, R8, R38, R40 ;  /* 0x000000260878723c */ /* 0x000fe20000001828 */
[----:B------:R-:W2:Y:S01]  /*10540*/  LDSM.16.MT88.4 R40, [R206+0x5100] ;  /* 0x00510000ce28783b */ /* 0x000ea20000004200 */
[----:B------:R-:W-:-:S05]  /*10550*/  IMAD.MOV.U32 R37, RZ, RZ, R71 ;  /* 0x000000ffff257224 */ /* 0x000fca00078e0047 */
[----:B------:R-:W-:Y:S01]  /*10560*/  IMAD.MOV.U32 R39, RZ, RZ, R201 ;  /* 0x000000ffff277224 */ /* 0x000fe200078e00c9 */
[C---:B---3--:R-:W-:Y:S01]  /*10570*/  HMMA.16816.F32 R72, R8.reuse, R16, R92 ;  /* 0x000000100848723c */ /* 0x048fe2000000185c */
[----:B------:R-:W-:Y:S02]  /*10580*/  IMAD.MOV.U32 R38, RZ, RZ, R195 ;  /* 0x000000ffff267224 */ /* 0x000fe400078e00c3 */
[--C-:B-1----:R-:W-:Y:S02]  /*10590*/  FFMA.FTZ R2, R144, c[0x0][0x2d0], -R5.reuse ;  /* 0x0000b40090027a23 */ /* 0x102fe40000010805 */
[----:B------:R-:W-:Y:S02]  /*105a0*/  IMAD.MOV.U32 R144, RZ, RZ, R4 ;  /* 0x000000ffff907224 */ /* 0x000fe400078e0004 */
[----:B------:R1:W-:Y:S01]  /*105b0*/  MUFU.EX2 R202, R2 ;  /* 0x0000000200ca7308 */ /* 0x0003e20000000800 */
[C---:B------:R-:W-:Y:S01]  /*105c0*/  HMMA.16816.F32 R64, R8.reuse, R18, R104 ;  /* 0x000000120840723c */ /* 0x040fe20000001868 */
[----:B------:R-:W-:Y:S07]  /*105d0*/  LDSM.16.MT88.4 R16, [R208+0x5100] ;  /* 0x00510000d010783b */ /* 0x000fee0000004200 */
[----:B----4-:R-:W-:Y:S01]  /*105e0*/  HMMA.16816.F32 R60, R8, R12, R108 ;  /* 0x0000000c083c723c */ /* 0x010fe2000000186c */
[----:B-1----:R-:W-:-:S07]  /*105f0*/  FFMA.FTZ R2, R145, c[0x0][0x2d0], -R5 ;  /* 0x0000b40091027a23 */ /* 0x002fce0000010805 */
[----:B------:R-:W-:Y:S01]  /*10600*/  HMMA.16816.F32 R48, R8, R14, R96 ;  /* 0x0000000e0830723c */ /* 0x000fe20000001860 */
[----:B------:R-:W1:Y:S01]  /*10610*/  LDSM.16.MT88.4 R12, [R205+0x5100] ;  /* 0x00510000cd0c783b */ /* 0x000e620000004200 */
[----:B------:R-:W-:Y:S01]  /*10620*/  IMAD.MOV.U32 R111, RZ, RZ, R69 ;  /* 0x000000ffff6f7224 */ /* 0x000fe200078e0045 */
[----:B------:R3:W4:Y:S01]  /*10630*/  MUFU.EX2 R201, R2 ;  /* 0x0000000200c97308 */ /* 0x0007220000000800 */
[----:B------:R-:W-:Y:S02]  /*10640*/  IMAD.MOV.U32 R110, RZ, RZ, R194 ;  /* 0x000000ffff6e7224 */ /* 0x000fe400078e00c2 */
[----:B------:R-:W-:Y:S01]  /*10650*/  IMAD.MOV.U32 R145, RZ, RZ, R193 ;  /* 0x000000ffff917224 */ /* 0x000fe200078e00c1 */
[----:B------:R-:W-:Y:S02]  /*10660*/  F2FP.PACK_AB R8, R240, R241 ;  /* 0x000000f1f008723e */ /* 0x000fe400000000ff */
[----:B-----5:R-:W-:Y:S02]  /*10670*/  F2FP.PACK_AB R9, R236, R237 ;  /* 0x000000edec09723e */ /* 0x020fe400000000ff */
[----:B------:R-:W-:-:S02]  /*10680*/  F2FP.PACK_AB R10, R239, R238 ;  /* 0x000000eeef0a723e */ /* 0x000fc400000000ff */
[----:B------:R-:W-:Y:S01]  /*10690*/  F2FP.PACK_AB R11, R234, R235 ;  /* 0x000000ebea0b723e */ /* 0x000fe200000000ff */
[----:B---3--:R-:W-:-:S06]  /*106a0*/  FFMA.FTZ R2, R146, c[0x0][0x2d0], -R5 ;  /* 0x0000b40092027a23 */ /* 0x008fcc0000010805 */
[C---:B------:R-:W-:Y:S01]  /*106b0*/  HMMA.16816.F32 R96, R8.reuse, R20, R56 ;  /* 0x000000140860723c */ /* 0x040fe20000001838 */
[----:B------:R-:W-:Y:S01]  /*106c0*/  IMAD.MOV.U32 R146, RZ, RZ, R37 ;  /* 0x000000ffff927224 */ /* 0x000fe200078e0025 */
[----:B------:R3:W-:Y:S06]  /*106d0*/  MUFU.EX2 R200, R2 ;  /* 0x0000000200c87308 */ /* 0x0007ec0000000800 */
[C---:B------:R-:W-:Y:S01]  /*106e0*/  HMMA.16816.F32 R92, R8.reuse, R22, R44 ;  /* 0x00000016085c723c */ /* 0x040fe2000000182c */
[----:B------:R-:W5:Y:S06]  /*106f0*/  LDSM.16.MT88.4 R20, [R209+0x5100] ;  /* 0x00510000d114783b */ /* 0x000f6c0000004200 */
[----:B------:R-:W-:Y:S01]  /*10700*/  IMAD.MOV.U32 R46, RZ, RZ, R39 ;  /* 0x000000ffff2e7224 */ /* 0x000fe200078e0027 */
[----:B------:R-:W-:Y:S01]  /*10710*/  HMMA.16816.F32 R68, R8, R32, R128 ;  /* 0x000000200844723c */ /* 0x000fe20000001880 */
[----:B------:R-:W-:-:S02]  /*10720*/  IMAD.MOV.U32 R47, RZ, RZ, R36 ;  /* 0x000000ffff2f7224 */ /* 0x000fc400078e0024 */
[----:B---3--:R-:W-:Y:S02]  /*10730*/  FFMA.FTZ R2, R147, c[0x0][0x2d0], -R5 ;  /* 0x0000b40093027a23 */ /* 0x008fe40000010805 */
[----:B------:R-:W-:Y:S02]  /*10740*/  IMAD.MOV.U32 R147, RZ, RZ, R192 ;  /* 0x000000ffff937224 */ /* 0x000fe400078e00c0 */
[----:B------:R3:W-:Y:S01]  /*10750*/  MUFU.EX2 R195, R2 ;  /* 0x0000000200c37308 */ /* 0x0007e20000000800 */
[C---:B------:R-:W-:Y:S01]  /*10760*/  HMMA.16816.F32 R76, R8.reuse, R34, R124 ;  /* 0x00000022084c723c */ /* 0x040fe2000000187c */
[----:B------:R-:W1:Y:S07]  /*10770*/  LDSM.16.MT88.4 R32, [R206+0x1900] ;  /* 0x00190000ce20783b */ /* 0x000e6e0000004200 */
[----:B------:R-:W-:Y:S01]  /*10780*/  HMMA.16816.F32 R88, R8, R24, R88 ;  /* 0x000000180858723c */ /* 0x000fe20000001858 */
[----:B---3--:R-:W-:-:S07]  /*10790*/  FFMA.FTZ R2, R148, c[0x0][0x2d0], -R0 ;  /* 0x0000b40094027a23 */ /* 0x008fce0000010800 */
[C---:B------:R-:W-:Y:S01]  /*107a0*/  HMMA.16816.F32 R100, R8.reuse, R26, R100 ;  /* 0x0000001a0864723c */ /* 0x040fe20000001864 */
[----:B------:R-:W-:Y:S01]  /*107b0*/  IMAD.MOV.U32 R148, RZ, RZ, R38 ;  /* 0x000000ffff947224 */ /* 0x000fe200078e0026 */
[----:B------:R-:W-:Y:S01]  /*107c0*/  LDSM.16.MT88.4 R24, [R208+0x1900] ;  /* 0x00190000d018783b */ /* 0x000fe20000004200 */
[----:B------:R3:W-:Y:S03]  /*107d0*/  MUFU.EX2 R194, R2 ;  /* 0x0000000200c27308 */ /* 0x0007e60000000800 */
[----:B------:R-:W4:Y:S02]  /*107e0*/  LDSM.16.MT88.4 R36, [R205+0x1900] ;  /* 0x00190000cd24783b */ /* 0x000f240000004200 */
[C---:B--2---:R-:W-:Y:S08]  /*107f0*/  HMMA.16816.F32 R80, R8.reuse, R28, R80 ;  /* 0x0000001c0850723c */ /* 0x044ff00000001850 */
[----:B------:R-:W-:Y:S01]  /*10800*/  HMMA.16816.F32 R84, R8, R30, R84 ;  /* 0x0000001e0854723c */ /* 0x000fe20000001854 */
[----:B------:R-:W2:Y:S01]  /*10810*/  LDSM.16.MT88.4 R28, [R209+0x1900] ;  /* 0x00190000d11c783b */ /* 0x000ea20000004200 */
[----:B---3--:R-:W-:-:S02]  /*10820*/  FFMA.FTZ R2, R149, c[0x0][0x2d0], -R0 ;  /* 0x0000b40095027a23 */ /* 0x008fc40000010800 */
[----:B------:R-:W-:Y:S02]  /*10830*/  IMAD.MOV.U32 R149, RZ, RZ, R110 ;  /* 0x000000ffff957224 */ /* 0x000fe400078e006e */
[----:B------:R3:W2:Y:S02]  /*10840*/  MUFU.EX2 R193, R2 ;  /* 0x0000000200c17308 */ /* 0x0006a40000000800 */
[C---:B------:R-:W-:Y:S08]  /*10850*/  HMMA.16816.F32 R124, R8.reuse, R42, R120 ;  /* 0x0000002a087c723c */ /* 0x040ff00000001878 */
[----:B-1----:R-:W-:Y:S01]  /*10860*/  HMMA.16816.F32 R112, R8, R12, R112 ;  /* 0x0000000c0870723c */ /* 0x002fe20000001870 */
[----:B---3--:R-:W-:-:S07]  /*10870*/  FFMA.FTZ R2, R151, c[0x0][0x2d0], -R0 ;  /* 0x0000b40097027a23 */ /* 0x008fce0000010800 */
[C---:B------:R-:W-:Y:S01]  /*10880*/  HMMA.16816.F32 R104, R8.reuse, R14, R52 ;  /* 0x0000000e0868723c */ /* 0x040fe20000001834 */
[----:B------:R-:W1:Y:S01]  /*10890*/  LDSM.16.MT88.4 R12, [R205+0x5900] ;  /* 0x00590000cd0c783b */ /* 0x000e620000004200 */
[----:B------:R-:W-:Y:S01]  /*108a0*/  IMAD.MOV.U32 R151, RZ, RZ, R162 ;  /* 0x000000ffff977224 */ /* 0x000fe200078e00a2 */
[----:B------:R3:W-:Y:S05]  /*108b0*/  MUFU.EX2 R4, R2 ;  /* 0x0000000200047308 */ /* 0x0007ea0000000800 */
[C---:B------:R-:W-:Y:S08]  /*108c0*/  HMMA.16816.F32 R132, R8.reuse, R40, R132 ;  /* 0x000000280884723c */ /* 0x040ff00000001884 */
[----:B-----5:R-:W-:Y:S01]  /*108d0*/  HMMA.16816.F32 R128, R8, R20, R72 ;  /* 0x000000140880723c */ /* 0x020fe20000001848 */
[----:B---3--:R-:W-:-:S02]  /*108e0*/  FFMA.FTZ R2, R150, c[0x0][0x2d0], -R0 ;  /* 0x0000b40096027a23 */ /* 0x008fc40000010800 */
[----:B------:R-:W-:Y:S02]  /*108f0*/  IMAD.MOV.U32 R150, RZ, RZ, R111 ;  /* 0x000000ffff967224 */ /* 0x000fe400078e006f */
[----:B------:R3:W5:Y:S03]  /*10900*/  MUFU.EX2 R192, R2 ;  /* 0x0000000200c07308 */ /* 0x0007660000000800 */
[C---:B------:R-:W-:Y:S01]  /*10910*/  HMMA.16816.F32 R120, R8.reuse, R22, R64 ;  /* 0x000000160878723c */ /* 0x040fe20000001840 */
[----:B------:R-:W-:Y:S07]  /*10920*/  LDSM.16.MT88.4 R20, [R208+0x5900] ;  /* 0x00590000d014783b */ /* 0x000fee0000004200 */
[----:B------:R-:W-:Y:S01]  /*10930*/  HMMA.16816.F32 R108, R8, R16, R60 ;  /* 0x00000010086c723c */ /* 0x000fe2000000183c */
[----:B---3--:R-:W-:-:S07]  /*10940*/  FFMA.FTZ R2, R153, c[0x0][0x2d0], -R5 ;  /* 0x0000b40099027a23 */ /* 0x008fce0000010805 */
[----:B------:R-:W-:Y:S01]  /*10950*/  HMMA.16816.F32 R56, R8, R18, R48 ;  /* 0x000000120838723c */ /* 0x000fe20000001830 */
[----:B------:R-:W-:Y:S06]  /*10960*/  LDSM.16.MT88.4 R16, [R205+0x2100] ;  /* 0x00210000cd10783b */ /* 0x000fec0000004200 */
[----:B----4-:R-:W-:Y:S02]  /*10970*/  F2FP.PACK_AB R8, R201, R202 ;  /* 0x000000cac908723e */ /* 0x010fe400000000ff */
[----:B--2---:R-:W-:Y:S02]  /*10980*/  F2FP.PACK_AB R9, R193, R194 ;  /* 0x000000c2c109723e */ /* 0x004fe400000000ff */
[----:B------:R-:W-:-:S02]  /*10990*/  F2FP.PACK_AB R10, R195, R200 ;  /* 0x000000c8c30a723e */ /* 0x000fc400000000ff */
[----:B-----5:R-:W-:-:S07]  /*109a0*/  F2FP.PACK_AB R11, R192, R4 ;  /* 0x00000004c00b723e */ /* 0x020fce00000000ff */
[C---:B------:R-:W-:Y:S07]  /*109b0*/  HMMA.16816.F32 R60, R8.reuse, R32, R80 ;  /* 0x00000020083c723c */ /* 0x040fee0000001850 */
[----:B------:R-:W-:Y:S01]  /*109c0*/  IMAD.MOV.U32 R81, RZ, RZ, R146 ;  /* 0x000000ffff517224 */ /* 0x000fe200078e0092 */
[----:B------:R-:W-:Y:S01]  /*109d0*/  HMMA.16816.F32 R52, R8, R34, R84 ;  /* 0x000000220834723c */ /* 0x000fe20000001854 */
[----:B------:R-:W2:Y:S01]  /*109e0*/  LDSM.16.MT88.4 R32, [R206+0x5900] ;  /* 0x00590000ce20783b */ /* 0x000ea20000004200 */
[----:B------:R-:W-:-:S02]  /*109f0*/  IMAD.MOV.U32 R146, RZ, RZ, R163 ;  /* 0x000000ffff927224 */ /* 0x000fc400078e00a3 */
[----:B------:R3:W-:Y:S01]  /*10a00*/  MUFU.EX2 R163, R2 ;  /* 0x0000000200a37308 */ /* 0x0007e20000000800 */
[----:B------:R-:W-:Y:S02]  /*10a10*/  IMAD.MOV.U32 R80, RZ, RZ, R161 ;  /* 0x000000ffff507224 */ /* 0x000fe400078e00a1 */
[----:B------:R-:W-:Y:S01]  /*10a20*/  IMAD.MOV.U32 R83, RZ, RZ, R46 ;  /* 0x000000ffff537224 */ /* 0x000fe200078e002e */
[----:B------:R-:W-:Y:S01]  /*10a30*/  HMMA.16816.F32 R68, R8, R36, R68 ;  /* 0x000000240844723c */ /* 0x000fe20000001844 */
[----:B------:R-:W-:-:S07]  /*10a40*/  IMAD.MOV.U32 R82, RZ, RZ, R47 ;  /* 0x000000ffff527224 */ /* 0x000fce00078e002f */
[----:B------:R-:W-:Y:S01]  /*10a50*/  HMMA.16816.F32 R64, R8, R38, R76 ;  /* 0x000000260840723c */ /* 0x000fe2000000184c */
[----:B---3--:R-:W-:-:S07]  /*10a60*/  FFMA.FTZ R2, R154, c[0x0][0x2d0], -R5 ;  /* 0x0000b4009a027a23 */ /* 0x008fce0000010805 */
[C---:B------:R-:W-:Y:S01]  /*10a70*/  HMMA.16816.F32 R40, R8.reuse, R24, R96 ;  /* 0x000000180828723c */ /* 0x040fe20000001860 */
[----:B------:R3:W4:Y:S07]  /*10a80*/  MUFU.EX2 R162, R2 ;  /* 0x0000000200a27308 */ /* 0x00072e0000000800 */
[C---:B------:R-:W-:Y:S01]  /*10a90*/  HMMA.16816.F32 R36, R8.reuse, R26, R92 ;  /* 0x0000001a0824723c */ /* 0x040fe2000000185c */
[----:B------:R-:W5:Y:S07]  /*10aa0*/  LDSM.16.MT88.4 R24, [R209+0x5900] ;  /* 0x00590000d118783b */ /* 0x000f6e0000004200 */
[----:B------:R-:W-:Y:S01]  /*10ab0*/  HMMA.16816.F32 R44, R8, R28, R88 ;  /* 0x0000001c082c723c */ /* 0x000fe20000001858 */
[----:B---3--:R-:W-:-:S04]  /*10ac0*/  FFMA.FTZ R2, R152, c[0x0][0x2d0], -R5 ;  /* 0x0000b40098027a23 */ /* 0x008fc80000010805 */
[----:B------:R3:W-:Y:S02]  /*10ad0*/  MUFU.EX2 R161, R2 ;  /* 0x0000000200a17308 */ /* 0x0007e40000000800 */
[----:B------:R-:W-:Y:S01]  /*10ae0*/  IMAD.MOV.U32 R91, RZ, RZ, R160 ;  /* 0x000000ffff5b7224 */ /* 0x000fe200078e00a0 */
[C---:B-1----:R-:W-:Y:S07]  /*10af0*/  HMMA.16816.F32 R72, R8.reuse, R12, R112 ;  /* 0x0000000c0848723c */ /* 0x042fee0000001870 */
[----:B------:R-:W-:Y:S01]  /*10b00*/  IMAD.MOV.U32 R115, RZ, RZ, R83 ;  /* 0x000000ffff737224 */ /* 0x000fe200078e0053 */
[----:B------:R-:W-:Y:S01]  /*10b10*/  HMMA.16816.F32 R76, R8, R14, R104 ;  /* 0x0000000e084c723c */ /* 0x000fe20000001868 */
[----:B------:R-:W1:Y:S01]  /*10b20*/  LDSM.16.MT88.4 R12, [R206+0x2100] ;  /* 0x00210000ce0c783b */ /* 0x000e620000004200 */
[----:B---3--:R-:W-:-:S06]  /*10b30*/  FFMA.FTZ R2, R155, c[0x0][0x2d0], -R5 ;  /* 0x0000b4009b027a23 */ /* 0x008fcc0000010805 */
[C---:B--2---:R-:W-:Y:S01]  /*10b40*/  HMMA.16816.F32 R84, R8.reuse, R32, R132 ;  /* 0x000000200854723c */ /* 0x044fe20000001884 */
[----:B------:R2:W-:Y:S07]  /*10b50*/  MUFU.EX2 R160, R2 ;  /* 0x0000000200a07308 */ /* 0x0005ee0000000800 */
[C---:B------:R-:W-:Y:S01]  /*10b60*/  HMMA.16816.F32 R104, R8.reuse, R34, R124 ;  /* 0x000000220868723c */ /* 0x040fe2000000187c */
[----:B------:R-:W3:Y:S04]  /*10b70*/  LDSM.16.MT88.4 R32, [R208+0x2100] ;  /* 0x00210000d020783b */ /* 0x000ee80000004200 */
[----:B------:R-:W-:Y:S03]  /*10b80*/  LDSM.16.MT88.4 R124, [R205+0x3900] ;  /* 0x00390000cd7c783b */ /* 0x000fe60000004200 */
[----:B------:R-:W-:Y:S01]  /*10b90*/  HMMA.16816.F32 R48, R8, R30, R100 ;  /* 0x0000001e0830723c */ /* 0x000fe20000001864 */
[----:B--2---:R-:W-:Y:S01]  /*10ba0*/  FFMA.FTZ R2, R156, c[0x0][0x2d0], -R0 ;  /* 0x0000b4009c027a23 */ /* 0x004fe20000010800 */
[----:B------:R-:W2:Y:S01]  /*10bb0*/  LDSM.16.MT88.4 R28, [R209+0x2100] ;  /* 0x00210000d11c783b */ /* 0x000ea20000004200 */
[----:B------:R-:W-:-:S02]  /*10bc0*/  IMAD.MOV.U32 R156, RZ, RZ, R82 ;  /* 0x000000ffff9c7224 */ /* 0x000fc400078e0052 */
[----:B------:R1:W-:Y:S03]  /*10bd0*/  MUFU.EX2 R155, R2 ;  /* 0x00000002009b7308 */ /* 0x0003e60000000800 */
[C---:B-----5:R-:W-:Y:S08]  /*10be0*/  HMMA.16816.F32 R128, R8.reuse, R24, R128 ;  /* 0x000000180880723c */ /* 0x060ff00000001880 */
[----:B------:R-:W-:Y:S01]  /*10bf0*/  HMMA.16816.F32 R120, R8, R26, R120 ;  /* 0x0000001a0878723c */ /* 0x000fe20000001878 */
[----:B------:R-:W5:Y:S01]  /*10c00*/  LDSM.16.MT88.4 R24, [R205+0x6100] ;  /* 0x00610000cd18783b */ /* 0x000f620000004200 */
[----:B-1----:R-:W-:-:S02]  /*10c10*/  FFMA.FTZ R2, R157, c[0x0][0x2d0], -R0 ;  /* 0x0000b4009d027a23 */ /* 0x002fc40000010800 */
[----:B------:R-:W-:-:S04]  /*10c20*/  IMAD.MOV.U32 R157, RZ, RZ, R81 ;  /* 0x000000ffff9d7224 */ /* 0x000fc800078e0051 */
[C---:B------:R-:W-:Y:S01]  /*10c30*/  HMMA.16816.F32 R108, R8.reuse, R20, R108 ;  /* 0x00000014086c723c */ /* 0x040fe2000000186c */
[----:B------:R1:W1:Y:S07]  /*10c40*/  MUFU.EX2 R154, R2 ;  /* 0x00000002009a7308 */ /* 0x00026e0000000800 */
[----:B------:R-:W-:Y:S01]  /*10c50*/  HMMA.16816.F32 R96, R8, R22, R56 ;  /* 0x000000160860723c */ /* 0x000fe20000001838 */
[----:B------:R-:W2:Y:S06]  /*10c60*/  LDSM.16.MT88.4 R20, [R206+0x6100] ;  /* 0x00610000ce14783b */ /* 0x000eac0000004200 */
[----:B----4-:R-:W-:Y:S01]  /*10c70*/  F2FP.PACK_AB R8, R162, R163 ;  /* 0x000000a3a208723e */ /* 0x010fe200000000ff */
[----:B-1----:R-:W-:Y:S01]  /*10c80*/  FFMA.FTZ R2, R159, c[0x0][0x2d0], -R0 ;  /* 0x0000b4009f027a23 */ /* 0x002fe20000010800 */
[----:B------:R-:W-:Y:S01]  /*10c90*/  F2FP.PACK_AB R9, R154, R155 ;  /* 0x0000009b9a09723e */ /* 0x000fe200000000ff */
[----:B------:R-:W-:Y:S01]  /*10ca0*/  IMAD.MOV.U32 R159, RZ, RZ, R80 ;  /* 0x000000ffff9f7224 */ /* 0x000fe200078e0050 */
[----:B------:R-:W-:Y:S01]  /*10cb0*/  F2FP.PACK_AB R10, R160, R161 ;  /* 0x000000a1a00a723e */ /* 0x000fe200000000ff */
[----:B------:R1:W-:Y:S02]  /*10cc0*/  MUFU.EX2 R153, R2 ;  /* 0x0000000200997308 */ /* 0x0003e40000000800 */
[----:B-1----:R-:W-:-:S02]  /*10cd0*/  FFMA.FTZ R2, R158, c[0x0][0x2d0], -R0 ;  /* 0x0000b4009e027a23 */ /* 0x002fc40000010800 */
[----:B------:R-:W-:-:S04]  /*10ce0*/  IMAD.MOV.U32 R158, RZ, RZ, R91 ;  /* 0x000000ffff9e7224 */ /* 0x000fc800078e005b */
[----:B------:R1:W4:Y:S02]  /*10cf0*/  MUFU.EX2 R152, R2 ;  /* 0x0000000200987308 */ /* 0x0003240000000800 */
[----:B-1----:R-:W-:Y:S01]  /*10d00*/  FFMA.FTZ R2, R164, c[0x0][0x2d0], -R5 ;  /* 0x0000b400a4027a23 */ /* 0x002fe20000010805 */
[----:B----4-:R-:W-:Y:S01]  /*10d10*/  F2FP.PACK_AB R11, R152, R153 ;  /* 0x00000099980b723e */ /* 0x010fe200000000ff */
[----:B------:R-:W-:-:S04]  /*10d20*/  IMAD.MOV.U32 R164, RZ, RZ, R151 ;  /* 0x000000ffffa47224 */ /* 0x000fc800078e0097 */
[----:B------:R1:W-:Y:S02]  /*10d30*/  MUFU.EX2 R151, R2 ;  /* 0x0000000200977308 */ /* 0x0003e40000000800 */
[C---:B------:R-:W-:Y:S08]  /*10d40*/  HMMA.16816.F32 R100, R8.reuse, R16, R68 ;  /* 0x000000100864723c */ /* 0x040ff00000001844 */
[----:B------:R-:W-:Y:S01]  /*10d50*/  HMMA.16816.F32 R92, R8, R18, R64 ;  /* 0x00000012085c723c */ /* 0x000fe20000001840 */
[----:B------:R-:W4:Y:S01]  /*10d60*/  LDSM.16.MT88.4 R16, [R209+0x6100] ;  /* 0x00610000d110783b */ /* 0x000f220000004200 */
[----:B-1----:R-:W-:-:S02]  /*10d70*/  FFMA.FTZ R2, R166, c[0x0][0x2d0], -R5 ;  /* 0x0000b400a6027a23 */ /* 0x002fc40000010805 */
[----:B------:R-:W-:Y:S02]  /*10d80*/  IMAD.MOV.U32 R166, RZ, RZ, R150 ;  /* 0x000000ffffa67224 */ /* 0x000fe400078e0096 */
[----:B------:R1:W1:Y:S02]  /*10d90*/  MUFU.EX2 R150, R2 ;  /* 0x0000000200967308 */ /* 0x0002640000000800 */
[C---:B------:R-:W-:Y:S08]  /*10da0*/  HMMA.16816.F32 R88, R8.reuse, R12, R60 ;  /* 0x0000000c0858723c */ /* 0x040ff0000000183c */
[----:B------:R-:W-:Y:S01]  /*10db0*/  HMMA.16816.F32 R80, R8, R14, R52 ;  /* 0x0000000e0850723c */ /* 0x000fe20000001834 */
[----:B------:R-:W4:Y:S01]  /*10dc0*/  LDSM.16.MT88.4 R12, [R208+0x6100] ;  /* 0x00610000d00c783b */ /* 0x000f220000004200 */
[----:B-1----:R-:W-:-:S06]  /*10dd0*/  FFMA.FTZ R2, R165, c[0x0][0x2d0], -R5 ;  /* 0x0000b400a5027a23 */ /* 0x002fcc0000010805 */
[C---:B---3--:R-:W-:Y:S01]  /*10de0*/  HMMA.16816.F32 R60, R8.reuse, R32, R40 ;  /* 0x00000020083c723c */ /* 0x048fe20000001828 */
[----:B------:R-:W-:Y:S02]  /*10df0*/  IMAD.MOV.U32 R165, RZ, RZ, R149 ;  /* 0x000000ffffa57224 */ /* 0x000fe400078e0095 */
[----:B------:R1:W-:Y:S05]  /*10e00*/  MUFU.EX2 R149, R2 ;  /* 0x0000000200957308 */ /* 0x0003ea0000000800 */
        /* <DEDUP_REMOVED lines=8> */
[----:B-----5:R-:W-:Y:S01]  /*10e90*/  HMMA.16816.F32 R44, R8, R24, R72 ;  /* 0x00000018082c723c */ /* 0x020fe20000001848 */
        /* <DEDUP_REMOVED lines=8> */
[----:B-----5:R-:W-:-:S02]  /*10f20*/  FFMA.FTZ R2, R191, c[0x0][0x2d0], -R0 ;  /* 0x0000b400bf027a23 */ /* 0x020fc40000010800 */
[----:B------:R-:W-:Y:S02]  /*10f30*/  IMAD.MOV.U32 R191, RZ, RZ, R115 ;  /* 0x000000ffffbf7224 */ /* 0x000fe400078e0073 */
[----:B------:R5:W1:Y:S02]  /*10f40*/  MUFU.EX2 R135, R2 ;  /* 0x0000000200877308 */ /* 0x000a640000000800 */
[C---:B----4-:R-:W-:Y:S08]  /*10f50*/  HMMA.16816.F32 R56, R8.reuse, R16, R128 ;  /* 0x000000100838723c */ /* 0x050ff00000001880 */
[----:B------:R-:W-:Y:S01]  /*10f60*/  HMMA.16816.F32 R72, R8, R18, R120 ;  /* 0x000000120848723c */ /* 0x000fe20000001878 */
[----:B------:R-:W-:Y:S01]  /*10f70*/  LDSM.16.MT88.4 R16, [R206+0x6900] ;  /* 0x00690000ce10783b */ /* 0x000fe20000004200 */
[----:B-----5:R-:W-:-:S06]  /*10f80*/  FFMA.FTZ R2, R167, c[0x0][0x2d0], -R0 ;  /* 0x0000b400a7027a23 */ /* 0x020fcc0000010800 */
[C---:B------:R-:W-:Y:S01]  /*10f90*/  HMMA.16816.F32 R108, R8.reuse, R12, R108 ;  /* 0x0000000c086c723c */ /* 0x040fe2000000186c */
[----:B------:R-:W-:Y:S01]  /*10fa0*/  IMAD.MOV.U32 R167, RZ, RZ, R146 ;  /* 0x000000ffffa77224 */ /* 0x000fe200078e0092 */
[----:B------:R4:W-:Y:S06]  /*10fb0*/  MUFU.EX2 R134, R2 ;  /* 0x0000000200867308 */ /* 0x0009ec0000000800 */
[----:B------:R-:W-:Y:S01]  /*10fc0*/  HMMA.16816.F32 R104, R8, R14, R96 ;  /* 0x0000000e0868723c */ /* 0x000fe20000001860 */
[----:B------:R-:W5:Y:S06]  /*10fd0*/  LDSM.16.MT88.4 R12, [R205+0x6900] ;  /* 0x00690000cd0c783b */ /* 0x000f6c0000004200 */
[----:B------:R-:W-:-:S02]  /*10fe0*/  F2FP.PACK_AB R8, R150, R151 ;  /* 0x000000979608723e */ /* 0x000fc400000000ff */
[----:B-1----:R-:W-:Y:S01]  /*10ff0*/  F2FP.PACK_AB R9, R135, R147 ;  /* 0x000000938709723e */ /* 0x002fe200000000ff */
[----:B----4-:R-:W-:Y:S01]  /*11000*/  FFMA.FTZ R2, R189, c[0x0][0x2d0], -R0 ;  /* 0x0000b400bd027a23 */ /* 0x010fe20000010800 */
[----:B------:R-:W-:Y:S01]  /*11010*/  F2FP.PACK_AB R10, R148, R149 ;  /* 0x00000095940a723e */ /* 0x000fe200000000ff */
[----:B------:R-:W-:Y:S02]  /*11020*/  IMAD.MOV.U32 R189, RZ, RZ, R145 ;  /* 0x000000ffffbd7224 */ /* 0x000fe400078e0091 */
[----:B------:R-:W1:Y:S02]  /*11030*/  MUFU.EX2 R133, R2 ;  /* 0x0000000200857308 */ /* 0x000e640000000800 */
[----:B-1----:R-:W-:Y:S01]  /*11040*/  F2FP.PACK_AB R11, R133, R134 ;  /* 0x00000086850b723e */ /* 0x002fe200000000ff */
[----:B------:R-:W-:Y:S02]  /*11050*/  FFMA.FTZ R2, R203, c[0x0][0x2d0], -R5 ;  /* 0x0000b400cb027a23 */ /* 0x000fe40000010805 */
[----:B------:R-:W-:-:S03]  /*11060*/  IMAD.MOV.U32 R203, RZ, RZ, R144 ;  /* 0x000000ffffcb7224 */ /* 0x000fc600078e0090 */
[----:B------:R1:W-:Y:S01]  /*11070*/  MUFU.EX2 R132, R2 ;  /* 0x0000000200847308 */ /* 0x0003e20000000800 */
[C---:B---3--:R-:W-:Y:S08]  /*11080*/  HMMA.16816.F32 R120, R8.reuse, R32, R100 ;  /* 0x000000200878723c */ /* 0x048ff00000001864 */
[----:B------:R-:W-:Y:S01]  /*11090*/  HMMA.16816.F32 R112, R8, R34, R92 ;  /* 0x000000220870723c */ /* 0x000fe2000000185c */
[----:B------:R-:W-:Y:S01]  /*110a0*/  LDSM.16.MT88.4 R32, [R208+0x6900] ;  /* 0x00690000d020783b */ /* 0x000fe20000004200 */
[----:B-1----:R-:W-:-:S06]  /*110b0*/  FFMA.FTZ R2, R228, c[0x0][0x2d0], -R5 ;  /* 0x0000b400e4027a23 */ /* 0x002fcc0000010805 */
[C---:B--2---:R-:W-:Y:S01]  /*110c0*/  HMMA.16816.F32 R100, R8.reuse, R28, R88 ;  /* 0x0000001c0864723c */ /* 0x044fe20000001858 */
[----:B------:R-:W-:Y:S01]  /*110d0*/  IMAD.MOV.U32 R228, RZ, RZ, R119 ;  /* 0x000000ffffe47224 */ /* 0x000fe200078e0077 */
[----:B------:R1:W2:Y:S06]  /*110e0*/  MUFU.EX2 R146, R2 ;  /* 0x0000000200927308 */ /* 0x0002ac0000000800 */
[C---:B------:R-:W-:Y:S08]  /*110f0*/  HMMA.16816.F32 R92, R8.reuse, R24, R68 ;  /* 0x00000018085c723c */ /* 0x040ff00000001844 */
[----:B------:R-:W-:Y:S01]  /*11100*/  HMMA.16816.F32 R88, R8, R26, R64 ;  /* 0x0000001a0858723c */ /* 0x000fe20000001840 */
[----:B------:R-:W3:Y:S01]  /*11110*/  LDSM.16.MT88.4 R24, [R209+0x6900] ;  /* 0x00690000d118783b */ /* 0x000ee20000004200 */
[----:B-1----:R-:W-:-:S02]  /*11120*/  FFMA.FTZ R2, R231, c[0x0][0x2d0], -R5 ;  /* 0x0000b400e7027a23 */ /* 0x002fc40000010805 */
[----:B------:R-:W-:Y:S02]  /*11130*/  IMAD.MOV.U32 R231, RZ, RZ, R118 ;  /* 0x000000ffffe77224 */ /* 0x000fe400078e0076 */
[----:B------:R1:W-:Y:S02]  /*11140*/  MUFU.EX2 R145, R2 ;  /* 0x0000000200917308 */ /* 0x0003e40000000800 */
[C---:B------:R-:W-:Y:S01]  /*11150*/  HMMA.16816.F32 R96, R8.reuse, R30, R80 ;  /* 0x0000001e0860723c */ /* 0x040fe20000001850 */
[----:B------:R-:W-:Y:S07]  /*11160*/  LDSM.16.MT88.4 R28, [R205+0x3100] ;  /* 0x00310000cd1c783b */ /* 0x000fee0000004200 */
[----:B------:R-:W-:Y:S01]  /*11170*/  HMMA.16816.F32 R80, R8, R22, R52 ;  /* 0x000000160850723c */ /* 0x000fe20000001834 */
[----:B-1----:R-:W-:-:S07]  /*11180*/  FFMA.FTZ R2, R232, c[0x0][0x2d0], -R5 ;  /* 0x0000b400e8027a23 */ /* 0x002fce0000010805 */
[C---:B-----5:R-:W-:Y:S01]  /*11190*/  HMMA.16816.F32 R64, R8.reuse, R14, R48 ;  /* 0x0000000e0840723c */ /* 0x060fe20000001830 */
[----:B------:R-:W-:Y:S01]  /*111a0*/  IMAD.MOV.U32 R232, RZ, RZ, R6 ;  /* 0x000000ffffe87224 */ /* 0x000fe200078e0006 */
[----:B------:R1:W-:Y:S06]  /*111b0*/  MUFU.EX2 R144, R2 ;  /* 0x0000000200907308 */ /* 0x0003ec0000000800 */
        /* <DEDUP_REMOVED lines=8> */
[----:B------:R-:W3:Y:S04]  /*11240*/  LDSM.16.MT88.4 R24, [R205+0x7100] ;  /* 0x00710000cd18783b */ /* 0x000ee80000004200 */
[----:B------:R-:W-:Y:S01]  /*11250*/  LDSM.16.MT88.4 R72, [R206+0x3900] ;  /* 0x00390000ce48783b */ /* 0x000fe20000004200 */
[----:B-1----:R-:W-:-:S02]  /*11260*/  FFMA.FTZ R2, R229, c[0x0][0x2d0], -R0 ;  /* 0x0000b400e5027a23 */ /* 0x002fc40000010800 */
[C---:B------:R-:W-:Y:S02]  /*11270*/  HMMA.16816.F32 R60, R8.reuse, R16, R40 ;  /* 0x00000010083c723c */ /* 0x040fe40000001828 */
[----:B------:R1:W4:Y:S06]  /*11280*/  MUFU.EX2 R118, R2 ;  /* 0x0000000200767308 */ /* 0x00032c0000000800 */
[C---:B------:R-:W-:Y:S01]  /*11290*/  HMMA.16816.F32 R40, R8.reuse, R18, R36 ;  /* 0x000000120828723c */ /* 0x040fe20000001824 */
[----:B------:R-:W5:Y:S07]  /*112a0*/  LDSM.16.MT88.4 R16, [R209+0x3100] ;  /* 0x00310000d110783b */ /* 0x000f6e0000004200 */
[----:B------:R-:W-:Y:S01]  /*112b0*/  HMMA.16816.F32 R44, R8, R32, R108 ;  /* 0x00000020082c723c */ /* 0x000fe2000000186c */
[----:B-1----:R-:W-:-:S04]  /*112c0*/  FFMA.FTZ R2, R230, c[0x0][0x2d0], -R0 ;  /* 0x0000b400e6027a23 */ /* 0x002fc80000010800 */
[----:B------:R1:W-:Y:S03]  /*112d0*/  MUFU.EX2 R59, R2 ;  /* 0x00000002003b7308 */ /* 0x0003e60000000800 */
[----:B------:R-:W-:Y:S01]  /*112e0*/  HMMA.16816.F32 R36, R8, R34, R104 ;  /* 0x000000220824723c */ /* 0x000fe20000001868 */
[----:B------:R-:W3:Y:S04]  /*112f0*/  LDSM.16.MT88.4 R32, [R206+0x7100] ;  /* 0x00710000ce20783b */ /* 0x000ee80000004200 */
[----:B------:R-:W-:Y:S02]  /*11300*/  LDSM.16.MT88.4 R104, [R206+0x7900] ;  /* 0x00790000ce68783b */ /* 0x000fe40000004200 */
[----:B--2---:R-:W-:-:S02]  /*11310*/  F2FP.PACK_AB R8, R146, R132 ;  /* 0x000000849208723e */ /* 0x004fc400000000ff */
[----:B----4-:R-:W-:Y:S02]  /*11320*/  F2FP.PACK_AB R9, R118, R119 ;  /* 0x000000777609723e */ /* 0x010fe400000000ff */
[----:B------:R-:W-:Y:S01]  /*11330*/  F2FP.PACK_AB R10, R144, R145 ;  /* 0x00000091900a723e */ /* 0x000fe200000000ff */
[----:B-1----:R-:W-:-:S04]  /*11340*/  FFMA.FTZ R2, R233, c[0x0][0x2d0], -R0 ;  /* 0x0000b400e9027a23 */ /* 0x002fc80000010800 */
[----:B------:R1:W2:Y:S02]  /*11350*/  MUFU.EX2 R58, R2 ;  /* 0x00000002003a7308 */ /* 0x0002a40000000800 */
[----:B-1----:R-:W-:Y:S01]  /*11360*/  FFMA.FTZ R2, R246, c[0x0][0x2d0], -R5 ;  /* 0x0000b400f6027a23 */ /* 0x002fe20000010805 */
[----:B--2---:R-:W-:-:S05]  /*11370*/  F2FP.PACK_AB R11, R58, R59 ;  /* 0x0000003b3a0b723e */ /* 0x004fca00000000ff */
[----:B------:R1:W-:Y:S02]  /*11380*/  MUFU.EX2 R57, R2 ;  /* 0x0000000200397308 */ /* 0x0003e40000000800 */
[C---:B---3--:R-:W-:Y:S08]  /*11390*/  HMMA.16816.F32 R64, R8.reuse, R26, R64 ;  /* 0x0000001a0840723c */ /* 0x048ff00000001840 */
[----:B------:R-:W-:Y:S01]  /*113a0*/  HMMA.16816.F32 R128, R8, R24, R76 ;  /* 0x000000180880723c */ /* 0x000fe2000000184c */
[----:B-1----:R-:W-:-:S04]  /*113b0*/  FFMA.FTZ R2, R244, c[0x0][0x2d0], -R5 ;  /* 0x0000b400f4027a23 */ /* 0x002fc80000010805 */
[----:B------:R1:W2:Y:S03]  /*113c0*/  MUFU.EX2 R56, R2 ;  /* 0x0000000200387308 */ /* 0x0002a60000000800 */
[C---:B------:R-:W-:Y:S08]  /*113d0*/  HMMA.16816.F32 R68, R8.reuse, R20, R100 ;  /* 0x000000140844723c */ /* 0x040ff00000001864 */
[----:B-----5:R-:W-:Y:S01]  /*113e0*/  HMMA.16816.F32 R100, R8, R18, R88 ;  /* 0x000000120864723c */ /* 0x020fe20000001858 */
[----:B------:R-:W-:Y:S01]  /*113f0*/  LDSM.16.MT88.4 R88, [R208+0x3900] ;  /* 0x00390000d058783b */ /* 0x000fe20000004200 */
[----:B-1----:R-:W-:-:S06]  /*11400*/  FFMA.FTZ R2, R242, c[0x0][0x2d0], -R5 ;  /* 0x0000b400f2027a23 */ /* 0x002fcc0000010805 */
[C---:B------:R-:W-:Y:S01]  /*11410*/  HMMA.16816.F32 R92, R8.reuse, R16, R92 ;  /* 0x00000010085c723c */ /* 0x040fe2000000185c */
[----:B------:R-:W1:Y:S01]  /*11420*/  LDSM.16.MT88.4 R16, [R209+0x7100] ;  /* 0x00710000d110783b */ /* 0x000e620000004200 */
[----:B------:R3:W-:Y:S06]  /*11430*/  MUFU.EX2 R27, R2 ;  /* 0x00000002001b7308 */ /* 0x0007ec0000000800 */
[C---:B------:R-:W-:Y:S08]  /*11440*/  HMMA.16816.F32 R84, R8.reuse, R12, R84 ;  /* 0x0000000c0854723c */ /* 0x040ff00000001854 */
[----:B------:R-:W-:Y:S01]  /*11450*/  HMMA.16816.F32 R108, R8, R14, R80 ;  /* 0x0000000e086c723c */ /* 0x000fe20000001850 */
[----:B------:R-:W4:Y:S01]  /*11460*/  LDSM.16.MT88.4 R12, [R208+0x7100] ;  /* 0x00710000d00c783b */ /* 0x000f220000004200 */
[----:B---3--:R-:W-:-:S03]  /*11470*/  FFMA.FTZ R2, R245, c[0x0][0x2d0], -R5 ;  /* 0x0000b400f5027a23 */ /* 0x008fc60000010805 */
[----:B------:R-:W3:Y:S01]  /*11480*/  LDSM.16.MT88.4 R80, [R209+0x3900] ;  /* 0x00390000d150783b */ /* 0x000ee20000004200 */
[----:B------:R5:W1:Y:S02]  /*11490*/  MUFU.EX2 R26, R2 ;  /* 0x00000002001a7308 */ /* 0x000a640000000800 */
[C---:B------:R-:W-:Y:S08]  /*114a0*/  HMMA.16816.F32 R120, R8.reuse, R28, R120 ;  /* 0x0000001c0878723c */ /* 0x040ff00000001878 */
[----:B------:R-:W-:Y:S01]  /*114b0*/  HMMA.16816.F32 R28, R8, R30, R112 ;  /* 0x0000001e081c723c */ /* 0x000fe20000001870 */
[----:B-----5:R-:W-:-:S06]  /*114c0*/  FFMA.FTZ R2, R243, c[0x0][0x2d0], -R0 ;  /* 0x0000b400f3027a23 */ /* 0x020fcc0000010800 */
[----:B--2---:R-:W-:Y:S01]  /*114d0*/  F2FP.PACK_AB R112, R56, R57 ;  /* 0x000000393870723e */ /* 0x004fe200000000ff */
[C---:B------:R-:W-:Y:S01]  /*114e0*/  HMMA.16816.F32 R20, R8.reuse, R22, R96 ;  /* 0x000000160814723c */ /* 0x040fe20000001860 */
[----:B-1----:R-:W-:Y:S01]  /*114f0*/  F2FP.PACK_AB R114, R26, R27 ;  /* 0x0000001b1a72723e */ /* 0x002fe200000000ff */
[----:B------:R1:W-:Y:S01]  /*11500*/  MUFU.EX2 R25, R2 ;  /* 0x0000000200197308 */ /* 0x0003e20000000800 */
[----:B------:R-:W2:Y:S05]  /*11510*/  LDSM.16.MT88.4 R96, [R205+0x7900] ;  /* 0x00790000cd60783b */ /* 0x000eaa0000004200 */
[C---:B------:R-:W-:Y:S08]  /*11520*/  HMMA.16816.F32 R60, R8.reuse, R32, R60 ;  /* 0x00000020083c723c */ /* 0x040ff0000000183c */
[----:B------:R-:W-:Y:S01]  /*11530*/  HMMA.16816.F32 R40, R8, R34, R40 ;  /* 0x000000220828723c */ /* 0x000fe20000001828 */
[----:B-1----:R-:W-:-:S04]  /*11540*/  FFMA.FTZ R2, R248, c[0x0][0x2d0], -R0 ;  /* 0x0000b400f8027a23 */ /* 0x002fc80000010800 */
[----:B------:R1:W5:Y:S03]  /*11550*/  MUFU.EX2 R24, R2 ;  /* 0x0000000200187308 */ /* 0x0003660000000800 */
[C---:B------:R-:W-:Y:S08]  /*11560*/  HMMA.16816.F32 R48, R8.reuse, R16, R48 ;  /* 0x000000100830723c */ /* 0x040ff00000001830 */
[----:B------:R-:W-:Y:S01]  /*11570*/  HMMA.16816.F32 R52, R8, R18, R52 ;  /* 0x000000120834723c */ /* 0x000fe20000001834 */
[--C-:B-1----:R-:W-:Y:S01]  /*11580*/  FFMA.FTZ R2, R247, c[0x0][0x2d0], -R0.reuse ;  /* 0x0000b400f7027a23 */ /* 0x102fe20000010800 */
[----:B-----5:R-:W-:Y:S01]  /*11590*/  F2FP.PACK_AB R113, R24, R25 ;  /* 0x000000191871723e */ /* 0x020fe200000000ff */
[----:B------:R-:W-:-:S05]  /*115a0*/  FFMA.FTZ R0, R252, c[0x0][0x2d0], -R0 ;  /* 0x0000b400fc007a23 */ /* 0x000fca0000010800 */
[C---:B----4-:R-:W-:Y:S01]  /*115b0*/  HMMA.16816.F32 R44, R8.reuse, R12, R44 ;  /* 0x0000000c082c723c */ /* 0x050fe2000000182c */
[----:B------:R1:W-:Y:S07]  /*115c0*/  MUFU.EX2 R7, R2 ;  /* 0x0000000200077308 */ /* 0x0003ee0000000800 */
[----:B------:R-:W-:Y:S01]  /*115d0*/  HMMA.16816.F32 R36, R8, R14, R36 ;  /* 0x0000000e0824723c */ /* 0x000fe20000001824 */
[----:B------:R4:W5:Y:S01]  /*115e0*/  MUFU.EX2 R6, R0 ;  /* 0x0000000000067308 */ /* 0x0009620000000800 */
[----:B------:R-:W-:Y:S01]  /*115f0*/  LDSM.16.MT88.4 R8, [R208+0x7900] ;  /* 0x00790000d008783b */ /* 0x000fe20000004200 */
[----:B-1----:R-:W-:-:S04]  /*11600*/  FADD.FTZ R2, R231, R232 ;  /* 0x000000e8e7027221 */ /* 0x002fc80000010000 */
[----:B------:R-:W-:Y:S02]  /*11610*/  FADD.FTZ R3, R3, R2 ;  /* 0x0000000203037221 */ /* 0x000fe40000010000 */
[----:B----4-:R-:W-:Y:S01]  /*11620*/  FADD.FTZ R0, R203, R228 ;  /* 0x000000e4cb007221 */ /* 0x010fe20000010000 */
[----:B-----5:R-:W-:Y:S02]  /*11630*/  F2FP.PACK_AB R115, R6, R7 ;  /* 0x000000070673723e */ /* 0x020fe400000000ff */
[----:B------:R-:W-:Y:S01]  /*11640*/  IADD3 R228, R156, -0x2, RZ ;  /* 0xfffffffe9ce47810 */ /* 0x000fe20007ffe0ff */
        /* <DEDUP_REMOVED lines=29> */
[C---:B------:R-:W-:Y:S01]  /*11820*/  HMMA.16816.F32 R120, R112.reuse, R124, R120 ;  /* 0x0000007c7078723c */ /* 0x040fe20000001878 */
[----:B------:R-:W-:Y:S02]  /*11830*/  FADD.FTZ R0, R200, R0 ;  /* 0x00000000c8007221 */ /* 0x000fe40000010000 */
[----:B------:R-:W-:Y:S02]  /*11840*/  FADD.FTZ R2, R4, R2 ;  /* 0x0000000204027221 */ /* 0x000fe40000010000 */
[----:B------:R-:W-:Y:S01]  /*11850*/  FADD.FTZ R0, R195, R0 ;  /* 0x00000000c3007221 */ /* 0x000fe20000010000 */
[----:B------:R-:W2:Y:S01]  /*11860*/  @P5 S2R R4, SR_CTAID.X ;  /* 0x0000000000045919 */ /* 0x000ea20000002500 */
        /* <DEDUP_REMOVED lines=15> */
[----:B--2---:R-:W-:Y:S01]  /*11960*/  @P5 IMAD.SHL.U32 R0, R4, 0x80, RZ ;  /* 0x0000008004005824 */ /* 0x004fe200078e00ff */
[----:B------:R-:W-:Y:S01]  /*11970*/  HMMA.16816.F32 R124, R112, R126, R28 ;  /* 0x0000007e707c723c */ /* 0x000fe2000000181c */
[----:B------:R-:W-:-:S02]  /*11980*/  FADD.FTZ R2, R135, R2 ;  /* 0x0000000287027221 */ /* 0x000fc40000010000 */
[----:B------:R-:W-:Y:S02]  /*11990*/  FADD.FTZ R3, R149, R3 ;  /* 0x0000000395037221 */ /* 0x000fe40000010000 */
[----:B------:R-:W-:-:S03]  /*119a0*/  @P5 IMAD.HI.U32 R0, R0, c[0x0][0x2c8], RZ ;  /* 0x0000b20000005a27 */ /* 0x000fc600078e00ff */
[C---:B------:R-:W-:Y:S01]  /*119b0*/  HMMA.16816.F32 R72, R112.reuse, R74, R20 ;  /* 0x0000004a7048723c */ /* 0x040fe20000001814 */
[----:B------:R-:W-:Y:S01]  /*119c0*/  FADD.FTZ R2, R134, R2 ;  /* 0x0000000286027221 */ /* 0x000fe20000010000 */
[----:B------:R-:W-:Y:S01]  /*119d0*/  @P5 SHF.R.U32.HI R157, RZ, c[0x0][0x2cc], R0 ;  /* 0x0000b300ff9d5a19 */ /* 0x000fe20000011600 */
[----:B------:R-:W-:Y:S02]  /*119e0*/  FADD.FTZ R3, R148, R3 ;  /* 0x0000000394037221 */ /* 0x000fe40000010000 */
[----:B------:R-:W-:Y:S01]  /*119f0*/  FADD.FTZ R2, R133, R2 ;  /* 0x0000000285027221 */ /* 0x000fe20000010000 */
[----:B------:R-:W-:Y:S01]  /*11a00*/  IADD3 R0, R157, R159, -R158 ;  /* 0x0000009f9d007210 */ /* 0x000fe20007ffe89e */
[----:B------:R-:W-:Y:S01]  /*11a10*/  FADD.FTZ R3, R132, R3 ;  /* 0x0000000384037221 */ /* 0x000fe20000010000 */
[----:B------:R-:W-:Y:S01]  /*11a20*/  HMMA.16816.F32 R96, R112, R98, R64 ;  /* 0x000000627060723c */ /* 0x000fe20000001840 */
[----:B------:R-:W-:Y:S01]  /*11a30*/  FADD.FTZ R5, R119, R2 ;  /* 0x0000000277057221 */ /* 0x000fe20000010000 */
[----:B------:R-:W-:Y:S01]  /*11a40*/  SHF.R.S32.HI R2, RZ, 0x1f, R0 ;  /* 0x0000001fff027819 */ /* 0x000fe20000011400 */
[----:B------:R-:W-:-:S02]  /*11a50*/  FADD.FTZ R4, R146, R3 ;  /* 0x0000000392047221 */ /* 0x000fc40000010000 */
[----:B------:R-:W-:Y:S02]  /*11a60*/  FADD.FTZ R3, R118, R5 ;  /* 0x0000000576037221 */ /* 0x000fe40000010000 */
[----:B------:R-:W-:Y:S01]  /*11a70*/  FADD.FTZ R5, R145, R4 ;  /* 0x0000000491057221 */ /* 0x000fe20000010000 */
[----:B------:R-:W-:Y:S01]  /*11a80*/  LEA.HI R4, R2, R0, RZ, 0x7 ;  /* 0x0000000002047211 */ /* 0x000fe200078f38ff */
[----:B------:R-:W-:Y:S01]  /*11a90*/  FADD.FTZ R0, R59, R3 ;  /* 0x000000033b007221 */ /* 0x000fe20000010000 */
[C---:B------:R-:W-:Y:S01]  /*11aa0*/  HMMA.16816.F32 R104, R112.reuse, R106, R40 ;  /* 0x0000006a7068723c */ /* 0x040fe20000001828 */
[----:B------:R-:W-:Y:S01]  /*11ab0*/  FADD.FTZ R2, R144, R5 ;  /* 0x0000000590027221 */ /* 0x000fe20000010000 */
[----:B------:R-:W-:Y:S01]  /*11ac0*/  SHF.R.S32.HI R3, RZ, 0x7, R4 ;  /* 0x00000007ff037819 */ /* 0x000fe20000011404 */
[----:B------:R-:W-:Y:S02]  /*11ad0*/  FADD.FTZ R0, R58, R0 ;  /* 0x000000003a007221 */ /* 0x000fe40000010000 */
[----:B------:R-:W-:Y:S01]  /*11ae0*/  FADD.FTZ R2, R57, R2 ;  /* 0x0000000239027221 */ /* 0x000fe20000010000 */
[----:B------:R-:W-:Y:S01]  /*11af0*/  IMNMX R3, RZ, R3, !PT ;  /* 0x00000003ff037217 */ /* 0x000fe20007800200 */
[----:B------:R-:W-:Y:S01]  /*11b00*/  FADD.FTZ R0, R25, R0 ;  /* 0x0000000019007221 */ /* 0x000fe20000010000 */
[----:B------:R-:W-:Y:S01]  /*11b10*/  HMMA.16816.F32 R108, R112, R110, R52 ;  /* 0x0000006e706c723c */ /* 0x000fe20000001834 */
[----:B------:R-:W-:Y:S01]  /*11b20*/  FADD.FTZ R2, R56, R2 ;  /* 0x0000000238027221 */ /* 0x000fe20000010000 */
[----:B------:R-:W-:Y:S01]  /*11b30*/  ISETP.GE.AND P0, PT, R228, R3, PT ;  /* 0x00000003e400720c */ /* 0x000fe20003f06270 */
[----:B------:R-:W-:Y:S01]  /*11b40*/  FADD.FTZ R0, R24, R0 ;  /* 0x0000000018007221 */ /* 0x000fe20000010000 */
[----:B------:R1:W-:Y:S01]  /*11b50*/  STL [R1+0x14], R3 ;  /* 0x0000140301007387 */ /* 0x0003e20000100800 */
[----:B------:R-:W-:-:S02]  /*11b60*/  FADD.FTZ R2, R27, R2 ;  /* 0x000000021b027221 */ /* 0x000fc40000010000 */
[----:B------:R-:W-:Y:S01]  /*11b70*/  FADD.FTZ R0, R7, R0 ;  /* 0x0000000007007221 */ /* 0x000fe20000010000 */
[----:B------:R-:W-:Y:S01]  /*11b80*/  HMMA.16816.F32 R132, R112, R8, R44 ;  /* 0x000000087084723c */ /* 0x000fe2000000182c */
[----:B------:R-:W-:Y:S02]  /*11b90*/  FADD.FTZ R2, R26, R2 ;  /* 0x000000021a027221 */ /* 0x000fe40000010000 */
[----:B------:R-:W-:-:S05]  /*11ba0*/  FADD.FTZ R0, R6, R0 ;  /* 0x0000000006007221 */ /* 0x000fca0000010000 */
[----:B------:R1:W-:Y:S01]  /*11bb0*/  STL [R1+0xc], R0 ;  /* 0x00000c0001007387 */ /* 0x0003e20000100800 */
[----:B------:R-:W-:Y:S03]  /*11bc0*/  HMMA.16816.F32 R112, R112, R10, R36 ;  /* 0x0000000a7070723c */ /* 0x000fe60000001824 */
        /* <DEDUP_REMOVED lines=20> */
.L_x_2446:
[----:B------:R-:W3:Y:S01]  /*11d10*/  LDL.64 R160, [R1+0x50] ;  /* 0x0000500001a07983 */ /* 0x000ee20000100a00 */
[----:B------:R-:W-:Y:S04]  /*11d20*/  DEPBAR.LE SB0, 0x0 ;  /* 0x000080000000791a */ /* 0x000fe80000000000 */
[C---:B------:R-:W-:Y:S01]  /*11d30*/  ISETP.GE.AND P0, PT, R200.reuse, RZ, PT ;  /* 0x000000ffc800720c */ /* 0x040fe20003f06270 */
[----:B------:R-:W4:Y:S01]  /*11d40*/  LDL R157, [R1+0x24] ;  /* 0x00002400019d7983 */ /* 0x000f220000100800 */
[----:B------:R-:W-:Y:S02]  /*11d50*/  IMAD.MOV.U32 R201, RZ, RZ, c[0x0][0x208] ;  /* 0x00008200ffc97624 */ /* 0x000fe400078e00ff */
[----:B------:R-:W-:Y:S01]  /*11d60*/  IMAD.MOV.U32 R194, RZ, RZ, 0x6 ;  /* 0x00000006ffc27424 */ /* 0x000fe200078e00ff */
[----:B------:R-:W5:Y:S01]  /*11d70*/  LDL R119, [R1+0x4] ;  /* 0x0000040001777983 */ /* 0x000f620000100800 */
[----:B------:R-:W-:Y:S02]  /*11d80*/  IMAD.SHL.U32 R201, R201, 0x40, RZ ;  /* 0x00000040c9c97824 */ /* 0x000fe400078e00ff */
[----:B------:R-:W-:Y:S01]  /*11d90*/  IMAD.MOV.U32 R193, RZ, RZ, c[0x0][0x208] ;  /* 0x00008200ffc17624 */ /* 0x000fe200078e00ff */
[----:B--2---:R-:W5:Y:S01]  /*11da0*/  LDL.64 R158, [R1+0x40] ;  /* 0x00004000019e7983 */ /* 0x004f620000100a00 */
[----:B------:R-:W-:Y:S01]  /*11db0*/  IMAD.MOV.U32 R228, RZ, RZ, -0x80 ;  /* 0xffffff80ffe47424 */ /* 0x000fe200078e00ff */
[----:B------:R-:W-:Y:S02]  /*11dc0*/  IADD3 R195, R201, 0x80, RZ ;  /* 0x00000080c9c37810 */ /* 0x000fe40007ffe0ff */
[----:B------:R-:W-:Y:S01]  /*11dd0*/  @P0 SHF.R.S32.HI R0, RZ, 0x1f, R200 ;  /* 0x0000001fff000819 */ /* 0x000fe200000114c8 */
[----:B------:R-:W-:Y:S01]  /*11de0*/  @P0 IMAD.WIDE.U32 R116, R200, c[0x0][0x208], RZ ;  /* 0x00008200c8740a25 */ /* 0x000fe200078e00ff */
[----:B------:R-:W5:Y:S01]  /*11df0*/  LDL R156, [R1+0x20] ;  /* 0x00002000019c7983 */ /* 0x000f620000100800 */
[----:B------:R-:W-:Y:S02]  /*11e00*/  SHF.L.U64.HI R193, R193, R194, c[0x0][0x20c] ;  /* 0x00008300c1c17619 */ /* 0x000fe400000102c2 */
[----:B------:R-:W-:Y:S01]  /*11e10*/  @P0 IMAD R0, R0, c[0x0][0x208], RZ ;  /* 0x0000820000000a24 */ /* 0x000fe200078e02ff */
[----:B------:R-:W5:Y:S03]  /*11e20*/  LDL R192, [R1+0x10] ;  /* 0x0000100001c07983 */ /* 0x000f660000100800 */
[----:B------:R-:W-:Y:S01]  /*11e30*/  @P0 IMAD R2, R200, c[0x0][0x20c], R0 ;  /* 0x00008300c8020a24 */ /* 0x000fe200078e0200 */
[----:B------:R-:W-:Y:S01]  /*11e40*/  BAR.SYNC.DEFER_BLOCKING 0x0 ;  /* 0x0000000000007b1d */ /* 0x000fe20000010000 */
[C---:B------:R-:W-:Y:S02]  /*11e50*/  @P0 IMAD.SHL.U32 R0, R116.reuse, 0x80, RZ ;  /* 0x0000008074000824 */ /* 0x040fe400078e00ff */
[----:B------:R-:W-:Y:S05]  /*11e60*/  @P0 IMAD.IADD R117, R117, 0x1, R2 ;  /* 0x0000000175750824 */ /* 0x000fea00078e0202 */
[----:B------:R-:W-:Y:S01]  /*11e70*/  @P0 SHF.L.U64.HI R116, R116, 0x7, R117 ;  /* 0x0000000774740819 */ /* 0x000fe20000010275 */
        /* <DEDUP_REMOVED lines=20> */
[----:B------:R-:W2:Y:S04]  /*11fc0*/  LDL R203, [R1+0x30] ;  /* 0x0000300001cb7983 */ /* 0x000ea80000100800 */
[----:B------:R-:W2:Y:S01]  /*11fd0*/  LDL R202, [R1+0x40] ;  /* 0x0000400001ca7983 */ /* 0x000ea20000100800 */
        /* <DEDUP_REMOVED lines=15> */
[C---:B------:R-:W-:Y:S08]  /*120d0*/  HMMA.16816.F32 R24, R140.reuse, R154, R24 ;  /* 0x0000009a8c18723c */ /* 0x040ff00000001818 */
[C---:B-1----:R-:W-:Y:S08]  /*120e0*/  HMMA.16816.F32 R28, R140.reuse, R144, R28 ;  /* 0x000000908c1c723c */ /* 0x042ff0000000181c */
[C---:B------:R-:W-:Y:S08]  /*120f0*/  HMMA.16816.F32 R32, R140.reuse, R146, R32 ;  /* 0x000000928c20723c */ /* 0x040ff00000001820 */
[C---:B---3--:R-:W-:Y:S08]  /*12100*/  HMMA.16816.F32 R36, R140.reuse, R148, R36 ;  /* 0x000000948c24723c */ /* 0x048ff00000001824 */
[C---:B------:R-:W-:Y:S04]  /*12110*/  HMMA.16816.F32 R40, R140.reuse, R150, R40 ;  /* 0x000000968c28723c */ /* 0x040fe80000001828 */
[----:B------:R-:W-:Y:S02]  /*12120*/  @P0 IADD3 R2, P1, R0, R160, RZ ;  /* 0x000000a000020210 */ /* 0x000fe40007f3e0ff */
[----:B------:R-:W-:Y:S02]  /*12130*/  LDSM.16.M88.4 R160, [R221] ;  /* 0x00000000dda0783b */ /* 0x000fe40000000200 */
[----:B------:R-:W-:Y:S04]  /*12140*/  @P0 LEA R188, P3, R2, c[0x0][0x1f8], 0x1 ;  /* 0x00007e0002bc0a11 */ /* 0x000fe800078608ff */
[----:B----4-:R-:W-:Y:S02]  /*12150*/  @P0 IADD3 R0, P2, R0, R157, RZ ;  /* 0x0000009d00000210 */ /* 0x010fe40007f5e0ff */
[C---:B-----5:R-:W-:Y:S02]  /*12160*/  LOP3.LUT P5, RZ, R119.reuse, 0x1, RZ, 0xc0, !PT ;  /* 0x0000000177ff7812 */ /* 0x060fe400078ac0ff */
[----:B------:R-:W-:Y:S01]  /*12170*/  LOP3.LUT P4, RZ, R119, 0x2, RZ, 0xc0, !PT ;  /* 0x0000000277ff7812 */ /* 0x000fe2000788c0ff */
[----:B------:R-:W-:Y:S01]  /*12180*/  @P0 IMAD.X R117, R116, 0x1, R159, P1 ;  /* 0x0000000174750824 */ /* 0x000fe200008e069f */
[----:B------:R-:W-:Y:S04]  /*12190*/  @P0 LEA R190, P1, R0, c[0x0][0x1f8], 0x1 ;  /* 0x00007e0000be0a11 */ /* 0x000fe800078208ff */
[----:B------:R-:W-:Y:S01]  /*121a0*/  @P0 LEA.HI.X R189, R2, c[0x0][0x1fc], R117, 0x1, P3 ;  /* 0x00007f0002bd0a11 */ /* 0x000fe200018f0c75 */
[----:B------:R-:W-:Y:S01]  /*121b0*/  @P0 IMAD.X R116, R116, 0x1, R156, P2 ;  /* 0x0000000174740824 */ /* 0x000fe200010e069c */
[----:B------:R-:W3:Y:S04]  /*121c0*/  LDL R2, [R1+0x28] ;  /* 0x0000280001027983 */ /* 0x000ee80000100800 */
[----:B------:R-:W1:Y:S01]  /*121d0*/  LDSM.16.M88.4 R156, [R222] ;  /* 0x00000000de9c783b */ /* 0x000e620000000200 */
[----:B------:R-:W-:Y:S01]  /*121e0*/  @P0 LEA.HI.X R191, R0, c[0x0][0x1fc], R116, 0x1, P1 ;  /* 0x00007f0000bf0a11 */ /* 0x000fe200008f0c74 */
[----:B------:R-:W-:Y:S01]  /*121f0*/  IMAD.MOV.U32 R0, RZ, RZ, c[0x0][0x2c4] ;  /* 0x0000b100ff007624 */ /* 0x000fe200078e00ff */
[----:B------:R-:W-:Y:S04]  /*12200*/  @P0 IADD3 R116, P1, R188, R201, RZ ;  /* 0x000000c9bc740210 */ /* 0x000fe80007f3e0ff */
[C---:B------:R-:W-:Y:S01]  /*12210*/  @P0 IADD3 R154, P3, R116.reuse, R195, RZ ;  /* 0x000000c3749a0210 */ /* 0x040fe20007f7e0ff */
[----:B------:R-:W-:Y:S01]  /*12220*/  @!PT LDS RZ, [RZ] ;  /* 0x00000000fffff984 */ /* 0x000fe20000000800 */
[----:B------:R-:W-:Y:S01]  /*12230*/  @!PT LDS RZ, [RZ] ;  /* 0x00000000fffff984 */ /* 0x000fe20000000800 */
[----:B------:R-:W-:Y:S01]  /*12240*/  @!PT LDS RZ, [RZ] ;  /* 0x00000000fffff984 */ /* 0x000fe20000000800 */
[----:B------:R4:W-:Y:S01]  /*12250*/  @P0 LDGSTS.E.BYPASS.LTC128B.128 [R227+0x100], [R188.64], !P5 ;  /* 0x00100000bce30fae */ /* 0x0009e2000e901d48 */
[--C-:B------:R-:W-:Y:S01]  /*12260*/  @P0 IMAD.X R117, R189, 0x1, R193.reuse, P1 ;  /* 0x00000001bd750824 */ /* 0x100fe200008e06c1 */
[----:B------:R-:W-:Y:S03]  /*12270*/  @P0 IADD3 R152, P1, R116, R201, RZ ;  /* 0x000000c974980210 */ /* 0x000fe60007f3e0ff */
[C-C-:B------:R-:W-:Y:S01]  /*12280*/  @P0 IMAD.X R155, R117.reuse, 0x1, R192.reuse, P3 ;  /* 0x00000001759b0824 */ /* 0x140fe200018e06c0 */
[----:B------:R-:W-:Y:S02]  /*12290*/  @P0 IADD3.X R153, R117, R193, RZ, P1, !PT ;  /* 0x000000c175990210 */ /* 0x000fe40000ffe4ff */
[----:B------:R4:W-:Y:S01]  /*122a0*/  @P0 LDGSTS.E.BYPASS.LTC128B.128 [R227+0x4100], [R190.64], !P4 ;  /* 0x04100000bee30fae */ /* 0x0009e2000e101d48 */
[C---:B------:R-:W-:Y:S05]  /*122b0*/  @P0 IADD3 R144, P2, R152.reuse, R201, RZ ;  /* 0x000000c998900210 */ /* 0x040fea0007f5e0ff */
[C---:B------:R-:W-:Y:S02]  /*122c0*/  @P0 IMAD.X R145, R153.reuse, 0x1, R193, P2 ;  /* 0x0000000199910824 */ /* 0x040fe400010e06c1 */
[----:B------:R5:W-:Y:S08]  /*122d0*/  @P0 LDGSTS.E.BYPASS.LTC128B.128 [R227+0x1100], [R116.64], !P5 ;  /* 0x0110000074e30fae */ /* 0x000bf0000e901d48 */
[----:B------:R5:W-:Y:S01]  /*122e0*/  @P0 LDGSTS.E.BYPASS.LTC128B.128 [R227+0x5100], [R116.64+0x80], !P4 ;  /* 0x0510008074e30fae */ /* 0x000be2000e101d48 */
[C---:B-1----:R-:W-:Y:S07]  /*122f0*/  HMMA.16816.F32 R44, R140.reuse, R156, R44 ;  /* 0x0000009c8c2c723c */ /* 0x042fee000000182c */
[----:B------:R1:W-:Y:S01]  /*12300*/  @P0 LDGSTS.E.BYPASS.LTC128B.128 [R227+0x2100], [R152.64], !P5 ;  /* 0x0210000098e30fae */ /* 0x0003e2000e901d48 */
[C---:B------:R-:W-:Y:S07]  /*12310*/  HMMA.16816.F32 R48, R140.reuse, R158, R48 ;  /* 0x0000009e8c30723c */ /* 0x040fee0000001830 */
[----:B------:R1:W-:Y:S01]  /*12320*/  @P0 LDGSTS.E.BYPASS.LTC128B.128 [R227+0x6100], [R154.64], !P4 ;  /* 0x061000009ae30fae */ /* 0x0003e2000e101d48 */
[C---:B------:R-:W-:Y:S07]  /*12330*/  HMMA.16816.F32 R52, R140.reuse, R160, R52 ;  /* 0x000000a08c34723c */ /* 0x040fee0000001834 */
[----:B------:R1:W-:Y:S01]  /*12340*/  @P0 LDGSTS.E.BYPASS.LTC128B.128 [R227+0x3100], [R144.64], !P5 ;  /* 0x0310000090e30fae */ /* 0x0003e2000e901d48 */
[----:B-----5:R-:W-:Y:S01]  /*12350*/  @P0 IADD3 R116, P1, R152, R195, RZ ;  /* 0x000000c398740210 */ /* 0x020fe20007f3e0ff */
[C---:B------:R-:W-:Y:S06]  /*12360*/  HMMA.16816.F32 R56, R140.reuse, R162, R56 ;  /* 0x000000a28c38723c */ /* 0x040fec0000001838 */
[----:B------:R-:W5:Y:S01]  /*12370*/  LDL R201, [R1+0x58] ;  /* 0x0000580001c97983 */ /* 0x000f620000100800 */
[----:B------:R-:W-:Y:S01]  /*12380*/  @P0 IMAD.X R117, R153, 0x1, R192, P1 ;  /* 0x0000000199750824 */ /* 0x000fe200008e06c0 */
[----:B------:R-:W-:Y:S02]  /*12390*/  ISETP.NE.AND P1, PT, R0, 0x1, PT ;  /* 0x000000010000780c */ /* 0x000fe40003f25270 */
[----:B------:R2:W3:Y:S01]  /*123a0*/  LDL R0, [R1+0x2c] ;  /* 0x00002c0001007983 */ /* 0x0004e20000100800 */
[C---:B------:R-:W-:Y:S03]  /*123b0*/  HMMA.16816.F32 R60, R140.reuse, R164, R60 ;  /* 0x000000a48c3c723c */ /* 0x040fe6000000183c */
[----:B------:R2:W-:Y:S05]  /*123c0*/  @P0 LDGSTS.E.BYPASS.LTC128B.128 [R227+0x7100], [R116.64], !P4 ;  /* 0x0710000074e30fae */ /* 0x0005ea000e101d48 */
[----:B------:R-:W-:Y:S03]  /*123d0*/  HMMA.16816.F32 R64, R140, R166, R64 ;  /* 0x000000a68c40723c */ /* 0x000fe60000001840 */
[----:B------:R-:W-:Y:S08]  /*123e0*/  LDSM.16.M88.4 R148, [R210+0x8900] ;  /* 0x00890000d294783b */ /* 0x000ff00000000200 */
[----:B-1----:R-:W1:Y:S08]  /*123f0*/  LDSM.16.M88.4 R144, [R210+0x8100] ;  /* 0x00810000d290783b */ /* 0x002e700000000200 */
[----:B------:R-:W2:Y:S08]  /*12400*/  LDSM.16.M88.4 R152, [R210+0x9100] ;  /* 0x00910000d298783b */ /* 0x000eb00000000200 */
[----:B------:R-:W0:Y:S08]  /*12410*/  LDGDEPBAR ;  /* 0x00000000000079af */ /* 0x000e300000000000 */
[----:B------:R-:W2:Y:S08]  /*12420*/  LDSM.16.M88.4 R156, [R210+0x9900] ;  /* 0x00990000d29c783b */ /* 0x000eb00000000200 */
[----:B------:R-:W2:Y:S01]  /*12430*/  LDSM.16.M88.4 R160, [R210+0xa100] ;  /* 0x00a10000d2a0783b */ /* 0x000ea20000000200 */
[C---:B-1----:R-:W-:Y:S07]  /*12440*/  HMMA.16816.F32 R4, R168.reuse, R144, R4 ;  /* 0x00000090a804723c */ /* 0x042fee0000001804 */
[----:B------:R-:W-:Y:S01]  /*12450*/  LDSM.16.M88.4 R164, [R215] ;  /* 0x00000000d7a4783b */ /* 0x000fe20000000200 */
[C---:B------:R-:W-:Y:S07]  /*12460*/  HMMA.16816.F32 R8, R168.reuse, R146, R8 ;  /* 0x00000092a808723c */ /* 0x040fee0000001808 */
[----:B------:R-:W1:Y:S01]  /*12470*/  LDSM.16.M88.4 R144, [R210+0xa900] ;  /* 0x00a90000d290783b */ /* 0x000e620000000200 */
[C---:B------:R-:W-:Y:S07]  /*12480*/  HMMA.16816.F32 R12, R168.reuse, R148, R12 ;  /* 0x00000094a80c723c */ /* 0x040fee000000180c */
[----:B----4-:R-:W-:Y:S01]  /*12490*/  LDSM.16.M88.4 R188, [R210+0xf100] ;  /* 0x00f10000d2bc783b */ /* 0x010fe20000000200 */
[C---:B------:R-:W-:Y:S07]  /*124a0*/  HMMA.16816.F32 R16, R168.reuse, R150, R16 ;  /* 0x00000096a810723c */ /* 0x040fee0000001810 */
[----:B------:R-:W4:Y:S01]  /*124b0*/  LDSM.16.M88.4 R148, [R210+0xb100] ;  /* 0x00b10000d294783b */ /* 0x000f220000000200 */
[C---:B--2---:R-:W-:Y:S07]  /*124c0*/  HMMA.16816.F32 R20, R168.reuse, R152, R20 ;  /* 0x00000098a814723c */ /* 0x044fee0000001814 */
[----:B------:R-:W-:Y:S01]  /*124d0*/  LDSM.16.M88.4 R192, [R210+0xf900] ;  /* 0x00f90000d2c0783b */ /* 0x000fe20000000200 */
[C---:B------:R-:W-:Y:S07]  /*124e0*/  HMMA.16816.F32 R24, R168.reuse, R154, R24 ;  /* 0x0000009aa818723c */ /* 0x040fee0000001818 */
[----:B------:R-:W2:Y:S01]  /*124f0*/  LDSM.16.M88.4 R152, [R210+0xb900] ;  /* 0x00b90000d298783b */ /* 0x000ea20000000200 */
[C---:B------:R-:W-:Y:S08]  /*12500*/  HMMA.16816.F32 R28, R168.reuse, R156, R28 ;  /* 0x0000009ca81c723c */ /* 0x040ff0000000181c */
[C---:B------:R-:W-:Y:S01]  /*12510*/  HMMA.16816.F32 R32, R168.reuse, R158, R32 ;  /* 0x0000009ea820723c */ /* 0x040fe20000001820 */
[----:B------:R-:W2:Y:S07]  /*12520*/  LDSM.16.M88.4 R156, [R207] ;  /* 0x00000000cf9c783b */ /* 0x000eae0000000200 */
        /* <DEDUP_REMOVED lines=32> */
[----:B------:R-:W5:Y:S07]  /*12730*/  LDSM.16.M88.4 R160, [R204+0xd900] ;  /* 0x00d90000cca0783b */ /* 0x000f6e0000000200 */
[C---:B-1----:R-:W-:Y:S04]  /*12740*/  HMMA.16816.F32 R60, R172.reuse, R144, R60 ;  /* 0x00000090ac3c723c */ /* 0x042fe8000000183c */
[----:B---3--:R-:W-:Y:S04]  /*12750*/  @P1 SHF.R.U32.HI R0, RZ, c[0x0][0x2cc], R2 ;  /* 0x0000b300ff001a19 */ /* 0x008fe80000011602 */
[----:B------:R-:W-:Y:S01]  /*12760*/  HMMA.16816.F32 R64, R172, R146, R64 ;  /* 0x00000092ac40723c */ /* 0x000fe20000001840 */
[----:B------:R-:W1:Y:S07]  /*12770*/  LDSM.16.M88.4 R144, [R204+0xe100] ;  /* 0x00e10000cc90783b */ /* 0x000e6e0000000200 */
[C---:B----4-:R-:W-:Y:S01]  /*12780*/  HMMA.16816.F32 R4, R176.reuse, R148, R4 ;  /* 0x00000094b004723c */ /* 0x050fe20000001804 */
[----:B------:R-:W-:Y:S07]  /*12790*/  SHFL.IDX PT, R116, R0, 0x1, 0x1c1f ;  /* 0x003c1f0000747f89 */ /* 0x000fee00000e0000 */
[C---:B------:R-:W-:Y:S01]  /*127a0*/  HMMA.16816.F32 R8, R176.reuse, R150, R8 ;  /* 0x00000096b008723c */ /* 0x040fe20000001808 */
[----:B------:R-:W-:Y:S07]  /*127b0*/  LDSM.16.M88.4 R148, [R204+0xe900] ;  /* 0x00e90000cc94783b */ /* 0x000fee0000000200 */
[C---:B--2---:R-:W-:Y:S01]  /*127c0*/  HMMA.16816.F32 R12, R176.reuse, R152, R12 ;  /* 0x00000098b00c723c */ /* 0x044fe2000000180c */
[----:B------:R2:W3:Y:S07]  /*127d0*/  SHFL.IDX PT, R2, R0, RZ, 0x1c1f ;  /* 0x001c1fff00027589 */ /* 0x0004ee00000e0000 */
[C---:B------:R-:W-:Y:S01]  /*127e0*/  HMMA.16816.F32 R16, R176.reuse, R154, R16 ;  /* 0x0000009ab010723c */ /* 0x040fe20000001810 */
[----:B------:R-:W4:Y:S07]  /*127f0*/  LDSM.16.M88.4 R152, [R204+0xf100] ;  /* 0x00f10000cc98783b */ /* 0x000f2e0000000200 */
[C---:B------:R-:W-:Y:S08]  /*12800*/  HMMA.16816.F32 R20, R176.reuse, R156, R20 ;  /* 0x0000009cb014723c */ /* 0x040ff00000001814 */
[C---:B------:R-:W-:Y:S01]  /*12810*/  HMMA.16816.F32 R24, R176.reuse, R158, R24 ;  /* 0x0000009eb018723c */ /* 0x040fe20000001818 */
[----:B------:R-:W4:Y:S03]  /*12820*/  LDSM.16.M88.4 R156, [R204+0xf900] ;  /* 0x00f90000cc9c783b */ /* 0x000f260000000200 */
[C---:B--2---:R-:W-:Y:S01]  /*12830*/  IMAD R0, R200.reuse, R228, 0x1 ;  /* 0x00000001c8007424 */ /* 0x044fe200078e02e4 */
[----:B------:R-:W-:Y:S03]  /*12840*/  IADD3 R228, R200, -0x1, RZ ;  /* 0xffffffffc8e47810 */ /* 0x000fe60007ffe0ff */
[C---:B-----5:R-:W-:Y:S04]  /*12850*/  HMMA.16816.F32 R28, R176.reuse, R160, R28 ;  /* 0x000000a0b01c723c */ /* 0x060fe8000000181c */
[----:B------:R-:W-:Y:S04]  /*12860*/  IADD3 R0, R202, R0, -R203 ;  /* 0x00000000ca007210 */ /* 0x000fe80007ffe8cb */
[C---:B------:R-:W-:Y:S01]  /*12870*/  HMMA.16816.F32 R32, R176.reuse, R162, R32 ;  /* 0x000000a2b020723c */ /* 0x040fe20000001820 */
[----:B------:R-:W2:Y:S03]  /*12880*/  LDSM.16.M88.4 R160, [R219] ;  /* 0x00000000dba0783b */ /* 0x000ea60000000200 */
[----:B------:R-:W-:Y:S04]  /*12890*/  IMAD.IADD R0, R0, 0x1, -R201 ;  /* 0x0000000100007824 */ /* 0x000fe800078e0ac9 */
[C---:B-1----:R-:W-:Y:S04]  /*128a0*/  HMMA.16816.F32 R36, R176.reuse, R144, R36 ;  /* 0x00000090b024723c */ /* 0x042fe80000001824 */
[C---:B---3--:R-:W-:Y:S02]  /*128b0*/  IMAD.IADD R2, R0.reuse, 0x1, R2 ;  /* 0x0000000100027824 */ /* 0x048fe400078e0202 */
[----:B------:R-:W-:Y:S02]  /*128c0*/  IMAD.IADD R0, R0, 0x1, R116 ;  /* 0x0000000100007824 */ /* 0x000fe400078e0274 */
[C---:B------:R-:W-:Y:S01]  /*128d0*/  HMMA.16816.F32 R40, R176.reuse, R146, R40 ;  /* 0x00000092b028723c */ /* 0x040fe20000001828 */
[----:B------:R-:W1:Y:S02]  /*128e0*/  LDSM.16.M88.4 R144, [R218] ;  /* 0x00000000da90783b */ /* 0x000e640000000200 */
[C---:B------:R-:W-:Y:S02]  /*128f0*/  ISETP.GT.AND P6, PT, R2.reuse, 0x69, PT ;  /* 0x000000690200780c */ /* 0x040fe40003fc4270 */
[C---:B------:R-:W-:Y:S02]  /*12900*/  ISETP.GT.AND P3, PT, R2.reuse, RZ, PT ;  /* 0x000000ff0200720c */ /* 0x040fe40003f64270 */
[C---:B------:R-:W-:Y:S01]  /*12910*/  ISETP.GT.AND P5, PT, R2.reuse, 0x70, PT ;  /* 0x000000700200780c */ /* 0x040fe20003fa4270 */
[C---:B------:R-:W-:Y:S03]  /*12920*/  HMMA.16816.F32 R44, R176.reuse, R148, R44 ;  /* 0x00000094b02c723c */ /* 0x040fe6000000182c */
[----:B------:R-:W-:Y:S02]  /*12930*/  ISETP.GT.AND P2, PT, R2, 0x1, PT ;  /* 0x000000010200780c */ /* 0x000fe40003f44270 */
[C---:B------:R-:W-:Y:S02]  /*12940*/  ISETP.GT.AND P1, PT, R0.reuse, RZ, PT ;  /* 0x000000ff0000720c */ /* 0x040fe40003f24270 */
[----:B------:R-:W-:Y:S01]  /*12950*/  ISETP.GT.AND P0, PT, R0, 0x1, PT ;  /* 0x000000010000780c */ /* 0x000fe20003f04270 */
[C---:B------:R-:W-:Y:S01]  /*12960*/  HMMA.16816.F32 R48, R176.reuse, R150, R48 ;  /* 0x00000096b030723c */ /* 0x040fe20000001830 */
[----:B------:R-:W3:Y:S02]  /*12970*/  LDSM.16.M88.4 R148, [R217] ;  /* 0x00000000d994783b */ /* 0x000ee40000000200 */
[----:B------:R-:W-:Y:S05]  /*12980*/  ISETP.GT.AND P4, PT, R2, 0x71, PT ;  /* 0x000000710200780c */ /* 0x000fea0003f84270 */
[C---:B----4-:R-:W-:Y:S08]  /*12990*/  HMMA.16816.F32 R52, R176.reuse, R152, R52 ;  /* 0x00000098b034723c */ /* 0x050ff00000001834 */
[C---:B------:R-:W-:Y:S01]  /*129a0*/  HMMA.16816.F32 R56, R176.reuse, R154, R56 ;  /* 0x0000009ab038723c */ /* 0x040fe20000001838 */
[----:B------:R-:W4:Y:S07]  /*129b0*/  LDSM.16.M88.4 R152, [R216] ;  /* 0x00000000d898783b */ /* 0x000f2e0000000200 */
[C---:B------:R-:W-:Y:S08]  /*129c0*/  HMMA.16816.F32 R60, R176.reuse, R156, R60 ;  /* 0x0000009cb03c723c */ /* 0x040ff0000000183c */
[----:B------:R-:W-:Y:S01]  /*129d0*/  HMMA.16816.F32 R64, R176, R158, R64 ;  /* 0x0000009eb040723c */ /* 0x000fe20000001840 */
[----:B------:R-:W5:Y:S07]  /*129e0*/  LDSM.16.M88.4 R156, [R214] ;  /* 0x00000000d69c783b */ /* 0x000f6e0000000200 */
[C---:B--2---:R-:W-:Y:S08]  /*129f0*/  HMMA.16816.F32 R4, R180.reuse, R160, R4 ;  /* 0x000000a0b404723c */ /* 0x044ff00000001804 */
[C---:B------:R-:W-:Y:S01]  /*12a00*/  HMMA.16816.F32 R8, R180.reuse, R162, R8 ;  /* 0x000000a2b408723c */ /* 0x040fe20000001808 */
[----:B------:R-:W-:Y:S07]  /*12a10*/  LDSM.16.M88.4 R160, [R210+0xc900] ;  /* 0x00c90000d2a0783b */ /* 0x000fee0000000200 */
[C---:B-1----:R-:W-:Y:S08]  /*12a20*/  HMMA.16816.F32 R12, R180.reuse, R144, R12 ;  /* 0x00000090b40c723c */ /* 0x042ff0000000180c */
[C---:B------:R-:W-:Y:S01]  /*12a30*/  HMMA.16816.F32 R16, R180.reuse, R146, R16 ;  /* 0x00000092b410723c */ /* 0x040fe20000001810 */
[----:B------:R-:W1:Y:S07]  /*12a40*/  LDSM.16.M88.4 R144, [R213] ;  /* 0x00000000d590783b */ /* 0x000e6e0000000200 */
[C---:B---3--:R-:W-:Y:S08]  /*12a50*/  HMMA.16816.F32 R20, R180.reuse, R148, R20 ;  /* 0x00000094b414723c */ /* 0x048ff00000001814 */
[C---:B------:R-:W-:Y:S01]  /*12a60*/  HMMA.16816.F32 R24, R180.reuse, R150, R24 ;  /* 0x00000096b418723c */ /* 0x040fe20000001818 */
[----:B------:R-:W2:Y:S07]  /*12a70*/  LDSM.16.M88.4 R148, [R212] ;  /* 0x00000000d494783b */ /* 0x000eae0000000200 */
[C---:B----4-:R-:W-:Y:S08]  /*12a80*/  HMMA.16816.F32 R28, R180.reuse, R152, R28 ;  /* 0x00000098b41c723c */ /* 0x050ff0000000181c */
[C---:B------:R-:W-:Y:S01]  /*12a90*/  HMMA.16816.F32 R32, R180.reuse, R154, R32 ;  /* 0x0000009ab420723c */ /* 0x040fe20000001820 */
[----:B------:R-:W3:Y:S07]  /*12aa0*/  LDSM.16.M88.4 R152, [R210+0xc100] ;  /* 0x00c10000d298783b */ /* 0x000eee0000000200 */
[C---:B------:R-:W-:Y:S08]  /*12ab0*/  HMMA.16816.F32 R36, R180.reuse, R164, R36 ;  /* 0x000000a4b424723c */ /* 0x040ff00000001824 */
        /* <DEDUP_REMOVED lines=16> */
[C---:B----4-:R-:W-:Y:S08]  /*12bc0*/  HMMA.16816.F32 R20, R184.reuse, R164, R20 ;  /* 0x000000a4b814723c */ /* 0x050ff00000001814 */
[C---:B------:R-:W-:Y:S08]  /*12bd0*/  HMMA.16816.F32 R24, R184.reuse, R166, R24 ;  /* 0x000000a6b818723c */ /* 0x040ff00000001818 */
[C---:B-----5:R-:W-:Y:S08]  /*12be0*/  HMMA.16816.F32 R28, R184.reuse, R156, R28 ;  /* 0x0000009cb81c723c */ /* 0x060ff0000000181c */
[C---:B------:R-:W-:Y:S08]  /*12bf0*/  HMMA.16816.F32 R32, R184.reuse, R158, R32 ;  /* 0x0000009eb820723c */ /* 0x040ff00000001820 */
[C---:B-1----:R-:W-:Y:S08]  /*12c00*/  HMMA.16816.F32 R36, R184.reuse, R144, R36 ;  /* 0x00000090b824723c */ /* 0x042ff00000001824 */
        /* <DEDUP_REMOVED lines=8> */
[----:B------:R-:W-:Y:S08]  /*12c90*/  HMMA.16816.F32 R64, R184, R194, R64 ;  /* 0x000000c2b840723c */ /* 0x000ff00000001840 */
[C---:B---3--:R-:W-:Y:S08]  /*12ca0*/  HMMA.16816.F32 R4, R196.reuse, R152, R4 ;  /* 0x00000098c404723c */ /* 0x048ff00000001804 */
[C---:B------:R-:W-:Y:S01]  /*12cb0*/  HMMA.16816.F32 R8, R196.reuse, R154, R8 ;  /* 0x0000009ac408723c */ /* 0x040fe20000001808 */
[----:B------:R-:W3:Y:S07]  /*12cc0*/  LDSM.16.M88.4 R152, [R207+0x5800] ;  /* 0x00580000cf98783b */ /* 0x000eee0000000200 */
[C---:B-1----:R-:W-:Y:S08]  /*12cd0*/  HMMA.16816.F32 R12, R196.reuse, R144, R12 ;  /* 0x00000090c40c723c */ /* 0x042ff0000000180c */
[C---:B------:R-:W-:Y:S01]  /*12ce0*/  HMMA.16816.F32 R16, R196.reuse, R146, R16 ;  /* 0x00000092c410723c */ /* 0x040fe20000001810 */
[----:B------:R-:W1:Y:S03]  /*12cf0*/  LDSM.16.M88.4 R144, [R207+0x6000] ;  /* 0x00600000cf90783b */ /* 0x000e660000000200 */
[----:B------:R-:W-:Y:S02]  /*12d00*/  FSEL R116, R4, -INF , P3 ;  /* 0xff80000004747808 */ /* 0x000fe40001800000 */
[----:B------:R-:W-:Y:S02]  /*12d10*/  FSEL R156, R5, -INF , P2 ;  /* 0xff800000059c7808 */ /* 0x000fe40001000000 */
[C---:B--2---:R-:W-:Y:S03]  /*12d20*/  HMMA.16816.F32 R20, R196.reuse, R148, R20 ;  /* 0x00000094c414723c */ /* 0x044fe60000001814 */
[----:B------:R-:W-:Y:S02]  /*12d30*/  ISETP.GT.AND P3, PT, R2, 0x8, PT ;  /* 0x000000080200780c */ /* 0x000fe40003f64270 */
[----:B------:R-:W-:Y:S02]  /*12d40*/  FSEL R159, R6, -INF , P1 ;  /* 0xff800000069f7808 */ /* 0x000fe40000800000 */
[----:B------:R-:W-:Y:S01]  /*12d50*/  FSEL R161, R7, -INF , P0 ;  /* 0xff80000007a17808 */ /* 0x000fe20000000000 */
[C---:B------:R-:W-:Y:S01]  /*12d60*/  HMMA.16816.F32 R24, R196.reuse, R150, R24 ;  /* 0x00000096c418723c */ /* 0x040fe20000001818 */
[----:B------:R-:W2:Y:S02]  /*12d70*/  LDSM.16.M88.4 R4, [R207+0x6800] ;  /* 0x00680000cf04783b */ /* 0x000ea40000000200 */
[----:B------:R-:W-:Y:S02]  /*12d80*/  ISETP.GT.AND P2, PT, R2, 0x9, PT ;  /* 0x000000090200780c */ /* 0x000fe40003f44270 */
[----:B------:R-:W-:Y:S02]  /*12d90*/  FSEL R148, R8, -INF , P3 ;  /* 0xff80000008947808 */ /* 0x000fe40001800000 */
[----:B------:R-:W-:Y:S01]  /*12da0*/  FSEL R157, R9, -INF , P2 ;  /* 0xff800000099d7808 */ /* 0x000fe20001000000 */
[C---:B---3--:R-:W-:Y:S03]  /*12db0*/  HMMA.16816.F32 R28, R196.reuse, R152, R28 ;  /* 0x00000098c41c723c */ /* 0x048fe6000000181c */
[C---:B------:R-:W-:Y:S02]  /*12dc0*/  ISETP.GT.AND P1, PT, R0.reuse, 0x8, PT ;  /* 0x000000080000780c */ /* 0x040fe40003f24270 */
[----:B------:R-:W-:Y:S02]  /*12dd0*/  ISETP.GT.AND P0, PT, R0, 0x9, PT ;  /* 0x000000090000780c */ /* 0x000fe40003f04270 */
[----:B------:R-:W-:Y:S01]  /*12de0*/  FSEL R158, R10, -INF , P1 ;  /* 0xff8000000a9e7808 */ /* 0x000fe20000800000 */
[C---:B------:R-:W-:Y:S03]  /*12df0*/  HMMA.16816.F32 R32, R196.reuse, R154, R32 ;  /* 0x0000009ac420723c */ /* 0x040fe60000001820 */
[C---:B------:R-:W-:Y:S02]  /*12e00*/  ISETP.GT.AND P1, PT, R0.reuse, 0x10, PT ;  /* 0x000000100000780c */ /* 0x040fe40003f24270 */
[----:B------:R-:W-:Y:S02]  /*12e10*/  FSEL R160, R11, -INF , P0 ;  /* 0xff8000000ba07808 */ /* 0x000fe40000000000 */
[----:B------:R-:W3:Y:S01]  /*12e20*/  LDSM.16.M88.4 R8, [R207+0x7000] ;  /* 0x00700000cf08783b */ /* 0x000ee20000000200 */
[C---:B-1----:R-:W-:Y:S03]  /*12e30*/  HMMA.16816.F32 R36, R196.reuse, R144, R36 ;  /* 0x00000090c424723c */ /* 0x042fe60000001824 */
[----:B------:R-:W-:Y:S02]  /*12e40*/  ISETP.GT.AND P0, PT, R0, 0x11, PT ;  /* 0x000000110000780c */ /* 0x000fe40003f04270 */
[----:B------:R-:W-:Y:S02]  /*12e50*/  FSEL R162, R14, -INF , P1 ;  /* 0xff8000000ea27808 */ /* 0x000fe40000800000 */
[----:B------:R-:W-:Y:S01]  /*12e60*/  FSEL R163, R15, -INF , P0 ;  /* 0xff8000000fa37808 */ /* 0x000fe20000000000 */
[C---:B------:R-:W-:Y:S01]  /*12e70*/  HMMA.16816.F32 R40, R196.reuse, R146, R40 ;  /* 0x00000092c428723c */ /* 0x040fe20000001828 */
[----:B------:R-:W4:Y:S02]  /*12e80*/  LDL.64 R14, [R1+0x48] ;  /* 0x00004800010e7983 */ /* 0x000f240000100a00 */
[C---:B------:R-:W-:Y:S02]  /*12e90*/  ISETP.GT.AND P3, PT, R2.reuse, 0x10, PT ;  /* 0x000000100200780c */ /* 0x040fe40003f64270 */
[----:B------:R-:W-:Y:S02]  /*12ea0*/  ISETP.GT.AND P2, PT, R2, 0x11, PT ;  /* 0x000000110200780c */ /* 0x000fe40003f44270 */
[----:B------:R-:W-:Y:S01]  /*12eb0*/  FSEL R150, R12, -INF , P3 ;  /* 0xff8000000c967808 */ /* 0x000fe20001800000 */
[C---:B--2---:R-:W-:Y:S03]  /*12ec0*/  HMMA.16816.F32 R44, R196.reuse, R4, R44 ;  /* 0x00000004c42c723c */ /* 0x044fe6000000182c */
[----:B------:R-:W-:Y:S02]  /*12ed0*/  ISETP.GT.AND P3, PT, R2, 0x18, PT ;  /* 0x000000180200780c */ /* 0x000fe40003f64270 */
[----:B------:R-:W-:Y:S02]  /*12ee0*/  FMNMX.FTZ R12, R116, R3, !PT ;  /* 0x00000003740c7209 */ /* 0x000fe40007810000 */
[----:B------:R-:W-:Y:S01]  /*12ef0*/  FSEL R151, R13, -INF , P2 ;  /* 0xff8000000d977808 */ /* 0x000fe20001000000 */
[C---:B------:R-:W-:Y:S03]  /*12f00*/  HMMA.16816.F32 R48, R196.reuse, R6, R48 ;  /* 0x00000006c430723c */ /* 0x040fe60000001830 */
[----:B------:R-:W-:Y:S02]  /*12f10*/  ISETP.GT.AND P2, PT, R2, 0x19, PT ;  /* 0x000000190200780c */ /* 0x000fe40003f44270 */
[----:B------:R-:W-:Y:S02]  /*12f20*/  FMNMX.FTZ R12, R156, R12, !PT ;  /* 0x0000000c9c0c7209 */ /* 0x000fe40007810000 */
[----:B------:R-:W-:Y:S02]  /*12f30*/  FMNMX.FTZ R5, R159, R118, !PT ;  /* 0x000000769f057209 */ /* 0x000fe40007810000 */
[----:B------:R-:W-:Y:S02]  /*12f40*/  FMNMX.FTZ R4, R148, R12, !PT ;  /* 0x0000000c94047209 */ /* 0x000fe40007810000 */
[----:B------:R-:W-:Y:S02]  /*12f50*/  ISETP.GT.AND P1, PT, R0, 0x18, PT ;  /* 0x000000180000780c */ /* 0x000fe40003f24270 */
[----:B------:R-:W-:Y:S01]  /*12f60*/  FMNMX.FTZ R4, R157, R4, !PT ;  /* 0x000000049d047209 */ /* 0x000fe20007810000 */
[C---:B---3--:R-:W-:Y:S03]  /*12f70*/  HMMA.16816.F32 R52, R196.reuse, R8, R52 ;  /* 0x00000008c434723c */ /* 0x048fe60000001834 */
[----:B------:R-:W-:Y:S02]  /*12f80*/  FMNMX.FTZ R4, R150, R4, !PT ;  /* 0x0000000496047209 */ /* 0x000fe40007810000 */
[----:B------:R-:W-:Y:S02]  /*12f90*/  FSEL R152, R16, -INF , P3 ;  /* 0xff80000010987808 */ /* 0x000fe40001800000 */
[----:B------:R-:W-:Y:S01]  /*12fa0*/  FMNMX.FTZ R4, R151, R4, !PT ;  /* 0x0000000497047209 */ /* 0x000fe20007810000 */
[C---:B------:R-:W-:Y:S01]  /*12fb0*/  HMMA.16816.F32 R56, R196.reuse, R10, R56 ;  /* 0x0000000ac438723c */ /* 0x040fe20000001838 */
[----:B------:R-:W2:Y:S02]  /*12fc0*/  LDL R11, [R1+0x1c] ;  /* 0x00001c00010b7983 */ /* 0x000ea40000100800 */
[----:B------:R-:W-:Y:S02]  /*12fd0*/  ISETP.GT.AND P3, PT, R2, 0x20, PT ;  /* 0x000000200200780c */ /* 0x000fe40003f64270 */
[----:B------:R-:W-:Y:S01]  /*12fe0*/  FMNMX.FTZ R13, R161, R5, !PT ;  /* 0x00000005a10d7209 */ /* 0x000fe20007810000 */
[----:B------:R-:W3:Y:S01]  /*12ff0*/  LDL R10, [R1+0x18] ;  /* 0x00001800010a7983 */ /* 0x000ee20000100800 */
[----:B------:R-:W-:Y:S02]  /*13000*/  FMNMX.FTZ R12, R152, R4, !PT ;  /* 0x00000004980c7209 */ /* 0x000fe40007810000 */
[----:B------:R-:W-:Y:S01]  /*13010*/  FSEL R153, R17, -INF , P2 ;  /* 0xff80000011997808 */ /* 0x000fe20001000000 */
[----:B------:R-:W1:Y:S01]  /*13020*/  LDSM.16.M88.4 R4, [R207+0x7800] ;  /* 0x00780000cf04783b */ /* 0x000e620000000200 */
[----:B------:R-:W-:Y:S01]  /*13030*/  ISETP.GT.AND P2, PT, R2, 0x21, PT ;  /* 0x000000210200780c */ /* 0x000fe20003f44270 */
[----:B------:R-:W-:Y:S04]  /*13040*/  DEPBAR.LE SB0, 0x0 ;  /* 0x000080000000791a */ /* 0x000fe80000000000 */
[----:B------:R-:W-:Y:S02]  /*13050*/  FMNMX.FTZ R12, R153, R12, !PT ;  /* 0x0000000c990c7209 */ /* 0x000fe40007810000 */
[----:B------:R-:W-:Y:S01]  /*13060*/  FSEL R154, R20, -INF , P3 ;  /* 0xff800000149a7808 */ /* 0x000fe20001800000 */
[----:B------:R-:W-:Y:S01]  /*13070*/  BAR.SYNC.DEFER_BLOCKING 0x0 ;  /* 0x0000000000007b1d */ /* 0x000fe20000010000 */
[----:B------:R-:W-:Y:S02]  /*13080*/  FSEL R155, R21, -INF , P2 ;  /* 0xff800000159b7808 */ /* 0x000fe40001000000 */
[----:B------:R-:W-:Y:S02]  /*13090*/  FMNMX.FTZ R8, R154, R12, !PT ;  /* 0x0000000c9a087209 */ /* 0x000fe40007810000 */
[----:B------:R-:W-:Y:S02]  /*130a0*/  ISETP.GT.AND P3, PT, R2, 0x28, PT ;  /* 0x000000280200780c */ /* 0x000fe40003f64270 */
[----:B------:R-:W-:Y:S02]  /*130b0*/  FMNMX.FTZ R13, R158, R13, !PT ;  /* 0x0000000d9e0d7209 */ /* 0x000fe40007810000 */
[----:B------:R-:W-:Y:S02]  /*130c0*/  ISETP.GT.AND P2, PT, R2, 0x29, PT ;  /* 0x000000290200780c */ /* 0x000fe40003f44270 */
[----:B------:R-:W-:Y:S02]  /*130d0*/  FSEL R167, R24, -INF , P3 ;  /* 0xff80000018a77808 */ /* 0x000fe40001800000 */
[----:B------:R-:W-:Y:S02]  /*130e0*/  FMNMX.FTZ R8, R155, R8, !PT ;  /* 0x000000089b087209 */ /* 0x000fe40007810000 */
[----:B------:R-:W-:Y:S02]  /*130f0*/  FSEL R189, R25, -INF , P2 ;  /* 0xff80000019bd7808 */ /* 0x000fe40001000000 */
[----:B------:R-:W-:Y:S02]  /*13100*/  FMNMX.FTZ R9, R160, R13, !PT ;  /* 0x0000000da0097209 */ /* 0x000fe40007810000 */
[C---:B------:R-:W-:Y:S02]  /*13110*/  ISETP.GT.AND P3, PT, R2.reuse, 0x30, PT ;  /* 0x000000300200780c */ /* 0x040fe40003f64270 */
[----:B------:R-:W-:Y:S02]  /*13120*/  FMNMX.FTZ R8, R167, R8, !PT ;  /* 0x00000008a7087209 */ /* 0x000fe40007810000 */
[----:B------:R-:W-:Y:S01]  /*13130*/  ISETP.GT.AND P2, PT, R2, 0x31, PT ;  /* 0x000000310200780c */ /* 0x000fe20003f44270 */
[----:B------:R-:W5:Y:S01]  /*13140*/  LDL R12, [R1+0x34] ;  /* 0x00003400010c7983 */ /* 0x000f620000100800 */
[----:B------:R-:W-:Y:S02]  /*13150*/  FSEL R192, R28, -INF , P3 ;  /* 0xff8000001cc07808 */ /* 0x000fe40001800000 */
[----:B------:R-:W-:Y:S02]  /*13160*/  FMNMX.FTZ R8, R189, R8, !PT ;  /* 0x00000008bd087209 */ /* 0x000fe40007810000 */
[----:B------:R-:W-:Y:S01]  /*13170*/  FMNMX.FTZ R9, R162, R9, !PT ;  /* 0x00000009a2097209 */ /* 0x000fe20007810000 */
[C---:B-1----:R-:W-:Y:S05]  /*13180*/  HMMA.16816.F32 R60, R196.reuse, R4, R60 ;  /* 0x00000004c43c723c */ /* 0x042fea000000183c */
[----:B------:R-:W-:Y:S02]  /*13190*/  FSEL R193, R29, -INF , P2 ;  /* 0xff8000001dc17808 */ /* 0x000fe40001000000 */
[----:B------:R-:W-:Y:S01]  /*131a0*/  FSEL R164, R18, -INF , P1 ;  /* 0xff80000012a47808 */ /* 0x000fe20000800000 */
[----:B------:R-:W-:Y:S03]  /*131b0*/  HMMA.16816.F32 R64, R196, R6, R64 ;  /* 0x00000006c440723c */ /* 0x000fe60000001840 */
[----:B------:R-:W-:Y:S02]  /*131c0*/  ISETP.GT.AND P0, PT, R0, 0x19, PT ;  /* 0x000000190000780c */ /* 0x000fe40003f04270 */
[----:B------:R-:W-:Y:S02]  /*131d0*/  ISETP.GT.AND P3, PT, R2, 0x38, PT ;  /* 0x000000380200780c */ /* 0x000fe40003f64270 */
[----:B------:R-:W-:Y:S02]  /*131e0*/  FMNMX.FTZ R8, R192, R8, !PT ;  /* 0x00000008c0087209 */ /* 0x000fe40007810000 */
[----:B------:R-:W-:Y:S02]  /*131f0*/  FMNMX.FTZ R9, R163, R9, !PT ;  /* 0x00000009a3097209 */ /* 0x000fe40007810000 */
[----:B------:R-:W-:Y:S02]  /*13200*/  ISETP.GT.AND P1, PT, R0, 0x20, PT ;  /* 0x000000200000780c */ /* 0x000fe40003f24270 */
[----:B------:R-:W-:Y:S02]  /*13210*/  FSEL R165, R19, -INF , P0 ;  /* 0xff80000013a57808 */ /* 0x000fe40000000000 */
[----:B------:R-:W-:Y:S02]  /*13220*/  FSEL R201, R32, -INF , P3 ;  /* 0xff80000020c97808 */ /* 0x000fe40001800000 */
[----:B------:R-:W-:Y:S02]  /*13230*/  FMNMX.FTZ R8, R193, R8, !PT ;  /* 0x00000008c1087209 */ /* 0x000fe40007810000 */
[----:B------:R-:W-:Y:S02]  /*13240*/  ISETP.GT.AND P2, PT, R2, 0x39, PT ;  /* 0x000000390200780c */ /* 0x000fe40003f44270 */
[----:B------:R-:W-:Y:S02]  /*13250*/  FMNMX.FTZ R9, R164, R9, !PT ;  /* 0x00000009a4097209 */ /* 0x000fe40007810000 */
[----:B------:R-:W-:Y:S02]  /*13260*/  FSEL R166, R22, -INF , P1 ;  /* 0xff80000016a67808 */ /* 0x000fe40000800000 */
[----:B------:R-:W-:Y:S02]  /*13270*/  FMNMX.FTZ R8, R201, R8, !PT ;  /* 0x00000008c9087209 */ /* 0x000fe40007810000 */
[----:B------:R-:W-:Y:S02]  /*13280*/  ISETP.GT.AND P0, PT, R0, 0x21, PT ;  /* 0x000000210000780c */ /* 0x000fe40003f04270 */
[----:B------:R-:W-:Y:S02]  /*13290*/  FSEL R202, R33, -INF , P2 ;  /* 0xff80000021ca7808 */ /* 0x000fe40001000000 */
[----:B------:R-:W-:Y:S02]  /*132a0*/  ISETP.GT.AND P3, PT, R2, 0x40, PT ;  /* 0x000000400200780c */ /* 0x000fe40003f64270 */
[----:B------:R-:W-:Y:S02]  /*132b0*/  FMNMX.FTZ R9, R165, R9, !PT ;  /* 0x00000009a5097209 */ /* 0x000fe40007810000 */
[----:B------:R-:W-:Y:S02]  /*132c0*/  FMNMX.FTZ R8, R202, R8, !PT ;  /* 0x00000008ca087209 */ /* 0x000fe40007810000 */
[----:B------:R-:W-:Y:S02]  /*132d0*/  FSEL R188, R23, -INF , P0 ;  /* 0xff80000017bc7808 */ /* 0x000fe40000000000 */
[----:B------:R-:W-:Y:S02]  /*132e0*/  FMNMX.FTZ R9, R166, R9, !PT ;  /* 0x00000009a6097209 */ /* 0x000fe40007810000 */
[----:B------:R-:W-:Y:S02]  /*132f0*/  FSEL R230, R36, -INF , P3 ;  /* 0xff80000024e67808 */ /* 0x000fe40001800000 */
[----:B------:R-:W-:Y:S02]  /*13300*/  FMNMX.FTZ R5, R188, R9, !PT ;  /* 0x00000009bc057209 */ /* 0x000fe40007810000 */
[----:B------:R-:W-:Y:S02]  /*13310*/  FMNMX.FTZ R4, R230, R8, !PT ;  /* 0x00000008e6047209 */ /* 0x000fe40007810000 */
[----:B------:R-:W3:Y:S01]  /*13320*/  LDL.64 R8, [R1+0x38] ;  /* 0x0000380001087983 */ /* 0x000ee20000100a00 */
[----:B------:R-:W-:Y:S02]  /*13330*/  ISETP.GT.AND P1, PT, R0, 0x28, PT ;  /* 0x000000280000780c */ /* 0x000fe40003f24270 */
[----:B------:R-:W-:Y:S02]  /*13340*/  ISETP.GT.AND P2, PT, R2, 0x41, PT ;  /* 0x000000410200780c */ /* 0x000fe40003f44270 */
[----:B------:R-:W-:Y:S02]  /*13350*/  FSEL R190, R26, -INF , P1 ;  /* 0xff8000001abe7808 */ /* 0x000fe40000800000 */
[C---:B------:R-:W-:Y:S02]  /*13360*/  ISETP.GT.AND P0, PT, R0.reuse, 0x29, PT ;  /* 0x000000290000780c */ /* 0x040fe40003f04270 */
[----:B------:R-:W-:Y:S02]  /*13370*/  FSEL R231, R37, -INF , P2 ;  /* 0xff80000025e77808 */ /* 0x000fe40001000000 */
[----:B------:R-:W-:Y:S02]  /*13380*/  ISETP.GT.AND P1, PT, R0, 0x30, PT ;  /* 0x000000300000780c */ /* 0x000fe40003f24270 */
[----:B------:R-:W-:Y:S02]  /*13390*/  FMNMX.FTZ R5, R190, R5, !PT ;  /* 0x00000005be057209 */ /* 0x000fe40007810000 */
[----:B------:R-:W-:Y:S02]  /*133a0*/  FSEL R191, R27, -INF , P0 ;  /* 0xff8000001bbf7808 */ /* 0x000fe40000000000 */
        /* <DEDUP_REMOVED lines=10> */
[----:B------:R-:W-:Y:S02]  /*13450*/  FSEL R235, R41, -INF , P2 ;  /* 0xff80000029eb7808 */ /* 0x000fe40001000000 */
[----:B------:R-:W-:Y:S02]  /*13460*/  FMNMX.FTZ R5, R194, R5, !PT ;  /* 0x00000005c2057209 */ /* 0x000fe40007810000 */
[----:B------:R-:W-:Y:S02]  /*13470*/  FMNMX.FTZ R4, R234, R4, !PT ;  /* 0x00000004ea047209 */ /* 0x000fe40007810000 */
[----:B------:R-:W-:Y:S02]  /*13480*/  FSEL R238, R44, -INF , P3 ;  /* 0xff8000002cee7808 */ /* 0x000fe40001800000 */
[----:B------:R-:W-:Y:S02]  /*13490*/  FSEL R203, R34, -INF , P1 ;  /* 0xff80000022cb7808 */ /* 0x000fe40000800000 */
[C---:B------:R-:W-:Y:S02]  /*134a0*/  ISETP.GT.AND P0, PT, R0.reuse, 0x39, PT ;  /* 0x000000390000780c */ /* 0x040fe40003f04270 */
        /* <DEDUP_REMOVED lines=8> */
[C---:B------:R-:W-:Y:S02]  /*13530*/  ISETP.GT.AND P0, PT, R0.reuse, 0x41, PT ;  /* 0x000000410000780c */ /* 0x040fe40003f04270 */
[----:B------:R-:W-:Y:S02]  /*13540*/  FMNMX.FTZ R4, R229, R4, !PT ;  /* 0x00000004e5047209 */ /* 0x000fe40007810000 */
[----:B------:R-:W-:Y:S02]  /*13550*/  FSEL R239, R45, -INF , P2 ;  /* 0xff8000002def7808 */ /* 0x000fe40001000000 */
[----:B------:R-:W-:Y:S02]  /*13560*/  ISETP.GT.AND P1, PT, R0, 0x48, PT ;  /* 0x000000480000780c */ /* 0x000fe40003f24270 */
[----:B------:R-:W-:Y:S02]  /*13570*/  ISETP.GT.AND P3, PT, R2, 0x58, PT ;  /* 0x000000580200780c */ /* 0x000fe40003f64270 */
[----:B------:R-:W-:Y:S02]  /*13580*/  FSEL R233, R39, -INF , P0 ;  /* 0xff80000027e97808 */ /* 0x000fe40000000000 */
        /* <DEDUP_REMOVED lines=11> */
[----:B------:R-:W-:Y:S02]  /*13640*/  ISETP.GT.AND P1, PT, R0, 0x58, PT ;  /* 0x000000580000780c */ /* 0x000fe40003f24270 */
[----:B------:R-:W-:Y:S02]  /*13650*/  FSEL R244, R49, -INF , P2 ;  /* 0xff80000031f47808 */ /* 0x000fe40001000000 */
[----:B------:R-:W-:Y:S02]  /*13660*/  ISETP.GT.AND P2, PT, R2, 0x60, PT ;  /* 0x000000600200780c */ /* 0x000fe40003f44270 */
        /* <DEDUP_REMOVED lines=12> */
[----:B------:R-:W-:Y:S02]  /*13730*/  FMNMX.FTZ R117, R252, R117, !PT ;  /* 0x00000075fc757209 */ /* 0x000fe40007810000 */
[C---:B------:R-:W-:Y:S02]  /*13740*/  ISETP.GT.AND P2, PT, R2.reuse, 0x79, PT ;  /* 0x000000790200780c */ /* 0x040fe40003f44270 */
[----:B------:R-:W-:Y:S02]  /*13750*/  ISETP.GT.AND P3, PT, R2, 0x78, PT ;  /* 0x000000780200780c */ /* 0x000fe40003f64270 */
[----:B------:R-:W-:Y:S02]  /*13760*/  FMNMX.FTZ R2, R240, R4, !PT ;  /* 0x00000004f0027209 */ /* 0x000fe40007810000 */
[----:B------:R-:W-:Y:S02]  /*13770*/  FSEL R19, R56, -INF , P0 ;  /* 0xff80000038137808 */ /* 0x000fe40000000000 */
[----:B------:R-:W-:Y:S02]  /*13780*/  FMNMX.FTZ R117, R242, R117, !PT ;  /* 0x00000075f2757209 */ /* 0x000fe40007810000 */
[----:B------:R-:W-:Y:S02]  /*13790*/  FMNMX.FTZ R2, R241, R2, !PT ;  /* 0x00000002f1027209 */ /* 0x000fe40007810000 */
[----:B------:R-:W-:Y:S02]  /*137a0*/  FSEL R245, R57, -INF , P6 ;  /* 0xff80000039f57808 */ /* 0x000fe40003000000 */
[----:B------:R-:W-:Y:S02]  /*137b0*/  FMNMX.FTZ R117, R19, R117, !PT ;  /* 0x0000007513757209 */ /* 0x000fe40007810000 */
[----:B------:R-:W-:Y:S02]  /*137c0*/  ISETP.GT.AND P1, PT, R0, 0x60, PT ;  /* 0x000000600000780c */ /* 0x000fe40003f24270 */
[----:B------:R-:W-:Y:S02]  /*137d0*/  FMNMX.FTZ R2, R246, R2, !PT ;  /* 0x00000002f6027209 */ /* 0x000fe40007810000 */
[----:B------:R-:W-:Y:S02]  /*137e0*/  FSEL R250, R60, -INF , P5 ;  /* 0xff8000003cfa7808 */ /* 0x000fe40002800000 */
[----:B------:R-:W-:Y:S02]  /*137f0*/  FMNMX.FTZ R117, R245, R117, !PT ;  /* 0x00000075f5757209 */ /* 0x000fe40007810000 */
[----:B------:R-:W-:Y:S02]  /*13800*/  FSEL R249, R54, -INF , P1 ;  /* 0xff80000036f97808 */ /* 0x000fe40000800000 */
[----:B------:R-:W-:Y:S01]  /*13810*/  ISETP.GT.AND P0, PT, R0, 0x61, PT ;  /* 0x000000610000780c */ /* 0x000fe20003f04270 */
[----:B----4-:R-:W-:Y:S01]  /*13820*/  IMAD.MOV.U32 R15, RZ, RZ, 0x6 ;  /* 0x00000006ff0f7424 */ /* 0x010fe200078e00ff */
[----:B------:R-:W-:Y:S02]  /*13830*/  FMNMX.FTZ R2, R248, R2, !PT ;  /* 0x00000002f8027209 */ /* 0x000fe40007810000 */
[----:B------:R-:W-:Y:S02]  /*13840*/  FSEL R18, R61, -INF , P4 ;  /* 0xff8000003d127808 */ /* 0x000fe40002000000 */
[----:B------:R-:W-:Y:S02]  /*13850*/  FMNMX.FTZ R117, R250, R117, !PT ;  /* 0x00000075fa757209 */ /* 0x000fe40007810000 */
[----:B------:R-:W-:Y:S02]  /*13860*/  FSEL R251, R55, -INF , P0 ;  /* 0xff80000037fb7808 */ /* 0x000fe40000000000 */
        /* <DEDUP_REMOVED lines=9> */
[----:B------:R-:W-:Y:S02]  /*13900*/  FSEL R28, R59, -INF , P0 ;  /* 0xff8000003b1c7808 */ /* 0x000fe40000000000 */
[----:B------:R-:W-:Y:S02]  /*13910*/  ISETP.GT.AND P1, PT, R0, 0x70, PT ;  /* 0x000000700000780c */ /* 0x000fe40003f24270 */
[----:B------:R-:W-:Y:S02]  /*13920*/  FMNMX.FTZ R2, R24, R2, !PT ;  /* 0x0000000218027209 */ /* 0x000fe40007810000 */
[----:B------:R-:W-:Y:S02]  /*13930*/  FMNMX.FTZ R117, R16, R117, !PT ;  /* 0x0000007510757209 */ /* 0x000fe40007810000 */
[----:B------:R-:W-:Y:S02]  /*13940*/  FSEL R25, R62, -INF , P1 ;  /* 0xff8000003e197808 */ /* 0x000fe40000800000 */
[----:B------:R-:W-:Y:S01]  /*13950*/  FMNMX.FTZ R2, R28, R2, !PT ;  /* 0x000000021c027209 */ /* 0x000fe20007810000 */
[----:B------:R-:W1:Y:S01]  /*13960*/  SHFL.BFLY PT, R4, R117, 0x2, 0x1f ;  /* 0x0c401f0075047f89 */ /* 0x000e6200000e0000 */
[C---:B------:R-:W-:Y:S02]  /*13970*/  ISETP.GT.AND P0, PT, R0.reuse, 0x71, PT ;  /* 0x000000710000780c */ /* 0x040fe40003f04270 */
[C---:B------:R-:W-:Y:S02]  /*13980*/  ISETP.GT.AND P1, PT, R0.reuse, 0x78, PT ;  /* 0x000000780000780c */ /* 0x040fe40003f24270 */
[----:B------:R-:W-:Y:S02]  /*13990*/  FSEL R32, R63, -INF , P0 ;  /* 0xff8000003f207808 */ /* 0x000fe40000000000 */
[----:B------:R-:W-:Y:S02]  /*139a0*/  FMNMX.FTZ R2, R25, R2, !PT ;  /* 0x0000000219027209 */ /* 0x000fe40007810000 */
[----:B------:R-:W-:Y:S02]  /*139b0*/  ISETP.GT.AND P0, PT, R0, 0x79, PT ;  /* 0x000000790000780c */ /* 0x000fe40003f04270 */
[----:B------:R-:W-:Y:S02]  /*139c0*/  FMNMX.FTZ R0, R32, R2, !PT ;  /* 0x0000000220007209 */ /* 0x000fe40007810000 */
[----:B------:R-:W-:Y:S02]  /*139d0*/  FSEL R26, R66, -INF , P1 ;  /* 0xff800000421a7808 */ /* 0x000fe40000800000 */
[C---:B------:R-:W-:Y:S02]  /*139e0*/  LOP3.LUT P6, RZ, R119.reuse, 0x2, RZ, 0xc0, !PT ;  /* 0x0000000277ff7812 */ /* 0x040fe400078cc0ff */
[----:B------:R-:W-:Y:S02]  /*139f0*/  LOP3.LUT P5, RZ, R119, 0x1, RZ, 0xc0, !PT ;  /* 0x0000000177ff7812 */ /* 0x000fe400078ac0ff */
[----:B------:R-:W-:Y:S02]  /*13a00*/  FSEL R119, R67, -INF , P0 ;  /* 0xff80000043777808 */ /* 0x000fe40000000000 */
[----:B------:R-:W-:Y:S02]  /*13a10*/  FMNMX.FTZ R0, R26, R0, !PT ;  /* 0x000000001a007209 */ /* 0x000fe40007810000 */
[----:B------:R-:W-:Y:S02]  /*13a20*/  ISETP.GE.AND P2, PT, R200, 0x1, PT ;  /* 0x00000001c800780c */ /* 0x000fe40003f46270 */
[----:B------:R-:W-:Y:S02]  /*13a30*/  FMNMX.FTZ R0, R119, R0, !PT ;  /* 0x0000000077007209 */ /* 0x000fe40007810000 */
[----:B-1----:R-:W-:Y:S03]  /*13a40*/  FMNMX.FTZ R117, R117, R4, !PT ;  /* 0x0000000475757209 */ /* 0x002fe60007810000 */
[----:B------:R-:W1:Y:S06]  /*13a50*/  SHFL.BFLY PT, R2, R0, 0x2, 0x1f ;  /* 0x0c401f0000027f89 */ /* 0x000e6c00000e0000 */
[----:B------:R-:W-:Y:S02]  /*13a60*/  @P2 SHF.R.S32.HI R6, RZ, 0x1f, R228 ;  /* 0x0000001fff062819 */ /* 0x000fe400000114e4 */
[----:B------:R-:W4:Y:S03]  /*13a70*/  SHFL.BFLY PT, R4, R117, 0x1, 0x1f ;  /* 0x0c201f0075047f89 */ /* 0x000f2600000e0000 */
[----:B------:R-:W-:Y:S04]  /*13a80*/  @P2 IMAD R6, R6, c[0x0][0x1e0], RZ ;  /* 0x0000780006062a24 */ /* 0x000fe800078e02ff */
[----:B------:R-:W-:Y:S01]  /*13a90*/  @P2 IMAD R6, R228, c[0x0][0x1e4], R6 ;  /* 0x00007900e4062a24 */ /* 0x000fe200078e0206 */
[----:B-1----:R-:W-:Y:S05]  /*13aa0*/  FMNMX.FTZ R0, R0, R2, !PT ;  /* 0x0000000200007209 */ /* 0x002fea0007810000 */
[----:B------:R-:W1:Y:S01]  /*13ab0*/  SHFL.BFLY PT, R2, R0, 0x1, 0x1f ;  /* 0x0c201f0000027f89 */ /* 0x000e6200000e0000 */
[----:B----4-:R-:W-:Y:S01]  /*13ac0*/  FMNMX.FTZ R117, R117, R4, !PT ;  /* 0x0000000475757209 */ /* 0x010fe20007810000 */
[----:B------:R-:W-:Y:S03]  /*13ad0*/  @P2 IMAD.WIDE.U32 R4, R228, c[0x0][0x1e0], RZ ;  /* 0x00007800e4042a25 */ /* 0x000fe600078e00ff */
[C---:B------:R-:W-:Y:S01]  /*13ae0*/  FSETP.NEU.FTZ.AND P1, PT, R117.reuse, -INF , PT ;  /* 0xff8000007500780b */ /* 0x040fe20003f3d000 */
[----:B------:R-:W-:Y:S01]  /*13af0*/  FMUL.FTZ R149, R117, c[0x0][0x2d0] ;  /* 0x0000b40075957a20 */ /* 0x000fe20000410000 */
[----:B------:R-:W-:Y:S01]  /*13b00*/  @P2 IADD3 R5, R5, R6, RZ ;  /* 0x0000000605052210 */ /* 0x000fe20007ffe0ff */
[C---:B------:R-:W-:Y:S03]  /*13b10*/  @P2 IMAD.SHL.U32 R6, R4.reuse, 0x80, RZ ;  /* 0x0000008004062824 */ /* 0x040fe600078e00ff */
[----:B------:R-:W-:Y:S02]  /*13b20*/  FSEL R149, R149, RZ, P1 ;  /* 0x000000ff95957208 */ /* 0x000fe40000800000 */
[----:B------:R-:W-:Y:S02]  /*13b30*/  @P2 SHF.L.U64.HI R4, R4, 0x7, R5 ;  /* 0x0000000704042819 */ /* 0x000fe40000010205 */
[----:B------:R-:W-:Y:S01]  /*13b40*/  @P2 IADD3 R5, P3, R6, R14, RZ ;  /* 0x0000000e06052210 */ /* 0x000fe20007f7e0ff */
[--C-:B------:R-:W-:Y:S02]  /*13b50*/  FFMA.FTZ R7, R116, c[0x0][0x2d0], -R149.reuse ;  /* 0x0000b40074077a23 */ /* 0x100fe40000010895 */
[----:B------:R-:W-:Y:S02]  /*13b60*/  IMAD.MOV.U32 R14, RZ, RZ, c[0x0][0x1e0] ;  /* 0x00007800ff0e7624 */ /* 0x000fe400078e00ff */
[----:B------:R4:W-:Y:S01]  /*13b70*/  MUFU.EX2 R27, R7 ;  /* 0x00000007001b7308 */ /* 0x0009e20000000800 */
[----:B-1----:R-:W-:Y:S01]  /*13b80*/  FMNMX.FTZ R116, R0, R2, !PT ;  /* 0x0000000200747209 */ /* 0x002fe20007810000 */
[----:B------:R-:W-:Y:S01]  /*13b90*/  IMAD.SHL.U32 R13, R14, 0x40, RZ ;  /* 0x000000400e0d7824 */ /* 0x000fe200078e00ff */
[----:B--2---:R-:W-:Y:S01]  /*13ba0*/  @P2 IADD3 R0, P0, R6, R11, RZ ;  /* 0x0000000b06002210 */ /* 0x004fe20007f1e0ff */
[----:B------:R-:W-:Y:S02]  /*13bb0*/  FFMA.FTZ R6, R148, c[0x0][0x2d0], -R149 ;  /* 0x0000b40094067a23 */ /* 0x000fe40000010895 */
[----:B------:R-:W-:Y:S04]  /*13bc0*/  FMUL.FTZ R148, R116, c[0x0][0x2d0] ;  /* 0x0000b40074947a20 */ /* 0x000fe80000410000 */
[----:B------:R-:W-:Y:S01]  /*13bd0*/  MUFU.EX2 R21, R6 ;  /* 0x0000000600157308 */ /* 0x000fe20000000800 */
[C---:B---3--:R-:W-:Y:S01]  /*13be0*/  @P2 IMAD.X R2, R4.reuse, 0x1, R9, P3 ;  /* 0x0000000104022824 */ /* 0x048fe200018e0609 */
[C---:B------:R-:W-:Y:S01]  /*13bf0*/  @P2 LEA R8, P3, R5.reuse, c[0x0][0x1c8], 0x1 ;  /* 0x0000720005082a11 */ /* 0x040fe200078608ff */
[----:B------:R-:W-:Y:S01]  /*13c00*/  @P2 IMAD.X R4, R4, 0x1, R10, P0 ;  /* 0x0000000104042824 */ /* 0x000fe200000e060a */
[----:B------:R-:W-:Y:S01]  /*13c10*/  @P2 LEA R10, P0, R0, c[0x0][0x1c8], 0x1 ;  /* 0x00007200000a2a11 */ /* 0x000fe200078008ff */
[--C-:B----4-:R-:W-:Y:S01]  /*13c20*/  FFMA.FTZ R7, R156, c[0x0][0x2d0], -R149.reuse ;  /* 0x0000b4009c077a23 */ /* 0x110fe20000010895 */
[----:B------:R-:W-:Y:S01]  /*13c30*/  @P2 LEA.HI.X R9, R5, c[0x0][0x1cc], R2, 0x1, P3 ;  /* 0x0000730005092a11 */ /* 0x000fe200018f0c02 */
[----:B------:R-:W-:Y:S01]  /*13c40*/  FFMA.FTZ R2, R157, c[0x0][0x2d0], -R149 ;  /* 0x0000b4009d027a23 */ /* 0x000fe20000010895 */
[----:B------:R-:W-:Y:S02]  /*13c50*/  @P2 LEA.HI.X R11, R0, c[0x0][0x1cc], R4, 0x1, P0 ;  /* 0x00007300000b2a11 */ /* 0x000fe400000f0c04 */
[----:B------:R-:W1:Y:S01]  /*13c60*/  MUFU.EX2 R247, R7 ;  /* 0x0000000700f77308 */ /* 0x000e620000000800 */
[----:B------:R-:W-:Y:S01]  /*13c70*/  FSETP.NEU.FTZ.AND P0, PT, R116, -INF , PT ;  /* 0xff8000007400780b */ /* 0x000fe20003f1d000 */
[----:B------:R2:W-:Y:S01]  /*13c80*/  @P2 LDGSTS.E.BYPASS.LTC128B.128 [R227+0x8100], [R8.64], !P5 ;  /* 0x0810000008e32fae */ /* 0x0005e2000e901d48 */
[----:B------:R-:W-:Y:S01]  /*13c90*/  @P2 IADD3 R0, P3, R13, 0x80, RZ ;  /* 0x000000800d002810 */ /* 0x000fe20007f7e0ff */
[----:B------:R-:W-:Y:S01]  /*13ca0*/  IMAD.MOV.U32 R13, RZ, RZ, c[0x0][0x1e0] ;  /* 0x00007800ff0d7624 */ /* 0x000fe200078e00ff */
[----:B------:R-:W-:Y:S03]  /*13cb0*/  FSEL R148, R148, RZ, P0 ;  /* 0x000000ff94947208 */ /* 0x000fe60000000000 */
[C---:B------:R-:W-:Y:S01]  /*13cc0*/  @P2 IMAD.SHL.U32 R14, R13.reuse, 0x40, RZ ;  /* 0x000000400d0e2824 */ /* 0x040fe200078e00ff */
[----:B------:R-:W-:Y:S01]  /*13cd0*/  @P2 SHF.L.U64.HI R15, R13, R15, c[0x0][0x1e4] ;  /* 0x000079000d0f2619 */ /* 0x000fe2000001020f */
[----:B------:R5:W3:Y:S01]  /*13ce0*/  MUFU.EX2 R4, R2 ;  /* 0x0000000200047308 */ /* 0x000ae20000000800 */
[--C-:B------:R-:W-:Y:S01]  /*13cf0*/  FFMA.FTZ R5, R159, c[0x0][0x2d0], -R148.reuse ;  /* 0x0000b4009f057a23 */ /* 0x100fe20000010894 */
[----:B------:R4:W-:Y:S01]  /*13d00*/  @P2 LDGSTS.E.BYPASS.LTC128B.128 [R227+0xc100], [R10.64], !P6 ;  /* 0x0c1000000ae32fae */ /* 0x0009e2000f101d48 */
[----:B------:R-:W-:Y:S07]  /*13d10*/  FFMA.FTZ R13, R161, c[0x0][0x2d0], -R148 ;  /* 0x0000b400a10d7a23 */ /* 0x000fee0000010894 */
[----:B------:R4:W-:Y:S01]  /*13d20*/  MUFU.EX2 R156, R5 ;  /* 0x00000005009c7308 */ /* 0x0009e20000000800 */
[----:B-1----:R-:W-:Y:S09]  /*13d30*/  F2FP.PACK_AB R144, R247, R27 ;  /* 0x0000001bf790723e */ /* 0x002ff200000000ff */
[----:B------:R1:W1:Y:S01]  /*13d40*/  MUFU.EX2 R20, R13 ;  /* 0x0000000d00147308 */ /* 0x0002620000000800 */
[----:B-----5:R-:W-:Y:S01]  /*13d50*/  @P2 IADD3.X R2, RZ, R12, RZ, P3, !PT ;  /* 0x0000000cff022210 */ /* 0x020fe20001ffe4ff */
[----:B---3--:R-:W-:Y:S01]  /*13d60*/  IMAD.MOV.U32 R159, RZ, RZ, R4 ;  /* 0x000000ffff9f7224 */ /* 0x008fe200078e0004 */
[-C--:B------:R-:W-:Y:S01]  /*13d70*/  @P2 IADD3 R4, P3, R8, R14.reuse, RZ ;  /* 0x0000000e08042210 */ /* 0x080fe20007f7e0ff */
[----:B--2---:R-:W-:Y:S02]  /*13d80*/  FFMA.FTZ R8, R158, c[0x0][0x2d0], -R148 ;  /* 0x0000b4009e087a23 */ /* 0x004fe40000010894 */
[----:B------:R-:W-:Y:S04]  /*13d90*/  IMAD.MOV.U32 R158, RZ, RZ, R21 ;  /* 0x000000ffff9e7224 */ /* 0x000fe800078e0015 */
[----:B------:R2:W-:Y:S01]  /*13da0*/  MUFU.EX2 R161, R8 ;  /* 0x0000000800a17308 */ /* 0x0005e20000000800 */
[--C-:B----4-:R-:W-:Y:S01]  /*13db0*/  @P2 IMAD.X R5, R9, 0x1, R15.reuse, P3 ;  /* 0x0000000109052824 */ /* 0x110fe200018e060f */
[C---:B------:R-:W-:Y:S02]  /*13dc0*/  @P2 IADD3 R6, P3, R4.reuse, R14, RZ ;  /* 0x0000000e04062210 */ /* 0x040fe40007f7e0ff */
[----:B------:R-:W-:Y:S02]  /*13dd0*/  F2FP.PACK_AB R146, R159, R158 ;  /* 0x0000009e9f92723e */ /* 0x000fe400000000ff */
[----:B------:R3:W-:Y:S01]  /*13de0*/  @P2 LDGSTS.E.BYPASS.LTC128B.128 [R227+0x9100], [R4.64], !P5 ;  /* 0x0910000004e32fae */ /* 0x0007e2000e901d48 */
[C-C-:B------:R-:W-:Y:S01]  /*13df0*/  @P2 IMAD.X R7, R5.reuse, 0x1, R15.reuse, P3 ;  /* 0x0000000105072824 */ /* 0x140fe200018e060f */
[----:B------:R-:W-:Y:S05]  /*13e00*/  @P2 IADD3 R12, P3, R4, R0, RZ ;  /* 0x00000000040c2210 */ /* 0x000fea0007f7e0ff */
[--C-:B-1----:R-:W-:Y:S01]  /*13e10*/  @P2 IMAD.X R13, R5, 0x1, R2.reuse, P3 ;  /* 0x00000001050d2824 */ /* 0x102fe200018e0602 */
[C---:B------:R-:W-:Y:S01]  /*13e20*/  @P2 IADD3 R14, P3, R6.reuse, R14, RZ ;  /* 0x0000000e060e2210 */ /* 0x040fe20007f7e0ff */
[----:B------:R3:W-:Y:S04]  /*13e30*/  @P2 LDGSTS.E.BYPASS.LTC128B.128 [R227+0xd100], [R4.64+0x80], !P6 ;  /* 0x0d10008004e32fae */ /* 0x0007e8000f101d48 */
[----:B------:R-:W-:Y:S01]  /*13e40*/  @P2 IMAD.X R15, R7, 0x1, R15, P3 ;  /* 0x00000001070f2824 */ /* 0x000fe200018e060f */
[----:B--2---:R-:W-:Y:S03]  /*13e50*/  @P2 IADD3 R8, P3, R6, R0, RZ ;  /* 0x0000000006082210 */ /* 0x004fe60007f7e0ff */
[----:B------:R1:W-:Y:S01]  /*13e60*/  @P2 LDGSTS.E.BYPASS.LTC128B.128 [R227+0xa100], [R6.64], !P5 ;  /* 0x0a10000006e32fae */ /* 0x0003e2000e901d48 */
[----:B------:R-:W-:Y:S01]  /*13e70*/  FSEL R0, R117, RZ, P1 ;  /* 0x000000ff75007208 */ /* 0x000fe20000800000 */
[----:B------:R-:W-:Y:S01]  /*13e80*/  @P2 IMAD.X R9, R7, 0x1, R2, P3 ;  /* 0x0000000107092824 */ /* 0x000fe200018e0602 */
[----:B------:R-:W-:Y:S03]  /*13e90*/  FSEL R2, R116, RZ, P0 ;  /* 0x000000ff74027208 */ /* 0x000fe60000000000 */
[----:B------:R-:W-:Y:S02]  /*13ea0*/  FADD.FTZ R0, -R0, R3 ;  /* 0x0000000300007221 */ /* 0x000fe40000010100 */
[----:B------:R2:W-:Y:S02]  /*13eb0*/  @P2 LDGSTS.E.BYPASS.LTC128B.128 [R227+0xe100], [R12.64], !P6 ;  /* 0x0e1000000ce32fae */ /* 0x0005e4000f101d48 */
[----:B------:R-:W-:Y:S04]  /*13ec0*/  FMUL.FTZ R0, R0, c[0x0][0x2d0] ;  /* 0x0000b40000007a20 */ /* 0x000fe80000410000 */
[----:B------:R4:W5:Y:S02]  /*13ed0*/  MUFU.EX2 R3, R0 ;  /* 0x0000000000037308 */ /* 0x0009640000000800 */
[----:B------:R2:W-:Y:S01]  /*13ee0*/  @P2 LDGSTS.E.BYPASS.LTC128B.128 [R227+0xb100], [R14.64], !P5 ;  /* 0x0b1000000ee32fae */ /* 0x0005e2000e901d48 */
[----:B---3--:R-:W-:Y:S02]  /*13ef0*/  FFMA.FTZ R4, R160, c[0x0][0x2d0], -R148 ;  /* 0x0000b400a0047a23 */ /* 0x008fe40000010894 */
[----:B------:R-:W-:Y:S05]  /*13f00*/  IMAD.MOV.U32 R160, RZ, RZ, R20 ;  /* 0x000000ffffa07224 */ /* 0x000fea00078e0014 */
[----:B------:R3:W-:Y:S01]  /*13f10*/  @P2 LDGSTS.E.BYPASS.LTC128B.128 [R227+0xf100], [R8.64], !P6 ;  /* 0x0f10000008e32fae */ /* 0x0007e2000f101d48 */
[----:B------:R1:W1:Y:S01]  /*13f20*/  MUFU.EX2 R157, R4 ;  /* 0x00000004009d7308 */ /* 0x0002620000000800 */
[----:B------:R-:W-:Y:S06]  /*13f30*/  F2FP.PACK_AB R145, R160, R156 ;  /* 0x0000009ca091723e */ /* 0x000fec00000000ff */
[----:B------:R-:W-:Y:S01]  /*13f40*/  LDSM.16.MT88.4 R20, [R206+0x100] ;  /* 0x00010000ce14783b */ /* 0x000fe20000004200 */
[----:B----4-:R-:W-:Y:S01]  /*13f50*/  FADD.FTZ R0, -R2, R118 ;  /* 0x0000007602007221 */ /* 0x010fe20000010100 */
[----:B------:R-:W-:Y:S01]  /*13f60*/  MOV R118, R26 ;  /* 0x0000001a00767202 */ /* 0x000fe20000000f00 */
[----:B------:R-:W-:Y:S05]  /*13f70*/  FFMA.FTZ R2, R150, c[0x0][0x2d0], -R149 ;  /* 0x0000b40096027a23 */ /* 0x000fea0000010895 */
[----:B------:R-:W-:Y:S01]  /*13f80*/  LDSM.16.MT88.4 R36, [R208+0x100] ;  /* 0x00010000d024783b */ /* 0x000fe20000004200 */
[----:B------:R-:W-:Y:S02]  /*13f90*/  FMUL.FTZ R0, R0, c[0x0][0x2d0] ;  /* 0x0000b40000007a20 */ /* 0x000fe40000410000 */
[C---:B-----5:R-:W-:Y:S02]  /*13fa0*/  FMUL.FTZ R5, R3.reuse, R121 ;  /* 0x0000007903057220 */ /* 0x060fe40000410000 */
[C---:B------:R-:W-:Y:S02]  /*13fb0*/  FMUL.FTZ R49, R3.reuse, R105 ;  /* 0x0000006903317220 */ /* 0x040fe40000410000 */
[----:B------:R-:W4:Y:S01]  /*13fc0*/  MUFU.EX2 R0, R0 ;  /* 0x0000000000007308 */ /* 0x000f220000000800 */
[----:B--2---:R-:W2:Y:S01]  /*13fd0*/  LDSM.16.MT88.4 R12, [R205+0x100] ;  /* 0x00010000cd0c783b */ /* 0x004ea20000004200 */
[----:B-1----:R-:W-:Y:S01]  /*13fe0*/  FMUL.FTZ R4, R3, R120 ;  /* 0x0000007803047220 */ /* 0x002fe20000410000 */
[----:B------:R-:W-:Y:S01]  /*13ff0*/  F2FP.PACK_AB R147, R157, R161 ;  /* 0x000000a19d93723e */ /* 0x000fe200000000ff */
[C---:B---3--:R-:W-:Y:S01]  /*14000*/  FMUL.FTZ R8, R3.reuse, R124 ;  /* 0x0000007c03087220 */ /* 0x048fe20000410000 */
[----:B------:R-:W-:Y:S01]  /*14010*/  MOV R120, R28 ;  /* 0x0000001c00787202 */ /* 0x000fe20000000f00 */
[C---:B------:R-:W-:Y:S02]  /*14020*/  FMUL.FTZ R9, R3.reuse, R125 ;  /* 0x0000007d03097220 */ /* 0x040fe40000410000 */
[----:B------:R-:W-:Y:S01]  /*14030*/  IMAD.MOV.U32 R124, RZ, RZ, R18 ;  /* 0x000000ffff7c7224 */ /* 0x000fe200078e0012 */
[----:B------:R-:W1:Y:S01]  /*14040*/  LDSM.16.MT88.4 R28, [R209+0x100] ;  /* 0x00010000d11c783b */ /* 0x000e620000004200 */
[----:B------:R-:W-:Y:S02]  /*14050*/  IMAD.MOV.U32 R125, RZ, RZ, R17 ;  /* 0x000000ffff7d7224 */ /* 0x000fe400078e0011 */
[C---:B------:R-:W-:Y:S02]  /*14060*/  FMUL.FTZ R17, R3.reuse, R73 ;  /* 0x0000004903117220 */ /* 0x040fe40000410000 */
[----:B------:R-:W-:Y:S02]  /*14070*/  IMAD.MOV.U32 R121, RZ, RZ, R24 ;  /* 0x000000ffff797224 */ /* 0x000fe400078e0018 */
[C---:B------:R-:W-:Y:S01]  /*14080*/  FMUL.FTZ R24, R3.reuse, R80 ;  /* 0x0000005003187220 */ /* 0x040fe20000410000 */
[----:B------:R-:W3:Y:S01]  /*14090*/  LDSM.16.MT88.4 R44, [R205+0x4100] ;  /* 0x00410000cd2c783b */ /* 0x000ee20000004200 */
[----:B------:R-:W-:Y:S02]  /*140a0*/  IMAD.MOV.U32 R80, RZ, RZ, R25 ;  /* 0x000000ffff507224 */ /* 0x000fe400078e0019 */
[C---:B------:R-:W-:Y:S02]  /*140b0*/  FMUL.FTZ R25, R3.reuse, R81 ;  /* 0x0000005103197220 */ /* 0x040fe40000410000 */
[----:B------:R-:W-:Y:S02]  /*140c0*/  IMAD.MOV.U32 R81, RZ, RZ, R32 ;  /* 0x000000ffff517224 */ /* 0x000fe400078e0020 */
[C---:B----4-:R-:W-:Y:S01]  /*140d0*/  FMUL.FTZ R11, R0.reuse, R127 ;  /* 0x0000007f000b7220 */ /* 0x050fe20000410000 */
[----:B------:R-:W4:Y:S01]  /*140e0*/  LDSM.16.MT88.4 R52, [R206+0x4100] ;  /* 0x00410000ce34783b */ /* 0x000f220000004200 */
[----:B------:R5:W-:Y:S01]  /*140f0*/  MUFU.EX2 R127, R2 ;  /* 0x00000002007f7308 */ /* 0x000be20000000800 */
[C---:B------:R-:W-:Y:S02]  /*14100*/  FMUL.FTZ R26, R0.reuse, R82 ;  /* 0x00000052001a7220 */ /* 0x040fe40000410000 */
[----:B------:R-:W-:Y:S02]  /*14110*/  IMAD.MOV.U32 R82, RZ, RZ, R27 ;  /* 0x000000ffff527224 */ /* 0x000fe400078e001b */
[C---:B------:R-:W-:Y:S02]  /*14120*/  FMUL.FTZ R27, R0.reuse, R83 ;  /* 0x00000053001b7220 */ /* 0x040fe40000410000 */
[C---:B------:R-:W-:Y:S01]  /*14130*/  FMUL.FTZ R7, R0.reuse, R123 ;  /* 0x0000007b00077220 */ /* 0x040fe20000410000 */
[----:B------:R-:W1:Y:S01]  /*14140*/  LDSM.16.MT88.4 R60, [R209+0x4100] ;  /* 0x00410000d13c783b */ /* 0x000e620000004200 */
[----:B------:R-:W-:Y:S02]  /*14150*/  IMAD.MOV.U32 R123, RZ, RZ, R250 ;  /* 0x000000ffff7b7224 */ /* 0x000fe400078e00fa */
[C---:B------:R-:W-:Y:S02]  /*14160*/  FMUL.FTZ R51, R0.reuse, R107 ;  /* 0x0000006b00337220 */ /* 0x040fe40000410000 */
[C---:B------:R-:W-:Y:S02]  /*14170*/  FMUL.FTZ R6, R0.reuse, R122 ;  /* 0x0000007a00067220 */ /* 0x040fe40000410000 */
[C---:B------:R-:W-:Y:S01]  /*14180*/  FMUL.FTZ R18, R0.reuse, R74 ;  /* 0x0000004a00127220 */ /* 0x040fe20000410000 */
[----:B------:R-:W0:Y:S01]  /*14190*/  LDGDEPBAR ;  /* 0x00000000000079af */ /* 0x000e220000000000 */
[C---:B------:R-:W-:Y:S02]  /*141a0*/  FMUL.FTZ R32, R3.reuse, R88 ;  /* 0x0000005803207220 */ /* 0x040fe40000410000 */
[----:B------:R-:W-:Y:S01]  /*141b0*/  FMUL.FTZ R33, R3, R89 ;  /* 0x0000005903217220 */ /* 0x000fe20000410000 */
[C---:B--2---:R-:W-:Y:S05]  /*141c0*/  HMMA.16816.F32 R4, R144.reuse, R12, R4 ;  /* 0x0000000c9004723c */ /* 0x044fea0000001804 */
[----:B-----5:R-:W-:Y:S02]  /*141d0*/  FFMA.FTZ R2, R151, c[0x0][0x2d0], -R149 ;  /* 0x0000b40097027a23 */ /* 0x020fe40000010895 */
[C---:B------:R-:W-:Y:S02]  /*141e0*/  FMUL.FTZ R10, R0.reuse, R126 ;  /* 0x0000007e000a7220 */ /* 0x040fe40000410000 */
[----:B------:R2:W-:Y:S03]  /*141f0*/  MUFU.EX2 R66, R2 ;  /* 0x0000000200427308 */ /* 0x0005e60000000800 */
[C---:B------:R-:W-:Y:S02]  /*14200*/  FMUL.FTZ R50, R0.reuse, R106 ;  /* 0x0000006a00327220 */ /* 0x040fe40000410000 */
[C---:B------:R-:W-:Y:S03]  /*14210*/  HMMA.16816.F32 R8, R144.reuse, R14, R8 ;  /* 0x0000000e9008723c */ /* 0x040fe60000001808 */
[C---:B------:R-:W-:Y:S02]  /*14220*/  FMUL.FTZ R12, R3.reuse, R68 ;  /* 0x00000044030c7220 */ /* 0x040fe40000410000 */
[C---:B------:R-:W-:Y:S02]  /*14230*/  FMUL.FTZ R13, R3.reuse, R69 ;  /* 0x00000045030d7220 */ /* 0x040fe40000410000 */
[C---:B------:R-:W-:Y:S02]  /*14240*/  FMUL.FTZ R14, R0.reuse, R70 ;  /* 0x00000046000e7220 */ /* 0x040fe40000410000 */
[C---:B------:R-:W-:Y:S02]  /*14250*/  FMUL.FTZ R15, R0.reuse, R71 ;  /* 0x00000047000f7220 */ /* 0x040fe40000410000 */
[----:B------:R-:W5:Y:S01]  /*14260*/  LDSM.16.MT88.4 R68, [R208+0x4100] ;  /* 0x00410000d044783b */ /* 0x000f620000004200 */
[C---:B------:R-:W-:Y:S02]  /*14270*/  FMUL.FTZ R34, R0.reuse, R90 ;  /* 0x0000005a00227220 */ /* 0x040fe40000410000 */
[----:B------:R-:W-:Y:S02]  /*14280*/  FMUL.FTZ R35, R0, R91 ;  /* 0x0000005b00237220 */ /* 0x000fe40000410000 */
[C---:B------:R-:W-:Y:S03]  /*14290*/  HMMA.16816.F32 R12, R144.reuse, R20, R12 ;  /* 0x00000014900c723c */ /* 0x040fe6000000180c */
[----:B--2---:R-:W-:Y:S01]  /*142a0*/  FFMA.FTZ R2, R162, c[0x0][0x2d0], -R148 ;  /* 0x0000b400a2027a23 */ /* 0x004fe20000010894 */
[----:B------:R-:W-:Y:S01]  /*142b0*/  LDSM.16.MT88.4 R88, [R209+0x4900] ;  /* 0x00490000d158783b */ /* 0x000fe20000004200 */
[----:B------:R-:W-:Y:S02]  /*142c0*/  IMAD.MOV.U32 R122, RZ, RZ, R19 ;  /* 0x000000ffff7a7224 */ /* 0x000fe400078e0013 */
[----:B------:R2:W1:Y:S01]  /*142d0*/  MUFU.EX2 R65, R2 ;  /* 0x0000000200417308 */ /* 0x0004620000000800 */
[C---:B------:R-:W-:Y:S04]  /*142e0*/  FMUL.FTZ R19, R0.reuse, R75 ;  /* 0x0000004b00137220 */ /* 0x040fe80000410000 */
[----:B------:R-:W-:Y:S02]  /*142f0*/  IMAD.MOV.U32 R126, RZ, RZ, R16 ;  /* 0x000000ffff7e7224 */ /* 0x000fe400078e0010 */
[C---:B------:R-:W-:Y:S02]  /*14300*/  FMUL.FTZ R16, R3.reuse, R72 ;  /* 0x0000004803107220 */ /* 0x040fe40000410000 */
[----:B------:R-:W3:Y:S01]  /*14310*/  LDSM.16.MT88.4 R72, [R205+0x900] ;  /* 0x00090000cd48783b */ /* 0x000ee20000004200 */
[C---:B------:R-:W-:Y:S02]  /*14320*/  FMUL.FTZ R20, R3.reuse, R76 ;  /* 0x0000004c03147220 */ /* 0x040fe40000410000 */
[----:B------:R-:W-:Y:S02]  /*14330*/  FMUL.FTZ R21, R3, R77 ;  /* 0x0000004d03157220 */ /* 0x000fe40000410000 */
[C---:B------:R-:W-:Y:S03]  /*14340*/  HMMA.16816.F32 R16, R144.reuse, R22, R16 ;  /* 0x000000169010723c */ /* 0x040fe60000001810 */
[C---:B------:R-:W-:Y:S02]  /*14350*/  FMUL.FTZ R43, R0.reuse, R99 ;  /* 0x00000063002b7220 */ /* 0x040fe40000410000 */
[----:B------:R-:W-:Y:S02]  /*14360*/  IMAD.MOV.U32 R99, RZ, RZ, R125 ;  /* 0x000000ffff637224 */ /* 0x000fe400078e007d */
[C---:B------:R-:W-:Y:S02]  /*14370*/  FMUL.FTZ R22, R0.reuse, R78 ;  /* 0x0000004e00167220 */ /* 0x040fe40000410000 */
[C---:B------:R-:W-:Y:S02]  /*14380*/  FMUL.FTZ R23, R0.reuse, R79 ;  /* 0x0000004f00177220 */ /* 0x040fe40000410000 */
[----:B------:R-:W3:Y:S01]  /*14390*/  LDSM.16.MT88.4 R76, [R206+0x900] ;  /* 0x00090000ce4c783b */ /* 0x000ee20000004200 */
[----:B--2---:R-:W-:Y:S02]  /*143a0*/  FFMA.FTZ R2, R163, c[0x0][0x2d0], -R148 ;  /* 0x0000b400a3027a23 */ /* 0x004fe40000010894 */
[----:B------:R-:W-:Y:S02]  /*143b0*/  IMAD.MOV.U32 R125, RZ, RZ, R247 ;  /* 0x000000ffff7d7224 */ /* 0x000fe400078e00f7 */
[C---:B-1----:R-:W-:Y:S01]  /*143c0*/  HMMA.16816.F32 R20, R144.reuse, R28, R20 ;  /* 0x0000001c9014723c */ /* 0x042fe20000001814 */
[----:B------:R1:W2:Y:S02]  /*143d0*/  MUFU.EX2 R67, R2 ;  /* 0x0000000200437308 */ /* 0x0002a40000000800 */
[--C-:B------:R-:W-:Y:S02]  /*143e0*/  FFMA.FTZ R99, R99, c[0x0][0x2d0], -R149.reuse ;  /* 0x0000b40063637a23 */ /* 0x100fe40000010895 */
[C---:B------:R-:W-:Y:S02]  /*143f0*/  FMUL.FTZ R40, R3.reuse, R96 ;  /* 0x0000006003287220 */ /* 0x040fe40000410000 */
[C---:B------:R-:W-:Y:S01]  /*14400*/  FMUL.FTZ R28, R3.reuse, R84 ;  /* 0x00000054031c7220 */ /* 0x040fe20000410000 */
[C---:B------:R-:W-:Y:S04]  /*14410*/  HMMA.16816.F32 R24, R144.reuse, R30, R24 ;  /* 0x0000001e9018723c */ /* 0x040fe80000001818 */
[C---:B------:R-:W-:Y:S02]  /*14420*/  FMUL.FTZ R29, R3.reuse, R85 ;  /* 0x00000055031d7220 */ /* 0x040fe40000410000 */
[----:B------:R-:W-:Y:S02]  /*14430*/  FMUL.FTZ R41, R3, R97 ;  /* 0x0000006103297220 */ /* 0x000fe40000410000 */
[C---:B------:R-:W-:Y:S04]  /*14440*/  FMUL.FTZ R30, R0.reuse, R86 ;  /* 0x00000056001e7220 */ /* 0x040fe80000410000 */
[----:B------:R-:W-:Y:S02]  /*14450*/  FMUL.FTZ R31, R0, R87 ;  /* 0x00000057001f7220 */ /* 0x000fe40000410000 */
[----:B------:R-:W-:Y:S01]  /*14460*/  LDSM.16.MT88.4 R84, [R208+0x900] ;  /* 0x00090000d054783b */ /* 0x000fe20000004200 */
[----:B------:R-:W-:Y:S02]  /*14470*/  IMAD.MOV.U32 R97, RZ, RZ, R80 ;  /* 0x000000ffff617224 */ /* 0x000fe400078e0050 */
[----:B-1----:R-:W-:Y:S02]  /*14480*/  FFMA.FTZ R2, R152, c[0x0][0x2d0], -R149 ;  /* 0x0000b40098027a23 */ /* 0x002fe40000010895 */
[C---:B------:R-:W-:Y:S02]  /*14490*/  HMMA.16816.F32 R28, R144.reuse, R36, R28 ;  /* 0x00000024901c723c */ /* 0x040fe4000000181c */
[----:B------:R1:W1:Y:S01]  /*144a0*/  MUFU.EX2 R83, R2 ;  /* 0x0000000200537308 */ /* 0x0002620000000800 */
[--C-:B------:R-:W-:Y:S02]  /*144b0*/  FFMA.FTZ R97, R97, c[0x0][0x2d0], -R148.reuse ;  /* 0x0000b40061617a23 */ /* 0x100fe40000010894 */
[C---:B------:R-:W-:Y:S02]  /*144c0*/  FMUL.FTZ R42, R0.reuse, R98 ;  /* 0x00000062002a7220 */ /* 0x040fe40000410000 */
[C---:B------:R-:W-:Y:S01]  /*144d0*/  FMUL.FTZ R36, R3.reuse, R92 ;  /* 0x0000005c03247220 */ /* 0x040fe20000410000 */
[C---:B------:R-:W-:Y:S04]  /*144e0*/  HMMA.16816.F32 R32, R144.reuse, R38, R32 ;  /* 0x000000269020723c */ /* 0x040fe80000001820 */
[C---:B------:R-:W-:Y:S02]  /*144f0*/  FMUL.FTZ R37, R3.reuse, R93 ;  /* 0x0000005d03257220 */ /* 0x040fe40000410000 */
[C---:B------:R-:W-:Y:S02]  /*14500*/  FMUL.FTZ R48, R3.reuse, R104 ;  /* 0x0000006803307220 */ /* 0x040fe40000410000 */
[C---:B------:R-:W-:Y:S04]  /*14510*/  FMUL.FTZ R38, R0.reuse, R94 ;  /* 0x0000005e00267220 */ /* 0x040fe80000410000 */
[----:B------:R-:W-:Y:S02]  /*14520*/  FMUL.FTZ R39, R0, R95 ;  /* 0x0000005f00277220 */ /* 0x000fe40000410000 */
[----:B------:R-:W-:Y:S01]  /*14530*/  LDSM.16.MT88.4 R92, [R206+0x1100] ;  /* 0x00110000ce5c783b */ /* 0x000fe20000004200 */
[----:B------:R-:W-:Y:S02]  /*14540*/  IMAD.MOV.U32 R98, RZ, RZ, R81 ;  /* 0x000000ffff627224 */ /* 0x000fe400078e0051 */
[----:B------:R-:W-:Y:S02]  /*14550*/  FMUL.FTZ R56, R3, R108 ;  /* 0x0000006c03387220 */ /* 0x000fe40000410000 */
[C---:B---3--:R-:W-:Y:S03]  /*14560*/  HMMA.16816.F32 R36, R144.reuse, R44, R36 ;  /* 0x0000002c9024723c */ /* 0x048fe60000001824 */
[----:B-1----:R-:W-:Y:S02]  /*14570*/  FFMA.FTZ R2, R153, c[0x0][0x2d0], -R149 ;  /* 0x0000b40099027a23 */ /* 0x002fe40000010895 */
[----:B------:R-:W-:Y:S02]  /*14580*/  FFMA.FTZ R98, R98, c[0x0][0x2d0], -R148 ;  /* 0x0000b40062627a23 */ /* 0x000fe40000010894 */
[----:B------:R1:W-:Y:S01]  /*14590*/  MUFU.EX2 R250, R2 ;  /* 0x0000000200fa7308 */ /* 0x0003e20000000800 */
[C---:B------:R-:W-:Y:S04]  /*145a0*/  HMMA.16816.F32 R40, R144.reuse, R46, R40 ;  /* 0x0000002e9028723c */ /* 0x040fe80000001828 */
[C---:B------:R-:W-:Y:S02]  /*145b0*/  FMUL.FTZ R44, R3.reuse, R100 ;  /* 0x00000064032c7220 */ /* 0x040fe40000410000 */
[C---:B------:R-:W-:Y:S02]  /*145c0*/  FMUL.FTZ R45, R3.reuse, R101 ;  /* 0x00000065032d7220 */ /* 0x040fe40000410000 */
[C---:B------:R-:W-:Y:S04]  /*145d0*/  FMUL.FTZ R46, R0.reuse, R102 ;  /* 0x00000066002e7220 */ /* 0x040fe80000410000 */
[C---:B------:R-:W-:Y:S02]  /*145e0*/  FMUL.FTZ R47, R0.reuse, R103 ;  /* 0x00000067002f7220 */ /* 0x040fe40000410000 */
[----:B------:R-:W-:Y:S02]  /*145f0*/  IMAD.MOV.U32 R100, RZ, RZ, R82 ;  /* 0x000000ffff647224 */ /* 0x000fe400078e0052 */
[C---:B------:R-:W-:Y:S02]  /*14600*/  FMUL.FTZ R57, R3.reuse, R109 ;  /* 0x0000006d03397220 */ /* 0x040fe40000410000 */
[C---:B------:R-:W-:Y:S01]  /*14610*/  FMUL.FTZ R58, R0.reuse, R110 ;  /* 0x0000006e003a7220 */ /* 0x040fe20000410000 */
[C---:B----4-:R-:W-:Y:S03]  /*14620*/  HMMA.16816.F32 R44, R144.reuse, R52, R44 ;  /* 0x00000034902c723c */ /* 0x050fe6000000182c */
[----:B------:R-:W-:Y:S02]  /*14630*/  FMUL.FTZ R59, R0, R111 ;  /* 0x0000006f003b7220 */ /* 0x000fe40000410000 */
[----:B-1----:R-:W-:Y:S02]  /*14640*/  FFMA.FTZ R2, R164, c[0x0][0x2d0], -R148 ;  /* 0x0000b400a4027a23 */ /* 0x002fe40000010894 */
[C---:B------:R-:W-:Y:S01]  /*14650*/  FMUL.FTZ R52, R3.reuse, R128 ;  /* 0x0000008003347220 */ /* 0x040fe20000410000 */
[C---:B------:R-:W-:Y:S01]  /*14660*/  HMMA.16816.F32 R48, R144.reuse, R54, R48 ;  /* 0x000000369030723c */ /* 0x040fe20000001830 */
[----:B------:R1:W-:Y:S03]  /*14670*/  MUFU.EX2 R107, R2 ;  /* 0x00000002006b7308 */ /* 0x0003e60000000800 */
[----:B------:R-:W-:Y:S02]  /*14680*/  IMAD.MOV.U32 R150, RZ, RZ, R245 ;  /* 0x000000ffff967224 */ /* 0x000fe400078e00f5 */
[C---:B------:R-:W-:Y:S02]  /*14690*/  FMUL.FTZ R53, R3.reuse, R129 ;  /* 0x0000008103357220 */ /* 0x040fe40000410000 */
[C---:B------:R-:W-:Y:S04]  /*146a0*/  FMUL.FTZ R54, R0.reuse, R130 ;  /* 0x0000008200367220 */ /* 0x040fe80000410000 */
[C---:B------:R-:W-:Y:S02]  /*146b0*/  FMUL.FTZ R55, R0.reuse, R131 ;  /* 0x0000008300377220 */ /* 0x040fe40000410000 */
[C---:B------:R-:W-:Y:S02]  /*146c0*/  FMUL.FTZ R64, R3.reuse, R112 ;  /* 0x0000007003407220 */ /* 0x040fe40000410000 */
[----:B------:R-:W-:Y:S02]  /*146d0*/  IMAD.MOV.U32 R112, RZ, RZ, R65 ;  /* 0x000000ffff707224 */ /* 0x000fe400078e0041 */
[----:B------:R-:W-:Y:S01]  /*146e0*/  FMUL.FTZ R65, R3, R113 ;  /* 0x0000007103417220 */ /* 0x000fe20000410000 */
[C---:B------:R-:W-:Y:S03]  /*146f0*/  HMMA.16816.F32 R52, R144.reuse, R60, R52 ;  /* 0x0000003c9034723c */ /* 0x040fe60000001834 */
[----:B------:R-:W-:Y:S02]  /*14700*/  IMAD.MOV.U32 R113, RZ, RZ, R66 ;  /* 0x000000ffff717224 */ /* 0x000fe400078e0042 */
[C---:B------:R-:W-:Y:S02]  /*14710*/  FMUL.FTZ R66, R0.reuse, R114 ;  /* 0x0000007200427220 */ /* 0x040fe40000410000 */
[----:B-1----:R-:W-:Y:S01]  /*14720*/  FFMA.FTZ R2, R165, c[0x0][0x2d0], -R148 ;  /* 0x0000b400a5027a23 */ /* 0x002fe20000010894 */
[C---:B------:R-:W-:Y:S03]  /*14730*/  HMMA.16816.F32 R56, R144.reuse, R62, R56 ;  /* 0x0000003e9038723c */ /* 0x040fe60000001838 */
[----:B------:R1:W3:Y:S01]  /*14740*/  MUFU.EX2 R106, R2 ;  /* 0x00000002006a7308 */ /* 0x0002e20000000800 */
[C---:B------:R-:W-:Y:S02]  /*14750*/  FMUL.FTZ R60, R3.reuse, R132 ;  /* 0x00000084033c7220 */ /* 0x040fe40000410000 */
[----:B------:R-:W-:Y:S01]  /*14760*/  FMUL.FTZ R61, R3, R133 ;  /* 0x00000085033d7220 */ /* 0x000fe20000410000 */
[----:B------:R-:W-:Y:S01]  /*14770*/  MOV R133, R126 ;  /* 0x0000007e00857202 */ /* 0x000fe20000000f00 */
[C---:B------:R-:W-:Y:S04]  /*14780*/  FMUL.FTZ R62, R0.reuse, R134 ;  /* 0x00000086003e7220 */ /* 0x040fe80000410000 */
[----:B------:R-:W-:Y:S02]  /*14790*/  IMAD.MOV.U32 R134, RZ, RZ, R242 ;  /* 0x000000ffff867224 */ /* 0x000fe400078e00f2 */
[C---:B------:R-:W-:Y:S02]  /*147a0*/  FMUL.FTZ R63, R0.reuse, R135 ;  /* 0x00000087003f7220 */ /* 0x040fe40000410000 */
[----:B--2---:R-:W-:Y:S02]  /*147b0*/  IMAD.MOV.U32 R114, RZ, RZ, R67 ;  /* 0x000000ffff727224 */ /* 0x004fe400078e0043 */
[----:B------:R-:W-:Y:S02]  /*147c0*/  IMAD.MOV.U32 R126, RZ, RZ, R160 ;  /* 0x000000ffff7e7224 */ /* 0x000fe400078e00a0 */
[----:B------:R-:W-:Y:S01]  /*147d0*/  FMUL.FTZ R67, R0, R115 ;  /* 0x0000007300437220 */ /* 0x000fe20000410000 */
[C---:B-----5:R-:W-:Y:S03]  /*147e0*/  HMMA.16816.F32 R60, R144.reuse, R68, R60 ;  /* 0x00000044903c723c */ /* 0x060fe6000000183c */
[----:B------:R-:W-:Y:S02]  /*147f0*/  IMAD.MOV.U32 R115, RZ, RZ, R83 ;  /* 0x000000ffff737224 */ /* 0x000fe400078e0053 */
[----:B------:R-:W2:Y:S01]  /*14800*/  LDSM.16.MT88.4 R80, [R209+0x900] ;  /* 0x00090000d150783b */ /* 0x000ea20000004200 */
[----:B-1----:R-:W-:Y:S01]  /*14810*/  FFMA.FTZ R2, R154, c[0x0][0x2d0], -R149 ;  /* 0x0000b4009a027a23 */ /* 0x002fe20000010895 */
[----:B------:R-:W-:Y:S01]  /*14820*/  F2FP.PACK_AB R68, R113, R127 ;  /* 0x0000007f7144723e */ /* 0x000fe200000000ff */
[----:B------:R-:W-:Y:S01]  /*14830*/  HMMA.16816.F32 R64, R144, R70, R64 ;  /* 0x000000469040723c */ /* 0x000fe20000001840 */
[----:B------:R-:W-:Y:S03]  /*14840*/  MUFU.EX2 R144, R98 ;  /* 0x0000006200907308 */ /* 0x000fe60000000800 */
[----:B------:R-:W-:Y:S01]  /*14850*/  F2FP.PACK_AB R69, R114, R112 ;  /* 0x000000707245723e */ /* 0x000fe200000000ff */
[----:B------:R-:W-:Y:S02]  /*14860*/  IMAD.MOV.U32 R151, RZ, RZ, R121 ;  /* 0x000000ffff977224 */ /* 0x000fe400078e0079 */
[----:B---3--:R-:W-:Y:S01]  /*14870*/  F2FP.PACK_AB R71, R106, R107 ;  /* 0x0000006b6a47723e */ /* 0x008fe200000000ff */
[----:B------:R-:W-:Y:S01]  /*14880*/  IMAD.MOV.U32 R145, RZ, RZ, R122 ;  /* 0x000000ffff917224 */ /* 0x000fe200078e007a */
[----:B------:R-:W-:Y:S02]  /*14890*/  F2FP.PACK_AB R70, R250, R115 ;  /* 0x00000073fa46723e */ /* 0x000fe400000000ff */
[----:B------:R1:W-:Y:S01]  /*148a0*/  MUFU.EX2 R105, R2 ;  /* 0x0000000200697308 */ /* 0x0003e20000000800 */
[----:B------:R-:W-:Y:S02]  /*148b0*/  IMAD.MOV.U32 R122, RZ, RZ, R161 ;  /* 0x000000ffff7a7224 */ /* 0x000fe400078e00a1 */
[----:B------:R-:W-:Y:S02]  /*148c0*/  IMAD.MOV.U32 R121, RZ, RZ, R159 ;  /* 0x000000ffff797224 */ /* 0x000fe400078e009f */
[C---:B------:R-:W-:Y:S05]  /*148d0*/  HMMA.16816.F32 R4, R68.reuse, R72, R4 ;  /* 0x000000484404723c */ /* 0x040fea0000001804 */
[----:B------:R-:W-:Y:S02]  /*148e0*/  IMAD.MOV.U32 R96, RZ, RZ, R124 ;  /* 0x000000ffff607224 */ /* 0x000fe400078e007c */
[----:B------:R-:W-:Y:S01]  /*148f0*/  IMAD.MOV.U32 R124, RZ, RZ, R156 ;  /* 0x000000ffff7c7224 */ /* 0x000fe200078e009c */
[C---:B------:R-:W-:Y:S01]  /*14900*/  HMMA.16816.F32 R8, R68.reuse, R74, R8 ;  /* 0x0000004a4408723c */ /* 0x040fe20000001808 */
[----:B------:R-:W3:Y:S03]  /*14910*/  LDSM.16.MT88.4 R72, [R205+0x4900] ;  /* 0x00490000cd48783b */ /* 0x000ee60000004200 */
[----:B------:R-:W-:Y:S02]  /*14920*/  FFMA.FTZ R96, R96, c[0x0][0x2d0], -R149 ;  /* 0x0000b40060607a23 */ /* 0x000fe40000010895 */
[----:B------:R-:W-:Y:S01]  /*14930*/  IMAD.MOV.U32 R146, RZ, RZ, R123 ;  /* 0x000000ffff927224 */ /* 0x000fe200078e007b */
[----:B------:R-:W-:Y:S01]  /*14940*/  MOV R123, R158 ;  /* 0x0000009e007b7202 */ /* 0x000fe20000000f00 */
[C---:B------:R-:W-:Y:S04]  /*14950*/  HMMA.16816.F32 R12, R68.reuse, R76, R12 ;  /* 0x0000004c440c723c */ /* 0x040fe8000000180c */
[----:B-1----:R-:W-:Y:S02]  /*14960*/  FFMA.FTZ R2, R155, c[0x0][0x2d0], -R149 ;  /* 0x0000b4009b027a23 */ /* 0x002fe40000010895 */
[----:B------:R-:W-:Y:S02]  /*14970*/  IMAD.MOV.U32 R132, RZ, RZ, R120 ;  /* 0x000000ffff847224 */ /* 0x000fe400078e0078 */
[C---:B------:R-:W-:Y:S01]  /*14980*/  HMMA.16816.F32 R16, R68.reuse, R78, R16 ;  /* 0x0000004e4410723c */ /* 0x040fe20000001810 */
[----:B------:R1:W4:Y:S01]  /*14990*/  MUFU.EX2 R247, R2 ;  /* 0x0000000200f77308 */ /* 0x0003220000000800 */
[----:B------:R-:W5:Y:S02]  /*149a0*/  LDSM.16.MT88.4 R76, [R206+0x4900] ;  /* 0x00490000ce4c783b */ /* 0x000f640000004200 */
[----:B------:R-:W-:Y:S01]  /*149b0*/  IMAD.MOV.U32 R120, RZ, RZ, R157 ;  /* 0x000000ffff787224 */ /* 0x000fe200078e009d */
[----:B------:R-:W-:Y:S01]  /*149c0*/  MOV R147, R132 ;  /* 0x0000008400937202 */ /* 0x000fe20000000f00 */
[--C-:B------:R-:W-:Y:S02]  /*149d0*/  FFMA.FTZ R118, R118, c[0x0][0x2d0], -R148.reuse ;  /* 0x0000b40076767a23 */ /* 0x100fe40000010894 */
[C---:B--2---:R-:W-:Y:S04]  /*149e0*/  HMMA.16816.F32 R20, R68.reuse, R80, R20 ;  /* 0x000000504414723c */ /* 0x044fe80000001814 */
[----:B------:R-:W-:Y:S01]  /*149f0*/  MUFU.EX2 R118, R118 ;  /* 0x0000007600767308 */ /* 0x000fe20000000800 */
[----:B------:R-:W-:Y:S03]  /*14a00*/  IMAD.MOV.U32 R132, RZ, RZ, R151 ;  /* 0x000000ffff847224 */ /* 0x000fe600078e0097 */
[C---:B------:R-:W-:Y:S01]  /*14a10*/  HMMA.16816.F32 R24, R68.reuse, R82, R24 ;  /* 0x000000524418723c */ /* 0x040fe20000001818 */
[----:B------:R-:W2:Y:S07]  /*14a20*/  LDSM.16.MT88.4 R80, [R208+0x4900] ;  /* 0x00490000d050783b */ /* 0x000eae0000004200 */
[C---:B------:R-:W-:Y:S04]  /*14a30*/  HMMA.16816.F32 R28, R68.reuse, R84, R28 ;  /* 0x00000054441c723c */ /* 0x040fe8000000181c */
[--C-:B-1----:R-:W-:Y:S04]  /*14a40*/  FFMA.FTZ R2, R166, c[0x0][0x2d0], -R148.reuse ;  /* 0x0000b400a6027a23 */ /* 0x102fe80000010894 */
[C---:B------:R-:W-:Y:S01]  /*14a50*/  HMMA.16816.F32 R32, R68.reuse, R86, R32 ;  /* 0x000000564420723c */ /* 0x040fe20000001820 */
[----:B------:R1:W-:Y:S01]  /*14a60*/  MUFU.EX2 R104, R2 ;  /* 0x0000000200687308 */ /* 0x0003e20000000800 */
[----:B------:R-:W2:Y:S06]  /*14a70*/  LDSM.16.MT88.4 R84, [R205+0x1100] ;  /* 0x00110000cd54783b */ /* 0x000eac0000004200 */
[C---:B---3--:R-:W-:Y:S08]  /*14a80*/  HMMA.16816.F32 R36, R68.reuse, R72, R36 ;  /* 0x000000484424723c */ /* 0x048ff00000001824 */
[C---:B------:R-:W-:Y:S01]  /*14a90*/  HMMA.16816.F32 R40, R68.reuse, R74, R40 ;  /* 0x0000004a4428723c */ /* 0x040fe20000001828 */
[----:B------:R-:W3:Y:S07]  /*14aa0*/  LDSM.16.MT88.4 R72, [R209+0x1100] ;  /* 0x00110000d148783b */ /* 0x000eee0000004200 */
[C---:B-----5:R-:W-:Y:S04]  /*14ab0*/  HMMA.16816.F32 R44, R68.reuse, R76, R44 ;  /* 0x0000004c442c723c */ /* 0x060fe8000000182c */
[----:B-1----:R-:W-:Y:S04]  /*14ac0*/  FFMA.FTZ R2, R188, c[0x0][0x2d0], -R148 ;  /* 0x0000b400bc027a23 */ /* 0x002fe80000010894 */
[C---:B------:R-:W-:Y:S01]  /*14ad0*/  HMMA.16816.F32 R48, R68.reuse, R78, R48 ;  /* 0x0000004e4430723c */ /* 0x040fe20000001830 */
[----:B------:R1:W5:Y:S01]  /*14ae0*/  MUFU.EX2 R245, R2 ;  /* 0x0000000200f57308 */ /* 0x0003620000000800 */
[----:B------:R-:W3:Y:S06]  /*14af0*/  LDSM.16.MT88.4 R76, [R208+0x1100] ;  /* 0x00110000d04c783b */ /* 0x000eec0000004200 */
[C---:B------:R-:W-:Y:S07]  /*14b00*/  HMMA.16816.F32 R52, R68.reuse, R88, R52 ;  /* 0x000000584434723c */ /* 0x040fee0000001834 */
[--C-:B------:R-:W-:Y:S01]  /*14b10*/  FFMA.FTZ R88, R201, c[0x0][0x2d0], -R149.reuse ;  /* 0x0000b400c9587a23 */ /* 0x100fe20000010895 */
[C---:B------:R-:W-:Y:S03]  /*14b20*/  HMMA.16816.F32 R56, R68.reuse, R90, R56 ;  /* 0x0000005a4438723c */ /* 0x040fe60000001838 */
[----:B------:R3:W-:Y:S05]  /*14b30*/  MUFU.EX2 R165, R88 ;  /* 0x0000005800a57308 */ /* 0x0007ea0000000800 */
[C---:B--2---:R-:W-:Y:S04]  /*14b40*/  HMMA.16816.F32 R60, R68.reuse, R80, R60 ;  /* 0x00000050443c723c */ /* 0x044fe8000000183c */
[--C-:B-1----:R-:W-:Y:S04]  /*14b50*/  FFMA.FTZ R2, R167, c[0x0][0x2d0], -R149.reuse ;  /* 0x0000b400a7027a23 */ /* 0x102fe80000010895 */
[----:B------:R-:W-:Y:S01]  /*14b60*/  HMMA.16816.F32 R64, R68, R82, R64 ;  /* 0x000000524440723c */ /* 0x000fe20000001840 */
[----:B------:R1:W-:Y:S01]  /*14b70*/  MUFU.EX2 R242, R2 ;  /* 0x0000000200f27308 */ /* 0x0003e20000000800 */
[----:B------:R-:W2:Y:S05]  /*14b80*/  LDSM.16.MT88.4 R80, [R205+0x5100] ;  /* 0x00510000cd50783b */ /* 0x000eaa0000004200 */
[----:B----4-:R-:W-:Y:S02]  /*14b90*/  F2FP.PACK_AB R68, R247, R105 ;  /* 0x00000069f744723e */ /* 0x010fe400000000ff */
[----:B-----5:R-:W-:Y:S01]  /*14ba0*/  F2FP.PACK_AB R69, R245, R104 ;  /* 0x00000068f545723e */ /* 0x020fe200000000ff */
[----:B---3--:R-:W-:Y:S02]  /*14bb0*/  LDSM.16.MT88.4 R88, [R208+0x5900] ;  /* 0x00590000d058783b */ /* 0x008fe40000004200 */
[----:B-1----:R-:W-:Y:S02]  /*14bc0*/  FFMA.FTZ R2, R189, c[0x0][0x2d0], -R149 ;  /* 0x0000b400bd027a23 */ /* 0x002fe40000010895 */
[----:B------:R-:W-:Y:S02]  /*14bd0*/  IMAD.MOV.U32 R189, RZ, RZ, R115 ;  /* 0x000000ffffbd7224 */ /* 0x000fe400078e0073 */
[----:B------:R1:W3:Y:S01]  /*14be0*/  MUFU.EX2 R188, R2 ;  /* 0x0000000200bc7308 */ /* 0x0002e20000000800 */
[----:B------:R-:W-:Y:S02]  /*14bf0*/  IMAD.MOV.U32 R115, RZ, RZ, R124 ;  /* 0x000000ffff737224 */ /* 0x000fe400078e007c */
[----:B-1----:R-:W-:Y:S01]  /*14c00*/  FFMA.FTZ R2, R190, c[0x0][0x2d0], -R148 ;  /* 0x0000b400be027a23 */ /* 0x002fe20000010894 */
[----:B---3--:R-:W-:Y:S01]  /*14c10*/  F2FP.PACK_AB R70, R188, R242 ;  /* 0x000000f2bc46723e */ /* 0x008fe200000000ff */
[----:B------:R-:W-:Y:S05]  /*14c20*/  IMAD.MOV.U32 R190, RZ, RZ, R114 ;  /* 0x000000ffffbe7224 */ /* 0x000fea00078e0072 */
[----:B------:R1:W-:Y:S02]  /*14c30*/  MUFU.EX2 R111, R2 ;  /* 0x00000002006f7308 */ /* 0x0003e40000000800 */
[----:B-1----:R-:W-:Y:S02]  /*14c40*/  FFMA.FTZ R2, R191, c[0x0][0x2d0], -R148 ;  /* 0x0000b400bf027a23 */ /* 0x002fe40000010894 */
[----:B------:R-:W-:Y:S06]  /*14c50*/  IMAD.MOV.U32 R191, RZ, RZ, R113 ;  /* 0x000000ffffbf7224 */ /* 0x000fec00078e0071 */
[----:B------:R1:W3:Y:S01]  /*14c60*/  MUFU.EX2 R110, R2 ;  /* 0x00000002006e7308 */ /* 0x0002e20000000800 */
[----:B------:R-:W-:Y:S02]  /*14c70*/  IMAD.MOV.U32 R113, RZ, RZ, R125 ;  /* 0x000000ffff717224 */ /* 0x000fe400078e007d */
[--C-:B-1----:R-:W-:Y:S01]  /*14c80*/  FFMA.FTZ R2, R192, c[0x0][0x2d0], -R149.reuse ;  /* 0x0000b400c0027a23 */ /* 0x102fe20000010895 */
[----:B---3--:R-:W-:Y:S01]  /*14c90*/  F2FP.PACK_AB R71, R110, R111 ;  /* 0x0000006f6e47723e */ /* 0x008fe200000000ff */
[----:B------:R-:W-:Y:S05]  /*14ca0*/  IMAD.MOV.U32 R192, RZ, RZ, R112 ;  /* 0x000000ffffc07224 */ /* 0x000fea00078e0070 */
[----:B------:R1:W-:Y:S01]  /*14cb0*/  MUFU.EX2 R109, R2 ;  /* 0x00000002006d7308 */ /* 0x0003e20000000800 */
[----:B------:R-:W-:Y:S01]  /*14cc0*/  IMAD.MOV.U32 R112, RZ, RZ, R126 ;  /* 0x000000ffff707224 */ /* 0x000fe200078e007e */
[C---:B------:R-:W-:Y:S08]  /*14cd0*/  HMMA.16816.F32 R4, R68.reuse, R84, R4 ;  /* 0x000000544404723c */ /* 0x040ff00000001804 */
[C---:B------:R-:W-:Y:S01]  /*14ce0*/  HMMA.16816.F32 R8, R68.reuse, R86, R8 ;  /* 0x000000564408723c */ /* 0x040fe20000001808 */
[----:B------:R-:W3:Y:S07]  /*14cf0*/  LDSM.16.MT88.4 R84, [R206+0x5100] ;  /* 0x00510000ce54783b */ /* 0x000eee0000004200 */
[C---:B------:R-:W-:Y:S04]  /*14d00*/  HMMA.16816.F32 R12, R68.reuse, R92, R12 ;  /* 0x0000005c440c723c */ /* 0x040fe8000000180c */
[--C-:B-1----:R-:W-:Y:S01]  /*14d10*/  FFMA.FTZ R2, R193, c[0x0][0x2d0], -R149.reuse ;  /* 0x0000b400c1027a23 */ /* 0x102fe20000010895 */
[----:B------:R-:W-:Y:S02]  /*14d20*/  MOV R193, R127 ;  /* 0x0000007f00c17202 */ /* 0x000fe40000000f00 */
[----:B------:R-:W-:Y:S01]  /*14d30*/  LDSM.16.MT88.4 R124, [R205+0x3900] ;  /* 0x00390000cd7c783b */ /* 0x000fe20000004200 */
[C---:B------:R-:W-:Y:S01]  /*14d40*/  HMMA.16816.F32 R16, R68.reuse, R94, R16 ;  /* 0x0000005e4410723c */ /* 0x040fe20000001810 */
[----:B------:R1:W4:Y:S06]  /*14d50*/  MUFU.EX2 R167, R2 ;  /* 0x0000000200a77308 */ /* 0x00032c0000000800 */
[----:B------:R-:W-:Y:S01]  /*14d60*/  LDSM.16.MT88.4 R92, [R206+0x2100] ;  /* 0x00210000ce5c783b */ /* 0x000fe20000004200 */
[C---:B------:R-:W-:Y:S08]  /*14d70*/  HMMA.16816.F32 R20, R68.reuse, R72, R20 ;  /* 0x000000484414723c */ /* 0x040ff00000001814 */
[C---:B------:R-:W-:Y:S01]  /*14d80*/  HMMA.16816.F32 R24, R68.reuse, R74, R24 ;  /* 0x0000004a4418723c */ /* 0x040fe20000001818 */
[----:B------:R-:W5:Y:S07]  /*14d90*/  LDSM.16.MT88.4 R72, [R209+0x5100] ;  /* 0x00510000d148783b */ /* 0x000f6e0000004200 */
[C---:B------:R-:W-:Y:S04]  /*14da0*/  HMMA.16816.F32 R28, R68.reuse, R76, R28 ;  /* 0x0000004c441c723c */ /* 0x040fe8000000181c */
        /* <DEDUP_REMOVED lines=12> */
[C---:B-----5:R-:W-:Y:S08]  /*14e70*/  HMMA.16816.F32 R52, R68.reuse, R72, R52 ;  /* 0x000000484434723c */ /* 0x060ff00000001834 */
[C---:B------:R-:W-:Y:S01]  /*14e80*/  HMMA.16816.F32 R56, R68.reuse, R74, R56 ;  /* 0x0000004a4438723c */ /* 0x040fe20000001838 */
[----:B------:R-:W5:Y:S07]  /*14e90*/  LDSM.16.MT88.4 R72, [R209+0x1900] ;  /* 0x00190000d148783b */ /* 0x000f6e0000004200 */
[C---:B----4-:R-:W-:Y:S04]  /*14ea0*/  HMMA.16816.F32 R60, R68.reuse, R76, R60 ;  /* 0x0000004c443c723c */ /* 0x050fe8000000183c */
[--C-:B-1----:R-:W-:Y:S04]  /*14eb0*/  FFMA.FTZ R2, R202, c[0x0][0x2d0], -R149.reuse ;  /* 0x0000b400ca027a23 */ /* 0x102fe80000010895 */
[----:B------:R-:W-:Y:S01]  /*14ec0*/  HMMA.16816.F32 R64, R68, R78, R64 ;  /* 0x0000004e4440723c */ /* 0x000fe20000001840 */
[----:B------:R1:W4:Y:S01]  /*14ed0*/  MUFU.EX2 R164, R2 ;  /* 0x0000000200a47308 */ /* 0x0003220000000800 */
[----:B------:R-:W2:Y:S05]  /*14ee0*/  LDSM.16.MT88.4 R76, [R208+0x1900] ;  /* 0x00190000d04c783b */ /* 0x000eaa0000004200 */
[----:B------:R-:W-:Y:S02]  /*14ef0*/  F2FP.PACK_AB R68, R167, R109 ;  /* 0x0000006da744723e */ /* 0x000fe400000000ff */
[----:B---3--:R-:W-:Y:S03]  /*14f00*/  F2FP.PACK_AB R69, R166, R108 ;  /* 0x0000006ca645723e */ /* 0x008fe600000000ff */
[--C-:B-1----:R-:W-:Y:S01]  /*14f10*/  FFMA.FTZ R2, R203, c[0x0][0x2d0], -R148.reuse ;  /* 0x0000b400cb027a23 */ /* 0x102fe20000010894 */
[----:B----4-:R-:W-:Y:S03]  /*14f20*/  F2FP.PACK_AB R70, R164, R165 ;  /* 0x000000a5a446723e */ /* 0x010fe600000000ff */
[----:B------:R1:W-:Y:S02]  /*14f30*/  MUFU.EX2 R163, R2 ;  /* 0x0000000200a37308 */ /* 0x0003e40000000800 */
[--C-:B-1----:R-:W-:Y:S08]  /*14f40*/  FFMA.FTZ R2, R229, c[0x0][0x2d0], -R148.reuse ;  /* 0x0000b400e5027a23 */ /* 0x102ff00000010894 */
        /* <DEDUP_REMOVED lines=11> */
[----:B------:R-:W4:Y:S06]  /*15000*/  LDSM.16.MT88.4 R84, [R206+0x5900] ;  /* 0x00590000ce54783b */ /* 0x000f2c0000004200 */
[C---:B-----5:R-:W-:Y:S08]  /*15010*/  HMMA.16816.F32 R20, R68.reuse, R72, R20 ;  /* 0x000000484414723c */ /* 0x060ff00000001814 */
[C---:B------:R-:W-:Y:S01]  /*15020*/  HMMA.16816.F32 R24, R68.reuse, R74, R24 ;  /* 0x0000004a4418723c */ /* 0x040fe20000001818 */
[----:B------:R-:W5:Y:S07]  /*15030*/  LDSM.16.MT88.4 R72, [R209+0x5900] ;  /* 0x00590000d148783b */ /* 0x000f6e0000004200 */
        /* <DEDUP_REMOVED lines=13> */
[C---:B-----5:R-:W-:Y:S08]  /*15110*/  HMMA.16816.F32 R52, R68.reuse, R72, R52 ;  /* 0x000000484434723c */ /* 0x060ff00000001834 */
[C---:B------:R-:W-:Y:S01]  /*15120*/  HMMA.16816.F32 R56, R68.reuse, R74, R56 ;  /* 0x0000004a4438723c */ /* 0x040fe20000001838 */
[----:B------:R-:W5:Y:S07]  /*15130*/  LDSM.16.MT88.4 R72, [R208+0x2100] ;  /* 0x00210000d048783b */ /* 0x000f6e0000004200 */
        /* <DEDUP_REMOVED lines=12> */
[--C-:B-1----:R-:W-:Y:S08]  /*15200*/  FFMA.FTZ R2, R237, c[0x0][0x2d0], -R148.reuse ;  /* 0x0000b400ed027a23 */ /* 0x102ff00000010894 */
        /* <DEDUP_REMOVED lines=12> */
[C---:B--2---:R-:W-:Y:S08]  /*152d0*/  HMMA.16816.F32 R20, R68.reuse, R80, R20 ;  /* 0x000000504414723c */ /* 0x044ff00000001814 */
[C---:B------:R-:W-:Y:S01]  /*152e0*/  HMMA.16816.F32 R24, R68.reuse, R82, R24 ;  /* 0x000000524418723c */ /* 0x040fe20000001818 */
[----:B------:R-:W2:Y:S07]  /*152f0*/  LDSM.16.MT88.4 R80, [R209+0x6100] ;  /* 0x00610000d150783b */ /* 0x000eae0000004200 */
[C---:B-----5:R-:W-:Y:S04]  /*15300*/  HMMA.16816.F32 R28, R68.reuse, R72, R28 ;  /* 0x00000048441c723c */ /* 0x060fe8000000181c */
[--C-:B-1----:R-:W-:Y:S04]  /*15310*/  FFMA.FTZ R2, R240, c[0x0][0x2d0], -R148.reuse ;  /* 0x0000b400f0027a23 */ /* 0x102fe80000010894 */
[C---:B------:R-:W-:Y:S01]  /*15320*/  HMMA.16816.F32 R32, R68.reuse, R74, R32 ;  /* 0x0000004a4420723c */ /* 0x040fe20000001820 */
[----:B------:R1:W-:Y:S01]  /*15330*/  MUFU.EX2 R131, R2 ;  /* 0x0000000200837308 */ /* 0x0003e20000000800 */
[----:B------:R-:W5:Y:S06]  /*15340*/  LDSM.16.MT88.4 R72, [R205+0x2900] ;  /* 0x00290000cd48783b */ /* 0x000f6c0000004200 */
[C---:B---3--:R-:W-:Y:S08]  /*15350*/  HMMA.16816.F32 R36, R68.reuse, R76, R36 ;  /* 0x0000004c4424723c */ /* 0x048ff00000001824 */
[C---:B------:R-:W-:Y:S01]  /*15360*/  HMMA.16816.F32 R40, R68.reuse, R78, R40 ;  /* 0x0000004e4428723c */ /* 0x040fe20000001828 */
[----:B------:R-:W3:Y:S07]  /*15370*/  LDSM.16.MT88.4 R76, [R206+0x2900] ;  /* 0x00290000ce4c783b */ /* 0x000eee0000004200 */
[C---:B------:R-:W-:Y:S04]  /*15380*/  HMMA.16816.F32 R44, R68.reuse, R84, R44 ;  /* 0x00000054442c723c */ /* 0x040fe8000000182c */
[--C-:B-1----:R-:W-:Y:S04]  /*15390*/  FFMA.FTZ R2, R241, c[0x0][0x2d0], -R148.reuse ;  /* 0x0000b400f1027a23 */ /* 0x102fe80000010894 */
[C---:B------:R-:W-:Y:S01]  /*153a0*/  HMMA.16816.F32 R48, R68.reuse, R86, R48 ;  /* 0x000000564430723c */ /* 0x040fe20000001830 */
[----:B------:R1:W1:Y:S01]  /*153b0*/  MUFU.EX2 R130, R2 ;  /* 0x0000000200827308 */ /* 0x0002620000000800 */
[----:B------:R-:W-:Y:S06]  /*153c0*/  LDSM.16.MT88.4 R84, [R205+0x6900] ;  /* 0x00690000cd54783b */ /* 0x000fec0000004200 */
[C---:B--2---:R-:W-:Y:S08]  /*153d0*/  HMMA.16816.F32 R52, R68.reuse, R80, R52 ;  /* 0x000000504434723c */ /* 0x044ff00000001834 */
[C---:B------:R-:W-:Y:S01]  /*153e0*/  HMMA.16816.F32 R56, R68.reuse, R82, R56 ;  /* 0x000000524438723c */ /* 0x040fe20000001838 */
[----:B------:R-:W3:Y:S07]  /*153f0*/  LDSM.16.MT88.4 R80, [R208+0x2900] ;  /* 0x00290000d050783b */ /* 0x000eee0000004200 */
[C---:B------:R-:W-:Y:S01]  /*15400*/  HMMA.16816.F32 R60, R68.reuse, R88, R60 ;  /* 0x00000058443c723c */ /* 0x040fe2000000183c */
[----:B------:R-:W2:Y:S03]  /*15410*/  LDL.LU R88, [R1+0x8] ;  /* 0x0000080001587983 */ /* 0x000ea60000300800 */
[--C-:B-1----:R-:W-:Y:S01]  /*15420*/  FFMA.FTZ R2, R243, c[0x0][0x2d0], -R149.reuse ;  /* 0x0000b400f3027a23 */ /* 0x102fe20000010895 */
[----:B------:R-:W2:Y:S03]  /*15430*/  LDL.LU R114, [R1+0xc] ;  /* 0x00000c0001727983 */ /* 0x000ea60000300800 */
[----:B------:R-:W-:Y:S01]  /*15440*/  HMMA.16816.F32 R64, R68, R90, R64 ;  /* 0x0000005a4440723c */ /* 0x000fe20000001840 */
[----:B------:R1:W-:Y:S06]  /*15450*/  MUFU.EX2 R129, R2 ;  /* 0x0000000200817308 */ /* 0x0003ec0000000800 */
        /* <DEDUP_REMOVED lines=15> */
[C---:B---3--:R-:W-:Y:S04]  /*15550*/  HMMA.16816.F32 R12, R68.reuse, R76, R12 ;  /* 0x0000004c440c723c */ /* 0x048fe8000000180c */
[--C-:B-1----:R-:W-:Y:S04]  /*15560*/  FFMA.FTZ R2, R134, c[0x0][0x2d0], -R149.reuse ;  /* 0x0000b40086027a23 */ /* 0x102fe80000010895 */
[C---:B------:R-:W-:Y:S01]  /*15570*/  HMMA.16816.F32 R16, R68.reuse, R78, R16 ;  /* 0x0000004e4410723c */ /* 0x040fe20000001810 */
[----:B------:R1:W3:Y:S01]  /*15580*/  MUFU.EX2 R151, R2 ;  /* 0x0000000200977308 */ /* 0x0002e20000000800 */
[----:B------:R-:W5:Y:S06]  /*15590*/  LDSM.16.MT88.4 R76, [R209+0x6900] ;  /* 0x00690000d14c783b */ /* 0x000f6c0000004200 */
[C---:B------:R-:W-:Y:S08]  /*155a0*/  HMMA.16816.F32 R20, R68.reuse, R92, R20 ;  /* 0x0000005c4414723c */ /* 0x040ff00000001814 */
[C---:B------:R-:W-:Y:S01]  /*155b0*/  HMMA.16816.F32 R24, R68.reuse, R94, R24 ;  /* 0x0000005e4418723c */ /* 0x040fe20000001818 */
[----:B------:R-:W-:Y:S07]  /*155c0*/  LDSM.16.MT88.4 R92, [R206+0x7100] ;  /* 0x00710000ce5c783b */ /* 0x000fee0000004200 */
[C---:B------:R-:W-:Y:S04]  /*155d0*/  HMMA.16816.F32 R28, R68.reuse, R80, R28 ;  /* 0x00000050441c723c */ /* 0x040fe8000000181c */
[--C-:B-1----:R-:W-:Y:S04]  /*155e0*/  FFMA.FTZ R2, R249, c[0x0][0x2d0], -R148.reuse ;  /* 0x0000b400f9027a23 */ /* 0x102fe80000010894 */
[C---:B------:R-:W-:Y:S01]  /*155f0*/  HMMA.16816.F32 R32, R68.reuse, R82, R32 ;  /* 0x000000524420723c */ /* 0x040fe20000001820 */
[----:B------:R1:W-:Y:S01]  /*15600*/  MUFU.EX2 R135, R2 ;  /* 0x0000000200877308 */ /* 0x0003e20000000800 */
[----:B------:R-:W3:Y:S06]  /*15610*/  LDSM.16.MT88.4 R80, [R208+0x6900] ;  /* 0x00690000d050783b */ /* 0x000eec0000004200 */
[C---:B------:R-:W-:Y:S08]  /*15620*/  HMMA.16816.F32 R36, R68.reuse, R84, R36 ;  /* 0x000000544424723c */ /* 0x040ff00000001824 */
[C---:B------:R-:W-:Y:S01]  /*15630*/  HMMA.16816.F32 R40, R68.reuse, R86, R40 ;  /* 0x000000564428723c */ /* 0x040fe20000001828 */
[----:B------:R-:W-:Y:S07]  /*15640*/  LDSM.16.MT88.4 R84, [R209+0x3100] ;  /* 0x00310000d154783b */ /* 0x000fee0000004200 */
[C---:B----4-:R-:W-:Y:S04]  /*15650*/  HMMA.16816.F32 R44, R68.reuse, R72, R44 ;  /* 0x00000048442c723c */ /* 0x050fe8000000182c */
[----:B-1----:R-:W-:Y:S04]  /*15660*/  FFMA.FTZ R2, R251, c[0x0][0x2d0], -R148 ;  /* 0x0000b400fb027a23 */ /* 0x002fe80000010894 */
[C---:B------:R-:W-:Y:S01]  /*15670*/  HMMA.16816.F32 R48, R68.reuse, R74, R48 ;  /* 0x0000004a4430723c */ /* 0x040fe20000001830 */
[----:B------:R1:W4:Y:S01]  /*15680*/  MUFU.EX2 R134, R2 ;  /* 0x0000000200867308 */ /* 0x0003220000000800 */
[----:B------:R-:W2:Y:S06]  /*15690*/  LDSM.16.MT88.4 R72, [R205+0x3100] ;  /* 0x00310000cd48783b */ /* 0x000eac0000004200 */
[C---:B-----5:R-:W-:Y:S08]  /*156a0*/  HMMA.16816.F32 R52, R68.reuse, R76, R52 ;  /* 0x0000004c4434723c */ /* 0x060ff00000001834 */
[C---:B------:R-:W-:Y:S01]  /*156b0*/  HMMA.16816.F32 R56, R68.reuse, R78, R56 ;  /* 0x0000004e4438723c */ /* 0x040fe20000001838 */
[----:B------:R-:W5:Y:S07]  /*156c0*/  LDSM.16.MT88.4 R76, [R206+0x3100] ;  /* 0x00310000ce4c783b */ /* 0x000f6e0000004200 */
[C---:B---3--:R-:W-:Y:S04]  /*156d0*/  HMMA.16816.F32 R60, R68.reuse, R80, R60 ;  /* 0x00000050443c723c */ /* 0x048fe8000000183c */
[----:B-1----:R-:W-:Y:S02]  /*156e0*/  FFMA.FTZ R2, R145, c[0x0][0x2d0], -R149 ;  /* 0x0000b40091027a23 */ /* 0x002fe40000010895 */
[----:B------:R-:W-:Y:S02]  /*156f0*/  IMAD.MOV.U32 R145, RZ, RZ, R146 ;  /* 0x000000ffff917224 */ /* 0x000fe400078e0092 */
[----:B------:R-:W-:Y:S01]  /*15700*/  HMMA.16816.F32 R64, R68, R82, R64 ;  /* 0x000000524440723c */ /* 0x000fe20000001840 */
[----:B------:R-:W-:Y:S03]  /*15710*/  LDSM.16.MT88.4 R80, [R205+0x7100] ;  /* 0x00710000cd50783b */ /* 0x000fe60000004200 */
[----:B------:R-:W-:Y:S02]  /*15720*/  IMAD.MOV.U32 R146, RZ, RZ, R133 ;  /* 0x000000ffff927224 */ /* 0x000fe400078e0085 */
[----:B------:R1:W-:Y:S01]  /*15730*/  MUFU.EX2 R133, R2 ;  /* 0x0000000200857308 */ /* 0x0003e20000000800 */
[----:B------:R-:W-:Y:S02]  /*15740*/  F2FP.PACK_AB R68, R151, R152 ;  /* 0x000000989744723e */ /* 0x000fe400000000ff */
[----:B----4-:R-:W-:Y:S03]  /*15750*/  F2FP.PACK_AB R69, R134, R135 ;  /* 0x000000878645723e */ /* 0x010fe600000000ff */
[----:B-1----:R-:W-:Y:S04]  /*15760*/  FFMA.FTZ R2, R150, c[0x0][0x2d0], -R149 ;  /* 0x0000b40096027a23 */ /* 0x002fe80000010895 */
[----:B------:R1:W3:Y:S01]  /*15770*/  MUFU.EX2 R150, R2 ;  /* 0x0000000200967308 */ /* 0x0002e20000000800 */
[----:B--2---:R-:W-:Y:S02]  /*15780*/  FFMA.FTZ R100, R3, R88, R100 ;  /* 0x0000005803647223 */ /* 0x004fe40000010064 */
[----:B-1----:R-:W-:Y:S01]  /*15790*/  FFMA.FTZ R2, R132, c[0x0][0x2d0], -R148 ;  /* 0x0000b40084027a23 */ /* 0x002fe20000010894 */
[----:B---3--:R-:W-:Y:S01]  /*157a0*/  F2FP.PACK_AB R70, R150, R133 ;  /* 0x000000859646723e */ /* 0x008fe200000000ff */
[----:B------:R-:W1:Y:S05]  /*157b0*/  LDSM.16.MT88.4 R88, [R208+0x3100] ;  /* 0x00310000d058783b */ /* 0x000e6a0000004200 */
[----:B------:R-:W-:Y:S01]  /*157c0*/  MUFU.EX2 R3, R97 ;  /* 0x0000006100037308 */ /* 0x000fe20000000800 */
[----:B------:R-:W-:Y:S04]  /*157d0*/  FFMA.FTZ R0, R0, R114, R115 ;  /* 0x0000007200007223 */ /* 0x000fe80000010073 */
[----:B------:R-:W-:Y:S04]  /*157e0*/  FADD.FTZ R0, R112, R0 ;  /* 0x0000000070007221 */ /* 0x000fe80000010000 */
[----:B------:R-:W-:Y:S01]  /*157f0*/  FADD.FTZ R0, R122, R0 ;  /* 0x000000007a007221 */ /* 0x000fe20000010000 */
[----:B------:R2:W-:Y:S03]  /*15800*/  MUFU.EX2 R132, R2 ;  /* 0x0000000200847308 */ /* 0x0005e60000000800 */
[----:B------:R-:W-:Y:S04]  /*15810*/  FADD.FTZ R0, R120, R0 ;  /* 0x0000000078007221 */ /* 0x000fe80000010000 */
[----:B------:R-:W-:Y:S04]  /*15820*/  FADD.FTZ R0, R192, R0 ;  /* 0x00000000c0007221 */ /* 0x000fe80000010000 */
[----:B------:R-:W-:Y:S04]  /*15830*/  FADD.FTZ R0, R190, R0 ;  /* 0x00000000be007221 */ /* 0x000fe80000010000 */
[----:B------:R-:W-:Y:S04]  /*15840*/  FADD.FTZ R0, R107, R0 ;  /* 0x000000006b007221 */ /* 0x000fe80000010000 */
[----:B------:R-:W-:Y:S04]  /*15850*/  FADD.FTZ R0, R106, R0 ;  /* 0x000000006a007221 */ /* 0x000fe80000010000 */
[----:B------:R-:W-:Y:S02]  /*15860*/  FADD.FTZ R0, R104, R0 ;  /* 0x0000000068007221 */ /* 0x000fe40000010000 */
[--C-:B--2---:R-:W-:Y:S02]  /*15870*/  FFMA.FTZ R2, R147, c[0x0][0x2d0], -R148.reuse ;  /* 0x0000b40093027a23 */ /* 0x104fe40000010894 */
[----:B------:R-:W-:Y:S02]  /*15880*/  FFMA.FTZ R148, R119, c[0x0][0x2d0], -R148 ;  /* 0x0000b40077947a23 */ /* 0x000fe40000010894 */
[----:B------:R-:W2:Y:S01]  /*15890*/  MUFU.EX2 R147, R2 ;  /* 0x0000000200937308 */ /* 0x000ea20000000800 */
[----:B------:R-:W-:Y:S04]  /*158a0*/  FADD.FTZ R0, R245, R0 ;  /* 0x00000000f5007221 */ /* 0x000fe80000010000 */
[----:B------:R-:W-:Y:S04]  /*158b0*/  FADD.FTZ R0, R111, R0 ;  /* 0x000000006f007221 */ /* 0x000fe80000010000 */
[----:B------:R-:W-:Y:S01]  /*158c0*/  FADD.FTZ R0, R110, R0 ;  /* 0x000000006e007221 */ /* 0x000fe20000010000 */
[----:B------:R-:W-:Y:S03]  /*158d0*/  MUFU.EX2 R119, R99 ;  /* 0x0000006300777308 */ /* 0x000fe60000000800 */
[----:B------:R-:W-:Y:S04]  /*158e0*/  FADD.FTZ R0, R108, R0 ;  /* 0x000000006c007221 */ /* 0x000fe80000010000 */
[----:B------:R-:W-:Y:S03]  /*158f0*/  FADD.FTZ R0, R166, R0 ;  /* 0x00000000a6007221 */ /* 0x000fe60000010000 */
[----:B------:R-:W3:Y:S01]  /*15900*/  MUFU.EX2 R148, R148 ;  /* 0x0000009400947308 */ /* 0x000ee20000000800 */
[----:B------:R-:W-:Y:S01]  /*15910*/  FADD.FTZ R0, R163, R0 ;  /* 0x00000000a3007221 */ /* 0x000fe20000010000 */
[----:B--2---:R-:W-:Y:S01]  /*15920*/  F2FP.PACK_AB R71, R147, R132 ;  /* 0x000000849347723e */ /* 0x004fe200000000ff */
[--C-:B------:R-:W-:Y:S02]  /*15930*/  FFMA.FTZ R2, R145, c[0x0][0x2d0], -R149.reuse ;  /* 0x0000b40091027a23 */ /* 0x100fe40000010895 */
[----:B------:R-:W-:Y:S02]  /*15940*/  FFMA.FTZ R149, R146, c[0x0][0x2d0], -R149 ;  /* 0x0000b40092957a23 */ /* 0x000fe40000010895 */
[----:B------:R-:W-:Y:S03]  /*15950*/  FADD.FTZ R0, R162, R0 ;  /* 0x00000000a2007221 */ /* 0x000fe60000010000 */
[----:B------:R2:W-:Y:S01]  /*15960*/  MUFU.EX2 R145, R96 ;  /* 0x0000006000917308 */ /* 0x0005e20000000800 */
[C---:B------:R-:W-:Y:S03]  /*15970*/  HMMA.16816.F32 R4, R68.reuse, R72, R4 ;  /* 0x000000484404723c */ /* 0x040fe60000001804 */
[----:B------:R-:W-:Y:S04]  /*15980*/  FADD.FTZ R0, R159, R0 ;  /* 0x000000009f007221 */ /* 0x000fe80000010000 */
[----:B------:R-:W-:Y:S01]  /*15990*/  FADD.FTZ R0, R103, R0 ;  /* 0x0000000067007221 */ /* 0x000fe20000010000 */
[C---:B------:R-:W-:Y:S01]  /*159a0*/  HMMA.16816.F32 R8, R68.reuse, R74, R8 ;  /* 0x0000004a4408723c */ /* 0x040fe20000001808 */
[----:B------:R-:W4:Y:S01]  /*159b0*/  LDSM.16.MT88.4 R72, [R209+0x7100] ;  /* 0x00710000d148783b */ /* 0x000f220000004200 */
[----:B------:R-:W1:Y:S02]  /*159c0*/  MUFU.EX2 R149, R149 ;  /* 0x0000009500957308 */ /* 0x000e640000000800 */
[----:B------:R-:W-:Y:S01]  /*159d0*/  FADD.FTZ R0, R101, R0 ;  /* 0x0000000065007221 */ /* 0x000fe20000010000 */
[----:B---3--:R-:W-:Y:S03]  /*159e0*/  F2FP.PACK_AB R115, R148, R118 ;  /* 0x000000769473723e */ /* 0x008fe600000000ff */
[C---:B-----5:R-:W-:Y:S04]  /*159f0*/  HMMA.16816.F32 R12, R68.reuse, R76, R12 ;  /* 0x0000004c440c723c */ /* 0x060fe8000000180c */
[----:B------:R-:W3:Y:S01]  /*15a00*/  MUFU.EX2 R146, R2 ;  /* 0x0000000200927308 */ /* 0x000ee20000000800 */
[----:B------:R-:W-:Y:S01]  /*15a10*/  FADD.FTZ R0, R157, R0 ;  /* 0x000000009d007221 */ /* 0x000fe20000010000 */
[----:B--2---:R-:W-:Y:S02]  /*15a20*/  LDSM.16.MT88.4 R96, [R205+0x7900] ;  /* 0x00790000cd60783b */ /* 0x004fe40000004200 */
[C---:B------:R-:W-:Y:S04]  /*15a30*/  HMMA.16816.F32 R16, R68.reuse, R78, R16 ;  /* 0x0000004e4410723c */ /* 0x040fe80000001810 */
[----:B------:R-:W-:Y:S02]  /*15a40*/  FADD.FTZ R0, R131, R0 ;  /* 0x0000000083007221 */ /* 0x000fe40000010000 */
[----:B------:R-:W2:Y:S02]  /*15a50*/  LDSM.16.MT88.4 R76, [R208+0x7100] ;  /* 0x00710000d04c783b */ /* 0x000ea40000004200 */
[C---:B------:R-:W-:Y:S04]  /*15a60*/  HMMA.16816.F32 R20, R68.reuse, R84, R20 ;  /* 0x000000544414723c */ /* 0x040fe80000001814 */
[----:B-1----:R-:W-:Y:S01]  /*15a70*/  F2FP.PACK_AB R114, R149, R119 ;  /* 0x000000779572723e */ /* 0x002fe200000000ff */
[----:B------:R-:W-:Y:S03]  /*15a80*/  FADD.FTZ R0, R130, R0 ;  /* 0x0000000082007221 */ /* 0x000fe60000010000 */
[C---:B------:R-:W-:Y:S01]  /*15a90*/  HMMA.16816.F32 R24, R68.reuse, R86, R24 ;  /* 0x000000564418723c */ /* 0x040fe20000001818 */
[----:B------:R-:W-:Y:S03]  /*15aa0*/  LDSM.16.MT88.4 R84, [R209+0x3900] ;  /* 0x00390000d154783b */ /* 0x000fe60000004200 */
[----:B---3--:R-:W-:Y:S01]  /*15ab0*/  F2FP.PACK_AB R112, R145, R146 ;  /* 0x000000929170723e */ /* 0x008fe200000000ff */
[----:B------:R-:W-:Y:S01]  /*15ac0*/  FADD.FTZ R2, R113, R100 ;  /* 0x0000006471027221 */ /* 0x000fe20000010000 */
[----:B------:R-:W-:Y:S01]  /*15ad0*/  F2FP.PACK_AB R113, R144, R3 ;  /* 0x000000039071723e */ /* 0x000fe200000000ff */
        /* <DEDUP_REMOVED lines=21> */
[C---:B----4-:R-:W-:Y:S04]  /*15c30*/  HMMA.16816.F32 R52, R68.reuse, R72, R52 ;  /* 0x000000484434723c */ /* 0x050fe80000001834 */
[----:B------:R-:W-:Y:S02]  /*15c40*/  FADD.FTZ R2, R105, R2 ;  /* 0x0000000269027221 */ /* 0x000fe40000010000 */
[----:B------:R-:W3:Y:S01]  /*15c50*/  LDSM.16.MT88.4 R104, [R206+0x7900] ;  /* 0x00790000ce68783b */ /* 0x000ee20000004200 */
[----:B------:R-:W-:Y:S01]  /*15c60*/  FADD.FTZ R3, R144, R3 ;  /* 0x0000000390037221 */ /* 0x000fe20000010000 */
[C---:B------:R-:W-:Y:S04]  /*15c70*/  HMMA.16816.F32 R56, R68.reuse, R74, R56 ;  /* 0x0000004a4438723c */ /* 0x040fe80000001838 */
[----:B------:R-:W-:Y:S04]  /*15c80*/  FADD.FTZ R2, R247, R2 ;  /* 0x00000002f7027221 */ /* 0x000fe80000010000 */
[C---:B--2---:R-:W-:Y:S04]  /*15c90*/  HMMA.16816.F32 R60, R68.reuse, R76, R60 ;  /* 0x0000004c443c723c */ /* 0x044fe8000000183c */
[----:B------:R-:W-:Y:S04]  /*15ca0*/  FADD.FTZ R2, R242, R2 ;  /* 0x00000002f2027221 */ /* 0x000fe80000010000 */
[----:B------:R-:W-:Y:S04]  /*15cb0*/  HMMA.16816.F32 R64, R68, R78, R64 ;  /* 0x0000004e4440723c */ /* 0x000fe80000001840 */
[----:B------:R-:W-:Y:S04]  /*15cc0*/  FADD.FTZ R2, R188, R2 ;  /* 0x00000002bc027221 */ /* 0x000fe80000010000 */
[C---:B------:R-:W-:Y:S01]  /*15cd0*/  HMMA.16816.F32 R120, R112.reuse, R124, R4 ;  /* 0x0000007c7078723c */ /* 0x040fe20000001804 */
[----:B------:R-:W-:Y:S04]  /*15ce0*/  LDSM.16.MT88.4 R4, [R208+0x7900] ;  /* 0x00790000d004783b */ /* 0x000fe80000004200 */
[----:B------:R-:W-:Y:S03]  /*15cf0*/  FADD.FTZ R2, R109, R2 ;  /* 0x000000026d027221 */ /* 0x000fe60000010000 */
[C---:B------:R-:W-:Y:S01]  /*15d00*/  HMMA.16816.F32 R124, R112.reuse, R126, R8 ;  /* 0x0000007e707c723c */ /* 0x040fe20000001808 */
[----:B------:R-:W2:Y:S03]  /*15d10*/  LDL R8, [R1+0x14] ;  /* 0x0000140001087983 */ /* 0x000ea60000100800 */
[----:B------:R-:W-:Y:S01]  /*15d20*/  FADD.FTZ R2, R167, R2 ;  /* 0x00000002a7027221 */ /* 0x000fe20000010000 */
[----:B------:R-:W4:Y:S03]  /*15d30*/  LDSM.16.MT88.4 R108, [R209+0x7900] ;  /* 0x00790000d16c783b */ /* 0x000f260000004200 */
[C---:B-1----:R-:W-:Y:S04]  /*15d40*/  HMMA.16816.F32 R68, R112.reuse, R80, R12 ;  /* 0x000000507044723c */ /* 0x042fe8000000180c */
[----:B------:R-:W-:Y:S04]  /*15d50*/  FADD.FTZ R2, R165, R2 ;  /* 0x00000002a5027221 */ /* 0x000fe80000010000 */
        /* <DEDUP_REMOVED lines=14> */
[C---:B---3--:R-:W-:Y:S04]  /*15e40*/  HMMA.16816.F32 R100, R112.reuse, R104, R44 ;  /* 0x000000687064723c */ /* 0x048fe8000000182c */
[----:B------:R-:W-:Y:S04]  /*15e50*/  FADD.FTZ R2, R129, R2 ;  /* 0x0000000281027221 */ /* 0x000fe80000010000 */
[C---:B------:R-:W-:Y:S04]  /*15e60*/  HMMA.16816.F32 R104, R112.reuse, R106, R48 ;  /* 0x0000006a7068723c */ /* 0x040fe80000001830 */
[----:B------:R-:W-:Y:S04]  /*15e70*/  FADD.FTZ R2, R154, R2 ;  /* 0x000000029a027221 */ /* 0x000fe80000010000 */
[C---:B----4-:R-:W-:Y:S04]  /*15e80*/  HMMA.16816.F32 R128, R112.reuse, R108, R52 ;  /* 0x0000006c7080723c */ /* 0x050fe80000001834 */
[----:B------:R-:W-:Y:S04]  /*15e90*/  FADD.FTZ R2, R152, R2 ;  /* 0x0000000298027221 */ /* 0x000fe80000010000 */
        /* <DEDUP_REMOVED lines=10> */
[----:B------:R-:W-:Y:S02]  /*15f40*/  FADD.FTZ R2, R149, R2 ;  /* 0x0000000295027221 */ /* 0x000fe40000010000 */
[----:B------:R-:W-:Y:S02]  /*15f50*/  FADD.FTZ R0, R148, R0 ;  /* 0x0000000094007221 */ /* 0x000fe40000010000 */
[----:B------:R-:W-:Y:S01]  /*15f60*/  IMAD.MOV.U32 R118, RZ, RZ, R116 ;  /* 0x000000ffff767224 */ /* 0x000fe200078e0074 */
[----:B------:R1:W-:Y:S01]  /*15f70*/  STL [R1+0x8], R2 ;  /* 0x0000080201007387 */ /* 0x0003e20000100800 */
[----:B------:R-:W-:Y:S03]  /*15f80*/  IMAD.MOV.U32 R3, RZ, RZ, R117 ;  /* 0x000000ffff037224 */ /* 0x000fe600078e0075 */
[----:B------:R1:W-:Y:S01]  /*15f90*/  STL [R1+0xc], R0 ;  /* 0x00000c0001007387 */ /* 0x0003e20000100800 */
[----:B--2---:R-:W-:Y:S01]  /*15fa0*/  ISETP.GT.AND P0, PT, R200, R8, PT ;  /* 0x00000008c800720c */ /* 0x004fe20003f04270 */
[----:B------:R-:W-:Y:S11]  /*15fb0*/  IMAD.MOV.U32 R200, RZ, RZ, R228 ;  /* 0x000000ffffc87224 */ /* 0x000ff600078e00e4 */
[----:B------:R-:W-:Y:S01]  /*15fc0*/  @!UPT UIADD3 URZ, URZ, URZ, URZ ;  /* 0x0000003f3f3ff290 */ /* 0x000fe2000fffe03f */
[----:B-1----:R-:W-:-:S05]  /*15fd0*/  @P0 BRA `(.L_x_2446) ;  /* 0xffffbd3000000947 */ /* 0x002fca000383ffff */
.L_x_2445:
[----:B------:R-:W-:-:S13]  /*15fe0*/  ISETP.GE.AND P0, PT, R228, RZ, PT ;  /* 0x000000ffe400720c */ /* 0x000fda0003f06270 */
[----:B------:R-:W-:Y:S05]  /*15ff0*/  @!P0 BRA `(.L_x_2447) ;  /* 0x0000369000008947 */ /* 0x000fea0003800000 */
[----:B------:R-:W2:Y:S01]  /*16000*/  LDL.64 R10, [R1+0x38] ;  /* 0x00003800010a7983 */ /* 0x000ea20000100a00 */
[----:B------:R-:W-:Y:S02]  /*16010*/  UMOV UR6, 0x6 ;  /* 0x0000000600067882 */ /* 0x000fe40000000000 */
[----:B------:R-:W-:Y:S01]  /*16020*/  ULDC.64 UR4, c[0x0][0x1e0] ;  /* 0x0000780000047ab9 */ /* 0x000fe20000000a00 */
[----:B-1----:R-:W3:Y:S04]  /*16030*/  LDL.LU R2, [R1+0x34] ;  /* 0x0000340001027983 */ /* 0x002ee80000300800 */
[----:B------:R-:W4:Y:S04]  /*16040*/  LDL.64 R8, [R1+0x48] ;  /* 0x0000480001087983 */ /* 0x000f280000100a00 */
[----:B------:R-:W5:Y:S04]  /*16050*/  LDL.LU.64 R6, [R1+0x50] ;  /* 0x0000500001067983 */ /* 0x000f680000300a00 */
[----:B------:R-:W2:Y:S01]  /*16060*/  LDL.LU.64 R4, [R1+0x40] ;  /* 0x0000400001047983 */ /* 0x000ea20000300a00 */
[----:B------:R-:W-:Y:S01]  /*16070*/  IMAD.MOV.U32 R235, RZ, RZ, c[0x0][0x1e0] ;  /* 0x00007800ffeb7624 */ /* 0x000fe200078e00ff */
[----:B------:R-:W-:Y:S01]  /*16080*/  USHF.L.U64.HI UR6, UR4, UR6, UR5 ;  /* 0x0000000604067299 */ /* 0x000fe20008010205 */
[----:B------:R-:W-:Y:S01]  /*16090*/  IMAD.MOV.U32 R0, RZ, RZ, c[0x0][0x208] ;  /* 0x00008200ff007624 */ /* 0x000fe200078e00ff */
[----:B------:R-:W-:Y:S01]  /*160a0*/  USHF.L.U32 UR10, UR4, 0x6, URZ ;  /* 0x00000006040a7899 */ /* 0x000fe2000800063f */
[----:B------:R-:W-:Y:S01]  /*160b0*/  IMAD.SHL.U32 R235, R235, 0x40, RZ ;  /* 0x00000040ebeb7824 */ /* 0x000fe200078e00ff */
[----:B------:R-:W-:Y:S01]  /*160c0*/  UMOV UR7, 0x7 ;  /* 0x0000000700077882 */ /* 0x000fe20000000000 */
[----:B------:R-:W-:Y:S01]  /*160d0*/  MOV R119, R116 ;  /* 0x0000007400777202 */ /* 0x000fe20000000f00 */
[----:B------:R-:W-:Y:S01]  /*160e0*/  ULDC.64 UR4, c[0x0][0x208] ;  /* 0x0000820000047ab9 */ /* 0x000fe20000000a00 */
[----:B------:R-:W-:Y:S01]  /*160f0*/  SHF.L.U32 R0, R0, 0x6, RZ ;  /* 0x0000000600007819 */ /* 0x000fe200000006ff */
[----:B------:R-:W-:Y:S01]  /*16100*/  IMAD.MOV.U32 R118, RZ, RZ, R117 ;  /* 0x000000ffff767224 */ /* 0x000fe200078e0075 */
[----:B------:R-:W-:Y:S01]  /*16110*/  IADD3 R235, P0, R235, 0x80, RZ ;  /* 0x00000080ebeb7810 */ /* 0x000fe20007f1e0ff */
[----:B------:R-:W-:Y:S01]  /*16120*/  USHF.L.U64.HI UR5, UR4, UR7, UR5 ;  /* 0x0000000704057299 */ /* 0x000fe20008010205 */
[----:B------:R-:W-:Y:S01]  /*16130*/  IADD3 R240, R0, 0x80, RZ ;  /* 0x0000008000f07810 */ /* 0x000fe20007ffe0ff */
[----:B------:R-:W-:Y:S01]  /*16140*/  USHF.L.U32 UR4, UR4, 0x7, URZ ;  /* 0x0000000704047899 */ /* 0x000fe2000800063f */
[----:B---3--:R-:W-:-:S02]  /*16150*/  IADD3.X R234, RZ, R2, RZ, P0, !PT ;  /* 0x00000002ffea7210 */ /* 0x008fc400007fe4ff */
[C---:B----4-:R-:W-:Y:S02]  /*16160*/  IADD3 RZ, P1, R8.reuse, 0x40, RZ ;  /* 0x0000004008ff7810 */ /* 0x050fe40007f3e0ff */
[----:B------:R-:W-:Y:S02]  /*16170*/  IADD3 R238, R8, 0x40, RZ ;  /* 0x0000004008ee7810 */ /* 0x000fe40007ffe0ff */
[----:B-----5:R-:W-:Y:S01]  /*16180*/  IADD3 R236, P0, R6, 0x40, RZ ;  /* 0x0000004006ec7810 */ /* 0x020fe20007f1e0ff */
[----:B--2---:R-:W-:Y:S01]  /*16190*/  IMAD.X R239, RZ, RZ, R11, P1 ;  /* 0x000000ffffef7224 */ /* 0x004fe200008e060b */
[----:B------:R-:W-:-:S03]  /*161a0*/  MOV R4, R6 ;  /* 0x0000000600047202 */ /* 0x000fc60000000f00 */
[----:B------:R-:W-:Y:S02]  /*161b0*/  IMAD.X R237, RZ, RZ, R5, P0 ;  /* 0x000000ffffed7224 */ /* 0x000fe400000e0605 */
[----:B------:R1:W-:Y:S04]  /*161c0*/  STL.64 [R1+0x40], R4 ;  /* 0x0000400401007387 */ /* 0x0003e80000100a00 */
.L_x_2448:
[----:B------:R-:W2:Y:S01]  /*161d0*/  LDL R0, [R1+0x4] ;  /* 0x0000040001007983 */ /* 0x000ea20000100800 */
[----:B------:R-:W-:Y:S04]  /*161e0*/  DEPBAR.LE SB0, 0x0 ;  /* 0x000080000000791a */ /* 0x000fe80000000000 */
[----:B------:R-:W3:Y:S01]  /*161f0*/  LDL.64 R2, [R1+0x40] ;  /* 0x0000400001027983 */ /* 0x000ee20000100a00 */
[----:B------:R-:W-:Y:S02]  /*16200*/  SHF.R.S32.HI R116, RZ, 0x1f, R228 ;  /* 0x0000001fff747819 */ /* 0x000fe400000114e4 */
[----:B------:R-:W-:Y:S02]  /*16210*/  MOV R193, c[0x0][0x208] ;  /* 0x0000820000c17a02 */ /* 0x000fe40000000f00 */
[----:B------:R-:W-:Y:S01]  /*16220*/  MOV R192, 0x6 ;  /* 0x0000000600c07802 */ /* 0x000fe20000000f00 */
[----:B------:R-:W4:Y:S01]  /*16230*/  LDL R190, [R1+0x10] ;  /* 0x0000100001be7983 */ /* 0x000f220000100800 */
[----:B------:R-:W-:Y:S02]  /*16240*/  SHF.L.U32 R193, R193, 0x6, RZ ;  /* 0x00000006c1c17819 */ /* 0x000fe400000006ff */
[----:B------:R-:W-:Y:S01]  /*16250*/  MOV R191, c[0x0][0x208] ;  /* 0x0000820000bf7a02 */ /* 0x000fe20000000f00 */
[----:B------:R-:W-:Y:S03]  /*16260*/  BAR.SYNC.DEFER_BLOCKING 0x0 ;  /* 0x0000000000007b1d */ /* 0x000fe60000010000 */
[----:B------:R-:W-:Y:S05]  /*16270*/  SHF.L.U64.HI R191, R191, R192, c[0x0][0x20c] ;  /* 0x00008300bfbf7619 */ /* 0x000fea00000102c0 */
[----:B------:R-:W5:Y:S08]  /*16280*/  LDSM.16.M88.4 R8, [R204+0x8100] ;  /* 0x00810000cc08783b */ /* 0x000f700000000200 */
[----:B------:R-:W1:Y:S08]  /*16290*/  LDSM.16.M88.4 R16, [R204+0x8900] ;  /* 0x00890000cc10783b */ /* 0x000e700000000200 */
[----:B------:R-:W1:Y:S08]  /*162a0*/  LDSM.16.M88.4 R24, [R204+0x9100] ;  /* 0x00910000cc18783b */ /* 0x000e700000000200 */
[----:B------:R-:W4:Y:S06]  /*162b0*/  LDL.64 R242, [R1+0x48] ;  /* 0x0000480001f27983 */ /* 0x000f2c0000100a00 */
[----:B------:R-:W1:Y:S08]  /*162c0*/  LDSM.16.M88.4 R32, [R204+0x9900] ;  /* 0x00990000cc20783b */ /* 0x000e700000000200 */
[----:B------:R-:W4:Y:S01]  /*162d0*/  LDL.64 R230, [R1+0x38] ;  /* 0x0000380001e67983 */ /* 0x000f220000100a00 */
[C---:B-1---5:R-:W-:Y:S05]  /*162e0*/  HMMA.16816.F32 R4, R136.reuse, R8, RZ ;  /* 0x000000088804723c */ /* 0x062fea00000018ff */
[----:B------:R-:W1:Y:S03]  /*162f0*/  LDSM.16.M88.4 R40, [R204+0xa100] ;  /* 0x00a10000cc28783b */ /* 0x000e660000000200 */
[C---:B------:R-:W-:Y:S05]  /*16300*/  HMMA.16816.F32 R8, R136.reuse, R10, RZ ;  /* 0x0000000a8808723c */ /* 0x040fea00000018ff */
[----:B------:R-:W5:Y:S03]  /*16310*/  LDSM.16.M88.4 R48, [R204+0xa900] ;  /* 0x00a90000cc30783b */ /* 0x000f660000000200 */
[C---:B------:R-:W-:Y:S05]  /*16320*/  HMMA.16816.F32 R12, R136.reuse, R16, RZ ;  /* 0x00000010880c723c */ /* 0x040fea00000018ff */
[----:B------:R-:W1:Y:S03]  /*16330*/  LDSM.16.M88.4 R56, [R204+0xb100] ;  /* 0x00b10000cc38783b */ /* 0x000e660000000200 */
[C---:B------:R-:W-:Y:S05]  /*16340*/  HMMA.16816.F32 R16, R136.reuse, R18, RZ ;  /* 0x000000128810723c */ /* 0x040fea00000018ff */
[----:B------:R-:W5:Y:S03]  /*16350*/  LDSM.16.M88.4 R64, [R204+0xb900] ;  /* 0x00b90000cc40783b */ /* 0x000f660000000200 */
[C---:B------:R-:W-:Y:S05]  /*16360*/  HMMA.16816.F32 R20, R136.reuse, R24, RZ ;  /* 0x000000188814723c */ /* 0x040fea00000018ff */
[----:B------:R-:W5:Y:S03]  /*16370*/  LDSM.16.M88.4 R144, [R211] ;  /* 0x00000000d390783b */ /* 0x000f660000000200 */
[C---:B------:R-:W-:Y:S05]  /*16380*/  HMMA.16816.F32 R24, R136.reuse, R26, RZ ;  /* 0x0000001a8818723c */ /* 0x040fea00000018ff */
[----:B------:R-:W5:Y:S03]  /*16390*/  LDSM.16.M88.4 R148, [R226] ;  /* 0x00000000e294783b */ /* 0x000f660000000200 */
[C---:B------:R-:W-:Y:S05]  /*163a0*/  HMMA.16816.F32 R28, R136.reuse, R32, RZ ;  /* 0x00000020881c723c */ /* 0x040fea00000018ff */
[----:B------:R-:W5:Y:S03]  /*163b0*/  LDSM.16.M88.4 R152, [R225] ;  /* 0x00000000e198783b */ /* 0x000f660000000200 */
[C---:B------:R-:W-:Y:S05]  /*163c0*/  HMMA.16816.F32 R32, R136.reuse, R34, RZ ;  /* 0x000000228820723c */ /* 0x040fea00000018ff */
[----:B------:R-:W-:Y:S03]  /*163d0*/  LDSM.16.M88.4 R156, [R222] ;  /* 0x00000000de9c783b */ /* 0x000fe60000000200 */
[C---:B-1----:R-:W-:Y:S05]  /*163e0*/  HMMA.16816.F32 R36, R136.reuse, R40, RZ ;  /* 0x000000288824723c */ /* 0x042fea00000018ff */
[----:B------:R-:W-:Y:S03]  /*163f0*/  LDSM.16.M88.4 R160, [R221] ;  /* 0x00000000dda0783b */ /* 0x000fe60000000200 */
[C---:B------:R-:W-:Y:S05]  /*16400*/  HMMA.16816.F32 R40, R136.reuse, R42, RZ ;  /* 0x0000002a8828723c */ /* 0x040fea00000018ff */
[----:B------:R-:W-:Y:S03]  /*16410*/  LDSM.16.M88.4 R164, [R220] ;  /* 0x00000000dca4783b */ /* 0x000fe60000000200 */
[C---:B-----5:R-:W-:Y:S08]  /*16420*/  HMMA.16816.F32 R44, R136.reuse, R48, RZ ;  /* 0x00000030882c723c */ /* 0x060ff000000018ff */
        /* <DEDUP_REMOVED lines=13> */
[C---:B------:R-:W-:Y:S03]  /*16500*/  HMMA.16816.F32 R32, R140.reuse, R146, R32 ;  /* 0x000000928c20723c */ /* 0x040fe60000001820 */
[C---:B--2---:R-:W-:Y:S02]  /*16510*/  LOP3.LUT P5, RZ, R0.reuse, 0x1, RZ, 0xc0, !PT ;  /* 0x0000000100ff7812 */ /* 0x044fe400078ac0ff */
[----:B------:R-:W-:Y:S01]  /*16520*/  LOP3.LUT P4, RZ, R0, 0x2, RZ, 0xc0, !PT ;  /* 0x0000000200ff7812 */ /* 0x000fe2000788c0ff */
[C---:B------:R-:W-:Y:S02]  /*16530*/  IMAD R0, R228.reuse, UR5, RZ ;  /* 0x00000005e4007c24 */ /* 0x040fe4000f8e02ff */
[----:B---3--:R-:W-:Y:S04]  /*16540*/  IMAD.WIDE.U32 R148, R228, UR4, R2 ;  /* 0x00000004e4947c25 */ /* 0x008fe8000f8e0002 */
[----:B------:R-:W-:Y:S01]  /*16550*/  IMAD R0, R116, UR4, R0 ;  /* 0x0000000474007c24 */ /* 0x000fe2000f8e0200 */
[----:B------:R-:W-:Y:S01]  /*16560*/  LEA R116, P1, R148, c[0x0][0x1f8], 0x1 ;  /* 0x00007e0094747a11 */ /* 0x000fe200078208ff */
[----:B------:R-:W-:Y:S03]  /*16570*/  IMAD.WIDE.U32 R2, R228, UR4, R236 ;  /* 0x00000004e4027c25 */ /* 0x000fe6000f8e00ec */
        /* <DEDUP_REMOVED lines=14> */
[C---:B----4-:R-:W-:Y:S07]  /*16660*/  IADD3.X R153, R3.reuse, R190, RZ, P2, !PT ;  /* 0x000000be03997210 */ /* 0x050fee00017fe4ff */
[----:B------:R4:W-:Y:S08]  /*16670*/  LDGSTS.E.BYPASS.LTC128B.128 [R227+0x1100], [R2.64], !P5 ;  /* 0x0110000002e37fae */ /* 0x0009f0000e901d48 */
[----:B------:R4:W-:Y:S01]  /*16680*/  LDGSTS.E.BYPASS.LTC128B.128 [R227+0x5100], [R2.64+0x80], !P4 ;  /* 0x0510008002e37fae */ /* 0x0009e2000e101d48 */
[----:B--2---:R-:W-:Y:S04]  /*16690*/  IADD3 R116, P0, R2, R193, RZ ;  /* 0x000000c102747210 */ /* 0x004fe80007f1e0ff */
[----:B------:R-:W-:Y:S01]  /*166a0*/  IADD3.X R117, R3, R191, RZ, P0, !PT ;  /* 0x000000bf03757210 */ /* 0x000fe200007fe4ff */
        /* <DEDUP_REMOVED lines=18> */
[----:B-----5:R-:W5:Y:S07]  /*167d0*/  LDSM.16.M88.4 R144, [R210+0x8100] ;  /* 0x00810000d290783b */ /* 0x020f6e0000000200 */
[----:B------:R-:W-:Y:S01]  /*167e0*/  HMMA.16816.F32 R64, R140, R166, R64 ;  /* 0x000000a68c40723c */ /* 0x000fe20000001840 */
[----:B--2---:R-:W2:Y:S08]  /*167f0*/  LDSM.16.M88.4 R152, [R210+0x9100] ;  /* 0x00910000d298783b */ /* 0x004eb00000000200 */
[----:B------:R-:W0:Y:S08]  /*16800*/  LDGDEPBAR ;  /* 0x00000000000079af */ /* 0x000e300000000000 */
[----:B------:R-:W1:Y:S08]  /*16810*/  LDSM.16.M88.4 R156, [R210+0x9900] ;  /* 0x00990000d29c783b */ /* 0x000e700000000200 */
[----:B------:R-:W1:Y:S01]  /*16820*/  LDSM.16.M88.4 R160, [R210+0xa100] ;  /* 0x00a10000d2a0783b */ /* 0x000e620000000200 */
[C---:B-----5:R-:W-:Y:S07]  /*16830*/  HMMA.16816.F32 R4, R168.reuse, R144, R4 ;  /* 0x00000090a804723c */ /* 0x060fee0000001804 */
[----:B------:R-:W-:Y:S01]  /*16840*/  LDSM.16.M88.4 R164, [R204+0xd900] ;  /* 0x00d90000cca4783b */ /* 0x000fe20000000200 */
[C---:B------:R-:W-:Y:S07]  /*16850*/  HMMA.16816.F32 R8, R168.reuse, R146, R8 ;  /* 0x00000092a808723c */ /* 0x040fee0000001808 */
[----:B------:R-:W5:Y:S01]  /*16860*/  LDSM.16.M88.4 R144, [R210+0xa900] ;  /* 0x00a90000d290783b */ /* 0x000f620000000200 */
        /* <DEDUP_REMOVED lines=8> */
[C---:B-1----:R-:W-:Y:S07]  /*168f0*/  HMMA.16816.F32 R28, R168.reuse, R156, R28 ;  /* 0x0000009ca81c723c */ /* 0x042fee000000181c */
[----:B------:R-:W-:Y:S01]  /*16900*/  LDSM.16.M88.4 R200, [R210+0xf100] ;  /* 0x00f10000d2c8783b */ /* 0x000fe20000000200 */
[C---:B------:R-:W-:Y:S07]  /*16910*/  HMMA.16816.F32 R32, R168.reuse, R158, R32 ;  /* 0x0000009ea820723c */ /* 0x040fee0000001820 */
[----:B------:R-:W1:Y:S01]  /*16920*/  LDSM.16.M88.4 R156, [R207] ;  /* 0x00000000cf9c783b */ /* 0x000e620000000200 */
        /* <DEDUP_REMOVED lines=34> */
[----:B------:R-:W-:Y:S01]  /*16b50*/  HMMA.16816.F32 R64, R172, R146, R64 ;  /* 0x00000092ac40723c */ /* 0x000fe20000001840 */
        /* <DEDUP_REMOVED lines=15> */
[----:B------:R-:W1:Y:S07]  /*16c50*/  LDSM.16.M88.4 R160, [R218] ;  /* 0x00000000daa0783b */ /* 0x000e6e0000000200 */
[C---:B-----5:R-:W-:Y:S08]  /*16c60*/  HMMA.16816.F32 R44, R176.reuse, R144, R44 ;  /* 0x00000090b02c723c */ /* 0x060ff0000000182c */
[C---:B------:R-:W-:Y:S01]  /*16c70*/  HMMA.16816.F32 R48, R176.reuse, R146, R48 ;  /* 0x00000092b030723c */ /* 0x040fe20000001830 */
[----:B------:R-:W5:Y:S07]  /*16c80*/  LDSM.16.M88.4 R144, [R216] ;  /* 0x00000000d890783b */ /* 0x000f6e0000000200 */
[C---:B---3--:R-:W-:Y:S08]  /*16c90*/  HMMA.16816.F32 R52, R176.reuse, R148, R52 ;  /* 0x00000094b034723c */ /* 0x048ff00000001834 */
[C---:B------:R-:W-:Y:S01]  /*16ca0*/  HMMA.16816.F32 R56, R176.reuse, R150, R56 ;  /* 0x00000096b038723c */ /* 0x040fe20000001838 */
[----:B------:R-:W3:Y:S07]  /*16cb0*/  LDSM.16.M88.4 R148, [R215] ;  /* 0x00000000d794783b */ /* 0x000eee0000000200 */
[C---:B--2---:R-:W-:Y:S08]  /*16cc0*/  HMMA.16816.F32 R60, R176.reuse, R152, R60 ;  /* 0x00000098b03c723c */ /* 0x044ff0000000183c */
[----:B------:R-:W-:Y:S01]  /*16cd0*/  HMMA.16816.F32 R64, R176, R154, R64 ;  /* 0x0000009ab040723c */ /* 0x000fe20000001840 */
[----:B------:R-:W2:Y:S07]  /*16ce0*/  LDSM.16.M88.4 R152, [R213] ;  /* 0x00000000d598783b */ /* 0x000eae0000000200 */
[C---:B-1----:R-:W-:Y:S08]  /*16cf0*/  HMMA.16816.F32 R4, R180.reuse, R156, R4 ;  /* 0x0000009cb404723c */ /* 0x042ff00000001804 */
        /* <DEDUP_REMOVED lines=10> */
[----:B------:R-:W1:Y:S07]  /*16da0*/  LDSM.16.M88.4 R144, [R212] ;  /* 0x00000000d490783b */ /* 0x000e6e0000000200 */
[C---:B---3--:R-:W-:Y:S08]  /*16db0*/  HMMA.16816.F32 R36, R180.reuse, R148, R36 ;  /* 0x00000094b424723c */ /* 0x048ff00000001824 */
[C---:B------:R-:W-:Y:S01]  /*16dc0*/  HMMA.16816.F32 R40, R180.reuse, R150, R40 ;  /* 0x00000096b428723c */ /* 0x040fe20000001828 */
[----:B------:R-:W3:Y:S07]  /*16dd0*/  LDSM.16.M88.4 R148, [R210+0xc100] ;  /* 0x00c10000d294783b */ /* 0x000eee0000000200 */
[C---:B------:R-:W-:Y:S08]  /*16de0*/  HMMA.16816.F32 R44, R180.reuse, R188, R44 ;  /* 0x000000bcb42c723c */ /* 0x040ff0000000182c */
[C---:B------:R-:W-:Y:S01]  /*16df0*/  HMMA.16816.F32 R48, R180.reuse, R190, R48 ;  /* 0x000000beb430723c */ /* 0x040fe20000001830 */
[----:B------:R-:W5:Y:S07]  /*16e00*/  LDSM.16.M88.4 R188, [R210+0xe100] ;  /* 0x00e10000d2bc783b */ /* 0x000f6e0000000200 */
        /* <DEDUP_REMOVED lines=32> */
[----:B----4-:R-:W-:Y:S02]  /*17010*/  FMNMX.FTZ R2, R6, R119, !PT ;  /* 0x0000007706027209 */ /* 0x010fe40007810000 */
        /* <DEDUP_REMOVED lines=89> */
[----:B------:R-:W-:Y:S01]  /*175b0*/  FFMA.FTZ R5, R5, c[0x0][0x2d0], -R156 ;  /* 0x0000b40005057a23 */ /* 0x000fe2000001089c */
[----:B------:R-:W-:Y:S01]  /*175c0*/  @P0 SHF.R.S32.HI R3, RZ, 0x1f, R228 ;  /* 0x0000001fff030819 */ /* 0x000fe200000114e4 */
[----:B------:R1:W-:Y:S01]  /*175d0*/  MUFU.EX2 R233, R4 ;  /* 0x0000000400e97308 */ /* 0x0003e20000000800 */
[--C-:B------:R-:W-:Y:S02]  /*175e0*/  FFMA.FTZ R8, R8, c[0x0][0x2d0], -R156.reuse ;  /* 0x0000b40008087a23 */ /* 0x100fe4000001089c */
[----:B------:R-:W-:Y:S02]  /*175f0*/  FADD.FTZ R0, -R116, R119 ;  /* 0x0000007774007221 */ /* 0x000fe40000010100 */
[----:B------:R-:W-:Y:S02]  /*17600*/  @P0 IMAD R3, R3, c[0x0][0x1e0], RZ ;  /* 0x0000780003030a24 */ /* 0x000fe400078e02ff */
[C---:B------:R-:W-:Y:S03]  /*17610*/  @P0 IMAD.WIDE.U32 R118, R228.reuse, c[0x0][0x1e0], RZ ;  /* 0x00007800e4760a25 */ /* 0x040fe600078e00ff */
[----:B------:R2:W-:Y:S01]  /*17620*/  MUFU.EX2 R232, R5 ;  /* 0x0000000500e87308 */ /* 0x0005e20000000800 */
[----:B------:R-:W-:Y:S02]  /*17630*/  @P0 IMAD R3, R228, c[0x0][0x1e4], R3 ;  /* 0x00007900e4030a24 */ /* 0x000fe400078e0203 */
[--C-:B------:R-:W-:Y:S02]  /*17640*/  FFMA.FTZ R9, R9, c[0x0][0x2d0], -R156.reuse ;  /* 0x0000b40009097a23 */ /* 0x100fe4000001089c */
[----:B------:R-:W-:Y:S01]  /*17650*/  FMUL.FTZ R2, R2, c[0x0][0x2d0] ;  /* 0x0000b40002027a20 */ /* 0x000fe20000410000 */
[----:B------:R-:W-:Y:S01]  /*17660*/  @P0 IADD3 R119, R119, R3, RZ ;  /* 0x0000000377770210 */ /* 0x000fe20007ffe0ff */
[----:B------:R-:W-:Y:S01]  /*17670*/  FMUL.FTZ R0, R0, c[0x0][0x2d0] ;  /* 0x0000b40000007a20 */ /* 0x000fe20000410000 */
[----:B------:R-:W-:Y:S01]  /*17680*/  @P0 SHF.L.U32 R3, R118, 0x7, RZ ;  /* 0x0000000776030819 */ /* 0x000fe200000006ff */
[--C-:B------:R-:W-:Y:S01]  /*17690*/  FFMA.FTZ R24, R24, c[0x0][0x2d0], -R156.reuse ;  /* 0x0000b40018187a23 */ /* 0x100fe2000001089c */
[----:B------:R-:W-:Y:S01]  /*176a0*/  @P0 SHF.L.U64.HI R119, R118, 0x7, R119 ;  /* 0x0000000776770819 */ /* 0x000fe20000010277 */
[----:B------:R-:W-:Y:S01]  /*176b0*/  MUFU.EX2 R230, R9 ;  /* 0x0000000900e67308 */ /* 0x000fe20000000800 */
[--C-:B------:R-:W-:Y:S01]  /*176c0*/  FFMA.FTZ R25, R25, c[0x0][0x2d0], -R156.reuse ;  /* 0x0000b40019197a23 */ /* 0x100fe2000001089c */
[C---:B-1----:R-:W-:Y:S01]  /*176d0*/  @P0 IADD3 R4, P1, R3.reuse, R242, RZ ;  /* 0x000000f203040210 */ /* 0x042fe20007f3e0ff */
[--C-:B------:R-:W-:Y:S01]  /*176e0*/  FFMA.FTZ R28, R28, c[0x0][0x2d0], -R156.reuse ;  /* 0x0000b4001c1c7a23 */ /* 0x100fe2000001089c */
[----:B------:R-:W-:Y:S01]  /*176f0*/  @P0 IADD3 R3, P2, R3, R238, RZ ;  /* 0x000000ee03030210 */ /* 0x000fe20007f5e0ff */
[----:B------:R-:W3:Y:S01]  /*17700*/  LDL.LU R242, [R1+0x8] ;  /* 0x0000080001f27983 */ /* 0x000ee20000300800 */
[----:B------:R-:W-:Y:S01]  /*17710*/  @P0 LEA R118, P3, R4, c[0x0][0x1c8], 0x1 ;  /* 0x0000720004760a11 */ /* 0x000fe200078608ff */
[--C-:B------:R-:W-:Y:S01]  /*17720*/  FFMA.FTZ R29, R29, c[0x0][0x2d0], -R156.reuse ;  /* 0x0000b4001d1d7a23 */ /* 0x100fe2000001089c */
[----:B------:R-:W-:Y:S02]  /*17730*/  @P0 IADD3.X R145, R119, R231, RZ, P1, !PT ;  /* 0x000000e777910210 */ /* 0x000fe40000ffe4ff */
[----:B------:R-:W1:Y:S01]  /*17740*/  MUFU.EX2 R2, R2 ;  /* 0x0000000200027308 */ /* 0x000e620000000800 */
[----:B------:R-:W-:Y:S01]  /*17750*/  @P0 LEA R144, P1, R3, c[0x0][0x1c8], 0x1 ;  /* 0x0000720003900a11 */ /* 0x000fe200078208ff */
[----:B------:R-:W4:Y:S01]  /*17760*/  LDL.LU R241, [R1+0xc] ;  /* 0x00000c0001f17983 */ /* 0x000f220000300800 */
[----:B--2---:R-:W-:Y:S01]  /*17770*/  @P0 IADD3.X R5, R119, R239, RZ, P2, !PT ;  /* 0x000000ef77050210 */ /* 0x004fe200017fe4ff */
[--C-:B------:R-:W-:Y:S01]  /*17780*/  FFMA.FTZ R32, R32, c[0x0][0x2d0], -R156.reuse ;  /* 0x0000b40020207a23 */ /* 0x100fe2000001089c */
[----:B------:R-:W-:Y:S01]  /*17790*/  @P0 LEA.HI.X R119, R4, c[0x0][0x1cc], R145, 0x1, P3 ;  /* 0x0000730004770a11 */ /* 0x000fe200018f0c91 */
[--C-:B------:R-:W-:Y:S01]  /*177a0*/  FFMA.FTZ R33, R33, c[0x0][0x2d0], -R156.reuse ;  /* 0x0000b40021217a23 */ /* 0x100fe2000001089c */
[----:B------:R-:W-:Y:S01]  /*177b0*/  @P0 LEA.HI.X R145, R3, c[0x0][0x1cc], R5, 0x1, P1 ;  /* 0x0000730003910a11 */ /* 0x000fe200008f0c05 */
[----:B------:R-:W-:Y:S01]  /*177c0*/  FMUL.FTZ R3, R116, c[0x0][0x2d0] ;  /* 0x0000b40074037a20 */ /* 0x000fe20000410000 */
[----:B------:R-:W-:Y:S01]  /*177d0*/  @P0 IADD3 R4, P1, R118, UR10, RZ ;  /* 0x0000000a76040c10 */ /* 0x000fe2000ff3e0ff */
[----:B------:R2:W-:Y:S01]  /*177e0*/  @P0 LDGSTS.E.BYPASS.LTC128B.128 [R227+0x8100], [R118.64], !P5 ;  /* 0x0810000076e30fae */ /* 0x0005e2000e901d48 */
[----:B------:R5:W-:Y:S01]  /*177f0*/  MUFU.EX2 R231, R8 ;  /* 0x0000000800e77308 */ /* 0x000be20000000800 */
[--C-:B------:R-:W-:Y:S01]  /*17800*/  FFMA.FTZ R6, R6, c[0x0][0x2d0], -R3.reuse ;  /* 0x0000b40006067a23 */ /* 0x100fe20000010803 */
[----:B------:R-:W-:Y:S01]  /*17810*/  @P0 IADD3.X R5, R119, UR6, RZ, P1, !PT ;  /* 0x0000000677050c10 */ /* 0x000fe20008ffe4ff */
[--C-:B------:R-:W-:Y:S02]  /*17820*/  FFMA.FTZ R10, R10, c[0x0][0x2d0], -R3.reuse ;  /* 0x0000b4000a0a7a23 */ /* 0x100fe40000010803 */
[--C-:B------:R-:W-:Y:S02]  /*17830*/  FFMA.FTZ R11, R11, c[0x0][0x2d0], -R3.reuse ;  /* 0x0000b4000b0b7a23 */ /* 0x100fe40000010803 */
[----:B------:R2:W-:Y:S01]  /*17840*/  @P0 LDGSTS.E.BYPASS.LTC128B.128 [R227+0xc100], [R144.64], !P4 ;  /* 0x0c10000090e30fae */ /* 0x0005e2000e101d48 */
[--C-:B------:R-:W-:Y:S02]  /*17850*/  FFMA.FTZ R26, R26, c[0x0][0x2d0], -R3.reuse ;  /* 0x0000b4001a1a7a23 */ /* 0x100fe40000010803 */
[----:B------:R2:W-:Y:S01]  /*17860*/  MUFU.EX2 R188, R6 ;  /* 0x0000000600bc7308 */ /* 0x0005e20000000800 */
[--C-:B------:R-:W-:Y:S02]  /*17870*/  FFMA.FTZ R27, R27, c[0x0][0x2d0], -R3.reuse ;  /* 0x0000b4001b1b7a23 */ /* 0x100fe40000010803 */
[C---:B-1----:R-:W-:Y:S02]  /*17880*/  FMUL.FTZ R68, R2.reuse, R68 ;  /* 0x0000004402447220 */ /* 0x042fe40000410000 */
[----:B------:R1:W-:Y:S01]  /*17890*/  @P0 LDGSTS.E.BYPASS.LTC128B.128 [R227+0x9100], [R4.64], !P5 ;  /* 0x0910000004e30fae */ /* 0x0003e2000e901d48 */
[C---:B------:R-:W-:Y:S02]  /*178a0*/  FMUL.FTZ R69, R2.reuse, R69 ;  /* 0x0000004502457220 */ /* 0x040fe40000410000 */
[C---:B------:R-:W-:Y:S02]  /*178b0*/  FMUL.FTZ R72, R2.reuse, R72 ;  /* 0x0000004802487220 */ /* 0x040fe40000410000 */
[----:B------:R-:W1:Y:S01]  /*178c0*/  MUFU.EX2 R0, R0 ;  /* 0x0000000000007308 */ /* 0x000e620000000800 */
[----:B------:R-:W-:Y:S02]  /*178d0*/  FMUL.FTZ R73, R2, R73 ;  /* 0x0000004902497220 */ /* 0x000fe40000410000 */
[----:B------:R1:W-:Y:S01]  /*178e0*/  @P0 LDGSTS.E.BYPASS.LTC128B.128 [R227+0xd100], [R4.64+0x80], !P4 ;  /* 0x0d10008004e30fae */ /* 0x0003e2000e101d48 */
[----:B-----5:R-:W-:Y:S01]  /*178f0*/  @P0 IADD3 R8, P1, R4, UR10, RZ ;  /* 0x0000000a04080c10 */ /* 0x020fe2000ff3e0ff */
[----:B------:R-:W-:Y:S01]  /*17900*/  FMUL.FTZ R76, R2, R76 ;  /* 0x0000004c024c7220 */ /* 0x000fe20000410000 */
[----:B--2---:R-:W-:Y:S01]  /*17910*/  @P0 IADD3 R118, P3, R4, R235, RZ ;  /* 0x000000eb04760210 */ /* 0x004fe20007f7e0ff */
[C---:B------:R-:W-:Y:S01]  /*17920*/  FMUL.FTZ R77, R2.reuse, R77 ;  /* 0x0000004d024d7220 */ /* 0x040fe20000410000 */
[C---:B------:R-:W-:Y:S01]  /*17930*/  @P0 IADD3.X R9, R5.reuse, UR6, RZ, P1, !PT ;  /* 0x0000000605090c10 */ /* 0x040fe20008ffe4ff */
[C---:B------:R-:W-:Y:S01]  /*17940*/  FMUL.FTZ R80, R2.reuse, R80 ;  /* 0x0000005002507220 */ /* 0x040fe20000410000 */
[----:B------:R-:W-:Y:S01]  /*17950*/  @P0 IADD3.X R119, R5, R234, RZ, P3, !PT ;  /* 0x000000ea05770210 */ /* 0x000fe20001ffe4ff */
[----:B------:R2:W-:Y:S01]  /*17960*/  MUFU.EX2 R166, R10 ;  /* 0x0000000a00a67308 */ /* 0x0005e20000000800 */
[----:B------:R-:W-:Y:S01]  /*17970*/  FMUL.FTZ R81, R2, R81 ;  /* 0x0000005102517220 */ /* 0x000fe20000410000 */
[----:B------:R5:W-:Y:S01]  /*17980*/  @P0 LDGSTS.E.BYPASS.LTC128B.128 [R227+0xa100], [R8.64], !P5 ;  /* 0x0a10000008e30fae */ /* 0x000be2000e901d48 */
[--C-:B------:R-:W-:Y:S01]  /*17990*/  FFMA.FTZ R144, R7, c[0x0][0x2d0], -R3.reuse ;  /* 0x0000b40007907a23 */ /* 0x100fe20000010803 */
[----:B------:R-:W-:Y:S01]  /*179a0*/  @P0 IADD3 R6, P2, R8, UR10, RZ ;  /* 0x0000000a08060c10 */ /* 0x000fe2000ff5e0ff */
[C---:B------:R-:W-:Y:S02]  /*179b0*/  FMUL.FTZ R84, R2.reuse, R84 ;  /* 0x0000005402547220 */ /* 0x040fe40000410000 */
[C---:B------:R-:W-:Y:S01]  /*179c0*/  FMUL.FTZ R85, R2.reuse, R85 ;  /* 0x0000005502557220 */ /* 0x040fe20000410000 */
[C---:B------:R-:W-:Y:S01]  /*179d0*/  @P0 IADD3.X R7, R9.reuse, UR6, RZ, P2, !PT ;  /* 0x0000000609070c10 */ /* 0x040fe200097fe4ff */
[C---:B------:R-:W-:Y:S01]  /*179e0*/  FMUL.FTZ R88, R2.reuse, R88 ;  /* 0x0000005802587220 */ /* 0x040fe20000410000 */
[----:B------:R5:W-:Y:S01]  /*179f0*/  @P0 LDGSTS.E.BYPASS.LTC128B.128 [R227+0xe100], [R118.64], !P4 ;  /* 0x0e10000076e30fae */ /* 0x000be2000e101d48 */
[----:B------:R5:W-:Y:S01]  /*17a00*/  MUFU.EX2 R167, R144 ;  /* 0x0000009000a77308 */ /* 0x000be20000000800 */
[----:B------:R-:W-:Y:S02]  /*17a10*/  FMUL.FTZ R89, R2, R89 ;  /* 0x0000005902597220 */ /* 0x000fe40000410000 */
[C---:B-1----:R-:W-:Y:S02]  /*17a20*/  FMUL.FTZ R70, R0.reuse, R70 ;  /* 0x0000004600467220 */ /* 0x042fe40000410000 */
[----:B------:R-:W-:Y:S02]  /*17a30*/  FMUL.FTZ R71, R0, R71 ;  /* 0x0000004700477220 */ /* 0x000fe40000410000 */
[----:B------:R1:W-:Y:S01]  /*17a40*/  @P0 LDGSTS.E.BYPASS.LTC128B.128 [R227+0xb100], [R6.64], !P5 ;  /* 0x0b10000006e30fae */ /* 0x0003e2000e901d48 */
[----:B------:R-:W-:Y:S01]  /*17a50*/  @P0 IADD3 R4, P1, R8, R235, RZ ;  /* 0x000000eb08040210 */ /* 0x000fe20007f3e0ff */
[C---:B------:R-:W-:Y:S01]  /*17a60*/  FMUL.FTZ R74, R0.reuse, R74 ;  /* 0x0000004a004a7220 */ /* 0x040fe20000410000 */
[----:B------:R-:W1:Y:S01]  /*17a70*/  MUFU.EX2 R165, R11 ;  /* 0x0000000b00a57308 */ /* 0x000e620000000800 */
[C---:B------:R-:W-:Y:S01]  /*17a80*/  FMUL.FTZ R75, R0.reuse, R75 ;  /* 0x0000004b004b7220 */ /* 0x040fe20000410000 */
[----:B------:R-:W-:Y:S01]  /*17a90*/  @P0 IADD3.X R5, R9, R234, RZ, P1, !PT ;  /* 0x000000ea09050210 */ /* 0x000fe20000ffe4ff */
[C---:B--2---:R-:W-:Y:S02]  /*17aa0*/  FMUL.FTZ R10, R0.reuse, R126 ;  /* 0x0000007e000a7220 */ /* 0x044fe40000410000 */
[----:B------:R-:W-:Y:S02]  /*17ab0*/  FMUL.FTZ R78, R0, R78 ;  /* 0x0000004e004e7220 */ /* 0x000fe40000410000 */
[----:B------:R2:W-:Y:S01]  /*17ac0*/  @P0 LDGSTS.E.BYPASS.LTC128B.128 [R227+0xf100], [R4.64], !P4 ;  /* 0x0f10000004e30fae */ /* 0x0005e2000e101d48 */
[C---:B-----5:R-:W-:Y:S02]  /*17ad0*/  FMUL.FTZ R8, R2.reuse, R124 ;  /* 0x0000007c02087220 */ /* 0x060fe40000410000 */
[----:B------:R-:W-:Y:S01]  /*17ae0*/  FMUL.FTZ R9, R2, R125 ;  /* 0x0000007d02097220 */ /* 0x000fe20000410000 */
[----:B------:R-:W-:Y:S01]  /*17af0*/  MUFU.EX2 R194, R24 ;  /* 0x0000001800c27308 */ /* 0x000fe20000000800 */
[C---:B------:R-:W-:Y:S02]  /*17b00*/  FMUL.FTZ R79, R0.reuse, R79 ;  /* 0x0000004f004f7220 */ /* 0x040fe40000410000 */
[C---:B------:R-:W-:Y:S01]  /*17b10*/  FMUL.FTZ R82, R0.reuse, R82 ;  /* 0x0000005200527220 */ /* 0x040fe20000410000 */
[----:B------:R-:W5:Y:S01]  /*17b20*/  LDSM.16.MT88.4 R144, [R205+0x100] ;  /* 0x00010000cd90783b */ /* 0x000f620000004200 */
[C---:B------:R-:W-:Y:S02]  /*17b30*/  FMUL.FTZ R83, R0.reuse, R83 ;  /* 0x0000005300537220 */ /* 0x040fe40000410000 */
[C---:B------:R-:W-:Y:S02]  /*17b40*/  FMUL.FTZ R86, R0.reuse, R86 ;  /* 0x0000005600567220 */ /* 0x040fe40000410000 */
[C---:B------:R-:W-:Y:S01]  /*17b50*/  FMUL.FTZ R87, R0.reuse, R87 ;  /* 0x0000005700577220 */ /* 0x040fe20000410000 */
[----:B------:R-:W-:Y:S01]  /*17b60*/  MUFU.EX2 R193, R25 ;  /* 0x0000001900c17308 */ /* 0x000fe20000000800 */
[C---:B------:R-:W-:Y:S01]  /*17b70*/  FMUL.FTZ R90, R0.reuse, R90 ;  /* 0x0000005a005a7220 */ /* 0x040fe20000410000 */
[----:B------:R-:W5:Y:S01]  /*17b80*/  LDSM.16.MT88.4 R148, [R206+0x100] ;  /* 0x00010000ce94783b */ /* 0x000f620000004200 */
[----:B-1----:R-:W-:Y:S01]  /*17b90*/  FMUL.FTZ R6, R0, R122 ;  /* 0x0000007a00067220 */ /* 0x002fe20000410000 */
[----:B------:R-:W-:Y:S01]  /*17ba0*/  F2FP.PACK_AB R122, R230, R231 ;  /* 0x000000e7e67a723e */ /* 0x000fe200000000ff */
[C---:B------:R-:W-:Y:S01]  /*17bb0*/  FMUL.FTZ R7, R0.reuse, R123 ;  /* 0x0000007b00077220 */ /* 0x040fe20000410000 */
[----:B------:R-:W-:Y:S01]  /*17bc0*/  F2FP.PACK_AB R123, R165, R166 ;  /* 0x000000a6a57b723e */ /* 0x000fe200000000ff */
[C---:B------:R-:W-:Y:S02]  /*17bd0*/  FMUL.FTZ R11, R0.reuse, R127 ;  /* 0x0000007f000b7220 */ /* 0x040fe40000410000 */
[----:B------:R-:W-:Y:S01]  /*17be0*/  FMUL.FTZ R91, R0, R91 ;  /* 0x0000005b005b7220 */ /* 0x000fe20000410000 */
[----:B------:R-:W1:Y:S01]  /*17bf0*/  LDSM.16.MT88.4 R152, [R209+0x100] ;  /* 0x00010000d198783b */ /* 0x000e620000004200 */
[----:B------:R-:W-:Y:S01]  /*17c00*/  MUFU.EX2 R158, R26 ;  /* 0x0000001a009e7308 */ /* 0x000fe20000000800 */
[--C-:B------:R-:W-:Y:S02]  /*17c10*/  FFMA.FTZ R30, R30, c[0x0][0x2d0], -R3.reuse ;  /* 0x0000b4001e1e7a23 */ /* 0x100fe40000010803 */
[----:B--2---:R-:W-:Y:S01]  /*17c20*/  FMUL.FTZ R4, R2, R120 ;  /* 0x0000007802047220 */ /* 0x004fe20000410000 */
[----:B------:R-:W-:Y:S01]  /*17c30*/  F2FP.PACK_AB R120, R232, R233 ;  /* 0x000000e9e878723e */ /* 0x000fe200000000ff */
[----:B------:R-:W-:Y:S01]  /*17c40*/  FMUL.FTZ R5, R2, R121 ;  /* 0x0000007902057220 */ /* 0x000fe20000410000 */
[----:B------:R-:W-:Y:S01]  /*17c50*/  F2FP.PACK_AB R121, R167, R188 ;  /* 0x000000bca779723e */ /* 0x000fe200000000ff */
[----:B------:R-:W2:Y:S01]  /*17c60*/  LDSM.16.MT88.4 R124, [R208+0x100] ;  /* 0x00010000d07c783b */ /* 0x000ea20000004200 */
[--C-:B------:R-:W-:Y:S02]  /*17c70*/  FFMA.FTZ R31, R31, c[0x0][0x2d0], -R3.reuse ;  /* 0x0000b4001f1f7a23 */ /* 0x100fe40000010803 */
[----:B------:R1:W-:Y:S01]  /*17c80*/  MUFU.EX2 R157, R27 ;  /* 0x0000001b009d7308 */ /* 0x0003e20000000800 */
[--C-:B------:R-:W-:Y:S02]  /*17c90*/  FFMA.FTZ R34, R34, c[0x0][0x2d0], -R3.reuse ;  /* 0x0000b40022227a23 */ /* 0x100fe40000010803 */
[--C-:B------:R-:W-:Y:S02]  /*17ca0*/  FFMA.FTZ R35, R35, c[0x0][0x2d0], -R3.reuse ;  /* 0x0000b40023237a23 */ /* 0x100fe40000010803 */
[----:B------:R-:W0:Y:S01]  /*17cb0*/  LDGDEPBAR ;  /* 0x00000000000079af */ /* 0x000e220000000000 */
[--C-:B------:R-:W-:Y:S02]  /*17cc0*/  FFMA.FTZ R36, R36, c[0x0][0x2d0], -R156.reuse ;  /* 0x0000b40024247a23 */ /* 0x100fe4000001089c */
[--C-:B------:R-:W-:Y:S02]  /*17cd0*/  FFMA.FTZ R37, R37, c[0x0][0x2d0], -R156.reuse ;  /* 0x0000b40025257a23 */ /* 0x100fe4000001089c */
[----:B------:R-:W-:Y:S01]  /*17ce0*/  MUFU.EX2 R192, R28 ;  /* 0x0000001c00c07308 */ /* 0x000fe20000000800 */
[--C-:B------:R-:W-:Y:S01]  /*17cf0*/  FFMA.FTZ R40, R40, c[0x0][0x2d0], -R156.reuse ;  /* 0x0000b40028287a23 */ /* 0x100fe2000001089c */
[C---:B-----5:R-:W-:Y:S05]  /*17d00*/  HMMA.16816.F32 R4, R120.reuse, R144, R4 ;  /* 0x000000907804723c */ /* 0x060fea0000001804 */
[--C-:B------:R-:W-:Y:S03]  /*17d10*/  FFMA.FTZ R41, R41, c[0x0][0x2d0], -R156.reuse ;  /* 0x0000b40029297a23 */ /* 0x100fe6000001089c */
[----:B------:R-:W-:Y:S01]  /*17d20*/  MUFU.EX2 R190, R29 ;  /* 0x0000001d00be7308 */ /* 0x000fe20000000800 */
[C---:B------:R-:W-:Y:S01]  /*17d30*/  HMMA.16816.F32 R8, R120.reuse, R146, R8 ;  /* 0x000000927808723c */ /* 0x040fe20000001808 */
[----:B------:R-:W5:Y:S02]  /*17d40*/  LDSM.16.MT88.4 R144, [R205+0x4100] ;  /* 0x00410000cd90783b */ /* 0x000f640000004200 */
[--C-:B------:R-:W-:Y:S02]  /*17d50*/  FFMA.FTZ R38, R38, c[0x0][0x2d0], -R3.reuse ;  /* 0x0000b40026267a23 */ /* 0x100fe40000010803 */
[--C-:B------:R-:W-:Y:S03]  /*17d60*/  FFMA.FTZ R39, R39, c[0x0][0x2d0], -R3.reuse ;  /* 0x0000b40027277a23 */ /* 0x100fe60000010803 */
[C---:B------:R-:W-:Y:S01]  /*17d70*/  HMMA.16816.F32 R68, R120.reuse, R148, R68 ;  /* 0x000000947844723c */ /* 0x040fe20000001844 */
[----:B-1----:R-:W-:Y:S01]  /*17d80*/  LDSM.16.MT88.4 R24, [R206+0x1100] ;  /* 0x00110000ce18783b */ /* 0x002fe20000004200 */
[----:B------:R-:W-:Y:S02]  /*17d90*/  MUFU.EX2 R191, R32 ;  /* 0x0000002000bf7308 */ /* 0x000fe40000000800 */
[--C-:B------:R-:W-:Y:S02]  /*17da0*/  FFMA.FTZ R42, R42, c[0x0][0x2d0], -R3.reuse ;  /* 0x0000b4002a2a7a23 */ /* 0x100fe40000010803 */
[--C-:B------:R-:W-:Y:S02]  /*17db0*/  FFMA.FTZ R43, R43, c[0x0][0x2d0], -R3.reuse ;  /* 0x0000b4002b2b7a23 */ /* 0x100fe40000010803 */
[C---:B------:R-:W-:Y:S01]  /*17dc0*/  HMMA.16816.F32 R72, R120.reuse, R150, R72 ;  /* 0x000000967848723c */ /* 0x040fe20000001848 */
[----:B------:R-:W1:Y:S03]  /*17dd0*/  LDSM.16.MT88.4 R148, [R206+0x4100] ;  /* 0x00410000ce94783b */ /* 0x000e660000004200 */
[----:B------:R-:W-:Y:S01]  /*17de0*/  MUFU.EX2 R189, R33 ;  /* 0x0000002100bd7308 */ /* 0x000fe20000000800 */
[--C-:B------:R-:W-:Y:S02]  /*17df0*/  FFMA.FTZ R44, R44, c[0x0][0x2d0], -R156.reuse ;  /* 0x0000b4002c2c7a23 */ /* 0x100fe4000001089c */
[--C-:B------:R-:W-:Y:S01]  /*17e00*/  FFMA.FTZ R45, R45, c[0x0][0x2d0], -R156.reuse ;  /* 0x0000b4002d2d7a23 */ /* 0x100fe2000001089c */
[C---:B------:R-:W-:Y:S04]  /*17e10*/  HMMA.16816.F32 R76, R120.reuse, R152, R76 ;  /* 0x00000098784c723c */ /* 0x040fe8000000184c */
[--C-:B------:R-:W-:Y:S02]  /*17e20*/  FFMA.FTZ R46, R46, c[0x0][0x2d0], -R3.reuse ;  /* 0x0000b4002e2e7a23 */ /* 0x100fe40000010803 */
[----:B------:R-:W-:Y:S01]  /*17e30*/  MUFU.EX2 R153, R34 ;  /* 0x0000002200997308 */ /* 0x000fe20000000800 */
[--C-:B------:R-:W-:Y:S01]  /*17e40*/  FFMA.FTZ R47, R47, c[0x0][0x2d0], -R3.reuse ;  /* 0x0000b4002f2f7a23 */ /* 0x100fe20000010803 */
[C---:B------:R-:W-:Y:S04]  /*17e50*/  HMMA.16816.F32 R80, R120.reuse, R154, R80 ;  /* 0x0000009a7850723c */ /* 0x040fe80000001850 */
[--C-:B------:R-:W-:Y:S02]  /*17e60*/  FFMA.FTZ R48, R48, c[0x0][0x2d0], -R156.reuse ;  /* 0x0000b40030307a23 */ /* 0x100fe4000001089c */
[--C-:B------:R-:W-:Y:S02]  /*17e70*/  FFMA.FTZ R49, R49, c[0x0][0x2d0], -R156.reuse ;  /* 0x0000b40031317a23 */ /* 0x100fe4000001089c */
[C---:B--2---:R-:W-:Y:S01]  /*17e80*/  HMMA.16816.F32 R84, R120.reuse, R124, R84 ;  /* 0x0000007c7854723c */ /* 0x044fe20000001854 */
[----:B------:R-:W-:Y:S03]  /*17e90*/  MUFU.EX2 R155, R30 ;  /* 0x0000001e009b7308 */ /* 0x000fe60000000800 */
[--C-:B------:R-:W-:Y:S02]  /*17ea0*/  FFMA.FTZ R50, R50, c[0x0][0x2d0], -R3.reuse ;  /* 0x0000b40032327a23 */ /* 0x100fe40000010803 */
[--C-:B------:R-:W-:Y:S02]  /*17eb0*/  FFMA.FTZ R51, R51, c[0x0][0x2d0], -R3.reuse ;  /* 0x0000b40033337a23 */ /* 0x100fe40000010803 */
[C---:B------:R-:W-:Y:S01]  /*17ec0*/  HMMA.16816.F32 R88, R120.reuse, R126, R88 ;  /* 0x0000007e7858723c */ /* 0x040fe20000001858 */
[----:B------:R-:W2:Y:S02]  /*17ed0*/  LDSM.16.MT88.4 R124, [R209+0x4100] ;  /* 0x00410000d17c783b */ /* 0x000ea40000004200 */
[----:B------:R1:W-:Y:S01]  /*17ee0*/  MUFU.EX2 R154, R31 ;  /* 0x0000001f009a7308 */ /* 0x0003e20000000800 */
[C---:B------:R-:W-:Y:S02]  /*17ef0*/  FMUL.FTZ R92, R2.reuse, R92 ;  /* 0x0000005c025c7220 */ /* 0x040fe40000410000 */
[----:B------:R-:W-:Y:S02]  /*17f00*/  FMUL.FTZ R93, R2, R93 ;  /* 0x0000005d025d7220 */ /* 0x000fe40000410000 */
[C---:B------:R-:W-:Y:S04]  /*17f10*/  FMUL.FTZ R94, R0.reuse, R94 ;  /* 0x0000005e005e7220 */ /* 0x040fe80000410000 */
[----:B------:R-:W-:Y:S01]  /*17f20*/  FMUL.FTZ R95, R0, R95 ;  /* 0x0000005f005f7220 */ /* 0x000fe20000410000 */
[----:B------:R2:W-:Y:S01]  /*17f30*/  MUFU.EX2 R152, R35 ;  /* 0x0000002300987308 */ /* 0x0005e20000000800 */
[--C-:B------:R-:W-:Y:S02]  /*17f40*/  FFMA.FTZ R12, R12, c[0x0][0x2d0], -R156.reuse ;  /* 0x0000b4000c0c7a23 */ /* 0x100fe4000001089c */
[--C-:B------:R-:W-:Y:S02]  /*17f50*/  FFMA.FTZ R13, R13, c[0x0][0x2d0], -R156.reuse ;  /* 0x0000b4000d0d7a23 */ /* 0x100fe4000001089c */
[--C-:B------:R-:W-:Y:S01]  /*17f60*/  FFMA.FTZ R14, R14, c[0x0][0x2d0], -R3.reuse ;  /* 0x0000b4000e0e7a23 */ /* 0x100fe20000010803 */
[C---:B-----5:R-:W-:Y:S03]  /*17f70*/  HMMA.16816.F32 R92, R120.reuse, R144, R92 ;  /* 0x00000090785c723c */ /* 0x060fe6000000185c */
[--C-:B------:R-:W-:Y:S01]  /*17f80*/  FFMA.FTZ R15, R15, c[0x0][0x2d0], -R3.reuse ;  /* 0x0000b4000f0f7a23 */ /* 0x100fe20000010803 */
[----:B------:R5:W-:Y:S01]  /*17f90*/  MUFU.EX2 R229, R12 ;  /* 0x0000000c00e57308 */ /* 0x000be20000000800 */
[C---:B------:R-:W-:Y:S02]  /*17fa0*/  FMUL.FTZ R96, R2.reuse, R96 ;  /* 0x0000006002607220 */ /* 0x040fe40000410000 */
[----:B------:R-:W-:Y:S01]  /*17fb0*/  FMUL.FTZ R97, R2, R97 ;  /* 0x0000006102617220 */ /* 0x000fe20000410000 */
[----:B-1----:R-:W-:Y:S01]  /*17fc0*/  LDSM.16.MT88.4 R28, [R206+0x1900] ;  /* 0x00190000ce1c783b */ /* 0x002fe20000004200 */
[C---:B------:R-:W-:Y:S03]  /*17fd0*/  FMUL.FTZ R98, R0.reuse, R98 ;  /* 0x0000006200627220 */ /* 0x040fe60000410000 */
[----:B------:R-:W-:Y:S02]  /*17fe0*/  FMUL.FTZ R99, R0, R99 ;  /* 0x0000006300637220 */ /* 0x000fe40000410000 */
[----:B------:R1:W1:Y:S01]  /*17ff0*/  MUFU.EX2 R203, R13 ;  /* 0x0000000d00cb7308 */ /* 0x0002620000000800 */
[C---:B------:R-:W-:Y:S02]  /*18000*/  FMUL.FTZ R100, R2.reuse, R100 ;  /* 0x0000006402647220 */ /* 0x040fe40000410000 */
[----:B------:R-:W-:Y:S01]  /*18010*/  FMUL.FTZ R101, R2, R101 ;  /* 0x0000006502657220 */ /* 0x000fe20000410000 */
[----:B--2---:R-:W-:Y:S01]  /*18020*/  LDSM.16.MT88.4 R32, [R209+0x1900] ;  /* 0x00190000d120783b */ /* 0x004fe20000004200 */
[C---:B------:R-:W-:Y:S03]  /*18030*/  HMMA.16816.F32 R96, R120.reuse, R146, R96 ;  /* 0x000000927860723c */ /* 0x040fe60000001860 */
[C---:B------:R-:W-:Y:S02]  /*18040*/  FMUL.FTZ R102, R0.reuse, R102 ;  /* 0x0000006600667220 */ /* 0x040fe40000410000 */
[----:B------:R2:W-:Y:S01]  /*18050*/  MUFU.EX2 R164, R14 ;  /* 0x0000000e00a47308 */ /* 0x0005e20000000800 */
[----:B------:R-:W-:Y:S01]  /*18060*/  FMUL.FTZ R103, R0, R103 ;  /* 0x0000006700677220 */ /* 0x000fe20000410000 */
[----:B------:R-:W3:Y:S01]  /*18070*/  LDSM.16.MT88.4 R144, [R208+0x4100] ;  /* 0x00410000d090783b */ /* 0x000ee20000004200 */
[--C-:B------:R-:W-:Y:S04]  /*18080*/  FFMA.FTZ R16, R16, c[0x0][0x2d0], -R156.reuse ;  /* 0x0000b40010107a23 */ /* 0x100fe8000001089c */
[--C-:B------:R-:W-:Y:S01]  /*18090*/  FFMA.FTZ R17, R17, c[0x0][0x2d0], -R156.reuse ;  /* 0x0000b40011117a23 */ /* 0x100fe2000001089c */
[C---:B------:R-:W-:Y:S02]  /*180a0*/  HMMA.16816.F32 R100, R120.reuse, R148, R100 ;  /* 0x000000947864723c */ /* 0x040fe40000001864 */
[----:B------:R2:W-:Y:S01]  /*180b0*/  MUFU.EX2 R163, R15 ;  /* 0x0000000f00a37308 */ /* 0x0005e20000000800 */
[--C-:B------:R-:W-:Y:S02]  /*180c0*/  FFMA.FTZ R18, R18, c[0x0][0x2d0], -R3.reuse ;  /* 0x0000b40012127a23 */ /* 0x100fe40000010803 */
[--C-:B------:R-:W-:Y:S02]  /*180d0*/  FFMA.FTZ R19, R19, c[0x0][0x2d0], -R3.reuse ;  /* 0x0000b40013137a23 */ /* 0x100fe40000010803 */
[C---:B------:R-:W-:Y:S02]  /*180e0*/  FMUL.FTZ R104, R2.reuse, R104 ;  /* 0x0000006802687220 */ /* 0x040fe40000410000 */
[----:B------:R-:W-:Y:S03]  /*180f0*/  FMUL.FTZ R105, R2, R105 ;  /* 0x0000006902697220 */ /* 0x000fe60000410000 */
[----:B------:R2:W-:Y:S01]  /*18100*/  MUFU.EX2 R202, R16 ;  /* 0x0000001000ca7308 */ /* 0x0005e20000000800 */
[C---:B------:R-:W-:Y:S02]  /*18110*/  FMUL.FTZ R106, R0.reuse, R106 ;  /* 0x0000006a006a7220 */ /* 0x040fe40000410000 */
[----:B------:R-:W-:Y:S02]  /*18120*/  FMUL.FTZ R107, R0, R107 ;  /* 0x0000006b006b7220 */ /* 0x000fe40000410000 */
[C---:B-----5:R-:W-:Y:S02]  /*18130*/  FMUL.FTZ R12, R2.reuse, R128 ;  /* 0x00000080020c7220 */ /* 0x060fe40000410000 */
[----:B-1----:R-:W-:Y:S02]  /*18140*/  FMUL.FTZ R13, R2, R129 ;  /* 0x00000081020d7220 */ /* 0x002fe40000410000 */
[----:B--2---:R-:W-:Y:S01]  /*18150*/  FMUL.FTZ R14, R0, R130 ;  /* 0x00000082000e7220 */ /* 0x004fe20000410000 */
[C---:B------:R-:W-:Y:S01]  /*18160*/  HMMA.16816.F32 R104, R120.reuse, R150, R104 ;  /* 0x000000967868723c */ /* 0x040fe20000001868 */
[----:B------:R1:W2:Y:S01]  /*18170*/  MUFU.EX2 R201, R17 ;  /* 0x0000001100c97308 */ /* 0x0002a20000000800 */
[----:B------:R-:W-:Y:S01]  /*18180*/  LDSM.16.MT88.4 R148, [R208+0x900] ;  /* 0x00090000d094783b */ /* 0x000fe20000004200 */
[----:B------:R-:W-:Y:S02]  /*18190*/  FMUL.FTZ R108, R2, R108 ;  /* 0x0000006c026c7220 */ /* 0x000fe40000410000 */
[----:B------:R-:W-:Y:S02]  /*181a0*/  FMUL.FTZ R15, R0, R131 ;  /* 0x00000083000f7220 */ /* 0x000fe40000410000 */
[----:B------:R-:W-:Y:S02]  /*181b0*/  FMUL.FTZ R109, R2, R109 ;  /* 0x0000006d026d7220 */ /* 0x000fe40000410000 */
[C---:B------:R-:W-:Y:S01]  /*181c0*/  FMUL.FTZ R110, R0.reuse, R110 ;  /* 0x0000006e006e7220 */ /* 0x040fe20000410000 */
[----:B------:R-:W5:Y:S01]  /*181d0*/  LDSM.16.MT88.4 R128, [R205+0x900] ;  /* 0x00090000cd80783b */ /* 0x000f620000004200 */
[----:B------:R2:W-:Y:S01]  /*181e0*/  MUFU.EX2 R162, R18 ;  /* 0x0000001200a27308 */ /* 0x0005e20000000800 */
[C---:B------:R-:W-:Y:S03]  /*181f0*/  HMMA.16816.F32 R12, R120.reuse, R124, R12 ;  /* 0x0000007c780c723c */ /* 0x040fe6000000180c */
[----:B------:R-:W-:Y:S02]  /*18200*/  FMUL.FTZ R111, R0, R111 ;  /* 0x0000006f006f7220 */ /* 0x000fe40000410000 */
[C---:B------:R-:W-:Y:S02]  /*18210*/  FMUL.FTZ R16, R2.reuse, R132 ;  /* 0x0000008402107220 */ /* 0x040fe40000410000 */
[C---:B------:R-:W-:Y:S02]  /*18220*/  FMUL.FTZ R112, R2.reuse, R112 ;  /* 0x0000007002707220 */ /* 0x040fe40000410000 */
[----:B------:R3:W3:Y:S01]  /*18230*/  MUFU.EX2 R161, R19 ;  /* 0x0000001300a17308 */ /* 0x0006e20000000800 */
[C---:B------:R-:W-:Y:S01]  /*18240*/  HMMA.16816.F32 R108, R120.reuse, R126, R108 ;  /* 0x0000007e786c723c */ /* 0x040fe2000000186c */
[----:B------:R-:W4:Y:S02]  /*18250*/  LDSM.16.MT88.4 R124, [R206+0x900] ;  /* 0x00090000ce7c783b */ /* 0x000f240000004200 */
[C---:B-1----:R-:W-:Y:S02]  /*18260*/  FMUL.FTZ R17, R2.reuse, R133 ;  /* 0x0000008502117220 */ /* 0x042fe40000410000 */
[----:B------:R-:W-:Y:S02]  /*18270*/  FMUL.FTZ R113, R2, R113 ;  /* 0x0000007102717220 */ /* 0x000fe40000410000 */
[C---:B------:R-:W-:Y:S02]  /*18280*/  FMUL.FTZ R114, R0.reuse, R114 ;  /* 0x0000007200727220 */ /* 0x040fe40000410000 */
[----:B------:R-:W-:Y:S01]  /*18290*/  FMUL.FTZ R115, R0, R115 ;  /* 0x0000007300737220 */ /* 0x000fe20000410000 */
[----:B------:R-:W-:Y:S02]  /*182a0*/  MUFU.EX2 R119, R50 ;  /* 0x0000003200777308 */ /* 0x000fe40000000800 */
[--C-:B------:R-:W-:Y:S02]  /*182b0*/  FFMA.FTZ R20, R20, c[0x0][0x2d0], -R156.reuse ;  /* 0x0000b40014147a23 */ /* 0x100fe4000001089c */
[----:B--2---:R-:W-:Y:S02]  /*182c0*/  FMUL.FTZ R18, R0, R134 ;  /* 0x0000008600127220 */ /* 0x004fe40000410000 */
[--C-:B------:R-:W-:Y:S02]  /*182d0*/  FFMA.FTZ R21, R21, c[0x0][0x2d0], -R156.reuse ;  /* 0x0000b40015157a23 */ /* 0x100fe4000001089c */
[--C-:B------:R-:W-:Y:S02]  /*182e0*/  FFMA.FTZ R22, R22, c[0x0][0x2d0], -R3.reuse ;  /* 0x0000b40016167a23 */ /* 0x100fe40000010803 */
[----:B------:R-:W-:Y:S01]  /*182f0*/  MUFU.EX2 R118, R51 ;  /* 0x0000003300767308 */ /* 0x000fe20000000800 */
[--C-:B------:R-:W-:Y:S02]  /*18300*/  FFMA.FTZ R23, R23, c[0x0][0x2d0], -R3.reuse ;  /* 0x0000b40017177a23 */ /* 0x100fe40000010803 */
[----:B---3--:R-:W-:Y:S02]  /*18310*/  FMUL.FTZ R19, R0, R135 ;  /* 0x0000008700137220 */ /* 0x008fe40000410000 */
[----:B------:R-:W1:Y:S01]  /*18320*/  LDSM.16.MT88.4 R132, [R209+0x900] ;  /* 0x00090000d184783b */ /* 0x000e620000004200 */
[--C-:B------:R-:W-:Y:S02]  /*18330*/  FFMA.FTZ R65, R65, c[0x0][0x2d0], -R156.reuse ;  /* 0x0000b40041417a23 */ /* 0x100fe4000001089c */
[--C-:B------:R-:W-:Y:S02]  /*18340*/  FFMA.FTZ R52, R52, c[0x0][0x2d0], -R156.reuse ;  /* 0x0000b40034347a23 */ /* 0x100fe4000001089c */
[C---:B------:R-:W-:Y:S01]  /*18350*/  HMMA.16816.F32 R16, R120.reuse, R144, R16 ;  /* 0x000000907810723c */ /* 0x040fe20000001810 */
[----:B------:R-:W-:Y:S02]  /*18360*/  MUFU.EX2 R200, R20 ;  /* 0x0000001400c87308 */ /* 0x000fe40000000800 */
[--C-:B------:R-:W-:Y:S02]  /*18370*/  FFMA.FTZ R53, R53, c[0x0][0x2d0], -R156.reuse ;  /* 0x0000b40035357a23 */ /* 0x100fe4000001089c */
[--C-:B------:R-:W-:Y:S02]  /*18380*/  FFMA.FTZ R56, R56, c[0x0][0x2d0], -R156.reuse ;  /* 0x0000b40038387a23 */ /* 0x100fe4000001089c */
[--C-:B------:R-:W-:Y:S01]  /*18390*/  FFMA.FTZ R57, R57, c[0x0][0x2d0], -R156.reuse ;  /* 0x0000b40039397a23 */ /* 0x100fe2000001089c */
[----:B------:R-:W-:Y:S01]  /*183a0*/  HMMA.16816.F32 R112, R120, R146, R112 ;  /* 0x000000927870723c */ /* 0x000fe20000001870 */
[----:B------:R-:W2:Y:S02]  /*183b0*/  LDSM.16.MT88.4 R144, [R205+0x4900] ;  /* 0x00490000cd90783b */ /* 0x000ea40000004200 */
[----:B------:R-:W-:Y:S01]  /*183c0*/  MUFU.EX2 R65, R65 ;  /* 0x0000004100417308 */ /* 0x000fe20000000800 */
[--C-:B------:R-:W-:Y:S02]  /*183d0*/  FFMA.FTZ R54, R54, c[0x0][0x2d0], -R3.reuse ;  /* 0x0000b40036367a23 */ /* 0x100fe40000010803 */
[--C-:B------:R-:W-:Y:S01]  /*183e0*/  FFMA.FTZ R55, R55, c[0x0][0x2d0], -R3.reuse ;  /* 0x0000b40037377a23 */ /* 0x100fe20000010803 */
[----:B------:R-:W-:Y:S01]  /*183f0*/  F2FP.PACK_AB R120, R203, R229 ;  /* 0x000000e5cb78723e */ /* 0x000fe200000000ff */
[--C-:B------:R-:W-:Y:S01]  /*18400*/  FFMA.FTZ R58, R58, c[0x0][0x2d0], -R3.reuse ;  /* 0x0000b4003a3a7a23 */ /* 0x100fe20000010803 */
[----:B------:R-:W-:Y:S03]  /*18410*/  F2FP.PACK_AB R122, R201, R202 ;  /* 0x000000cac97a723e */ /* 0x000fe600000000ff */
[----:B------:R-:W-:Y:S01]  /*18420*/  F2FP.PACK_AB R121, R163, R164 ;  /* 0x000000a4a379723e */ /* 0x000fe200000000ff */
[----:B------:R-:W3:Y:S01]  /*18430*/  MUFU.EX2 R195, R21 ;  /* 0x0000001500c37308 */ /* 0x000ee20000000800 */
[----:B------:R-:W-:Y:S01]  /*18440*/  F2FP.PACK_AB R123, R161, R162 ;  /* 0x000000a2a17b723e */ /* 0x000fe200000000ff */
[--C-:B------:R-:W-:Y:S02]  /*18450*/  FFMA.FTZ R59, R59, c[0x0][0x2d0], -R3.reuse ;  /* 0x0000b4003b3b7a23 */ /* 0x100fe40000010803 */
[--C-:B------:R-:W-:Y:S02]  /*18460*/  FFMA.FTZ R60, R60, c[0x0][0x2d0], -R156.reuse ;  /* 0x0000b4003c3c7a23 */ /* 0x100fe4000001089c */
[--C-:B------:R-:W-:Y:S02]  /*18470*/  FFMA.FTZ R61, R61, c[0x0][0x2d0], -R156.reuse ;  /* 0x0000b4003d3d7a23 */ /* 0x100fe4000001089c */
[C---:B-----5:R-:W-:Y:S02]  /*18480*/  HMMA.16816.F32 R4, R120.reuse, R128, R4 ;  /* 0x000000807804723c */ /* 0x060fe40000001804 */
[----:B------:R5:W-:Y:S01]  /*18490*/  MUFU.EX2 R160, R22 ;  /* 0x0000001600a07308 */ /* 0x000be20000000800 */
[----:B------:R-:W-:Y:S02]  /*184a0*/  FFMA.FTZ R64, R64, c[0x0][0x2d0], -R156 ;  /* 0x0000b40040407a23 */ /* 0x000fe4000001089c */
[--C-:B------:R-:W-:Y:S02]  /*184b0*/  FFMA.FTZ R62, R62, c[0x0][0x2d0], -R3.reuse ;  /* 0x0000b4003e3e7a23 */ /* 0x100fe40000010803 */
[--C-:B------:R-:W-:Y:S01]  /*184c0*/  FFMA.FTZ R63, R63, c[0x0][0x2d0], -R3.reuse ;  /* 0x0000b4003f3f7a23 */ /* 0x100fe20000010803 */
[C---:B------:R-:W-:Y:S01]  /*184d0*/  HMMA.16816.F32 R8, R120.reuse, R130, R8 ;  /* 0x000000827808723c */ /* 0x040fe20000001808 */
[----:B------:R-:W-:Y:S03]  /*184e0*/  LDSM.16.MT88.4 R128, [R209+0x4900] ;  /* 0x00490000d180783b */ /* 0x000fe60000004200 */
[----:B------:R-:W2:Y:S01]  /*184f0*/  MUFU.EX2 R159, R23 ;  /* 0x00000017009f7308 */ /* 0x000ea20000000800 */
[--C-:B------:R-:W-:Y:S02]  /*18500*/  FFMA.FTZ R66, R66, c[0x0][0x2d0], -R3.reuse ;  /* 0x0000b40042427a23 */ /* 0x100fe40000010803 */
[----:B------:R-:W-:Y:S01]  /*18510*/  FFMA.FTZ R3, R67, c[0x0][0x2d0], -R3 ;  /* 0x0000b40043037a23 */ /* 0x000fe20000010803 */
[C---:B----4-:R-:W-:Y:S04]  /*18520*/  HMMA.16816.F32 R68, R120.reuse, R124, R68 ;  /* 0x0000007c7844723c */ /* 0x050fe80000001844 */
[----:B---3--:R-:W-:Y:S01]  /*18530*/  F2FP.PACK_AB R20, R195, R200 ;  /* 0x000000c8c314723e */ /* 0x008fe200000000ff */
[----:B------:R-:W-:Y:S01]  /*18540*/  FFMA.FTZ R2, R2, R242, R233 ;  /* 0x000000f202027223 */ /* 0x000fe200000100e9 */
[----:B------:R-:W-:Y:S01]  /*18550*/  MUFU.EX2 R52, R52 ;  /* 0x0000003400347308 */ /* 0x000fe20000000800 */
[----:B------:R-:W-:Y:S01]  /*18560*/  FFMA.FTZ R0, R0, R241, R188 ;  /* 0x000000f100007223 */ /* 0x000fe200000100bc */
[C---:B------:R-:W-:Y:S01]  /*18570*/  HMMA.16816.F32 R72, R120.reuse, R126, R72 ;  /* 0x0000007e7848723c */ /* 0x040fe20000001848 */
[----:B------:R-:W3:Y:S03]  /*18580*/  LDSM.16.MT88.4 R124, [R206+0x4900] ;  /* 0x00490000ce7c783b */ /* 0x000ee60000004200 */
[----:B-----5:R-:W-:Y:S01]  /*18590*/  F2FP.PACK_AB R22, R193, R194 ;  /* 0x000000c2c116723e */ /* 0x020fe200000000ff */
[----:B------:R-:W-:Y:S02]  /*185a0*/  FADD.FTZ R2, R232, R2 ;  /* 0x00000002e8027221 */ /* 0x000fe40000010000 */
[----:B------:R-:W-:Y:S01]  /*185b0*/  FADD.FTZ R0, R167, R0 ;  /* 0x00000000a7007221 */ /* 0x000fe20000010000 */
[C---:B-1----:R-:W-:Y:S01]  /*185c0*/  HMMA.16816.F32 R76, R120.reuse, R132, R76 ;  /* 0x00000084784c723c */ /* 0x042fe2000000184c */
[----:B------:R-:W-:Y:S03]  /*185d0*/  MUFU.EX2 R53, R53 ;  /* 0x0000003500357308 */ /* 0x000fe60000000800 */
[----:B--2---:R-:W-:Y:S01]  /*185e0*/  F2FP.PACK_AB R21, R159, R160 ;  /* 0x000000a09f15723e */ /* 0x004fe200000000ff */
[----:B------:R-:W-:Y:S01]  /*185f0*/  FADD.FTZ R2, R231, R2 ;  /* 0x00000002e7027221 */ /* 0x000fe20000010000 */
[----:B------:R-:W-:Y:S01]  /*18600*/  F2FP.PACK_AB R23, R157, R158 ;  /* 0x0000009e9d17723e */ /* 0x000fe200000000ff */
[----:B------:R-:W-:Y:S01]  /*18610*/  FADD.FTZ R0, R166, R0 ;  /* 0x00000000a6007221 */ /* 0x000fe20000010000 */
[C---:B------:R-:W-:Y:S01]  /*18620*/  HMMA.16816.F32 R80, R120.reuse, R134, R80 ;  /* 0x000000867850723c */ /* 0x040fe20000001850 */
[----:B------:R-:W1:Y:S02]  /*18630*/  LDSM.16.MT88.4 R132, [R208+0x4900] ;  /* 0x00490000d084783b */ /* 0x000e640000004200 */
        /* <DEDUP_REMOVED lines=20> */
[C---:B---3--:R-:W-:Y:S04]  /*18780*/  HMMA.16816.F32 R100, R120.reuse, R124, R100 ;  /* 0x0000007c7864723c */ /* 0x048fe80000001864 */
        /* <DEDUP_REMOVED lines=20> */
[----:B------:R-:W-:Y:S01]  /*188d0*/  HMMA.16816.F32 R112, R120, R134, R112 ;  /* 0x000000867870723c */ /* 0x000fe20000001870 */
[----:B------:R-:W1:Y:S03]  /*188e0*/  LDSM.16.MT88.4 R120, [R209+0x1100] ;  /* 0x00110000d178783b */ /* 0x000e660000004200 */
[----:B------:R-:W-:Y:S02]  /*188f0*/  FADD.FTZ R2, R190, R2 ;  /* 0x00000002be027221 */ /* 0x000fe40000010000 */
[----:B------:R-:W-:Y:S01]  /*18900*/  MUFU.EX2 R64, R64 ;  /* 0x0000004000407308 */ /* 0x000fe20000000800 */
[----:B------:R-:W-:Y:S01]  /*18910*/  FADD.FTZ R0, R154, R0 ;  /* 0x000000009a007221 */ /* 0x000fe20000010000 */
[C---:B--2---:R-:W-:Y:S01]  /*18920*/  HMMA.16816.F32 R4, R20.reuse, R124, R4 ;  /* 0x0000007c1404723c */ /* 0x044fe20000001804 */
        /* <DEDUP_REMOVED lines=9> */
[----:B------:R-:W-:Y:S04]  /*189c0*/  FADD.FTZ R0, R152, R0 ;  /* 0x0000000098007221 */ /* 0x000fe80000010000 */
        /* <DEDUP_REMOVED lines=24> */
[----:B------:R-:W2:Y:S01]  /*18b50*/  MUFU.EX2 R149, R36 ;  /* 0x0000002400957308 */ /* 0x000ea20000000800 */
[----:B------:R-:W-:Y:S04]  /*18b60*/  HMMA.16816.F32 R112, R20, R150, R112 ;  /* 0x000000961470723c */ /* 0x000fe80000001870 */
[----:B----4-:R-:W-:Y:S03]  /*18b70*/  FADD.FTZ R0, R132, R0 ;  /* 0x0000000084007221 */ /* 0x010fe60000010000 */
[----:B------:R-:W-:Y:S01]  /*18b80*/  F2FP.PACK_AB R20, R190, R192 ;  /* 0x000000c0be14723e */ /* 0x000fe200000000ff */
[----:B------:R-:W-:Y:S01]  /*18b90*/  FADD.FTZ R0, R131, R0 ;  /* 0x0000000083007221 */ /* 0x000fe20000010000 */
[----:B------:R-:W-:Y:S01]  /*18ba0*/  F2FP.PACK_AB R22, R189, R191 ;  /* 0x000000bfbd16723e */ /* 0x000fe200000000ff */
[----:B------:R-:W4:Y:S02]  /*18bb0*/  MUFU.EX2 R148, R37 ;  /* 0x0000002500947308 */ /* 0x000f240000000800 */
[----:B------:R-:W-:Y:S01]  /*18bc0*/  F2FP.PACK_AB R21, R154, R155 ;  /* 0x0000009b9a15723e */ /* 0x000fe200000000ff */
[----:B------:R-:W-:Y:S01]  /*18bd0*/  FADD.FTZ R0, R130, R0 ;  /* 0x0000000082007221 */ /* 0x000fe20000010000 */
[----:B------:R-:W-:Y:S03]  /*18be0*/  F2FP.PACK_AB R23, R152, R153 ;  /* 0x000000999817723e */ /* 0x000fe600000000ff */
[----:B------:R-:W-:Y:S03]  /*18bf0*/  FADD.FTZ R0, R129, R0 ;  /* 0x0000000081007221 */ /* 0x000fe60000010000 */
[----:B------:R-:W5:Y:S01]  /*18c00*/  MUFU.EX2 R146, R41 ;  /* 0x0000002900927308 */ /* 0x000f620000000800 */
[C---:B---3--:R-:W-:Y:S03]  /*18c10*/  HMMA.16816.F32 R4, R20.reuse, R24, R4 ;  /* 0x000000181404723c */ /* 0x048fe60000001804 */
[----:B------:R-:W-:Y:S02]  /*18c20*/  FADD.FTZ R0, R128, R0 ;  /* 0x0000000080007221 */ /* 0x000fe40000010000 */
[----:B--2---:R-:W-:Y:S02]  /*18c30*/  FADD.FTZ R2, R149, R2 ;  /* 0x0000000295027221 */ /* 0x004fe40000010000 */
[----:B------:R-:W-:Y:S01]  /*18c40*/  FADD.FTZ R0, R119, R0 ;  /* 0x0000000077007221 */ /* 0x000fe20000010000 */
[C---:B------:R-:W-:Y:S01]  /*18c50*/  HMMA.16816.F32 R8, R20.reuse, R26, R8 ;  /* 0x0000001a1408723c */ /* 0x040fe20000001808 */
[----:B------:R-:W2:Y:S01]  /*18c60*/  LDSM.16.MT88.4 R24, [R205+0x5900] ;  /* 0x00590000cd18783b */ /* 0x000ea20000004200 */
[----:B------:R-:W3:Y:S02]  /*18c70*/  MUFU.EX2 R145, R44 ;  /* 0x0000002c00917308 */ /* 0x000ee40000000800 */
[----:B------:R-:W-:Y:S02]  /*18c80*/  FADD.FTZ R0, R118, R0 ;  /* 0x0000000076007221 */ /* 0x000fe40000010000 */
[----:B----4-:R-:W-:Y:S02]  /*18c90*/  FADD.FTZ R2, R148, R2 ;  /* 0x0000000294027221 */ /* 0x010fe40000010000 */
[C---:B------:R-:W-:Y:S01]  /*18ca0*/  HMMA.16816.F32 R68, R20.reuse, R28, R68 ;  /* 0x0000001c1444723c */ /* 0x040fe20000001844 */
[----:B------:R-:W-:Y:S03]  /*18cb0*/  LDSM.16.MT88.4 R36, [R208+0x2100] ;  /* 0x00210000d024783b */ /* 0x000fe60000004200 */
[----:B------:R-:W4:Y:S01]  /*18cc0*/  MUFU.EX2 R144, R45 ;  /* 0x0000002d00907308 */ /* 0x000f220000000800 */
[----:B------:R-:W-:Y:S02]  /*18cd0*/  FADD.FTZ R0, R54, R0 ;  /* 0x0000000036007221 */ /* 0x000fe40000010000 */
[----:B------:R-:W-:Y:S01]  /*18ce0*/  FADD.FTZ R2, R147, R2 ;  /* 0x0000000293027221 */ /* 0x000fe20000010000 */
[C---:B------:R-:W-:Y:S01]  /*18cf0*/  HMMA.16816.F32 R72, R20.reuse, R30, R72 ;  /* 0x0000001e1448723c */ /* 0x040fe20000001848 */
[----:B------:R-:W2:Y:S03]  /*18d00*/  LDSM.16.MT88.4 R28, [R206+0x5900] ;  /* 0x00590000ce1c783b */ /* 0x000ea60000004200 */
[----:B------:R-:W-:Y:S02]  /*18d10*/  FADD.FTZ R0, R55, R0 ;  /* 0x0000000037007221 */ /* 0x000fe40000010000 */
[----:B------:R-:W1:Y:S01]  /*18d20*/  MUFU.EX2 R135, R48 ;  /* 0x0000003000877308 */ /* 0x000e620000000800 */
[----:B-----5:R-:W-:Y:S01]  /*18d30*/  FADD.FTZ R2, R146, R2 ;  /* 0x0000000292027221 */ /* 0x020fe20000010000 */
[C---:B------:R-:W-:Y:S01]  /*18d40*/  HMMA.16816.F32 R76, R20.reuse, R32, R76 ;  /* 0x00000020144c723c */ /* 0x040fe2000000184c */
[----:B------:R-:W-:Y:S03]  /*18d50*/  LDSM.16.MT88.4 R40, [R206+0x6100] ;  /* 0x00610000ce28783b */ /* 0x000fe60000004200 */
[----:B------:R-:W-:Y:S02]  /*18d60*/  FADD.FTZ R0, R58, R0 ;  /* 0x000000003a007221 */ /* 0x000fe40000010000 */
[----:B---3--:R-:W-:Y:S02]  /*18d70*/  FADD.FTZ R2, R145, R2 ;  /* 0x0000000291027221 */ /* 0x008fe40000010000 */
[C---:B------:R-:W-:Y:S01]  /*18d80*/  HMMA.16816.F32 R80, R20.reuse, R34, R80 ;  /* 0x000000221450723c */ /* 0x040fe20000001850 */
[----:B------:R-:W3:Y:S01]  /*18d90*/  LDSM.16.MT88.4 R32, [R209+0x5900] ;  /* 0x00590000d120783b */ /* 0x000ee20000004200 */
[----:B------:R5:W5:Y:S02]  /*18da0*/  MUFU.EX2 R134, R49 ;  /* 0x0000003100867308 */ /* 0x000b640000000800 */
[----:B----4-:R-:W-:Y:S04]  /*18db0*/  FADD.FTZ R2, R144, R2 ;  /* 0x0000000290027221 */ /* 0x010fe80000010000 */
[C---:B-1----:R-:W-:Y:S01]  /*18dc0*/  HMMA.16816.F32 R84, R20.reuse, R120, R84 ;  /* 0x000000781454723c */ /* 0x042fe20000001854 */
[----:B------:R-:W-:Y:S03]  /*18dd0*/  LDSM.16.MT88.4 R44, [R206+0x2900] ;  /* 0x00290000ce2c783b */ /* 0x000fe60000004200 */
[----:B------:R-:W-:Y:S04]  /*18de0*/  FADD.FTZ R2, R135, R2 ;  /* 0x0000000287027221 */ /* 0x000fe80000010000 */
[C---:B------:R-:W-:Y:S01]  /*18df0*/  HMMA.16816.F32 R88, R20.reuse, R122, R88 ;  /* 0x0000007a1458723c */ /* 0x040fe20000001858 */
[----:B------:R-:W1:Y:S07]  /*18e00*/  LDSM.16.MT88.4 R120, [R208+0x5900] ;  /* 0x00590000d078783b */ /* 0x000e6e0000004200 */
[C---:B--2---:R-:W-:Y:S01]  /*18e10*/  HMMA.16816.F32 R92, R20.reuse, R24, R92 ;  /* 0x00000018145c723c */ /* 0x044fe2000000185c */
[----:B-----5:R-:W-:Y:S03]  /*18e20*/  LDSM.16.MT88.4 R48, [R208+0x7100] ;  /* 0x00710000d030783b */ /* 0x020fe60000004200 */
[----:B------:R-:W-:Y:S04]  /*18e30*/  FADD.FTZ R2, R134, R2 ;  /* 0x0000000286027221 */ /* 0x000fe80000010000 */
[C---:B------:R-:W-:Y:S01]  /*18e40*/  HMMA.16816.F32 R96, R20.reuse, R26, R96 ;  /* 0x0000001a1460723c */ /* 0x040fe20000001860 */
[----:B------:R-:W2:Y:S03]  /*18e50*/  LDSM.16.MT88.4 R24, [R205+0x2100] ;  /* 0x00210000cd18783b */ /* 0x000ea60000004200 */
[----:B------:R-:W-:Y:S04]  /*18e60*/  FADD.FTZ R2, R52, R2 ;  /* 0x0000000234027221 */ /* 0x000fe80000010000 */
[C---:B------:R-:W-:Y:S04]  /*18e70*/  HMMA.16816.F32 R100, R20.reuse, R28, R100 ;  /* 0x0000001c1464723c */ /* 0x040fe80000001864 */
[----:B------:R-:W-:Y:S04]  /*18e80*/  FADD.FTZ R2, R53, R2 ;  /* 0x0000000235027221 */ /* 0x000fe80000010000 */
[C---:B------:R-:W-:Y:S01]  /*18e90*/  HMMA.16816.F32 R104, R20.reuse, R30, R104 ;  /* 0x0000001e1468723c */ /* 0x040fe20000001868 */
[----:B------:R-:W4:Y:S03]  /*18ea0*/  LDSM.16.MT88.4 R28, [R206+0x2100] ;  /* 0x00210000ce1c783b */ /* 0x000f260000004200 */
[----:B------:R-:W-:Y:S04]  /*18eb0*/  FADD.FTZ R2, R56, R2 ;  /* 0x0000000238027221 */ /* 0x000fe80000010000 */
[C---:B---3--:R-:W-:Y:S04]  /*18ec0*/  HMMA.16816.F32 R12, R20.reuse, R32, R12 ;  /* 0x00000020140c723c */ /* 0x048fe8000000180c */
[----:B------:R-:W-:Y:S04]  /*18ed0*/  FADD.FTZ R2, R57, R2 ;  /* 0x0000000239027221 */ /* 0x000fe80000010000 */
[C---:B------:R-:W-:Y:S01]  /*18ee0*/  HMMA.16816.F32 R108, R20.reuse, R34, R108 ;  /* 0x00000022146c723c */ /* 0x040fe2000000186c */
[----:B------:R-:W3:Y:S07]  /*18ef0*/  LDSM.16.MT88.4 R32, [R209+0x2100] ;  /* 0x00210000d120783b */ /* 0x000eee0000004200 */
[C---:B-1----:R-:W-:Y:S08]  /*18f00*/  HMMA.16816.F32 R16, R20.reuse, R120, R16 ;  /* 0x000000781410723c */ /* 0x042ff00000001810 */
[----:B------:R-:W-:Y:S01]  /*18f10*/  HMMA.16816.F32 R112, R20, R122, R112 ;  /* 0x0000007a1470723c */ /* 0x000fe20000001870 */
[----:B------:R-:W-:Y:S06]  /*18f20*/  LDSM.16.MT88.4 R120, [R209+0x6100] ;  /* 0x00610000d178783b */ /* 0x000fec0000004200 */
[----:B------:R-:W-:Y:S02]  /*18f30*/  F2FP.PACK_AB R20, R148, R149 ;  /* 0x000000959414723e */ /* 0x000fe400000000ff */
[----:B------:R-:W-:Y:S03]  /*18f40*/  F2FP.PACK_AB R22, R146, R147 ;  /* 0x000000939216723e */ /* 0x000fe600000000ff */
[----:B------:R-:W-:Y:S02]  /*18f50*/  F2FP.PACK_AB R21, R132, R133 ;  /* 0x000000858415723e */ /* 0x000fe400000000ff */
[----:B------:R-:W-:Y:S07]  /*18f60*/  F2FP.PACK_AB R23, R130, R131 ;  /* 0x000000838217723e */ /* 0x000fee00000000ff */
[C---:B--2---:R-:W-:Y:S08]  /*18f70*/  HMMA.16816.F32 R4, R20.reuse, R24, R4 ;  /* 0x000000181404723c */ /* 0x044ff00000001804 */
[C---:B------:R-:W-:Y:S01]  /*18f80*/  HMMA.16816.F32 R8, R20.reuse, R26, R8 ;  /* 0x0000001a1408723c */ /* 0x040fe20000001808 */
[----:B------:R-:W1:Y:S07]  /*18f90*/  LDSM.16.MT88.4 R24, [R205+0x6100] ;  /* 0x00610000cd18783b */ /* 0x000e6e0000004200 */
[C---:B----4-:R-:W-:Y:S08]  /*18fa0*/  HMMA.16816.F32 R68, R20.reuse, R28, R68 ;  /* 0x0000001c1444723c */ /* 0x050ff00000001844 */
        /* <DEDUP_REMOVED lines=19> */
[----:B------:R-:W-:Y:S02]  /*190e0*/  F2FP.PACK_AB R20, R144, R145 ;  /* 0x000000919014723e */ /* 0x000fe400000000ff */
[----:B------:R-:W-:Y:S03]  /*190f0*/  F2FP.PACK_AB R22, R134, R135 ;  /* 0x000000878616723e */ /* 0x000fe600000000ff */
[----:B------:R-:W-:Y:S02]  /*19100*/  F2FP.PACK_AB R21, R128, R129 ;  /* 0x000000818015723e */ /* 0x000fe400000000ff */
[----:B------:R-:W-:Y:S02]  /*19110*/  F2FP.PACK_AB R23, R118, R119 ;  /* 0x000000777617723e */ /* 0x000fe400000000ff */
[----:B------:R-:W-:Y:S02]  /*19120*/  MOV R119, R116 ;  /* 0x0000007400777202 */ /* 0x000fe40000000f00 */
[----:B------:R-:W-:Y:S03]  /*19130*/  MOV R118, R117 ;  /* 0x0000007500767202 */ /* 0x000fe60000000f00 */
        /* <DEDUP_REMOVED lines=24> */
[----:B------:R-:W-:Y:S02]  /*192c0*/  F2FP.PACK_AB R20, R53, R52 ;  /* 0x000000343514723e */ /* 0x000fe400000000ff */
[----:B------:R-:W-:Y:S03]  /*192d0*/  F2FP.PACK_AB R22, R57, R56 ;  /* 0x000000383916723e */ /* 0x000fe600000000ff */
[----:B------:R-:W-:Y:S02]  /*192e0*/  F2FP.PACK_AB R21, R55, R54 ;  /* 0x000000363715723e */ /* 0x000fe400000000ff */
[C---:B------:R-:W-:Y:S07]  /*192f0*/  F2FP.PACK_AB R23, R59.reuse, R58 ;  /* 0x0000003a3b17723e */ /* 0x040fee00000000ff */
[C---:B--2---:R-:W-:Y:S08]  /*19300*/  HMMA.16816.F32 R4, R20.reuse, R28, R4 ;  /* 0x0000001c1404723c */ /* 0x044ff00000001804 */
[C---:B------:R-:W-:Y:S01]  /*19310*/  HMMA.16816.F32 R8, R20.reuse, R30, R8 ;  /* 0x0000001e1408723c */ /* 0x040fe20000001808 */
[----:B------:R-:W2:Y:S07]  /*19320*/  LDSM.16.MT88.4 R28, [R205+0x7100] ;  /* 0x00710000cd1c783b */ /* 0x000eae0000004200 */
[C---:B---3--:R-:W-:Y:S01]  /*19330*/  HMMA.16816.F32 R68, R20.reuse, R32, R68 ;  /* 0x000000201444723c */ /* 0x048fe20000001844 */
[----:B------:R3:W4:Y:S07]  /*19340*/  MUFU.EX2 R32, R3 ;  /* 0x0000000300207308 */ /* 0x00072e0000000800 */
[C---:B------:R-:W-:Y:S08]  /*19350*/  HMMA.16816.F32 R72, R20.reuse, R34, R72 ;  /* 0x000000221448723c */ /* 0x040ff00000001848 */
[C---:B-1----:R-:W-:Y:S08]  /*19360*/  HMMA.16816.F32 R76, R20.reuse, R24, R76 ;  /* 0x00000018144c723c */ /* 0x042ff0000000184c */
[C---:B------:R-:W-:Y:S01]  /*19370*/  HMMA.16816.F32 R80, R20.reuse, R26, R80 ;  /* 0x0000001a1450723c */ /* 0x040fe20000001850 */
[----:B------:R-:W1:Y:S03]  /*19380*/  LDSM.16.MT88.4 R24, [R206+0x3900] ;  /* 0x00390000ce18783b */ /* 0x000e660000004200 */
[----:B---3--:R-:W-:Y:S02]  /*19390*/  FADD.FTZ R3, R59, R0 ;  /* 0x000000003b037221 */ /* 0x008fe40000010000 */
        /* <DEDUP_REMOVED lines=10> */
[C---:B------:R-:W-:Y:S01]  /*19440*/  HMMA.16816.F32 R96, R20.reuse, R30, R96 ;  /* 0x0000001e1460723c */ /* 0x040fe20000001860 */
[----:B------:R-:W2:Y:S03]  /*19450*/  LDSM.16.MT88.4 R28, [R209+0x3900] ;  /* 0x00390000d11c783b */ /* 0x000ea60000004200 */
[C---:B----4-:R-:W-:Y:S04]  /*19460*/  FADD.FTZ R0, R32.reuse, R0 ;  /* 0x0000000020007221 */ /* 0x050fe80000010000 */
[C---:B------:R-:W-:Y:S01]  /*19470*/  HMMA.16816.F32 R100, R20.reuse, R40, R100 ;  /* 0x000000281464723c */ /* 0x040fe20000001864 */
[----:B------:R-:W-:Y:S04]  /*19480*/  STL [R1+0x8], R2 ;  /* 0x0000080201007387 */ /* 0x000fe80000100800 */
[----:B------:R-:W-:Y:S03]  /*19490*/  STL [R1+0xc], R0 ;  /* 0x00000c0001007387 */ /* 0x000fe60000100800 */
        /* <DEDUP_REMOVED lines=13> */
[C---:B-1----:R-:W-:Y:S08]  /*19570*/  HMMA.16816.F32 R68, R20.reuse, R24, R68 ;  /* 0x000000181444723c */ /* 0x042ff00000001844 */
[C---:B------:R-:W-:Y:S01]  /*19580*/  HMMA.16816.F32 R72, R20.reuse, R26, R72 ;  /* 0x0000001a1448723c */ /* 0x040fe20000001848 */
[----:B------:R-:W1:Y:S07]  /*19590*/  LDSM.16.MT88.4 R24, [R206+0x7900] ;  /* 0x00790000ce18783b */ /* 0x000e6e0000004200 */
[C---:B--2---:R-:W-:Y:S08]  /*195a0*/  HMMA.16816.F32 R76, R20.reuse, R28, R76 ;  /* 0x0000001c144c723c */ /* 0x044ff0000000184c */
[C---:B------:R-:W-:Y:S08]  /*195b0*/  HMMA.16816.F32 R80, R20.reuse, R30, R80 ;  /* 0x0000001e1450723c */ /* 0x040ff00000001850 */
[C---:B---3--:R-:W-:Y:S08]  /*195c0*/  HMMA.16816.F32 R84, R20.reuse, R4, R84 ;  /* 0x000000041454723c */ /* 0x048ff00000001854 */
[C---:B------:R-:W-:Y:S01]  /*195d0*/  HMMA.16816.F32 R88, R20.reuse, R6, R88 ;  /* 0x000000061458723c */ /* 0x040fe20000001858 */
[----:B------:R-:W2:Y:S07]  /*195e0*/  LDSM.16.MT88.4 R4, [R209+0x7900] ;  /* 0x00790000d104783b */ /* 0x000eae0000004200 */
[C---:B----4-:R-:W-:Y:S08]  /*195f0*/  HMMA.16816.F32 R92, R20.reuse, R8, R92 ;  /* 0x00000008145c723c */ /* 0x050ff0000000185c */
[C---:B------:R-:W-:Y:S01]  /*19600*/  HMMA.16816.F32 R96, R20.reuse, R10, R96 ;  /* 0x0000000a1460723c */ /* 0x040fe20000001860 */
[----:B------:R-:W3:Y:S07]  /*19610*/  LDSM.16.MT88.4 R8, [R208+0x7900] ;  /* 0x00790000d008783b */ /* 0x000eee0000004200 */
[C---:B-1----:R-:W-:Y:S08]  /*19620*/  HMMA.16816.F32 R100, R20.reuse, R24, R100 ;  /* 0x000000181464723c */ /* 0x042ff00000001864 */
[C---:B------:R-:W-:Y:S08]  /*19630*/  HMMA.16816.F32 R104, R20.reuse, R26, R104 ;  /* 0x0000001a1468723c */ /* 0x040ff00000001868 */
[C---:B--2---:R-:W-:Y:S08]  /*19640*/  HMMA.16816.F32 R128, R20.reuse, R4, R12 ;  /* 0x000000041480723c */ /* 0x044ff0000000180c */
[C---:B------:R-:W-:Y:S08]  /*19650*/  HMMA.16816.F32 R108, R20.reuse, R6, R108 ;  /* 0x00000006146c723c */ /* 0x040ff0000000186c */
[C---:B---3--:R-:W-:Y:S08]  /*19660*/  HMMA.16816.F32 R132, R20.reuse, R8, R16 ;  /* 0x000000081484723c */ /* 0x048ff00000001810 */
[----:B------:R-:W-:Y:S01]  /*19670*/  HMMA.16816.F32 R112, R20, R10, R112 ;  /* 0x0000000a1470723c */ /* 0x000fe20000001870 */
[----:B------:R-:W-:-:S07]  /*19680*/  @P0 BRA `(.L_x_2448) ;  /* 0xffffcb4000000947 */ /* 0x000fce000383ffff */
.L_x_2447:
        /* <DEDUP_REMOVED lines=93> */
.L_x_2407:
        /* <DEDUP_REMOVED lines=122> */
.L_x_2450:
        /* <DEDUP_REMOVED lines=129> */
.L_x_2452:
[----:B------:R-:W-:Y:S05]  /*1ac10*/  BSYNC B0 ;  /* 0x0000000000007941 */ /* 0x000fea0003800000 */
.L_x_2451:
        /* <DEDUP_REMOVED lines=15> */
.L_x_2454:
[----:B------:R-:W-:Y:S05]  /*1ad10*/  BSYNC B0 ;  /* 0x0000000000007941 */ /* 0x000fea0003800000 */
.L_x_2453:
        /* <DEDUP_REMOVED lines=15> */
.L_x_2456:
[----:B------:R-:W-:Y:S05]  /*1ae10*/  BSYNC B0 ;  /* 0x0000000000007941 */ /* 0x000fea0003800000 */
.L_x_2455:
        /* <DEDUP_REMOVED lines=16> */
.L_x_2449:
        /* <DEDUP_REMOVED lines=19> */
.L_x_2457:
        /* <DEDUP_REMOVED lines=40> */
.L_x_2459:
[----:B------:R-:W-:Y:S05]  /*1b2d0*/  BSYNC B0 ;  /* 0x0000000000007941 */ /* 0x000fea0003800000 */
.L_x_2458:
        /* <DEDUP_REMOVED lines=57> */
.L_x_2461:
[----:B------:R-:W-:Y:S05]  /*1b670*/  BSYNC B0 ;  /* 0x0000000000007941 */ /* 0x000fea0003800000 */
.L_x_2460:
        /* <DEDUP_REMOVED lines=15> */
.L_x_2463:
[----:B------:R-:W-:Y:S05]  /*1b770*/  BSYNC B0 ;  /* 0x0000000000007941 */ /* 0x000fea0003800000 */
.L_x_2462:
        /* <DEDUP_REMOVED lines=15> */
.L_x_2465:
[----:B------:R-:W-:Y:S05]  /*1b870*/  BSYNC B0 ;  /* 0x0000000000007941 */ /* 0x000fea0003800000 */
.L_x_2464:
        /* <DEDUP_REMOVED lines=16> */
.L_x_2466:
        /* <DEDUP_REMOVED lines=16> */
.L_x_3571:


//--------------------- .text._ZN7cutlass13device_kernelIN5flash19enable_sm80_to_sm89INS1_16FlashAttnFwdSm80INS1_25CollectiveMainloopFwdSm80ILi4ELi1ELb0EN4cute5tupleIJNS5_1CILi128EEENS7_ILi64EEES8_EEELi128ENS_6half_tEfNS_4arch4Sm80ELb0ELb0ELb0ELb0ELb0ELb0ELb1ELb0EEENS1_21CollectiveEpilogueFwdINS6_IJS8_S8_S9_EEENS6_IJNS7_ILi1EEESH_SH_EEESB_SD_Li128ELb0ELb1ELb0ELb0EEENS1_19SingleTileSchedulerILb0ELb0ELb1ELi128EEEEEEEEEvNT_6ParamsE --------------------------
	.section	.text._ZN7cutlass13device_kernelIN5flash19enable_sm80_to_sm89INS1_16FlashAttnFwdSm80INS1_25CollectiveMainloopFwdSm80ILi4ELi1ELb0EN4cute5tupleIJNS5_1CILi128EEENS7_ILi64EEES8_EEELi128ENS_6half_tEfNS_4arch4Sm80ELb0ELb0ELb0ELb0ELb0ELb0ELb1ELb0EEENS1_21CollectiveEpilogueFwdINS6_IJS8_S8_S9_EEENS6_IJNS7_ILi1EEESH_SH_EEESB_SD_Li128ELb0ELb1ELb0ELb0EEENS1_19SingleTileSchedulerILb0ELb0ELb1ELi128EEEEEEEEEvNT_6ParamsE,"ax",@progbits
	.sectioninfo	@"SHI_REGISTERS=255"
	.align	128
.text._ZN7cutlass13device_kernelIN5flash19enable_sm80_to_sm89INS1_16FlashAttnFwdSm80INS1_25CollectiveMainloopFwdSm80ILi4ELi1ELb0EN4cute5tupleIJNS5_1CILi128EEENS7_ILi64EEES8_EEELi128ENS_6half_tEfNS_4arch4Sm80ELb0ELb0ELb0ELb0ELb0ELb0ELb1ELb0EEENS1_21CollectiveEpilogueFwdINS6_IJS8_S8_S9_EEENS6_IJNS7_ILi1EEESH_SH_EEESB_SD_Li128ELb0ELb1ELb0ELb0EEENS1_19SingleTileSchedulerILb0ELb0ELb1ELi128EEEEEEEEEvNT_6ParamsE:
        .type           _ZN7cutlass13device_kernelIN5flash19enable_sm80_to_sm89INS1_16FlashAttnFwdSm80INS1_25CollectiveMainloopFwdSm80ILi4ELi1ELb0EN4cute5tupleIJNS5_1CILi128EEENS7_ILi64EEES8_EEELi128ENS_6half_tEfNS_4arch4Sm80ELb0ELb0ELb0ELb0ELb0ELb0ELb1ELb0EEENS1_21CollectiveEpilogueFwdINS6_IJS8_S8_S9_EEENS6_IJNS7_ILi1EEESH_SH_EEESB_SD_Li128ELb0ELb1ELb0ELb0EEENS1_19SingleTileSchedulerILb0ELb0ELb1ELi128EEEEEEEEEvNT_6ParamsE,@function
        .size           _ZN7cutlass13device_kernelIN5flash19enable_sm80_to_sm89INS1_16FlashAttnFwdSm80INS1_25CollectiveMainloopFwdSm80ILi4ELi1ELb0EN4cute5tupleIJNS5_1CILi128EEENS7_ILi64EEES8_EEELi128ENS_6half_tEfNS_4arch4Sm80ELb0ELb0ELb0ELb0ELb0ELb0ELb1ELb0EEENS1_21CollectiveEpilogueFwdINS6_IJS8_S8_S9_EEENS6_IJNS7_ILi1EEESH_SH_EEESB_SD_Li128ELb0ELb1ELb0ELb0EEENS1_19SingleTileSchedulerILb0ELb0ELb1ELi128EEEEEEEEEvNT_6ParamsE,(.L_x_3572 - _ZN7cutlass13device_kernelIN5flash19enable_sm80_to_sm89INS1_16FlashAttnFwdSm80INS1_25CollectiveMainloopFwdSm80ILi4ELi1ELb0EN4cute5tupleIJNS5_1CILi128EEENS7_ILi64EEES8_EEELi128ENS_6half_tEfNS_4arch4Sm80ELb0ELb0ELb0ELb0ELb0ELb0ELb1ELb0EEENS1_21CollectiveEpilogueFwdINS6_IJS8_S8_S9_EEENS6_IJNS7_ILi1EEESH_SH_EEESB_SD_Li128ELb0ELb1ELb0ELb0EEENS1_19SingleTileSchedulerILb0ELb0ELb1ELi128EEEEEEEEEvNT_6ParamsE)
        .other          _ZN7cutlass13device_kernelIN5flash19enable_sm80_to_sm89INS1_16FlashAttnFwdSm80INS1_25CollectiveMainloopFwdSm80ILi4ELi1ELb0EN4cute5tupleIJNS5_1CILi128EEENS7_ILi64EEES8_EEELi128ENS_6half_tEfNS_4arch4Sm80ELb0ELb0ELb0ELb0ELb0ELb0ELb1ELb0EEENS1_21CollectiveEpilogueFwdINS6_IJS8_S8_S9_EEENS6_IJNS7_ILi1EEESH_SH_EEESB_SD_Li128ELb0ELb1ELb0ELb0EEENS1_19SingleTileSchedulerILb0ELb0ELb1ELi128EEEEEEEEEvNT_6ParamsE,@"STO_CUDA_ENTRY STV_DEFAULT"
_ZN7cutlass13device_kernelIN5flash19enable_sm80_to_sm89INS1_16FlashAttnFwdSm80INS1_25CollectiveMainloopFwdSm80ILi4ELi1ELb0EN4cute5tupleIJNS5_1CILi128EEENS7_ILi64EEES8_EEELi128ENS_6half_tEfNS_4arch4Sm80ELb0ELb0ELb0ELb0ELb0ELb0ELb1ELb0EEENS1_21CollectiveEpilogueFwdINS6_IJS8_S8_S9_EEENS6_IJNS7_ILi1EEESH_SH_EEESB_SD_Li128ELb0ELb1ELb0ELb0EEENS1_19SingleTileSchedulerILb0ELb0ELb1ELi128EEEEEEEEEvNT_6ParamsE:
        /* <DEDUP_REMOVED lines=16> */
[----:B------:R-:W-:-:S06]  /*0100*/  @P6 IMAD.WIDE R12, R7, R0, c[0x0][0x340] ;  /* 0x0000d000070c6625 */ /* 0x000fcc00078e0200 */
[----:B------:R4:W5:Y:S01]  /*0110*/  @P6 LDG.E R12, [R12.64] ;  /* 0x000000160c0c6981 */ /* 0x000962000c1e1900 */
[----:B-1----:R-:W-:Y:S01]  /*0120*/  SHF.R.S32.HI R17, RZ, 0x1f, R8 ;  /* 0x0000001fff117819 */ /* 0x002fe20000011408 */
[----:B--2---:R-:W-:Y:S01]  /*0130*/  IMAD.WIDE.U32 R14, R4, c[0x0][0x1b8], RZ ;  /* 0x00006e00040e7a25 */ /* 0x004fe200078e00ff */
[----:B------:R-:W-:Y:S01]  /*0140*/  ISETP.NE.AND P0, PT, R5, 0x1, PT ;  /* 0x000000010500780c */ /* 0x000fe20003f05270 */
[----:B------:R-:W-:Y:S01]  /*0150*/  UIADD3 UR4, UR8, 0x3f, URZ ;  /* 0x0000003f08047890 */ /* 0x000fe2000fffe03f */
[----:B------:R-:W-:Y:S01]  /*0160*/  LEA.HI R9, R17, R8, RZ, 0x3 ;  /* 0x0000000811097211 */ /* 0x000fe200078f18ff */
[----:B------:R-:W-:Y:S01]  /*0170*/  IMAD R6, R2, c[0x0][0x1c0], RZ ;  /* 0x0000700002067a24 */ /* 0x000fe200078e02ff */
[----:B------:R-:W-:Y:S01]  /*0180*/  SHF.R.S32.HI R3, RZ, 0x1f, R4 ;  /* 0x0000001fff037819 */ /* 0x000fe20000011404 */
[----:B------:R-:W-:Y:S01]  /*0190*/  USHF.R.S32.HI UR18, URZ, 0x1f, UR4 ;  /* 0x0000001f3f127899 */ /* 0x000fe20008011404 */
[----:B------:R-:W-:Y:S01]  /*01a0*/  LOP3.LUT R11, R9, 0xfffffff8, RZ, 0xc0, !PT ;  /* 0xfffffff8090b7812 */ /* 0x000fe200078ec0ff */
[----:B------:R-:W-:Y:S01]  /*01b0*/  UMOV UR9, 0x6 ;  /* 0x0000000600097882 */ /* 0x000fe20000000000 */
[----:B------:R-:W-:Y:S01]  /*01c0*/  SHF.R.S32.HI R9, RZ, 0x3, R9 ;  /* 0x00000003ff097819 */ /* 0x000fe20000011409 */
[----:B------:R-:W-:-:S02]  /*01d0*/  ULEA.HI UR18, UR18, UR4, URZ, 0x6 ;  /* 0x0000000412127291 */ /* 0x000fc4000f8f303f */
[----:B------:R-:W-:Y:S01]  /*01e0*/  IMAD.IADD R0, R8, 0x1, -R11 ;  /* 0x0000000108007824 */ /* 0x000fe200078e0a0b */
[----:B------:R-:W-:Y:S01]  /*01f0*/  USHF.L.U32 UR10, UR6, 0x6, URZ ;  /* 0x00000006060a7899 */ /* 0x000fe2000800063f */
[----:B------:R-:W-:Y:S01]  /*0200*/  IMAD R11, R3, c[0x0][0x1b8], RZ ;  /* 0x00006e00030b7a24 */ /* 0x000fe200078e02ff */
[----:B------:R-:W-:Y:S01]  /*0210*/  ULEA.HI.SX32 UR13, UR18, 0xffffffff, 0x1a ;  /* 0xffffffff120d7891 */ /* 0x000fe2000f8fd23f */
[----:B------:R-:W-:Y:S01]  /*0220*/  IMAD.SHL.U32 R36, R0, 0x8, RZ ;  /* 0x0000000800247824 */ /* 0x000fe200078e00ff */
[----:B------:R-:W-:Y:S01]  /*0230*/  USHF.L.U64.HI UR9, UR6, UR9, UR7 ;  /* 0x0000000906097299 */ /* 0x000fe20008010207 */
[----:B------:R-:W-:Y:S01]  /*0240*/  IMAD R11, R4, c[0x0][0x1bc], R11 ;  /* 0x00006f00040b7a24 */ /* 0x000fe200078e020b */
[----:B------:R-:W-:Y:S02]  /*0250*/  USHF.R.S32.HI UR12, URZ, 0x1f, UR13 ;  /* 0x0000001f3f0c7899 */ /* 0x000fe4000801140d */
[----:B------:R-:W-:Y:S01]  /*0260*/  IADD3 R38, R36, 0x40, RZ ;  /* 0x0000004024267810 */ /* 0x000fe20007ffe0ff */
[----:B------:R-:W-:Y:S01]  /*0270*/  IMAD.IADD R15, R15, 0x1, R11 ;  /* 0x000000010f0f7824 */ /* 0x000fe200078e020b */
[----:B------:R-:W-:Y:S01]  /*0280*/  SHF.R.S32.HI R37, RZ, 0x1f, R36 ;  /* 0x0000001fff257819 */ /* 0x000fe20000011424 */
[----:B----4-:R-:W-:Y:S01]  /*0290*/  IMAD R13, R0, 0x10, R9 ;  /* 0x00000010000d7824 */ /* 0x010fe200078e0209 */
[----:B------:R-:W-:Y:S01]  /*02a0*/  ISETP.GE.AND P3, PT, R38, c[0x0][0x198], PT ;  /* 0x0000660026007a0c */ /* 0x000fe20003f66270 */
[----:B------:R-:W-:Y:S01]  /*02b0*/  IMAD.WIDE.U32 R14, R7, c[0x0][0x1c0], R14 ;  /* 0x00007000070e7a25 */ /* 0x000fe200078e000e */
[----:B------:R-:W-:-:S02]  /*02c0*/  UIMAD UR4, UR9, UR13, URZ ;  /* 0x0000000d090472a4 */ /* 0x000fc4000f8e023f */
[----:B------:R-:W-:Y:S01]  /*02d0*/  UIMAD.WIDE.U32 UR20, UR6, 0x20, URZ ;  /* 0x00000020061478a5 */ /* 0x000fe2000f8e003f */
[----:B---3--:R-:W-:Y:S01]  /*02e0*/  IMAD R16, R252, 0x80, R13 ;  /* 0x00000080fc107824 */ /* 0x008fe200078e020d */
[----:B------:R-:W-:Y:S01]  /*02f0*/  UIMAD UR4, UR12, UR10, UR4 ;  /* 0x0000000a0c0472a4 */ /* 0x000fe2000f8e0204 */
[----:B------:R-:W-:Y:S01]  /*0300*/  IMAD R13, R7, c[0x0][0x1c4], R6 ;  /* 0x00007100070d7a24 */ /* 0x000fe200078e0206 */
[----:B------:R-:W-:Y:S01]  /*0310*/  USHF.L.U32 UR14, UR7, 0x5, URZ ;  /* 0x00000005070e7899 */ /* 0x000fe2000800063f */
[----:B------:R-:W-:Y:S01]  /*0320*/  @P0 IMAD.HI.U32 R10, R16, c[0x0][0x2c8], RZ ;  /* 0x0000b200100a0a27 */ /* 0x000fe200078e00ff */
[----:B------:R1:W-:Y:S01]  /*0330*/  STL [R1], R16 ;  /* 0x0000001001007387 */ /* 0x0003e20000100800 */
[----:B------:R-:W-:Y:S02]  /*0340*/  UMOV UR11, 0x20 ;  /* 0x00000020000b7882 */ /* 0x000fe40000000000 */
[----:B------:R-:W-:Y:S01]  /*0350*/  IMAD.MOV.U32 R11, RZ, RZ, R16 ;  /* 0x000000ffff0b7224 */ /* 0x000fe200078e0010 */
[----:B------:R-:W-:Y:S01]  /*0360*/  @P0 SHF.R.U32.HI R11, RZ, c[0x0][0x2cc], R10 ;  /* 0x0000b300ff0b0a19 */ /* 0x000fe2000001160a */
[----:B------:R-:W-:Y:S01]  /*0370*/  IMAD.IADD R15, R15, 0x1, R13 ;  /* 0x000000010f0f7824 */ /* 0x000fe200078e020d */
[----:B------:R-:W-:Y:S01]  /*0380*/  UIADD3 UR14, UR21, UR14, URZ ;  /* 0x0000000e150e7290 */ /* 0x000fe2000fffe03f */
[----:B------:R-:W-:Y:S01]  /*0390*/  IMAD R252, R252, 0x80, R9 ;  /* 0x00000080fcfc7824 */ /* 0x000fe200078e0209 */
[--C-:B------:R-:W-:Y:S01]  /*03a0*/  SHF.R.S32.HI R10, RZ, 0x1f, R11.reuse ;  /* 0x0000001fff0a7819 */ /* 0x100fe2000001140b */
[----:B------:R-:W-:Y:S01]  /*03b0*/  IMAD.MOV R6, RZ, RZ, -R11 ;  /* 0x000000ffff067224 */ /* 0x000fe200078e0a0b */
[----:B------:R-:W-:Y:S01]  /*03c0*/  STL [R1+0x4], R38 ;  /* 0x0000042601007387 */ /* 0x000fe20000100800 */
[----:B------:R-:W-:-:S03]  /*03d0*/  IMAD.WIDE.U32 R14, R11, c[0x0][0x1b0], R14 ;  /* 0x00006c000b0e7a25 */ /* 0x000fc600078e000e */
[----:B------:R-:W-:Y:S01]  /*03e0*/  STL.64 [R1+0x20], R36 ;  /* 0x0000202401007387 */ /* 0x000fe20000100a00 */
[----:B------:R-:W-:Y:S02]  /*03f0*/  IMAD R10, R10, c[0x0][0x1b0], RZ ;  /* 0x00006c000a0a7a24 */ /* 0x000fe400078e02ff */
[----:B------:R-:W-:Y:S02]  /*0400*/  IMAD R6, R6, c[0x0][0x2c4], R16 ;  /* 0x0000b10006067a24 */ /* 0x000fe400078e0210 */
[----:B------:R-:W-:Y:S02]  /*0410*/  IMAD R13, R11, c[0x0][0x1b4], R10 ;  /* 0x00006d000b0d7a24 */ /* 0x000fe400078e020a */
[----:B------:R-:W-:Y:S01]  /*0420*/  IMAD.SHL.U32 R10, R9, 0x40, RZ ;  /* 0x00000040090a7824 */ /* 0x000fe200078e00ff */
[----:B------:R-:W-:Y:S01]  /*0430*/  SHF.R.S32.HI R11, RZ, 0x1f, R6 ;  /* 0x0000001fff0b7819 */ /* 0x000fe20000011406 */
[----:B------:R-:W-:Y:S01]  /*0440*/  IMAD.IADD R15, R15, 0x1, R13 ;  /* 0x000000010f0f7824 */ /* 0x000fe200078e020d */
[----:B------:R-:W-:-:S02]  /*0450*/  IADD3 R13, -R9, c[0x0][0x1d0], RZ ;  /* 0x00007400090d7a10 */ /* 0x000fc40007ffe1ff */
[----:B-1----:R-:W-:Y:S01]  /*0460*/  IADD3 R16, R252, 0x10, RZ ;  /* 0x00000010fc107810 */ /* 0x002fe20007ffe0ff */
[----:B------:R-:W-:Y:S01]  /*0470*/  IMAD R11, R11, c[0x0][0x1a8], RZ ;  /* 0x00006a000b0b7a24 */ /* 0x000fe200078e02ff */
[----:B------:R-:W-:Y:S01]  /*0480*/  LOP3.LUT R10, R10, 0x1c0, RZ, 0xc0, !PT ;  /* 0x000001c00a0a7812 */ /* 0x000fe200078ec0ff */
[----:B------:R-:W-:-:S04]  /*0490*/  IMAD.WIDE.U32 R18, R6, c[0x0][0x1a8], R14 ;  /* 0x00006a0006127a25 */ /* 0x000fc800078e000e */
[----:B------:R-:W-:Y:S01]  /*04a0*/  IMAD R11, R6, c[0x0][0x1ac], R11 ;  /* 0x00006b00060b7a24 */ /* 0x000fe200078e020b */
[----:B------:R-:W-:Y:S02]  /*04b0*/  LEA R15, P0, R18, c[0x0][0x160], 0x1 ;  /* 0x00005800120f7a11 */ /* 0x000fe400078008ff */
[----:B------:R-:W-:Y:S01]  /*04c0*/  IADD3 R6, R252, 0x20, RZ ;  /* 0x00000020fc067810 */ /* 0x000fe20007ffe0ff */
[----:B------:R-:W-:Y:S02]  /*04d0*/  IMAD.IADD R14, R19, 0x1, R11 ;  /* 0x00000001130e7824 */ /* 0x000fe400078e020b */
[----:B------:R-:W-:Y:S01]  /*04e0*/  IMAD R19, R5, c[0x0][0x168], RZ ;  /* 0x00005a0005137a24 */ /* 0x000fe200078e02ff */
[----:B------:R-:W1:Y:S01]  /*04f0*/  SHFL.IDX PT, R24, R15, RZ, 0x181f ;  /* 0x00181fff0f187589 */ /* 0x000e6200000e0000 */
[----:B------:R-:W-:Y:S02]  /*0500*/  SHF.R.U32.HI R5, RZ, 0x3, R10 ;  /* 0x00000003ff057819 */ /* 0x000fe4000001160a */
[----:B------:R-:W-:Y:S01]  /*0510*/  LEA.HI.X R14, R18, c[0x0][0x164], R14, 0x1, P0 ;  /* 0x00005900120e7a11 */ /* 0x000fe200000f0c0e */
[----:B------:R-:W-:Y:S01]  /*0520*/  SHFL.IDX PT, R22, R15, 0x1, 0x181f ;  /* 0x00381f000f167f89 */ /* 0x000fe200000e0000 */
[----:B------:R-:W-:-:S02]  /*0530*/  ISETP.GE.AND P2, PT, R252, R19, PT ;  /* 0x00000013fc00720c */ /* 0x000fc40003f46270 */
[-C--:B------:R-:W-:Y:S01]  /*0540*/  ISETP.GE.AND P5, PT, R16, R19.reuse, PT ;  /* 0x000000131000720c */ /* 0x080fe20003fa6270 */
[----:B------:R-:W2:Y:S01]  /*0550*/  SHFL.IDX PT, R25, R14, RZ, 0x181f ;  /* 0x00181fff0e197589 */ /* 0x000ea200000e0000 */
[----:B------:R-:W-:Y:S02]  /*0560*/  LEA.HI R16, R17, R8, RZ, 0x6 ;  /* 0x0000000811107211 */ /* 0x000fe400078f30ff */
[----:B------:R-:W-:Y:S01]  /*0570*/  LOP3.LUT R10, R10, 0x38, R36, 0xf8, !PT ;  /* 0x000000380a0a7812 */ /* 0x000fe200078ef824 */
[----:B------:R-:W3:Y:S01]  /*0580*/  SHFL.IDX PT, R23, R14, 0x1, 0x181f ;  /* 0x00381f000e177f89 */ /* 0x000ee200000e0000 */
[----:B------:R-:W-:Y:S01]  /*0590*/  ISETP.GE.AND P4, PT, R6, R19, PT ;  /* 0x000000130600720c */ /* 0x000fe20003f86270 */
[----:B------:R-:W-:Y:S01]  /*05a0*/  IMAD.SHL.U32 R16, R16, 0x8, RZ ;  /* 0x0000000810107824 */ /* 0x000fe200078e00ff */
[----:B------:R-:W-:Y:S01]  /*05b0*/  LOP3.LUT R5, R10, R5, RZ, 0x3c, !PT ;  /* 0x000000050a057212 */ /* 0x000fe200078e3cff */
[----:B------:R-:W-:Y:S01]  /*05c0*/  SHFL.IDX PT, R20, R15, 0x2, 0x181f ;  /* 0x00581f000f147f89 */ /* 0x000fe200000e0000 */
[----:B------:R-:W-:-:S02]  /*05d0*/  ISETP.GE.AND P0, PT, R36, c[0x0][0x198], PT ;  /* 0x0000660024007a0c */ /* 0x000fc40003f06270 */
[----:B------:R-:W-:Y:S01]  /*05e0*/  @!P2 SHF.R.S32.HI R6, RZ, 0x1f, R38 ;  /* 0x0000001fff06a819 */ /* 0x000fe20000011426 */
[----:B------:R-:W4:Y:S01]  /*05f0*/  SHFL.IDX PT, R21, R14, 0x2, 0x181f ;  /* 0x00581f000e157f89 */ /* 0x000f2200000e0000 */
[----:B------:R-:W-:Y:S02]  /*0600*/  LOP3.LUT R120, R5, 0xfffffe00, R16, 0xf8, !PT ;  /* 0xfffffe0005787812 */ /* 0x000fe400078ef810 */
[----:B------:R-:W-:Y:S01]  /*0610*/  @!P2 LEA.HI R6, R6, R38, RZ, 0x3 ;  /* 0x000000260606a211 */ /* 0x000fe200078f18ff */
[----:B------:R-:W-:Y:S01]  /*0620*/  SHFL.IDX PT, R18, R15, 0x7, 0x181f ;  /* 0x00f81f000f127f89 */ /* 0x000fe200000e0000 */
[----:B------:R-:W-:Y:S02]  /*0630*/  @!P5 SHF.R.S32.HI R5, RZ, 0x1f, R38 ;  /* 0x0000001fff05d819 */ /* 0x000fe40000011426 */
[----:B------:R-:W-:Y:S01]  /*0640*/  @!P2 LOP3.LUT R6, R6, 0xfffffff8, RZ, 0xc0, !PT ;  /* 0xfffffff80606a812 */ /* 0x000fe200078ec0ff */
[----:B------:R-:W-:Y:S01]  /*0650*/  STL [R1+0x8], R120 ;  /* 0x0000087801007387 */ /* 0x000fe20000100800 */
[----:B-1----:R-:W-:-:S02]  /*0660*/  @!P2 LEA R26, P1, R36, R24, 0x1 ;  /* 0x00000018241aa211 */ /* 0x002fc400078208ff */
[----:B------:R-:W-:Y:S01]  /*0670*/  IADD3 R10, R252, 0x30, RZ ;  /* 0x00000030fc0a7810 */ /* 0x000fe20007ffe0ff */
[----:B--2---:R-:W-:Y:S01]  /*0680*/  @!P2 IMAD.WIDE R32, R6, 0x2, R24 ;  /* 0x000000020620a825 */ /* 0x004fe200078e0218 */
[----:B------:R-:W-:Y:S01]  /*0690*/  @!P5 LEA.HI R5, R5, R38, RZ, 0x3 ;  /* 0x000000260505d211 */ /* 0x000fe200078f18ff */
[----:B------:R-:W1:Y:S01]  /*06a0*/  SHFL.IDX PT, R24, R15, 0x3, 0x181f ;  /* 0x00781f000f187f89 */ /* 0x000e6200000e0000 */
[----:B------:R-:W-:Y:S02]  /*06b0*/  @!P2 LEA.HI.X R27, R36, R25, R37, 0x1, P1 ;  /* 0x00000019241ba211 */ /* 0x000fe400008f0c25 */
[----:B------:R-:W-:Y:S01]  /*06c0*/  ISETP.GE.AND P1, PT, R10, R19, PT ;  /* 0x000000130a00720c */ /* 0x000fe20003f26270 */
[----:B------:R-:W-:Y:S01]  /*06d0*/  @!P2 IMAD.SHL.U32 R10, R120, 0x2, RZ ;  /* 0x00000002780aa824 */ /* 0x000fe200078e00ff */
[----:B------:R-:W-:Y:S01]  /*06e0*/  @!P4 SHF.R.S32.HI R6, RZ, 0x1f, R38 ;  /* 0x0000001fff06c819 */ /* 0x000fe20000011426 */
[----:B------:R-:W2:Y:S01]  /*06f0*/  SHFL.IDX PT, R25, R14, 0x3, 0x181f ;  /* 0x00781f000e197f89 */ /* 0x000ea200000e0000 */
[----:B------:R-:W-:-:S02]  /*0700*/  @!P5 LOP3.LUT R5, R5, 0xfffffff8, RZ, 0xc0, !PT ;  /* 0xfffffff80505d812 */ /* 0x000fc400078ec0ff */
[----:B------:R-:W-:Y:S01]  /*0710*/  @!P4 LEA.HI R6, R6, R38, RZ, 0x3 ;  /* 0x000000260606c211 */ /* 0x000fe200078f18ff */
[----:B------:R1:W-:Y:S01]  /*0720*/  @!P2 LDGSTS.E.BYPASS.LTC128B.128 [R10+0x8100], [R26.64], !P0 ;  /* 0x081000001a0aafae */ /* 0x0003e2000c101d56 */
[----:B------:R-:W-:Y:S01]  /*0730*/  IADD3 R16, R252, 0x40, RZ ;  /* 0x00000040fc107810 */ /* 0x000fe20007ffe0ff */
[----:B---3--:R-:W-:Y:S01]  /*0740*/  @!P5 IMAD.WIDE R28, R5, 0x2, R22 ;  /* 0x00000002051cd825 */ /* 0x008fe200078e0216 */
[----:B------:R-:W-:Y:S01]  /*0750*/  @!P4 LOP3.LUT R5, R6, 0xfffffff8, RZ, 0xc0, !PT ;  /* 0xfffffff80605c812 */ /* 0x000fe200078ec0ff */
[----:B------:R3:W-:Y:S01]  /*0760*/  @!P2 LDGSTS.E.BYPASS.LTC128B.128 [R10+0xc100], [R32.64], !P3 ;  /* 0x0c100000200aafae */ /* 0x0007e2000d901d56 */
[----:B------:R-:W-:Y:S01]  /*0770*/  @!P5 LEA R30, P2, R36, R22, 0x1 ;  /* 0x00000016241ed211 */ /* 0x000fe200078408ff */
[----:B------:R-:W-:Y:S01]  /*0780*/  @!P5 IMAD.SHL.U32 R6, R120, 0x2, RZ ;  /* 0x000000027806d824 */ /* 0x000fe200078e00ff */
[----:B------:R-:W-:Y:S02]  /*0790*/  @!P1 SHF.R.S32.HI R11, RZ, 0x1f, R38 ;  /* 0x0000001fff0b9819 */ /* 0x000fe40000011426 */
[C---:B------:R-:W-:Y:S01]  /*07a0*/  @!P5 LEA.HI.X R31, R36.reuse, R23, R37, 0x1, P2 ;  /* 0x00000017241fd211 */ /* 0x040fe200010f0c25 */
[----:B----4-:R-:W-:Y:S01]  /*07b0*/  @!P4 IMAD.WIDE R22, R5, 0x2, R20 ;  /* 0x000000020516c825 */ /* 0x010fe200078e0214 */
[----:B------:R-:W-:-:S02]  /*07c0*/  @!P4 LEA R20, P2, R36, R20, 0x1 ;  /* 0x000000142414c211 */ /* 0x000fc400078408ff */
[----:B------:R-:W-:Y:S01]  /*07d0*/  @!P1 LEA.HI R11, R11, R38, RZ, 0x3 ;  /* 0x000000260b0b9211 */ /* 0x000fe200078f18ff */
[----:B------:R-:W-:Y:S01]  /*07e0*/  @!P4 IMAD.SHL.U32 R5, R120, 0x2, RZ ;  /* 0x000000027805c824 */ /* 0x000fe200078e00ff */
[----:B------:R-:W-:Y:S01]  /*07f0*/  @!P4 LEA.HI.X R21, R36, R21, R37, 0x1, P2 ;  /* 0x000000152415c211 */ /* 0x000fe200010f0c25 */
[----:B------:R4:W-:Y:S01]  /*0800*/  @!P5 LDGSTS.E.BYPASS.LTC128B.128 [R6+0x8900], [R30.64], !P0 ;  /* 0x089000001e06dfae */ /* 0x0009e2000c101d56 */
[----:B------:R-:W-:Y:S02]  /*0810*/  ISETP.GE.AND P2, PT, R16, R19, PT ;  /* 0x000000131000720c */ /* 0x000fe40003f46270 */
[----:B------:R-:W-:Y:S01]  /*0820*/  @!P1 LOP3.LUT R11, R11, 0xfffffff8, RZ, 0xc0, !PT ;  /* 0xfffffff80b0b9812 */ /* 0x000fe200078ec0ff */
[----:B------:R4:W-:Y:S01]  /*0830*/  @!P5 LDGSTS.E.BYPASS.LTC128B.128 [R6+0xc900], [R28.64], !P3 ;  /* 0x0c9000001c06dfae */ /* 0x0009e2000d901d56 */
[----:B------:R-:W-:-:S03]  /*0840*/  IADD3 R16, R252, 0x70, RZ ;  /* 0x00000070fc107810 */ /* 0x000fc60007ffe0ff */
[----:B------:R4:W-:Y:S04]  /*0850*/  @!P4 LDGSTS.E.BYPASS.LTC128B.128 [R5+0x9100], [R20.64], !P0 ;  /* 0x091000001405cfae */ /* 0x0009e8000c101d56 */
[----:B-1----:R-:W1:Y:S01]  /*0860*/  SHFL.IDX PT, R26, R15, 0x4, 0x181f ;  /* 0x00981f000f1a7f89 */ /* 0x002e6200000e0000 */
[----:B---3--:R-:W-:-:S03]  /*0870*/  IADD3 R10, R252, 0x50, RZ ;  /* 0x00000050fc0a7810 */ /* 0x008fc60007ffe0ff */
[----:B------:R-:W3:Y:S01]  /*0880*/  SHFL.IDX PT, R27, R14, 0x4, 0x181f ;  /* 0x00981f000e1b7f89 */ /* 0x000ee200000e0000 */
[----:B------:R-:W-:-:S03]  /*0890*/  ISETP.GE.AND P5, PT, R10, R19, PT ;  /* 0x000000130a00720c */ /* 0x000fc60003fa6270 */
[----:B------:R1:W-:Y:S01]  /*08a0*/  @!P4 LDGSTS.E.BYPASS.LTC128B.128 [R5+0xd100], [R22.64], !P3 ;  /* 0x0d1000001605cfae */ /* 0x0003e2000d901d56 */
[----:B------:R-:W-:Y:S02]  /*08b0*/  @!P1 LEA R32, P4, R36, R24, 0x1 ;  /* 0x0000001824209211 */ /* 0x000fe400078808ff */
[----:B------:R-:W-:Y:S02]  /*08c0*/  IADD3 R10, R252, 0x60, RZ ;  /* 0x00000060fc0a7810 */ /* 0x000fe40007ffe0ff */
[--C-:B--2---:R-:W-:Y:S02]  /*08d0*/  @!P1 LEA.HI.X R33, R36, R25, R37.reuse, 0x1, P4 ;  /* 0x0000001924219211 */ /* 0x104fe400020f0c25 */
[----:B------:R-:W-:Y:S01]  /*08e0*/  ISETP.GE.AND P4, PT, R10, R19, PT ;  /* 0x000000130a00720c */ /* 0x000fe20003f86270 */
[----:B------:R-:W-:Y:S02]  /*08f0*/  @!P1 IMAD.SHL.U32 R10, R120, 0x2, RZ ;  /* 0x00000002780a9824 */ /* 0x000fe400078e00ff */
[----:B----4-:R-:W-:-:S03]  /*0900*/  IMAD.WIDE.U32 R30, R9, c[0x0][0x1e0], R36 ;  /* 0x00007800091e7a25 */ /* 0x010fc600078e0024 */
[----:B------:R2:W-:Y:S01]  /*0910*/  @!P1 LDGSTS.E.BYPASS.LTC128B.128 [R10+0x9900], [R32.64], !P0 ;  /* 0x09900000200a9fae */ /* 0x0005e2000c101d56 */
[----:B------:R-:W-:-:S04]  /*0920*/  IMAD.U32 R6, RZ, RZ, UR13 ;  /* 0x0000000dff067e24 */ /* 0x000fc8000f8e00ff */
[----:B------:R-:W-:Y:S02]  /*0930*/  IMAD R6, R6, -0x40, R13 ;  /* 0xffffffc006067824 */ /* 0x000fe400078e020d */
[----:B-1----:R-:W-:Y:S01]  /*0940*/  @!P1 IMAD.WIDE R22, R11, 0x2, R24 ;  /* 0x000000020b169825 */ /* 0x002fe200078e0218 */
[----:B------:R-:W-:Y:S01]  /*0950*/  SHF.R.S32.HI R5, RZ, 0x1f, R9 ;  /* 0x0000001fff057819 */ /* 0x000fe20000011409 */
[----:B------:R-:W-:Y:S01]  /*0960*/  SHFL.IDX PT, R24, R15, 0x5, 0x181f ;  /* 0x00b81f000f187f89 */ /* 0x000fe200000e0000 */
[----:B------:R-:W-:-:S03]  /*0970*/  @!P2 SHF.R.S32.HI R11, RZ, 0x1f, R38 ;  /* 0x0000001fff0ba819 */ /* 0x000fc60000011426 */
[----:B------:R-:W1:Y:S01]  /*0980*/  SHFL.IDX PT, R25, R14, 0x5, 0x181f ;  /* 0x00b81f000e197f89 */ /* 0x000e6200000e0000 */
[----:B------:R-:W-:Y:S01]  /*0990*/  IMAD R20, R5, c[0x0][0x1e0], RZ ;  /* 0x0000780005147a24 */ /* 0x000fe200078e02ff */
[----:B------:R-:W-:Y:S02]  /*09a0*/  @!P2 LEA.HI R11, R11, R38, RZ, 0x3 ;  /* 0x000000260b0ba211 */ /* 0x000fe400078f18ff */
[----:B------:R4:W-:Y:S01]  /*09b0*/  @!P1 LDGSTS.E.BYPASS.LTC128B.128 [R10+0xd900], [R22.64], !P3 ;  /* 0x0d900000160a9fae */ /* 0x0009e2000d901d56 */
[C---:B------:R-:W-:Y:S01]  /*09c0*/  @!P2 LEA R28, P1, R36.reuse, R26, 0x1 ;  /* 0x0000001a241ca211 */ /* 0x040fe200078208ff */
[----:B------:R-:W-:Y:S01]  /*09d0*/  IMAD R20, R9, c[0x0][0x1e4], R20 ;  /* 0x0000790009147a24 */ /* 0x000fe200078e0214 */
[----:B------:R-:W-:Y:S02]  /*09e0*/  @!P2 LOP3.LUT R11, R11, 0xfffffff8, RZ, 0xc0, !PT ;  /* 0xfffffff80b0ba812 */ /* 0x000fe400078ec0ff */
[----:B---3--:R-:W-:Y:S01]  /*09f0*/  @!P2 LEA.HI.X R29, R36, R27, R37, 0x1, P1 ;  /* 0x0000001b241da211 */ /* 0x008fe200008f0c25 */
[----:B------:R-:W-:Y:S01]  /*0a00*/  IMAD.IADD R21, R31, 0x1, R20 ;  /* 0x000000011f157824 */ /* 0x000fe200078e0214 */
[----:B------:R-:W-:Y:S01]  /*0a10*/  ISETP.GE.AND P1, PT, R16, R19, PT ;  /* 0x000000131000720c */ /* 0x000fe20003f26270 */
[----:B------:R-:W-:Y:S01]  /*0a20*/  IMAD.MOV.U32 R20, RZ, RZ, R30 ;  /* 0x000000ffff147224 */ /* 0x000fe200078e001e */
[----:B------:R-:W-:Y:S01]  /*0a30*/  SHFL.IDX PT, R19, R14, 0x7, 0x181f ;  /* 0x00f81f000e137f89 */ /* 0x000fe200000e0000 */
[----:B------:R-:W-:-:S04]  /*0a40*/  @!P2 IMAD.WIDE R30, R11, 0x2, R26 ;  /* 0x000000020b1ea825 */ /* 0x000fc800078e021a */
[C---:B------:R-:W-:Y:S02]  /*0a50*/  @!P2 IMAD.SHL.U32 R11, R120.reuse, 0x2, RZ ;  /* 0x00000002780ba824 */ /* 0x040fe400078e00ff */
[----:B------:R-:W-:Y:S02]  /*0a60*/  @!P4 IMAD.SHL.U32 R16, R120, 0x2, RZ ;  /* 0x000000027810c824 */ /* 0x000fe400078e00ff */
[----:B------:R-:W-:Y:S01]  /*0a70*/  IMAD.WIDE.U32 R20, R4, c[0x0][0x1e8], R20 ;  /* 0x00007a0004147a25 */ /* 0x000fe200078e0014 */
[----:B------:R3:W-:Y:S04]  /*0a80*/  @!P2 LDGSTS.E.BYPASS.LTC128B.128 [R11+0xa100], [R28.64], !P0 ;  /* 0x0a1000001c0bafae */ /* 0x0007e8000c101d56 */
[----:B------:R3:W-:Y:S04]  /*0a90*/  @!P2 LDGSTS.E.BYPASS.LTC128B.128 [R11+0xe100], [R30.64], !P3 ;  /* 0x0e1000001e0bafae */ /* 0x0007e8000d901d56 */
[----:B----4-:R-:W4:Y:S01]  /*0aa0*/  SHFL.IDX PT, R22, R15, 0x6, 0x181f ;  /* 0x00d81f000f167f89 */ /* 0x010f2200000e0000 */
[----:B--2---:R-:W-:-:S03]  /*0ab0*/  @!P5 SHF.R.S32.HI R10, RZ, 0x1f, R38 ;  /* 0x0000001fff0ad819 */ /* 0x004fc60000011426 */
[----:B------:R-:W2:Y:S01]  /*0ac0*/  SHFL.IDX PT, R23, R14, 0x6, 0x181f ;  /* 0x00d81f000e177f89 */ /* 0x000ea200000e0000 */
[----:B------:R-:W-:-:S04]  /*0ad0*/  @!P5 LEA.HI R10, R10, R38, RZ, 0x3 ;  /* 0x000000260a0ad211 */ /* 0x000fc800078f18ff */
[----:B------:R-:W-:Y:S02]  /*0ae0*/  @!P5 LOP3.LUT R13, R10, 0xfffffff8, RZ, 0xc0, !PT ;  /* 0xfffffff80a0dd812 */ /* 0x000fe400078ec0ff */
[----:B------:R-:W-:-:S03]  /*0af0*/  @!P4 SHF.R.S32.HI R10, RZ, 0x1f, R38 ;  /* 0x0000001fff0ac819 */ /* 0x000fc60000011426 */
[----:B-1----:R-:W-:Y:S01]  /*0b00*/  @!P5 IMAD.WIDE R26, R13, 0x2, R24 ;  /* 0x000000020d1ad825 */ /* 0x002fe200078e0218 */
[----:B------:R-:W-:Y:S02]  /*0b10*/  @!P4 LEA.HI R10, R10, R38, RZ, 0x3 ;  /* 0x000000260a0ac211 */ /* 0x000fe400078f18ff */
[----:B------:R-:W-:Y:S02]  /*0b20*/  @!P5 LEA R24, P2, R36, R24, 0x1 ;  /* 0x000000182418d211 */ /* 0x000fe400078408ff */
[----:B------:R-:W-:Y:S01]  /*0b30*/  @!P4 LOP3.LUT R13, R10, 0xfffffff8, RZ, 0xc0, !PT ;  /* 0xfffffff80a0dc812 */ /* 0x000fe200078ec0ff */
[----:B------:R-:W-:Y:S01]  /*0b40*/  @!P5 IMAD.SHL.U32 R10, R120, 0x2, RZ ;  /* 0x00000002780ad824 */ /* 0x000fe200078e00ff */
[C---:B------:R-:W-:Y:S01]  /*0b50*/  @!P5 LEA.HI.X R25, R36.reuse, R25, R37, 0x1, P2 ;  /* 0x000000192419d211 */ /* 0x040fe200010f0c25 */
[C---:B---3--:R-:W-:Y:S01]  /*0b60*/  IMAD R11, R3.reuse, c[0x0][0x1e8], RZ ;  /* 0x00007a00030b7a24 */ /* 0x048fe200078e02ff */
[----:B----4-:R-:W-:Y:S01]  /*0b70*/  @!P4 LEA R32, P2, R36, R22, 0x1 ;  /* 0x000000162420c211 */ /* 0x010fe200078408ff */
[----:B------:R-:W-:-:S02]  /*0b80*/  IMAD R3, R3, c[0x0][0x210], RZ ;  /* 0x0000840003037a24 */ /* 0x000fc400078e02ff */
[----:B------:R1:W-:Y:S01]  /*0b90*/  @!P5 LDGSTS.E.BYPASS.LTC128B.128 [R10+0xa900], [R24.64], !P0 ;  /* 0x0a900000180adfae */ /* 0x0003e2000c101d56 */
[----:B------:R-:W-:Y:S01]  /*0ba0*/  IMAD R11, R4, c[0x0][0x1ec], R11 ;  /* 0x00007b00040b7a24 */ /* 0x000fe200078e020b */
[C---:B--2---:R-:W-:Y:S01]  /*0bb0*/  @!P4 LEA.HI.X R33, R36.reuse, R23, R37, 0x1, P2 ;  /* 0x000000172421c211 */ /* 0x044fe200010f0c25 */
[----:B------:R-:W-:Y:S01]  /*0bc0*/  @!P4 IMAD.WIDE R34, R13, 0x2, R22 ;  /* 0x000000020d22c825 */ /* 0x000fe200078e0216 */
[----:B------:R-:W-:Y:S01]  /*0bd0*/  @!P1 LEA R22, P2, R36, R18, 0x1 ;  /* 0x0000001224169211 */ /* 0x000fe200078408ff */
[----:B------:R1:W-:Y:S01]  /*0be0*/  @!P5 LDGSTS.E.BYPASS.LTC128B.128 [R10+0xe900], [R26.64], !P3 ;  /* 0x0e9000001a0adfae */ /* 0x0003e2000d901d56 */
[----:B------:R-:W-:Y:S01]  /*0bf0*/  ISETP.GE.AND P5, PT, R6, 0x11, PT ;  /* 0x000000110600780c */ /* 0x000fe20003fa6270 */
[----:B------:R-:W-:Y:S01]  /*0c00*/  IMAD.IADD R11, R21, 0x1, R11 ;  /* 0x00000001150b7824 */ /* 0x000fe200078e020b */
[----:B------:R-:W-:Y:S01]  /*0c10*/  @!P1 LEA.HI.X R23, R36, R19, R37, 0x1, P2 ;  /* 0x0000001324179211 */ /* 0x000fe200010f0c25 */
[----:B------:R2:W-:Y:S01]  /*0c20*/  @!P4 LDGSTS.E.BYPASS.LTC128B.128 [R16+0xb100], [R32.64], !P0 ;  /* 0x0b1000002010cfae */ /* 0x0005e2000c101d56 */
[----:B------:R-:W-:Y:S01]  /*0c30*/  ISETP.GE.AND P2, PT, R6, 0x31, PT ;  /* 0x000000310600780c */ /* 0x000fe20003f46270 */
[----:B------:R-:W-:Y:S01]  /*0c40*/  IMAD R3, R4, c[0x0][0x214], R3 ;  /* 0x0000850004037a24 */ /* 0x000fe200078e0203 */
[----:B------:R-:W-:Y:S01]  /*0c50*/  @!P1 SHF.R.S32.HI R21, RZ, 0x1f, R38 ;  /* 0x0000001fff159819 */ /* 0x000fe20000011426 */
[----:B------:R3:W-:Y:S01]  /*0c60*/  @!P4 LDGSTS.E.BYPASS.LTC128B.128 [R16+0xf100], [R34.64], !P3 ;  /* 0x0f1000002210cfae */ /* 0x0007e2000d901d56 */
[----:B------:R-:W-:-:S02]  /*0c70*/  ISETP.GE.AND P4, PT, R6, 0x21, PT ;  /* 0x000000210600780c */ /* 0x000fc40003f86270 */
[----:B------:R-:W-:-:S04]  /*0c80*/  @!P1 LEA.HI R21, R21, R38, RZ, 0x3 ;  /* 0x0000002615159211 */ /* 0x000fc800078f18ff */
[----:B------:R-:W-:-:S03]  /*0c90*/  @!P1 LOP3.LUT R21, R21, 0xfffffff8, RZ, 0xc0, !PT ;  /* 0xfffffff815159812 */ /* 0x000fc600078ec0ff */
[----:B------:R-:W-:Y:S02]  /*0ca0*/  VOTEU.ANY UP0, P2 ;  /* 0x00000000003f7886 */ /* 0x000fe40001000100 */
[----:B------:R-:W-:-:S04]  /*0cb0*/  @!P1 IMAD.WIDE R18, R21, 0x2, R18 ;  /* 0x0000000215129825 */ /* 0x000fc800078e0212 */
[C---:B------:R-:W-:Y:S02]  /*0cc0*/  @P4 IMAD.SHL.U32 R31, R120.reuse, 0x2, RZ ;  /* 0x00000002781f4824 */ /* 0x040fe400078e00ff */
[----:B-1----:R-:W-:Y:S02]  /*0cd0*/  IMAD.MOV.U32 R10, RZ, RZ, R20 ;  /* 0x000000ffff0a7224 */ /* 0x002fe400078e0014 */
[----:B------:R-:W-:Y:S02]  /*0ce0*/  IMAD.MOV.U32 R20, RZ, RZ, c[0x0][0x1e0] ;  /* 0x00007800ff147624 */ /* 0x000fe400078e00ff */
[C---:B--2---:R-:W-:Y:S02]  /*0cf0*/  @P2 IMAD.SHL.U32 R33, R120.reuse, 0x2, RZ ;  /* 0x0000000278212824 */ /* 0x044fe400078e00ff */
[----:B---3--:R-:W-:-:S05]  /*0d00*/  @!P1 IMAD.SHL.U32 R16, R120, 0x2, RZ ;  /* 0x0000000278109824 */ /* 0x008fca00078e00ff */
[----:B------:R1:W-:Y:S04]  /*0d10*/  @!P1 LDGSTS.E.BYPASS.LTC128B.128 [R16+0xb900], [R22.64], !P0 ;  /* 0x0b90000016109fae */ /* 0x0003e8000c101d56 */
[----:B------:R1:W-:Y:S01]  /*0d20*/  @!P1 LDGSTS.E.BYPASS.LTC128B.128 [R16+0xf900], [R18.64], !P3 ;  /* 0x0f90000012109fae */ /* 0x0003e2000d901d56 */
[----:B------:R-:W-:Y:S02]  /*0d30*/  ISETP.GE.AND P3, PT, R36, c[0x0][0x1d4], PT ;  /* 0x0000750024007a0c */ /* 0x000fe40003f66270 */
[----:B-----5:R-:W-:Y:S01]  /*0d40*/  @P6 SHF.R.S32.HI R13, RZ, 0x1f, R12 ;  /* 0x0000001fff0d6819 */ /* 0x020fe2000001140c */
[----:B------:R-:W-:Y:S01]  /*0d50*/  @!P6 IMAD.MOV.U32 R13, RZ, RZ, R2 ;  /* 0x000000ffff0de224 */ /* 0x000fe200078e0002 */
[----:B------:R-:W0:Y:S01]  /*0d60*/  LDGDEPBAR ;  /* 0x00000000000079af */ /* 0x000e220000000000 */
[----:B------:R-:W-:-:S03]  /*0d70*/  @!P6 IMAD.MOV.U32 R12, RZ, RZ, R7 ;  /* 0x000000ffff0ce224 */ /* 0x000fc600078e0007 */
[----:B------:R-:W-:Y:S01]  /*0d80*/  BAR.SYNC.DEFER_BLOCKING 0x0 ;  /* 0x0000000000007b1d */ /* 0x000fe20000010000 */
[----:B------:R-:W-:Y:S01]  /*0d90*/  IMAD R7, R13, c[0x0][0x1f0], RZ ;  /* 0x00007c000d077a24 */ /* 0x000fe200078e02ff */
[----:B------:R-:W-:Y:S01]  /*0da0*/  ISETP.GE.AND P6, PT, R6, 0x1, PT ;  /* 0x000000010600780c */ /* 0x000fe20003fc6270 */
[----:B------:R-:W-:-:S04]  /*0db0*/  IMAD.WIDE.U32 R40, R12, c[0x0][0x1f0], R10 ;  /* 0x00007c000c287a25 */ /* 0x000fc800078e000a */
[----:B------:R-:W-:Y:S01]  /*0dc0*/  IMAD R6, R12, c[0x0][0x1f4], R7 ;  /* 0x00007d000c067a24 */ /* 0x000fe200078e0207 */
[----:B------:R2:W-:Y:S01]  /*0dd0*/  STL.64 [R1+0x10], R40 ;  /* 0x0000102801007387 */ /* 0x0005e20000100a00 */
[----:B------:R-:W-:Y:S02]  /*0de0*/  IMAD.U32 R2, RZ, RZ, UR10 ;  /* 0x0000000aff027e24 */ /* 0x000fe4000f8e00ff */
[----:B------:R-:W-:Y:S02]  /*0df0*/  IMAD.IADD R123, R41, 0x1, R6 ;  /* 0x00000001297b7824 */ /* 0x000fe400078e0206 */
[----:B------:R-:W-:Y:S02]  /*0e00*/  IMAD.MOV.U32 R122, RZ, RZ, R40 ;  /* 0x000000ffff7a7224 */ /* 0x000fe400078e0028 */
[----:B------:R-:W-:Y:S02]  /*0e10*/  IMAD.U32 R11, RZ, RZ, UR7 ;  /* 0x00000007ff0b7e24 */ /* 0x000fe4000f8e00ff */
[----:B------:R-:W-:Y:S01]  /*0e20*/  IMAD.WIDE.U32 R14, R2, UR13, R122 ;  /* 0x0000000d020e7c25 */ /* 0x000fe2000f8e007a */
[----:B------:R2:W-:Y:S03]  /*0e30*/  STL.64 [R1+0x18], R122 ;  /* 0x0000187a01007387 */ /* 0x0005e60000100a00 */
[----:B-1----:R-:W-:Y:S01]  /*0e40*/  IMAD.SHL.U32 R16, R0, 0x40, RZ ;  /* 0x0000004000107824 */ /* 0x002fe200078e00ff */
[----:B------:R-:W-:Y:S01]  /*0e50*/  IADD3 R15, R15, UR4, RZ ;  /* 0x000000040f0f7c10 */ /* 0x000fe2000fffe0ff */
[----:B------:R-:W-:Y:S01]  /*0e60*/  @UP0 UIMAD UR4, UR7, 0x30, URZ ;  /* 0x00000030070408a4 */ /* 0x000fe2000f8e023f */
[----:B------:R-:W-:Y:S01]  /*0e70*/  @P5 LEA R7, P0, R20, R14, 0x4 ;  /* 0x0000000e14075211 */ /* 0x000fe200078020ff */
[----:B------:R-:W-:Y:S01]  /*0e80*/  UISETP.GE.AND UP0, UPT, UR8, 0x1, UPT ;  /* 0x000000010800788c */ /* 0x000fe2000bf06270 */
[----:B------:R-:W-:-:S02]  /*0e90*/  @P6 LEA R26, P1, R14, c[0x0][0x1c8], 0x1 ;  /* 0x000072000e1a6a11 */ /* 0x000fc400078208ff */
[C---:B------:R-:W-:Y:S01]  /*0ea0*/  @P5 LEA.HI.X R6, R20.reuse, R15, R11, 0x4, P0 ;  /* 0x0000000f14065211 */ /* 0x040fe200000f240b */
[----:B------:R-:W-:Y:S01]  /*0eb0*/  @P2 IMAD.WIDE.U32 R20, R20, 0x30, R14 ;  /* 0x0000003014142825 */ /* 0x000fe200078e000e */
[C---:B------:R-:W-:Y:S02]  /*0ec0*/  @P5 LEA R24, P0, R7.reuse, c[0x0][0x1c8], 0x1 ;  /* 0x0000720007185a11 */ /* 0x040fe400078008ff */
[C---:B------:R-:W-:Y:S02]  /*0ed0*/  @P6 LEA.HI.X R27, R14.reuse, c[0x0][0x1cc], R15, 0x1, P1 ;  /* 0x000073000e1b6a11 */ /* 0x040fe400008f0c0f */
[----:B------:R-:W-:Y:S02]  /*0ee0*/  @P5 LEA.HI.X R25, R7, c[0x0][0x1cc], R6, 0x1, P0 ;  /* 0x0000730007195a11 */ /* 0x000fe400000f0c06 */
[----:B------:R-:W-:Y:S02]  /*0ef0*/  LEA.HI R6, R17, R8, RZ, 0x4 ;  /* 0x0000000811067211 */ /* 0x000fe400078f20ff */
[----:B------:R-:W-:-:S02]  /*0f00*/  @P4 IADD3 R10, P0, R14, UR20, RZ ;  /* 0x000000140e0a4c10 */ /* 0x000fc4000ff1e0ff */
[----:B------:R-:W-:Y:S02]  /*0f10*/  LOP3.LUT R11, R6, 0xfffffff0, RZ, 0xc0, !PT ;  /* 0xfffffff0060b7812 */ /* 0x000fe400078ec0ff */
[----:B------:R-:W-:Y:S01]  /*0f20*/  @P4 IADD3.X R7, R15, UR14, RZ, P0, !PT ;  /* 0x0000000e0f074c10 */ /* 0x000fe200087fe4ff */
[----:B------:R-:W-:Y:S01]  /*0f30*/  IMAD.SHL.U32 R15, R9, 0x8, RZ ;  /* 0x00000008090f7824 */ /* 0x000fe200078e00ff */
[----:B------:R-:W-:Y:S01]  /*0f40*/  @P4 LEA R22, P0, R10, c[0x0][0x1c8], 0x1 ;  /* 0x000072000a164a11 */ /* 0x000fe200078008ff */
[----:B------:R-:W-:Y:S01]  /*0f50*/  IMAD.IADD R14, R8, 0x1, -R11 ;  /* 0x00000001080e7824 */ /* 0x000fe200078e0a0b */
[----:B------:R-:W-:Y:S02]  /*0f60*/  SHF.R.S32.HI R19, RZ, 0x4, R6 ;  /* 0x00000004ff137819 */ /* 0x000fe40000011406 */
[----:B------:R-:W-:Y:S02]  /*0f70*/  @P4 LEA.HI.X R23, R10, c[0x0][0x1cc], R7, 0x1, P0 ;  /* 0x000073000a174a11 */ /* 0x000fe400000f0c07 */
[----:B------:R-:W-:-:S02]  /*0f80*/  SHF.R.S32.HI R7, RZ, 0x1f, R14 ;  /* 0x0000001fff077819 */ /* 0x000fc4000001140e */
[----:B------:R-:W-:Y:S02]  /*0f90*/  LEA.HI R6, R6, R19, RZ, 0x1 ;  /* 0x0000001306067211 */ /* 0x000fe400078f08ff */
[----:B------:R-:W-:Y:S02]  /*0fa0*/  LEA.HI R7, R7, R14, RZ, 0x3 ;  /* 0x0000000e07077211 */ /* 0x000fe400078f18ff */
[----:B------:R-:W-:Y:S02]  /*0fb0*/  ISETP.GE.AND P0, PT, R38, c[0x0][0x1d4], PT ;  /* 0x0000750026007a0c */ /* 0x000fe40003f06270 */
[----:B------:R-:W-:Y:S02]  /*0fc0*/  LOP3.LUT R16, R16, 0x1c0, RZ, 0xc0, !PT ;  /* 0x000001c010107812 */ /* 0x000fe400078ec0ff */
[----:B------:R-:W-:Y:S02]  /*0fd0*/  LOP3.LUT R6, R6, 0xfffffffe, RZ, 0xc0, !PT ;  /* 0xfffffffe06067812 */ /* 0x000fe400078ec0ff */
[C---:B------:R-:W-:Y:S01]  /*0fe0*/  LOP3.LUT R11, R7.reuse, 0xfffffff8, RZ, 0xc0, !PT ;  /* 0xfffffff8070b7812 */ /* 0x040fe200078ec0ff */
[----:B------:R-:W-:Y:S01]  /*0ff0*/  IMAD.SHL.U32 R7, R7, 0x40, RZ ;  /* 0x0000004007077824 */ /* 0x000fe200078e00ff */
[----:B------:R-:W-:Y:S01]  /*1000*/  LOP3.LUT R15, R16, 0x8, R15, 0xf8, !PT ;  /* 0x00000008100f7812 */ /* 0x000fe200078ef80f */
[----:B------:R-:W-:Y:S01]  /*1010*/  IMAD.IADD R6, R19, 0x1, -R6 ;  /* 0x0000000113067824 */ /* 0x000fe200078e0a06 */
[----:B------:R-:W-:Y:S01]  /*1020*/  SHF.R.U32.HI R16, RZ, 0x3, R16 ;  /* 0x00000003ff107819 */ /* 0x000fe20000011610 */
[----:B------:R-:W-:Y:S01]  /*1030*/  IMAD.IADD R11, R14, 0x1, -R11 ;  /* 0x000000010e0b7824 */ /* 0x000fe200078e0a0b */
[----:B------:R-:W-:Y:S01]  /*1040*/  @P2 IADD3 R10, R21, UR4, RZ ;  /* 0x00000004150a2c10 */ /* 0x000fe2000fffe0ff */
[C---:B------:R-:W-:Y:S01]  /*1050*/  @P6 IMAD.SHL.U32 R21, R120.reuse, 0x2, RZ ;  /* 0x0000000278156824 */ /* 0x040fe200078e00ff */
[----:B------:R-:W-:Y:S01]  /*1060*/  LOP3.LUT R15, R15, R16, RZ, 0x3c, !PT ;  /* 0x000000100f0f7212 */ /* 0x000fe200078e3cff */
[----:B------:R-:W-:Y:S01]  /*1070*/  @P5 IMAD.SHL.U32 R19, R120, 0x2, RZ ;  /* 0x0000000278135824 */ /* 0x000fe200078e00ff */
[----:B------:R-:W-:Y:S01]  /*1080*/  @P2 LEA R28, P1, R20, c[0x0][0x1c8], 0x1 ;  /* 0x00007200141c2a11 */ /* 0x000fe200078208ff */
[----:B------:R-:W-:Y:S01]  /*1090*/  IMAD.SHL.U32 R14, R11, 0x40, RZ ;  /* 0x000000400b0e7824 */ /* 0x000fe200078e00ff */
[----:B------:R-:W-:Y:S01]  /*10a0*/  @!PT LDS RZ, [RZ] ;  /* 0x00000000fffff984 */ /* 0x000fe20000000800 */
[----:B------:R-:W-:Y:S01]  /*10b0*/  @!PT LDS RZ, [RZ] ;  /* 0x00000000fffff984 */ /* 0x000fe20000000800 */
[----:B------:R-:W-:Y:S01]  /*10c0*/  @!PT LDS RZ, [RZ] ;  /* 0x00000000fffff984 */ /* 0x000fe20000000800 */
[----:B------:R2:W-:Y:S01]  /*10d0*/  @P6 LDGSTS.E.BYPASS.LTC128B.128 [R21+0x4100], [R26.64], !P3 ;  /* 0x041000001a156fae */ /* 0x0005e2000d901d56 */
[----:B------:R-:W-:Y:S01]  /*10e0*/  IMAD R250, R6, 0x200, R15 ;  /* 0x0000020006fa7824 */ /* 0x000fe200078e020f */
[----:B------:R-:W-:Y:S01]  /*10f0*/  @P2 LEA.HI.X R29, R20, c[0x0][0x1cc], R10, 0x1, P1 ;  /* 0x00007300141d2a11 */ /* 0x000fe200008f0c0a */
[----:B------:R-:W-:Y:S01]  /*1100*/  IMAD.SHL.U32 R6, R6, 0x8, RZ ;  /* 0x0000000806067824 */ /* 0x000fe200078e00ff */
[----:B------:R2:W-:Y:S01]  /*1110*/  @P6 LDGSTS.E.BYPASS.LTC128B.128 [R21+0x6100], [R26.64+0x80], !P0 ;  /* 0x061000801a156fae */ /* 0x0005e2000c101d56 */
[----:B------:R-:W-:Y:S01]  /*1120*/  LOP3.LUT R15, R14, 0x1c0, RZ, 0xc0, !PT ;  /* 0x000001c00e0f7812 */ /* 0x000fe200078ec0ff */
[----:B------:R-:W-:Y:S01]  /*1130*/  IMAD.SHL.U32 R250, R250, 0x2, RZ ;  /* 0x00000002fafa7824 */ /* 0x000fe200078e00ff */
[----:B------:R-:W-:Y:S01]  /*1140*/  LEA.HI R10, R17, R8, RZ, 0x5 ;  /* 0x00000008110a7211 */ /* 0x000fe200078f28ff */
[----:B------:R1:W-:Y:S01]  /*1150*/  @P5 LDGSTS.E.BYPASS.LTC128B.128 [R19+0x4900], [R24.64], !P3 ;  /* 0x0490000018135fae */ /* 0x0003e2000d901d56 */
[----:B------:R-:W-:Y:S01]  /*1160*/  LOP3.LUT R6, R15, 0x8, R6, 0xf8, !PT ;  /* 0x000000080f067812 */ /* 0x000fe200078ef806 */
[----:B------:R-:W-:Y:S01]  /*1170*/  ULDC.64 UR4, c[0x0][0x208] ;  /* 0x0000820000047ab9 */ /* 0x000fe20000000a00 */
[----:B------:R-:W-:Y:S01]  /*1180*/  SHF.R.S32.HI R14, RZ, 0x5, R10 ;  /* 0x00000005ff0e7819 */ /* 0x000fe2000001140a */
[----:B------:R1:W-:Y:S01]  /*1190*/  @P5 LDGSTS.E.BYPASS.LTC128B.128 [R19+0x6900], [R24.64+0x80], !P0 ;  /* 0x0690008018135fae */ /* 0x0003e2000c101d56 */
[----:B------:R-:W-:Y:S01]  /*11a0*/  SHF.R.U32.HI R15, RZ, 0x3, R15 ;  /* 0x00000003ff0f7819 */ /* 0x000fe2000001160f */
[----:B------:R-:W-:Y:S01]  /*11b0*/  UIMAD.WIDE.U32 UR16, UR11, UR4, URZ ;  /* 0x000000040b1072a5 */ /* 0x000fe2000f8e003f */
[----:B------:R-:W-:Y:S01]  /*11c0*/  LOP3.LUT R7, R7, 0xfffffe00, RZ, 0xc0, !PT ;  /* 0xfffffe0007077812 */ /* 0x000fe200078ec0ff */
[----:B------:R2:W-:Y:S01]  /*11d0*/  @P4 LDGSTS.E.BYPASS.LTC128B.128 [R31+0x5100], [R22.64], !P3 ;  /* 0x05100000161f4fae */ /* 0x0005e2000d901d56 */
[----:B------:R-:W-:Y:S01]  /*11e0*/  LOP3.LUT R6, R6, R15, RZ, 0x3c, !PT ;  /* 0x0000000f06067212 */ /* 0x000fe200078e3cff */
[----:B------:R-:W-:Y:S01]  /*11f0*/  IMAD.MOV.U32 R15, RZ, RZ, 0x10 ;  /* 0x00000010ff0f7424 */ /* 0x000fe200078e00ff */
[----:B------:R-:W-:Y:S01]  /*1200*/  IADD3 R249, R250, 0x4120, RZ ;  /* 0x00004120faf97810 */ /* 0x000fe20007ffe0ff */
[----:B------:R2:W-:Y:S01]  /*1210*/  @P4 LDGSTS.E.BYPASS.LTC128B.128 [R31+0x7100], [R22.64+0x80], !P0 ;  /* 0x07100080161f4fae */ /* 0x0005e2000c101d56 */
[----:B------:R-:W-:Y:S01]  /*1220*/  LOP3.LUT P4, RZ, R0, 0x2, RZ, 0xc0, !PT ;  /* 0x0000000200ff7812 */ /* 0x000fe2000788c0ff */
[----:B------:R-:W-:Y:S01]  /*1230*/  IMAD R251, R14, 0x400, R7 ;  /* 0x000004000efb7824 */ /* 0x000fe200078e0207 */
[----:B------:R-:W-:Y:S01]  /*1240*/  UIMAD UR11, UR11, UR5, URZ ;  /* 0x000000050b0b72a4 */ /* 0x000fe2000f8e023f */
[----:B------:R2:W-:Y:S01]  /*1250*/  @P2 LDGSTS.E.BYPASS.LTC128B.128 [R33+0x5900], [R28.64], !P3 ;  /* 0x059000001c212fae */ /* 0x0005e2000d901d56 */
[----:B------:R-:W-:-:S02]  /*1260*/  IMAD R14, R5, c[0x0][0x208], RZ ;  /* 0x00008200050e7a24 */ /* 0x000fc400078e02ff */
[----:B------:R-:W-:Y:S01]  /*1270*/  IMAD.IADD R251, R6, 0x1, R251 ;  /* 0x0000000106fb7824 */ /* 0x000fe200078e02fb */
[----:B------:R2:W-:Y:S01]  /*1280*/  @P2 LDGSTS.E.BYPASS.LTC128B.128 [R33+0x7900], [R28.64+0x80], !P0 ;  /* 0x079000801c212fae */ /* 0x0005e2000c101d56 */
[----:B------:R-:W-:Y:S01]  /*1290*/  R2P PR, R11, 0x6 ;  /* 0x000000060b007804 */ /* 0x000fe20000000000 */
[----:B------:R-:W-:Y:S01]  /*12a0*/  UIADD3 UR11, UR17, UR11, URZ ;  /* 0x0000000b110b7290 */ /* 0x000fe2000fffe03f */
[----:B------:R-:W-:Y:S01]  /*12b0*/  IADD3 R11, R250, 0x4100, RZ ;  /* 0x00004100fa0b7810 */ /* 0x000fe20007ffe0ff */
[----:B------:R-:W0:Y:S01]  /*12c0*/  LDGDEPBAR ;  /* 0x00000000000079af */ /* 0x000e220000000000 */
[----:B------:R-:W-:Y:S01]  /*12d0*/  IMAD.SHL.U32 R251, R251, 0x2, RZ ;  /* 0x00000002fbfb7824 */ /* 0x000fe200078e00ff */
[----:B------:R-:W-:Y:S02]  /*12e0*/  SEL R5, R15, 0xfffffff0, !P1 ;  /* 0xfffffff00f057807 */ /* 0x000fe40004800000 */
[----:B------:R-:W-:Y:S01]  /*12f0*/  @P4 IADD3 R249, R11, -0x20, RZ ;  /* 0xffffffe00bf94810 */ /* 0x000fe20007ffe0ff */
[C---:B------:R-:W-:Y:S01]  /*1300*/  IMAD R11, R9.reuse, c[0x0][0x20c], R14 ;  /* 0x00008300090b7a24 */ /* 0x040fe200078e020e */
[----:B------:R-:W-:Y:S01]  /*1310*/  PLOP3.LUT P1, PT, PT, PT, UP0, 0x80, 0x0 ;  /* 0x000000000000781c */ /* 0x000fe20003f2f008 */
[----:B------:R-:W-:Y:S01]  /*1320*/  IMAD.WIDE.U32 R14, R9, c[0x0][0x208], R36 ;  /* 0x00008200090e7a25 */ /* 0x000fe200078e0024 */
[----:B------:R-:W-:-:S02]  /*1330*/  IADD3 R239, R249, 0x800, RZ ;  /* 0x00000800f9ef7810 */ /* 0x000fc40007ffe0ff */
[----:B------:R-:W-:Y:S01]  /*1340*/  IADD3 R238, R249, 0x1000, RZ ;  /* 0x00001000f9ee7810 */ /* 0x000fe20007ffe0ff */
[----:B------:R-:W-:Y:S01]  /*1350*/  IMAD.IADD R15, R15, 0x1, R11 ;  /* 0x000000010f0f7824 */ /* 0x000fe200078e020b */
[----:B------:R-:W-:Y:S01]  /*1360*/  LOP3.LUT R11, R10, 0xffffffe0, RZ, 0xc0, !PT ;  /* 0xffffffe00a0b7812 */ /* 0x000fe200078ec0ff */
[----:B------:R-:W-:Y:S01]  /*1370*/  IMAD R247, R5, 0x2, R251 ;  /* 0x0000000205f77824 */ /* 0x000fe200078e02fb */
[----:B------:R-:W-:Y:S01]  /*1380*/  IADD3 R237, R249, 0x1800, RZ ;  /* 0x00001800f9ed7810 */ /* 0x000fe20007ffe0ff */
[----:B------:R-:W-:-:S04]  /*1390*/  IMAD.WIDE.U32 R14, R4, c[0x0][0x210], R14 ;  /* 0x00008400040e7a25 */ /* 0x000fc800078e000e */
[----:B------:R-:W-:Y:S02]  /*13a0*/  IMAD.IADD R15, R15, 0x1, R3 ;  /* 0x000000010f0f7824 */ /* 0x000fe400078e0203 */
[----:B------:R-:W-:Y:S02]  /*13b0*/  IMAD.IADD R3, R8, 0x1, -R11 ;  /* 0x0000000108037824 */ /* 0x000fe400078e0a0b */
[----:B------:R-:W-:Y:S01]  /*13c0*/  IMAD R11, R13, c[0x0][0x218], RZ ;  /* 0x000086000d0b7a24 */ /* 0x000fe200078e02ff */
[----:B------:R-:W-:-:S04]  /*13d0*/  DEPBAR.LE SB0, 0x1 ;  /* 0x000080400000791a */ /* 0x000fc80000000000 */
[----:B------:R-:W-:Y:S01]  /*13e0*/  IMAD R8, R12, c[0x0][0x21c], R11 ;  /* 0x000087000c087a24 */ /* 0x000fe200078e020b */
[----:B------:R-:W-:-:S04]  /*13f0*/  DEPBAR.LE SB0, 0x0 ;  /* 0x000080000000791a */ /* 0x000fc80000000000 */
[----:B-1----:R-:W-:Y:S01]  /*1400*/  IMAD.WIDE.U32 R18, R12, c[0x0][0x218], R14 ;  /* 0x000086000c127a25 */ /* 0x002fe200078e000e */
[----:B------:R-:W-:Y:S03]  /*1410*/  BAR.SYNC.DEFER_BLOCKING 0x0 ;  /* 0x0000000000007b1d */ /* 0x000fe60000010000 */
[----:B------:R-:W-:Y:S02]  /*1420*/  IMAD.IADD R16, R19, 0x1, R8 ;  /* 0x0000000113107824 */ /* 0x000fe400078e0208 */
[----:B------:R-:W-:Y:S01]  /*1430*/  IMAD.MOV.U32 R4, RZ, RZ, 0x20 ;  /* 0x00000020ff047424 */ /* 0x000fe200078e00ff */
[----:B------:R2:W-:Y:S04]  /*1440*/  STL.64 [R1+0x40], R18 ;  /* 0x0000401201007387 */ /* 0x0005e80000100a00 */
[----:B------:R2:W-:Y:S01]  /*1450*/  STL [R1+0xc], R16 ;  /* 0x00000c1001007387 */ /* 0x0005e20000100800 */
[----:B------:R-:W-:-:S03]  /*1460*/  SEL R4, R4, 0xffffffe0, !P2 ;  /* 0xffffffe004047807 */ /* 0x000fc60005000000 */
[----:B------:R2:W1:Y:S04]  /*1470*/  LDSM.16.M88.4 R60, [R251+0x8100] ;  /* 0x00810000fb3c783b */ /* 0x0004680000000200 */
[----:B------:R2:W3:Y:S04]  /*1480*/  LDSM.16.M88.4 R64, [R251+0xa100] ;  /* 0x00a10000fb40783b */ /* 0x0004e80000000200 */
[----:B------:R2:W4:Y:S04]  /*1490*/  LDSM.16.M88.4 R88, [R250+0x4100] ;  /* 0x00410000fa58783b */ /* 0x0005280000000200 */
        /* <DEDUP_REMOVED lines=10> */
[----:B---3--:R-:W-:Y:S02]  /*1540*/  ULDC.64 UR4, c[0x0][0x208] ;  /* 0x0000820000047ab9 */ /* 0x008fe40000000a00 */
        /* <DEDUP_REMOVED lines=18> */
[----:B------:R-:W-:Y:S01]  /*1670*/  IMAD.SHL.U32 R9, R120, 0x2, RZ ;  /* 0x0000000278097824 */ /* 0x000fe200078e00ff */
[----:B------:R-:W-:Y:S01]  /*1680*/  ISETP.LT.OR P1, PT, R10, 0x11, P0 ;  /* 0x000000110a00780c */ /* 0x000fe20000721670 */
[----:B------:R-:W-:Y:S01]  /*1690*/  IMAD.U32 R8, RZ, RZ, UR16 ;  /* 0x00000010ff087e24 */ /* 0x000fe2000f8e00ff */
        /* <DEDUP_REMOVED lines=9> */
[----:B------:R2:W-:Y:S02]  /*1730*/  LDGSTS.E.BYPASS.LTC128B.128 [R9+0x900], [R14.64], !P6 ;  /* 0x009000000e097fae */ /* 0x0005e4000f101d56 */
[----:B--2---:R-:W-:Y:S02]  /*1740*/  IADD3.X R21, RZ, UR11, R13, P4, P2 ;  /* 0x0000000bff157c10 */ /* 0x004fe4000a7e440d */
[C---:B------:R-:W-:Y:S02]  /*1750*/  IADD3 R16, P4, R14.reuse, UR16, RZ ;  /* 0x000000100e107c10 */ /* 0x040fe4000ff9e0ff */
[----:B------:R-:W-:Y:S01]  /*1760*/  IADD3 R18, P2, R14, UR5, RZ ;  /* 0x000000050e127c10 */ /* 0x000fe2000ff5e0ff */
[----:B------:R2:W-:Y:S01]  /*1770*/  LDGSTS.E.BYPASS.LTC128B.128 [R9+0x2900], [R20.64], !P1 ;  /* 0x0290000014097fae */ /* 0x0005e2000c901d56 */
[----:B------:R-:W-:Y:S02]  /*1780*/  ISETP.LT.OR P6, PT, R10, 0x21, P3 ;  /* 0x000000210a00780c */ /* 0x000fe40001fc1670 */
[----:B------:R-:W-:-:S02]  /*1790*/  IADD3.X R17, R15, UR11, RZ, P4, !PT ;  /* 0x0000000b0f117c10 */ /* 0x000fc4000a7fe4ff */
[C---:B------:R-:W-:Y:S02]  /*17a0*/  ISETP.LT.OR P4, PT, R10.reuse, 0x31, P3 ;  /* 0x000000310a00780c */ /* 0x040fe40001f81670 */
[----:B------:R-:W-:Y:S02]  /*17b0*/  IADD3.X R19, R15, UR4, RZ, P2, !PT ;  /* 0x000000040f137c10 */ /* 0x000fe400097fe4ff */
[----:B------:R-:W-:-:S05]  /*17c0*/  ISETP.LT.OR P2, PT, R10, 0x31, P0 ;  /* 0x000000310a00780c */ /* 0x000fca0000741670 */
[----:B------:R2:W-:Y:S01]  /*17d0*/  LDGSTS.E.BYPASS.LTC128B.128 [R9+0x1100], [R16.64], !P6 ;  /* 0x0110000010097fae */ /* 0x0005e2000f101d56 */
[----:B---3--:R-:W-:-:S03]  /*17e0*/  IADD3 R12, P1, R16, UR16, RZ ;  /* 0x00000010100c7c10 */ /* 0x008fc6000ff3e0ff */
[----:B------:R2:W-:Y:S01]  /*17f0*/  LDGSTS.E.BYPASS.LTC128B.128 [R9+0x3100], [R18.64], !P5 ;  /* 0x0310000012097fae */ /* 0x0005e2000e901d56 */
[----:B------:R-:W-:Y:S02]  /*1800*/  IADD3.X R13, R17, UR11, RZ, P1, !PT ;  /* 0x0000000b110d7c10 */ /* 0x000fe40008ffe4ff */
[----:B------:R-:W-:-:S03]  /*1810*/  IADD3 R10, P1, R16, UR5, RZ ;  /* 0x00000005100a7c10 */ /* 0x000fc6000ff3e0ff */
[----:B------:R2:W-:Y:S01]  /*1820*/  LDGSTS.E.BYPASS.LTC128B.128 [R9+0x1900], [R12.64], !P4 ;  /* 0x019000000c097fae */ /* 0x0005e2000e101d56 */
[----:B------:R-:W-:-:S05]  /*1830*/  IADD3.X R11, R17, UR4, RZ, P1, !PT ;  /* 0x00000004110b7c10 */ /* 0x000fca0008ffe4ff */
[----:B------:R2:W-:Y:S04]  /*1840*/  LDGSTS.E.BYPASS.LTC128B.128 [R9+0x3900], [R10.64], !P2 ;  /* 0x039000000a097fae */ /* 0x0005e8000d101d56 */
.L_x_2467:
[----:B---3--:R-:W-:Y:S01]  /*1850*/  LOP3.LUT P1, RZ, R0, 0x4, RZ, 0xc0, !PT ;  /* 0x0000000400ff7812 */ /* 0x008fe2000782c0ff */
[----:B------:R-:W-:Y:S01]  /*1860*/  IMAD.MOV.U32 R0, RZ, RZ, 0x40 ;  /* 0x00000040ff007424 */ /* 0x000fe200078e00ff */
[C---:B--2-4-:R-:W-:Y:S01]  /*1870*/  HMMA.16816.F32 R32, R64.reuse, R88, RZ ;  /* 0x000000584020723c */ /* 0x054fe200000018ff */
[C---:B------:R-:W-:Y:S01]  /*1880*/  IMAD R246, R4.reuse, 0x2, R251 ;  /* 0x0000000204f67824 */ /* 0x040fe200078e02fb */
[----:B------:R-:W0:Y:S01]  /*1890*/  LDGDEPBAR ;  /* 0x00000000000079af */ /* 0x000e220000000000 */
[----:B------:R-:W-:Y:S01]  /*18a0*/  IMAD R244, R4, 0x2, R247 ;  /* 0x0000000204f47824 */ /* 0x000fe200078e02f7 */
[----:B------:R-:W-:Y:S01]  /*18b0*/  SEL R0, R0, 0xffffffc0, !P1 ;  /* 0xffffffc000007807 */ /* 0x000fe20004800000 */
[----:B------:R-:W-:Y:S01]  /*18c0*/  IMAD R243, R5, 0x2, R246 ;  /* 0x0000000205f37824 */ /* 0x000fe200078e02f6 */
[----:B------:R-:W-:Y:S01]  /*18d0*/  LDSM.16.M88.4 R116, [R246+0xa100] ;  /* 0x00a10000f674783b */ /* 0x000fe20000000200 */
[----:B------:R-:W-:Y:S01]  /*18e0*/  UISETP.GE.AND UP0, UPT, UR8, 0x41, UPT ;  /* 0x000000410800788c */ /* 0x000fe2000bf06270 */
[C---:B-1----:R-:W-:Y:S01]  /*18f0*/  HMMA.16816.F32 R24, R64.reuse, R80, RZ ;  /* 0x000000504018723c */ /* 0x042fe200000018ff */
[--C-:B------:R-:W-:Y:S01]  /*1900*/  IMAD.IADD R245, R250, 0x1, R0.reuse ;  /* 0x00000001faf57824 */ /* 0x100fe200078e0200 */
[C---:B------:R-:W-:Y:S01]  /*1910*/  IADD3 R235, R249.reuse, 0x2000, RZ ;  /* 0x00002000f9eb7810 */ /* 0x040fe20007ffe0ff */
[C---:B------:R-:W-:Y:S01]  /*1920*/  IMAD.IADD R236, R249.reuse, 0x1, R0 ;  /* 0x00000001f9ec7824 */ /* 0x040fe200078e0200 */
[----:B------:R-:W-:Y:S01]  /*1930*/  IADD3 R234, R249, 0x2800, RZ ;  /* 0x00002800f9ea7810 */ /* 0x000fe20007ffe0ff */
[----:B------:R-:W-:Y:S01]  /*1940*/  IMAD.IADD R6, R7, 0x1, R6 ;  /* 0x0000000107067824 */ /* 0x000fe200078e0206 */
[----:B------:R-:W1:Y:S01]  /*1950*/  LDSM.16.M88.4 R112, [R245+0x4100] ;  /* 0x00410000f570783b */ /* 0x000e620000000200 */
[----:B------:R-:W-:Y:S01]  /*1960*/  PLOP3.LUT P1, PT, PT, PT, UP0, 0x80, 0x0 ;  /* 0x000000000000781c */ /* 0x000fe20003f2f008 */
[----:B------:R-:W-:Y:S01]  /*1970*/  HMMA.16816.F32 R16, R64, R72, RZ ;  /* 0x000000484010723c */ /* 0x000fe200000018ff */
[C---:B------:R-:W-:Y:S01]  /*1980*/  IADD3 R233, R249.reuse, 0x3000, RZ ;  /* 0x00003000f9e97810 */ /* 0x040fe20007ffe0ff */
[----:B------:R-:W2:Y:S01]  /*1990*/  LDSM.16.M88.4 R108, [R245+0x4900] ;  /* 0x00490000f56c783b */ /* 0x000ea20000000200 */
[----:B------:R-:W-:-:S03]  /*19a0*/  IADD3 R232, R249, 0x3800, RZ ;  /* 0x00003800f9e87810 */ /* 0x000fc60007ffe0ff */
[----:B------:R-:W3:Y:S02]  /*19b0*/  LDSM.16.M88.4 R104, [R245+0x5100] ;  /* 0x00510000f568783b */ /* 0x000ee40000000200 */
[C---:B------:R-:W-:Y:S02]  /*19c0*/  HMMA.16816.F32 R28, R64.reuse, R90, RZ ;  /* 0x0000005a401c723c */ /* 0x040fe400000018ff */
[----:B------:R-:W4:Y:S06]  /*19d0*/  LDSM.16.M88.4 R100, [R245+0x5900] ;  /* 0x00590000f564783b */ /* 0x000f2c0000000200 */
[C---:B------:R-:W-:Y:S08]  /*19e0*/  HMMA.16816.F32 R20, R64.reuse, R82, RZ ;  /* 0x000000524014723c */ /* 0x040ff000000018ff */
[----:B------:R-:W-:Y:S08]  /*19f0*/  HMMA.16816.F32 R12, R64, R74, RZ ;  /* 0x0000004a400c723c */ /* 0x000ff000000018ff */
[C---:B------:R-:W-:Y:S08]  /*1a00*/  HMMA.16816.F32 R92, R60.reuse, R88, RZ ;  /* 0x000000583c5c723c */ /* 0x040ff000000018ff */
[C---:B------:R-:W-:Y:S08]  /*1a10*/  HMMA.16816.F32 R84, R60.reuse, R80, RZ ;  /* 0x000000503c54723c */ /* 0x040ff000000018ff */
[----:B------:R-:W-:Y:S08]  /*1a20*/  HMMA.16816.F32 R76, R60, R72, RZ ;  /* 0x000000483c4c723c */ /* 0x000ff000000018ff */
[-C--:B------:R-:W-:Y:S08]  /*1a30*/  HMMA.16816.F32 R8, R64, R96.reuse, RZ ;  /* 0x000000604008723c */ /* 0x080ff000000018ff */
[C---:B------:R-:W-:Y:S08]  /*1a40*/  HMMA.16816.F32 R68, R60.reuse, R96, RZ ;  /* 0x000000603c44723c */ /* 0x040ff000000018ff */
[C---:B------:R-:W-:Y:S08]  /*1a50*/  HMMA.16816.F32 R88, R60.reuse, R90, RZ ;  /* 0x0000005a3c58723c */ /* 0x040ff000000018ff */
[C---:B------:R-:W-:Y:S08]  /*1a60*/  HMMA.16816.F32 R80, R60.reuse, R82, RZ ;  /* 0x000000523c50723c */ /* 0x040ff000000018ff */
[----:B------:R-:W-:Y:S08]  /*1a70*/  HMMA.16816.F32 R72, R60, R74, RZ ;  /* 0x0000004a3c48723c */ /* 0x000ff000000018ff */
[-C--:B------:R-:W-:Y:S08]  /*1a80*/  HMMA.16816.F32 R64, R64, R98.reuse, RZ ;  /* 0x000000624040723c */ /* 0x080ff000000018ff */
[----:B------:R-:W-:Y:S01]  /*1a90*/  HMMA.16816.F32 R60, R60, R98, RZ ;  /* 0x000000623c3c723c */ /* 0x000fe200000018ff */
[----:B------:R-:W5:Y:S07]  /*1aa0*/  LDSM.16.M88.4 R96, [R246+0x8100] ;  /* 0x00810000f660783b */ /* 0x000f6e0000000200 */
        /* <DEDUP_REMOVED lines=8> */
[----:B------:R-:W-:Y:S07]  /*1b30*/  LDSM.16.M88.4 R56, [R244+0xa100] ;  /* 0x00a10000f438783b */ /* 0x000fee0000000200 */
[C---:B------:R-:W-:Y:S08]  /*1b40*/  HMMA.16816.F32 R92, R36.reuse, R52, R92 ;  /* 0x00000034245c723c */ /* 0x040ff0000000185c */
[C---:B------:R-:W-:Y:S08]  /*1b50*/  HMMA.16816.F32 R84, R36.reuse, R48, R84 ;  /* 0x000000302454723c */ /* 0x040ff00000001854 */
[C---:B------:R-:W-:Y:S08]  /*1b60*/  HMMA.16816.F32 R76, R36.reuse, R44, R76 ;  /* 0x0000002c244c723c */ /* 0x040ff0000000184c */
[C---:B------:R-:W-:Y:S08]  /*1b70*/  HMMA.16816.F32 R68, R36.reuse, R40, R68 ;  /* 0x000000282444723c */ /* 0x040ff00000001844 */
[C---:B------:R-:W-:Y:S01]  /*1b80*/  HMMA.16816.F32 R88, R36.reuse, R54, R88 ;  /* 0x000000362458723c */ /* 0x040fe20000001858 */
[----:B------:R-:W3:Y:S07]  /*1b90*/  LDSM.16.M88.4 R52, [R236] ;  /* 0x00000000ec34783b */ /* 0x000eee0000000200 */
[C---:B------:R-:W-:Y:S01]  /*1ba0*/  HMMA.16816.F32 R80, R36.reuse, R50, R80 ;  /* 0x000000322450723c */ /* 0x040fe20000001850 */
[----:B------:R-:W4:Y:S07]  /*1bb0*/  LDSM.16.M88.4 R48, [R236+0x800] ;  /* 0x00080000ec30783b */ /* 0x000f2e0000000200 */
[C---:B------:R-:W-:Y:S01]  /*1bc0*/  HMMA.16816.F32 R72, R36.reuse, R46, R72 ;  /* 0x0000002e2448723c */ /* 0x040fe20000001848 */
[----:B------:R-:W5:Y:S07]  /*1bd0*/  LDSM.16.M88.4 R44, [R236+0x1000] ;  /* 0x00100000ec2c783b */ /* 0x000f6e0000000200 */
[----:B------:R-:W-:Y:S01]  /*1be0*/  HMMA.16816.F32 R60, R36, R42, R60 ;  /* 0x0000002a243c723c */ /* 0x000fe2000000183c */
[----:B------:R-:W5:Y:S04]  /*1bf0*/  LDSM.16.M88.4 R40, [R236+0x1800] ;  /* 0x00180000ec28783b */ /* 0x000f680000000200 */
[----:B------:R-:W5:Y:S03]  /*1c00*/  LDSM.16.M88.4 R36, [R244+0x8100] ;  /* 0x00810000f424783b */ /* 0x000f660000000200 */
[C---:B-1----:R-:W-:Y:S08]  /*1c10*/  HMMA.16816.F32 R32, R116.reuse, R112, R32 ;  /* 0x000000707420723c */ /* 0x042ff00000001820 */
[C---:B--2---:R-:W-:Y:S08]  /*1c20*/  HMMA.16816.F32 R24, R116.reuse, R108, R24 ;  /* 0x0000006c7418723c */ /* 0x044ff00000001818 */
[C---:B---3--:R-:W-:Y:S08]  /*1c30*/  HMMA.16816.F32 R16, R116.reuse, R104, R16 ;  /* 0x000000687410723c */ /* 0x048ff00000001810 */
[C---:B----4-:R-:W-:Y:S08]  /*1c40*/  HMMA.16816.F32 R8, R116.reuse, R100, R8 ;  /* 0x000000647408723c */ /* 0x050ff00000001808 */
[C---:B------:R-:W-:Y:S08]  /*1c50*/  HMMA.16816.F32 R28, R116.reuse, R114, R28 ;  /* 0x00000072741c723c */ /* 0x040ff0000000181c */
[C---:B------:R-:W-:Y:S08]  /*1c60*/  HMMA.16816.F32 R20, R116.reuse, R110, R20 ;  /* 0x0000006e7414723c */ /* 0x040ff00000001814 */
[C---:B------:R-:W-:Y:S08]  /*1c70*/  HMMA.16816.F32 R12, R116.reuse, R106, R12 ;  /* 0x0000006a740c723c */ /* 0x040ff0000000180c */
[----:B------:R-:W-:Y:S01]  /*1c80*/  HMMA.16816.F32 R64, R116, R102, R64 ;  /* 0x000000667440723c */ /* 0x000fe20000001840 */
[----:B------:R-:W-:Y:S07]  /*1c90*/  LDSM.16.M88.4 R116, [R251+0xe100] ;  /* 0x00e10000fb74783b */ /* 0x000fee0000000200 */
[C---:B-----5:R-:W-:Y:S08]  /*1ca0*/  HMMA.16816.F32 R92, R96.reuse, R112, R92 ;  /* 0x00000070605c723c */ /* 0x060ff0000000185c */
[C---:B------:R-:W-:Y:S01]  /*1cb0*/  HMMA.16816.F32 R88, R96.reuse, R114, R88 ;  /* 0x000000726058723c */ /* 0x040fe20000001858 */
[----:B------:R-:W1:Y:S07]  /*1cc0*/  LDSM.16.M88.4 R112, [R250+0x6100] ;  /* 0x00610000fa70783b */ /* 0x000e6e0000000200 */
[C---:B------:R-:W-:Y:S08]  /*1cd0*/  HMMA.16816.F32 R84, R96.reuse, R108, R84 ;  /* 0x0000006c6054723c */ /* 0x040ff00000001854 */
[C---:B------:R-:W-:Y:S01]  /*1ce0*/  HMMA.16816.F32 R80, R96.reuse, R110, R80 ;  /* 0x0000006e6050723c */ /* 0x040fe20000001850 */
[----:B------:R-:W2:Y:S07]  /*1cf0*/  LDSM.16.M88.4 R108, [R250+0x6900] ;  /* 0x00690000fa6c783b */ /* 0x000eae0000000200 */
[C---:B------:R-:W-:Y:S08]  /*1d00*/  HMMA.16816.F32 R76, R96.reuse, R104, R76 ;  /* 0x00000068604c723c */ /* 0x040ff0000000184c */
[C---:B------:R-:W-:Y:S01]  /*1d10*/  HMMA.16816.F32 R72, R96.reuse, R106, R72 ;  /* 0x0000006a6048723c */ /* 0x040fe20000001848 */
[----:B------:R-:W3:Y:S07]  /*1d20*/  LDSM.16.M88.4 R104, [R250+0x7100] ;  /* 0x00710000fa68783b */ /* 0x000eee0000000200 */
[C---:B------:R-:W-:Y:S08]  /*1d30*/  HMMA.16816.F32 R68, R96.reuse, R100, R68 ;  /* 0x000000646044723c */ /* 0x040ff00000001844 */
[----:B------:R-:W-:Y:S01]  /*1d40*/  HMMA.16816.F32 R60, R96, R102, R60 ;  /* 0x00000066603c723c */ /* 0x000fe2000000183c */
[----:B------:R-:W4:Y:S04]  /*1d50*/  LDSM.16.M88.4 R100, [R250+0x7900] ;  /* 0x00790000fa64783b */ /* 0x000f280000000200 */
[----:B------:R-:W5:Y:S03]  /*1d60*/  LDSM.16.M88.4 R96, [R251+0xc100] ;  /* 0x00c10000fb60783b */ /* 0x000f660000000200 */
        /* <DEDUP_REMOVED lines=21> */
[----:B------:R-:W4:Y:S03]  /*1ec0*/  LDSM.16.M88.4 R36, [R247+0xc100] ;  /* 0x00c10000f724783b */ /* 0x000f260000000200 */
[C---:B-1----:R-:W-:Y:S08]  /*1ed0*/  HMMA.16816.F32 R32, R116.reuse, R112, R32 ;  /* 0x000000707420723c */ /* 0x042ff00000001820 */
[C---:B------:R-:W-:Y:S08]  /*1ee0*/  HMMA.16816.F32 R28, R116.reuse, R114, R28 ;  /* 0x00000072741c723c */ /* 0x040ff0000000181c */
[C---:B--2---:R-:W-:Y:S08]  /*1ef0*/  HMMA.16816.F32 R24, R116.reuse, R108, R24 ;  /* 0x0000006c7418723c */ /* 0x044ff00000001818 */
[C---:B------:R-:W-:Y:S08]  /*1f00*/  HMMA.16816.F32 R20, R116.reuse, R110, R20 ;  /* 0x0000006e7414723c */ /* 0x040ff00000001814 */
[C---:B---3--:R-:W-:Y:S08]  /*1f10*/  HMMA.16816.F32 R16, R116.reuse, R104, R16 ;  /* 0x000000687410723c */ /* 0x048ff00000001810 */
[C---:B------:R-:W-:Y:S08]  /*1f20*/  HMMA.16816.F32 R12, R116.reuse, R106, R12 ;  /* 0x0000006a740c723c */ /* 0x040ff0000000180c */
[C---:B----4-:R-:W-:Y:S08]  /*1f30*/  HMMA.16816.F32 R8, R116.reuse, R100, R8 ;  /* 0x000000647408723c */ /* 0x050ff00000001808 */
[----:B------:R-:W-:Y:S01]  /*1f40*/  HMMA.16816.F32 R64, R116, R102, R64 ;  /* 0x000000667440723c */ /* 0x000fe20000001840 */
[----:B------:R-:W-:Y:S07]  /*1f50*/  LDSM.16.M88.4 R116, [R246+0xc100] ;  /* 0x00c10000f674783b */ /* 0x000fee0000000200 */
[C---:B-----5:R-:W-:Y:S08]  /*1f60*/  HMMA.16816.F32 R92, R96.reuse, R112, R92 ;  /* 0x00000070605c723c */ /* 0x060ff0000000185c */
        /* <DEDUP_REMOVED lines=9> */
[----:B------:R-:W-:Y:S01]  /*2000*/  HMMA.16816.F32 R60, R96, R102, R60 ;  /* 0x00000066603c723c */ /* 0x000fe2000000183c */
[----:B------:R-:W3:Y:S04]  /*2010*/  LDSM.16.M88.4 R100, [R245+0x7100] ;  /* 0x00710000f564783b */ /* 0x000ee80000000200 */
[----:B------:R-:W4:Y:S03]  /*2020*/  LDSM.16.M88.4 R96, [R245+0x7900] ;  /* 0x00790000f560783b */ /* 0x000f260000000200 */
        /* <DEDUP_REMOVED lines=14> */
[----:B------:R-:W5:Y:S07]  /*2110*/  LDSM.16.M88.4 R48, [R236+0x2000] ;  /* 0x00200000ec30783b */ /* 0x000f6e0000000200 */
[C---:B------:R-:W-:Y:S08]  /*2120*/  HMMA.16816.F32 R76, R36.reuse, R44, R76 ;  /* 0x0000002c244c723c */ /* 0x040ff0000000184c */
[C---:B------:R-:W-:Y:S01]  /*2130*/  HMMA.16816.F32 R72, R36.reuse, R46, R72 ;  /* 0x0000002e2448723c */ /* 0x040fe20000001848 */
[----:B------:R-:W2:Y:S07]  /*2140*/  LDSM.16.M88.4 R44, [R236+0x2800] ;  /* 0x00280000ec2c783b */ /* 0x000eae0000000200 */
[C---:B------:R-:W-:Y:S08]  /*2150*/  HMMA.16816.F32 R68, R36.reuse, R40, R68 ;  /* 0x000000282444723c */ /* 0x040ff00000001844 */
[----:B------:R-:W-:Y:S01]  /*2160*/  HMMA.16816.F32 R60, R36, R42, R60 ;  /* 0x0000002a243c723c */ /* 0x000fe2000000183c */
[----:B------:R-:W3:Y:S04]  /*2170*/  LDSM.16.M88.4 R40, [R236+0x3000] ;  /* 0x00300000ec28783b */ /* 0x000ee80000000200 */
[----:B------:R-:W4:Y:S01]  /*2180*/  LDSM.16.M88.4 R36, [R236+0x3800] ;  /* 0x00380000ec24783b */ /* 0x000f220000000200 */
[----:B------:R-:W-:-:S04]  /*2190*/  DEPBAR.LE SB0, 0x0 ;  /* 0x000080000000791a */ /* 0x000fc80000000000 */
[C---:B-1----:R-:W-:Y:S08]  /*21a0*/  HMMA.16816.F32 R32, R112.reuse, R108, R32 ;  /* 0x0000006c7020723c */ /* 0x042ff00000001820 */
[C---:B------:R-:W-:Y:S08]  /*21b0*/  HMMA.16816.F32 R28, R112.reuse, R110, R28 ;  /* 0x0000006e701c723c */ /* 0x040ff0000000181c */
[C---:B--2---:R-:W-:Y:S08]  /*21c0*/  HMMA.16816.F32 R24, R112.reuse, R104, R24 ;  /* 0x000000687018723c */ /* 0x044ff00000001818 */
[C---:B------:R-:W-:Y:S08]  /*21d0*/  HMMA.16816.F32 R20, R112.reuse, R106, R20 ;  /* 0x0000006a7014723c */ /* 0x040ff00000001814 */
[C---:B---3--:R-:W-:Y:S08]  /*21e0*/  HMMA.16816.F32 R16, R112.reuse, R100, R16 ;  /* 0x000000647010723c */ /* 0x048ff00000001810 */
        /* <DEDUP_REMOVED lines=29> */
[----:B------:R-:W-:-:S04]  /*23c0*/  ULEA.HI.SX32 UR5, UR18, 0xfffffffe, 0x1a ;  /* 0xfffffffe12057891 */ /* 0x000fc8000f8fd23f */
        /* <DEDUP_REMOVED lines=9> */
[----:B------:R-:W-:-:S02]  /*2460*/  IADD3 R2, R37, UR4, RZ ;  /* 0x0000000425027c10 */ /* 0x000fc4000fffe0ff */
[----:B------:R-:W-:Y:S01]  /*2470*/  IADD3 R46, P5, R48, UR5, RZ ;  /* 0x00000005302e7c10 */ /* 0x000fe2000ffbe0ff */
[----:B------:R-:W-:Y:S01]  /*2480*/  UIADD3.X UR4, URZ, UR14, URZ, UP0, !UPT ;  /* 0x0000000e3f047290 */ /* 0x000fe200087fe43f */
[----:B------:R-:W-:Y:S01]  /*2490*/  LEA.HI.X R49, R36, c[0x0][0x1cc], R2, 0x1, P2 ;  /* 0x0000730024317a11 */ /* 0x000fe200010f0c02 */
[----:B------:R-:W-:Y:S01]  /*24a0*/  IMAD.SHL.U32 R2, R120, 0x2, RZ ;  /* 0x0000000278027824 */ /* 0x000fe200078e00ff */
[----:B------:R-:W-:Y:S02]  /*24b0*/  IADD3 R44, P4, P2, R0, 0x80, R48 ;  /* 0x00000080002c7810 */ /* 0x000fe40007a9e030 */
[----:B------:R-:W-:Y:S02]  /*24c0*/  IADD3.X R47, R49, UR6, RZ, P5, !PT ;  /* 0x00000006312f7c10 */ /* 0x000fe4000affe4ff */
[----:B------:R-:W-:Y:S01]  /*24d0*/  IADD3 R42, P6, R46, UR5, RZ ;  /* 0x000000052e2a7c10 */ /* 0x000fe2000ffde0ff */
[----:B------:R-:W-:Y:S01]  /*24e0*/  @!PT LDS RZ, [RZ] ;  /* 0x00000000fffff984 */ /* 0x000fe20000000800 */
[----:B------:R-:W-:Y:S01]  /*24f0*/  @!PT LDS RZ, [RZ] ;  /* 0x00000000fffff984 */ /* 0x000fe20000000800 */
[----:B------:R-:W-:Y:S01]  /*2500*/  @!PT LDS RZ, [RZ] ;  /* 0x00000000fffff984 */ /* 0x000fe20000000800 */
[----:B------:R1:W-:Y:S01]  /*2510*/  LDGSTS.E.BYPASS.LTC128B.128 [R2+0x4100], [R48.64], !P3 ;  /* 0x0410000030027fae */ /* 0x0003e2000d901d56 */
[----:B------:R-:W-:-:S02]  /*2520*/  IADD3.X R45, RZ, UR6, R49, P4, P2 ;  /* 0x00000006ff2d7c10 */ /* 0x000fc4000a7e4431 */
[----:B------:R-:W-:Y:S01]  /*2530*/  IADD3 R40, P5, R46, UR7, RZ ;  /* 0x000000072e287c10 */ /* 0x000fe2000ffbe0ff */
[----:B------:R1:W-:Y:S01]  /*2540*/  LDGSTS.E.BYPASS.LTC128B.128 [R2+0x6100], [R48.64+0x80], !P0 ;  /* 0x0610008030027fae */ /* 0x0003e2000c101d56 */
[C---:B------:R-:W-:Y:S02]  /*2550*/  IADD3 R38, P4, R42.reuse, UR5, RZ ;  /* 0x000000052a267c10 */ /* 0x040fe4000ff9e0ff */
[C---:B------:R-:W-:Y:S01]  /*2560*/  IADD3.X R43, R47.reuse, UR6, RZ, P6, !PT ;  /* 0x000000062f2b7c10 */ /* 0x040fe2000b7fe4ff */
        /* <DEDUP_REMOVED lines=8> */
[----:B------:R1:W-:Y:S04]  /*25f0*/  LDGSTS.E.BYPASS.LTC128B.128 [R2+0x5900], [R38.64], !P3 ;  /* 0x0590000026027fae */ /* 0x0003e8000d901d56 */
[----:B------:R1:W-:Y:S02]  /*2600*/  LDGSTS.E.BYPASS.LTC128B.128 [R2+0x7900], [R36.64], !P0 ;  /* 0x0790000024027fae */ /* 0x0003e4000c101d56 */
.L_x_2468:
[----:B------:R-:W-:Y:S01]  /*2610*/  SHF.R.S32.HI R0, RZ, 0x1f, R3 ;  /* 0x0000001fff007819 */ /* 0x000fe20000011403 */
[----:B------:R-:W-:Y:S01]  /*2620*/  UIMAD UR8, UR13, -0x40, UR8 ;  /* 0xffffffc00d0878a4 */ /* 0x000fe2000f8e0208 */
[----:B------:R-:W-:Y:S01]  /*2630*/  IMAD.SHL.U32 R248, R6, 0x2, RZ ;  /* 0x0000000206f87824 */ /* 0x000fe200078e00ff */
[----:B------:R-:W0:Y:S01]  /*2640*/  LDGDEPBAR ;  /* 0x00000000000079af */ /* 0x000e220000000000 */
[----:B-1----:R-:W-:-:S02]  /*2650*/  LEA.HI R2, R0, R3, RZ, 0x2 ;  /* 0x0000000300027211 */ /* 0x002fc400078f10ff */
[--C-:B------:R-:W-:Y:S01]  /*2660*/  IMAD R242, R5, 0x2, R248.reuse ;  /* 0x0000000205f27824 */ /* 0x100fe200078e02f8 */
[----:B------:R-:W-:Y:S01]  /*2670*/  LDSM.16.MT88.4 R180, [R248+0x900] ;  /* 0x00090000f8b4783b */ /* 0x000fe20000004200 */
[----:B------:R-:W-:Y:S02]  /*2680*/  IMAD.U32 R0, RZ, RZ, UR8 ;  /* 0x00000008ff007e24 */ /* 0x000fe4000f8e00ff */
[C---:B------:R-:W-:Y:S01]  /*2690*/  IMAD R241, R4.reuse, 0x2, R248 ;  /* 0x0000000204f17824 */ /* 0x040fe200078e02f8 */
[----:B------:R1:W-:Y:S01]  /*26a0*/  STL [R1+0x28], R2 ;  /* 0x0000280201007387 */ /* 0x0003e20000100800 */
[----:B------:R-:W-:-:S03]  /*26b0*/  IMAD R240, R4, 0x2, R242 ;  /* 0x0000000204f07824 */ /* 0x000fc600078e02f2 */
[----:B------:R-:W-:Y:S04]  /*26c0*/  LDSM.16.MT88.4 R44, [R242+0x100] ;  /* 0x00010000f22c783b */ /* 0x000fe80000004200 */
[----:B------:R-:W-:Y:S04]  /*26d0*/  LDSM.16.MT88.4 R128, [R248+0x2100] ;  /* 0x00210000f880783b */ /* 0x000fe80000004200 */
[----:B------:R-:W-:Y:S04]  /*26e0*/  LDSM.16.MT88.4 R144, [R242+0x2100] ;  /* 0x00210000f290783b */ /* 0x000fe80000004200 */
[----:B------:R-:W-:Y:S04]  /*26f0*/  LDSM.16.MT88.4 R96, [R241+0x100] ;  /* 0x00010000f160783b */ /* 0x000fe80000004200 */
[----:B------:R-:W-:Y:S04]  /*2700*/  LDSM.16.MT88.4 R112, [R240+0x100] ;  /* 0x00010000f070783b */ /* 0x000fe80000004200 */
[----:B------:R-:W-:Y:S01]  /*2710*/  LDSM.16.MT88.4 R160, [R241+0x2100] ;  /* 0x00210000f1a0783b */ /* 0x000fe20000004200 */
[----:B-1----:R-:W-:-:S05]  /*2720*/  LOP3.LUT R2, R2, 0x7ffffffc, RZ, 0xc0, !PT ;  /* 0x7ffffffc02027812 */ /* 0x002fca00078ec0ff */
[----:B------:R-:W-:-:S04]  /*2730*/  IMAD.IADD R3, R3, 0x1, -R2 ;  /* 0x0000000103037824 */ /* 0x000fc800078e0a02 */
        /* <DEDUP_REMOVED lines=13> */
[----:B------:R-:W-:Y:S02]  /*2810*/  FSEL R33, R33, -INF , P2 ;  /* 0xff80000021217808 */ /* 0x000fe40001000000 */
[----:B------:R-:W-:Y:S02]  /*2820*/  FSEL R95, R95, -INF , P2 ;  /* 0xff8000005f5f7808 */ /* 0x000fe40001000000 */
[C---:B------:R-:W-:Y:S02]  /*2830*/  ISETP.GT.AND P4, PT, R3.reuse, 0x10, PT ;  /* 0x000000100300780c */ /* 0x040fe40003f84270 */
[----:B------:R-:W-:Y:S02]  /*2840*/  FSEL R32, R30, -INF , P6 ;  /* 0xff8000001e207808 */ /* 0x000fe40003000000 */
[----:B------:R-:W-:Y:S02]  /*2850*/  ISETP.GT.AND P2, PT, R3, 0x11, PT ;  /* 0x000000110300780c */ /* 0x000fe40003f44270 */
[----:B------:R-:W-:-:S02]  /*2860*/  FSEL R30, R31, -INF , P5 ;  /* 0xff8000001f1e7808 */ /* 0x000fc40002800000 */
[----:B------:R-:W-:Y:S02]  /*2870*/  FSEL R89, R89, -INF , P5 ;  /* 0xff80000059597808 */ /* 0x000fe40002800000 */
[----:B------:R-:W-:Y:S02]  /*2880*/  FMNMX.FTZ R36, R43, R36, !PT ;  /* 0x000000242b247209 */ /* 0x000fe40007810000 */
[----:B------:R-:W-:Y:S02]  /*2890*/  FSEL R31, R29, -INF , P5 ;  /* 0xff8000001d1f7808 */ /* 0x000fe40002800000 */
[----:B------:R-:W-:Y:S02]  /*28a0*/  FSEL R29, R24, -INF , P4 ;  /* 0xff800000181d7808 */ /* 0x000fe40002000000 */
[----:B------:R-:W-:Y:S02]  /*28b0*/  FSEL R24, R27, -INF , P2 ;  /* 0xff8000001b187808 */ /* 0x000fe40001000000 */
[----:B------:R-:W-:-:S02]  /*28c0*/  FSEL R27, R84, -INF , P4 ;  /* 0xff800000541b7808 */ /* 0x000fc40002000000 */
[----:B------:R-:W-:Y:S02]  /*28d0*/  FMNMX.FTZ R36, R89, R36, !PT ;  /* 0x0000002459247209 */ /* 0x000fe40007810000 */
[----:B------:R-:W-:Y:S02]  /*28e0*/  FSEL R26, R26, -INF , P4 ;  /* 0xff8000001a1a7808 */ /* 0x000fe40002000000 */
[----:B------:R-:W-:Y:S02]  /*28f0*/  FSEL R25, R25, -INF , P2 ;  /* 0xff80000019197808 */ /* 0x000fe40001000000 */
[----:B------:R-:W-:Y:S02]  /*2900*/  FSEL R86, R86, -INF , P4 ;  /* 0xff80000056567808 */ /* 0x000fe40002000000 */
[----:B------:R-:W-:Y:S02]  /*2910*/  FSEL R2, R87, -INF , P2 ;  /* 0xff80000057027808 */ /* 0x000fe40001000000 */
[----:B------:R-:W-:-:S02]  /*2920*/  FSEL R85, R85, -INF , P2 ;  /* 0xff80000055557808 */ /* 0x000fc40001000000 */
[----:B------:R-:W-:Y:S02]  /*2930*/  FSEL R0, R91, -INF , P5 ;  /* 0xff8000005b007808 */ /* 0x000fe40002800000 */
[C---:B------:R-:W-:Y:S02]  /*2940*/  ISETP.GT.AND P4, PT, R3.reuse, 0x19, PT ;  /* 0x000000190300780c */ /* 0x040fe40003f84270 */
[C---:B------:R-:W-:Y:S02]  /*2950*/  ISETP.GT.AND P2, PT, R3.reuse, 0x20, PT ;  /* 0x000000200300780c */ /* 0x040fe40003f44270 */
[----:B------:R-:W-:Y:S02]  /*2960*/  ISETP.GT.AND P5, PT, R3, 0x18, PT ;  /* 0x000000180300780c */ /* 0x000fe40003fa4270 */
[----:B------:R-:W-:Y:S02]  /*2970*/  FMNMX.FTZ R36, R27, R36, !PT ;  /* 0x000000241b247209 */ /* 0x000fe40007810000 */
[----:B------:R-:W-:-:S02]  /*2980*/  FSEL R39, R28, -INF , P6 ;  /* 0xff8000001c277808 */ /* 0x000fc40003000000 */
[----:B------:R-:W-:Y:S02]  /*2990*/  FSEL R28, R23, -INF , P4 ;  /* 0xff800000171c7808 */ /* 0x000fe40002000000 */
[----:B------:R-:W-:Y:S02]  /*29a0*/  FSEL R226, R18, -INF , P2 ;  /* 0xff80000012e27808 */ /* 0x000fe40001000000 */
[----:B------:R-:W-:Y:S02]  /*29b0*/  FSEL R23, R80, -INF , P5 ;  /* 0xff80000050177808 */ /* 0x000fe40002800000 */
[----:B------:R-:W-:Y:S02]  /*29c0*/  FMNMX.FTZ R18, R85, R36, !PT ;  /* 0x0000002455127209 */ /* 0x000fe40007810000 */
[----:B------:R-:W-:Y:S02]  /*29d0*/  FSEL R151, R16, -INF , P2 ;  /* 0xff80000010977808 */ /* 0x000fe40001000000 */
[----:B------:R-:W-:-:S02]  /*29e0*/  FSEL R7, R20, -INF , P5 ;  /* 0xff80000014077808 */ /* 0x000fc40002800000 */
[----:B------:R-:W-:Y:S02]  /*29f0*/  FSEL R81, R81, -INF , P4 ;  /* 0xff80000051517808 */ /* 0x000fe40002000000 */
[----:B------:R-:W-:Y:S02]  /*2a00*/  FMNMX.FTZ R16, R23, R18, !PT ;  /* 0x0000001217107209 */ /* 0x000fe40007810000 */
[----:B------:R-:W-:Y:S02]  /*2a10*/  FSEL R21, R21, -INF , P4 ;  /* 0xff80000015157808 */ /* 0x000fe40002000000 */
[----:B------:R-:W-:Y:S02]  /*2a20*/  FSEL R20, R83, -INF , P4 ;  /* 0xff80000053147808 */ /* 0x000fe40002000000 */
[----:B------:R-:W-:Y:S02]  /*2a30*/  ISETP.GT.AND P4, PT, R3, 0x21, PT ;  /* 0x000000210300780c */ /* 0x000fe40003f84270 */
[----:B------:R-:W-:-:S02]  /*2a40*/  FSEL R231, R76, -INF , P2 ;  /* 0xff8000004ce77808 */ /* 0x000fc40001000000 */
[----:B------:R-:W-:Y:S02]  /*2a50*/  FMNMX.FTZ R16, R81, R16, !PT ;  /* 0x0000001051107209 */ /* 0x000fe40007810000 */
[----:B------:R-:W-:Y:S02]  /*2a60*/  FSEL R228, R19, -INF , P4 ;  /* 0xff80000013e47808 */ /* 0x000fe40002000000 */
[----:B------:R-:W-:Y:S02]  /*2a70*/  FSEL R164, R17, -INF , P4 ;  /* 0xff80000011a47808 */ /* 0x000fe40002000000 */
[----:B------:R-:W-:Y:S02]  /*2a80*/  FSEL R148, R79, -INF , P4 ;  /* 0xff8000004f947808 */ /* 0x000fe40002000000 */
[----:B------:R-:W-:Y:S02]  /*2a90*/  FSEL R224, R77, -INF , P4 ;  /* 0xff8000004de07808 */ /* 0x000fe40002000000 */
[----:B------:R-:W-:-:S02]  /*2aa0*/  ISETP.GT.AND P4, PT, R3, 0x28, PT ;  /* 0x000000280300780c */ /* 0x000fc40003f84270 */
[----:B------:R-:W-:Y:S02]  /*2ab0*/  FMNMX.FTZ R17, R231, R16, !PT ;  /* 0x00000010e7117209 */ /* 0x000fe40007810000 */
[----:B------:R-:W-:Y:S02]  /*2ac0*/  FSEL R78, R78, -INF , P2 ;  /* 0xff8000004e4e7808 */ /* 0x000fe40001000000 */
[----:B------:R-:W-:Y:S02]  /*2ad0*/  FSEL R230, R14, -INF , P4 ;  /* 0xff8000000ee67808 */ /* 0x000fe40002000000 */
[----:B------:R-:W-:Y:S02]  /*2ae0*/  ISETP.GT.AND P2, PT, R3, 0x29, PT ;  /* 0x000000290300780c */ /* 0x000fe40003f44270 */
[----:B------:R-:W-:Y:S02]  /*2af0*/  FSEL R101, R72, -INF , P4 ;  /* 0xff80000048657808 */ /* 0x000fe40002000000 */
[----:B------:R-:W-:-:S02]  /*2b00*/  FMNMX.FTZ R14, R224, R17, !PT ;  /* 0x00000011e00e7209 */ /* 0x000fc40007810000 */
[----:B------:R-:W-:Y:S01]  /*2b10*/  FSEL R22, R22, -INF , P5 ;  /* 0xff80000016167808 */ /* 0x000fe20002800000 */
[----:B------:R-:W-:Y:S01]  /*2b20*/  LDSM.16.MT88.4 R16, [R242+0x2900] ;  /* 0x00290000f210783b */ /* 0x000fe20000004200 */
[----:B------:R-:W-:Y:S02]  /*2b30*/  FSEL R82, R82, -INF , P5 ;  /* 0xff80000052527808 */ /* 0x000fe40002800000 */
        /* <DEDUP_REMOVED lines=20> */
[----:B------:R-:W-:Y:S01]  /*2c80*/  FMNMX.FTZ R13, R94, R95, !PT ;  /* 0x0000005f5e0d7209 */ /* 0x000fe20007810000 */
[----:B------:R-:W1:Y:S01]  /*2c90*/  SHFL.BFLY PT, R15, R12, 0x2, 0x1f ;  /* 0x0c401f000c0f7f89 */ /* 0x000e6200000e0000 */
        /* <DEDUP_REMOVED lines=10> */
[----:B------:R-:W-:Y:S02]  /*2d40*/  FSEL R221, R64, -INF , P5 ;  /* 0xff80000040dd7808 */ /* 0x000fe40002800000 */
[----:B------:R-:W-:Y:S02]  /*2d50*/  FSEL R217, R65, -INF , P4 ;  /* 0xff80000041d97808 */ /* 0x000fe40002000000 */
[----:B-1----:R-:W-:-:S02]  /*2d60*/  FMNMX.FTZ R15, R12, R15, !PT ;  /* 0x0000000f0c0f7209 */ /* 0x002fc40007810000 */
[----:B------:R-:W-:Y:S02]  /*2d70*/  FMNMX.FTZ R12, R20, R13, !PT ;  /* 0x0000000d140c7209 */ /* 0x000fe40007810000 */
[----:B------:R-:W-:Y:S01]  /*2d80*/  FMNMX.FTZ R13, R34, R35, !PT ;  /* 0x00000023220d7209 */ /* 0x000fe20007810000 */
[----:B------:R-:W1:Y:S01]  /*2d90*/  SHFL.BFLY PT, R196, R15, 0x1, 0x1f ;  /* 0x0c201f000fc47f89 */ /* 0x000e6200000e0000 */
[----:B------:R-:W-:Y:S02]  /*2da0*/  FSEL R209, R11, -INF , P6 ;  /* 0xff8000000bd17808 */ /* 0x000fe40003000000 */
[----:B------:R-:W-:Y:S02]  /*2db0*/  FMNMX.FTZ R13, R32, R13, !PT ;  /* 0x0000000d200d7209 */ /* 0x000fe40007810000 */
[----:B------:R-:W-:Y:S02]  /*2dc0*/  FSEL R208, R66, -INF , P5 ;  /* 0xff80000042d07808 */ /* 0x000fe40002800000 */
[----:B------:R-:W-:-:S02]  /*2dd0*/  FMNMX.FTZ R13, R30, R13, !PT ;  /* 0x0000000d1e0d7209 */ /* 0x000fc40007810000 */
[----:B------:R-:W-:Y:S02]  /*2de0*/  FSEL R207, R67, -INF , P4 ;  /* 0xff80000043cf7808 */ /* 0x000fe40002000000 */
[----:B------:R-:W-:-:S04]  /*2df0*/  FMNMX.FTZ R13, R26, R13, !PT ;  /* 0x0000000d1a0d7209 */ /* 0x000fc80007810000 */
        /* <DEDUP_REMOVED lines=8> */
[----:B------:R-:W-:Y:S02]  /*2e80*/  FSEL R214, R214, RZ, P2 ;  /* 0x000000ffd6d67208 */ /* 0x000fe40001000000 */
[----:B------:R-:W-:Y:S02]  /*2e90*/  ISETP.GT.AND P2, PT, R3, 0x30, PT ;  /* 0x000000300300780c */ /* 0x000fe40003f44270 */
[----:B------:R-:W-:Y:S01]  /*2ea0*/  FMNMX.FTZ R3, R78, R12, !PT ;  /* 0x0000000c4e037209 */ /* 0x000fe20007810000 */
[--C-:B------:R-:W-:Y:S01]  /*2eb0*/  FFMA.FTZ R206, R41, c[0x0][0x2d0], -R214.reuse ;  /* 0x0000b40029ce7a23 */ /* 0x100fe200000108d6 */
[----:B------:R-:W-:Y:S01]  /*2ec0*/  FMNMX.FTZ R12, R37, R33, !PT ;  /* 0x00000021250c7209 */ /* 0x000fe20007810000 */
[--C-:B------:R-:W-:Y:S01]  /*2ed0*/  FFMA.FTZ R197, R43, c[0x0][0x2d0], -R214.reuse ;  /* 0x0000b4002bc57a23 */ /* 0x100fe200000108d6 */
[----:B------:R-:W-:Y:S01]  /*2ee0*/  FMNMX.FTZ R3, R148, R3, !PT ;  /* 0x0000000394037209 */ /* 0x000fe20007810000 */
[----:B------:R-:W-:Y:S01]  /*2ef0*/  LDSM.16.MT88.4 R40, [R248+0x100] ;  /* 0x00010000f828783b */ /* 0x000fe20000004200 */
[----:B------:R-:W-:Y:S01]  /*2f00*/  FMNMX.FTZ R12, R39, R12, !PT ;  /* 0x0000000c270c7209 */ /* 0x000fe20007810000 */
[--C-:B------:R-:W-:Y:S01]  /*2f10*/  FFMA.FTZ R205, R93, c[0x0][0x2d0], -R214.reuse ;  /* 0x0000b4005dcd7a23 */ /* 0x100fe200000108d6 */
[----:B------:R-:W-:Y:S01]  /*2f20*/  FMNMX.FTZ R3, R149, R3, !PT ;  /* 0x0000000395037209 */ /* 0x000fe20007810000 */
[--C-:B------:R-:W-:Y:S01]  /*2f30*/  FFMA.FTZ R64, R89, c[0x0][0x2d0], -R214.reuse ;  /* 0x0000b40059407a23 */ /* 0x100fe200000108d6 */
[----:B------:R-:W-:Y:S01]  /*2f40*/  FMNMX.FTZ R12, R31, R12, !PT ;  /* 0x0000000c1f0c7209 */ /* 0x000fe20007810000 */
[----:B------:R-:W-:Y:S01]  /*2f50*/  MUFU.EX2 R206, R206 ;  /* 0x000000ce00ce7308 */ /* 0x000fe20000000800 */
[----:B------:R-:W-:Y:S01]  /*2f60*/  FSEL R222, R70, -INF , P2 ;  /* 0xff80000046de7808 */ /* 0x000fe20001000000 */
[--C-:B------:R-:W-:Y:S01]  /*2f70*/  FFMA.FTZ R51, R81, c[0x0][0x2d0], -R214.reuse ;  /* 0x0000b40051337a23 */ /* 0x100fe200000108d6 */
[----:B------:R-:W-:Y:S01]  /*2f80*/  FMNMX.FTZ R12, R29, R12, !PT ;  /* 0x0000000c1d0c7209 */ /* 0x000fe20007810000 */
[--C-:B------:R-:W-:Y:S01]  /*2f90*/  FFMA.FTZ R58, R27, c[0x0][0x2d0], -R214.reuse ;  /* 0x0000b4001b3a7a23 */ /* 0x100fe200000108d6 */
[----:B------:R-:W-:Y:S01]  /*2fa0*/  FMNMX.FTZ R3, R150, R3, !PT ;  /* 0x0000000396037209 */ /* 0x000fe20007810000 */
[--C-:B------:R-:W-:Y:S01]  /*2fb0*/  FFMA.FTZ R53, R85, c[0x0][0x2d0], -R214.reuse ;  /* 0x0000b40055357a23 */ /* 0x100fe200000108d6 */
[----:B------:R-:W-:Y:S01]  /*2fc0*/  FMNMX.FTZ R12, R25, R12, !PT ;  /* 0x0000000c190c7209 */ /* 0x000fe20007810000 */
[----:B------:R-:W1:Y:S01]  /*2fd0*/  MUFU.EX2 R205, R205 ;  /* 0x000000cd00cd7308 */ /* 0x000e620000000800 */
[----:B------:R-:W-:Y:S01]  /*2fe0*/  FMNMX.FTZ R3, R222, R3, !PT ;  /* 0x00000003de037209 */ /* 0x000fe20007810000 */
[--C-:B------:R-:W-:Y:S01]  /*2ff0*/  FFMA.FTZ R52, R23, c[0x0][0x2d0], -R214.reuse ;  /* 0x0000b40017347a23 */ /* 0x100fe200000108d6 */
[----:B------:R-:W-:Y:S01]  /*3000*/  FMNMX.FTZ R12, R7, R12, !PT ;  /* 0x0000000c070c7209 */ /* 0x000fe20007810000 */
[--C-:B------:R-:W-:Y:S01]  /*3010*/  FFMA.FTZ R231, R231, c[0x0][0x2d0], -R214.reuse ;  /* 0x0000b400e7e77a23 */ /* 0x100fe200000108d6 */
[----:B------:R-:W-:Y:S01]  /*3020*/  FMNMX.FTZ R3, R220, R3, !PT ;  /* 0x00000003dc037209 */ /* 0x000fe20007810000 */
[--C-:B------:R-:W-:Y:S01]  /*3030*/  FFMA.FTZ R224, R224, c[0x0][0x2d0], -R214.reuse ;  /* 0x0000b400e0e07a23 */ /* 0x100fe200000108d6 */
[----:B------:R-:W-:Y:S01]  /*3040*/  FMNMX.FTZ R12, R21, R12, !PT ;  /* 0x0000000c150c7209 */ /* 0x000fe20007810000 */
[----:B------:R-:W-:Y:S01]  /*3050*/  MUFU.EX2 R197, R197 ;  /* 0x000000c500c57308 */ /* 0x000fe20000000800 */
[----:B------:R-:W-:Y:S01]  /*3060*/  FMNMX.FTZ R3, R218, R3, !PT ;  /* 0x00000003da037209 */ /* 0x000fe20007810000 */
[--C-:B------:R-:W-:Y:S01]  /*3070*/  FFMA.FTZ R223, R223, c[0x0][0x2d0], -R214.reuse ;  /* 0x0000b400dfdf7a23 */ /* 0x100fe200000108d6 */
[----:B------:R-:W-:Y:S01]  /*3080*/  FMNMX.FTZ R12, R151, R12, !PT ;  /* 0x0000000c970c7209 */ /* 0x000fe20007810000 */
[----:B------:R-:W-:Y:S01]  /*3090*/  FFMA.FTZ R219, R219, c[0x0][0x2d0], -R214 ;  /* 0x0000b400dbdb7a23 */ /* 0x000fe200000108d6 */
[----:B------:R-:W-:-:S02]  /*30a0*/  FSEL R229, R8, -INF , P2 ;  /* 0xff80000008e57808 */ /* 0x000fc40001000000 */
[----:B------:R-:W-:Y:S01]  /*30b0*/  FMNMX.FTZ R12, R164, R12, !PT ;  /* 0x0000000ca40c7209 */ /* 0x000fe20007810000 */
[----:B------:R-:W2:Y:S01]  /*30c0*/  MUFU.EX2 R64, R64 ;  /* 0x0000004000407308 */ /* 0x000ea20000000800 */
[----:B------:R-:W-:Y:S02]  /*30d0*/  FMNMX.FTZ R14, R216, R3, !PT ;  /* 0x00000003d80e7209 */ /* 0x000fe40007810000 */
[----:B------:R-:W-:Y:S02]  /*30e0*/  FMNMX.FTZ R8, R165, R12, !PT ;  /* 0x0000000ca5087209 */ /* 0x000fe40007810000 */
[----:B------:R-:W-:Y:S01]  /*30f0*/  FMNMX.FTZ R13, R230, R13, !PT ;  /* 0x0000000de60d7209 */ /* 0x000fe20007810000 */
[----:B------:R-:W3:Y:S01]  /*3100*/  SHFL.BFLY PT, R3, R14, 0x2, 0x1f ;  /* 0x0c401f000e037f89 */ /* 0x000ee200000e0000 */
[----:B------:R-:W-:Y:S01]  /*3110*/  FMNMX.FTZ R8, R166, R8, !PT ;  /* 0x00000008a6087209 */ /* 0x000fe20007810000 */
[----:B------:R-:W-:Y:S01]  /*3120*/  MUFU.EX2 R58, R58 ;  /* 0x0000003a003a7308 */ /* 0x000fe20000000800 */
[----:B------:R-:W-:-:S02]  /*3130*/  FSEL R210, R10, -INF , P2 ;  /* 0xff8000000ad27808 */ /* 0x000fc40001000000 */
[----:B------:R-:W-:Y:S02]  /*3140*/  FMNMX.FTZ R8, R229, R8, !PT ;  /* 0x00000008e5087209 */ /* 0x000fe40007810000 */
[----:B------:R-:W-:Y:S02]  /*3150*/  FMNMX.FTZ R13, R167, R13, !PT ;  /* 0x0000000da70d7209 */ /* 0x000fe40007810000 */
[----:B------:R-:W-:Y:S01]  /*3160*/  FMNMX.FTZ R8, R225, R8, !PT ;  /* 0x00000008e1087209 */ /* 0x000fe20007810000 */
[----:B------:R-:W4:Y:S01]  /*3170*/  MUFU.EX2 R53, R53 ;  /* 0x0000003500357308 */ /* 0x000f220000000800 */
[----:B------:R-:W-:Y:S02]  /*3180*/  FMNMX.FTZ R10, R210, R13, !PT ;  /* 0x0000000dd20a7209 */ /* 0x000fe40007810000 */
[----:B------:R-:W-:Y:S02]  /*3190*/  FMNMX.FTZ R8, R221, R8, !PT ;  /* 0x00000008dd087209 */ /* 0x000fe40007810000 */
[----:B------:R-:W-:-:S02]  /*31a0*/  FMNMX.FTZ R11, R209, R10, !PT ;  /* 0x0000000ad10b7209 */ /* 0x000fc40007810000 */
[----:B------:R-:W-:Y:S01]  /*31b0*/  FMNMX.FTZ R9, R217, R8, !PT ;  /* 0x00000008d9097209 */ /* 0x000fe20007810000 */
[----:B------:R-:W-:Y:S01]  /*31c0*/  MUFU.EX2 R52, R52 ;  /* 0x0000003400347308 */ /* 0x000fe20000000800 */
[----:B------:R-:W-:Y:S02]  /*31d0*/  FMNMX.FTZ R10, R208, R11, !PT ;  /* 0x0000000bd00a7209 */ /* 0x000fe40007810000 */
[----:B-1----:R-:W-:Y:S01]  /*31e0*/  F2FP.PACK_AB R176, R205, R206 ;  /* 0x000000cecdb0723e */ /* 0x002fe200000000ff */
[----:B------:R-:W1:Y:S01]  /*31f0*/  SHFL.BFLY PT, R8, R9, 0x2, 0x1f ;  /* 0x0c401f0009087f89 */ /* 0x000e6200000e0000 */
[----:B------:R-:W-:Y:S01]  /*3200*/  FMNMX.FTZ R10, R207, R10, !PT ;  /* 0x0000000acf0a7209 */ /* 0x000fe20007810000 */
[----:B------:R-:W-:Y:S01]  /*3210*/  FADD.FTZ R206, R206, R205 ;  /* 0x000000cdcece7221 */ /* 0x000fe20000010000 */
[----:B---3--:R-:W-:Y:S01]  /*3220*/  FMNMX.FTZ R3, R14, R3, !PT ;  /* 0x000000030e037209 */ /* 0x008fe20007810000 */
[----:B------:R-:W3:Y:S01]  /*3230*/  MUFU.EX2 R51, R51 ;  /* 0x0000003300337308 */ /* 0x000ee20000000800 */
[----:B--2---:R-:W-:Y:S01]  /*3240*/  F2FP.PACK_AB R178, R64, R197 ;  /* 0x000000c540b2723e */ /* 0x004fe200000000ff */
[----:B------:R-:W-:Y:S01]  /*3250*/  SHFL.BFLY PT, R11, R10, 0x2, 0x1f ;  /* 0x0c401f000a0b7f89 */ /* 0x000fe200000e0000 */
[----:B----4-:R-:W-:-:S03]  /*3260*/  F2FP.PACK_AB R4, R53, R58 ;  /* 0x0000003a3504723e */ /* 0x010fc600000000ff */
[----:B------:R-:W2:Y:S02]  /*3270*/  SHFL.BFLY PT, R12, R3, 0x1, 0x1f ;  /* 0x0c201f00030c7f89 */ /* 0x000ea400000e0000 */
[----:B------:R-:W-:Y:S01]  /*3280*/  MUFU.EX2 R231, R231 ;  /* 0x000000e700e77308 */ /* 0x000fe20000000800 */
[----:B---3--:R-:W-:-:S07]  /*3290*/  F2FP.PACK_AB R6, R51, R52 ;  /* 0x000000343306723e */ /* 0x008fce00000000ff */
[----:B------:R-:W-:Y:S01]  /*32a0*/  MUFU.EX2 R224, R224 ;  /* 0x000000e000e07308 */ /* 0x000fe20000000800 */
[----:B-1----:R-:W-:-:S05]  /*32b0*/  FMNMX.FTZ R8, R9, R8, !PT ;  /* 0x0000000809087209 */ /* 0x002fca0007810000 */
[----:B------:R-:W1:Y:S02]  /*32c0*/  SHFL.BFLY PT, R9, R8, 0x1, 0x1f ;  /* 0x0c201f0008097f89 */ /* 0x000e6400000e0000 */
[----:B------:R-:W-:Y:S01]  /*32d0*/  MUFU.EX2 R223, R223 ;  /* 0x000000df00df7308 */ /* 0x000fe20000000800 */
[----:B--2---:R-:W-:Y:S02]  /*32e0*/  FMNMX.FTZ R3, R3, R12, !PT ;  /* 0x0000000c03037209 */ /* 0x004fe40007810000 */
[----:B------:R-:W-:Y:S02]  /*32f0*/  LDSM.16.MT88.4 R12, [R241+0x2900] ;  /* 0x00290000f10c783b */ /* 0x000fe40000004200 */
[C---:B------:R-:W-:Y:S01]  /*3300*/  FSETP.NEU.FTZ.AND P2, PT, R3.reuse, -INF , PT ;  /* 0xff8000000300780b */ /* 0x040fe20003f5d000 */
[----:B------:R-:W-:Y:S02]  /*3310*/  FMUL.FTZ R213, R3, c[0x0][0x2d0] ;  /* 0x0000b40003d57a20 */ /* 0x000fe40000410000 */
[----:B------:R-:W-:Y:S03]  /*3320*/  MUFU.EX2 R219, R219 ;  /* 0x000000db00db7308 */ /* 0x000fe60000000800 */
[----:B------:R-:W-:-:S05]  /*3330*/  FSEL R213, R213, RZ, P2 ;  /* 0x000000ffd5d57208 */ /* 0x000fca0001000000 */
[--C-:B------:R-:W-:Y:S01]  /*3340*/  FFMA.FTZ R56, R0, c[0x0][0x2d0], -R213.reuse ;  /* 0x0000b40000387a23 */ /* 0x100fe200000108d5 */
[----:B------:R-:W-:Y:S01]  /*3350*/  FMNMX.FTZ R0, R10, R11, !PT ;  /* 0x0000000b0a007209 */ /* 0x000fe20007810000 */
[--C-:B------:R-:W-:Y:S01]  /*3360*/  FFMA.FTZ R50, R2, c[0x0][0x2d0], -R213.reuse ;  /* 0x0000b40002327a23 */ /* 0x100fe200000108d5 */
[----:B-1----:R-:W-:Y:S01]  /*3370*/  FMNMX.FTZ R2, R8, R9, !PT ;  /* 0x0000000908027209 */ /* 0x002fe20007810000 */
[--C-:B------:R-:W-:Y:S02]  /*3380*/  FFMA.FTZ R204, R94, c[0x0][0x2d0], -R213.reuse ;  /* 0x0000b4005ecc7a23 */ /* 0x100fe400000108d5 */
[----:B------:R-:W1:Y:S01]  /*3390*/  SHFL.BFLY PT, R9, R0, 0x1, 0x1f ;  /* 0x0c201f0000097f89 */ /* 0x000e6200000e0000 */
[--C-:B------:R-:W-:Y:S01]  /*33a0*/  FFMA.FTZ R203, R95, c[0x0][0x2d0], -R213.reuse ;  /* 0x0000b4005fcb7a23 */ /* 0x100fe200000108d5 */
[C---:B------:R-:W-:Y:S01]  /*33b0*/  FSETP.NEU.FTZ.AND P2, PT, R2.reuse, -INF , PT ;  /* 0xff8000000200780b */ /* 0x040fe20003f5d000 */
[----:B------:R-:W-:Y:S01]  /*33c0*/  FMUL.FTZ R212, R2, c[0x0][0x2d0] ;  /* 0x0000b40002d47a20 */ /* 0x000fe20000410000 */
[----:B------:R-:W-:Y:S01]  /*33d0*/  MUFU.EX2 R56, R56 ;  /* 0x0000003800387308 */ /* 0x000fe20000000800 */
[----:B------:R-:W-:-:S02]  /*33e0*/  FFMA.FTZ R67, R90, c[0x0][0x2d0], -R213 ;  /* 0x0000b4005a437a23 */ /* 0x000fc400000108d5 */
[--C-:B------:R-:W-:Y:S01]  /*33f0*/  FFMA.FTZ R49, R82, c[0x0][0x2d0], -R213.reuse ;  /* 0x0000b40052317a23 */ /* 0x100fe200000108d5 */
[----:B------:R-:W-:Y:S01]  /*3400*/  FSEL R212, R212, RZ, P2 ;  /* 0x000000ffd4d47208 */ /* 0x000fe20001000000 */
[----:B------:R-:W2:Y:S01]  /*3410*/  LDSM.16.MT88.4 R80, [R242+0x900] ;  /* 0x00090000f250783b */ /* 0x000ea20000004200 */
[----:B------:R-:W-:Y:S02]  /*3420*/  FFMA.FTZ R55, R86, c[0x0][0x2d0], -R213 ;  /* 0x0000b40056377a23 */ /* 0x000fe400000108d5 */
[----:B------:R-:W-:Y:S01]  /*3430*/  MUFU.EX2 R204, R204 ;  /* 0x000000cc00cc7308 */ /* 0x000fe20000000800 */
[--C-:B------:R-:W-:Y:S02]  /*3440*/  FFMA.FTZ R202, R37, c[0x0][0x2d0], -R212.reuse ;  /* 0x0000b40025ca7a23 */ /* 0x100fe400000108d4 */
[--C-:B------:R-:W-:Y:S02]  /*3450*/  FFMA.FTZ R201, R33, c[0x0][0x2d0], -R212.reuse ;  /* 0x0000b40021c97a23 */ /* 0x100fe400000108d4 */
[----:B------:R-:W-:-:S02]  /*3460*/  FFMA.FTZ R198, R39, c[0x0][0x2d0], -R212 ;  /* 0x0000b40027c67a23 */ /* 0x000fc400000108d4 */
[--C-:B------:R-:W-:Y:S01]  /*3470*/  FFMA.FTZ R59, R31, c[0x0][0x2d0], -R212.reuse ;  /* 0x0000b4001f3b7a23 */ /* 0x100fe200000108d4 */
[----:B------:R-:W3:Y:S01]  /*3480*/  MUFU.EX2 R203, R203 ;  /* 0x000000cb00cb7308 */ /* 0x000ee20000000800 */
[--C-:B------:R-:W-:Y:S02]  /*3490*/  FFMA.FTZ R54, R25, c[0x0][0x2d0], -R212.reuse ;  /* 0x0000b40019367a23 */ /* 0x100fe400000108d4 */
[----:B------:R-:W-:Y:S01]  /*34a0*/  FFMA.FTZ R48, R20, c[0x0][0x2d0], -R213 ;  /* 0x0000b40014307a23 */ /* 0x000fe200000108d5 */
        /* <DEDUP_REMOVED lines=8> */
[--C-:B------:R-:W-:Y:S01]  /*3530*/  FFMA.FTZ R220, R220, c[0x0][0x2d0], -R213.reuse ;  /* 0x0000b400dcdc7a23 */ /* 0x100fe200000108d5 */
[----:B------:R-:W-:Y:S01]  /*3540*/  FSEL R211, R211, RZ, P2 ;  /* 0x000000ffd3d37208 */ /* 0x000fe20001000000 */
[----:B------:R-:W-:Y:S01]  /*3550*/  FFMA.FTZ R218, R218, c[0x0][0x2d0], -R213 ;  /* 0x0000b400dada7a23 */ /* 0x000fe200000108d5 */
[----:B---3--:R-:W-:Y:S01]  /*3560*/  F2FP.PACK_AB R177, R203, R204 ;  /* 0x000000cccbb1723e */ /* 0x008fe200000000ff */
[----:B------:R-:W-:Y:S01]  /*3570*/  FFMA.FTZ R225, R225, c[0x0][0x2d0], -R212 ;  /* 0x0000b400e1e17a23 */ /* 0x000fe200000108d4 */
[----:B------:R-:W-:Y:S01]  /*3580*/  MUFU.EX2 R202, R202 ;  /* 0x000000ca00ca7308 */ /* 0x000fe20000000800 */
[--C-:B------:R-:W-:Y:S02]  /*3590*/  FFMA.FTZ R200, R34, c[0x0][0x2d0], -R211.reuse ;  /* 0x0000b40022c87a23 */ /* 0x100fe400000108d3 */
[--C-:B------:R-:W-:Y:S02]  /*35a0*/  FFMA.FTZ R199, R35, c[0x0][0x2d0], -R211.reuse ;  /* 0x0000b40023c77a23 */ /* 0x100fe400000108d3 */
[----:B------:R-:W-:-:S02]  /*35b0*/  FFMA.FTZ R66, R32, c[0x0][0x2d0], -R211 ;  /* 0x0000b40020427a23 */ /* 0x000fc400000108d3 */
[--C-:B------:R-:W-:Y:S01]  /*35c0*/  FFMA.FTZ R61, R30, c[0x0][0x2d0], -R211.reuse ;  /* 0x0000b4001e3d7a23 */ /* 0x100fe200000108d3 */
[----:B------:R-:W3:Y:S01]  /*35d0*/  MUFU.EX2 R201, R201 ;  /* 0x000000c900c97308 */ /* 0x000ee20000000800 */
[--C-:B------:R-:W-:Y:S01]  /*35e0*/  FFMA.FTZ R65, R26, c[0x0][0x2d0], -R211.reuse ;  /* 0x0000b4001a417a23 */ /* 0x100fe200000108d3 */
[----:B-1----:R-:W-:Y:S01]  /*35f0*/  F2FP.PACK_AB R179, R56, R67 ;  /* 0x0000004338b3723e */ /* 0x002fe200000000ff */
[--C-:B------:R-:W-:Y:S01]  /*3600*/  FFMA.FTZ R62, R24, c[0x0][0x2d0], -R211.reuse ;  /* 0x0000b400183e7a23 */ /* 0x100fe200000108d3 */
[----:B------:R-:W-:Y:S01]  /*3610*/  LDSM.16.MT88.4 R32, [R241+0x900] ;  /* 0x00090000f120783b */ /* 0x000fe20000004200 */
[----:B------:R-:W-:Y:S02]  /*3620*/  FFMA.FTZ R221, R221, c[0x0][0x2d0], -R212 ;  /* 0x0000b400dddd7a23 */ /* 0x000fe400000108d4 */
[--C-:B------:R-:W-:Y:S01]  /*3630*/  FFMA.FTZ R210, R210, c[0x0][0x2d0], -R211.reuse ;  /* 0x0000b400d2d27a23 */ /* 0x100fe200000108d3 */
[----:B------:R-:W-:Y:S01]  /*3640*/  MUFU.EX2 R198, R198 ;  /* 0x000000c600c67308 */ /* 0x000fe20000000800 */
[----:B------:R-:W1:Y:S01]  /*3650*/  LDSM.16.MT88.4 R24, [R240+0x2100] ;  /* 0x00210000f018783b */ /* 0x000e620000004200 */
[----:B------:R-:W-:Y:S01]  /*3660*/  HMMA.16816.F32 R68, R176, R44, RZ ;  /* 0x0000002cb044723c */ /* 0x000fe200000018ff */
[----:B------:R-:W-:-:S02]  /*3670*/  FFMA.FTZ R209, R209, c[0x0][0x2d0], -R211 ;  /* 0x0000b400d1d17a23 */ /* 0x000fc400000108d3 */
[--C-:B------:R-:W-:Y:S02]  /*3680*/  FFMA.FTZ R208, R208, c[0x0][0x2d0], -R211.reuse ;  /* 0x0000b400d0d07a23 */ /* 0x100fe400000108d3 */
[----:B------:R-:W-:Y:S01]  /*3690*/  FFMA.FTZ R207, R207, c[0x0][0x2d0], -R211 ;  /* 0x0000b400cfcf7a23 */ /* 0x000fe200000108d3 */
[----:B------:R-:W4:Y:S01]  /*36a0*/  MUFU.EX2 R59, R59 ;  /* 0x0000003b003b7308 */ /* 0x000f220000000800 */
[----:B---3--:R-:W-:Y:S01]  /*36b0*/  F2FP.PACK_AB R172, R201, R202 ;  /* 0x000000cac9ac723e */ /* 0x008fe200000000ff */
[----:B------:R-:W-:Y:S01]  /*36c0*/  HMMA.16816.F32 R192, R176, R40, RZ ;  /* 0x00000028b0c0723c */ /* 0x000fe200000018ff */
[----:B------:R-:W-:-:S04]  /*36d0*/  FADD.FTZ R204, R204, R203 ;  /* 0x000000cbcccc7221 */ /* 0x000fc80000010000 */
[----:B------:R-:W-:Y:S01]  /*36e0*/  FADD.FTZ R67, R67, R204 ;  /* 0x000000cc43437221 */ /* 0x000fe20000010000 */
[----:B------:R-:W-:Y:S02]  /*36f0*/  MUFU.EX2 R200, R200 ;  /* 0x000000c800c87308 */ /* 0x000fe40000000800 */
[----:B------:R-:W-:Y:S01]  /*3700*/  HMMA.16816.F32 R116, R176, R128, RZ ;  /* 0x00000080b074723c */ /* 0x000fe200000018ff */
[----:B------:R-:W-:-:S05]  /*3710*/  FADD.FTZ R56, R56, R67 ;  /* 0x0000004338387221 */ /* 0x000fca0000010000 */
[----:B------:R-:W3:Y:S01]  /*3720*/  MUFU.EX2 R199, R199 ;  /* 0x000000c700c77308 */ /* 0x000ee20000000800 */
[----:B----4-:R-:W-:Y:S01]  /*3730*/  F2FP.PACK_AB R174, R59, R198 ;  /* 0x000000c63bae723e */ /* 0x010fe200000000ff */
[C---:B------:R-:W-:Y:S06]  /*3740*/  HMMA.16816.F32 R132, R176.reuse, R144, RZ ;  /* 0x00000090b084723c */ /* 0x040fec00000018ff */
[----:B------:R-:W-:Y:S02]  /*3750*/  MUFU.EX2 R66, R66 ;  /* 0x0000004200427308 */ /* 0x000fe40000000800 */
[----:B------:R-:W-:Y:S06]  /*3760*/  HMMA.16816.F32 R84, R176, R96, RZ ;  /* 0x00000060b054723c */ /* 0x000fec00000018ff */
[----:B------:R-:W4:Y:S01]  /*3770*/  MUFU.EX2 R61, R61 ;  /* 0x0000003d003d7308 */ /* 0x000f220000000800 */
[----:B---3--:R-:W-:Y:S01]  /*3780*/  F2FP.PACK_AB R173, R199, R200 ;  /* 0x000000c8c7ad723e */ /* 0x008fe200000000ff */
[----:B------:R-:W-:-:S06]  /*3790*/  FADD.FTZ R199, R200, R199 ;  /* 0x000000c7c8c77221 */ /* 0x000fcc0000010000 */
[----:B------:R-:W-:Y:S01]  /*37a0*/  MUFU.EX2 R55, R55 ;  /* 0x0000003700377308 */ /* 0x000fe20000000800 */
[----:B----4-:R-:W-:-:S07]  /*37b0*/  F2FP.PACK_AB R175, R61, R66 ;  /* 0x000000423daf723e */ /* 0x010fce00000000ff */
[----:B------:R-:W3:Y:S01]  /*37c0*/  MUFU.EX2 R50, R50 ;  /* 0x0000003200327308 */ /* 0x000ee20000000800 */
[----:B------:R-:W-:-:S04]  /*37d0*/  FADD.FTZ R66, R66, R199 ;  /* 0x000000c742427221 */ /* 0x000fc80000010000 */
[----:B------:R-:W-:Y:S01]  /*37e0*/  FADD.FTZ R66, R61, R66 ;  /* 0x000000423d427221 */ /* 0x000fe20000010000 */
[C---:B------:R-:W-:Y:S02]  /*37f0*/  HMMA.16816.F32 R72, R172.reuse, R44, RZ ;  /* 0x0000002cac48723c */ /* 0x040fe400000018ff */
[----:B------:R-:W-:Y:S05]  /*3800*/  MUFU.EX2 R49, R49 ;  /* 0x0000003100317308 */ /* 0x000fea0000000800 */
[--C-:B------:R-:W-:Y:S01]  /*3810*/  FFMA.FTZ R45, R22, c[0x0][0x2d0], -R211.reuse ;  /* 0x0000b400162d7a23 */ /* 0x100fe200000108d3 */
[----:B------:R-:W-:Y:S01]  /*3820*/  HMMA.16816.F32 R188, R172, R40, RZ ;  /* 0x00000028acbc723c */ /* 0x000fe200000018ff */
[----:B------:R-:W-:Y:S01]  /*3830*/  FFMA.FTZ R44, R28, c[0x0][0x2d0], -R211 ;  /* 0x0000b4001c2c7a23 */ /* 0x000fe200000108d3 */
[----:B------:R-:W4:Y:S01]  /*3840*/  MUFU.EX2 R48, R48 ;  /* 0x0000003000307308 */ /* 0x000f220000000800 */
[----:B------:R-:W5:Y:S01]  /*3850*/  LDSM.16.MT88.4 R20, [R248+0x2900] ;  /* 0x00290000f814783b */ /* 0x000f620000004200 */
[----:B---3--:R-:W-:Y:S01]  /*3860*/  F2FP.PACK_AB R5, R50, R55 ;  /* 0x000000373205723e */ /* 0x008fe200000000ff */
[----:B------:R-:W-:-:S02]  /*3870*/  FADD.FTZ R55, R55, R56 ;  /* 0x0000003837377221 */ /* 0x000fc40000010000 */
[----:B------:R-:W3:Y:S01]  /*3880*/  LDSM.16.MT88.4 R28, [R240+0x900] ;  /* 0x00090000f01c783b */ /* 0x000ee20000004200 */
[C---:B------:R-:W-:Y:S01]  /*3890*/  HMMA.16816.F32 R120, R172.reuse, R128, RZ ;  /* 0x00000080ac78723c */ /* 0x040fe200000018ff */
[----:B------:R-:W-:Y:S01]  /*38a0*/  FADD.FTZ R50, R50, R55 ;  /* 0x0000003732327221 */ /* 0x000fe20000010000 */
[----:B------:R-:W-:Y:S06]  /*38b0*/  MUFU.EX2 R63, R63 ;  /* 0x0000003f003f7308 */ /* 0x000fec0000000800 */
[----:B------:R-:W-:Y:S02]  /*38c0*/  HMMA.16816.F32 R136, R172, R144, RZ ;  /* 0x00000090ac88723c */ /* 0x000fe400000018ff */
[----:B------:R-:W1:Y:S01]  /*38d0*/  MUFU.EX2 R54, R54 ;  /* 0x0000003600367308 */ /* 0x000e620000000800 */
[----:B----4-:R-:W-:Y:S01]  /*38e0*/  F2FP.PACK_AB R7, R48, R49 ;  /* 0x000000313007723e */ /* 0x010fe200000000ff */
[----:B------:R-:W-:-:S04]  /*38f0*/  FADD.FTZ R49, R49, R50 ;  /* 0x0000003231317221 */ /* 0x000fc80000010000 */
[----:B------:R-:W-:Y:S01]  /*3900*/  HMMA.16816.F32 R88, R172, R96, RZ ;  /* 0x00000060ac58723c */ /* 0x000fe200000018ff */
[----:B------:R-:W-:Y:S01]  /*3910*/  FADD.FTZ R48, R48, R49 ;  /* 0x0000003130307221 */ /* 0x000fe20000010000 */
[----:B------:R-:W-:Y:S06]  /*3920*/  MUFU.EX2 R60, R60 ;  /* 0x0000003c003c7308 */ /* 0x000fec0000000800 */
[----:B------:R-:W-:Y:S02]  /*3930*/  HMMA.16816.F32 R192, R4, R180, R192 ;  /* 0x000000b404c0723c */ /* 0x000fe400000018c0 */
[----:B------:R-:W4:Y:S01]  /*3940*/  MUFU.EX2 R57, R57 ;  /* 0x0000003900397308 */ /* 0x000f220000000800 */
[----:B-1----:R-:W-:-:S05]  /*3950*/  F2FP.PACK_AB R36, R54, R63 ;  /* 0x0000003f3624723e */ /* 0x002fca00000000ff */
[----:B--2---:R-:W-:Y:S02]  /*3960*/  HMMA.16816.F32 R68, R4, R80, R68 ;  /* 0x000000500444723c */ /* 0x004fe40000001844 */
[----:B------:R-:W-:Y:S06]  /*3970*/  MUFU.EX2 R65, R65 ;  /* 0x0000004100417308 */ /* 0x000fec0000000800 */
[----:B------:R-:W-:Y:S02]  /*3980*/  HMMA.16816.F32 R104, R172, R112, RZ ;  /* 0x00000070ac68723c */ /* 0x000fe400000018ff */
[----:B------:R-:W1:Y:S01]  /*3990*/  MUFU.EX2 R62, R62 ;  /* 0x0000003e003e7308 */ /* 0x000e620000000800 */
[----:B----4-:R-:W-:-:S05]  /*39a0*/  F2FP.PACK_AB R38, R57, R60 ;  /* 0x0000003c3926723e */ /* 0x010fca00000000ff */
[C---:B------:R-:W-:Y:S02]  /*39b0*/  HMMA.16816.F32 R152, R172.reuse, R160, RZ ;  /* 0x000000a0ac98723c */ /* 0x040fe400000018ff */
[----:B------:R-:W-:Y:S06]  /*39c0*/  MUFU.EX2 R45, R45 ;  /* 0x0000002d002d7308 */ /* 0x000fec0000000800 */
[----:B------:R-:W-:Y:S02]  /*39d0*/  HMMA.16816.F32 R168, R172, R24, RZ ;  /* 0x00000018aca8723c */ /* 0x000fe400000018ff */
[----:B------:R-:W2:Y:S01]  /*39e0*/  MUFU.EX2 R44, R44 ;  /* 0x0000002c002c7308 */ /* 0x000ea20000000800 */
[----:B-1----:R-:W-:Y:S01]  /*39f0*/  F2FP.PACK_AB R37, R62, R65 ;  /* 0x000000413e25723e */ /* 0x002fe200000000ff */
[----:B------:R-:W-:-:S04]  /*3a00*/  FADD.FTZ R65, R65, R66 ;  /* 0x0000004241417221 */ /* 0x000fc80000010000 */
[C---:B------:R-:W-:Y:S01]  /*3a10*/  HMMA.16816.F32 R184, R172.reuse, R42, RZ ;  /* 0x0000002aacb8723c */ /* 0x040fe200000018ff */
[----:B------:R-:W-:Y:S01]  /*3a20*/  FADD.FTZ R62, R62, R65 ;  /* 0x000000413e3e7221 */ /* 0x000fe20000010000 */
[----:B------:R-:W-:Y:S06]  /*3a30*/  MUFU.EX2 R220, R220 ;  /* 0x000000dc00dc7308 */ /* 0x000fec0000000800 */
[----:B------:R-:W-:Y:S01]  /*3a40*/  HMMA.16816.F32 R92, R172, R98, RZ ;  /* 0x00000062ac5c723c */ /* 0x000fe200000018ff */
[----:B--2---:R-:W-:Y:S01]  /*3a50*/  F2FP.PACK_AB R39, R44, R45 ;  /* 0x0000002d2c27723e */ /* 0x004fe200000000ff */
[----:B------:R-:W-:Y:S01]  /*3a60*/  MUFU.EX2 R218, R218 ;  /* 0x000000da00da7308 */ /* 0x000fe20000000800 */
[----:B------:R-:W-:-:S05]  /*3a70*/  FADD.FTZ R45, R45, R62 ;  /* 0x0000003e2d2d7221 */ /* 0x000fca0000010000 */
[----:B------:R-:W-:Y:S01]  /*3a80*/  HMMA.16816.F32 R108, R172, R114, RZ ;  /* 0x00000072ac6c723c */ /* 0x000fe200000018ff */
[----:B------:R-:W-:Y:S01]  /*3a90*/  FADD.FTZ R44, R44, R45 ;  /* 0x0000002d2c2c7221 */ /* 0x000fe20000010000 */
[----:B------:R-:W-:Y:S06]  /*3aa0*/  MUFU.EX2 R225, R225 ;  /* 0x000000e100e17308 */ /* 0x000fec0000000800 */
[C---:B------:R-:W-:Y:S02]  /*3ab0*/  HMMA.16816.F32 R188, R36.reuse, R180, R188 ;  /* 0x000000b424bc723c */ /* 0x040fe400000018bc */
[----:B------:R-:W-:Y:S05]  /*3ac0*/  MUFU.EX2 R221, R221 ;  /* 0x000000dd00dd7308 */ /* 0x000fea0000000800 */
[----:B------:R-:W-:Y:S01]  /*3ad0*/  IMAD.MOV.U32 R181, RZ, RZ, R101 ;  /* 0x000000ffffb57224 */ /* 0x000fe200078e0065 */
[----:B------:R-:W-:Y:S01]  /*3ae0*/  HMMA.16816.F32 R72, R36, R80, R72 ;  /* 0x000000502448723c */ /* 0x000fe20000001848 */
[----:B------:R-:W-:Y:S01]  /*3af0*/  IMAD.MOV.U32 R180, RZ, RZ, R78 ;  /* 0x000000ffffb47224 */ /* 0x000fe200078e004e */
[----:B------:R-:W-:Y:S05]  /*3b00*/  MUFU.EX2 R210, R210 ;  /* 0x000000d200d27308 */ /* 0x000fea0000000800 */
[----:B------:R-:W-:Y:S01]  /*3b10*/  IMAD.MOV.U32 R81, RZ, RZ, R100 ;  /* 0x000000ffff517224 */ /* 0x000fe200078e0064 */
[C---:B------:R-:W-:Y:S02]  /*3b20*/  HMMA.16816.F32 R76, R172.reuse, R46, RZ ;  /* 0x0000002eac4c723c */ /* 0x040fe400000018ff */
[----:B------:R-:W1:Y:S06]  /*3b30*/  MUFU.EX2 R209, R209 ;  /* 0x000000d100d17308 */ /* 0x000e6c0000000800 */
[C---:B------:R-:W-:Y:S08]  /*3b40*/  HMMA.16816.F32 R124, R172.reuse, R130, RZ ;  /* 0x00000082ac7c723c */ /* 0x040ff000000018ff */
[C---:B------:R-:W-:Y:S08]  /*3b50*/  HMMA.16816.F32 R140, R172.reuse, R146, RZ ;  /* 0x00000092ac8c723c */ /* 0x040ff000000018ff */
[----:B------:R-:W-:Y:S08]  /*3b60*/  HMMA.16816.F32 R156, R172, R162, RZ ;  /* 0x000000a2ac9c723c */ /* 0x000ff000000018ff */
[----:B------:R-:W-:Y:S08]  /*3b70*/  HMMA.16816.F32 R100, R176, R112, RZ ;  /* 0x00000070b064723c */ /* 0x000ff000000018ff */
[----:B------:R-:W-:Y:S08]  /*3b80*/  HMMA.16816.F32 R172, R172, R26, RZ ;  /* 0x0000001aacac723c */ /* 0x000ff000000018ff */
[C---:B-----5:R-:W-:Y:S08]  /*3b90*/  HMMA.16816.F32 R120, R36.reuse, R20, R120 ;  /* 0x000000142478723c */ /* 0x060ff00000001878 */
[----:B------:R-:W-:Y:S08]  /*3ba0*/  HMMA.16816.F32 R136, R36, R16, R136 ;  /* 0x000000102488723c */ /* 0x000ff00000001888 */
[C---:B------:R-:W-:Y:S07]  /*3bb0*/  HMMA.16816.F32 R116, R4.reuse, R20, R116 ;  /* 0x000000140474723c */ /* 0x040fee0000001874 */
[----:B------:R-:W-:Y:S01]  /*3bc0*/  IMAD.MOV.U32 R21, RZ, RZ, R151 ;  /* 0x000000ffff157224 */ /* 0x000fe200078e0097 */
[----:B------:R-:W-:Y:S01]  /*3bd0*/  HMMA.16816.F32 R132, R4, R16, R132 ;  /* 0x000000100484723c */ /* 0x000fe20000001884 */
[----:B------:R-:W-:-:S06]  /*3be0*/  IMAD.MOV.U32 R20, RZ, RZ, R150 ;  /* 0x000000ffff147224 */ /* 0x000fcc00078e0096 */
[----:B------:R-:W-:Y:S01]  /*3bf0*/  IMAD.MOV.U32 R17, RZ, RZ, R149 ;  /* 0x000000ffff117224 */ /* 0x000fe200078e0095 */
[----:B------:R-:W-:Y:S01]  /*3c00*/  HMMA.16816.F32 R88, R36, R32, R88 ;  /* 0x000000202458723c */ /* 0x000fe20000001858 */
[----:B------:R-:W-:-:S07]  /*3c10*/  IMAD.MOV.U32 R16, RZ, RZ, R148 ;  /* 0x000000ffff107224 */ /* 0x000fce00078e0094 */
[----:B---3--:R-:W-:Y:S08]  /*3c20*/  HMMA.16816.F32 R104, R36, R28, R104 ;  /* 0x0000001c2468723c */ /* 0x008ff00000001868 */
[C---:B------:R-:W-:Y:S07]  /*3c30*/  HMMA.16816.F32 R84, R4.reuse, R32, R84 ;  /* 0x000000200454723c */ /* 0x040fee0000001854 */
[----:B------:R-:W-:Y:S01]  /*3c40*/  IMAD.MOV.U32 R32, RZ, RZ, R167 ;  /* 0x000000ffff207224 */ /* 0x000fe200078e00a7 */
[----:B------:R-:W-:Y:S01]  /*3c50*/  HMMA.16816.F32 R100, R4, R28, R100 ;  /* 0x0000001c0464723c */ /* 0x000fe20000001864 */
[----:B------:R-:W-:-:S02]  /*3c60*/  IMAD.MOV.U32 R33, RZ, RZ, R166 ;  /* 0x000000ffff217224 */ /* 0x000fc400078e00a6 */
[----:B------:R-:W-:-:S04]  /*3c70*/  FFMA.FTZ R32, R32, c[0x0][0x2d0], -R211 ;  /* 0x0000b40020207a23 */ /* 0x000fc800000108d3 */
[----:B------:R-:W-:Y:S01]  /*3c80*/  IMAD.MOV.U32 R29, RZ, RZ, R165 ;  /* 0x000000ffff1d7224 */ /* 0x000fe200078e00a5 */
[C---:B------:R-:W-:Y:S01]  /*3c90*/  HMMA.16816.F32 R152, R36.reuse, R12, R152 ;  /* 0x0000000c2498723c */ /* 0x040fe20000001898 */
[----:B------:R-:W-:Y:S01]  /*3ca0*/  IMAD.MOV.U32 R28, RZ, RZ, R164 ;  /* 0x000000ffff1c7224 */ /* 0x000fe200078e00a4 */
[----:B------:R-:W-:Y:S06]  /*3cb0*/  MUFU.EX2 R32, R32 ;  /* 0x0000002000207308 */ /* 0x000fec0000000800 */
        /* <DEDUP_REMOVED lines=9> */
[C---:B------:R-:W-:Y:S08]  /*3d50*/  HMMA.16816.F32 R148, R176.reuse, R160, RZ ;  /* 0x000000a0b094723c */ /* 0x040ff000000018ff */
[C---:B------:R-:W-:Y:S08]  /*3d60*/  HMMA.16816.F32 R40, R176.reuse, R42, RZ ;  /* 0x0000002ab028723c */ /* 0x040ff000000018ff */
[C---:B------:R-:W-:Y:S07]  /*3d70*/  HMMA.16816.F32 R164, R176.reuse, R24, RZ ;  /* 0x00000018b0a4723c */ /* 0x040fee00000018ff */
[----:B------:R-:W-:Y:S01]  /*3d80*/  IMAD.MOV.U32 R24, RZ, RZ, R81 ;  /* 0x000000ffff187224 */ /* 0x000fe200078e0051 */
[----:B------:R-:W-:Y:S01]  /*3d90*/  HMMA.16816.F32 R36, R176, R46, RZ ;  /* 0x0000002eb024723c */ /* 0x000fe200000018ff */
[----:B------:R-:W-:-:S06]  /*3da0*/  IMAD.MOV.U32 R25, RZ, RZ, R180 ;  /* 0x000000ffff197224 */ /* 0x000fcc00078e00b4 */
[----:B------:R-:W-:Y:S01]  /*3db0*/  IMAD.MOV.U32 R47, RZ, RZ, R181 ;  /* 0x000000ffff2f7224 */ /* 0x000fe200078e00b5 */
[----:B------:R-:W-:Y:S01]  /*3dc0*/  HMMA.16816.F32 R96, R176, R98, RZ ;  /* 0x00000062b060723c */ /* 0x000fe200000018ff */
[--C-:B------:R-:W-:Y:S02]  /*3dd0*/  FFMA.FTZ R46, R24, c[0x0][0x2d0], -R214.reuse ;  /* 0x0000b400182e7a23 */ /* 0x100fe400000108d6 */
[----:B------:R-:W-:-:S04]  /*3de0*/  FFMA.FTZ R47, R47, c[0x0][0x2d0], -R214 ;  /* 0x0000b4002f2f7a23 */ /* 0x000fc800000108d6 */
[----:B------:R-:W-:Y:S01]  /*3df0*/  MUFU.EX2 R46, R46 ;  /* 0x0000002e002e7308 */ /* 0x000fe20000000800 */
[C---:B------:R-:W-:Y:S07]  /*3e00*/  HMMA.16816.F32 R112, R176.reuse, R114, RZ ;  /* 0x00000072b070723c */ /* 0x040fee00000018ff */
[----:B------:R-:W-:Y:S01]  /*3e10*/  MUFU.EX2 R47, R47 ;  /* 0x0000002f002f7308 */ /* 0x000fe20000000800 */
[C---:B------:R-:W-:Y:S08]  /*3e20*/  HMMA.16816.F32 R128, R176.reuse, R130, RZ ;  /* 0x00000082b080723c */ /* 0x040ff000000018ff */
[C---:B------:R-:W-:Y:S08]  /*3e30*/  HMMA.16816.F32 R144, R176.reuse, R146, RZ ;  /* 0x00000092b090723c */ /* 0x040ff000000018ff */
[C---:B------:R-:W-:Y:S08]  /*3e40*/  HMMA.16816.F32 R160, R176.reuse, R162, RZ ;  /* 0x000000a2b0a0723c */ /* 0x040ff000000018ff */
[----:B------:R-:W-:Y:S08]  /*3e50*/  HMMA.16816.F32 R176, R176, R26, RZ ;  /* 0x0000001ab0b0723c */ /* 0x000ff000000018ff */
[C---:B------:R-:W-:Y:S08]  /*3e60*/  HMMA.16816.F32 R164, R4.reuse, R8, R164 ;  /* 0x0000000804a4723c */ /* 0x040ff000000018a4 */
[C---:B------:R-:W-:Y:S07]  /*3e70*/  HMMA.16816.F32 R80, R4.reuse, R82, R36 ;  /* 0x000000520450723c */ /* 0x040fee0000001824 */
[--C-:B------:R-:W-:Y:S01]  /*3e80*/  FFMA.FTZ R36, R33, c[0x0][0x2d0], -R212.reuse ;  /* 0x0000b40021247a23 */ /* 0x100fe200000108d4 */
[----:B------:R-:W-:Y:S01]  /*3e90*/  HMMA.16816.F32 R176, R4, R10, R176 ;  /* 0x0000000a04b0723c */ /* 0x000fe200000018b0 */
[----:B------:R-:W2:Y:S01]  /*3ea0*/  LDSM.16.MT88.4 R8, [R248+0x1100] ;  /* 0x00110000f808783b */ /* 0x000ea20000004200 */
[----:B------:R-:W-:-:S02]  /*3eb0*/  FFMA.FTZ R39, R21, c[0x0][0x2d0], -R212 ;  /* 0x0000b40015277a23 */ /* 0x000fc400000108d4 */
[--C-:B------:R-:W-:Y:S01]  /*3ec0*/  FFMA.FTZ R38, R28, c[0x0][0x2d0], -R212.reuse ;  /* 0x0000b4001c267a23 */ /* 0x100fe200000108d4 */
[----:B------:R-:W-:Y:S01]  /*3ed0*/  MUFU.EX2 R36, R36 ;  /* 0x0000002400247308 */ /* 0x000fe20000000800 */
[----:B------:R-:W-:Y:S01]  /*3ee0*/  FFMA.FTZ R37, R29, c[0x0][0x2d0], -R212 ;  /* 0x0000b4001d257a23 */ /* 0x000fe200000108d4 */
[----:B-1----:R-:W-:Y:S01]  /*3ef0*/  F2FP.PACK_AB R29, R209, R210 ;  /* 0x000000d2d11d723e */ /* 0x002fe200000000ff */
[----:B------:R-:W-:Y:S01]  /*3f00*/  HMMA.16816.F32 R180, R4, R182, R40 ;  /* 0x000000b604b4723c */ /* 0x000fe20000001828 */
[----:B------:R-:W-:-:S04]  /*3f10*/  FFMA.FTZ R33, R230, c[0x0][0x2d0], -R211 ;  /* 0x0000b400e6217a23 */ /* 0x000fc800000108d3 */
[----:B------:R-:W-:Y:S02]  /*3f20*/  MUFU.EX2 R39, R39 ;  /* 0x0000002700277308 */ /* 0x000fe40000000800 */
[--C-:B------:R-:W-:Y:S01]  /*3f30*/  FFMA.FTZ R43, R25, c[0x0][0x2d0], -R213.reuse ;  /* 0x0000b400192b7a23 */ /* 0x100fe200000108d5 */
[C---:B------:R-:W-:Y:S01]  /*3f40*/  HMMA.16816.F32 R96, R4.reuse, R34, R96 ;  /* 0x000000220460723c */ /* 0x040fe20000001860 */
[--C-:B------:R-:W-:Y:S01]  /*3f50*/  FFMA.FTZ R42, R16, c[0x0][0x2d0], -R213.reuse ;  /* 0x0000b400102a7a23 */ /* 0x100fe200000108d5 */
[----:B------:R-:W-:Y:S01]  /*3f60*/  LDSM.16.MT88.4 R24, [R240+0x1900] ;  /* 0x00190000f018783b */ /* 0x000fe20000004200 */
[--C-:B------:R-:W-:Y:S02]  /*3f70*/  FFMA.FTZ R41, R17, c[0x0][0x2d0], -R213.reuse ;  /* 0x0000b40011297a23 */ /* 0x100fe400000108d5 */
[----:B------:R-:W-:Y:S01]  /*3f80*/  FFMA.FTZ R40, R20, c[0x0][0x2d0], -R213 ;  /* 0x0000b40014287a23 */ /* 0x000fe200000108d5 */
[----:B------:R-:W-:Y:S01]  /*3f90*/  MUFU.EX2 R43, R43 ;  /* 0x0000002b002b7308 */ /* 0x000fe20000000800 */
[--C-:B------:R-:W-:Y:S01]  /*3fa0*/  FFMA.FTZ R35, R226, c[0x0][0x2d0], -R211.reuse ;  /* 0x0000b400e2237a23 */ /* 0x100fe200000108d3 */
[----:B------:R-:W-:Y:S01]  /*3fb0*/  HMMA.16816.F32 R148, R4, R12, R148 ;  /* 0x0000000c0494723c */ /* 0x000fe20000001894 */
[----:B------:R-:W-:-:S02]  /*3fc0*/  FFMA.FTZ R34, R228, c[0x0][0x2d0], -R211 ;  /* 0x0000b400e4227a23 */ /* 0x000fc400000108d3 */
[--C-:B------:R-:W-:Y:S02]  /*3fd0*/  FFMA.FTZ R226, R227, c[0x0][0x2d0], -R214.reuse ;  /* 0x0000b400e3e27a23 */ /* 0x100fe400000108d6 */
[----:B------:R-:W-:Y:S01]  /*3fe0*/  FFMA.FTZ R214, R215, c[0x0][0x2d0], -R214 ;  /* 0x0000b400d7d67a23 */ /* 0x000fe200000108d6 */
[----:B------:R-:W1:Y:S01]  /*3ff0*/  MUFU.EX2 R42, R42 ;  /* 0x0000002a002a7308 */ /* 0x000e620000000800 */
[--C-:B------:R-:W-:Y:S01]  /*4000*/  FFMA.FTZ R215, R222, c[0x0][0x2d0], -R213.reuse ;  /* 0x0000b400ded77a23 */ /* 0x100fe200000108d5 */
[C---:B------:R-:W-:Y:S01]  /*4010*/  HMMA.16816.F32 R112, R4.reuse, R30, R112 ;  /* 0x0000001e0470723c */ /* 0x040fe20000001870 */
[----:B------:R-:W-:Y:S02]  /*4020*/  FFMA.FTZ R213, R216, c[0x0][0x2d0], -R213 ;  /* 0x0000b400d8d57a23 */ /* 0x000fe400000108d5 */
[--C-:B------:R-:W-:Y:S02]  /*4030*/  FFMA.FTZ R216, R229, c[0x0][0x2d0], -R212.reuse ;  /* 0x0000b400e5d87a23 */ /* 0x100fe400000108d4 */
[----:B------:R-:W-:Y:S01]  /*4040*/  FFMA.FTZ R212, R217, c[0x0][0x2d0], -R212 ;  /* 0x0000b400d9d47a23 */ /* 0x000fe200000108d4 */
[----:B------:R-:W-:Y:S02]  /*4050*/  MUFU.EX2 R41, R41 ;  /* 0x0000002900297308 */ /* 0x000fe40000000800 */
[C---:B------:R-:W-:Y:S06]  /*4060*/  HMMA.16816.F32 R128, R4.reuse, R22, R128 ;  /* 0x000000160480723c */ /* 0x040fec0000001880 */
[----:B------:R-:W3:Y:S02]  /*4070*/  MUFU.EX2 R40, R40 ;  /* 0x0000002800287308 */ /* 0x000ee40000000800 */
[C---:B------:R-:W-:Y:S01]  /*4080*/  HMMA.16816.F32 R144, R4.reuse, R18, R144 ;  /* 0x000000120490723c */ /* 0x040fe20000001890 */
[----:B------:R-:W4:Y:S05]  /*4090*/  LDSM.16.MT88.4 R16, [R242+0x3100] ;  /* 0x00310000f210783b */ /* 0x000f2a0000004200 */
[----:B------:R-:W5:Y:S02]  /*40a0*/  MUFU.EX2 R38, R38 ;  /* 0x0000002600267308 */ /* 0x000f640000000800 */
[----:B------:R-:W-:Y:S01]  /*40b0*/  HMMA.16816.F32 R160, R4, R14, R160 ;  /* 0x0000000e04a0723c */ /* 0x000fe200000018a0 */
[----:B------:R-:W4:Y:S05]  /*40c0*/  LDSM.16.MT88.4 R12, [R242+0x1100] ;  /* 0x00110000f20c783b */ /* 0x000f2a0000004200 */
[----:B------:R-:W2:Y:S01]  /*40d0*/  MUFU.EX2 R37, R37 ;  /* 0x0000002500257308 */ /* 0x000ea20000000800 */
[----:B------:R-:W-:-:S02]  /*40e0*/  F2FP.PACK_AB R4, R224, R231 ;  /* 0x000000e7e004723e */ /* 0x000fc400000000ff */
[----:B-1----:R-:W-:Y:S01]  /*40f0*/  F2FP.PACK_AB R5, R42, R43 ;  /* 0x0000002b2a05723e */ /* 0x002fe200000000ff */
[----:B------:R-:W-:Y:S01]  /*4100*/  FADD.FTZ R43, R43, R48 ;  /* 0x000000302b2b7221 */ /* 0x000fe20000010000 */
[----:B------:R-:W-:Y:S02]  /*4110*/  F2FP.PACK_AB R6, R46, R47 ;  /* 0x0000002f2e06723e */ /* 0x000fe400000000ff */
[----:B---3--:R-:W-:Y:S01]  /*4120*/  F2FP.PACK_AB R7, R40, R41 ;  /* 0x000000292807723e */ /* 0x008fe200000000ff */
[----:B------:R-:W-:Y:S01]  /*4130*/  MUFU.EX2 R35, R35 ;  /* 0x0000002300237308 */ /* 0x000fe20000000800 */
[----:B-----5:R-:W-:Y:S01]  /*4140*/  F2FP.PACK_AB R20, R38, R39 ;  /* 0x000000272614723e */ /* 0x020fe200000000ff */
[----:B------:R-:W-:-:S04]  /*4150*/  FADD.FTZ R42, R42, R43 ;  /* 0x0000002b2a2a7221 */ /* 0x000fc80000010000 */
[----:B--2---:R-:W-:Y:S01]  /*4160*/  HMMA.16816.F32 R192, R4, R8, R192 ;  /* 0x0000000804c0723c */ /* 0x004fe200000018c0 */
[----:B------:R-:W-:Y:S01]  /*4170*/  FADD.FTZ R41, R41, R42 ;  /* 0x0000002a29297221 */ /* 0x000fe20000010000 */
[----:B------:R-:W1:Y:S01]  /*4180*/  MUFU.EX2 R34, R34 ;  /* 0x0000002200227308 */ /* 0x000e620000000800 */
[----:B------:R-:W-:Y:S02]  /*4190*/  F2FP.PACK_AB R22, R36, R37 ;  /* 0x000000252416723e */ /* 0x000fe400000000ff */
[----:B------:R-:W-:-:S03]  /*41a0*/  FADD.FTZ R40, R40, R41 ;  /* 0x0000002928287221 */ /* 0x000fc60000010000 */
[C---:B------:R-:W-:Y:S02]  /*41b0*/  HMMA.16816.F32 R180, R4.reuse, R10, R180 ;  /* 0x0000000a04b4723c */ /* 0x040fe400000018b4 */
[----:B------:R-:W2:Y:S06]  /*41c0*/  MUFU.EX2 R33, R33 ;  /* 0x0000002100217308 */ /* 0x000eac0000000800 */
[----:B----4-:R-:W-:Y:S01]  /*41d0*/  HMMA.16816.F32 R132, R4, R16, R132 ;  /* 0x000000100484723c */ /* 0x010fe20000001884 */
[----:B-1----:R-:W-:Y:S01]  /*41e0*/  F2FP.PACK_AB R21, R34, R35 ;  /* 0x000000232215723e */ /* 0x002fe200000000ff */
[----:B------:R-:W-:Y:S01]  /*41f0*/  MUFU.EX2 R226, R226 ;  /* 0x000000e200e27308 */ /* 0x000fe20000000800 */
[----:B------:R-:W-:-:S05]  /*4200*/  FADD.FTZ R35, R35, R44 ;  /* 0x0000002c23237221 */ /* 0x000fca0000010000 */
[----:B------:R-:W-:Y:S01]  /*4210*/  HMMA.16816.F32 R68, R4, R12, R68 ;  /* 0x0000000c0444723c */ /* 0x000fe20000001844 */
[----:B------:R-:W-:Y:S01]  /*4220*/  FADD.FTZ R34, R34, R35 ;  /* 0x0000002322227221 */ /* 0x000fe20000010000 */
[----:B--2---:R-:W-:Y:S01]  /*4230*/  F2FP.PACK_AB R23, R32, R33 ;  /* 0x000000212017723e */ /* 0x004fe200000000ff */
[----:B------:R-:W-:Y:S02]  /*4240*/  MUFU.EX2 R214, R214 ;  /* 0x000000d600d67308 */ /* 0x000fe40000000800 */
[----:B------:R-:W-:-:S03]  /*4250*/  FADD.FTZ R33, R33, R34 ;  /* 0x0000002221217221 */ /* 0x000fc60000010000 */
[----:B------:R-:W-:Y:S01]  /*4260*/  HMMA.16816.F32 R80, R4, R14, R80 ;  /* 0x0000000e0450723c */ /* 0x000fe20000001850 */
[----:B------:R-:W-:Y:S02]  /*4270*/  FADD.FTZ R33, R32, R33 ;  /* 0x0000002120217221 */ /* 0x000fe40000010000 */
[----:B------:R-:W-:Y:S02]  /*4280*/  MUFU.EX2 R215, R215 ;  /* 0x000000d700d77308 */ /* 0x000fe40000000800 */
[----:B------:R-:W-:-:S03]  /*4290*/  FADD.FTZ R210, R210, R33 ;  /* 0x00000021d2d27221 */ /* 0x000fc60000010000 */
[C---:B------:R-:W-:Y:S01]  /*42a0*/  HMMA.16816.F32 R188, R20.reuse, R8, R188 ;  /* 0x0000000814bc723c */ /* 0x040fe200000018bc */
[----:B------:R-:W-:Y:S02]  /*42b0*/  FADD.FTZ R209, R209, R210 ;  /* 0x000000d2d1d17221 */ /* 0x000fe40000010000 */
[----:B------:R-:W-:Y:S05]  /*42c0*/  MUFU.EX2 R213, R213 ;  /* 0x000000d500d57308 */ /* 0x000fea0000000800 */
[C---:B------:R-:W-:Y:S01]  /*42d0*/  HMMA.16816.F32 R184, R20.reuse, R10, R184 ;  /* 0x0000000a14b8723c */ /* 0x040fe200000018b8 */
[----:B------:R-:W1:Y:S02]  /*42e0*/  LDSM.16.MT88.4 R8, [R241+0x1100] ;  /* 0x00110000f108783b */ /* 0x000e640000004200 */
[----:B------:R-:W2:Y:S05]  /*42f0*/  MUFU.EX2 R216, R216 ;  /* 0x000000d800d87308 */ /* 0x000eaa0000000800 */
[C---:B------:R-:W-:Y:S03]  /*4300*/  HMMA.16816.F32 R72, R20.reuse, R12, R72 ;  /* 0x0000000c1448723c */ /* 0x040fe60000001848 */
[----:B------:R-:W3:Y:S05]  /*4310*/  MUFU.EX2 R212, R212 ;  /* 0x000000d400d47308 */ /* 0x000eea0000000800 */
[----:B------:R-:W-:Y:S01]  /*4320*/  HMMA.16816.F32 R76, R20, R14, R76 ;  /* 0x0000000e144c723c */ /* 0x000fe2000000184c */
[----:B------:R-:W4:Y:S01]  /*4330*/  LDSM.16.MT88.4 R12, [R240+0x1100] ;  /* 0x00110000f00c783b */ /* 0x000f220000004200 */
[----:B--2---:R-:W-:-:S06]  /*4340*/  F2FP.PACK_AB R28, R225, R216 ;  /* 0x000000d8e11c723e */ /* 0x004fcc00000000ff */
[----:B------:R-:W-:Y:S01]  /*4350*/  HMMA.16816.F32 R136, R20, R16, R136 ;  /* 0x000000101488723c */ /* 0x000fe20000001888 */
[----:B---3--:R-:W-:-:S07]  /*4360*/  F2FP.PACK_AB R30, R212, R221 ;  /* 0x000000ddd41e723e */ /* 0x008fce00000000ff */
[-C--:B------:R-:W-:Y:S08]  /*4370*/  HMMA.16816.F32 R140, R20, R18.reuse, R140 ;  /* 0x00000012148c723c */ /* 0x080ff0000000188c */
[C---:B------:R-:W-:Y:S01]  /*4380*/  HMMA.16816.F32 R144, R4.reuse, R18, R144 ;  /* 0x000000120490723c */ /* 0x040fe20000001890 */
[----:B------:R-:W-:Y:S07]  /*4390*/  LDSM.16.MT88.4 R16, [R248+0x1900] ;  /* 0x00190000f810783b */ /* 0x000fee0000004200 */
[-C--:B-1----:R-:W-:Y:S08]  /*43a0*/  HMMA.16816.F32 R84, R4, R8.reuse, R84 ;  /* 0x000000080454723c */ /* 0x082ff00000001854 */
[C---:B------:R-:W-:Y:S08]  /*43b0*/  HMMA.16816.F32 R88, R20.reuse, R8, R88 ;  /* 0x000000081458723c */ /* 0x040ff00000001858 */
[-C--:B------:R-:W-:Y:S08]  /*43c0*/  HMMA.16816.F32 R92, R20, R10.reuse, R92 ;  /* 0x0000000a145c723c */ /* 0x080ff0000000185c */
[C---:B------:R-:W-:Y:S01]  /*43d0*/  HMMA.16816.F32 R96, R4.reuse, R10, R96 ;  /* 0x0000000a0460723c */ /* 0x040fe20000001860 */
[----:B------:R-:W1:Y:S07]  /*43e0*/  LDSM.16.MT88.4 R8, [R248+0x3100] ;  /* 0x00310000f808783b */ /* 0x000e6e0000004200 */
[-C--:B----4-:R-:W-:Y:S08]  /*43f0*/  HMMA.16816.F32 R100, R4, R12.reuse, R100 ;  /* 0x0000000c0464723c */ /* 0x090ff00000001864 */
[C---:B------:R-:W-:Y:S08]  /*4400*/  HMMA.16816.F32 R104, R20.reuse, R12, R104 ;  /* 0x0000000c1468723c */ /* 0x040ff00000001868 */
[-C--:B------:R-:W-:Y:S08]  /*4410*/  HMMA.16816.F32 R108, R20, R14.reuse, R108 ;  /* 0x0000000e146c723c */ /* 0x080ff0000000186c */
[C---:B------:R-:W-:Y:S01]  /*4420*/  HMMA.16816.F32 R112, R4.reuse, R14, R112 ;  /* 0x0000000e0470723c */ /* 0x040fe20000001870 */
[----:B------:R-:W2:Y:S07]  /*4430*/  LDSM.16.MT88.4 R12, [R241+0x3100] ;  /* 0x00310000f10c783b */ /* 0x000eae0000004200 */
[-C--:B-1----:R-:W-:Y:S08]  /*4440*/  HMMA.16816.F32 R116, R4, R8.reuse, R116 ;  /* 0x000000080474723c */ /* 0x082ff00000001874 */
[C---:B------:R-:W-:Y:S08]  /*4450*/  HMMA.16816.F32 R120, R20.reuse, R8, R120 ;  /* 0x000000081478723c */ /* 0x040ff00000001878 */
[-C--:B------:R-:W-:Y:S08]  /*4460*/  HMMA.16816.F32 R124, R20, R10.reuse, R124 ;  /* 0x0000000a147c723c */ /* 0x080ff0000000187c */
[----:B------:R-:W-:Y:S01]  /*4470*/  HMMA.16816.F32 R128, R4, R10, R128 ;  /* 0x0000000a0480723c */ /* 0x000fe20000001880 */
[----:B------:R-:W1:Y:S07]  /*4480*/  LDSM.16.MT88.4 R8, [R240+0x3100] ;  /* 0x00310000f008783b */ /* 0x000e6e0000004200 */
[C---:B--2---:R-:W-:Y:S08]  /*4490*/  HMMA.16816.F32 R152, R20.reuse, R12, R152 ;  /* 0x0000000c1498723c */ /* 0x044ff00000001898 */
[----:B------:R-:W-:Y:S08]  /*44a0*/  HMMA.16816.F32 R156, R20, R14, R156 ;  /* 0x0000000e149c723c */ /* 0x000ff0000000189c */
[C---:B------:R-:W-:Y:S08]  /*44b0*/  HMMA.16816.F32 R148, R4.reuse, R12, R148 ;  /* 0x0000000c0494723c */ /* 0x040ff00000001894 */
[----:B------:R-:W-:Y:S01]  /*44c0*/  HMMA.16816.F32 R160, R4, R14, R160 ;  /* 0x0000000e04a0723c */ /* 0x000fe200000018a0 */
[----:B------:R-:W2:Y:S07]  /*44d0*/  LDSM.16.MT88.4 R12, [R242+0x1900] ;  /* 0x00190000f20c783b */ /* 0x000eae0000004200 */
[C---:B-1----:R-:W-:Y:S08]  /*44e0*/  HMMA.16816.F32 R168, R20.reuse, R8, R168 ;  /* 0x0000000814a8723c */ /* 0x042ff000000018a8 */
[----:B------:R-:W-:Y:S07]  /*44f0*/  HMMA.16816.F32 R172, R20, R10, R172 ;  /* 0x0000000a14ac723c */ /* 0x000fee00000018ac */
[----:B------:R-:W-:Y:S01]  /*4500*/  FADD.FTZ R21, R202, R201 ;  /* 0x000000c9ca157221 */ /* 0x000fe20000010000 */
[----:B------:R-:W-:Y:S01]  /*4510*/  HMMA.16816.F32 R164, R4, R8, R164 ;  /* 0x0000000804a4723c */ /* 0x000fe200000018a4 */
[----:B------:R-:W-:Y:S01]  /*4520*/  FADD.FTZ R201, R197, R206 ;  /* 0x000000cec5c97221 */ /* 0x000fe20000010000 */
[----:B------:R-:W-:Y:S01]  /*4530*/  MUFU.EX2 R202, R208 ;  /* 0x000000d000ca7308 */ /* 0x000fe20000000800 */
[----:B------:R-:W-:-:S02]  /*4540*/  FADD.FTZ R198, R198, R21 ;  /* 0x00000015c6c67221 */ /* 0x000fc40000010000 */
[----:B------:R-:W-:Y:S01]  /*4550*/  FADD.FTZ R201, R64, R201 ;  /* 0x000000c940c97221 */ /* 0x000fe20000010000 */
[----:B------:R-:W-:Y:S01]  /*4560*/  LDSM.16.MT88.4 R20, [R248+0x3900] ;  /* 0x00390000f814783b */ /* 0x000fe20000004200 */
[----:B------:R-:W-:Y:S01]  /*4570*/  FADD.FTZ R198, R59, R198 ;  /* 0x000000c63bc67221 */ /* 0x000fe20000010000 */
[----:B------:R-:W-:Y:S01]  /*4580*/  HMMA.16816.F32 R176, R4, R10, R176 ;  /* 0x0000000a04b0723c */ /* 0x000fe200000018b0 */
[----:B------:R-:W-:Y:S01]  /*4590*/  FADD.FTZ R58, R58, R201 ;  /* 0x000000c93a3a7221 */ /* 0x000fe20000010000 */
[----:B------:R-:W1:Y:S01]  /*45a0*/  LDSM.16.MT88.4 R8, [R241+0x1900] ;  /* 0x00190000f108783b */ /* 0x000e620000004200 */
[----:B------:R-:W3:Y:S01]  /*45b0*/  MUFU.EX2 R197, R207 ;  /* 0x000000cf00c57308 */ /* 0x000ee20000000800 */
[----:B------:R-:W-:Y:S02]  /*45c0*/  FADD.FTZ R63, R63, R198 ;  /* 0x000000c63f3f7221 */ /* 0x000fe40000010000 */
[----:B------:R-:W-:Y:S01]  /*45d0*/  FADD.FTZ R53, R53, R58 ;  /* 0x0000003a35357221 */ /* 0x000fe20000010000 */
[----:B------:R-:W-:Y:S01]  /*45e0*/  F2FP.PACK_AB R4, R223, R226 ;  /* 0x000000e2df04723e */ /* 0x000fe200000000ff */
[----:B------:R-:W-:Y:S01]  /*45f0*/  FADD.FTZ R63, R54, R63 ;  /* 0x0000003f363f7221 */ /* 0x000fe20000010000 */
[----:B------:R-:W-:Y:S01]  /*4600*/  F2FP.PACK_AB R5, R220, R215 ;  /* 0x000000d7dc05723e */ /* 0x000fe200000000ff */
[----:B------:R-:W-:Y:S01]  /*4610*/  FADD.FTZ R52, R52, R53 ;  /* 0x0000003534347221 */ /* 0x000fe20000010000 */
[----:B------:R-:W-:Y:S01]  /*4620*/  F2FP.PACK_AB R6, R214, R219 ;  /* 0x000000dbd606723e */ /* 0x000fe200000000ff */
[----:B------:R-:W-:Y:S01]  /*4630*/  FADD.FTZ R60, R60, R63 ;  /* 0x0000003f3c3c7221 */ /* 0x000fe20000010000 */
[----:B------:R-:W-:Y:S01]  /*4640*/  F2FP.PACK_AB R7, R213, R218 ;  /* 0x000000dad507723e */ /* 0x000fe200000000ff */
[----:B------:R-:W-:-:S02]  /*4650*/  FADD.FTZ R52, R51, R52 ;  /* 0x0000003433347221 */ /* 0x000fc40000010000 */
[----:B------:R-:W-:Y:S02]  /*4660*/  FADD.FTZ R60, R57, R60 ;  /* 0x0000003c393c7221 */ /* 0x000fe40000010000 */
[----:B------:R-:W-:Y:S01]  /*4670*/  FADD.FTZ R231, R231, R52 ;  /* 0x00000034e7e77221 */ /* 0x000fe20000010000 */
[----:B---3--:R-:W-:Y:S01]  /*4680*/  F2FP.PACK_AB R31, R197, R202 ;  /* 0x000000cac51f723e */ /* 0x008fe200000000ff */
[-C--:B------:R-:W-:Y:S01]  /*4690*/  HMMA.16816.F32 R192, R4, R16.reuse, R192 ;  /* 0x0000001004c0723c */ /* 0x080fe200000018c0 */
        /* <DEDUP_REMOVED lines=15> */
[----:B------:R-:W3:Y:S01]  /*4790*/  LDSM.16.MT88.4 R16, [R242+0x3900] ;  /* 0x00390000f210783b */ /* 0x000ee20000004200 */
[----:B------:R-:W-:Y:S02]  /*47a0*/  FADD.FTZ R215, R220, R215 ;  /* 0x000000d7dcd77221 */ /* 0x000fe40000010000 */
[----:B------:R-:W-:Y:S02]  /*47b0*/  FADD.FTZ R216, R225, R216 ;  /* 0x000000d8e1d87221 */ /* 0x000fe40000010000 */
[----:B------:R-:W-:Y:S02]  /*47c0*/  FADD.FTZ R218, R218, R215 ;  /* 0x000000d7dada7221 */ /* 0x000fe40000010000 */
[----:B--2---:R-:W-:Y:S01]  /*47d0*/  HMMA.16816.F32 R68, R4, R12, R68 ;  /* 0x0000000c0444723c */ /* 0x004fe20000001844 */
[----:B------:R-:W-:-:S02]  /*47e0*/  FADD.FTZ R202, R202, R209 ;  /* 0x000000d1caca7221 */ /* 0x000fc40000010000 */
[----:B------:R-:W-:-:S05]  /*47f0*/  FADD.FTZ R221, R221, R216 ;  /* 0x000000d8dddd7221 */ /* 0x000fca0000010000 */
        /* <DEDUP_REMOVED lines=17> */
[C---:B-1----:R-:W-:Y:S08]  /*4910*/  HMMA.16816.F32 R164, R4.reuse, R8, R164 ;  /* 0x0000000804a4723c */ /* 0x042ff000000018a4 */
[----:B------:R-:W-:Y:S07]  /*4920*/  HMMA.16816.F32 R176, R4, R10, R176 ;  /* 0x0000000a04b0723c */ /* 0x000fee00000018b0 */
[----:B------:R-:W-:Y:S01]  /*4930*/  FADD.FTZ R4, R214, R219 ;  /* 0x000000dbd6047221 */ /* 0x000fe20000010000 */
[----:B------:R-:W-:Y:S01]  /*4940*/  HMMA.16816.F32 R104, R28, R24, R104 ;  /* 0x000000181c68723c */ /* 0x000fe20000001868 */
[----:B------:R-:W-:-:S02]  /*4950*/  FADD.FTZ R6, R213, R218 ;  /* 0x000000dad5067221 */ /* 0x000fc40000010000 */
[----:B------:R-:W-:Y:S01]  /*4960*/  FADD.FTZ R5, R212, R221 ;  /* 0x000000ddd4057221 */ /* 0x000fe20000010000 */
[----:B------:R1:W-:Y:S04]  /*4970*/  STL [R1+0x54], R4 ;  /* 0x0000540401007387 */ /* 0x0003e80000100800 */
[----:B------:R2:W-:Y:S01]  /*4980*/  STL [R1+0x50], R6 ;  /* 0x0000500601007387 */ /* 0x0005e20000100800 */
[C---:B------:R-:W-:Y:S08]  /*4990*/  HMMA.16816.F32 R108, R28.reuse, R26, R108 ;  /* 0x0000001a1c6c723c */ /* 0x040ff0000000186c */
[C---:B------:R-:W-:Y:S08]  /*49a0*/  HMMA.16816.F32 R120, R28.reuse, R20, R120 ;  /* 0x000000141c78723c */ /* 0x040ff00000001878 */
[----:B------:R-:W-:Y:S01]  /*49b0*/  HMMA.16816.F32 R124, R28, R22, R124 ;  /* 0x000000161c7c723c */ /* 0x000fe2000000187c */
[----:B-1----:R-:W-:-:S07]  /*49c0*/  FADD.FTZ R4, R197, R202 ;  /* 0x000000cac5047221 */ /* 0x002fce0000010000 */
[C---:B------:R-:W-:Y:S01]  /*49d0*/  HMMA.16816.F32 R136, R28.reuse, R16, R136 ;  /* 0x000000101c88723c */ /* 0x040fe20000001888 */
[----:B------:R2:W-:Y:S04]  /*49e0*/  STL [R1+0x48], R4 ;  /* 0x0000480401007387 */ /* 0x0005e80000100800 */
[----:B------:R2:W-:Y:S03]  /*49f0*/  STL [R1+0x4c], R5 ;  /* 0x00004c0501007387 */ /* 0x0005e60000100800 */
[C---:B------:R-:W-:Y:S08]  /*4a00*/  HMMA.16816.F32 R140, R28.reuse, R18, R140 ;  /* 0x000000121c8c723c */ /* 0x040ff0000000188c */
[C---:B------:R-:W-:Y:S08]  /*4a10*/  HMMA.16816.F32 R152, R28.reuse, R12, R152 ;  /* 0x0000000c1c98723c */ /* 0x040ff00000001898 */
[C---:B------:R-:W-:Y:S08]  /*4a20*/  HMMA.16816.F32 R156, R28.reuse, R14, R156 ;  /* 0x0000000e1c9c723c */ /* 0x040ff0000000189c */
[C---:B------:R-:W-:Y:S08]  /*4a30*/  HMMA.16816.F32 R168, R28.reuse, R8, R168 ;  /* 0x000000081ca8723c */ /* 0x040ff000000018a8 */
[----:B------:R-:W-:Y:S01]  /*4a40*/  HMMA.16816.F32 R172, R28, R10, R172 ;  /* 0x0000000a1cac723c */ /* 0x000fe200000018ac */
[----:B------:R-:W-:Y:S07]  /*4a50*/  @!P1 BRA `(.L_x_2469) ;  /* 0x0000394000009947 */ /* 0x000fee0003800000 */
[----:B--2---:R-:W2:Y:S04]  /*4a60*/  LDL.64 R204, [R1+0x40] ;  /* 0x0000400001cc7983 */ /* 0x004ea80000100a00 */
[----:B------:R-:W3:Y:S04]  /*4a70*/  LDL.64 R206, [R1+0x10] ;  /* 0x0000100001ce7983 */ /* 0x000ee80000100a00 */
[----:B------:R-:W4:Y:S04]  /*4a80*/  LDL R227, [R1+0x8] ;  /* 0x0000080001e37983 */ /* 0x000f280000100800 */
[----:B------:R-:W5:Y:S04]  /*4a90*/  LDL R230, [R1+0xc] ;  /* 0x00000c0001e67983 */ /* 0x000f680000100800 */
[----:B------:R-:W4:Y:S01]  /*4aa0*/  LDL.64 R228, [R1+0x18] ;  /* 0x0000180001e47983 */ /* 0x000f220000100a00 */
[----:B------:R-:W-:Y:S01]  /*4ab0*/  IMAD.MOV.U32 R198, RZ, RZ, R3 ;  /* 0x000000ffffc67224 */ /* 0x000fe200078e0003 */
[----:B------:R-:W-:Y:S01]  /*4ac0*/  MOV R199, R2 ;  /* 0x0000000200c77202 */ /* 0x000fe20000000f00 */
[----:B------:R-:W-:Y:S01]  /*4ad0*/  IMAD.MOV.U32 R197, RZ, RZ, R0 ;  /* 0x000000ffffc57224 */ /* 0x000fe200078e0000 */
[----:B------:R-:W-:Y:S01]  /*4ae0*/  UIADD3 UR12, UP0, UR16, 0x80, URZ ;  /* 0x00000080100c7890 */ /* 0x000fe2000ff1e03f */
        /* <DEDUP_REMOVED lines=9> */
[----:B---3--:R-:W-:-:S03]  /*4b80*/  IADD3 R3, P1, R206, 0x40, RZ ;  /* 0x00000040ce037810 */ /* 0x008fc60007f3e0ff */
[----:B------:R-:W-:Y:S04]  /*4b90*/  STL [R1+0x3c], R4 ;  /* 0x00003c0401007387 */ /* 0x000fe80000100800 */
[----:B------:R1:W-:Y:S01]  /*4ba0*/  STL [R1+0x34], R3 ;  /* 0x0000340301007387 */ /* 0x0003e20000100800 */
[----:B-----5:R-:W-:Y:S01]  /*4bb0*/  IADD3.X R2, RZ, R230, RZ, P2, !PT ;  /* 0x000000e6ff027210 */ /* 0x020fe200017fe4ff */
[----:B----4-:R-:W-:Y:S02]  /*4bc0*/  IMAD.X R0, RZ, RZ, R229, P1 ;  /* 0x000000ffff007224 */ /* 0x010fe400008e06e5 */
[----:B-1----:R-:W-:-:S05]  /*4bd0*/  IMAD.SHL.U32 R3, R227, 0x2, RZ ;  /* 0x00000002e3037824 */ /* 0x002fca00078e00ff */
[----:B------:R1:W-:Y:S04]  /*4be0*/  STL [R1+0x2c], R3 ;  /* 0x00002c0301007387 */ /* 0x0003e80000100800 */
[----:B------:R1:W-:Y:S04]  /*4bf0*/  STL [R1+0x38], R2 ;  /* 0x0000380201007387 */ /* 0x0003e80000100800 */
[----:B------:R1:W-:Y:S02]  /*4c00*/  STL [R1+0x30], R0 ;  /* 0x0000300001007387 */ /* 0x0003e40000100800 */
.L_x_2470:
        /* <DEDUP_REMOVED lines=12> */
[----:B------:R-:W-:Y:S01]  /*4cd0*/  LDSM.16.M88.4 R208, [R251+0x8100] ;  /* 0x00810000fbd0783b */ /* 0x000fe20000000200 */
[----:B------:R-:W-:Y:S02]  /*4ce0*/  @UP1 USHF.L.U64.HI UR17, UR4, UR13, UR5 ;  /* 0x0000000d04111299 */ /* 0x000fe40008010205 */
[----:B------:R-:W-:Y:S05]  /*4cf0*/  @UP1 UIMAD.WIDE.U32 UR24, UR18, UR4, URZ ;  /* 0x00000004121812a5 */ /* 0x000fea000f8e003f */
[----:B--2---:R-:W2:Y:S08]  /*4d00*/  LDSM.16.M88.4 R212, [R250+0x4100] ;  /* 0x00410000fad4783b */ /* 0x004eb00000000200 */
[----:B------:R-:W3:Y:S08]  /*4d10*/  LDSM.16.M88.4 R216, [R251+0xa100] ;  /* 0x00a10000fbd8783b */ /* 0x000ef00000000200 */
[----:B------:R-:W4:Y:S08]  /*4d20*/  LDSM.16.M88.4 R220, [R250+0x4900] ;  /* 0x00490000fadc783b */ /* 0x000f300000000200 */
[----:B-1----:R-:W5:Y:S06]  /*4d30*/  LDL.64 R2, [R1+0x40] ;  /* 0x0000400001027983 */ /* 0x002f6c0000100a00 */
[----:B------:R-:W1:Y:S08]  /*4d40*/  LDSM.16.M88.4 R224, [R250+0x5100] ;  /* 0x00510000fae0783b */ /* 0x000e700000000200 */
[----:B------:R-:W5:Y:S01]  /*4d50*/  LDL R202, [R1+0xc] ;  /* 0x00000c0001ca7983 */ /* 0x000f620000100800 */
        /* <DEDUP_REMOVED lines=9> */
[-C--:B----4-:R-:W-:Y:S08]  /*4df0*/  HMMA.16816.F32 R20, R208, R220.reuse, RZ ;  /* 0x000000dcd014723c */ /* 0x090ff000000018ff */
[C---:B------:R-:W-:Y:S01]  /*4e00*/  HMMA.16816.F32 R24, R216.reuse, R220, RZ ;  /* 0x000000dcd818723c */ /* 0x040fe200000018ff */
[----:B------:R-:W4:Y:S07]  /*4e10*/  LDL R220, [R1+0x2c] ;  /* 0x00002c0001dc7983 */ /* 0x000f2e0000100800 */
[-C--:B------:R-:W-:Y:S08]  /*4e20*/  HMMA.16816.F32 R28, R216, R222.reuse, RZ ;  /* 0x000000ded81c723c */ /* 0x080ff000000018ff */
[C---:B------:R-:W-:Y:S08]  /*4e30*/  HMMA.16816.F32 R32, R208.reuse, R222, RZ ;  /* 0x000000ded020723c */ /* 0x040ff000000018ff */
[-C--:B-1----:R-:W-:Y:S08]  /*4e40*/  HMMA.16816.F32 R36, R208, R224.reuse, RZ ;  /* 0x000000e0d024723c */ /* 0x082ff000000018ff */
[C---:B------:R-:W-:Y:S01]  /*4e50*/  HMMA.16816.F32 R40, R216.reuse, R224, RZ ;  /* 0x000000e0d828723c */ /* 0x040fe200000018ff */
[----:B------:R-:W4:Y:S07]  /*4e60*/  LDL.64 R224, [R1+0x18] ;  /* 0x0000180001e07983 */ /* 0x000f2e0000100a00 */
[-C--:B------:R-:W-:Y:S08]  /*4e70*/  HMMA.16816.F32 R44, R216, R226.reuse, RZ ;  /* 0x000000e2d82c723c */ /* 0x080ff000000018ff */
[C---:B------:R-:W-:Y:S08]  /*4e80*/  HMMA.16816.F32 R48, R208.reuse, R226, RZ ;  /* 0x000000e2d030723c */ /* 0x040ff000000018ff */
[-C--:B--2---:R-:W-:Y:S08]  /*4e90*/  HMMA.16816.F32 R52, R208, R228.reuse, RZ ;  /* 0x000000e4d034723c */ /* 0x084ff000000018ff */
[C---:B------:R-:W-:Y:S01]  /*4ea0*/  HMMA.16816.F32 R56, R216.reuse, R228, RZ ;  /* 0x000000e4d838723c */ /* 0x040fe200000018ff */
[----:B------:R-:W2:Y:S07]  /*4eb0*/  LDL.64 R228, [R1+0x10] ;  /* 0x0000100001e47983 */ /* 0x000eae0000100a00 */
[-C--:B------:R-:W-:Y:S01]  /*4ec0*/  HMMA.16816.F32 R60, R216, R230.reuse, RZ ;  /* 0x000000e6d83c723c */ /* 0x080fe200000018ff */
[----:B------:R-:W2:Y:S04]  /*4ed0*/  LDL R218, [R1+0x34] ;  /* 0x0000340001da7983 */ /* 0x000ea80000100800 */
[----:B------:R-:W2:Y:S03]  /*4ee0*/  LDL R216, [R1+0x30] ;  /* 0x0000300001d87983 */ /* 0x000ea60000100800 */
        /* <DEDUP_REMOVED lines=13> */
[----:B-----5:R-:W-:Y:S04]  /*4fc0*/  IADD3 R0, P2, R2, UR9, RZ ;  /* 0x0000000902007c10 */ /* 0x020fe8000ff5e0ff */
[----:B------:R-:W-:Y:S01]  /*4fd0*/  LEA R2, P1, R0, c[0x0][0x1f8], 0x1 ;  /* 0x00007e0000027a11 */ /* 0x000fe200078208ff */
[C---:B------:R-:W-:Y:S04]  /*4fe0*/  HMMA.16816.F32 R40, R208.reuse, R212, R40 ;  /* 0x000000d4d028723c */ /* 0x040fe80000001828 */
[----:B------:R-:W-:Y:S04]  /*4ff0*/  IADD3.X R203, R202, UR8, RZ, P2, !PT ;  /* 0x00000008cacb7c10 */ /* 0x000fe800097fe4ff */
[-C--:B------:R-:W-:Y:S04]  /*5000*/  HMMA.16816.F32 R44, R208, R214.reuse, R44 ;  /* 0x000000d6d02c723c */ /* 0x080fe8000000182c */
[----:B------:R-:W-:Y:S04]  /*5010*/  LEA.HI.X R3, R0, c[0x0][0x1fc], R203, 0x1, P1 ;  /* 0x00007f0000037a11 */ /* 0x000fe800008f0ccb */
[C---:B------:R-:W-:Y:S01]  /*5020*/  HMMA.16816.F32 R48, R204.reuse, R214, R48 ;  /* 0x000000d6cc30723c */ /* 0x040fe20000001830 */
[----:B------:R-:W1:Y:S03]  /*5030*/  LDSM.16.M88.4 R212, [R237] ;  /* 0x00000000edd4783b */ /* 0x000e660000000200 */
[----:B---3--:R-:W-:Y:S01]  /*5040*/  IADD3 R196, P2, R196, UR9, RZ ;  /* 0x00000009c4c47c10 */ /* 0x008fe2000ff5e0ff */
[----:B------:R-:W-:Y:S03]  /*5050*/  @UP1 USHF.L.U32 UR9, UR24, 0x6, URZ ;  /* 0x0000000618091899 */ /* 0x000fe6000800063f */
[----:B------:R-:W-:Y:S04]  /*5060*/  LEA R202, P1, R196, c[0x0][0x1f8], 0x1 ;  /* 0x00007e00c4ca7a11 */ /* 0x000fe800078208ff */
[----:B------:R-:W-:Y:S01]  /*5070*/  IADD3.X R203, R200, UR8, RZ, P2, !PT ;  /* 0x00000008c8cb7c10 */ /* 0x000fe200097fe4ff */
[----:B------:R-:W-:Y:S03]  /*5080*/  @UP1 USHF.R.S32.HI UR8, URZ, 0x1f, UR18 ;  /* 0x0000001f3f081899 */ /* 0x000fe60008011412 */
[----:B------:R-:W-:Y:S01]  /*5090*/  LEA.HI.X R203, R196, c[0x0][0x1fc], R203, 0x1, P1 ;  /* 0x00007f00c4cb7a11 */ /* 0x000fe200008f0ccb */
[----:B------:R-:W-:Y:S04]  /*50a0*/  @UP1 UIMAD UR8, UR8, UR4, URZ ;  /* 0x00000004080812a4 */ /* 0x000fe8000f8e023f */
[----:B------:R-:W-:Y:S04]  /*50b0*/  @UP1 UIMAD UR8, UR18, UR5, UR8 ;  /* 0x00000005120812a4 */ /* 0x000fe8000f8e0208 */
[----:B------:R-:W-:Y:S04]  /*50c0*/  @UP1 UIADD3 UR8, UR25, UR8, URZ ;  /* 0x0000000819081290 */ /* 0x000fe8000fffe03f */
[----:B------:R-:W-:Y:S01]  /*50d0*/  @UP1 USHF.L.U64.HI UR8, UR24, 0x6, UR8 ;  /* 0x0000000618081899 */ /* 0x000fe20008010208 */
[----:B------:R-:W-:Y:S01]  /*50e0*/  @!PT LDS RZ, [RZ] ;  /* 0x00000000fffff984 */ /* 0x000fe20000000800 */
[----:B------:R-:W-:Y:S01]  /*50f0*/  @!PT LDS RZ, [RZ] ;  /* 0x00000000fffff984 */ /* 0x000fe20000000800 */
[----:B------:R-:W-:Y:S01]  /*5100*/  @!PT LDS RZ, [RZ] ;  /* 0x00000000fffff984 */ /* 0x000fe20000000800 */
[----:B----4-:R3:W-:Y:S01]  /*5110*/  LDGSTS.E.BYPASS.LTC128B.128 [R220+0x100], [R2.64], !P3 ;  /* 0x0010000002dc7fae */ /* 0x0107e2000d901d56 */
[-C--:B-1----:R-:W-:Y:S07]  /*5120*/  HMMA.16816.F32 R52, R204, R212.reuse, R52 ;  /* 0x000000d4cc34723c */ /* 0x082fee0000001834 */
[----:B------:R1:W-:Y:S01]  /*5130*/  LDGSTS.E.BYPASS.LTC128B.128 [R220+0x2100], [R202.64], !P0 ;  /* 0x02100000cadc7fae */ /* 0x0003e2000c101d56 */
[C---:B------:R-:W-:Y:S08]  /*5140*/  HMMA.16816.F32 R56, R208.reuse, R212, R56 ;  /* 0x000000d4d038723c */ /* 0x040ff00000001838 */
[-C--:B------:R-:W-:Y:S04]  /*5150*/  HMMA.16816.F32 R60, R208, R214.reuse, R60 ;  /* 0x000000d6d03c723c */ /* 0x080fe8000000183c */
[----:B---3--:R-:W-:Y:S04]  /*5160*/  IADD3 R2, P2, R2, UR16, RZ ;  /* 0x0000001002027c10 */ /* 0x008fe8000ff5e0ff */
[----:B------:R-:W-:Y:S04]  /*5170*/  HMMA.16816.F32 R64, R204, R214, R64 ;  /* 0x000000d6cc40723c */ /* 0x000fe80000001840 */
[----:B------:R-:W-:Y:S02]  /*5180*/  IADD3.X R3, R3, UR15, RZ, P2, !PT ;  /* 0x0000000f03037c10 */ /* 0x000fe400097fe4ff */
[C---:B------:R-:W-:Y:S02]  /*5190*/  IADD3 R222, P1, R2.reuse, UR16, RZ ;  /* 0x0000001002de7c10 */ /* 0x040fe4000ff3e0ff */
[----:B------:R-:W-:Y:S01]  /*51a0*/  IADD3 R226, P4, R2, UR12, RZ ;  /* 0x0000000c02e27c10 */ /* 0x000fe2000ff9e0ff */
[----:B------:R3:W-:Y:S03]  /*51b0*/  LDGSTS.E.BYPASS.LTC128B.128 [R220+0x900], [R2.64], !P3 ;  /* 0x0090000002dc7fae */ /* 0x0007e6000d901d56 */
[C---:B------:R-:W-:Y:S02]  /*51c0*/  IADD3.X R223, R3.reuse, UR15, RZ, P1, !PT ;  /* 0x0000000f03df7c10 */ /* 0x040fe40008ffe4ff */
[----:B------:R-:W-:Y:S02]  /*51d0*/  IADD3.X R227, R3, UR11, RZ, P4, !PT ;  /* 0x0000000b03e37c10 */ /* 0x000fe4000a7fe4ff */
[C---:B-1----:R-:W-:Y:S01]  /*51e0*/  IADD3 R202, P2, R222.reuse, UR16, RZ ;  /* 0x00000010deca7c10 */ /* 0x042fe2000ff5e0ff */
[----:B------:R3:W-:Y:S01]  /*51f0*/  LDGSTS.E.BYPASS.LTC128B.128 [R220+0x2900], [R2.64+0x80], !P0 ;  /* 0x0290008002dc7fae */ /* 0x0007e2000c101d56 */
[----:B------:R-:W-:Y:S02]  /*5200*/  IADD3 R230, P1, R222, UR12, RZ ;  /* 0x0000000cdee67c10 */ /* 0x000fe4000ff3e0ff */
[C---:B------:R-:W-:Y:S02]  /*5210*/  IADD3.X R203, R223.reuse, UR15, RZ, P2, !PT ;  /* 0x0000000fdfcb7c10 */ /* 0x040fe400097fe4ff */
[----:B------:R-:W-:Y:S02]  /*5220*/  IADD3.X R231, R223, UR11, RZ, P1, !PT ;  /* 0x0000000bdfe77c10 */ /* 0x000fe40008ffe4ff */
[----:B------:R-:W-:Y:S01]  /*5230*/  PLOP3.LUT P1, PT, PT, PT, UP1, 0x80, 0x0 ;  /* 0x000000000000781c */ /* 0x000fe20003f2f018 */
[----:B------:R1:W-:Y:S08]  /*5240*/  LDGSTS.E.BYPASS.LTC128B.128 [R220+0x1100], [R222.64], !P3 ;  /* 0x01100000dedc7fae */ /* 0x0003f0000d901d56 */
[----:B------:R4:W-:Y:S08]  /*5250*/  LDGSTS.E.BYPASS.LTC128B.128 [R220+0x3100], [R226.64], !P0 ;  /* 0x03100000e2dc7fae */ /* 0x0009f0000c101d56 */
[----:B------:R5:W-:Y:S08]  /*5260*/  LDGSTS.E.BYPASS.LTC128B.128 [R220+0x1900], [R202.64], !P3 ;  /* 0x01900000cadc7fae */ /* 0x000bf0000d901d56 */
[----:B------:R1:W-:Y:S08]  /*5270*/  LDGSTS.E.BYPASS.LTC128B.128 [R220+0x3900], [R230.64], !P0 ;  /* 0x03900000e6dc7fae */ /* 0x0003f0000c101d56 */
[----:B------:R-:W-:Y:S08]  /*5280*/  LDSM.16.M88.4 R208, [R246+0x8100] ;  /* 0x00810000f6d0783b */ /* 0x000ff00000000200 */
[----:B------:R-:W1:Y:S08]  /*5290*/  LDSM.16.M88.4 R204, [R245+0x4100] ;  /* 0x00410000f5cc783b */ /* 0x000e700000000200 */
[----:B------:R-:W2:Y:S08]  /*52a0*/  LDSM.16.M88.4 R212, [R246+0xa100] ;  /* 0x00a10000f6d4783b */ /* 0x000eb00000000200 */
[----:B------:R-:W0:Y:S01]  /*52b0*/  LDGDEPBAR ;  /* 0x00000000000079af */ /* 0x000e220000000000 */
[-C--:B-1----:R-:W-:Y:S08]  /*52c0*/  HMMA.16816.F32 R4, R208, R204.reuse, R4 ;  /* 0x000000ccd004723c */ /* 0x082ff00000001804 */
[C---:B--2---:R-:W-:Y:S08]  /*52d0*/  HMMA.16816.F32 R8, R212.reuse, R204, R8 ;  /* 0x000000ccd408723c */ /* 0x044ff00000001808 */
        /* <DEDUP_REMOVED lines=19> */
[----:B------:R-:W2:Y:S01]  /*5410*/  LDSM.16.M88.4 R208, [R244+0xa100] ;  /* 0x00a10000f4d0783b */ /* 0x000ea20000000200 */
        /* <DEDUP_REMOVED lines=92> */
[----:B------:R-:W1:Y:S03]  /*59e0*/  LDSM.16.M88.4 R204, [R236+0x2800] ;  /* 0x00280000eccc783b */ /* 0x000e660000000200 */
[----:B---3--:R-:W-:Y:S02]  /*59f0*/  FMNMX.FTZ R2, R6, R198, !PT ;  /* 0x000000c606027209 */ /* 0x008fe40007810000 */
[----:B------:R-:W-:Y:S02]  /*5a00*/  FMNMX.FTZ R0, R4, R201, !PT ;  /* 0x000000c904007209 */ /* 0x000fe40007810000 */
[----:B-----5:R-:W-:Y:S04]  /*5a10*/  FMNMX.FTZ R203, R7, R2, !PT ;  /* 0x0000000207cb7209 */ /* 0x020fe80007810000 */
[----:B------:R-:W-:Y:S02]  /*5a20*/  FMNMX.FTZ R3, R5, R0, !PT ;  /* 0x0000000005037209 */ /* 0x000fe40007810000 */
[----:B------:R-:W-:Y:S02]  /*5a30*/  FMNMX.FTZ R196, R8, R199, !PT ;  /* 0x000000c708c47209 */ /* 0x000fe40007810000 */
[----:B------:R-:W-:Y:S08]  /*5a40*/  FMNMX.FTZ R200, R10, R197, !PT ;  /* 0x000000c50ac87209 */ /* 0x000ff00007810000 */
[----:B------:R-:W-:Y:S02]  /*5a50*/  FMNMX.FTZ R2, R18, R203, !PT ;  /* 0x000000cb12027209 */ /* 0x000fe40007810000 */
[----:B------:R-:W-:Y:S02]  /*5a60*/  FMNMX.FTZ R0, R16, R3, !PT ;  /* 0x0000000310007209 */ /* 0x000fe40007810000 */
[----:B------:R-:W-:Y:S02]  /*5a70*/  FMNMX.FTZ R203, R19, R2, !PT ;  /* 0x0000000213cb7209 */ /* 0x000fe40007810000 */
[----:B------:R-:W-:Y:S01]  /*5a80*/  FMNMX.FTZ R3, R17, R0, !PT ;  /* 0x0000000011037209 */ /* 0x000fe20007810000 */
[-C--:B-1----:R-:W-:Y:S08]  /*5a90*/  HMMA.16816.F32 R20, R212, R204.reuse, R20 ;  /* 0x000000ccd414723c */ /* 0x082ff00000001814 */
[C---:B------:R-:W-:Y:S08]  /*5aa0*/  HMMA.16816.F32 R24, R208.reuse, R204, R24 ;  /* 0x000000ccd018723c */ /* 0x040ff00000001818 */
[-C--:B------:R-:W-:Y:S08]  /*5ab0*/  HMMA.16816.F32 R28, R208, R206.reuse, R28 ;  /* 0x000000ced01c723c */ /* 0x080ff0000000181c */
[C---:B------:R-:W-:Y:S01]  /*5ac0*/  HMMA.16816.F32 R32, R212.reuse, R206, R32 ;  /* 0x000000ced420723c */ /* 0x040fe20000001820 */
[----:B------:R-:W1:Y:S03]  /*5ad0*/  LDSM.16.M88.4 R204, [R236+0x3000] ;  /* 0x00300000eccc783b */ /* 0x000e660000000200 */
[----:B------:R-:W-:Y:S02]  /*5ae0*/  FMNMX.FTZ R0, R20, R3, !PT ;  /* 0x0000000314007209 */ /* 0x000fe40007810000 */
[----:B------:R-:W-:Y:S02]  /*5af0*/  FMNMX.FTZ R2, R22, R203, !PT ;  /* 0x000000cb16027209 */ /* 0x000fe40007810000 */
[----:B------:R-:W-:Y:S04]  /*5b00*/  FMNMX.FTZ R3, R21, R0, !PT ;  /* 0x0000000015037209 */ /* 0x000fe80007810000 */
[----:B------:R-:W-:Y:S11]  /*5b10*/  FMNMX.FTZ R203, R23, R2, !PT ;  /* 0x0000000217cb7209 */ /* 0x000ff60007810000 */
[----:B------:R-:W-:Y:S01]  /*5b20*/  @!UPT UIADD3 URZ, URZ, URZ, URZ ;  /* 0x0000003f3f3ff290 */ /* 0x000fe2000fffe03f */
        /* <DEDUP_REMOVED lines=8> */
[----:B------:R-:W1:Y:S01]  /*5bb0*/  LDSM.16.M88.4 R204, [R236+0x3800] ;  /* 0x00380000eccc783b */ /* 0x000e620000000200 */
[----:B------:R-:W-:Y:S04]  /*5bc0*/  DEPBAR.LE SB0, 0x0 ;  /* 0x000080000000791a */ /* 0x000fe80000000000 */
[----:B------:R-:W-:Y:S02]  /*5bd0*/  FMNMX.FTZ R0, R36, R3, !PT ;  /* 0x0000000324007209 */ /* 0x000fe40007810000 */
[----:B------:R-:W-:Y:S01]  /*5be0*/  FMNMX.FTZ R2, R38, R203, !PT ;  /* 0x000000cb26027209 */ /* 0x000fe20007810000 */
[----:B------:R-:W-:Y:S03]  /*5bf0*/  BAR.SYNC.DEFER_BLOCKING 0x0 ;  /* 0x0000000000007b1d */ /* 0x000fe60000010000 */
[----:B------:R-:W-:Y:S02]  /*5c00*/  FMNMX.FTZ R3, R37, R0, !PT ;  /* 0x0000000025037209 */ /* 0x000fe40007810000 */
[----:B------:R-:W-:Y:S10]  /*5c10*/  FMNMX.FTZ R203, R39, R2, !PT ;  /* 0x0000000227cb7209 */ /* 0x000ff40007810000 */
[----:B------:R-:W-:Y:S02]  /*5c20*/  FMNMX.FTZ R0, R48, R3, !PT ;  /* 0x0000000330007209 */ /* 0x000fe40007810000 */
[----:B------:R-:W-:Y:S02]  /*5c30*/  FMNMX.FTZ R2, R50, R203, !PT ;  /* 0x000000cb32027209 */ /* 0x000fe40007810000 */
[----:B------:R-:W-:Y:S02]  /*5c40*/  FMNMX.FTZ R3, R49, R0, !PT ;  /* 0x0000000031037209 */ /* 0x000fe40007810000 */
[----:B------:R-:W-:Y:S01]  /*5c50*/  FMNMX.FTZ R203, R51, R2, !PT ;  /* 0x0000000233cb7209 */ /* 0x000fe20007810000 */
[-C--:B-1----:R-:W-:Y:S08]  /*5c60*/  HMMA.16816.F32 R52, R212, R204.reuse, R52 ;  /* 0x000000ccd434723c */ /* 0x082ff00000001834 */
[C---:B------:R-:W-:Y:S07]  /*5c70*/  HMMA.16816.F32 R56, R208.reuse, R204, R56 ;  /* 0x000000ccd038723c */ /* 0x040fee0000001838 */
[----:B------:R-:W-:Y:S01]  /*5c80*/  FMNMX.FTZ R205, R9, R196, !PT ;  /* 0x000000c409cd7209 */ /* 0x000fe20007810000 */
[-C--:B------:R-:W-:Y:S01]  /*5c90*/  HMMA.16816.F32 R60, R208, R206.reuse, R60 ;  /* 0x000000ced03c723c */ /* 0x080fe2000000183c */
[----:B------:R-:W2:Y:S03]  /*5ca0*/  LDL.LU R208, [R1+0x54] ;  /* 0x0000540001d07983 */ /* 0x000ea60000300800 */
[----:B------:R-:W-:Y:S04]  /*5cb0*/  FMNMX.FTZ R196, R12, R205, !PT ;  /* 0x000000cd0cc47209 */ /* 0x000fe80007810000 */
        /* <DEDUP_REMOVED lines=31> */
[----:B------:R-:W-:Y:S02]  /*5eb0*/  FMNMX.FTZ R3, R57, R2, !PT ;  /* 0x0000000239037209 */ /* 0x000fe40007810000 */
[----:B------:R-:W-:Y:S01]  /*5ec0*/  FMNMX.FTZ R202, R58, R203, !PT ;  /* 0x000000cb3aca7209 */ /* 0x000fe20007810000 */
[----:B------:R-:W3:Y:S01]  /*5ed0*/  SHFL.BFLY PT, R200, R207, 0x2, 0x1f ;  /* 0x0c401f00cfc87f89 */ /* 0x000ee200000e0000 */
[----:B------:R-:W-:Y:S02]  /*5ee0*/  FMNMX.FTZ R0, R60, R3, !PT ;  /* 0x000000033c007209 */ /* 0x000fe40007810000 */
[----:B------:R-:W-:Y:S02]  /*5ef0*/  FMNMX.FTZ R3, R59, R202, !PT ;  /* 0x000000ca3b037209 */ /* 0x000fe40007810000 */
[----:B------:R-:W-:Y:S02]  /*5f00*/  FMNMX.FTZ R2, R61, R0, !PT ;  /* 0x000000003d027209 */ /* 0x000fe40007810000 */
[----:B------:R-:W-:Y:S03]  /*5f10*/  FMNMX.FTZ R0, R62, R3, !PT ;  /* 0x000000033e007209 */ /* 0x000fe60007810000 */
[----:B------:R-:W5:Y:S01]  /*5f20*/  SHFL.BFLY PT, R203, R2, 0x2, 0x1f ;  /* 0x0c401f0002cb7f89 */ /* 0x000f6200000e0000 */
[----:B------:R-:W-:Y:S02]  /*5f30*/  FMNMX.FTZ R205, R63, R0, !PT ;  /* 0x000000003fcd7209 */ /* 0x000fe40007810000 */
[----:B-1----:R-:W-:Y:S05]  /*5f40*/  FMNMX.FTZ R206, R196, R206, !PT ;  /* 0x000000cec4ce7209 */ /* 0x002fea0007810000 */
[----:B------:R-:W1:Y:S01]  /*5f50*/  SHFL.BFLY PT, R0, R205, 0x2, 0x1f ;  /* 0x0c401f00cd007f89 */ /* 0x000e6200000e0000 */
[----:B---3--:R-:W-:Y:S07]  /*5f60*/  FMNMX.FTZ R204, R207, R200, !PT ;  /* 0x000000c8cfcc7209 */ /* 0x008fee0007810000 */
[----:B------:R-:W3:Y:S08]  /*5f70*/  SHFL.BFLY PT, R196, R206, 0x1, 0x1f ;  /* 0x0c201f00cec47f89 */ /* 0x000ef000000e0000 */
[----:B------:R-:W4:Y:S01]  /*5f80*/  SHFL.BFLY PT, R3, R204, 0x1, 0x1f ;  /* 0x0c201f00cc037f89 */ /* 0x000f2200000e0000 */
[----:B-----5:R-:W-:Y:S02]  /*5f90*/  FMNMX.FTZ R207, R2, R203, !PT ;  /* 0x000000cb02cf7209 */ /* 0x020fe40007810000 */
[----:B-1----:R-:W-:Y:S05]  /*5fa0*/  FMNMX.FTZ R203, R205, R0, !PT ;  /* 0x00000000cdcb7209 */ /* 0x002fea0007810000 */
[----:B------:R-:W1:Y:S01]  /*5fb0*/  SHFL.BFLY PT, R202, R207, 0x1, 0x1f ;  /* 0x0c201f00cfca7f89 */ /* 0x000e6200000e0000 */
[----:B---3--:R-:W-:Y:S07]  /*5fc0*/  FMNMX.FTZ R196, R206, R196, !PT ;  /* 0x000000c4cec47209 */ /* 0x008fee0007810000 */
[----:B------:R-:W3:Y:S01]  /*5fd0*/  SHFL.BFLY PT, R0, R203, 0x1, 0x1f ;  /* 0x0c201f00cb007f89 */ /* 0x000ee200000e0000 */
[C---:B------:R-:W-:Y:S02]  /*5fe0*/  FMUL.FTZ R217, R196.reuse, c[0x0][0x2d0] ;  /* 0x0000b400c4d97a20 */ /* 0x040fe40000410000 */
[----:B------:R-:W-:Y:S01]  /*5ff0*/  FADD.FTZ R2, -R196, R201 ;  /* 0x000000c9c4027221 */ /* 0x000fe20000010100 */
[----:B----4-:R-:W-:Y:S01]  /*6000*/  FMNMX.FTZ R3, R204, R3, !PT ;  /* 0x00000003cc037209 */ /* 0x010fe20007810000 */
[--C-:B------:R-:W-:Y:S02]  /*6010*/  FFMA.FTZ R204, R5, c[0x0][0x2d0], -R217.reuse ;  /* 0x0000b40005cc7a23 */ /* 0x100fe400000108d9 */
[----:B------:R-:W-:Y:S02]  /*6020*/  FMUL.FTZ R200, R2, c[0x0][0x2d0] ;  /* 0x0000b40002c87a20 */ /* 0x000fe40000410000 */
[----:B------:R4:W-:Y:S01]  /*6030*/  MUFU.EX2 R227, R204 ;  /* 0x000000cc00e37308 */ /* 0x0009e20000000800 */
[----:B------:R-:W-:Y:S02]  /*6040*/  FMUL.FTZ R219, R3, c[0x0][0x2d0] ;  /* 0x0000b40003db7a20 */ /* 0x000fe40000410000 */
[----:B------:R-:W-:Y:S01]  /*6050*/  FFMA.FTZ R205, R4, c[0x0][0x2d0], -R217 ;  /* 0x0000b40004cd7a23 */ /* 0x000fe200000108d9 */
[----:B-1----:R-:W-:Y:S01]  /*6060*/  FMNMX.FTZ R2, R207, R202, !PT ;  /* 0x000000cacf027209 */ /* 0x002fe20007810000 */
[--C-:B------:R-:W-:Y:S02]  /*6070*/  FFMA.FTZ R206, R18, c[0x0][0x2d0], -R219.reuse ;  /* 0x0000b40012ce7a23 */ /* 0x100fe400000108db */
[----:B------:R-:W-:Y:S02]  /*6080*/  FFMA.FTZ R207, R7, c[0x0][0x2d0], -R219 ;  /* 0x0000b40007cf7a23 */ /* 0x000fe400000108db */
[C---:B------:R-:W-:Y:S01]  /*6090*/  FADD.FTZ R199, -R2.reuse, R199 ;  /* 0x000000c702c77221 */ /* 0x040fe20000010100 */
[----:B------:R1:W-:Y:S01]  /*60a0*/  MUFU.EX2 R215, R205 ;  /* 0x000000cd00d77308 */ /* 0x0003e20000000800 */
[----:B------:R-:W-:Y:S01]  /*60b0*/  FMUL.FTZ R209, R2, c[0x0][0x2d0] ;  /* 0x0000b40002d17a20 */ /* 0x000fe20000410000 */
[----:B---3--:R-:W-:Y:S01]  /*60c0*/  FMNMX.FTZ R0, R203, R0, !PT ;  /* 0x00000000cb007209 */ /* 0x008fe20007810000 */
[----:B------:R-:W-:Y:S02]  /*60d0*/  FFMA.FTZ R203, R16, c[0x0][0x2d0], -R217 ;  /* 0x0000b40010cb7a23 */ /* 0x000fe400000108d9 */
[----:B------:R-:W-:Y:S02]  /*60e0*/  FMUL.FTZ R202, R199, c[0x0][0x2d0] ;  /* 0x0000b400c7ca7a20 */ /* 0x000fe40000410000 */
[----:B------:R-:W-:Y:S02]  /*60f0*/  FADD.FTZ R201, -R3, R198 ;  /* 0x000000c603c97221 */ /* 0x000fe40000010100 */
[C---:B------:R-:W-:Y:S01]  /*6100*/  FMUL.FTZ R210, R0.reuse, c[0x0][0x2d0] ;  /* 0x0000b40000d27a20 */ /* 0x040fe20000410000 */
[----:B------:R3:W-:Y:S01]  /*6110*/  MUFU.EX2 R226, R203 ;  /* 0x000000cb00e27308 */ /* 0x0007e20000000800 */
[----:B------:R-:W-:Y:S02]  /*6120*/  FMUL.FTZ R198, R201, c[0x0][0x2d0] ;  /* 0x0000b400c9c67a20 */ /* 0x000fe40000410000 */
[----:B------:R-:W-:Y:S02]  /*6130*/  FADD.FTZ R201, -R0, R197 ;  /* 0x000000c500c97221 */ /* 0x000fe40000010100 */
[----:B----4-:R-:W-:Y:S02]  /*6140*/  FFMA.FTZ R204, R6, c[0x0][0x2d0], -R219 ;  /* 0x0000b40006cc7a23 */ /* 0x010fe400000108db */
[----:B------:R-:W-:Y:S02]  /*6150*/  FMUL.FTZ R197, R201, c[0x0][0x2d0] ;  /* 0x0000b400c9c57a20 */ /* 0x000fe40000410000 */
[----:B------:R-:W-:Y:S01]  /*6160*/  FFMA.FTZ R201, R17, c[0x0][0x2d0], -R217 ;  /* 0x0000b40011c97a23 */ /* 0x000fe200000108d9 */
[----:B------:R4:W5:Y:S01]  /*6170*/  MUFU.EX2 R199, R202 ;  /* 0x000000ca00c77308 */ /* 0x0009620000000800 */
[--C-:B------:R-:W-:Y:S02]  /*6180*/  FFMA.FTZ R10, R10, c[0x0][0x2d0], -R210.reuse ;  /* 0x0000b4000a0a7a23 */ /* 0x100fe400000108d2 */
[--C-:B------:R-:W-:Y:S01]  /*6190*/  FFMA.FTZ R229, R11, c[0x0][0x2d0], -R210.reuse ;  /* 0x0000b4000be57a23 */ /* 0x100fe200000108d2 */
[----:B-1----:R-:W-:Y:S01]  /*61a0*/  @P1 IADD3 R205, P4, R218, UR9, RZ ;  /* 0x00000009dacd1c10 */ /* 0x002fe2000ff9e0ff */
[----:B------:R-:W-:Y:S02]  /*61b0*/  FFMA.FTZ R13, R13, c[0x0][0x2d0], -R209 ;  /* 0x0000b4000d0d7a23 */ /* 0x000fe400000108d1 */
[--C-:B------:R-:W-:Y:S01]  /*61c0*/  FFMA.FTZ R27, R27, c[0x0][0x2d0], -R210.reuse ;  /* 0x0000b4001b1b7a23 */ /* 0x100fe200000108d2 */
[----:B------:R-:W-:Y:S01]  /*61d0*/  @P1 LEA R6, P2, R205, c[0x0][0x1c8], 0x1 ;  /* 0x00007200cd061a11 */ /* 0x000fe200078408ff */
[--C-:B------:R-:W-:Y:S01]  /*61e0*/  FFMA.FTZ R52, R52, c[0x0][0x2d0], -R217.reuse ;  /* 0x0000b40034347a23 */ /* 0x100fe200000108d9 */
[----:B------:R1:W-:Y:S01]  /*61f0*/  MUFU.EX2 R221, R204 ;  /* 0x000000cc00dd7308 */ /* 0x0003e20000000800 */
[----:B------:R-:W-:Y:S02]  /*6200*/  FFMA.FTZ R53, R53, c[0x0][0x2d0], -R217 ;  /* 0x0000b40035357a23 */ /* 0x000fe400000108d9 */
[--C-:B------:R-:W-:Y:S01]  /*6210*/  FFMA.FTZ R38, R38, c[0x0][0x2d0], -R219.reuse ;  /* 0x0000b40026267a23 */ /* 0x100fe200000108db */
[----:B---3--:R-:W-:Y:S01]  /*6220*/  @P1 IADD3 R203, P6, R228, UR9, RZ ;  /* 0x00000009e4cb1c10 */ /* 0x008fe2000ffde0ff */
[----:B------:R-:W-:Y:S01]  /*6230*/  @UP1 UIADD3 UR9, UP0, UR20, 0x80, URZ ;  /* 0x0000008014091890 */ /* 0x000fe2000ff1e03f */
[--C-:B------:R-:W-:Y:S02]  /*6240*/  FFMA.FTZ R39, R39, c[0x0][0x2d0], -R219.reuse ;  /* 0x0000b40027277a23 */ /* 0x100fe400000108db */
[----:B------:R-:W-:Y:S01]  /*6250*/  @P1 LEA R222, P5, R203, c[0x0][0x1c8], 0x1 ;  /* 0x00007200cbde1a11 */ /* 0x000fe200078a08ff */
[----:B------:R-:W-:Y:S01]  /*6260*/  FFMA.FTZ R55, R55, c[0x0][0x2d0], -R219 ;  /* 0x0000b40037377a23 */ /* 0x000fe200000108db */
[----:B------:R3:W-:Y:S01]  /*6270*/  MUFU.EX2 R230, R206 ;  /* 0x000000ce00e67308 */ /* 0x0007e20000000800 */
[--C-:B------:R-:W-:Y:S02]  /*6280*/  FFMA.FTZ R40, R40, c[0x0][0x2d0], -R209.reuse ;  /* 0x0000b40028287a23 */ /* 0x100fe400000108d1 */
[----:B------:R-:W-:Y:S01]  /*6290*/  FFMA.FTZ R41, R41, c[0x0][0x2d0], -R209 ;  /* 0x0000b40029297a23 */ /* 0x000fe200000108d1 */
[----:B----4-:R-:W-:Y:S01]  /*62a0*/  @P1 IADD3.X R202, R225, UR8, RZ, P6, !PT ;  /* 0x00000008e1ca1c10 */ /* 0x010fe2000b7fe4ff */
[----:B------:R-:W-:Y:S02]  /*62b0*/  FFMA.FTZ R225, R14, c[0x0][0x2d0], -R210 ;  /* 0x0000b4000ee17a23 */ /* 0x000fe400000108d2 */
[----:B-----5:R-:W-:Y:S01]  /*62c0*/  FMUL.FTZ R72, R199, R72 ;  /* 0x00000048c7487220 */ /* 0x020fe20000410000 */
[----:B------:R-:W-:Y:S01]  /*62d0*/  @P1 LEA.HI.X R223, R203, c[0x0][0x1cc], R202, 0x1, P5 ;  /* 0x00007300cbdf1a11 */ /* 0x000fe200028f0cca */
[----:B------:R-:W-:Y:S01]  /*62e0*/  FFMA.FTZ R203, R19, c[0x0][0x2d0], -R219 ;  /* 0x0000b40013cb7a23 */ /* 0x000fe200000108db */
[----:B------:R-:W4:Y:S01]  /*62f0*/  MUFU.EX2 R231, R207 ;  /* 0x000000cf00e77308 */ /* 0x000f220000000800 */
[--C-:B------:R-:W-:Y:S02]  /*6300*/  FFMA.FTZ R202, R9, c[0x0][0x2d0], -R209.reuse ;  /* 0x0000b40009ca7a23 */ /* 0x100fe400000108d1 */
[----:B------:R5:W-:Y:S01]  /*6310*/  @P1 LDGSTS.E.BYPASS.LTC128B.128 [R220+0x4100], [R222.64], !P3 ;  /* 0x04100000dedc1fae */ /* 0x000be2000d901d56 */
[----:B-1----:R-:W-:Y:S01]  /*6320*/  @P1 IADD3.X R204, R216, UR8, RZ, P4, !PT ;  /* 0x00000008d8cc1c10 */ /* 0x002fe2000a7fe4ff */
[----:B------:R-:W-:Y:S01]  /*6330*/  @UP1 UIADD3.X UR8, URZ, UR14, URZ, UP0, !UPT ;  /* 0x0000000e3f081290 */ /* 0x000fe200087fe43f */
[----:B------:R-:W-:Y:S02]  /*6340*/  FMUL.FTZ R9, R199, R189 ;  /* 0x000000bdc7097220 */ /* 0x000fe40000410000 */
[----:B------:R-:W-:Y:S01]  /*6350*/  @P1 LEA.HI.X R7, R205, c[0x0][0x1cc], R204, 0x1, P2 ;  /* 0x00007300cd071a11 */ /* 0x000fe200010f0ccc */
[C---:B------:R-:W-:Y:S01]  /*6360*/  FMUL.FTZ R73, R199.reuse, R73 ;  /* 0x00000049c7497220 */ /* 0x040fe20000410000 */
[----:B------:R-:W-:Y:S01]  /*6370*/  @P1 IADD3 R204, P2, R222, UR10, RZ ;  /* 0x0000000adecc1c10 */ /* 0x000fe2000ff5e0ff */
[----:B------:R-:W1:Y:S01]  /*6380*/  MUFU.EX2 R200, R200 ;  /* 0x000000c800c87308 */ /* 0x000e620000000800 */
[----:B------:R-:W-:Y:S01]  /*6390*/  FMUL.FTZ R76, R199, R76 ;  /* 0x0000004cc74c7220 */ /* 0x000fe20000410000 */
[----:B------:R1:W-:Y:S01]  /*63a0*/  @P1 LDGSTS.E.BYPASS.LTC128B.128 [R220+0x6100], [R6.64], !P0 ;  /* 0x0610000006dc1fae */ /* 0x0003e2000c101d56 */
[--C-:B---3--:R-:W-:Y:S01]  /*63b0*/  FFMA.FTZ R206, R8, c[0x0][0x2d0], -R209.reuse ;  /* 0x0000b40008ce7a23 */ /* 0x108fe200000108d1 */
[----:B------:R-:W-:Y:S01]  /*63c0*/  @P1 IADD3.X R205, R223, UR17, RZ, P2, !PT ;  /* 0x00000011dfcd1c10 */ /* 0x000fe200097fe4ff */
[C---:B------:R-:W-:Y:S01]  /*63d0*/  FMUL.FTZ R8, R199.reuse, R188 ;  /* 0x000000bcc7087220 */ /* 0x040fe20000410000 */
[----:B------:R-:W-:Y:S01]  /*63e0*/  @P1 IADD3 R18, P2, R204, UR10, RZ ;  /* 0x0000000acc121c10 */ /* 0x000fe2000ff5e0ff */
[----:B------:R-:W-:Y:S01]  /*63f0*/  FMUL.FTZ R77, R199, R77 ;  /* 0x0000004dc74d7220 */ /* 0x000fe20000410000 */
[----:B------:R-:W-:Y:S01]  /*6400*/  F2FP.PACK_AB R188, R227, R215 ;  /* 0x000000d7e3bc723e */ /* 0x000fe200000000ff */
[----:B------:R-:W-:Y:S01]  /*6410*/  FMUL.FTZ R88, R199, R88 ;  /* 0x00000058c7587220 */ /* 0x000fe20000410000 */
[----:B------:R3:W-:Y:S01]  /*6420*/  MUFU.EX2 R218, R206 ;  /* 0x000000ce00da7308 */ /* 0x0007e20000000800 */
[----:B------:R3:W-:Y:S01]  /*6430*/  @P1 LDGSTS.E.BYPASS.LTC128B.128 [R220+0x4900], [R204.64], !P3 ;  /* 0x04900000ccdc1fae */ /* 0x0007e2000d901d56 */
[----:B------:R-:W-:Y:S01]  /*6440*/  @P1 IADD3.X R19, R205, UR17, RZ, P2, !PT ;  /* 0x00000011cd131c10 */ /* 0x000fe200097fe4ff */
[----:B------:R-:W-:Y:S01]  /*6450*/  FMUL.FTZ R89, R199, R89 ;  /* 0x00000059c7597220 */ /* 0x000fe20000410000 */
[----:B----4-:R-:W-:Y:S01]  /*6460*/  F2FP.PACK_AB R189, R231, R221 ;  /* 0x000000dde7bd723e */ /* 0x010fe200000000ff */
[C---:B------:R-:W-:Y:S02]  /*6470*/  FMUL.FTZ R92, R199.reuse, R92 ;  /* 0x0000005cc75c7220 */ /* 0x040fe40000410000 */
[----:B------:R-:W-:Y:S02]  /*6480*/  FMUL.FTZ R93, R199, R93 ;  /* 0x0000005dc75d7220 */ /* 0x000fe40000410000 */
[----:B------:R4:W-:Y:S01]  /*6490*/  @P1 LDGSTS.E.BYPASS.LTC128B.128 [R220+0x6900], [R204.64+0x80], !P0 ;  /* 0x06900080ccdc1fae */ /* 0x0009e2000c101d56 */
[----:B------:R-:W4:Y:S01]  /*64a0*/  MUFU.EX2 R198, R198 ;  /* 0x000000c600c67308 */ /* 0x000f220000000800 */
[----:B-----5:R-:W-:Y:S02]  /*64b0*/  FFMA.FTZ R223, R12, c[0x0][0x2d0], -R209 ;  /* 0x0000b4000cdf7a23 */ /* 0x020fe400000108d1 */
[--C-:B------:R-:W-:Y:S02]  /*64c0*/  FFMA.FTZ R222, R15, c[0x0][0x2d0], -R210.reuse ;  /* 0x0000b4000fde7a23 */ /* 0x100fe400000108d2 */
[C---:B-1----:R-:W-:Y:S02]  /*64d0*/  FMUL.FTZ R16, R200.reuse, R180 ;  /* 0x000000b4c8107220 */ /* 0x042fe40000410000 */
[----:B------:R1:W-:Y:S01]  /*64e0*/  @P1 LDGSTS.E.BYPASS.LTC128B.128 [R220+0x5100], [R18.64], !P3 ;  /* 0x0510000012dc1fae */ /* 0x0003e2000d901d56 */
[----:B------:R-:W-:Y:S01]  /*64f0*/  FMUL.FTZ R17, R200, R181 ;  /* 0x000000b5c8117220 */ /* 0x000fe20000410000 */
[----:B------:R-:W-:Y:S01]  /*6500*/  @P1 IADD3 R6, P4, R18, UR10, RZ ;  /* 0x0000000a12061c10 */ /* 0x000fe2000ff9e0ff */
[----:B------:R-:W5:Y:S01]  /*6510*/  MUFU.EX2 R197, R197 ;  /* 0x000000c500c57308 */ /* 0x000f620000000800 */
[C---:B------:R-:W-:Y:S02]  /*6520*/  FMUL.FTZ R4, R200.reuse, R192 ;  /* 0x000000c0c8047220 */ /* 0x040fe40000410000 */
[----:B------:R-:W-:Y:S01]  /*6530*/  @P1 IADD3.X R7, R19, UR17, RZ, P4, !PT ;  /* 0x0000001113071c10 */ /* 0x000fe2000a7fe4ff */
[----:B------:R-:W-:Y:S01]  /*6540*/  FMUL.FTZ R5, R200, R193 ;  /* 0x000000c1c8057220 */ /* 0x000fe20000410000 */
[----:B---3--:R-:W-:Y:S01]  /*6550*/  @P1 IADD3 R206, P2, R204, UR9, RZ ;  /* 0x00000009ccce1c10 */ /* 0x008fe2000ff5e0ff */
[----:B------:R-:W-:Y:S02]  /*6560*/  FMUL.FTZ R12, R199, R184 ;  /* 0x000000b8c70c7220 */ /* 0x000fe40000410000 */
[C---:B------:R-:W-:Y:S01]  /*6570*/  FMUL.FTZ R68, R200.reuse, R68 ;  /* 0x00000044c8447220 */ /* 0x040fe20000410000 */
[----:B------:R-:W-:Y:S01]  /*6580*/  @P1 IADD3.X R207, R205, UR8, RZ, P2, !PT ;  /* 0x00000008cdcf1c10 */ /* 0x000fe200097fe4ff */
[----:B------:R-:W-:Y:S01]  /*6590*/  MUFU.EX2 R201, R201 ;  /* 0x000000c900c97308 */ /* 0x000fe20000000800 */
[C---:B------:R-:W-:Y:S02]  /*65a0*/  FMUL.FTZ R69, R200.reuse, R69 ;  /* 0x00000045c8457220 */ /* 0x040fe40000410000 */
[----:B------:R-:W-:Y:S01]  /*65b0*/  FMUL.FTZ R80, R200, R80 ;  /* 0x00000050c8507220 */ /* 0x000fe20000410000 */
[----:B------:R3:W-:Y:S01]  /*65c0*/  @P1 LDGSTS.E.BYPASS.LTC128B.128 [R220+0x7100], [R206.64], !P0 ;  /* 0x07100000cedc1fae */ /* 0x0007e2000c101d56 */
[----:B----4-:R-:W-:Y:S01]  /*65d0*/  FMUL.FTZ R70, R198, R70 ;  /* 0x00000046c6467220 */ /* 0x010fe20000410000 */
[----:B------:R-:W-:Y:S01]  /*65e0*/  @P1 IADD3 R204, P2, R18, UR9, RZ ;  /* 0x0000000912cc1c10 */ /* 0x000fe2000ff5e0ff */
[----:B------:R-:W-:Y:S02]  /*65f0*/  FMUL.FTZ R71, R198, R71 ;  /* 0x00000047c6477220 */ /* 0x000fe40000410000 */
[----:B------:R-:W-:Y:S01]  /*6600*/  FMUL.FTZ R81, R200, R81 ;  /* 0x00000051c8517220 */ /* 0x000fe20000410000 */
[----:B------:R-:W-:Y:S01]  /*6610*/  @P1 IADD3.X R205, R19, UR8, RZ, P2, !PT ;  /* 0x0000000813cd1c10 */ /* 0x000fe200097fe4ff */
[----:B------:R-:W4:Y:S01]  /*6620*/  MUFU.EX2 R203, R203 ;  /* 0x000000cb00cb7308 */ /* 0x000f220000000800 */
[----:B------:R3:W-:Y:S01]  /*6630*/  @P1 LDGSTS.E.BYPASS.LTC128B.128 [R220+0x5900], [R6.64], !P3 ;  /* 0x0590000006dc1fae */ /* 0x0007e2000d901d56 */
[C---:B------:R-:W-:Y:S02]  /*6640*/  FMUL.FTZ R82, R198.reuse, R82 ;  /* 0x00000052c6527220 */ /* 0x040fe40000410000 */
[C---:B-1----:R-:W-:Y:S02]  /*6650*/  FMUL.FTZ R18, R198.reuse, R182 ;  /* 0x000000b6c6127220 */ /* 0x042fe40000410000 */
[C---:B------:R-:W-:Y:S02]  /*6660*/  FMUL.FTZ R19, R198.reuse, R183 ;  /* 0x000000b7c6137220 */ /* 0x040fe40000410000 */
[C---:B-----5:R-:W-:Y:S01]  /*6670*/  FMUL.FTZ R11, R197.reuse, R191 ;  /* 0x000000bfc50b7220 */ /* 0x060fe20000410000 */
[----:B------:R1:W-:Y:S01]  /*6680*/  @P1 LDGSTS.E.BYPASS.LTC128B.128 [R220+0x7900], [R204.64], !P0 ;  /* 0x07900000ccdc1fae */ /* 0x0003e2000c101d56 */
[----:B------:R5:W-:Y:S01]  /*6690*/  MUFU.EX2 R214, R10 ;  /* 0x0000000a00d67308 */ /* 0x000be20000000800 */
[C---:B------:R-:W-:Y:S02]  /*66a0*/  FMUL.FTZ R14, R197.reuse, R186 ;  /* 0x000000bac50e7220 */ /* 0x040fe40000410000 */
[C---:B------:R-:W-:Y:S02]  /*66b0*/  FMUL.FTZ R15, R197.reuse, R187 ;  /* 0x000000bbc50f7220 */ /* 0x040fe40000410000 */
[C---:B------:R-:W-:Y:S02]  /*66c0*/  FMUL.FTZ R74, R197.reuse, R74 ;  /* 0x0000004ac54a7220 */ /* 0x040fe40000410000 */
[----:B------:R-:W-:Y:S01]  /*66d0*/  LDSM.16.MT88.4 R180, [R242+0x100] ;  /* 0x00010000f2b4783b */ /* 0x000fe20000004200 */
[C---:B------:R-:W-:Y:S02]  /*66e0*/  FMUL.FTZ R75, R197.reuse, R75 ;  /* 0x0000004bc54b7220 */ /* 0x040fe40000410000 */
[----:B------:R-:W2:Y:S01]  /*66f0*/  MUFU.EX2 R213, R202 ;  /* 0x000000ca00d57308 */ /* 0x000ea20000000800 */
[C---:B------:R-:W-:Y:S02]  /*6700*/  FMUL.FTZ R78, R197.reuse, R78 ;  /* 0x0000004ec54e7220 */ /* 0x040fe40000410000 */
[----:B------:R-:W-:Y:S01]  /*6710*/  FMUL.FTZ R79, R197, R79 ;  /* 0x0000004fc54f7220 */ /* 0x000fe20000410000 */
[----:B----4-:R-:W-:Y:S01]  /*6720*/  F2FP.PACK_AB R191, R203, R230 ;  /* 0x000000e6cbbf723e */ /* 0x010fe200000000ff */
[----:B------:R-:W-:Y:S01]  /*6730*/  FMUL.FTZ R83, R198, R83 ;  /* 0x00000053c6537220 */ /* 0x000fe20000410000 */
[----:B------:R-:W0:Y:S01]  /*6740*/  LDGDEPBAR ;  /* 0x00000000000079af */ /* 0x000e220000000000 */
[----:B------:R-:W-:Y:S02]  /*6750*/  FMUL.FTZ R84, R200, R84 ;  /* 0x00000054c8547220 */ /* 0x000fe40000410000 */
[C---:B---3--:R-:W-:Y:S01]  /*6760*/  FMUL.FTZ R6, R198.reuse, R194 ;  /* 0x000000c2c6067220 */ /* 0x048fe20000410000 */
[----:B------:R-:W-:Y:S01]  /*6770*/  MUFU.EX2 R223, R223 ;  /* 0x000000df00df7308 */ /* 0x000fe20000000800 */
[----:B------:R-:W-:Y:S02]  /*6780*/  FMUL.FTZ R7, R198, R195 ;  /* 0x000000c3c6077220 */ /* 0x000fe40000410000 */
[----:B------:R-:W-:Y:S02]  /*6790*/  FMUL.FTZ R85, R200, R85 ;  /* 0x00000055c8557220 */ /* 0x000fe40000410000 */
[----:B-----5:R-:W-:Y:S01]  /*67a0*/  FMUL.FTZ R10, R197, R190 ;  /* 0x000000bec50a7220 */ /* 0x020fe20000410000 */
[----:B-1----:R-:W1:Y:S01]  /*67b0*/  LDSM.16.MT88.4 R204, [R248+0x100] ;  /* 0x00010000f8cc783b */ /* 0x002e620000004200 */
[----:B------:R-:W-:Y:S01]  /*67c0*/  F2FP.PACK_AB R190, R201, R226 ;  /* 0x000000e2c9be723e */ /* 0x000fe200000000ff */
[----:B------:R-:W-:Y:S02]  /*67d0*/  FFMA.FTZ R184, R34, c[0x0][0x2d0], -R219 ;  /* 0x0000b40022b87a23 */ /* 0x000fe400000108db */
[----:B------:R-:W3:Y:S01]  /*67e0*/  MUFU.EX2 R202, R13 ;  /* 0x0000000d00ca7308 */ /* 0x000ee20000000800 */
[--C-:B------:R-:W-:Y:S02]  /*67f0*/  FFMA.FTZ R44, R44, c[0x0][0x2d0], -R209.reuse ;  /* 0x0000b4002c2c7a23 */ /* 0x100fe400000108d1 */
[----:B------:R-:W-:Y:S01]  /*6800*/  FFMA.FTZ R45, R45, c[0x0][0x2d0], -R209 ;  /* 0x0000b4002d2d7a23 */ /* 0x000fe200000108d1 */
[----:B--2---:R-:W-:Y:S01]  /*6810*/  F2FP.PACK_AB R192, R213, R218 ;  /* 0x000000dad5c0723e */ /* 0x004fe200000000ff */
[--C-:B------:R-:W-:Y:S02]  /*6820*/  FFMA.FTZ R42, R42, c[0x0][0x2d0], -R210.reuse ;  /* 0x0000b4002a2a7a23 */ /* 0x100fe400000108d2 */
[--C-:B------:R-:W-:Y:S02]  /*6830*/  FFMA.FTZ R43, R43, c[0x0][0x2d0], -R210.reuse ;  /* 0x0000b4002b2b7a23 */ /* 0x100fe400000108d2 */
[--C-:B------:R-:W-:Y:S01]  /*6840*/  FFMA.FTZ R47, R47, c[0x0][0x2d0], -R210.reuse ;  /* 0x0000b4002f2f7a23 */ /* 0x100fe200000108d2 */
[----:B------:R-:W-:Y:S01]  /*6850*/  MUFU.EX2 R222, R222 ;  /* 0x000000de00de7308 */ /* 0x000fe20000000800 */
[C---:B------:R-:W-:Y:S02]  /*6860*/  FMUL.FTZ R86, R198.reuse, R86 ;  /* 0x00000056c6567220 */ /* 0x040fe40000410000 */
[----:B------:R-:W-:Y:S02]  /*6870*/  FMUL.FTZ R87, R198, R87 ;  /* 0x00000057c6577220 */ /* 0x000fe40000410000 */
[C---:B------:R-:W-:Y:S02]  /*6880*/  FMUL.FTZ R90, R197.reuse, R90 ;  /* 0x0000005ac55a7220 */ /* 0x040fe40000410000 */
[C---:B------:R-:W-:Y:S02]  /*6890*/  FMUL.FTZ R91, R197.reuse, R91 ;  /* 0x0000005bc55b7220 */ /* 0x040fe40000410000 */
[C---:B------:R-:W-:Y:S01]  /*68a0*/  FMUL.FTZ R94, R197.reuse, R94 ;  /* 0x0000005ec55e7220 */ /* 0x040fe20000410000 */
[----:B------:R-:W2:Y:S01]  /*68b0*/  MUFU.EX2 R229, R229 ;  /* 0x000000e500e57308 */ /* 0x000ea20000000800 */
[----:B------:R-:W-:Y:S02]  /*68c0*/  FMUL.FTZ R95, R197, R95 ;  /* 0x0000005fc55f7220 */ /* 0x000fe40000410000 */
[----:B------:R-:W-:Y:S01]  /*68d0*/  FMUL.FTZ R96, R200, R96 ;  /* 0x00000060c8607220 */ /* 0x000fe20000410000 */
[----:B---3--:R-:W-:Y:S01]  /*68e0*/  F2FP.PACK_AB R194, R202, R223 ;  /* 0x000000dfcac2723e */ /* 0x008fe200000000ff */
[----:B------:R-:W-:Y:S02]  /*68f0*/  FMUL.FTZ R13, R199, R185 ;  /* 0x000000b9c70d7220 */ /* 0x000fe40000410000 */
[--C-:B------:R-:W-:Y:S02]  /*6900*/  FFMA.FTZ R185, R32, c[0x0][0x2d0], -R217.reuse ;  /* 0x0000b40020b97a23 */ /* 0x100fe400000108d9 */
[----:B------:R-:W-:Y:S01]  /*6910*/  FMUL.FTZ R97, R200, R97 ;  /* 0x00000061c8617220 */ /* 0x000fe20000410000 */
[----:B------:R-:W3:Y:S01]  /*6920*/  MUFU.EX2 R225, R225 ;  /* 0x000000e100e17308 */ /* 0x000ee20000000800 */
[C---:B------:R-:W-:Y:S02]  /*6930*/  FMUL.FTZ R98, R198.reuse, R98 ;  /* 0x00000062c6627220 */ /* 0x040fe40000410000 */
[----:B------:R-:W-:Y:S02]  /*6940*/  FMUL.FTZ R99, R198, R99 ;  /* 0x00000063c6637220 */ /* 0x000fe40000410000 */
[C---:B------:R-:W-:Y:S01]  /*6950*/  FMUL.FTZ R100, R200.reuse, R100 ;  /* 0x00000064c8647220 */ /* 0x040fe20000410000 */
[-C--:B-1----:R-:W-:Y:S04]  /*6960*/  HMMA.16816.F32 R4, R188, R204.reuse, R4 ;  /* 0x000000ccbc04723c */ /* 0x082fe80000001804 */
[----:B------:R-:W-:Y:S01]  /*6970*/  MUFU.EX2 R185, R185 ;  /* 0x000000b900b97308 */ /* 0x000fe20000000800 */
[----:B------:R-:W-:Y:S02]  /*6980*/  FMUL.FTZ R101, R200, R101 ;  /* 0x00000065c8657220 */ /* 0x000fe40000410000 */
[C---:B------:R-:W-:Y:S01]  /*6990*/  FMUL.FTZ R102, R198.reuse, R102 ;  /* 0x00000066c6667220 */ /* 0x040fe20000410000 */
[----:B--2---:R-:W-:Y:S01]  /*69a0*/  F2FP.PACK_AB R193, R229, R214 ;  /* 0x000000d6e5c1723e */ /* 0x004fe200000000ff */
[----:B------:R-:W-:Y:S03]  /*69b0*/  FMUL.FTZ R103, R198, R103 ;  /* 0x00000067c6677220 */ /* 0x000fe60000410000 */
[C---:B------:R-:W-:Y:S02]  /*69c0*/  FMUL.FTZ R104, R199.reuse, R104 ;  /* 0x00000068c7687220 */ /* 0x040fe40000410000 */
[----:B------:R-:W-:Y:S01]  /*69d0*/  FMUL.FTZ R105, R199, R105 ;  /* 0x00000069c7697220 */ /* 0x000fe20000410000 */
[----:B------:R-:W-:Y:S01]  /*69e0*/  MUFU.EX2 R184, R184 ;  /* 0x000000b800b87308 */ /* 0x000fe20000000800 */
[C---:B------:R-:W-:Y:S01]  /*69f0*/  FMUL.FTZ R106, R197.reuse, R106 ;  /* 0x0000006ac56a7220 */ /* 0x040fe20000410000 */
[----:B---3--:R-:W-:Y:S01]  /*6a00*/  F2FP.PACK_AB R195, R222, R225 ;  /* 0x000000e1dec3723e */ /* 0x008fe200000000ff */
[----:B------:R-:W-:Y:S02]  /*6a10*/  FMUL.FTZ R107, R197, R107 ;  /* 0x0000006bc56b7220 */ /* 0x000fe40000410000 */
[C---:B------:R-:W-:Y:S02]  /*6a20*/  FMUL.FTZ R108, R199.reuse, R108 ;  /* 0x0000006cc76c7220 */ /* 0x040fe40000410000 */
[----:B------:R-:W-:Y:S02]  /*6a30*/  FMUL.FTZ R109, R199, R109 ;  /* 0x0000006dc76d7220 */ /* 0x000fe40000410000 */
[C---:B------:R-:W-:Y:S01]  /*6a40*/  HMMA.16816.F32 R8, R192.reuse, R204, R8 ;  /* 0x000000ccc008723c */ /* 0x040fe20000001808 */
[----:B------:R-:W-:Y:S03]  /*6a50*/  MUFU.EX2 R212, R40 ;  /* 0x0000002800d47308 */ /* 0x000fe60000000800 */
[C---:B------:R-:W-:Y:S02]  /*6a60*/  FMUL.FTZ R110, R197.reuse, R110 ;  /* 0x0000006ec56e7220 */ /* 0x040fe40000410000 */
[----:B------:R-:W-:Y:S02]  /*6a70*/  FMUL.FTZ R111, R197, R111 ;  /* 0x0000006fc56f7220 */ /* 0x000fe40000410000 */
[-C--:B------:R-:W-:Y:S03]  /*6a80*/  HMMA.16816.F32 R12, R192, R206.reuse, R12 ;  /* 0x000000cec00c723c */ /* 0x080fe6000000180c */
[----:B------:R-:W-:Y:S01]  /*6a90*/  MUFU.EX2 R211, R41 ;  /* 0x0000002900d37308 */ /* 0x000fe20000000800 */
[----:B------:R-:W-:Y:S02]  /*6aa0*/  FFMA.FTZ R204, R33, c[0x0][0x2d0], -R217 ;  /* 0x0000b40021cc7a23 */ /* 0x000fe400000108d9 */
[----:B------:R-:W-:Y:S02]  /*6ab0*/  FFMA.FTZ R205, R35, c[0x0][0x2d0], -R219 ;  /* 0x0000b40023cd7a23 */ /* 0x000fe400000108db */
[C---:B------:R-:W-:Y:S01]  /*6ac0*/  HMMA.16816.F32 R16, R188.reuse, R206, R16 ;  /* 0x000000cebc10723c */ /* 0x040fe20000001810 */
[----:B------:R-:W-:Y:S03]  /*6ad0*/  LDSM.16.MT88.4 R32, [R248+0x900] ;  /* 0x00090000f820783b */ /* 0x000fe60000004200 */
[C---:B------:R-:W-:Y:S01]  /*6ae0*/  FMUL.FTZ R112, R200.reuse, R112 ;  /* 0x00000070c8707220 */ /* 0x040fe20000410000 */
[----:B------:R-:W-:Y:S01]  /*6af0*/  MUFU.EX2 R224, R44 ;  /* 0x0000002c00e07308 */ /* 0x000fe20000000800 */
[----:B------:R-:W-:Y:S02]  /*6b00*/  FMUL.FTZ R113, R200, R113 ;  /* 0x00000071c8717220 */ /* 0x000fe40000410000 */
[-C--:B------:R-:W-:Y:S04]  /*6b10*/  HMMA.16816.F32 R68, R188, R180.reuse, R68 ;  /* 0x000000b4bc44723c */ /* 0x080fe80000001844 */
[C---:B------:R-:W-:Y:S02]  /*6b20*/  FMUL.FTZ R114, R198.reuse, R114 ;  /* 0x00000072c6727220 */ /* 0x040fe40000410000 */
[----:B------:R-:W-:Y:S01]  /*6b30*/  FMUL.FTZ R115, R198, R115 ;  /* 0x00000073c6737220 */ /* 0x000fe20000410000 */
[----:B------:R-:W-:Y:S01]  /*6b40*/  MUFU.EX2 R220, R42 ;  /* 0x0000002a00dc7308 */ /* 0x000fe20000000800 */
[C---:B------:R-:W-:Y:S04]  /*6b50*/  HMMA.16816.F32 R72, R192.reuse, R180, R72 ;  /* 0x000000b4c048723c */ /* 0x040fe80000001848 */
[C---:B------:R-:W-:Y:S02]  /*6b60*/  FMUL.FTZ R116, R200.reuse, R116 ;  /* 0x00000074c8747220 */ /* 0x040fe40000410000 */
[----:B------:R-:W-:Y:S02]  /*6b70*/  FMUL.FTZ R117, R200, R117 ;  /* 0x00000075c8757220 */ /* 0x000fe40000410000 */
[-C--:B------:R-:W-:Y:S01]  /*6b80*/  HMMA.16816.F32 R76, R192, R182.reuse, R76 ;  /* 0x000000b6c04c723c */ /* 0x080fe2000000184c */
[----:B------:R-:W-:Y:S03]  /*6b90*/  MUFU.EX2 R204, R204 ;  /* 0x000000cc00cc7308 */ /* 0x000fe60000000800 */
[C---:B------:R-:W-:Y:S02]  /*6ba0*/  FMUL.FTZ R118, R198.reuse, R118 ;  /* 0x00000076c6767220 */ /* 0x040fe40000410000 */
[----:B------:R-:W-:Y:S02]  /*6bb0*/  FMUL.FTZ R119, R198, R119 ;  /* 0x00000077c6777220 */ /* 0x000fe40000410000 */
[C---:B------:R-:W-:Y:S01]  /*6bc0*/  HMMA.16816.F32 R80, R188.reuse, R182, R80 ;  /* 0x000000b6bc50723c */ /* 0x040fe20000001850 */
[----:B------:R-:W1:Y:S02]  /*6bd0*/  LDSM.16.MT88.4 R180, [R241+0x100] ;  /* 0x00010000f1b4783b */ /* 0x000e640000004200 */
[----:B------:R-:W-:Y:S01]  /*6be0*/  MUFU.EX2 R205, R205 ;  /* 0x000000cd00cd7308 */ /* 0x000fe20000000800 */
[C---:B------:R-:W-:Y:S02]  /*6bf0*/  FMUL.FTZ R120, R199.reuse, R120 ;  /* 0x00000078c7787220 */ /* 0x040fe40000410000 */
[----:B------:R-:W-:Y:S02]  /*6c00*/  FMUL.FTZ R121, R199, R121 ;  /* 0x00000079c7797220 */ /* 0x000fe40000410000 */
[C---:B------:R-:W-:Y:S04]  /*6c10*/  FMUL.FTZ R122, R197.reuse, R122 ;  /* 0x0000007ac57a7220 */ /* 0x040fe80000410000 */
[----:B------:R-:W-:Y:S02]  /*6c20*/  FMUL.FTZ R123, R197, R123 ;  /* 0x0000007bc57b7220 */ /* 0x000fe40000410000 */
[C---:B------:R-:W-:Y:S02]  /*6c30*/  FMUL.FTZ R124, R199.reuse, R124 ;  /* 0x0000007cc77c7220 */ /* 0x040fe40000410000 */
        /* <DEDUP_REMOVED lines=25> */
[----:B------:R-:W-:Y:S02]  /*6dd0*/  FMUL.FTZ R145, R200, R145 ;  /* 0x00000091c8917220 */ /* 0x000fe40000410000 */
[C---:B------:R-:W-:Y:S02]  /*6de0*/  FMUL.FTZ R146, R198.reuse, R146 ;  /* 0x00000092c6927220 */ /* 0x040fe40000410000 */
[----:B------:R-:W-:Y:S04]  /*6df0*/  FMUL.FTZ R147, R198, R147 ;  /* 0x00000093c6937220 */ /* 0x000fe80000410000 */
        /* <DEDUP_REMOVED lines=14> */
[C---:B------:R-:W-:Y:S01]  /*6ee0*/  FMUL.FTZ R162, R198.reuse, R162 ;  /* 0x000000a2c6a27220 */ /* 0x040fe20000410000 */
        /* <DEDUP_REMOVED lines=13> */
[----:B------:R-:W-:Y:S02]  /*6fc0*/  FMUL.FTZ R175, R197, R175 ;  /* 0x000000afc5af7220 */ /* 0x000fe40000410000 */
[--C-:B------:R-:W-:Y:S04]  /*6fd0*/  FFMA.FTZ R206, R28, c[0x0][0x2d0], -R209.reuse ;  /* 0x0000b4001cce7a23 */ /* 0x100fe800000108d1 */
[----:B------:R-:W-:Y:S02]  /*6fe0*/  FFMA.FTZ R207, R29, c[0x0][0x2d0], -R209 ;  /* 0x0000b4001dcf7a23 */ /* 0x000fe400000108d1 */
[----:B------:R-:W-:Y:S01]  /*6ff0*/  MUFU.EX2 R206, R206 ;  /* 0x000000ce00ce7308 */ /* 0x000fe20000000800 */
[C---:B------:R-:W-:Y:S02]  /*7000*/  FFMA.FTZ R215, R200.reuse, R208, R215 ;  /* 0x000000d0c8d77223 */ /* 0x040fe400000100d7 */
[C---:B------:R-:W-:Y:S02]  /*7010*/  FMUL.FTZ R168, R199.reuse, R168 ;  /* 0x000000a8c7a87220 */ /* 0x040fe40000410000 */
[C---:B------:R-:W-:Y:S02]  /*7020*/  FMUL.FTZ R169, R199.reuse, R169 ;  /* 0x000000a9c7a97220 */ /* 0x040fe40000410000 */
[C---:B------:R-:W-:Y:S02]  /*7030*/  FMUL.FTZ R172, R199.reuse, R172 ;  /* 0x000000acc7ac7220 */ /* 0x040fe40000410000 */
[----:B------:R-:W-:Y:S01]  /*7040*/  FMUL.FTZ R173, R199, R173 ;  /* 0x000000adc7ad7220 */ /* 0x000fe20000410000 */
[----:B------:R-:W2:Y:S01]  /*7050*/  MUFU.EX2 R207, R207 ;  /* 0x000000cf00cf7308 */ /* 0x000ea20000000800 */
[----:B------:R-:W-:Y:S02]  /*7060*/  FFMA.FTZ R186, R21, c[0x0][0x2d0], -R217 ;  /* 0x0000b40015ba7a23 */ /* 0x000fe400000108d9 */
[----:B------:R-:W-:Y:S02]  /*7070*/  FMUL.FTZ R21, R200, R177 ;  /* 0x000000b1c8157220 */ /* 0x000fe40000410000 */
[--C-:B------:R-:W-:Y:S02]  /*7080*/  FFMA.FTZ R187, R23, c[0x0][0x2d0], -R219.reuse ;  /* 0x0000b40017bb7a23 */ /* 0x100fe400000108db */
[----:B------:R-:W-:Y:S02]  /*7090*/  FMUL.FTZ R23, R198, R179 ;  /* 0x000000b3c6177220 */ /* 0x000fe40000410000 */
[----:B------:R-:W-:Y:S01]  /*70a0*/  FFMA.FTZ R179, R66, c[0x0][0x2d0], -R219 ;  /* 0x0000b40042b37a23 */ /* 0x000fe200000108db */
[----:B------:R-:W-:Y:S01]  /*70b0*/  MUFU.EX2 R186, R186 ;  /* 0x000000ba00ba7308 */ /* 0x000fe20000000800 */
[----:B------:R-:W-:Y:S02]  /*70c0*/  FFMA.FTZ R177, R64, c[0x0][0x2d0], -R217 ;  /* 0x0000b40040b17a23 */ /* 0x000fe400000108d9 */
[--C-:B------:R-:W-:Y:S01]  /*70d0*/  FFMA.FTZ R64, R30, c[0x0][0x2d0], -R210.reuse ;  /* 0x0000b4001e407a23 */ /* 0x100fe200000108d2 */
[-C--:B-1----:R-:W-:Y:S06]  /*70e0*/  HMMA.16816.F32 R116, R188, R180.reuse, R116 ;  /* 0x000000b4bc74723c */ /* 0x082fec0000001874 */
[----:B------:R-:W-:Y:S01]  /*70f0*/  MUFU.EX2 R64, R64 ;  /* 0x0000004000407308 */ /* 0x000fe20000000800 */
[----:B--2---:R-:W-:Y:S01]  /*7100*/  F2FP.PACK_AB R30, R207, R206 ;  /* 0x000000cecf1e723e */ /* 0x004fe200000000ff */
[C---:B------:R-:W-:Y:S08]  /*7110*/  HMMA.16816.F32 R120, R192.reuse, R180, R120 ;  /* 0x000000b4c078723c */ /* 0x040ff00000001878 */
[----:B------:R-:W-:Y:S01]  /*7120*/  MUFU.EX2 R187, R187 ;  /* 0x000000bb00bb7308 */ /* 0x000fe20000000800 */
        /* <DEDUP_REMOVED lines=15> */
[--C-:B------:R-:W-:Y:S01]  /*7220*/  FFMA.FTZ R181, R56, c[0x0][0x2d0], -R209.reuse ;  /* 0x0000b40038b57a23 */ /* 0x100fe200000108d1 */
[-C--:B------:R-:W-:Y:S04]  /*7230*/  HMMA.16816.F32 R172, R192, R182.reuse, R172 ;  /* 0x000000b6c0ac723c */ /* 0x080fe800000018ac */
[----:B------:R-:W-:Y:S03]  /*7240*/  FFMA.FTZ R180, R57, c[0x0][0x2d0], -R209 ;  /* 0x0000b40039b47a23 */ /* 0x000fe600000108d1 */
[----:B------:R-:W-:Y:S02]  /*7250*/  FFMA.FTZ R193, R20, c[0x0][0x2d0], -R217 ;  /* 0x0000b40014c17a23 */ /* 0x000fe400000108d9 */
[----:B------:R-:W-:Y:S02]  /*7260*/  FMUL.FTZ R20, R200, R176 ;  /* 0x000000b0c8147220 */ /* 0x000fe40000410000 */
[----:B------:R1:W-:Y:S01]  /*7270*/  MUFU.EX2 R200, R43 ;  /* 0x0000002b00c87308 */ /* 0x0003e20000000800 */
[--C-:B------:R-:W-:Y:S02]  /*7280*/  FFMA.FTZ R194, R22, c[0x0][0x2d0], -R219.reuse ;  /* 0x0000b40016c27a23 */ /* 0x100fe400000108db */
[----:B------:R-:W-:Y:S02]  /*7290*/  FMUL.FTZ R22, R198, R178 ;  /* 0x000000b2c6167220 */ /* 0x000fe40000410000 */
[----:B------:R-:W-:Y:S02]  /*72a0*/  FFMA.FTZ R178, R54, c[0x0][0x2d0], -R219 ;  /* 0x0000b40036b27a23 */ /* 0x000fe400000108db */
[--C-:B------:R-:W-:Y:S02]  /*72b0*/  FFMA.FTZ R54, R60, c[0x0][0x2d0], -R209.reuse ;  /* 0x0000b4003c367a23 */ /* 0x100fe400000108d1 */
[--C-:B------:R-:W-:Y:S01]  /*72c0*/  FFMA.FTZ R195, R24, c[0x0][0x2d0], -R209.reuse ;  /* 0x0000b40018c37a23 */ /* 0x100fe200000108d1 */
[----:B------:R-:W-:Y:S01]  /*72d0*/  HMMA.16816.F32 R20, R188, R182, R20 ;  /* 0x000000b6bc14723c */ /* 0x000fe20000001814 */
[----:B------:R-:W2:Y:S01]  /*72e0*/  MUFU.EX2 R193, R193 ;  /* 0x000000c100c17308 */ /* 0x000ea20000000800 */
[----:B------:R-:W3:Y:S02]  /*72f0*/  LDL.LU R191, [R1+0x50] ;  /* 0x0000500001bf7983 */ /* 0x000ee40000300800 */
[----:B------:R-:W-:Y:S02]  /*7300*/  FFMA.FTZ R192, R25, c[0x0][0x2d0], -R209 ;  /* 0x0000b40019c07a23 */ /* 0x000fe400000108d1 */
[--C-:B------:R-:W-:Y:S01]  /*7310*/  FFMA.FTZ R176, R26, c[0x0][0x2d0], -R210.reuse ;  /* 0x0000b4001ab07a23 */ /* 0x100fe200000108d2 */
[----:B------:R-:W-:Y:S01]  /*7320*/  F2FP.PACK_AB R26, R204, R185 ;  /* 0x000000b9cc1a723e */ /* 0x000fe200000000ff */
[--C-:B------:R-:W-:Y:S01]  /*7330*/  FFMA.FTZ R182, R49, c[0x0][0x2d0], -R217.reuse ;  /* 0x0000b40031b67a23 */ /* 0x100fe200000108d9 */
[----:B------:R-:W4:Y:S02]  /*7340*/  LDL.LU R190, [R1+0x4c] ;  /* 0x00004c0001be7983 */ /* 0x000f240000300800 */
[----:B------:R5:W-:Y:S01]  /*7350*/  MUFU.EX2 R49, R27 ;  /* 0x0000001b00317308 */ /* 0x000be20000000800 */
[--C-:B------:R-:W-:Y:S02]  /*7360*/  FFMA.FTZ R183, R48, c[0x0][0x2d0], -R217.reuse ;  /* 0x0000b40030b77a23 */ /* 0x100fe400000108d9 */
[--C-:B------:R-:W-:Y:S01]  /*7370*/  FFMA.FTZ R189, R36, c[0x0][0x2d0], -R217.reuse ;  /* 0x0000b40024bd7a23 */ /* 0x100fe200000108d9 */
[----:B-1----:R-:W-:Y:S01]  /*7380*/  LDSM.16.MT88.4 R40, [R241+0x1100] ;  /* 0x00110000f128783b */ /* 0x002fe20000004200 */
[--C-:B------:R-:W-:Y:S02]  /*7390*/  FFMA.FTZ R188, R37, c[0x0][0x2d0], -R217.reuse ;  /* 0x0000b40025bc7a23 */ /* 0x100fe400000108d9 */
[----:B------:R-:W-:Y:S02]  /*73a0*/  FFMA.FTZ R217, R65, c[0x0][0x2d0], -R217 ;  /* 0x0000b40041d97a23 */ /* 0x000fe400000108d9 */
[--C-:B------:R-:W-:Y:S01]  /*73b0*/  FFMA.FTZ R65, R31, c[0x0][0x2d0], -R210.reuse ;  /* 0x0000b4001f417a23 */ /* 0x100fe200000108d2 */
[----:B------:R-:W1:Y:S01]  /*73c0*/  MUFU.EX2 R194, R194 ;  /* 0x000000c200c27308 */ /* 0x000e620000000800 */
[--C-:B------:R-:W-:Y:S02]  /*73d0*/  FFMA.FTZ R37, R50, c[0x0][0x2d0], -R219.reuse ;  /* 0x0000b40032257a23 */ /* 0x100fe400000108db */
[--C-:B------:R-:W-:Y:S01]  /*73e0*/  FFMA.FTZ R36, R51, c[0x0][0x2d0], -R219.reuse ;  /* 0x0000b40033247a23 */ /* 0x100fe200000108db */
[----:B--2---:R-:W-:Y:S01]  /*73f0*/  F2FP.PACK_AB R24, R186, R193 ;  /* 0x000000c1ba18723e */ /* 0x004fe200000000ff */
[----:B------:R-:W-:Y:S02]  /*7400*/  FFMA.FTZ R219, R67, c[0x0][0x2d0], -R219 ;  /* 0x0000b40043db7a23 */ /* 0x000fe400000108db */
[--C-:B------:R-:W-:Y:S02]  /*7410*/  FFMA.FTZ R67, R46, c[0x0][0x2d0], -R210.reuse ;  /* 0x0000b4002e437a23 */ /* 0x100fe400000108d2 */
[----:B------:R-:W2:Y:S01]  /*7420*/  LDL.LU R46, [R1+0x48] ;  /* 0x00004800012e7983 */ /* 0x000ea20000300800 */
[----:B------:R-:W-:Y:S01]  /*7430*/  MUFU.EX2 R195, R195 ;  /* 0x000000c300c37308 */ /* 0x000fe20000000800 */
[--C-:B------:R-:W-:Y:S02]  /*7440*/  FFMA.FTZ R51, R58, c[0x0][0x2d0], -R210.reuse ;  /* 0x0000b4003a337a23 */ /* 0x100fe400000108d2 */
[--C-:B------:R-:W-:Y:S01]  /*7450*/  FFMA.FTZ R50, R59, c[0x0][0x2d0], -R210.reuse ;  /* 0x0000b4003b327a23 */ /* 0x100fe200000108d2 */
[----:B-----5:R-:W-:Y:S01]  /*7460*/  F2FP.PACK_AB R27, R205, R184 ;  /* 0x000000b8cd1b723e */ /* 0x020fe200000000ff */
[--C-:B------:R-:W-:Y:S02]  /*7470*/  FFMA.FTZ R48, R62, c[0x0][0x2d0], -R210.reuse ;  /* 0x0000b4003e307a23 */ /* 0x100fe400000108d2 */
[----:B------:R-:W-:Y:S02]  /*7480*/  FFMA.FTZ R210, R63, c[0x0][0x2d0], -R210 ;  /* 0x0000b4003fd27a23 */ /* 0x000fe400000108d2 */
[----:B------:R-:W-:Y:S01]  /*7490*/  FFMA.FTZ R209, R61, c[0x0][0x2d0], -R209 ;  /* 0x0000b4003dd17a23 */ /* 0x000fe200000108d1 */
[----:B------:R-:W5:Y:S01]  /*74a0*/  MUFU.EX2 R192, R192 ;  /* 0x000000c000c07308 */ /* 0x000f620000000800 */
[----:B-1----:R-:W-:Y:S09]  /*74b0*/  F2FP.PACK_AB R25, R187, R194 ;  /* 0x000000c2bb19723e */ /* 0x002ff200000000ff */
[----:B------:R-:W1:Y:S01]  /*74c0*/  MUFU.EX2 R176, R176 ;  /* 0x000000b000b07308 */ /* 0x000e620000000800 */
[-C--:B------:R-:W-:Y:S09]  /*74d0*/  HMMA.16816.F32 R4, R24, R32.reuse, R4 ;  /* 0x000000201804723c */ /* 0x080ff20000001804 */
[----:B------:R-:W1:Y:S03]  /*74e0*/  MUFU.EX2 R65, R65 ;  /* 0x0000004100417308 */ /* 0x000e660000000800 */
[----:B-----5:R-:W-:Y:S07]  /*74f0*/  F2FP.PACK_AB R28, R192, R195 ;  /* 0x000000c3c01c723e */ /* 0x020fee00000000ff */
[----:B------:R-:W-:Y:S01]  /*7500*/  MUFU.EX2 R59, R38 ;  /* 0x00000026003b7308 */ /* 0x000fe20000000800 */
[----:B-1----:R-:W-:Y:S09]  /*7510*/  F2FP.PACK_AB R29, R49, R176 ;  /* 0x000000b0311d723e */ /* 0x002ff200000000ff */
[----:B------:R-:W-:Y:S01]  /*7520*/  MUFU.EX2 R58, R39 ;  /* 0x00000027003a7308 */ /* 0x000fe20000000800 */
[----:B------:R-:W-:Y:S09]  /*7530*/  F2FP.PACK_AB R31, R65, R64 ;  /* 0x00000040411f723e */ /* 0x000ff200000000ff */
[----:B------:R-:W-:Y:S01]  /*7540*/  MUFU.EX2 R228, R37 ;  /* 0x0000002500e47308 */ /* 0x000fe20000000800 */
[C---:B------:R-:W-:Y:S08]  /*7550*/  HMMA.16816.F32 R8, R28.reuse, R32, R8 ;  /* 0x000000201c08723c */ /* 0x040ff00000001808 */
[-C--:B------:R-:W-:Y:S01]  /*7560*/  HMMA.16816.F32 R12, R28, R34.reuse, R12 ;  /* 0x000000221c0c723c */ /* 0x080fe2000000180c */
[----:B------:R1:W-:Y:S07]  /*7570*/  MUFU.EX2 R66, R36 ;  /* 0x0000002400427308 */ /* 0x0003ee0000000800 */
[C---:B------:R-:W-:Y:S01]  /*7580*/  HMMA.16816.F32 R16, R24.reuse, R34, R16 ;  /* 0x000000221810723c */ /* 0x040fe20000001810 */
[----:B------:R-:W5:Y:S02]  /*7590*/  LDSM.16.MT88.4 R32, [R242+0x900] ;  /* 0x00090000f220783b */ /* 0x000f640000004200 */
[----:B------:R-:W-:Y:S10]  /*75a0*/  MUFU.EX2 R57, R183 ;  /* 0x000000b700397308 */ /* 0x000ff40000000800 */
[----:B------:R-:W-:Y:S01]  /*75b0*/  MUFU.EX2 R56, R182 ;  /* 0x000000b600387308 */ /* 0x000fe20000000800 */
[----:B-1----:R-:W-:Y:S09]  /*75c0*/  LDSM.16.MT88.4 R36, [R242+0x1100] ;  /* 0x00110000f224783b */ /* 0x002ff20000004200 */
[----:B------:R-:W-:Y:S10]  /*75d0*/  MUFU.EX2 R63, R45 ;  /* 0x0000002d003f7308 */ /* 0x000ff40000000800 */
[----:B------:R-:W-:Y:S01]  /*75e0*/  MUFU.EX2 R62, R47 ;  /* 0x0000002f003e7308 */ /* 0x000fe20000000800 */
[-C--:B-----5:R-:W-:Y:S09]  /*75f0*/  HMMA.16816.F32 R68, R24, R32.reuse, R68 ;  /* 0x000000201844723c */ /* 0x0a0ff20000001844 */
[----:B------:R-:W-:Y:S01]  /*7600*/  MUFU.EX2 R67, R67 ;  /* 0x0000004300437308 */ /* 0x000fe20000000800 */
[C---:B------:R-:W-:Y:S09]  /*7610*/  HMMA.16816.F32 R72, R28.reuse, R32, R72 ;  /* 0x000000201c48723c */ /* 0x040ff20000001848 */
[----:B------:R1:W-:Y:S01]  /*7620*/  MUFU.EX2 R61, R189 ;  /* 0x000000bd003d7308 */ /* 0x0003e20000000800 */
[-C--:B------:R-:W-:Y:S09]  /*7630*/  HMMA.16816.F32 R76, R28, R34.reuse, R76 ;  /* 0x000000221c4c723c */ /* 0x080ff2000000184c */
[----:B------:R5:W-:Y:S01]  /*7640*/  MUFU.EX2 R60, R188 ;  /* 0x000000bc003c7308 */ /* 0x000be20000000800 */
[C---:B------:R-:W-:Y:S01]  /*7650*/  HMMA.16816.F32 R80, R24.reuse, R34, R80 ;  /* 0x000000221850723c */ /* 0x040fe20000001850 */
[----:B------:R-:W5:Y:S03]  /*7660*/  LDSM.16.MT88.4 R32, [R241+0x900] ;  /* 0x00090000f120783b */ /* 0x000f660000004200 */
[----:B-1----:R-:W-:Y:S05]  /*7670*/  FADD.FTZ R189, R227, R215 ;  /* 0x000000d7e3bd7221 */ /* 0x002fea0000010000 */
[----:B------:R-:W-:Y:S03]  /*7680*/  MUFU.EX2 R227, R55 ;  /* 0x0000003700e37308 */ /* 0x000fe60000000800 */
[----:B------:R-:W-:Y:S07]  /*7690*/  FADD.FTZ R189, R226, R189 ;  /* 0x000000bde2bd7221 */ /* 0x000fee0000010000 */
[----:B------:R-:W-:Y:S10]  /*76a0*/  MUFU.EX2 R226, R52 ;  /* 0x0000003400e27308 */ /* 0x000ff40000000800 */
[----:B------:R-:W-:Y:S01]  /*76b0*/  MUFU.EX2 R215, R51 ;  /* 0x0000003300d77308 */ /* 0x000fe20000000800 */
[-C--:B-----5:R-:W-:Y:S08]  /*76c0*/  HMMA.16816.F32 R84, R24, R32.reuse, R84 ;  /* 0x000000201854723c */ /* 0x0a0ff00000001854 */
[C---:B------:R-:W-:Y:S08]  /*76d0*/  HMMA.16816.F32 R88, R28.reuse, R32, R88 ;  /* 0x000000201c58723c */ /* 0x040ff00000001858 */
[-C--:B------:R-:W-:Y:S08]  /*76e0*/  HMMA.16816.F32 R92, R28, R34.reuse, R92 ;  /* 0x000000221c5c723c */ /* 0x080ff0000000185c */
[C---:B------:R-:W-:Y:S01]  /*76f0*/  HMMA.16816.F32 R96, R24.reuse, R34, R96 ;  /* 0x000000221860723c */ /* 0x040fe20000001860 */
[----:B------:R-:W1:Y:S07]  /*7700*/  LDSM.16.MT88.4 R32, [R240+0x900] ;  /* 0x00090000f020783b */ /* 0x000e6e0000004200 */
[-C--:B-1----:R-:W-:Y:S08]  /*7710*/  HMMA.16816.F32 R100, R24, R32.reuse, R100 ;  /* 0x000000201864723c */ /* 0x082ff00000001864 */
[C---:B------:R-:W-:Y:S08]  /*7720*/  HMMA.16816.F32 R104, R28.reuse, R32, R104 ;  /* 0x000000201c68723c */ /* 0x040ff00000001868 */
[-C--:B------:R-:W-:Y:S04]  /*7730*/  HMMA.16816.F32 R108, R28, R34.reuse, R108 ;  /* 0x000000221c6c723c */ /* 0x080fe8000000186c */
[----:B---3--:R-:W-:Y:S04]  /*7740*/  FFMA.FTZ R221, R198, R191, R221 ;  /* 0x000000bfc6dd7223 */ /* 0x008fe800000100dd */
[C---:B------:R-:W-:Y:S01]  /*7750*/  HMMA.16816.F32 R112, R24.reuse, R34, R112 ;  /* 0x000000221870723c */ /* 0x040fe20000001870 */
[----:B------:R-:W1:Y:S01]  /*7760*/  LDSM.16.MT88.4 R32, [R248+0x2900] ;  /* 0x00290000f820783b */ /* 0x000e620000004200 */
[----:B------:R-:W-:Y:S02]  /*7770*/  MUFU.EX2 R198, R177 ;  /* 0x000000b100c67308 */ /* 0x000fe40000000800 */
[----:B------:R-:W-:Y:S02]  /*7780*/  FADD.FTZ R191, R231, R221 ;  /* 0x000000dde7bf7221 */ /* 0x000fe40000010000 */
[----:B----4-:R-:W-:Y:S02]  /*7790*/  FFMA.FTZ R218, R199, R190, R218 ;  /* 0x000000bec7da7223 */ /* 0x010fe400000100da */
[----:B------:R-:W-:Y:S04]  /*77a0*/  FADD.FTZ R191, R230, R191 ;  /* 0x000000bfe6bf7221 */ /* 0x000fe80000010000 */
[----:B------:R-:W-:Y:S01]  /*77b0*/  MUFU.EX2 R221, R181 ;  /* 0x000000b500dd7308 */ /* 0x000fe20000000800 */
[----:B------:R-:W-:Y:S02]  /*77c0*/  FADD.FTZ R188, R213, R218 ;  /* 0x000000dad5bc7221 */ /* 0x000fe40000010000 */
[----:B------:R-:W-:Y:S04]  /*77d0*/  FADD.FTZ R191, R203, R191 ;  /* 0x000000bfcbbf7221 */ /* 0x000fe80000010000 */
[----:B------:R-:W-:Y:S03]  /*77e0*/  FADD.FTZ R194, R194, R191 ;  /* 0x000000bfc2c27221 */ /* 0x000fe60000010000 */
[----:B------:R-:W-:Y:S01]  /*77f0*/  MUFU.EX2 R213, R54 ;  /* 0x0000003600d57308 */ /* 0x000fe20000000800 */
[----:B------:R-:W-:Y:S02]  /*7800*/  FADD.FTZ R187, R187, R194 ;  /* 0x000000c2bbbb7221 */ /* 0x000fe40000010000 */
[----:B--2---:R-:W-:Y:S02]  /*7810*/  FFMA.FTZ R214, R197, R46, R214 ;  /* 0x0000002ec5d67223 */ /* 0x004fe400000100d6 */
[----:B------:R-:W-:Y:S02]  /*7820*/  LDSM.16.MT88.4 R44, [R240+0x1100] ;  /* 0x00110000f02c783b */ /* 0x000fe40000004200 */
[----:B------:R-:W-:Y:S03]  /*7830*/  FADD.FTZ R190, R229, R214 ;  /* 0x000000d6e5be7221 */ /* 0x000fe60000010000 */
[----:B------:R2:W-:Y:S01]  /*7840*/  MUFU.EX2 R197, R53 ;  /* 0x0000003500c57308 */ /* 0x0005e20000000800 */
[-C--:B-1----:R-:W-:Y:S09]  /*7850*/  HMMA.16816.F32 R116, R24, R32.reuse, R116 ;  /* 0x000000201874723c */ /* 0x082ff20000001874 */
[----:B------:R1:W-:Y:S01]  /*7860*/  MUFU.EX2 R214, R180 ;  /* 0x000000b400d67308 */ /* 0x0003e20000000800 */
[C---:B------:R-:W-:Y:S09]  /*7870*/  HMMA.16816.F32 R120, R28.reuse, R32, R120 ;  /* 0x000000201c78723c */ /* 0x040ff20000001878 */
[----:B------:R-:W-:Y:S01]  /*7880*/  MUFU.EX2 R199, R217 ;  /* 0x000000d900c77308 */ /* 0x000fe20000000800 */
[----:B--2---:R-:W-:Y:S01]  /*7890*/  LDSM.16.MT88.4 R52, [R240+0x3900] ;  /* 0x00390000f034783b */ /* 0x004fe20000004200 */
[-C--:B------:R-:W-:Y:S08]  /*78a0*/  HMMA.16816.F32 R124, R28, R34.reuse, R124 ;  /* 0x000000221c7c723c */ /* 0x080ff0000000187c */
[----:B------:R-:W-:Y:S01]  /*78b0*/  MUFU.EX2 R217, R50 ;  /* 0x0000003200d97308 */ /* 0x000fe20000000800 */
[C---:B------:R-:W-:Y:S01]  /*78c0*/  HMMA.16816.F32 R128, R24.reuse, R34, R128 ;  /* 0x000000221880723c */ /* 0x040fe20000001880 */
[----:B------:R-:W2:Y:S08]  /*78d0*/  LDSM.16.MT88.4 R32, [R242+0x2900] ;  /* 0x00290000f220783b */ /* 0x000eb00000004200 */
[----:B------:R-:W-:Y:S01]  /*78e0*/  MUFU.EX2 R229, R219 ;  /* 0x000000db00e57308 */ /* 0x000fe20000000800 */
[----:B-1----:R-:W-:Y:S09]  /*78f0*/  LDSM.16.MT88.4 R180, [R248+0x1900] ;  /* 0x00190000f8b4783b */ /* 0x002ff20000004200 */
[----:B------:R-:W-:Y:S10]  /*7900*/  MUFU.EX2 R218, R209 ;  /* 0x000000d100da7308 */ /* 0x000ff40000000800 */
[----:B------:R-:W1:Y:S10]  /*7910*/  MUFU.EX2 R230, R179 ;  /* 0x000000b300e67308 */ /* 0x000e740000000800 */
[----:B------:R3:W4:Y:S01]  /*7920*/  MUFU.EX2 R231, R178 ;  /* 0x000000b200e77308 */ /* 0x0007220000000800 */
[-C--:B--2---:R-:W-:Y:S08]  /*7930*/  HMMA.16816.F32 R132, R24, R32.reuse, R132 ;  /* 0x000000201884723c */ /* 0x084ff00000001884 */
[C---:B------:R-:W-:Y:S04]  /*7940*/  HMMA.16816.F32 R136, R28.reuse, R32, R136 ;  /* 0x000000201c88723c */ /* 0x040fe80000001888 */
[----:B-1----:R-:W-:Y:S04]  /*7950*/  F2FP.PACK_AB R179, R229, R230 ;  /* 0x000000e6e5b3723e */ /* 0x002fe800000000ff */
[-C--:B------:R-:W-:Y:S04]  /*7960*/  HMMA.16816.F32 R140, R28, R34.reuse, R140 ;  /* 0x000000221c8c723c */ /* 0x080fe8000000188c */
[----:B---3--:R-:W-:Y:S02]  /*7970*/  F2FP.PACK_AB R178, R199, R198 ;  /* 0x000000c6c7b2723e */ /* 0x008fe400000000ff */
[----:B----4-:R-:W-:Y:S02]  /*7980*/  F2FP.PACK_AB R177, R227, R231 ;  /* 0x000000e7e3b1723e */ /* 0x010fe400000000ff */
        /* <DEDUP_REMOVED lines=42> */
[----:B------:R-:W-:Y:S01]  /*7c30*/  FADD.FTZ R29, R223, R188 ;  /* 0x000000bcdf1d7221 */ /* 0x000fe20000010000 */
[-C--:B------:R-:W-:Y:S01]  /*7c40*/  HMMA.16816.F32 R124, R32, R30.reuse, R124 ;  /* 0x0000001e207c723c */ /* 0x080fe2000000187c */
[----:B------:R1:W-:Y:S03]  /*7c50*/  MUFU.EX2 R223, R48 ;  /* 0x0000003000df7308 */ /* 0x0003e60000000800 */
[----:B------:R-:W-:Y:S02]  /*7c60*/  FADD.FTZ R202, R202, R29 ;  /* 0x0000001dcaca7221 */ /* 0x000fe40000010000 */
[----:B------:R-:W-:Y:S02]  /*7c70*/  FADD.FTZ R28, R201, R189 ;  /* 0x000000bdc91c7221 */ /* 0x000fe40000010000 */
[C---:B------:R-:W-:Y:S04]  /*7c80*/  HMMA.16816.F32 R128, R24.reuse, R30, R128 ;  /* 0x0000001e1880723c */ /* 0x040fe80000001880 */
[----:B------:R-:W-:Y:S02]  /*7c90*/  FADD.FTZ R193, R193, R28 ;  /* 0x0000001cc1c17221 */ /* 0x000fe40000010000 */
[----:B------:R-:W-:Y:S02]  /*7ca0*/  FADD.FTZ R201, R195, R202 ;  /* 0x000000cac3c97221 */ /* 0x000fe40000010000 */
[-C--:B--2---:R-:W-:Y:S01]  /*7cb0*/  HMMA.16816.F32 R132, R24, R36.reuse, R132 ;  /* 0x000000241884723c */ /* 0x084fe20000001884 */
[----:B------:R-:W2:Y:S03]  /*7cc0*/  MUFU.EX2 R202, R210 ;  /* 0x000000d200ca7308 */ /* 0x000ea60000000800 */
[----:B------:R-:W-:Y:S02]  /*7cd0*/  FADD.FTZ R31, R225, R190 ;  /* 0x000000bee11f7221 */ /* 0x000fe40000010000 */
[----:B------:R-:W-:Y:S02]  /*7ce0*/  FADD.FTZ R186, R186, R193 ;  /* 0x000000c1baba7221 */ /* 0x000fe40000010000 */
[C---:B------:R-:W-:Y:S04]  /*7cf0*/  HMMA.16816.F32 R136, R32.reuse, R36, R136 ;  /* 0x000000242088723c */ /* 0x040fe80000001888 */
[----:B------:R-:W-:Y:S02]  /*7d00*/  FADD.FTZ R31, R222, R31 ;  /* 0x0000001fde1f7221 */ /* 0x000fe40000010000 */
[----:B------:R-:W-:Y:S02]  /*7d10*/  FADD.FTZ R201, R192, R201 ;  /* 0x000000c9c0c97221 */ /* 0x000fe40000010000 */
[-C--:B------:R-:W-:Y:S04]  /*7d20*/  HMMA.16816.F32 R140, R32, R38.reuse, R140 ;  /* 0x00000026208c723c */ /* 0x080fe8000000188c */
[----:B------:R-:W-:Y:S02]  /*7d30*/  FADD.FTZ R176, R176, R31 ;  /* 0x0000001fb0b07221 */ /* 0x000fe40000010000 */
[----:B------:R-:W5:Y:S01]  /*7d40*/  LDSM.16.MT88.4 R28, [R242+0x1900] ;  /* 0x00190000f21c783b */ /* 0x000f620000004200 */
[----:B------:R-:W-:Y:S01]  /*7d50*/  FADD.FTZ R225, R185, R186 ;  /* 0x000000bab9e17221 */ /* 0x000fe20000010000 */
[C---:B------:R-:W-:Y:S04]  /*7d60*/  HMMA.16816.F32 R144, R24.reuse, R38, R144 ;  /* 0x000000261890723c */ /* 0x040fe80000001890 */
[----:B------:R-:W-:Y:S01]  /*7d70*/  FADD.FTZ R203, R49, R176 ;  /* 0x000000b031cb7221 */ /* 0x000fe20000010000 */
[----:B------:R-:W-:Y:S01]  /*7d80*/  F2FP.PACK_AB R176, R197, R226 ;  /* 0x000000e2c5b0723e */ /* 0x000fe200000000ff */
[----:B------:R-:W-:Y:S01]  /*7d90*/  LDSM.16.MT88.4 R36, [R240+0x1900] ;  /* 0x00190000f024783b */ /* 0x000fe20000004200 */
[----:B------:R-:W-:Y:S01]  /*7da0*/  FADD.FTZ R222, R184, R187 ;  /* 0x000000bbb8de7221 */ /* 0x000fe20000010000 */
[-C--:B---3--:R-:W-:Y:S04]  /*7db0*/  HMMA.16816.F32 R148, R24, R40.reuse, R148 ;  /* 0x000000281894723c */ /* 0x088fe80000001894 */
[----:B------:R-:W-:Y:S01]  /*7dc0*/  FADD.FTZ R206, R206, R201 ;  /* 0x000000c9cece7221 */ /* 0x000fe20000010000 */
[----:B------:R-:W-:Y:S01]  /*7dd0*/  MOV R201, R196 ;  /* 0x000000c400c97202 */ /* 0x000fe20000000f00 */
[----:B-1----:R-:W-:Y:S01]  /*7de0*/  LDSM.16.MT88.4 R48, [R241+0x3900] ;  /* 0x00390000f130783b */ /* 0x002fe20000004200 */
[----:B------:R-:W-:Y:S01]  /*7df0*/  FADD.FTZ R204, R204, R225 ;  /* 0x000000e1cccc7221 */ /* 0x000fe20000010000 */
[C---:B------:R-:W-:Y:S04]  /*7e00*/  HMMA.16816.F32 R152, R32.reuse, R40, R152 ;  /* 0x000000282098723c */ /* 0x040fe80000001898 */
[----:B------:R-:W-:Y:S02]  /*7e10*/  FADD.FTZ R207, R207, R206 ;  /* 0x000000cecfcf7221 */ /* 0x000fe40000010000 */
[----:B------:R-:W-:Y:S02]  /*7e20*/  FADD.FTZ R61, R61, R204 ;  /* 0x000000cc3d3d7221 */ /* 0x000fe40000010000 */
[-C--:B------:R-:W-:Y:S04]  /*7e30*/  HMMA.16816.F32 R156, R32, R42.reuse, R156 ;  /* 0x0000002a209c723c */ /* 0x080fe8000000189c */
[----:B------:R-:W-:Y:S02]  /*7e40*/  FADD.FTZ R60, R60, R61 ;  /* 0x0000003d3c3c7221 */ /* 0x000fe40000010000 */
[----:B------:R-:W-:Y:S02]  /*7e50*/  FADD.FTZ R64, R64, R203 ;  /* 0x000000cb40407221 */ /* 0x000fe40000010000 */
[C---:B------:R-:W-:Y:S01]  /*7e60*/  HMMA.16816.F32 R160, R24.reuse, R42, R160 ;  /* 0x0000002a18a0723c */ /* 0x040fe200000018a0 */
[----:B------:R-:W-:Y:S03]  /*7e70*/  LDSM.16.MT88.4 R40, [R248+0x3900] ;  /* 0x00390000f828783b */ /* 0x000fe60000004200 */
[----:B------:R-:W-:Y:S02]  /*7e80*/  FADD.FTZ R57, R57, R60 ;  /* 0x0000003c39397221 */ /* 0x000fe40000010000 */
[----:B------:R-:W-:Y:S02]  /*7e90*/  FADD.FTZ R65, R65, R64 ;  /* 0x0000004041417221 */ /* 0x000fe40000010000 */
[-C--:B----4-:R-:W-:Y:S04]  /*7ea0*/  HMMA.16816.F32 R164, R24, R44.reuse, R164 ;  /* 0x0000002c18a4723c */ /* 0x090fe800000018a4 */
[----:B------:R-:W-:Y:S02]  /*7eb0*/  FADD.FTZ R57, R56, R57 ;  /* 0x0000003938397221 */ /* 0x000fe40000010000 */
[----:B------:R-:W-:Y:S02]  /*7ec0*/  FADD.FTZ R65, R220, R65 ;  /* 0x00000041dc417221 */ /* 0x000fe40000010000 */
[C---:B------:R-:W-:Y:S04]  /*7ed0*/  HMMA.16816.F32 R168, R32.reuse, R44, R168 ;  /* 0x0000002c20a8723c */ /* 0x040fe800000018a8 */
[----:B------:R-:W-:Y:S04]  /*7ee0*/  FADD.FTZ R200, R200, R65 ;  /* 0x00000041c8c87221 */ /* 0x000fe80000010000 */
[-C--:B------:R-:W-:Y:S01]  /*7ef0*/  HMMA.16816.F32 R172, R32, R46.reuse, R172 ;  /* 0x0000002e20ac723c */ /* 0x080fe200000018ac */
[----:B------:R-:W1:Y:S03]  /*7f00*/  LDSM.16.MT88.4 R32, [R241+0x1900] ;  /* 0x00190000f120783b */ /* 0x000e660000004200 */
[----:B------:R-:W-:Y:S04]  /*7f10*/  FADD.FTZ R67, R67, R200 ;  /* 0x000000c843437221 */ /* 0x000fe80000010000 */
[----:B------:R-:W-:Y:S01]  /*7f20*/  HMMA.16816.F32 R20, R24, R46, R20 ;  /* 0x0000002e1814723c */ /* 0x000fe20000001814 */
[----:B------:R-:W3:Y:S03]  /*7f30*/  LDSM.16.MT88.4 R44, [R242+0x3900] ;  /* 0x00390000f22c783b */ /* 0x000ee60000004200 */
[----:B------:R-:W-:Y:S03]  /*7f40*/  FADD.FTZ R62, R62, R67 ;  /* 0x000000433e3e7221 */ /* 0x000fe60000010000 */
[----:B------:R-:W-:Y:S01]  /*7f50*/  F2FP.PACK_AB R26, R218, R213 ;  /* 0x000000d5da1a723e */ /* 0x000fe200000000ff */
[-C--:B------:R-:W-:Y:S05]  /*7f60*/  HMMA.16816.F32 R192, R176, R180.reuse, R4 ;  /* 0x000000b4b0c0723c */ /* 0x080fea0000001804 */
[----:B------:R-:W-:Y:S01]  /*7f70*/  F2FP.PACK_AB R24, R214, R221 ;  /* 0x000000ddd618723e */ /* 0x000fe200000000ff */
[----:B------:R-:W-:Y:S01]  /*7f80*/  FADD.FTZ R62, R215, R62 ;  /* 0x0000003ed73e7221 */ /* 0x000fe20000010000 */
[C---:B------:R-:W-:Y:S02]  /*7f90*/  F2FP.PACK_AB R25, R217.reuse, R215 ;  /* 0x000000d7d919723e */ /* 0x040fe400000000ff */
[----:B--2---:R-:W-:Y:S03]  /*7fa0*/  F2FP.PACK_AB R27, R202, R223 ;  /* 0x000000dfca1b723e */ /* 0x004fe600000000ff */
[----:B------:R-:W-:Y:S04]  /*7fb0*/  FADD.FTZ R62, R217, R62 ;  /* 0x0000003ed93e7221 */ /* 0x000fe80000010000 */
[C---:B------:R-:W-:Y:S08]  /*7fc0*/  HMMA.16816.F32 R188, R24.reuse, R180, R8 ;  /* 0x000000b418bc723c */ /* 0x040ff00000001808 */
[-C--:B------:R-:W-:Y:S08]  /*7fd0*/  HMMA.16816.F32 R184, R24, R182.reuse, R12 ;  /* 0x000000b618b8723c */ /* 0x080ff0000000180c */
[C---:B------:R-:W-:Y:S08]  /*7fe0*/  HMMA.16816.F32 R180, R176.reuse, R182, R16 ;  /* 0x000000b6b0b4723c */ /* 0x040ff00000001810 */
[-C--:B-----5:R-:W-:Y:S08]  /*7ff0*/  HMMA.16816.F32 R68, R176, R28.reuse, R68 ;  /* 0x0000001cb044723c */ /* 0x0a0ff00000001844 */
        /* <DEDUP_REMOVED lines=35> */
[-C--:B------:R-:W-:Y:S07]  /*8230*/  HMMA.16816.F32 R172, R24, R54.reuse, R172 ;  /* 0x0000003618ac723c */ /* 0x080fee00000018ac */
[----:B------:R-:W-:Y:S01]  /*8240*/  FADD.FTZ R24, R226, R57 ;  /* 0x00000039e2187221 */ /* 0x000fe20000010000 */
[----:B------:R-:W-:Y:S04]  /*8250*/  HMMA.16816.F32 R176, R176, R54, R20 ;  /* 0x00000036b0b0723c */ /* 0x000fe80000001814 */
[----:B------:R-:W-:Y:S02]  /*8260*/  FADD.FTZ R197, R197, R24 ;  /* 0x00000018c5c57221 */ /* 0x000fe40000010000 */
[----:B------:R-:W-:Y:S02]  /*8270*/  FADD.FTZ R25, R221, R28 ;  /* 0x0000001cdd197221 */ /* 0x000fe40000010000 */
[----:B------:R-:W-:Y:S01]  /*8280*/  FADD.FTZ R198, R198, R197 ;  /* 0x000000c5c6c67221 */ /* 0x000fe20000010000 */
[----:B------:R-:W-:Y:S03]  /*8290*/  MOV R197, R0 ;  /* 0x0000000000c57202 */ /* 0x000fe60000000f00 */
[----:B------:R-:W-:Y:S01]  /*82a0*/  FADD.FTZ R4, R199, R198 ;  /* 0x000000c6c7047221 */ /* 0x000fe20000010000 */
[----:B------:R-:W-:Y:S01]  /*82b0*/  MOV R198, R3 ;  /* 0x0000000300c67202 */ /* 0x000fe20000000f00 */
[----:B------:R-:W-:Y:S01]  /*82c0*/  FADD.FTZ R27, R227, R66 ;  /* 0x00000042e31b7221 */ /* 0x000fe20000010000 */
[----:B------:R-:W-:Y:S01]  /*82d0*/  MOV R199, R2 ;  /* 0x0000000200c77202 */ /* 0x000fe20000000f00 */
[----:B------:R-:W-:Y:S01]  /*82e0*/  FADD.FTZ R24, R214, R25 ;  /* 0x00000019d6187221 */ /* 0x000fe20000010000 */
[----:B------:R1:W-:Y:S01]  /*82f0*/  STL [R1+0x54], R4 ;  /* 0x0000540401007387 */ /* 0x0003e20000100800 */
[----:B------:R-:W-:Y:S02]  /*8300*/  FADD.FTZ R26, R230, R27 ;  /* 0x0000001be61a7221 */ /* 0x000fe40000010000 */
[----:B------:R-:W-:Y:S02]  /*8310*/  FADD.FTZ R25, R213, R24 ;  /* 0x00000018d5197221 */ /* 0x000fe40000010000 */
[----:B------:R-:W-:Y:S02]  /*8320*/  FADD.FTZ R6, R229, R26 ;  /* 0x0000001ae5067221 */ /* 0x000fe40000010000 */
[----:B------:R-:W-:Y:S02]  /*8330*/  FADD.FTZ R5, R218, R25 ;  /* 0x00000019da057221 */ /* 0x000fe40000010000 */
[----:B------:R-:W-:Y:S01]  /*8340*/  FADD.FTZ R27, R223, R62 ;  /* 0x0000003edf1b7221 */ /* 0x000fe20000010000 */
[----:B------:R2:W-:Y:S04]  /*8350*/  STL [R1+0x50], R6 ;  /* 0x0000500601007387 */ /* 0x0005e80000100800 */
[----:B------:R2:W-:Y:S01]  /*8360*/  STL [R1+0x4c], R5 ;  /* 0x00004c0501007387 */ /* 0x0005e20000100800 */
[----:B-1----:R-:W-:Y:S05]  /*8370*/  FADD.FTZ R4, R202, R27 ;  /* 0x0000001bca047221 */ /* 0x002fea0000010000 */
[----:B------:R2:W-:Y:S01]  /*8380*/  STL [R1+0x48], R4 ;  /* 0x0000480401007387 */ /* 0x0005e20000100800 */
[----:B------:R-:W-:-:S05]  /*8390*/  @P1 BRA `(.L_x_2470) ;  /* 0xffffc87000001947 */ /* 0x000fca000383ffff */
.L_x_2469:
[----:B--2---:R-:W2:Y:S04]  /*83a0*/  LDL.LU R8, [R1+0x54] ;  /* 0x0000540001087983 */ /* 0x004ea80000300800 */
[----:B------:R-:W3:Y:S04]  /*83b0*/  LDL.LU R7, [R1+0x50] ;  /* 0x0000500001077983 */ /* 0x000ee80000300800 */
[----:B------:R-:W4:Y:S04]  /*83c0*/  LDL.LU R6, [R1+0x4c] ;  /* 0x00004c0001067983 */ /* 0x000f280000300800 */
[----:B------:R-:W4:Y:S04]  /*83d0*/  LDL.LU R5, [R1+0x48] ;  /* 0x0000480001057983 */ /* 0x000f280000300800 */
[----:B------:R-:W4:Y:S01]  /*83e0*/  LDL.LU R21, [R1] ;  /* 0x0000000001157983 */ /* 0x000f220000300800 */
[----:B------:R-:W-:-:S02]  /*83f0*/  MOV R9, c[0x0][0x4e8] ;  /* 0x00013a0000097a02 */ /* 0x000fc40000000f00 */
[----:B------:R-:W-:Y:S01]  /*8400*/  MOV R14, RZ ;  /* 0x000000ff000e7202 */ /* 0x000fe20000000f00 */
[----:B------:R-:W1:Y:S01]  /*8410*/  S2R R22, SR_CTAID.Y ;  /* 0x0000000000167919 */ /* 0x000e620000002600 */
[----:B------:R-:W-:-:S03]  /*8420*/  ISETP.NE.AND P0, PT, R9, 0x1, PT ;  /* 0x000000010900780c */ /* 0x000fc60003f05270 */
[----:B------:R-:W4:Y:S04]  /*8430*/  LDL.LU R28, [R1+0x28] ;  /* 0x00002800011c7983 */ /* 0x000f280000300800 */
[----:B------:R-:W2:Y:S01]  /*8440*/  S2R R18, SR_TID.X ;  /* 0x0000000000127919 */ /* 0x000ea20000002100 */
[----:B-1----:R-:W-:Y:S01]  /*8450*/  IMAD.WIDE.U32 R24, R22, c[0x0][0x490], RZ ;  /* 0x0001240016187a25 */ /* 0x002fe200078e00ff */
[----:B------:R-:W-:Y:S02]  /*8460*/  MOV R27, 0xff800000 ;  /* 0xff800000001b7802 */ /* 0x000fe40000000f00 */
[----:B------:R-:W-:Y:S01]  /*8470*/  MOV R26, 0xff800000 ;  /* 0xff800000001a7802 */ /* 0x000fe20000000f00 */
[----:B------:R-:W-:Y:S06]  /*8480*/  BAR.SYNC.DEFER_BLOCKING 0x1, 0x80 ;  /* 0x0042000000007b1d */ /* 0x000fec0000010000 */
        /* <DEDUP_REMOVED lines=13> */
[----:B------:R-:W-:Y:S01]  /*8560*/  SHF.R.S32.HI R13, RZ, 0x1f, R22 ;  /* 0x0000001fff0d7819 */ /* 0x000fe20000011416 */
[----:B--2---:R-:W-:-:S03]  /*8570*/  FADD.FTZ R7, R12, R7 ;  /* 0x000000070c077221 */ /* 0x004fc60000010000 */
[----:B------:R-:W-:Y:S01]  /*8580*/  FSETP.NE.FTZ.AND P5, PT, R8, RZ, PT ;  /* 0x000000ff0800720b */ /* 0x000fe20003fb5000 */
[C---:B------:R-:W-:Y:S02]  /*8590*/  IMAD R19, R13.reuse, c[0x0][0x490], RZ ;  /* 0x000124000d137a24 */ /* 0x040fe400078e02ff */
[----:B------:R-:W-:Y:S01]  /*85a0*/  IMAD R13, R13, c[0x0][0x3e8], RZ ;  /* 0x0000fa000d0d7a24 */ /* 0x000fe200078e02ff */
[----:B------:R-:W-:Y:S01]  /*85b0*/  FSETP.NE.FTZ.AND P4, PT, R7, RZ, PT ;  /* 0x000000ff0700720b */ /* 0x000fe20003f95000 */
[----:B---3--:R-:W-:Y:S01]  /*85c0*/  FADD.FTZ R6, R10, R11 ;  /* 0x0000000b0a067221 */ /* 0x008fe20000010000 */
[----:B------:R-:W-:Y:S01]  /*85d0*/  MOV R10, R21 ;  /* 0x00000015000a7202 */ /* 0x000fe20000000f00 */
[----:B------:R-:W-:Y:S01]  /*85e0*/  IMAD R16, R22, c[0x0][0x3ec], R13 ;  /* 0x0000fb0016107a24 */ /* 0x000fe200078e020d */
[----:B------:R-:W-:Y:S01]  /*85f0*/  SHF.R.S32.HI R11, RZ, 0x1f, R18 ;  /* 0x0000001fff0b7819 */ /* 0x000fe20000011412 */
[----:B------:R-:W-:-:S03]  /*8600*/  @P0 IMAD.HI.U32 R13, R21, c[0x0][0x4ec], RZ ;  /* 0x00013b00150d0a27 */ /* 0x000fc600078e00ff */
[CC--:B------:R-:W-:Y:S01]  /*8610*/  LEA.HI R12, R11.reuse, R18.reuse, RZ, 0x2 ;  /* 0x000000120b0c7211 */ /* 0x0c0fe200078f10ff */
[----:B----4-:R-:W-:Y:S01]  /*8620*/  FADD.FTZ R5, R4, R5 ;  /* 0x0000000504057221 */ /* 0x010fe20000010000 */
[----:B------:R-:W-:Y:S01]  /*8630*/  @P0 SHF.R.U32.HI R10, RZ, c[0x0][0x4f0], R13 ;  /* 0x00013c00ff0a0a19 */ /* 0x000fe2000001160d */
[C---:B------:R-:W-:Y:S01]  /*8640*/  IMAD R19, R22.reuse, c[0x0][0x494], R19 ;  /* 0x0001250016137a24 */ /* 0x040fe200078e0213 */
[----:B------:R-:W-:Y:S01]  /*8650*/  MOV R13, RZ ;  /* 0x000000ff000d7202 */ /* 0x000fe20000000f00 */
[----:B------:R-:W-:Y:S01]  /*8660*/  IMAD.WIDE.U32 R22, R22, c[0x0][0x3e8], RZ ;  /* 0x0000fa0016167a25 */ /* 0x000fe200078e00ff */
[----:B------:R-:W-:Y:S01]  /*8670*/  LEA.HI R4, R11, R18, RZ, 0x5 ;  /* 0x000000120b047211 */ /* 0x000fe200078f28ff */
[----:B------:R-:W-:Y:S01]  /*8680*/  @P5 MUFU.RCP R14, R8 ;  /* 0x00000008000e5308 */ /* 0x000fe20000001000 */
[----:B------:R-:W-:Y:S02]  /*8690*/  FSETP.NE.FTZ.AND P1, PT, R5, RZ, PT ;  /* 0x000000ff0500720b */ /* 0x000fe40003f35000 */
[----:B------:R-:W-:-:S02]  /*86a0*/  LOP3.LUT R15, R4, 0xffffffe0, RZ, 0xc0, !PT ;  /* 0xffffffe0040f7812 */ /* 0x000fc400078ec0ff */
[----:B------:R-:W-:Y:S02]  /*86b0*/  IADD3 R20, -R10, RZ, RZ ;  /* 0x000000ff0a147210 */ /* 0x000fe40007ffe1ff */
[----:B------:R-:W-:Y:S01]  /*86c0*/  IADD3 R15, -R15, R18, RZ ;  /* 0x000000120f0f7210 */ /* 0x000fe20007ffe1ff */
[----:B------:R-:W1:Y:S01]  /*86d0*/  @P4 MUFU.RCP R13, R7 ;  /* 0x00000007000d4308 */ /* 0x000e620000001000 */
[----:B------:R-:W-:Y:S02]  /*86e0*/  IADD3 R17, R23, R16, RZ ;  /* 0x0000001017117210 */ /* 0x000fe40007ffe0ff */
[----:B------:R-:W-:Y:S01]  /*86f0*/  LOP3.LUT P3, RZ, R15, 0x3, RZ, 0xc0, !PT ;  /* 0x000000030fff7812 */ /* 0x000fe2000786c0ff */
[----:B------:R-:W-:Y:S01]  /*8700*/  IMAD R15, R20, c[0x0][0x4e8], R21 ;  /* 0x00013a00140f7a24 */ /* 0x000fe200078e0215 */
[----:B------:R-:W-:Y:S02]  /*8710*/  MOV R16, R22 ;  /* 0x0000001600107202 */ /* 0x000fe40000000f00 */
[----:B------:R-:W-:-:S02]  /*8720*/  LOP3.LUT R11, R12, 0xfffffffc, RZ, 0xc0, !PT ;  /* 0xfffffffc0c0b7812 */ /* 0x000fc400078ec0ff */
[----:B------:R-:W-:Y:S01]  /*8730*/  IADD3 R19, R25, R19, RZ ;  /* 0x0000001319137210 */ /* 0x000fe20007ffe0ff */
[C---:B-1----:R-:W-:Y:S02]  /*8740*/  FMUL.FTZ R195, R13.reuse, R195 ;  /* 0x000000c30dc37220 */ /* 0x042fe40000410000 */
        /* <DEDUP_REMOVED lines=31> */
[----:B------:R-:W-:Y:S01]  /*8940*/  CS2R R20, SRZ ;  /* 0x0000000000147805 */ /* 0x000fe2000001ff00 */
[----:B------:R-:W1:Y:S01]  /*8950*/  S2R R13, SR_CTAID.Z ;  /* 0x00000000000d7919 */ /* 0x000e620000002700 */
[--C-:B------:R-:W-:Y:S02]  /*8960*/  SHF.R.S32.HI R22, RZ, 0x2, R12.reuse ;  /* 0x00000002ff167819 */ /* 0x100fe4000001140c */
[----:B------:R-:W-:Y:S02]  /*8970*/  SHF.R.S32.HI R23, RZ, 0x1f, R12 ;  /* 0x0000001fff177819 */ /* 0x000fe4000001140c */
[----:B------:R-:W2:Y:S01]  /*8980*/  @P1 MUFU.RCP R21, R5 ;  /* 0x0000000500151308 */ /* 0x000ea20000001000 */
[----:B------:R-:W-:-:S02]  /*8990*/  IADD3 R11, -R11, R18, RZ ;  /* 0x000000120b0b7210 */ /* 0x000fc40007ffe1ff */
[----:B------:R-:W-:-:S05]  /*89a0*/  MOV R18, R24 ;  /* 0x0000001800127202 */ /* 0x000fca0000000f00 */
[----:B------:R-:W3:Y:S01]  /*89b0*/  @P5 MUFU.LG2 R8, R8 ;  /* 0x0000000800085308 */ /* 0x000ee20000000c00 */
[----:B-1----:R-:W-:Y:S01]  /*89c0*/  SHF.R.S32.HI R12, RZ, 0x1f, R13 ;  /* 0x0000001fff0c7819 */ /* 0x002fe2000001140d */
[----:B--2---:R-:W-:-:S04]  /*89d0*/  FMUL.FTZ R191, R21, R191 ;  /* 0x000000bf15bf7220 */ /* 0x004fc80000410000 */
[----:B------:R-:W-:Y:S02]  /*89e0*/  IMAD R24, R12, c[0x0][0x498], RZ ;  /* 0x000126000c187a24 */ /* 0x000fe400078e02ff */
        /* <DEDUP_REMOVED lines=31> */
[C---:B------:R-:W-:Y:S02]  /*8be0*/  IMAD R21, R13.reuse, c[0x0][0x49c], R24 ;  /* 0x000127000d157a24 */ /* 0x040fe400078e0218 */
[----:B------:R-:W-:Y:S01]  /*8bf0*/  IMAD.WIDE.U32 R24, R13, c[0x0][0x498], R18 ;  /* 0x000126000d187a25 */ /* 0x000fe200078e0012 */
[----:B------:R-:W-:-:S03]  /*8c00*/  @P5 MOV R18, 0x3f317218 ;  /* 0x3f31721800125802 */ /* 0x000fc60000000f00 */
[----:B---3--:R-:W-:Y:S02]  /*8c10*/  @P5 FMUL.FTZ R29, R8, 0.69314718246459960938 ;  /* 0x3f317218081d5820 */ /* 0x008fe40000410000 */
[----:B------:R-:W-:-:S04]  /*8c20*/  @P5 FMUL.FTZ R18, R18, c[0x0][0x2d0] ;  /* 0x0000b40012125a20 */ /* 0x000fc80000410000 */
[----:B------:R-:W-:Y:S02]  /*8c30*/  @P5 FFMA.FTZ R27, R18, R196, R29 ;  /* 0x000000c4121b5223 */ /* 0x000fe4000001001d */
[----:B------:R-:W2:Y:S01]  /*8c40*/  LDL.LU R18, [R1+0x8] ;  /* 0x0000080001127983 */ /* 0x000ea20000300800 */
[----:B------:R-:W-:-:S13]  /*8c50*/  FSETP.NE.FTZ.AND P2, PT, R6, RZ, PT ;  /* 0x000000ff0600720b */ /* 0x000fda0003f55000 */
[----:B------:R-:W1:Y:S01]  /*8c60*/  @P2 MUFU.RCP R20, R6 ;  /* 0x0000000600142308 */ /* 0x000e620000001000 */
[----:B------:R-:W-:Y:S02]  /*8c70*/  F2FP.PACK_AB R74, R75, R74 ;  /* 0x0000004a4b4a723e */ /* 0x000fe400000000ff */
[----:B------:R3:W5:Y:S01]  /*8c80*/  LDL R75, [R1+0x4] ;  /* 0x00000400014b7983 */ /* 0x0007620000100800 */
[C---:B-1----:R-:W-:Y:S02]  /*8c90*/  FMUL.FTZ R189, R20.reuse, R189 ;  /* 0x000000bd14bd7220 */ /* 0x042fe40000410000 */
        /* <DEDUP_REMOVED lines=30> */
[----:B------:R-:W-:-:S05]  /*8e80*/  FMUL.FTZ R20, R20, R172 ;  /* 0x000000ac14147220 */ /* 0x000fca0000410000 */
[----:B------:R-:W-:Y:S02]  /*8e90*/  F2FP.PACK_AB R20, R173, R20 ;  /* 0x00000014ad14723e */ /* 0x000fe400000000ff */
[----:B------:R3:W5:Y:S01]  /*8ea0*/  LDL.64 R172, [R1+0x20] ;  /* 0x0000200001ac7983 */ /* 0x0007620000100a00 */
[----:B------:R-:W1:Y:S01]  /*8eb0*/  @P1 MUFU.LG2 R5, R5 ;  /* 0x0000000500051308 */ /* 0x000e620000000c00 */
[----:B------:R-:W-:-:S07]  /*8ec0*/  IMAD R12, R12, c[0x0][0x3f0], RZ ;  /* 0x0000fc000c0c7a24 */ /* 0x000fce00078e02ff */
[----:B------:R-:W4:Y:S01]  /*8ed0*/  @P4 MUFU.LG2 R7, R7 ;  /* 0x0000000700074308 */ /* 0x000f220000000c00 */
[C---:B------:R-:W-:Y:S02]  /*8ee0*/  IMAD R12, R13.reuse, c[0x0][0x3f4], R12 ;  /* 0x0000fd000d0c7a24 */ /* 0x040fe400078e020c */
[----:B------:R-:W-:-:S05]  /*8ef0*/  IMAD.WIDE.U32 R30, R13, c[0x0][0x3f0], R16 ;  /* 0x0000fc000d1e7a25 */ /* 0x000fca00078e0010 */
[----:B------:R-:W3:Y:S01]  /*8f00*/  @P2 MUFU.LG2 R6, R6 ;  /* 0x0000000600062308 */ /* 0x000ee20000000c00 */
[----:B------:R-:W-:Y:S02]  /*8f10*/  @P1 MOV R13, 0x3f317218 ;  /* 0x3f317218000d1802 */ /* 0x000fe40000000f00 */
[----:B------:R-:W-:Y:S01]  /*8f20*/  @P4 MOV R17, 0x3f317218 ;  /* 0x3f31721800114802 */ /* 0x000fe20000000f00 */
[----:B-1----:R-:W-:Y:S01]  /*8f30*/  @P1 FMUL.FTZ R5, R5, 0.69314718246459960938 ;  /* 0x3f31721805051820 */ /* 0x002fe20000410000 */
[----:B------:R-:W-:Y:S01]  /*8f40*/  LEA.HI R23, R23, R22, RZ, 0x3 ;  /* 0x0000001617177211 */ /* 0x000fe200078f18ff */
[----:B------:R-:W-:Y:S01]  /*8f50*/  @P1 FMUL.FTZ R13, R13, c[0x0][0x2d0] ;  /* 0x0000b4000d0d1a20 */ /* 0x000fe20000410000 */
[----:B------:R-:W-:Y:S01]  /*8f60*/  @P2 MOV R16, 0x3f317218 ;  /* 0x3f31721800102802 */ /* 0x000fe20000000f00 */
[----:B----4-:R-:W-:Y:S01]  /*8f70*/  @P4 FMUL.FTZ R8, R7, 0.69314718246459960938 ;  /* 0x3f31721807084820 */ /* 0x010fe20000410000 */
[----:B------:R-:W-:Y:S01]  /*8f80*/  LOP3.LUT R23, R23, 0xfffffff8, RZ, 0xc0, !PT ;  /* 0xfffffff817177812 */ /* 0x000fe200078ec0ff */
[----:B------:R-:W-:Y:S01]  /*8f90*/  @P4 FMUL.FTZ R17, R17, c[0x0][0x2d0] ;  /* 0x0000b40011114a20 */ /* 0x000fe20000410000 */
[----:B------:R-:W-:Y:S01]  /*8fa0*/  MOV R19, 0xff800000 ;  /* 0xff80000000137802 */ /* 0x000fe20000000f00 */
[----:B------:R-:W-:Y:S01]  /*8fb0*/  @P1 FFMA.FTZ R19, R13, R0, R5 ;  /* 0x000000000d131223 */ /* 0x000fe20000010005 */
[----:B------:R-:W-:Y:S01]  /*8fc0*/  SHF.R.S32.HI R4, RZ, 0x5, R4 ;  /* 0x00000005ff047819 */ /* 0x000fe20000011404 */
[----:B------:R-:W-:Y:S01]  /*8fd0*/  @P2 FMUL.FTZ R16, R16, c[0x0][0x2d0] ;  /* 0x0000b40010102a20 */ /* 0x000fe20000410000 */
[----:B------:R-:W1:Y:S01]  /*8fe0*/  S2R R0, SR_CTAID.X ;  /* 0x0000000000007919 */ /* 0x000e620000002500 */
[----:B---3--:R-:W-:Y:S01]  /*8ff0*/  @P2 FMUL.FTZ R7, R6, 0.69314718246459960938 ;  /* 0x3f31721806072820 */ /* 0x008fe20000410000 */
[----:B------:R-:W-:Y:S01]  /*9000*/  IADD3 R22, R22, -R23, RZ ;  /* 0x8000001716167210 */ /* 0x000fe20007ffe0ff */
[----:B------:R-:W-:Y:S01]  /*9010*/  @P4 FFMA.FTZ R26, R17, R3, R8 ;  /* 0x00000003111a4223 */ /* 0x000fe20000010008 */
[----:B------:R-:W-:-:S02]  /*9020*/  SHF.R.S32.HI R3, RZ, 0x1f, R4 ;  /* 0x0000001fff037819 */ /* 0x000fc40000011404 */
[----:B------:R-:W-:Y:S01]  /*9030*/  MOV R23, 0xff800000 ;  /* 0xff80000000177802 */ /* 0x000fe20000000f00 */
[----:B------:R-:W-:Y:S01]  /*9040*/  @P2 FFMA.FTZ R23, R16, R2, R7 ;  /* 0x0000000210172223 */ /* 0x000fe20000010007 */
[----:B------:R-:W-:Y:S02]  /*9050*/  LEA.HI R2, R11, R11, RZ, 0x1 ;  /* 0x0000000b0b027211 */ /* 0x000fe400078f08ff */
[----:B------:R-:W-:Y:S02]  /*9060*/  LEA.HI R3, R3, R4, RZ, 0x2 ;  /* 0x0000000403037211 */ /* 0x000fe400078f10ff */
[C---:B------:R-:W-:Y:S02]  /*9070*/  LOP3.LUT R5, R22.reuse, 0x1, RZ, 0xc0, !PT ;  /* 0x0000000116057812 */ /* 0x040fe400078ec0ff */
[----:B------:R-:W-:Y:S02]  /*9080*/  R2P PR, R22, 0x6 ;  /* 0x0000000616007804 */ /* 0x000fe40000000000 */
[----:B------:R-:W-:-:S02]  /*9090*/  LOP3.LUT R6, R2, 0x1ffffffe, RZ, 0xc0, !PT ;  /* 0x1ffffffe02067812 */ /* 0x000fc400078ec0ff */
[----:B------:R-:W-:Y:S02]  /*90a0*/  SHF.L.U32 R22, R22, 0x6, RZ ;  /* 0x0000000616167819 */ /* 0x000fe400000006ff */
[----:B------:R-:W-:Y:S02]  /*90b0*/  LOP3.LUT R3, R3, 0xffffffc, RZ, 0xc0, !PT ;  /* 0x0ffffffc03037812 */ /* 0x000fe400078ec0ff */
[----:B------:R-:W-:Y:S02]  /*90c0*/  SHF.L.U32 R2, R2, 0x5, RZ ;  /* 0x0000000502027819 */ /* 0x000fe400000006ff */
[----:B------:R-:W-:Y:S02]  /*90d0*/  ISETP.NE.U32.AND P4, PT, R5, 0x1, PT ;  /* 0x000000010500780c */ /* 0x000fe40003f85070 */
[----:B------:R-:W-:Y:S02]  /*90e0*/  LOP3.LUT R22, R22, 0x1c0, RZ, 0xc0, !PT ;  /* 0x000001c016167812 */ /* 0x000fe400078ec0ff */
[----:B------:R-:W-:-:S02]  /*90f0*/  IADD3 R3, R4, -R3, RZ ;  /* 0x8000000304037210 */ /* 0x000fc40007ffe0ff */
[----:B------:R-:W-:Y:S02]  /*9100*/  IADD3 R6, R11, -R6, RZ ;  /* 0x800000060b067210 */ /* 0x000fe40007ffe0ff */
[----:B------:R-:W-:Y:S02]  /*9110*/  SHF.R.S32.HI R8, RZ, 0x2, R28 ;  /* 0x00000002ff087819 */ /* 0x000fe4000001141c */
[----:B------:R-:W-:Y:S02]  /*9120*/  LOP3.LUT R5, R2, 0xffffffc0, RZ, 0xc0, !PT ;  /* 0xffffffc002057812 */ /* 0x000fe400078ec0ff */
[----:B------:R-:W-:Y:S02]  /*9130*/  LEA R4, R4, R11, 0x9 ;  /* 0x0000000b04047211 */ /* 0x000fe400078e48ff */
[----:B------:R-:W-:Y:S02]  /*9140*/  LEA.HI R7, R22, R22, RZ, 0x1d ;  /* 0x0000001616077211 */ /* 0x000fe400078fe8ff */
[----:B------:R-:W-:-:S02]  /*9150*/  LEA R3, R3, R8, 0x4 ;  /* 0x0000000803037211 */ /* 0x000fc400078e20ff */
[----:B------:R-:W-:Y:S02]  /*9160*/  LEA R6, R6, R5, 0x3 ;  /* 0x0000000506067211 */ /* 0x000fe400078e18ff */
[----:B------:R-:W-:Y:S02]  /*9170*/  SHF.R.S32.HI R2, RZ, 0x1f, R10 ;  /* 0x0000001fff027819 */ /* 0x000fe4000001140a */
[----:B------:R-:W-:Y:S02]  /*9180*/  LEA R4, R4, R7, 0x1 ;  /* 0x0000000704047211 */ /* 0x000fe400078e08ff */
[----:B------:R-:W-:Y:S01]  /*9190*/  IADD3 R7, R3, R6, RZ ;  /* 0x0000000603077210 */ /* 0x000fe20007ffe0ff */
[----:B------:R-:W-:Y:S01]  /*91a0*/  IMAD R5, R2, c[0x0][0x3e0], RZ ;  /* 0x0000f80002057a24 */ /* 0x000fe200078e02ff */
[----:B------:R-:W-:Y:S02]  /*91b0*/  IADD3 R31, R31, R12, RZ ;  /* 0x0000000c1f1f7210 */ /* 0x000fe40007ffe0ff */
[C---:B-1----:R-:W-:Y:S01]  /*91c0*/  LEA R3, R0.reuse, R3, 0x7 ;  /* 0x0000000300037211 */ /* 0x042fe200078e38ff */
[----:B------:R-:W-:Y:S01]  /*91d0*/  IMAD R2, R9, c[0x0][0x388], RZ ;  /* 0x0000e20009027a24 */ /* 0x000fe200078e02ff */
[----:B------:R-:W-:Y:S01]  /*91e0*/  LEA R7, R0, R7, 0x7 ;  /* 0x0000000700077211 */ /* 0x000fe200078e38ff */
[----:B------:R-:W-:Y:S01]  /*91f0*/  IMAD R5, R10, c[0x0][0x3e4], R5 ;  /* 0x0000f9000a057a24 */ /* 0x000fe200078e0205 */
[----:B------:R-:W-:Y:S01]  /*9200*/  SHF.L.U32 R11, R4, 0x1, RZ ;  /* 0x00000001040b7819 */ /* 0x000fe200000006ff */
[----:B------:R-:W-:Y:S01]  /*9210*/  IMAD.WIDE.U32 R30, R10, c[0x0][0x3e0], R30 ;  /* 0x0000f8000a1e7a25 */ /* 0x000fe200078e001e */
[----:B------:R-:W-:-:S02]  /*9220*/  IADD3 R9, R3, 0x8, RZ ;  /* 0x0000000803097810 */ /* 0x000fc40007ffe0ff */
[----:B------:R-:W-:Y:S01]  /*9230*/  IADD3 R4, R11, 0x80, RZ ;  /* 0x000000800b047810 */ /* 0x000fe20007ffe0ff */
[----:B------:R-:W-:Y:S01]  /*9240*/  @P0 IMAD.HI.U32 R0, R7, c[0x0][0x4ec], RZ ;  /* 0x00013b0007000a27 */ /* 0x000fe200078e00ff */
[-C--:B------:R-:W-:Y:S02]  /*9250*/  ISETP.GE.OR P5, PT, R9, R2.reuse, P3 ;  /* 0x000000020900720c */ /* 0x080fe40001fa6670 */
[C---:B------:R-:W-:Y:S02]  /*9260*/  IADD3 R9, R3.reuse, 0x40, RZ ;  /* 0x0000004003097810 */ /* 0x040fe40007ffe0ff */
[C---:B------:R-:W-:Y:S02]  /*9270*/  ISETP.GE.OR P6, PT, R3.reuse, R2, P3 ;  /* 0x000000020300720c */ /* 0x040fe40001fc6670 */
[----:B------:R-:W-:Y:S02]  /*9280*/  IADD3 R3, R3, 0x48, RZ ;  /* 0x0000004803037810 */ /* 0x000fe40007ffe0ff */
[----:B------:R-:W-:-:S02]  /*9290*/  IADD3 R31, R31, R5, RZ ;  /* 0x000000051f1f7210 */ /* 0x000fc40007ffe0ff */
[----:B------:R-:W-:Y:S02]  /*92a0*/  IADD3 R13, R11, 0x70, RZ ;  /* 0x000000700b0d7810 */ /* 0x000fe40007ffe0ff */
[----:B------:R-:W-:Y:S02]  /*92b0*/  MOV R5, R7 ;  /* 0x0000000700057202 */ /* 0x000fe40000000f00 */
[----:B------:R-:W-:Y:S02]  /*92c0*/  @P4 IADD3 R13, R4, 0x10, RZ ;  /* 0x00000010040d4810 */ /* 0x000fe40007ffe0ff */
[----:B------:R-:W-:Y:S02]  /*92d0*/  @P0 SHF.R.U32.HI R5, RZ, c[0x0][0x4f0], R0 ;  /* 0x00013c00ff050a19 */ /* 0x000fe40000011600 */
[-C--:B------:R-:W-:Y:S02]  /*92e0*/  ISETP.GE.OR P4, PT, R9, R2.reuse, P3 ;  /* 0x000000020900720c */ /* 0x080fe40001f86670 */
[----:B------:R-:W-:-:S02]  /*92f0*/  ISETP.GE.OR P3, PT, R3, R2, P3 ;  /* 0x000000020300720c */ /* 0x000fc40001f66670 */
[----:B------:R-:W-:Y:S02]  /*9300*/  SHF.R.S32.HI R3, RZ, 0x1f, R15 ;  /* 0x0000001fff037819 */ /* 0x000fe4000001140f */
[C---:B------:R-:W-:Y:S02]  /*9310*/  IADD3 R0, -R5.reuse, RZ, RZ ;  /* 0x000000ff05007210 */ /* 0x040fe40007ffe1ff */
[----:B------:R-:W-:Y:S01]  /*9320*/  IADD3 R8, P0, R5, R24, RZ ;  /* 0x0000001805087210 */ /* 0x000fe20007f1e0ff */
[----:B------:R-:W-:Y:S01]  /*9330*/  IMAD R4, R3, c[0x0][0x3d8], RZ ;  /* 0x0000f60003047a24 */ /* 0x000fe200078e02ff */
[----:B------:R-:W-:Y:S01]  /*9340*/  SHF.R.S32.HI R3, RZ, 0x1f, R5 ;  /* 0x0000001fff037819 */ /* 0x000fe20000011405 */
[----:B------:R-:W-:Y:S01]  /*9350*/  IMAD R7, R0, c[0x0][0x4e8], R7 ;  /* 0x00013a0000077a24 */ /* 0x000fe200078e0207 */
[----:B------:R-:W-:Y:S02]  /*9360*/  MOV R5, 0x20 ;  /* 0x0000002000057802 */ /* 0x000fe40000000f00 */
[----:B------:R-:W-:-:S02]  /*9370*/  IADD3.X R9, R3, R25, R21, P0, !PT ;  /* 0x0000001903097210 */ /* 0x000fc400007fe415 */
[----:B------:R-:W-:Y:S01]  /*9380*/  SHF.R.S32.HI R3, RZ, 0x1f, R7 ;  /* 0x0000001fff037819 */ /* 0x000fe20000011407 */
[C---:B------:R-:W-:Y:S01]  /*9390*/  FMUL.FTZ R193, R14.reuse, R193 ;  /* 0x000000c10ec17220 */ /* 0x040fe20000410000 */
[----:B------:R-:W-:Y:S01]  /*93a0*/  SEL R0, R5, 0xffffffe0, !P1 ;  /* 0xffffffe005007807 */ /* 0x000fe20004800000 */
[C---:B------:R-:W-:Y:S02]  /*93b0*/  FMUL.FTZ R192, R14.reuse, R192 ;  /* 0x000000c00ec07220 */ /* 0x040fe40000410000 */
[C---:B------:R-:W-:Y:S02]  /*93c0*/  FMUL.FTZ R181, R14.reuse, R181 ;  /* 0x000000b50eb57220 */ /* 0x040fe40000410000 */
[----:B------:R-:W-:Y:S01]  /*93d0*/  FMUL.FTZ R180, R14, R180 ;  /* 0x000000b40eb47220 */ /* 0x000fe20000410000 */
[----:B------:R-:W-:Y:S01]  /*93e0*/  IADD3 R5, R11, R0, RZ ;  /* 0x000000000b057210 */ /* 0x000fe20007ffe0ff */
[----:B------:R-:W-:Y:S01]  /*93f0*/  IMAD R6, R3, c[0x0][0x488], RZ ;  /* 0x0001220003067a24 */ /* 0x000fe200078e02ff */
[----:B------:R-:W-:Y:S01]  /*9400*/  IADD3 R3, R0, R13, RZ ;  /* 0x0000000d00037210 */ /* 0x000fe20007ffe0ff */
[C---:B------:R-:W-:Y:S01]  /*9410*/  FMUL.FTZ R69, R14.reuse, R69 ;  /* 0x000000450e457220 */ /* 0x040fe20000410000 */
[----:B------:R-:W-:Y:S01]  /*9420*/  F2FP.PACK_AB R192, R193, R192 ;  /* 0x000000c0c1c0723e */ /* 0x000fe200000000ff */
[C---:B------:R-:W-:Y:S01]  /*9430*/  FMUL.FTZ R68, R14.reuse, R68 ;  /* 0x000000440e447220 */ /* 0x040fe20000410000 */
[----:B------:R-:W-:Y:S01]  /*9440*/  F2FP.PACK_AB R194, R195, R194 ;  /* 0x000000c2c3c2723e */ /* 0x000fe200000000ff */
[C---:B------:R-:W-:Y:S01]  /*9450*/  FMUL.FTZ R81, R14.reuse, R81 ;  /* 0x000000510e517220 */ /* 0x040fe20000410000 */
[----:B------:R-:W-:Y:S01]  /*9460*/  MOV R0, 0x40 ;  /* 0x0000004000007802 */ /* 0x000fe20000000f00 */
[----:B------:R-:W-:Y:S01]  /*9470*/  FMUL.FTZ R80, R14, R80 ;  /* 0x000000500e507220 */ /* 0x000fe20000410000 */
[----:B------:R-:W-:-:S02]  /*9480*/  F2FP.PACK_AB R180, R181, R180 ;  /* 0x000000b4b5b4723e */ /* 0x000fc400000000ff */
[----:B------:R-:W-:Y:S01]  /*9490*/  F2FP.PACK_AB R182, R183, R182 ;  /* 0x000000b6b7b6723e */ /* 0x000fe200000000ff */
[C---:B------:R-:W-:Y:S01]  /*94a0*/  FMUL.FTZ R85, R14.reuse, R85 ;  /* 0x000000550e557220 */ /* 0x040fe20000410000 */
[----:B------:R-:W-:Y:S01]  /*94b0*/  F2FP.PACK_AB R188, R189, R188 ;  /* 0x000000bcbdbc723e */ /* 0x000fe200000000ff */
[C---:B------:R-:W-:Y:S01]  /*94c0*/  FMUL.FTZ R84, R14.reuse, R84 ;  /* 0x000000540e547220 */ /* 0x040fe20000410000 */
[----:B------:R-:W-:Y:S01]  /*94d0*/  F2FP.PACK_AB R190, R191, R190 ;  /* 0x000000bebfbe723e */ /* 0x000fe200000000ff */
[C---:B------:R-:W-:Y:S01]  /*94e0*/  FMUL.FTZ R97, R14.reuse, R97 ;  /* 0x000000610e617220 */ /* 0x040fe20000410000 */
[----:B------:R-:W-:Y:S01]  /*94f0*/  F2FP.PACK_AB R184, R185, R184 ;  /* 0x000000b8b9b8723e */ /* 0x000fe200000000ff */
[----:B------:R-:W-:Y:S01]  /*9500*/  FMUL.FTZ R96, R14, R96 ;  /* 0x000000600e607220 */ /* 0x000fe20000410000 */
[----:B------:R-:W-:Y:S01]  /*9510*/  F2FP.PACK_AB R186, R187, R186 ;  /* 0x000000babbba723e */ /* 0x000fe200000000ff */
[----:B------:R-:W-:Y:S01]  /*9520*/  STS [R11+0x80], R192 ;  /* 0x000080c00b007388 */ /* 0x000fe20000000800 */
[----:B------:R-:W-:-:S02]  /*9530*/  F2FP.PACK_AB R68, R69, R68 ;  /* 0x000000444544723e */ /* 0x000fc400000000ff */
[----:B------:R-:W-:Y:S01]  /*9540*/  F2FP.PACK_AB R70, R71, R70 ;  /* 0x000000464746723e */ /* 0x000fe200000000ff */
[----:B------:R-:W-:Y:S01]  /*9550*/  STS [R11+0x480], R194 ;  /* 0x000480c20b007388 */ /* 0x000fe20000000800 */
[----:B------:R-:W-:Y:S02]  /*9560*/  SEL R0, R0, 0xffffffc0, !P2 ;  /* 0xffffffc000007807 */ /* 0x000fe40005000000 */
[----:B------:R-:W-:Y:S01]  /*9570*/  F2FP.PACK_AB R80, R81, R80 ;  /* 0x000000505150723e */ /* 0x000fe200000000ff */
[----:B------:R-:W-:Y:S01]  /*9580*/  STS [R13], R180 ;  /* 0x000000b40d007388 */ /* 0x000fe20000000800 */
[----:B------:R-:W-:Y:S01]  /*9590*/  F2FP.PACK_AB R82, R83, R82 ;  /* 0x000000525352723e */ /* 0x000fe200000000ff */
[C---:B------:R-:W-:Y:S01]  /*95a0*/  FMUL.FTZ R101, R14.reuse, R101 ;  /* 0x000000650e657220 */ /* 0x040fe20000410000 */
[----:B------:R-:W-:Y:S01]  /*95b0*/  F2FP.PACK_AB R72, R73, R72 ;  /* 0x000000484948723e */ /* 0x000fe200000000ff */
[----:B------:R-:W-:Y:S01]  /*95c0*/  STS [R13+0x400], R182 ;  /* 0x000400b60d007388 */ /* 0x000fe20000000800 */
[----:B------:R-:W-:Y:S01]  /*95d0*/  FMUL.FTZ R100, R14, R100 ;  /* 0x000000640e647220 */ /* 0x000fe20000410000 */
[----:B------:R-:W-:Y:S01]  /*95e0*/  F2FP.PACK_AB R76, R77, R76 ;  /* 0x0000004c4d4c723e */ /* 0x000fe200000000ff */
[----:B------:R-:W-:Y:S01]  /*95f0*/  IMAD R4, R15, c[0x0][0x3dc], R4 ;  /* 0x0000f7000f047a24 */ /* 0x000fe200078e0204 */
[----:B------:R-:W-:Y:S01]  /*9600*/  F2FP.PACK_AB R78, R79, R78 ;  /* 0x0000004e4f4e723e */ /* 0x000fe200000000ff */
[----:B------:R-:W-:Y:S01]  /*9610*/  IMAD.WIDE.U32 R16, R15, c[0x0][0x3d8], R30 ;  /* 0x0000f6000f107a25 */ /* 0x000fe200078e001e */
[----:B------:R-:W-:Y:S01]  /*9620*/  STS [R11+0x2080], R188 ;  /* 0x002080bc0b007388 */ /* 0x000fe20000000800 */
[----:B------:R-:W-:-:S02]  /*9630*/  F2FP.PACK_AB R84, R85, R84 ;  /* 0x000000545554723e */ /* 0x000fc400000000ff */
[C---:B------:R-:W-:Y:S01]  /*9640*/  FMUL.FTZ R113, R14.reuse, R113 ;  /* 0x000000710e717220 */ /* 0x040fe20000410000 */
[----:B------:R-:W-:Y:S01]  /*9650*/  STS [R11+0x2480], R190 ;  /* 0x002480be0b007388 */ /* 0x000fe20000000800 */
[----:B------:R-:W-:Y:S01]  /*9660*/  FMUL.FTZ R112, R14, R112 ;  /* 0x000000700e707220 */ /* 0x000fe20000410000 */
[----:B------:R-:W-:Y:S02]  /*9670*/  F2FP.PACK_AB R86, R87, R86 ;  /* 0x000000565756723e */ /* 0x000fe400000000ff */
[----:B------:R-:W-:Y:S01]  /*9680*/  STS [R13+0x2000], R184 ;  /* 0x002000b80d007388 */ /* 0x000fe20000000800 */
[----:B------:R-:W-:Y:S02]  /*9690*/  IADD3 R15, R11, R0, RZ ;  /* 0x000000000b0f7210 */ /* 0x000fe40007ffe0ff */
[----:B------:R-:W-:Y:S01]  /*96a0*/  F2FP.PACK_AB R96, R97, R96 ;  /* 0x000000606160723e */ /* 0x000fe200000000ff */
[----:B------:R-:W-:Y:S01]  /*96b0*/  STS [R13+0x2400], R186 ;  /* 0x002400ba0d007388 */ /* 0x000fe20000000800 */
[----:B------:R-:W-:-:S02]  /*96c0*/  F2FP.PACK_AB R98, R99, R98 ;  /* 0x000000626362723e */ /* 0x000fc400000000ff */
[----:B------:R-:W-:Y:S01]  /*96d0*/  IADD3 R21, R0, R13, RZ ;  /* 0x0000000d00157210 */ /* 0x000fe20007ffe0ff */
[----:B------:R-:W-:Y:S01]  /*96e0*/  STS [R5+0x80], R68 ;  /* 0x0000804405007388 */ /* 0x000fe20000000800 */
[----:B------:R-:W-:Y:S01]  /*96f0*/  F2FP.PACK_AB R88, R89, R88 ;  /* 0x000000585958723e */ /* 0x000fe200000000ff */
[C---:B------:R-:W-:Y:S01]  /*9700*/  FMUL.FTZ R117, R14.reuse, R117 ;  /* 0x000000750e757220 */ /* 0x040fe20000410000 */
[----:B------:R-:W-:Y:S01]  /*9710*/  F2FP.PACK_AB R90, R91, R90 ;  /* 0x0000005a5b5a723e */ /* 0x000fe200000000ff */
[----:B------:R-:W-:Y:S01]  /*9720*/  STS [R5+0x480], R70 ;  /* 0x0004804605007388 */ /* 0x000fe20000000800 */
[C---:B------:R-:W-:Y:S01]  /*9730*/  FMUL.FTZ R116, R14.reuse, R116 ;  /* 0x000000740e747220 */ /* 0x040fe20000410000 */
[----:B------:R-:W-:Y:S02]  /*9740*/  F2FP.PACK_AB R92, R93, R92 ;  /* 0x0000005c5d5c723e */ /* 0x000fe400000000ff */
[----:B------:R-:W-:Y:S01]  /*9750*/  STS [R3], R80 ;  /* 0x0000005003007388 */ /* 0x000fe20000000800 */
[----:B------:R-:W-:Y:S01]  /*9760*/  F2FP.PACK_AB R94, R95, R94 ;  /* 0x0000005e5f5e723e */ /* 0x000fe200000000ff */
[----:B------:R-:W-:-:S02]  /*9770*/  FMUL.FTZ R129, R14, R129 ;  /* 0x000000810e817220 */ /* 0x000fc40000410000 */
[----:B------:R-:W-:Y:S01]  /*9780*/  STS [R3+0x400], R82 ;  /* 0x0004005203007388 */ /* 0x000fe20000000800 */
[----:B------:R-:W-:Y:S01]  /*9790*/  FMUL.FTZ R128, R14, R128 ;  /* 0x000000800e807220 */ /* 0x000fe20000410000 */
[----:B------:R-:W-:Y:S02]  /*97a0*/  F2FP.PACK_AB R100, R101, R100 ;  /* 0x000000646564723e */ /* 0x000fe400000000ff */
[----:B------:R-:W-:Y:S01]  /*97b0*/  STS [R5+0x2080], R72 ;  /* 0x0020804805007388 */ /* 0x000fe20000000800 */
[----:B------:R-:W-:Y:S02]  /*97c0*/  F2FP.PACK_AB R102, R103, R102 ;  /* 0x000000666766723e */ /* 0x000fe400000000ff */
[----:B------:R-:W-:Y:S01]  /*97d0*/  IADD3 R25, R0, R5, RZ ;  /* 0x0000000500197210 */ /* 0x000fe20007ffe0ff */
[----:B------:R-:W-:Y:S01]  /*97e0*/  STS [R5+0x2480], R74 ;  /* 0x0024804a05007388 */ /* 0x000fe20000000800 */
[----:B------:R-:W-:Y:S02]  /*97f0*/  F2FP.PACK_AB R112, R113, R112 ;  /* 0x000000707170723e */ /* 0x000fe400000000ff */
[----:B------:R-:W-:Y:S01]  /*9800*/  F2FP.PACK_AB R114, R115, R114 ;  /* 0x000000727372723e */ /* 0x000fe200000000ff */
[----:B------:R-:W-:Y:S01]  /*9810*/  STS [R3+0x2000], R76 ;  /* 0x0020004c03007388 */ /* 0x000fe20000000800 */
[----:B------:R-:W-:-:S03]  /*9820*/  IADD3 R29, R3, R0, RZ ;  /* 0x00000000031d7210 */ /* 0x000fc60007ffe0ff */
[----:B------:R-:W-:Y:S01]  /*9830*/  STS [R3+0x2400], R78 ;  /* 0x0024004e03007388 */ /* 0x000fe20000000800 */
[----:B------:R-:W-:Y:S01]  /*9840*/  F2FP.PACK_AB R104, R105, R104 ;  /* 0x000000686968723e */ /* 0x000fe200000000ff */
[C---:B------:R-:W-:Y:S01]  /*9850*/  FMUL.FTZ R133, R14.reuse, R133 ;  /* 0x000000850e857220 */ /* 0x040fe20000410000 */
[----:B------:R-:W-:Y:S01]  /*9860*/  F2FP.PACK_AB R106, R107, R106 ;  /* 0x0000006a6b6a723e */ /* 0x000fe200000000ff */
[----:B------:R-:W-:Y:S01]  /*9870*/  STS [R15+0x80], R84 ;  /* 0x000080540f007388 */ /* 0x000fe20000000800 */
[C---:B------:R-:W-:Y:S01]  /*9880*/  FMUL.FTZ R132, R14.reuse, R132 ;  /* 0x000000840e847220 */ /* 0x040fe20000410000 */
[----:B------:R-:W-:Y:S02]  /*9890*/  F2FP.PACK_AB R108, R109, R108 ;  /* 0x0000006c6d6c723e */ /* 0x000fe400000000ff */
[----:B------:R-:W-:Y:S01]  /*98a0*/  STS [R15+0x480], R86 ;  /* 0x000480560f007388 */ /* 0x000fe20000000800 */
[----:B------:R-:W-:Y:S01]  /*98b0*/  F2FP.PACK_AB R110, R111, R110 ;  /* 0x0000006e6f6e723e */ /* 0x000fe200000000ff */
[----:B------:R-:W-:-:S02]  /*98c0*/  FMUL.FTZ R145, R14, R145 ;  /* 0x000000910e917220 */ /* 0x000fc40000410000 */
[----:B------:R-:W-:Y:S01]  /*98d0*/  STS [R21], R96 ;  /* 0x0000006015007388 */ /* 0x000fe20000000800 */
[----:B------:R-:W-:Y:S01]  /*98e0*/  FMUL.FTZ R144, R14, R144 ;  /* 0x000000900e907220 */ /* 0x000fe20000410000 */
[----:B------:R-:W-:Y:S02]  /*98f0*/  F2FP.PACK_AB R116, R117, R116 ;  /* 0x000000747574723e */ /* 0x000fe400000000ff */
        /* <DEDUP_REMOVED lines=9> */
[----:B------:R-:W-:Y:S01]  /*9990*/  F2FP.PACK_AB R122, R123, R122 ;  /* 0x0000007a7b7a723e */ /* 0x000fe200000000ff */
[C---:B------:R-:W-:Y:S02]  /*99a0*/  FMUL.FTZ R149, R14.reuse, R149 ;  /* 0x000000950e957220 */ /* 0x040fe40000410000 */
        /* <DEDUP_REMOVED lines=24> */
[----:B------:R-:W-:Y:S01]  /*9b30*/  FMUL.FTZ R177, R14, R177 ;  /* 0x000000b10eb17220 */ /* 0x000fe20000410000 */
[----:B------:R-:W-:Y:S01]  /*9b40*/  F2FP.PACK_AB R142, R143, R142 ;  /* 0x0000008e8f8e723e */ /* 0x000fe200000000ff */
[----:B------:R-:W-:Y:S01]  /*9b50*/  IMAD.WIDE.U32 R8, R7, c[0x0][0x488], R8 ;  /* 0x0001220007087a25 */ /* 0x000fe200078e0008 */
[----:B------:R-:W-:Y:S01]  /*9b60*/  STS [R13+0x4000], R128 ;  /* 0x004000800d007388 */ /* 0x000fe20000000800 */
[----:B------:R-:W-:-:S02]  /*9b70*/  F2FP.PACK_AB R148, R149, R148 ;  /* 0x000000949594723e */ /* 0x000fc400000000ff */
[----:B------:R-:W-:Y:S01]  /*9b80*/  IMAD R6, R7, c[0x0][0x48c], R6 ;  /* 0x0001230007067a24 */ /* 0x000fe200078e0206 */
[----:B------:R-:W-:Y:S01]  /*9b90*/  STS [R13+0x4400], R130 ;  /* 0x004400820d007388 */ /* 0x000fe20000000800 */
        /* <DEDUP_REMOVED lines=17> */
[----:B------:R-:W-:Y:S02]  /*9cb0*/  F2FP.PACK_AB R166, R167, R166 ;  /* 0x000000a6a7a6723e */ /* 0x000fe400000000ff */
[----:B------:R-:W-:Y:S01]  /*9cc0*/  LEA R7, P0, R8, c[0x0][0x450], 0x2 ;  /* 0x0001140008077a11 */ /* 0x000fe200078010ff */
[----:B------:R-:W-:Y:S01]  /*9cd0*/  STS [R5+0x6080], R136 ;  /* 0x0060808805007388 */ /* 0x000fe20000000800 */
[----:B------:R-:W-:-:S03]  /*9ce0*/  IADD3 R9, R9, R6, RZ ;  /* 0x0000000609097210 */ /* 0x000fc60007ffe0ff */
[----:B------:R-:W-:Y:S01]  /*9cf0*/  STS [R5+0x6480], R138 ;  /* 0x0064808a05007388 */ /* 0x000fe20000000800 */
[----:B------:R-:W-:Y:S02]  /*9d00*/  F2FP.PACK_AB R14, R177, R14 ;  /* 0x0000000eb10e723e */ /* 0x000fe400000000ff */
[----:B------:R-:W-:Y:S01]  /*9d10*/  F2FP.PACK_AB R178, R179, R178 ;  /* 0x000000b2b3b2723e */ /* 0x000fe200000000ff */
[----:B------:R-:W-:Y:S01]  /*9d20*/  STS [R3+0x6000], R140 ;  /* 0x0060008c03007388 */ /* 0x000fe20000000800 */
[----:B------:R-:W-:-:S03]  /*9d30*/  F2FP.PACK_AB R168, R169, R168 ;  /* 0x000000a8a9a8723e */ /* 0x000fc600000000ff */
[----:B------:R2:W-:Y:S01]  /*9d40*/  STS [R3+0x6400], R142 ;  /* 0x0064008e03007388 */ /* 0x0005e20000000800 */
[----:B------:R-:W-:-:S03]  /*9d50*/  F2FP.PACK_AB R170, R171, R170 ;  /* 0x000000aaabaa723e */ /* 0x000fc600000000ff */
[----:B------:R-:W-:Y:S01]  /*9d60*/  STS [R15+0x4080], R148 ;  /* 0x004080940f007388 */ /* 0x000fe20000000800 */
[----:B------:R-:W-:-:S03]  /*9d70*/  F2FP.PACK_AB R174, R175, R174 ;  /* 0x000000aeafae723e */ /* 0x000fc600000000ff */
[----:B------:R-:W-:Y:S01]  /*9d80*/  STS [R15+0x4480], R150 ;  /* 0x004480960f007388 */ /* 0x000fe20000000800 */
[----:B------:R-:W-:-:S03]  /*9d90*/  LEA.HI.X R9, R8, c[0x0][0x454], R9, 0x2, P0 ;  /* 0x0001150008097a11 */ /* 0x000fc600000f1409 */
        /* <DEDUP_REMOVED lines=25> */
[----:B---3--:R-:W-:Y:S04]  /*9f30*/  @!P5 ST.E [R12.64], R26 ;  /* 0x0000001a0c00d985 */ /* 0x008fe8000c101916 */
[----:B----4-:R-:W-:Y:S04]  /*9f40*/  @!P4 ST.E [R10.64], R23 ;  /* 0x000000170a00c985 */ /* 0x010fe8000c101916 */
[----:B------:R1:W-:Y:S04]  /*9f50*/  @!P3 ST.E [R68.64], R19 ;  /* 0x000000134400b985 */ /* 0x0003e8000c101916 */
[----:B------:R2:W3:Y:S04]  /*9f60*/  LDS.128 R64, [R3+0x880] ;  /* 0x0008800003407984 */ /* 0x0004e80000000c00 */
[----:B------:R2:W4:Y:S04]  /*9f70*/  LDS.128 R60, [R3+0x1080] ;  /* 0x00108000033c7984 */ /* 0x0005280000000c00 */
[----:B------:R2:W1:Y:S04]  /*9f80*/  LDS.128 R56, [R3+0x1880] ;  /* 0x0018800003387984 */ /* 0x0004680000000c00 */
        /* <DEDUP_REMOVED lines=12> */
[----:B------:R-:W-:-:S04]  /*a050*/  LEA R0, P0, R16, c[0x0][0x380], 0x1 ;  /* 0x0000e00010007a11 */ /* 0x000fc800078008ff */
[----:B-1----:R-:W-:Y:S02]  /*a060*/  LEA.HI.X R68, R16, c[0x0][0x384], R5, 0x1, P0 ;  /* 0x0000e10010447a11 */ /* 0x002fe400000f0c05 */
[----:B------:R-:W-:Y:S01]  /*a070*/  ISETP.GE.AND P0, PT, R252, R2, PT ;  /* 0x00000002fc00720c */ /* 0x000fe20003f06270 */
[----:B------:R1:W1:Y:S01]  /*a080*/  SHFL.IDX PT, R70, R0, RZ, 0x181f ;  /* 0x00181fff00467589 */ /* 0x00026200000e0000 */
[----:B------:R-:W-:Y:S03]  /*a090*/  BSSY B0, `(.L_x_2471) ;  /* 0x000000e000007945 */ /* 0x000fe60003800000 */
[----:B------:R1:W1:Y:S08]  /*a0a0*/  SHFL.IDX PT, R71, R68, RZ, 0x181f ;  /* 0x00181fff44477589 */ /* 0x00027000000e0000 */
[----:B------:R-:W-:Y:S05]  /*a0b0*/  @P0 BRA `(.L_x_2472) ;  /* 0x000000b000000947 */ /* 0x000fea0003800000 */
[----:B---34-:R-:W3:Y:S01]  /*a0c0*/  LDS.128 R16, [R3+0x80] ;  /* 0x0000800003107984 */ /* 0x018ee20000000c00 */
[----:B-----5:R-:W-:-:S02]  /*a0d0*/  ISETP.GE.AND P0, PT, R75, c[0x0][0x3c8], PT ;  /* 0x0000f2004b007a0c */ /* 0x020fc40003f06270 */
[----:B------:R-:W-:Y:S01]  /*a0e0*/  ISETP.GE.AND P1, PT, R172, c[0x0][0x3c8], PT ;  /* 0x0000f200ac007a0c */ /* 0x000fe20003f26270 */
[----:B------:R-:W4:Y:S10]  /*a0f0*/  LDS.128 R4, [R3+0x4080] ;  /* 0x0040800003047984 */ /* 0x000f340000000c00 */
[----:B------:R-:W-:-:S02]  /*a100*/  @!P0 SHF.R.S32.HI R69, RZ, 0x1f, R75 ;  /* 0x0000001fff458819 */ /* 0x000fc4000001144b */
[----:B-1----:R-:W-:Y:S02]  /*a110*/  @!P1 IMAD.WIDE R72, R172, 0x2, R70 ;  /* 0x00000002ac489825 */ /* 0x002fe400078e0246 */
[----:B------:R-:W-:-:S04]  /*a120*/  @!P0 LEA.HI R69, R69, R75, RZ, 0x3 ;  /* 0x0000004b45458211 */ /* 0x000fc800078f18ff */
[----:B------:R-:W-:-:S05]  /*a130*/  @!P0 LOP3.LUT R69, R69, 0xfffffff8, RZ, 0xc0, !PT ;  /* 0xfffffff845458812 */ /* 0x000fca00078ec0ff */
[----:B------:R-:W-:Y:S01]  /*a140*/  @!P0 IMAD.WIDE R70, R69, 0x2, R70 ;  /* 0x0000000245468825 */ /* 0x000fe200078e0246 */
[----:B---3--:R1:W-:Y:S04]  /*a150*/  @!P1 ST.E.128 [R72.64], R16 ;  /* 0x0000001048009985 */ /* 0x0083e8000c101d16 */
[----:B----4-:R1:W-:Y:S02]  /*a160*/  @!P0 ST.E.128 [R70.64], R4 ;  /* 0x0000000446008985 */ /* 0x0103e4000c101d16 */
.L_x_2472:
[----:B---34-:R-:W-:Y:S05]  /*a170*/  BSYNC B0 ;  /* 0x0000000000007941 */ /* 0x018fea0003800000 */
.L_x_2471:
[----:B--2---:R-:W-:Y:S01]  /*a180*/  IADD3 R3, R252, 0x10, RZ ;  /* 0x00000010fc037810 */ /* 0x004fe20007ffe0ff */
[----:B-1----:R1:W2:Y:S01]  /*a190*/  SHFL.IDX PT, R5, R68, 0x1, 0x181f ;  /* 0x00381f0044057f89 */ /* 0x0022a200000e0000 */
[----:B------:R-:W-:Y:S02]  /*a1a0*/  BSSY B0, `(.L_x_2473) ;  /* 0x000000d000007945 */ /* 0x000fe40003800000 */
[----:B------:R-:W-:Y:S01]  /*a1b0*/  ISETP.GE.AND P0, PT, R3, R2, PT ;  /* 0x000000020300720c */ /* 0x000fe20003f06270 */
[----:B------:R1:W3:-:S12]  /*a1c0*/  SHFL.IDX PT, R4, R0, 0x1, 0x181f ;  /* 0x00381f0000047f89 */ /* 0x0002d800000e0000 */
[----:B------:R-:W-:Y:S05]  /*a1d0*/  @P0 BRA `(.L_x_2474) ;  /* 0x0000009000000947 */ /* 0x000fea0003800000 */
[----:B-----5:R-:W-:Y:S02]  /*a1e0*/  ISETP.GE.AND P0, PT, R75, c[0x0][0x3c8], PT ;  /* 0x0000f2004b007a0c */ /* 0x020fe40003f06270 */
        /* <DEDUP_REMOVED lines=8> */
.L_x_2474:
[----:B------:R-:W-:Y:S05]  /*a270*/  BSYNC B0 ;  /* 0x0000000000007941 */ /* 0x000fea0003800000 */
.L_x_2473:
[----:B------:R-:W-:Y:S01]  /*a280*/  IADD3 R3, R252, 0x20, RZ ;  /* 0x00000020fc037810 */ /* 0x000fe20007ffe0ff */
[----:B--2---:R2:W4:Y:S01]  /*a290*/  SHFL.IDX PT, R5, R68, 0x2, 0x181f ;  /* 0x00581f0044057f89 */ /* 0x00452200000e0000 */
[----:B------:R-:W-:Y:S02]  /*a2a0*/  BSSY B0, `(.L_x_2475) ;  /* 0x000000d000007945 */ /* 0x000fe40003800000 */
[----:B------:R-:W-:Y:S01]  /*a2b0*/  ISETP.GE.AND P0, PT, R3, R2, PT ;  /* 0x000000020300720c */ /* 0x000fe20003f06270 */
[----:B---3--:R2:W3:-:S12]  /*a2c0*/  SHFL.IDX PT, R4, R0, 0x2, 0x181f ;  /* 0x00581f0000047f89 */ /* 0x0084d800000e0000 */
        /* <DEDUP_REMOVED lines=10> */
.L_x_2476:
[----:B------:R-:W-:Y:S05]  /*a370*/  BSYNC B0 ;  /* 0x0000000000007941 */ /* 0x000fea0003800000 */
.L_x_2475:
[----:B------:R-:W-:Y:S01]  /*a380*/  IADD3 R3, R252, 0x30, RZ ;  /* 0x00000030fc037810 */ /* 0x000fe20007ffe0ff */
[----:B---34-:R3:W4:Y:S01]  /*a390*/  SHFL.IDX PT, R5, R68, 0x3, 0x181f ;  /* 0x00781f0044057f89 */ /* 0x01872200000e0000 */
[----:B------:R-:W-:Y:S02]  /*a3a0*/  BSSY B0, `(.L_x_2477) ;  /* 0x000000d000007945 */ /* 0x000fe40003800000 */
[----:B------:R-:W-:Y:S01]  /*a3b0*/  ISETP.GE.AND P0, PT, R3, R2, PT ;  /* 0x000000020300720c */ /* 0x000fe20003f06270 */
[----:B------:R3:W1:-:S12]  /*a3c0*/  SHFL.IDX PT, R4, R0, 0x3, 0x181f ;  /* 0x00781f0000047f89 */ /* 0x00065800000e0000 */
        /* <DEDUP_REMOVED lines=10> */
.L_x_2478:
[----:B------:R-:W-:Y:S05]  /*a470*/  BSYNC B0 ;  /* 0x0000000000007941 */ /* 0x000fea0003800000 */
.L_x_2477:
[----:B------:R-:W-:Y:S01]  /*a480*/  IADD3 R3, R252, 0x40, RZ ;  /* 0x00000040fc037810 */ /* 0x000fe20007ffe0ff */
[----:B-1--4-:R1:W4:Y:S01]  /*a490*/  SHFL.IDX PT, R5, R68, 0x4, 0x181f ;  /* 0x00981f0044057f89 */ /* 0x01232200000e0000 */
[----:B------:R-:W-:Y:S02]  /*a4a0*/  BSSY B0, `(.L_x_2479) ;  /* 0x000000d000007945 */ /* 0x000fe40003800000 */
[----:B------:R-:W-:Y:S01]  /*a4b0*/  ISETP.GE.AND P0, PT, R3, R2, PT ;  /* 0x000000020300720c */ /* 0x000fe20003f06270 */
[----:B------:R1:W2:-:S12]  /*a4c0*/  SHFL.IDX PT, R4, R0, 0x4, 0x181f ;  /* 0x00981f0000047f89 */ /* 0x00029800000e0000 */
        /* <DEDUP_REMOVED lines=10> */
.L_x_2480:
[----:B------:R-:W-:Y:S05]  /*a570*/  BSYNC B0 ;  /* 0x0000000000007941 */ /* 0x000fea0003800000 */
.L_x_2479:
[----:B------:R-:W-:Y:S01]  /*a580*/  IADD3 R3, R252, 0x50, RZ ;  /* 0x00000050fc037810 */ /* 0x000fe20007ffe0ff */
[----:B--2-4-:R2:W4:Y:S01]  /*a590*/  SHFL.IDX PT, R5, R68, 0x5, 0x181f ;  /* 0x00b81f0044057f89 */ /* 0x01452200000e0000 */
        /* <DEDUP_REMOVED lines=13> */
.L_x_2482:
[----:B------:R-:W-:Y:S05]  /*a670*/  BSYNC B0 ;  /* 0x0000000000007941 */ /* 0x000fea0003800000 */
.L_x_2481:
        /* <DEDUP_REMOVED lines=15> */
.L_x_2484:
[----:B------:R-:W-:Y:S05]  /*a770*/  BSYNC B0 ;  /* 0x0000000000007941 */ /* 0x000fea0003800000 */
.L_x_2483:
[----:B------:R-:W-:Y:S01]  /*a780*/  IADD3 R3, R252, 0x70, RZ ;  /* 0x00000070fc037810 */ /* 0x000fe20007ffe0ff */
[----:B--2-4-:R2:W4:Y:S03]  /*a790*/  SHFL.IDX PT, R5, R68, 0x7, 0x181f ;  /* 0x00f81f0044057f89 */ /* 0x01452600000e0000 */
[----:B------:R-:W-:Y:S01]  /*a7a0*/  ISETP.GE.AND P0, PT, R3, R2, PT ;  /* 0x000000020300720c */ /* 0x000fe20003f06270 */
[----:B------:R2:W1:-:S12]  /*a7b0*/  SHFL.IDX PT, R4, R0, 0x7, 0x181f ;  /* 0x00f81f0000047f89 */ /* 0x00045800000e0000 */
[----:B------:R-:W-:Y:S05]  /*a7c0*/  @P0 EXIT ;  /* 0x000000000000094d */ /* 0x000fea0003800000 */
[----:B-----5:R-:W-:-:S13]  /*a7d0*/  ISETP.GE.AND P0, PT, R172, c[0x0][0x3c8], PT ;  /* 0x0000f200ac007a0c */ /* 0x020fda0003f06270 */
[----:B-1--4-:R-:W-:-:S05]  /*a7e0*/  @!P0 IMAD.WIDE R2, R172, 0x2, R4 ;  /* 0x00000002ac028825 */ /* 0x012fca00078e0204 */
[----:B------:R1:W-:Y:S01]  /*a7f0*/  @!P0 ST.E.128 [R2.64], R40 ;  /* 0x0000002802008985 */ /* 0x0003e2000c101d16 */
[----:B------:R-:W-:-:S13]  /*a800*/  ISETP.GE.AND P0, PT, R75, c[0x0][0x3c8], PT ;  /* 0x0000f2004b007a0c */ /* 0x000fda0003f06270 */
[----:B------:R-:W-:Y:S05]  /*a810*/  @P0 EXIT ;  /* 0x000000000000094d */ /* 0x000fea0003800000 */
[----:B--23--:R-:W-:-:S04]  /*a820*/  SHF.R.S32.HI R0, RZ, 0x1f, R75 ;  /* 0x0000001fff007819 */ /* 0x00cfc8000001144b */
[----:B------:R-:W-:-:S04]  /*a830*/  LEA.HI R0, R0, R75, RZ, 0x3 ;  /* 0x0000004b00007211 */ /* 0x000fc800078f18ff */
[----:B-1----:R-:W-:-:S05]  /*a840*/  LOP3.LUT R3, R0, 0xfffffff8, RZ, 0xc0, !PT ;  /* 0xfffffff800037812 */ /* 0x002fca00078ec0ff */
[----:B------:R-:W-:-:S05]  /*a850*/  IMAD.WIDE R4, R3, 0x2, R4 ;  /* 0x0000000203047825 */ /* 0x000fca00078e0204 */
[----:B------:R-:W-:Y:S01]  /*a860*/  ST.E.128 [R4.64], R8 ;  /* 0x0000000804007985 */ /* 0x000fe2000c101d16 */
[----:B------:R-:W-:Y:S05]  /*a870*/  EXIT ;  /* 0x000000000000794d */ /* 0x000fea0003800000 */
.L_x_2485:
        /* <DEDUP_REMOVED lines=16> */
.L_x_3572:


//--------------------- .text._ZN7cutlass13device_kernelIN5flash19enable_sm80_to_sm89INS1_16FlashAttnFwdSm80INS1_25CollectiveMainloopFwdSm80ILi4ELi1ELb0EN4cute5tupleIJNS5_1CILi128EEENS7_ILi64EEES8_EEELi128ENS_6half_tEfNS_4arch4Sm80ELb0ELb0ELb0ELb1ELb0ELb0ELb1ELb0EEENS1_21CollectiveEpilogueFwdINS6_IJS8_S8_S9_EEENS6_IJNS7_ILi1EEESH_SH_EEESB_SD_Li128ELb1ELb1ELb0ELb0EEENS1_19SingleTileSchedulerILb1ELb0ELb1ELi128EEEEEEEEEvNT_6ParamsE --------------------------
	.section	.text._ZN7cutlass13device_kernelIN5flash19enable_sm80_to_sm89INS1_16FlashAttnFwdSm80INS1_25CollectiveMainloopFwdSm80ILi4ELi1ELb0EN4cute5tupleIJNS5_1CILi128EEENS7_ILi64EEES8_EEELi128ENS_6half_tEfNS_4arch4Sm80ELb0ELb0ELb0ELb1ELb0ELb0ELb1ELb0EEENS1_21CollectiveEpilogueFwdINS6_IJS8_S8_S9_EEENS6_IJNS7_ILi1EEESH_SH_EEESB_SD_Li128ELb1ELb1ELb0ELb0EEENS1_19SingleTileSchedulerILb1ELb0ELb1ELi128EEEEEEEEEvNT_6ParamsE,"ax",@progbits
	.sectioninfo	@"SHI_REGISTERS=255"
	.align	128
.text._ZN7cutlass13device_kernelIN5flash19enable_sm80_to_sm89INS1_16FlashAttnFwdSm80INS1_25CollectiveMainloopFwdSm80ILi4ELi1ELb0EN4cute5tupleIJNS5_1CILi128EEENS7_ILi64EEES8_EEELi128ENS_6half_tEfNS_4arch4Sm80ELb0ELb0ELb0ELb1ELb0ELb0ELb1ELb0EEENS1_21CollectiveEpilogueFwdINS6_IJS8_S8_S9_EEENS6_IJNS7_ILi1EEESH_SH_EEESB_SD_Li128ELb1ELb1ELb0ELb0EEENS1_19SingleTileSchedulerILb1ELb0ELb1ELi128EEEEEEEEEvNT_6ParamsE:
        .type           _ZN7cutlass13device_kernelIN5flash19enable_sm80_to_sm89INS1_16FlashAttnFwdSm80INS1_25CollectiveMainloopFwdSm80ILi4ELi1ELb0EN4cute5tupleIJNS5_1CILi128EEENS7_ILi64EEES8_EEELi128ENS_6half_tEfNS_4arch4Sm80ELb0ELb0ELb0ELb1ELb0ELb0ELb1ELb0EEENS1_21CollectiveEpilogueFwdINS6_IJS8_S8_S9_EEENS6_IJNS7_ILi1EEESH_SH_EEESB_SD_Li128ELb1ELb1ELb0ELb0EEENS1_19SingleTileSchedulerILb1ELb0ELb1ELi128EEEEEEEEEvNT_6ParamsE,@function
        .size           _ZN7cutlass13device_kernelIN5flash19enable_sm80_to_sm89INS1_16FlashAttnFwdSm80INS1_25CollectiveMainloopFwdSm80ILi4ELi1ELb0EN4cute5tupleIJNS5_1CILi128EEENS7_ILi64EEES8_EEELi128ENS_6half_tEfNS_4arch4Sm80ELb0ELb0ELb0ELb1ELb0ELb0ELb1ELb0EEENS1_21CollectiveEpilogueFwdINS6_IJS8_S8_S9_EEENS6_IJNS7_ILi1EEESH_SH_EEESB_SD_Li128ELb1ELb1ELb0ELb0EEENS1_19SingleTileSchedulerILb1ELb0ELb1ELi128EEEEEEEEEvNT_6ParamsE,(.L_x_3573 - _ZN7cutlass13device_kernelIN5flash19enable_sm80_to_sm89INS1_16FlashAttnFwdSm80INS1_25CollectiveMainloopFwdSm80ILi4ELi1ELb0EN4cute5tupleIJNS5_1CILi128EEENS7_ILi64EEES8_EEELi128ENS_6half_tEfNS_4arch4Sm80ELb0ELb0ELb0ELb1ELb0ELb0ELb1ELb0EEENS1_21CollectiveEpilogueFwdINS6_IJS8_S8_S9_EEENS6_IJNS7_ILi1EEESH_SH_EEESB_SD_Li128ELb1ELb1ELb0ELb0EEENS1_19SingleTileSchedulerILb1ELb0ELb1ELi128EEEEEEEEEvNT_6ParamsE)
        .other          _ZN7cutlass13device_kernelIN5flash19enable_sm80_to_sm89INS1_16FlashAttnFwdSm80INS1_25CollectiveMainloopFwdSm80ILi4ELi1ELb0EN4cute5tupleIJNS5_1CILi128EEENS7_ILi64EEES8_EEELi128ENS_6half_tEfNS_4arch4Sm80ELb0ELb0ELb0ELb1ELb0ELb0ELb1ELb0EEENS1_21CollectiveEpilogueFwdINS6_IJS8_S8_S9_EEENS6_IJNS7_ILi1EEESH_SH_EEESB_SD_Li128ELb1ELb1ELb0ELb0EEENS1_19SingleTileSchedulerILb1ELb0ELb1ELi128EEEEEEEEEvNT_6ParamsE,@"STO_CUDA_ENTRY STV_DEFAULT"
_ZN7cutlass13device_kernelIN5flash19enable_sm80_to_sm89INS1_16FlashAttnFwdSm80INS1_25CollectiveMainloopFwdSm80ILi4ELi1ELb0EN4cute5tupleIJNS5_1CILi128EEENS7_ILi64EEES8_EEELi128ENS_6half_tEfNS_4arch4Sm80ELb0ELb0ELb0ELb1ELb0ELb0ELb1ELb0EEENS1_21CollectiveEpilogueFwdINS6_IJS8_S8_S9_EEENS6_IJNS7_ILi1EEESH_SH_EEESB_SD_Li128ELb1ELb1ELb0ELb0EEENS1_19SingleTileSchedulerILb1ELb0ELb1ELi128EEEEEEEEEvNT_6ParamsE:
        /* <DEDUP_REMOVED lines=17> */
.L_x_2487:
        /* <DEDUP_REMOVED lines=8> */
.L_x_2489:
[----:B------:R-:W-:-:S05]  /*0190*/  MOV R0, c[0x0][0x54c] ;  /* 0x0001530000007a02 */ /* 0x000fca0000000f00 */
.L_x_2488:
[----:B-----5:R-:W-:Y:S01]  /*01a0*/  IMAD R0, R0, c[0x0][0x548], RZ ;  /* 0x0001520000007a24 */ /* 0x020fe200078e02ff */
[----:B-1----:R-:W-:-:S04]  /*01b0*/  SHF.L.U32 R2, R32, 0x7, RZ ;  /* 0x0000000720027819 */ /* 0x002fc800000006ff */
[----:B------:R-:W-:-:S04]  /*01c0*/  ISETP.GE.AND P0, PT, R2, R0, PT ;  /* 0x000000000200720c */ /* 0x000fc80003f06270 */
[----:B------:R-:W-:-:S05]  /*01d0*/  SEL R0, R5, 0xffffffff, !P0 ;  /* 0xffffffff05007807 */ /* 0x000fca0004000000 */
[----:B------:R1:W-:Y:S01]  /*01e0*/  STL [R1+0x40], R0 ;  /* 0x0000400001007387 */ /* 0x0003e20000100800 */
[----:B------:R-:W-:Y:S05]  /*01f0*/  BRA `(.L_x_2490) ;  /* 0x0000013000007947 */ /* 0x000fea0003800000 */
.L_x_2486:
[----:B---3--:R-:W-:-:S04]  /*0200*/  ISETP.NE.U32.AND P0, PT, RZ, c[0x0][0x568], PT ;  /* 0x00015a00ff007a0c */ /* 0x008fc80003f05070 */
[----:B------:R-:W-:-:S13]  /*0210*/  ISETP.NE.AND.EX P0, PT, RZ, c[0x0][0x56c], PT, P0 ;  /* 0x00015b00ff007a0c */ /* 0x000fda0003f05300 */
[----:B------:R-:W-:Y:S05]  /*0220*/  @!P0 BRA `(.L_x_2491) ;  /* 0x0000002000008947 */ /* 0x000fea0003800000 */
[----:B------:R1:W5:Y:S01]  /*0230*/  LDG.E R0, [R2.64] ;  /* 0x0000001002007981 */ /* 0x000362000c1e1900 */
[----:B------:R-:W-:Y:S05]  /*0240*/  BRA `(.L_x_2492) ;  /* 0x0000009000007947 */ /* 0x000fea0003800000 */
.L_x_2491:
        /* <DEDUP_REMOVED lines=8> */
.L_x_2493:
[----:B------:R-:W-:-:S05]  /*02d0*/  MOV R0, c[0x0][0x54c] ;  /* 0x0001530000007a02 */ /* 0x000fca0000000f00 */
.L_x_2492:
[----:B-----5:R-:W-:Y:S01]  /*02e0*/  IMAD R0, R0, c[0x0][0x548], RZ ;  /* 0x0001520000007a24 */ /* 0x020fe200078e02ff */
[----:B-1----:R-:W-:-:S04]  /*02f0*/  SHF.L.U32 R2, R32, 0x7, RZ ;  /* 0x0000000720027819 */ /* 0x002fc800000006ff */
[----:B------:R-:W-:-:S04]  /*0300*/  ISETP.GE.AND P0, PT, R2, R0, PT ;  /* 0x000000000200720c */ /* 0x000fc80003f06270 */
[----:B------:R-:W-:-:S05]  /*0310*/  SEL R0, R5, 0xffffffff, !P0 ;  /* 0xffffffff05007807 */ /* 0x000fca0004000000 */
[----:B------:R1:W-:Y:S04]  /*0320*/  STL [R1+0x40], R0 ;  /* 0x0000400001007387 */ /* 0x0003e80000100800 */
.L_x_2490:
        /* <DEDUP_REMOVED lines=29> */
.L_x_2494:
[----:B------:R-:W-:-:S04]  /*0500*/  ISETP.NE.U32.AND P0, PT, RZ, c[0x0][0x368], PT ;  /* 0x0000da00ff007a0c */ /* 0x000fc80003f05070 */
[----:B------:R-:W-:-:S13]  /*0510*/  ISETP.NE.AND.EX P0, PT, RZ, c[0x0][0x36c], PT, P0 ;  /* 0x0000db00ff007a0c */ /* 0x000fda0003f05300 */
[----:B------:R-:W-:Y:S05]  /*0520*/  @!P0 BRA `(.L_x_2495) ;  /* 0x0000004000008947 */ /* 0x000fea0003800000 */
[----:B------:R-:W-:-:S05]  /*0530*/  IMAD.WIDE R2, R60, R10, c[0x0][0x368] ;  /* 0x0000da003c027625 */ /* 0x000fca00078e020a */
[----:B------:R-:W2:Y:S02]  /*0540*/  LDG.E R0, [R2.64] ;  /* 0x0000001002007981 */ /* 0x000ea4000c1e1900 */
[----:B--2---:R1:W2:Y:S02]  /*0550*/  R2UR UR19, R0 ;  /* 0x00000000001373c2 */ /* 0x0042a400000e0000 */
[----:B-12---:R-:W-:Y:S05]  /*0560*/  BRA `(.L_x_2496) ;  /* 0x0000006000007947 */ /* 0x006fea0003800000 */
.L_x_2495:
[----:B------:R-:W-:Y:S05]  /*0570*/  @!P4 BRA `(.L_x_2496) ;  /* 0x000000500000c947 */ /* 0x000fea0003800000 */
[----:B------:R1:W2:Y:S04]  /*0580*/  LDG.E R0, [R2.64] ;  /* 0x0000001002007981 */ /* 0x0002a8000c1e1900 */
[----:B-1----:R-:W3:Y:S01]  /*0590*/  LDG.E R2, [R2.64+0x4] ;  /* 0x0000041002027981 */ /* 0x002ee2000c1e1900 */
[----:B--2---:R-:W1:Y:S08]  /*05a0*/  R2UR UR5, R0 ;  /* 0x00000000000573c2 */ /* 0x004e7000000e0000 */
[----:B---3--:R-:W1:Y:S02]  /*05b0*/  R2UR UR6, R2 ;  /* 0x00000000020673c2 */ /* 0x008e6400000e0000 */
[----:B-1----:R-:W-:-:S06]  /*05c0*/  UIADD3 UR19, -UR5, UR6, URZ ;  /* 0x0000000605137290 */ /* 0x002fcc000fffe13f */
.L_x_2496:
        /* <DEDUP_REMOVED lines=133> */
[----:B------:R-:W-:Y:S01]  /*0e20*/  IADD3 R0, P0, R9, R28, RZ ;  /* 0x0000001c09007210 */ /* 0x000fe20007f1e0ff */
        /* <DEDUP_REMOVED lines=96> */
.L_x_2499:
[----:B---34-:R-:W-:Y:S05]  /*1430*/  BSYNC B0 ;  /* 0x0000000000007941 */ /* 0x018fea0003800000 */
.L_x_2498:
        /* <DEDUP_REMOVED lines=16> */
.L_x_2501:
[----:B------:R-:W-:Y:S05]  /*1540*/  BSYNC B0 ;  /* 0x0000000000007941 */ /* 0x000fea0003800000 */
.L_x_2500:
        /* <DEDUP_REMOVED lines=16> */
.L_x_2503:
[----:B------:R-:W-:Y:S05]  /*1650*/  BSYNC B0 ;  /* 0x0000000000007941 */ /* 0x000fea0003800000 */
.L_x_2502:
        /* <DEDUP_REMOVED lines=16> */
.L_x_2505:
[----:B------:R-:W-:Y:S05]  /*1760*/  BSYNC B0 ;  /* 0x0000000000007941 */ /* 0x000fea0003800000 */
.L_x_2504:
        /* <DEDUP_REMOVED lines=16> */
.L_x_2507:
[----:B------:R-:W-:Y:S05]  /*1870*/  BSYNC B0 ;  /* 0x0000000000007941 */ /* 0x000fea0003800000 */
.L_x_2506:
        /* <DEDUP_REMOVED lines=16> */
.L_x_2509:
[----:B------:R-:W-:Y:S05]  /*1980*/  BSYNC B0 ;  /* 0x0000000000007941 */ /* 0x000fea0003800000 */
.L_x_2508:
        /* <DEDUP_REMOVED lines=16> */
.L_x_2511:
[----:B------:R-:W-:Y:S05]  /*1a90*/  BSYNC B0 ;  /* 0x0000000000007941 */ /* 0x000fea0003800000 */
.L_x_2510:
        /* <DEDUP_REMOVED lines=20> */
[----:B------:R-:W-:Y:S01]  /*1be0*/  IMAD.U32 R154, RZ, RZ, UR21 ;  /* 0x00000015ff9a7e24 */ /* 0x000fe2000f8e00ff */
[----:B------:R-:W-:Y:S01]  /*1bf0*/  UIMAD.WIDE.U32 UR10, UR6, 0x20, URZ ;  /* 0x00000020060a78a5 */ /* 0x000fe2000f8e003f */
[----:B------:R-:W-:Y:S01]  /*1c00*/  LEA.HI R155, R25, R157, RZ, 0x5 ;  /* 0x0000009d199b7211 */ /* 0x000fe200078f28ff */
        /* <DEDUP_REMOVED lines=13> */
[----:B------:R-:W-:Y:S01]  /*1ce0*/  ISETP.GE.AND P5, PT, R2, 0x31, PT ;  /* 0x000000310200780c */ /* 0x000fe20003fa6270 */
[----:B------:R-:W-:Y:S02]  /*1cf0*/  IMAD.WIDE.U32 R4, R154, UR15, R158 ;  /* 0x0000000f9a047c25 */ /* 0x000fe4000f8e009e */
        /* <DEDUP_REMOVED lines=9> */
[----:B-1----:R-:W-:Y:S02]  /*1d90*/  IMAD.U32 R6, RZ, RZ, UR7 ;  /* 0x00000007ff067e24 */ /* 0x002fe4000f8e00ff */
[----:B----4-:R-:W-:-:S05]  /*1da0*/  IMAD.MOV.U32 R8, RZ, RZ, c[0x0][0x1e0] ;  /* 0x00007800ff087624 */ /* 0x010fca00078e00ff */
[C---:B------:R-:W-:Y:S01]  /*1db0*/  @P1 LEA R2, P4, R8.reuse, R4, 0x4 ;  /* 0x0000000408021211 */ /* 0x040fe200078820ff */
[----:B------:R-:W-:Y:S01]  /*1dc0*/  @!PT LDS RZ, [RZ] ;  /* 0x00000000fffff984 */ /* 0x000fe20000000800 */
[----:B------:R-:W-:Y:S01]  /*1dd0*/  @!PT LDS RZ, [RZ] ;  /* 0x00000000fffff984 */ /* 0x000fe20000000800 */
[----:B------:R-:W-:Y:S01]  /*1de0*/  @!PT LDS RZ, [RZ] ;  /* 0x00000000fffff984 */ /* 0x000fe20000000800 */
[----:B------:R1:W-:Y:S03]  /*1df0*/  @P2 LDGSTS.E.BYPASS.LTC128B.128 [R239+0x4100], [R12.64], !P3 ;  /* 0x041000000cef2fae */ /* 0x0003e6000d901d50 */
[C---:B------:R-:W-:Y:S01]  /*1e00*/  @P1 LEA.HI.X R6, R8.reuse, R5, R6, 0x4, P4 ;  /* 0x0000000508061211 */ /* 0x040fe200020f2406 */
[----:B------:R-:W-:Y:S01]  /*1e10*/  @P5 IMAD.WIDE.U32 R8, R8, 0x30, R4 ;  /* 0x0000003008085825 */ /* 0x000fe200078e0004 */
[----:B------:R-:W-:Y:S01]  /*1e20*/  @P1 LEA R10, P4, R2, c[0x0][0x1c8], 0x1 ;  /* 0x00007200020a1a11 */ /* 0x000fe200078808ff */
[----:B------:R1:W-:Y:S01]  /*1e30*/  @P2 LDGSTS.E.BYPASS.LTC128B.128 [R239+0x6100], [R12.64+0x80], !P0 ;  /* 0x061000800cef2fae */ /* 0x0003e2000c101d50 */
[----:B------:R-:W-:Y:S02]  /*1e40*/  LOP3.LUT P2, RZ, R36, 0x2, RZ, 0xc0, !PT ;  /* 0x0000000224ff7812 */ /* 0x000fe4000784c0ff */
        /* <DEDUP_REMOVED lines=13> */
[----:B------:R-:W-:-:S02]  /*1f20*/  ULDC.64 UR4, c[0x0][0x208] ;  /* 0x0000820000047ab9 */ /* 0x000fc40000000a00 */
[----:B------:R-:W-:Y:S01]  /*1f30*/  @P5 LEA.HI.X R5, R8, c[0x0][0x1cc], R2, 0x1, P4 ;  /* 0x0000730008055a11 */ /* 0x000fe200020f0c02 */
[----:B------:R5:W-:Y:S01]  /*1f40*/  @P6 LDGSTS.E.BYPASS.LTC128B.128 [R239+0x7100], [R6.64+0x80], !P0 ;  /* 0x0710008006ef6fae */ /* 0x000be2000c101d50 */
[----:B------:R-:W-:Y:S01]  /*1f50*/  IMAD.SHL.U32 R2, R22, 0x40, RZ ;  /* 0x0000004016027824 */ /* 0x000fe200078e00ff */
[----:B------:R-:W-:Y:S01]  /*1f60*/  UIMAD UR9, UR9, UR4, URZ ;  /* 0x00000004090972a4 */ /* 0x000fe2000f8e023f */
[----:B------:R-:W-:Y:S01]  /*1f70*/  IMAD.SHL.U32 R8, R28, 0x8, RZ ;  /* 0x000000081c087824 */ /* 0x000fe200078e00ff */
[----:B------:R2:W-:Y:S01]  /*1f80*/  @P5 LDGSTS.E.BYPASS.LTC128B.128 [R239+0x5900], [R4.64], !P3 ;  /* 0x0590000004ef5fae */ /* 0x0005e2000d901d50 */
[----:B------:R-:W-:Y:S02]  /*1f90*/  UIMAD.WIDE.U32 UR12, UR15, UR4, URZ ;  /* 0x000000040f0c72a5 */ /* 0x000fe4000f8e003f */
[----:B------:R-:W-:Y:S01]  /*1fa0*/  UIMAD UR9, UR15, UR5, UR9 ;  /* 0x000000050f0972a4 */ /* 0x000fe2000f8e0209 */
[----:B------:R2:W-:Y:S01]  /*1fb0*/  @P5 LDGSTS.E.BYPASS.LTC128B.128 [R239+0x7900], [R4.64+0x80], !P0 ;  /* 0x0790008004ef5fae */ /* 0x0005e2000c101d50 */
[----:B------:R-:W-:-:S02]  /*1fc0*/  UIMAD UR15, UR15, -0x40, UR19 ;  /* 0xffffffc00f0f78a4 */ /* 0x000fc4000f8e0213 */
[----:B------:R-:W-:Y:S01]  /*1fd0*/  UIADD3 UR9, UR13, UR9, URZ ;  /* 0x000000090d097290 */ /* 0x000fe2000fffe03f */
[----:B------:R-:W0:Y:S01]  /*1fe0*/  LDGDEPBAR ;  /* 0x00000000000079af */ /* 0x000e220000000000 */
[----:B-----5:R-:W-:Y:S01]  /*1ff0*/  IMAD.SHL.U32 R6, R36, 0x40, RZ ;  /* 0x0000004024067824 */ /* 0x020fe200078e00ff */
[----:B--2---:R-:W-:Y:S01]  /*2000*/  LOP3.LUT R4, R2, 0x1c0, RZ, 0xc0, !PT ;  /* 0x000001c002047812 */ /* 0x004fe200078ec0ff */
[----:B------:R-:W-:-:S04]  /*2010*/  DEPBAR.LE SB0, 0x1 ;  /* 0x000080400000791a */ /* 0x000fc80000000000 */
[----:B------:R-:W-:Y:S01]  /*2020*/  IMAD.SHL.U32 R5, R9, 0x8, RZ ;  /* 0x0000000809057824 */ /* 0x000fe200078e00ff */
[----:B------:R-:W-:-:S04]  /*2030*/  DEPBAR.LE SB0, 0x0 ;  /* 0x000080000000791a */ /* 0x000fc80000000000 */
[----:B------:R-:W-:Y:S02]  /*2040*/  LOP3.LUT R2, R6, 0x1c0, RZ, 0xc0, !PT ;  /* 0x000001c006027812 */ /* 0x000fe400078ec0ff */
[----:B------:R-:W-:Y:S01]  /*2050*/  LOP3.LUT R7, R4, 0x8, R5, 0xf8, !PT ;  /* 0x0000000804077812 */ /* 0x000fe200078ef805 */
[----:B------:R-:W-:Y:S01]  /*2060*/  IMAD.SHL.U32 R5, R23, 0x40, RZ ;  /* 0x0000004017057824 */ /* 0x000fe200078e00ff */
[----:B------:R-:W-:Y:S02]  /*2070*/  LOP3.LUT R8, R2, 0x8, R8, 0xf8, !PT ;  /* 0x0000000802087812 */ /* 0x000fe400078ef808 */
[----:B------:R-:W-:Y:S01]  /*2080*/  SHF.R.U32.HI R6, RZ, 0x3, R2 ;  /* 0x00000003ff067819 */ /* 0x000fe20000011602 */
[----:B------:R-:W-:Y:S01]  /*2090*/  IMAD.SHL.U32 R2, R155, 0x20, RZ ;  /* 0x000000209b027824 */ /* 0x000fe200078e00ff */
[----:B------:R-:W-:Y:S02]  /*20a0*/  SHF.R.U32.HI R4, RZ, 0x3, R4 ;  /* 0x00000003ff047819 */ /* 0x000fe40000011604 */
[----:B------:R-:W-:-:S02]  /*20b0*/  LOP3.LUT R6, R8, R6, RZ, 0x3c, !PT ;  /* 0x0000000608067212 */ /* 0x000fc400078e3cff */
[----:B------:R-:W-:Y:S02]  /*20c0*/  LOP3.LUT R153, R7, R4, RZ, 0x3c, !PT ;  /* 0x0000000407997212 */ /* 0x000fe400078e3cff */
[----:B------:R-:W-:Y:S02]  /*20d0*/  LOP3.LUT R152, R5, 0xfffffe00, RZ, 0xc0, !PT ;  /* 0xfffffe0005987812 */ /* 0x000fe400078ec0ff */
[----:B------:R-:W-:Y:S01]  /*20e0*/  LOP3.LUT R4, R2, 0x7ffffc00, RZ, 0xc0, !PT ;  /* 0x7ffffc0002047812 */ /* 0x000fe200078ec0ff */
[----:B------:R-:W-:-:S03]  /*20f0*/  IMAD R2, R9, 0x200, R6 ;  /* 0x0000020009027824 */ /* 0x000fc600078e0206 */
[----:B------:R-:W-:Y:S01]  /*2100*/  IADD3 R4, R153, R152, R4 ;  /* 0x0000009899047210 */ /* 0x000fe20007ffe004 */
[----:B------:R-:W-:Y:S01]  /*2110*/  IMAD.SHL.U32 R179, R2, 0x2, RZ ;  /* 0x0000000202b37824 */ /* 0x000fe200078e00ff */
[----:B------:R-:W-:Y:S03]  /*2120*/  BAR.SYNC.DEFER_BLOCKING 0x0 ;  /* 0x0000000000007b1d */ /* 0x000fe60000010000 */
[----:B------:R-:W-:Y:S01]  /*2130*/  IMAD.SHL.U32 R226, R4, 0x2, RZ ;  /* 0x0000000204e27824 */ /* 0x000fe200078e00ff */
[----:B------:R-:W-:-:S03]  /*2140*/  IADD3 R230, R179, 0x4120, RZ ;  /* 0x00004120b3e67810 */ /* 0x000fc60007ffe0ff */
[C-C-:B------:R-:W-:Y:S02]  /*2150*/  IMAD R228, R3.reuse, 0x2, R226.reuse ;  /* 0x0000000203e47824 */ /* 0x140fe400078e02e2 */
[C---:B------:R-:W-:Y:S02]  /*2160*/  IMAD R227, R0.reuse, 0x2, R226 ;  /* 0x0000000200e37824 */ /* 0x040fe400078e02e2 */
[----:B------:R-:W-:Y:S02]  /*2170*/  IMAD R229, R0, 0x2, R228 ;  /* 0x0000000200e57824 */ /* 0x000fe400078e02e4 */
[----:B------:R-:W-:Y:S01]  /*2180*/  IMAD R231, R3, 0x2, R227 ;  /* 0x0000000203e77824 */ /* 0x000fe200078e02e3 */
[----:B------:R-:W-:Y:S04]  /*2190*/  LDSM.16.M88.4 R4, [R226+0xa100] ;  /* 0x00a10000e204783b */ /* 0x000fe80000000200 */
[----:B---3--:R-:W2:Y:S04]  /*21a0*/  LDSM.16.M88.4 R16, [R179+0x4100] ;  /* 0x00410000b310783b */ /* 0x008ea80000000200 */
[----:B-1----:R-:W1:Y:S04]  /*21b0*/  LDSM.16.M88.4 R12, [R179+0x4900] ;  /* 0x00490000b30c783b */ /* 0x002e680000000200 */
[----:B------:R-:W3:Y:S04]  /*21c0*/  LDSM.16.M88.4 R20, [R179+0x5100] ;  /* 0x00510000b314783b */ /* 0x000ee80000000200 */
[----:B------:R-:W5:Y:S04]  /*21d0*/  LDSM.16.M88.4 R24, [R179+0x5900] ;  /* 0x00590000b318783b */ /* 0x000f680000000200 */
[----:B----4-:R-:W4:Y:S01]  /*21e0*/  LDSM.16.M88.4 R8, [R226+0x8100] ;  /* 0x00810000e208783b */ /* 0x010f220000000200 */
[C---:B--2---:R-:W-:Y:S08]  /*21f0*/  HMMA.16816.F32 R40, R4.reuse, R16, RZ ;  /* 0x000000100428723c */ /* 0x044ff000000018ff */
[C---:B-1----:R-:W-:Y:S08]  /*2200*/  HMMA.16816.F32 R56, R4.reuse, R12, RZ ;  /* 0x0000000c0438723c */ /* 0x042ff000000018ff */
[C---:B---3--:R-:W-:Y:S08]  /*2210*/  HMMA.16816.F32 R60, R4.reuse, R20, RZ ;  /* 0x00000014043c723c */ /* 0x048ff000000018ff */
[C---:B-----5:R-:W-:Y:S08]  /*2220*/  HMMA.16816.F32 R64, R4.reuse, R24, RZ ;  /* 0x000000180440723c */ /* 0x060ff000000018ff */
[C---:B------:R-:W-:Y:S08]  /*2230*/  HMMA.16816.F32 R44, R4.reuse, R18, RZ ;  /* 0x00000012042c723c */ /* 0x040ff000000018ff */
[C---:B------:R-:W-:Y:S08]  /*2240*/  HMMA.16816.F32 R76, R4.reuse, R14, RZ ;  /* 0x0000000e044c723c */ /* 0x040ff000000018ff */
[C---:B------:R-:W-:Y:S08]  /*2250*/  HMMA.16816.F32 R116, R4.reuse, R22, RZ ;  /* 0x000000160474723c */ /* 0x040ff000000018ff */
[----:B------:R-:W-:Y:S07]  /*2260*/  HMMA.16816.F32 R92, R4, R26, RZ ;  /* 0x0000001a045c723c */ /* 0x000fee00000018ff */
[----:B------:R-:W-:Y:S01]  /*2270*/  IMAD.U32 R6, RZ, RZ, UR12 ;  /* 0x0000000cff067e24 */ /* 0x000fe2000f8e00ff */
[----:B------:R-:W-:Y:S01]  /*2280*/  IADD3 R5, R179, 0x4100, RZ ;  /* 0x00004100b3057810 */ /* 0x000fe20007ffe0ff */
[----:B------:R-:W-:Y:S01]  /*2290*/  IMAD.U32 R4, RZ, RZ, UR9 ;  /* 0x00000009ff047e24 */ /* 0x000fe2000f8e00ff */
[----:B------:R-:W-:Y:S01]  /*22a0*/  USHF.L.U32 UR9, UR4, 0x5, URZ ;  /* 0x0000000504097899 */ /* 0x000fe2000800063f */
[C---:B----4-:R-:W-:Y:S01]  /*22b0*/  HMMA.16816.F32 R100, R8.reuse, R18, RZ ;  /* 0x000000120864723c */ /* 0x050fe200000018ff */
[C---:B------:R-:W-:Y:S01]  /*22c0*/  LEA R2, P1, R6.reuse, R30, 0x6 ;  /* 0x0000001e06027211 */ /* 0x040fe200078230ff */
[----:B------:R-:W-:Y:S01]  /*22d0*/  UMOV UR12, 0x5 ;  /* 0x00000005000c7882 */ /* 0x000fe20000000000 */
[----:B------:R-:W-:Y:S01]  /*22e0*/  @P2 IADD3 R230, R5, -0x20, RZ ;  /* 0xffffffe005e62810 */ /* 0x000fe20007ffe0ff */
[----:B------:R-:W-:Y:S01]  /*22f0*/  USHF.L.U64.HI UR12, UR4, UR12, UR5 ;  /* 0x0000000c040c7299 */ /* 0x000fe20008010205 */
[----:B------:R-:W-:Y:S01]  /*2300*/  LEA.HI.X R6, R6, R29, R4, 0x6, P1 ;  /* 0x0000001d06067211 */ /* 0x000fe200008f3404 */
[----:B------:R-:W-:Y:S01]  /*2310*/  IMAD.U32 R7, RZ, RZ, UR13 ;  /* 0x0000000dff077e24 */ /* 0x000fe2000f8e00ff */
[C---:B------:R-:W-:Y:S01]  /*2320*/  LEA R4, P1, R2.reuse, c[0x0][0x1f8], 0x1 ;  /* 0x00007e0002047a11 */ /* 0x040fe200078208ff */
[----:B------:R-:W-:Y:S01]  /*2330*/  IMAD.U32 R18, RZ, RZ, UR9 ;  /* 0x00000009ff127e24 */ /* 0x000fe2000f8e00ff */
[----:B------:R-:W-:Y:S01]  /*2340*/  HMMA.16816.F32 R120, R8, R16, RZ ;  /* 0x000000100878723c */ /* 0x000fe200000018ff */
[----:B------:R-:W-:Y:S01]  /*2350*/  LDSM.16.M88.4 R32, [R230] ;  /* 0x00000000e620783b */ /* 0x000fe20000000200 */
[----:B------:R-:W-:Y:S01]  /*2360*/  LEA.HI.X R5, R2, c[0x0][0x1fc], R6, 0x1, P1 ;  /* 0x00007f0002057a11 */ /* 0x000fe200008f0c06 */
[----:B------:R-:W-:Y:S01]  /*2370*/  UIADD3 UR14, UP0, UR9, 0x80, URZ ;  /* 0x00000080090e7890 */ /* 0x000fe2000ff1e03f */
[----:B------:R-:W-:-:S02]  /*2380*/  IADD3 R2, -R28, UR15, RZ ;  /* 0x0000000f1c027c10 */ /* 0x000fc4000fffe1ff */
[----:B------:R-:W-:Y:S01]  /*2390*/  IADD3 R6, P1, R4, UR9, RZ ;  /* 0x0000000904067c10 */ /* 0x000fe2000ff3e0ff */
[----:B------:R-:W-:Y:S01]  /*23a0*/  LDSM.16.M88.4 R28, [R230+0x800] ;  /* 0x00080000e61c783b */ /* 0x000fe20000000200 */
[C---:B------:R-:W-:Y:S01]  /*23b0*/  ISETP.LT.OR P5, PT, R2.reuse, 0x1, P3 ;  /* 0x000000010200780c */ /* 0x040fe20001fa1670 */
[C---:B------:R-:W-:Y:S01]  /*23c0*/  HMMA.16816.F32 R88, R8.reuse, R12, RZ ;  /* 0x0000000c0858723c */ /* 0x040fe200000018ff */
[C---:B------:R-:W-:Y:S01]  /*23d0*/  ISETP.LT.OR P4, PT, R2.reuse, 0x1, P0 ;  /* 0x000000010200780c */ /* 0x040fe20000781670 */
[----:B------:R-:W-:Y:S01]  /*23e0*/  UIADD3.X UR13, URZ, UR12, URZ, UP0, !UPT ;  /* 0x0000000c3f0d7290 */ /* 0x000fe200087fe43f */
[----:B------:R-:W-:Y:S01]  /*23f0*/  ISETP.LT.OR P2, PT, R2, 0x11, P3 ;  /* 0x000000110200780c */ /* 0x000fe20001f41670 */
[----:B------:R-:W-:Y:S01]  /*2400*/  UISETP.GE.AND UP0, UPT, UR19, 0x41, UPT ;  /* 0x000000411300788c */ /* 0x000fe2000bf06270 */
[----:B------:R-:W-:Y:S02]  /*2410*/  IADD3.X R7, R5, UR12, RZ, P1, !PT ;  /* 0x0000000c05077c10 */ /* 0x000fe40008ffe4ff */
[----:B------:R-:W-:Y:S01]  /*2420*/  IADD3 R18, P6, P1, R18, 0x80, R4 ;  /* 0x0000008012127810 */ /* 0x000fe200079de004 */
[----:B------:R-:W-:Y:S01]  /*2430*/  HMMA.16816.F32 R96, R8, R14, RZ ;  /* 0x0000000e0860723c */ /* 0x000fe200000018ff */
[----:B------:R-:W1:Y:S01]  /*2440*/  LDSM.16.M88.4 R12, [R228+0xa100] ;  /* 0x00a10000e40c783b */ /* 0x000e620000000200 */
[----:B------:R-:W-:-:S02]  /*2450*/  IADD3 R238, R230, 0x800, RZ ;  /* 0x00000800e6ee7810 */ /* 0x000fc40007ffe0ff */
[----:B------:R-:W-:Y:S02]  /*2460*/  IADD3.X R19, RZ, UR12, R5, P6, P1 ;  /* 0x0000000cff137c10 */ /* 0x000fe4000b7e2405 */
[C---:B------:R-:W-:Y:S02]  /*2470*/  ISETP.LT.OR P1, PT, R2.reuse, 0x21, P3 ;  /* 0x000000210200780c */ /* 0x040fe40001f21670 */
[C---:B------:R-:W-:Y:S01]  /*2480*/  HMMA.16816.F32 R80, R8.reuse, R20, RZ ;  /* 0x000000140850723c */ /* 0x040fe200000018ff */
[----:B------:R-:W-:Y:S02]  /*2490*/  ISETP.LT.OR P6, PT, R2, 0x21, P0 ;  /* 0x000000210200780c */ /* 0x000fe400007c1670 */
[C---:B------:R-:W-:Y:S02]  /*24a0*/  IADD3 R237, R230.reuse, 0x1000, RZ ;  /* 0x00001000e6ed7810 */ /* 0x040fe40007ffe0ff */
[C---:B------:R-:W-:Y:S02]  /*24b0*/  IADD3 R236, R230.reuse, 0x1800, RZ ;  /* 0x00001800e6ec7810 */ /* 0x040fe40007ffe0ff */
[C---:B------:R-:W-:Y:S01]  /*24c0*/  IADD3 R235, R230.reuse, 0x2000, RZ ;  /* 0x00002000e6eb7810 */ /* 0x040fe20007ffe0ff */
[----:B------:R-:W-:Y:S01]  /*24d0*/  HMMA.16816.F32 R84, R8, R22, RZ ;  /* 0x000000160854723c */ /* 0x000fe200000018ff */
[----:B------:R-:W2:Y:S01]  /*24e0*/  LDSM.16.M88.4 R20, [R230+0x1800] ;  /* 0x00180000e614783b */ /* 0x000ea20000000200 */
[----:B------:R-:W-:-:S02]  /*24f0*/  IADD3 R234, R230, 0x2800, RZ ;  /* 0x00002800e6ea7810 */ /* 0x000fc40007ffe0ff */
[C---:B------:R-:W-:Y:S02]  /*2500*/  IADD3 R233, R230.reuse, 0x3000, RZ ;  /* 0x00003000e6e97810 */ /* 0x040fe40007ffe0ff */
[----:B------:R-:W-:Y:S02]  /*2510*/  IADD3 R232, R230, 0x3800, RZ ;  /* 0x00003800e6e87810 */ /* 0x000fe40007ffe0ff */
[C---:B------:R-:W-:Y:S08]  /*2520*/  HMMA.16816.F32 R72, R8.reuse, R24, RZ ;  /* 0x000000180848723c */ /* 0x040ff000000018ff */
[----:B------:R-:W-:Y:S01]  /*2530*/  HMMA.16816.F32 R68, R8, R26, RZ ;  /* 0x0000001a0844723c */ /* 0x000fe200000018ff */
[----:B------:R-:W3:Y:S04]  /*2540*/  LDSM.16.M88.4 R24, [R230+0x1000] ;  /* 0x00100000e618783b */ /* 0x000ee80000000200 */
[----:B------:R-:W4:Y:S04]  /*2550*/  LDSM.16.M88.4 R8, [R228+0x8100] ;  /* 0x00810000e408783b */ /* 0x000f280000000200 */
[----:B------:R-:W-:Y:S01]  /*2560*/  @!PT LDS RZ, [RZ] ;  /* 0x00000000fffff984 */ /* 0x000fe20000000800 */
[----:B------:R-:W-:Y:S01]  /*2570*/  @!PT LDS RZ, [RZ] ;  /* 0x00000000fffff984 */ /* 0x000fe20000000800 */
[----:B------:R-:W-:Y:S01]  /*2580*/  @!PT LDS RZ, [RZ] ;  /* 0x00000000fffff984 */ /* 0x000fe20000000800 */
[----:B------:R5:W-:Y:S01]  /*2590*/  LDGSTS.E.BYPASS.LTC128B.128 [R239+0x100], [R4.64], !P5 ;  /* 0x0010000004ef7fae */ /* 0x000be2000e901d50 */
[C---:B------:R-:W-:Y:S01]  /*25a0*/  ISETP.LT.OR P5, PT, R2.reuse, 0x11, P0 ;  /* 0x000000110200780c */ /* 0x040fe200007a1670 */
[C---:B-1----:R-:W-:Y:S02]  /*25b0*/  HMMA.16816.F32 R128, R12.reuse, R34, R44 ;  /* 0x000000220c80723c */ /* 0x042fe4000000182c */
[----:B------:R5:W-:Y:S04]  /*25c0*/  LDGSTS.E.BYPASS.LTC128B.128 [R239+0x2100], [R4.64+0x80], !P4 ;  /* 0x0210008004ef7fae */ /* 0x000be8000e101d50 */
[----:B------:R1:W-:Y:S02]  /*25d0*/  LDGSTS.E.BYPASS.LTC128B.128 [R239+0x900], [R6.64], !P2 ;  /* 0x0090000006ef7fae */ /* 0x0003e4000d101d50 */
[----:B------:R-:W-:Y:S04]  /*25e0*/  HMMA.16816.F32 R56, R12, R28, R56 ;  /* 0x0000001c0c38723c */ /* 0x000fe80000001838 */
[----:B------:R4:W-:Y:S01]  /*25f0*/  LDGSTS.E.BYPASS.LTC128B.128 [R239+0x2900], [R18.64], !P5 ;  /* 0x0290000012ef7fae */ /* 0x0009e2000e901d50 */
[----:B------:R-:W-:-:S03]  /*2600*/  ISETP.LT.OR P5, PT, R2, 0x31, P3 ;  /* 0x000000310200780c */ /* 0x000fc60001fa1670 */
[C---:B--2---:R-:W-:Y:S08]  /*2610*/  HMMA.16816.F32 R64, R12.reuse, R20, R64 ;  /* 0x000000140c40723c */ /* 0x044ff00000001840 */
[----:B------:R-:W-:Y:S01]  /*2620*/  HMMA.16816.F32 R76, R12, R30, R76 ;  /* 0x0000001e0c4c723c */ /* 0x000fe2000000184c */
[----:B-----5:R-:W-:-:S07]  /*2630*/  IADD3 R4, P4, R6, UR9, RZ ;  /* 0x0000000906047c10 */ /* 0x020fce000ff9e0ff */
[-C--:B---3--:R-:W-:Y:S01]  /*2640*/  HMMA.16816.F32 R60, R12, R24.reuse, R60 ;  /* 0x000000180c3c723c */ /* 0x088fe2000000183c */
[----:B------:R-:W-:Y:S02]  /*2650*/  IADD3.X R5, R7, UR12, RZ, P4, !PT ;  /* 0x0000000c07057c10 */ /* 0x000fe4000a7fe4ff */
[----:B------:R-:W-:Y:S02]  /*2660*/  IADD3 R16, P4, R4, UR9, RZ ;  /* 0x0000000904107c10 */ /* 0x000fe4000ff9e0ff */
[----:B-1----:R-:W-:Y:S01]  /*2670*/  IADD3 R6, P2, R6, UR14, RZ ;  /* 0x0000000e06067c10 */ /* 0x002fe2000ff5e0ff */
[----:B------:R1:W-:Y:S01]  /*2680*/  LDGSTS.E.BYPASS.LTC128B.128 [R239+0x1100], [R4.64], !P1 ;  /* 0x0110000004ef7fae */ /* 0x0003e2000c901d50 */
[----:B------:R-:W-:Y:S01]  /*2690*/  IADD3.X R17, R5, UR12, RZ, P4, !PT ;  /* 0x0000000c05117c10 */ /* 0x000fe2000a7fe4ff */
[----:B----4-:R-:W-:Y:S01]  /*26a0*/  HMMA.16816.F32 R132, R8, R24, R80 ;  /* 0x000000180884723c */ /* 0x010fe20000001850 */
[----:B------:R-:W-:Y:S01]  /*26b0*/  ISETP.LT.OR P4, PT, R2, 0x31, P0 ;  /* 0x000000310200780c */ /* 0x000fe20000781670 */
[----:B------:R-:W-:Y:S01]  /*26c0*/  IMAD.MOV.U32 R2, RZ, RZ, 0x40 ;  /* 0x00000040ff027424 */ /* 0x000fe200078e00ff */
[----:B------:R-:W-:-:S02]  /*26d0*/  IADD3.X R7, R7, UR13, RZ, P2, !PT ;  /* 0x0000000d07077c10 */ /* 0x000fc400097fe4ff */
[----:B------:R-:W-:-:S03]  /*26e0*/  LOP3.LUT P2, RZ, R36, 0x4, RZ, 0xc0, !PT ;  /* 0x0000000424ff7812 */ /* 0x000fc6000784c0ff */
[----:B------:R2:W-:Y:S01]  /*26f0*/  LDGSTS.E.BYPASS.LTC128B.128 [R239+0x3100], [R6.64], !P6 ;  /* 0x0310000006ef7fae */ /* 0x0005e2000f101d50 */
[----:B------:R-:W-:Y:S01]  /*2700*/  SEL R2, R2, 0xffffffc0, !P2 ;  /* 0xffffffc002027807 */ /* 0x000fe20005000000 */
[-C--:B------:R-:W-:Y:S02]  /*2710*/  HMMA.16816.F32 R36, R12, R32.reuse, R40 ;  /* 0x000000200c24723c */ /* 0x080fe40000001828 */
[----:B------:R3:W-:Y:S02]  /*2720*/  LDGSTS.E.BYPASS.LTC128B.128 [R239+0x1900], [R16.64], !P5 ;  /* 0x0190000010ef7fae */ /* 0x0007e4000e901d50 */
[----:B------:R-:W-:Y:S02]  /*2730*/  IMAD.IADD R225, R179, 0x1, R2 ;  /* 0x00000001b3e17824 */ /* 0x000fe400078e0202 */
[----:B------:R-:W-:Y:S02]  /*2740*/  IMAD.IADD R224, R2, 0x1, R230 ;  /* 0x0000000102e07824 */ /* 0x000fe400078e02e6 */
[----:B------:R-:W-:Y:S01]  /*2750*/  HMMA.16816.F32 R120, R8, R32, R120 ;  /* 0x000000200878723c */ /* 0x000fe20000001878 */
[----:B-1----:R-:W-:-:S07]  /*2760*/  IADD3 R4, P1, R4, UR14, RZ ;  /* 0x0000000e04047c10 */ /* 0x002fce000ff3e0ff */
[----:B------:R-:W-:Y:S01]  /*2770*/  HMMA.16816.F32 R80, R8, R34, R100 ;  /* 0x000000220850723c */ /* 0x000fe20000001864 */
[----:B------:R-:W-:Y:S02]  /*2780*/  IADD3.X R5, R5, UR13, RZ, P1, !PT ;  /* 0x0000000d05057c10 */ /* 0x000fe40008ffe4ff */
[----:B------:R-:W-:-:S03]  /*2790*/  PLOP3.LUT P1, PT, PT, PT, UP0, 0x80, 0x0 ;  /* 0x000000000000781c */ /* 0x000fc60003f2f008 */
[----:B------:R2:W-:Y:S02]  /*27a0*/  LDGSTS.E.BYPASS.LTC128B.128 [R239+0x3900], [R4.64], !P4 ;  /* 0x0390000004ef7fae */ /* 0x0005e4000e101d50 */
[C---:B------:R-:W-:Y:S02]  /*27b0*/  HMMA.16816.F32 R124, R8.reuse, R28, R88 ;  /* 0x0000001c087c723c */ /* 0x040fe40000001858 */
[----:B------:R-:W-:Y:S04]  /*27c0*/  LDSM.16.M88.4 R52, [R225+0x4100] ;  /* 0x00410000e134783b */ /* 0x000fe80000000200 */
[----:B---3--:R-:W1:Y:S02]  /*27d0*/  LDSM.16.M88.4 R16, [R227+0xa100] ;  /* 0x00a10000e310783b */ /* 0x008e640000000200 */
[C---:B------:R-:W-:Y:S02]  /*27e0*/  HMMA.16816.F32 R136, R8.reuse, R20, R72 ;  /* 0x000000140888723c */ /* 0x040fe40000001848 */
[----:B------:R-:W3:Y:S04]  /*27f0*/  LDSM.16.M88.4 R48, [R225+0x4900] ;  /* 0x00490000e130783b */ /* 0x000ee80000000200 */
[----:B------:R-:W4:Y:S02]  /*2800*/  LDSM.16.M88.4 R44, [R225+0x5100] ;  /* 0x00510000e12c783b */ /* 0x000f240000000200 */
[C---:B------:R-:W-:Y:S02]  /*2810*/  HMMA.16816.F32 R32, R8.reuse, R30, R96 ;  /* 0x0000001e0820723c */ /* 0x040fe40000001860 */
[----:B------:R-:W-:Y:S04]  /*2820*/  LDSM.16.M88.4 R40, [R225+0x5900] ;  /* 0x00590000e128783b */ /* 0x000fe80000000200 */
[----:B------:R-:W-:Y:S02]  /*2830*/  LDSM.16.M88.4 R28, [R224] ;  /* 0x00000000e01c783b */ /* 0x000fe40000000200 */
[C---:B------:R-:W-:Y:S02]  /*2840*/  HMMA.16816.F32 R104, R8.reuse, R26, R84 ;  /* 0x0000001a0868723c */ /* 0x040fe40000001854 */
[----:B--2---:R-:W-:Y:S04]  /*2850*/  LDSM.16.M88.4 R4, [R229+0xa100] ;  /* 0x00a10000e504783b */ /* 0x004fe80000000200 */
[----:B------:R-:W0:Y:S02]  /*2860*/  LDGDEPBAR ;  /* 0x00000000000079af */ /* 0x000e240000000000 */
[----:B------:R-:W-:Y:S02]  /*2870*/  HMMA.16816.F32 R100, R8, R22, R68 ;  /* 0x000000160864723c */ /* 0x000fe40000001844 */
[----:B------:R-:W2:Y:S06]  /*2880*/  LDSM.16.M88.4 R8, [R227+0x8100] ;  /* 0x00810000e308783b */ /* 0x000eac0000000200 */
[C---:B------:R-:W-:Y:S01]  /*2890*/  HMMA.16816.F32 R116, R12.reuse, R26, R116 ;  /* 0x0000001a0c74723c */ /* 0x040fe20000001874 */
[----:B------:R-:W5:Y:S07]  /*28a0*/  LDSM.16.M88.4 R24, [R224+0x800] ;  /* 0x00080000e018783b */ /* 0x000f6e0000000200 */
[----:B------:R-:W-:Y:S01]  /*28b0*/  HMMA.16816.F32 R112, R12, R22, R92 ;  /* 0x000000160c70723c */ /* 0x000fe2000000185c */
[----:B------:R-:W5:Y:S04]  /*28c0*/  LDSM.16.M88.4 R12, [R229+0x8100] ;  /* 0x00810000e50c783b */ /* 0x000f680000000200 */
[----:B------:R-:W5:Y:S03]  /*28d0*/  LDSM.16.M88.4 R20, [R224+0x1000] ;  /* 0x00100000e014783b */ /* 0x000f660000000200 */
[C---:B-1----:R-:W-:Y:S01]  /*28e0*/  HMMA.16816.F32 R72, R16.reuse, R52, R36 ;  /* 0x000000341048723c */ /* 0x042fe20000001824 */
[----:B------:R-:W1:Y:S07]  /*28f0*/  LDSM.16.M88.4 R36, [R224+0x1800] ;  /* 0x00180000e024783b */ /* 0x000e6e0000000200 */
[C---:B---3--:R-:W-:Y:S08]  /*2900*/  HMMA.16816.F32 R108, R16.reuse, R48, R56 ;  /* 0x00000030106c723c */ /* 0x048ff00000001838 */
[C---:B----4-:R-:W-:Y:S08]  /*2910*/  HMMA.16816.F32 R96, R16.reuse, R44, R60 ;  /* 0x0000002c1060723c */ /* 0x050ff0000000183c */
[----:B------:R-:W-:Y:S08]  /*2920*/  HMMA.16816.F32 R92, R16, R54, R128 ;  /* 0x00000036105c723c */ /* 0x000ff00000001880 */
[C---:B--2---:R-:W-:Y:S08]  /*2930*/  HMMA.16816.F32 R84, R8.reuse, R52, R120 ;  /* 0x000000340854723c */ /* 0x044ff00000001878 */
[----:B------:R-:W-:Y:S08]  /*2940*/  HMMA.16816.F32 R80, R8, R54, R80 ;  /* 0x000000360850723c */ /* 0x000ff00000001850 */
[C---:B------:R-:W-:Y:S08]  /*2950*/  HMMA.16816.F32 R88, R16.reuse, R40, R64 ;  /* 0x000000281058723c */ /* 0x040ff00000001840 */
        /* <DEDUP_REMOVED lines=11> */
[----:B------:R-:W2:Y:S03]  /*2a10*/  LDSM.16.M88.4 R40, [R179+0x6900] ;  /* 0x00690000b328783b */ /* 0x000ea60000000200 */
[C---:B------:R-:W-:Y:S08]  /*2a20*/  HMMA.16816.F32 R100, R4.reuse, R30, R92 ;  /* 0x0000001e0464723c */ /* 0x040ff0000000185c */
[----:B-----5:R-:W-:Y:S08]  /*2a30*/  HMMA.16816.F32 R120, R4, R24, R108 ;  /* 0x000000180478723c */ /* 0x020ff0000000186c */
        /* <DEDUP_REMOVED lines=12> */
[----:B------:R-:W3:Y:S03]  /*2b00*/  LDSM.16.M88.4 R16, [R179+0x7900] ;  /* 0x00790000b310783b */ /* 0x000ee60000000200 */
[C---:B------:R-:W-:Y:S01]  /*2b10*/  HMMA.16816.F32 R76, R4.reuse, R26, R76 ;  /* 0x0000001a044c723c */ /* 0x040fe2000000184c */
[----:B------:R-:W-:Y:S07]  /*2b20*/  LDSM.16.M88.4 R24, [R230+0x2800] ;  /* 0x00280000e618783b */ /* 0x000fee0000000200 */
[C---:B------:R-:W-:Y:S08]  /*2b30*/  HMMA.16816.F32 R140, R4.reuse, R20, R96 ;  /* 0x00000014048c723c */ /* 0x040ff00000001860 */
[C---:B------:R-:W-:Y:S01]  /*2b40*/  HMMA.16816.F32 R136, R4.reuse, R22, R68 ;  /* 0x000000160488723c */ /* 0x040fe20000001844 */
[----:B------:R-:W4:Y:S07]  /*2b50*/  LDSM.16.M88.4 R20, [R228+0xc100] ;  /* 0x00c10000e414783b */ /* 0x000f2e0000000200 */
[C---:B------:R-:W-:Y:S01]  /*2b60*/  HMMA.16816.F32 R72, R4.reuse, R28, R72 ;  /* 0x0000001c0448723c */ /* 0x040fe20000001848 */
[----:B------:R-:W-:Y:S07]  /*2b70*/  LDSM.16.M88.4 R28, [R230+0x2000] ;  /* 0x00200000e61c783b */ /* 0x000fee0000000200 */
[C---:B------:R-:W-:Y:S08]  /*2b80*/  HMMA.16816.F32 R96, R4.reuse, R36, R88 ;  /* 0x000000240460723c */ /* 0x040ff00000001858 */
[----:B------:R-:W-:Y:S01]  /*2b90*/  HMMA.16816.F32 R132, R4, R38, R56 ;  /* 0x000000260484723c */ /* 0x000fe20000001838 */
[----:B------:R-:W5:Y:S07]  /*2ba0*/  LDSM.16.M88.4 R4, [R228+0xe100] ;  /* 0x00e10000e404783b */ /* 0x000f6e0000000200 */
[C---:B--2---:R-:W-:Y:S08]  /*2bb0*/  HMMA.16816.F32 R60, R8.reuse, R40, R120 ;  /* 0x00000028083c723c */ /* 0x044ff00000001878 */
[----:B------:R-:W-:Y:S08]  /*2bc0*/  HMMA.16816.F32 R56, R8, R42, R76 ;  /* 0x0000002a0838723c */ /* 0x000ff0000000184c */
[C---:B-1----:R-:W-:Y:S08]  /*2bd0*/  HMMA.16816.F32 R36, R12.reuse, R40, R116 ;  /* 0x000000280c24723c */ /* 0x042ff00000001874 */
[----:B------:R-:W-:Y:S08]  /*2be0*/  HMMA.16816.F32 R40, R12, R42, R112 ;  /* 0x0000002a0c28723c */ /* 0x000ff00000001870 */
[C---:B------:R-:W-:Y:S08]  /*2bf0*/  HMMA.16816.F32 R68, R8.reuse, R50, R100 ;  /* 0x000000320844723c */ /* 0x040ff00000001864 */
[C---:B------:R-:W-:Y:S08]  /*2c00*/  HMMA.16816.F32 R72, R8.reuse, R48, R72 ;  /* 0x000000300848723c */ /* 0x040ff00000001848 */
[C---:B------:R-:W-:Y:S08]  /*2c10*/  HMMA.16816.F32 R88, R8.reuse, R32, R140 ;  /* 0x000000200858723c */ /* 0x040ff0000000188c */
[C---:B------:R-:W-:Y:S08]  /*2c20*/  HMMA.16816.F32 R100, R8.reuse, R34, R136 ;  /* 0x000000220864723c */ /* 0x040ff00000001888 */
[C---:B---3--:R-:W-:Y:S08]  /*2c30*/  HMMA.16816.F32 R96, R8.reuse, R16, R96 ;  /* 0x000000100860723c */ /* 0x048ff00000001860 */
[----:B------:R-:W-:Y:S08]  /*2c40*/  HMMA.16816.F32 R80, R8, R18, R132 ;  /* 0x000000120850723c */ /* 0x000ff00000001884 */
[C---:B------:R-:W-:Y:S08]  /*2c50*/  HMMA.16816.F32 R76, R12.reuse, R48, R128 ;  /* 0x000000300c4c723c */ /* 0x040ff00000001880 */
[C---:B------:R-:W-:Y:S01]  /*2c60*/  HMMA.16816.F32 R64, R12.reuse, R50, R124 ;  /* 0x000000320c40723c */ /* 0x040fe2000000187c */
[----:B------:R-:W-:Y:S07]  /*2c70*/  LDSM.16.M88.4 R48, [R225+0x6100] ;  /* 0x00610000e130783b */ /* 0x000fee0000000200 */
        /* <DEDUP_REMOVED lines=8> */
[----:B------:R-:W-:Y:S07]  /*2d00*/  LDSM.16.M88.4 R36, [R225+0x7100] ;  /* 0x00710000e124783b */ /* 0x000fee0000000200 */
[-C--:B------:R-:W-:Y:S01]  /*2d10*/  HMMA.16816.F32 R112, R20, R26.reuse, R40 ;  /* 0x0000001a1470723c */ /* 0x080fe20000001828 */
[----:B------:R-:W3:Y:S07]  /*2d20*/  LDSM.16.M88.4 R40, [R225+0x6900] ;  /* 0x00690000e128783b */ /* 0x000eee0000000200 */
[C---:B-----5:R-:W-:Y:S08]  /*2d30*/  HMMA.16816.F32 R140, R4.reuse, R26, R56 ;  /* 0x0000001a048c723c */ /* 0x060ff00000001838 */
[C---:B------:R-:W-:Y:S08]  /*2d40*/  HMMA.16816.F32 R116, R4.reuse, R28, R72 ;  /* 0x0000001c0474723c */ /* 0x040ff00000001848 */
[C---:B------:R-:W-:Y:S08]  /*2d50*/  HMMA.16816.F32 R148, R4.reuse, R30, R68 ;  /* 0x0000001e0494723c */ /* 0x040ff00000001844 */
[----:B------:R-:W-:Y:S01]  /*2d60*/  HMMA.16816.F32 R144, R4, R24, R60 ;  /* 0x000000180490723c */ /* 0x000fe2000000183c */
[----:B------:R-:W-:Y:S07]  /*2d70*/  LDSM.16.M88.4 R24, [R224+0x3000] ;  /* 0x00300000e018783b */ /* 0x000fee0000000200 */
[C---:B------:R-:W-:Y:S08]  /*2d80*/  HMMA.16816.F32 R56, R20.reuse, R28, R76 ;  /* 0x0000001c1438723c */ /* 0x040ff0000000184c */
[----:B------:R-:W-:Y:S01]  /*2d90*/  HMMA.16816.F32 R124, R20, R30, R64 ;  /* 0x0000001e147c723c */ /* 0x000fe20000001840 */
[----:B------:R-:W-:Y:S07]  /*2da0*/  LDSM.16.M88.4 R28, [R224+0x2800] ;  /* 0x00280000e01c783b */ /* 0x000fee0000000200 */
[C---:B------:R-:W-:Y:S08]  /*2db0*/  HMMA.16816.F32 R136, R4.reuse, R44, R88 ;  /* 0x0000002c0488723c */ /* 0x040ff00000001858 */
[C---:B------:R-:W-:Y:S08]  /*2dc0*/  HMMA.16816.F32 R132, R4.reuse, R46, R100 ;  /* 0x0000002e0484723c */ /* 0x040ff00000001864 */
[C---:B------:R-:W-:Y:S08]  /*2dd0*/  HMMA.16816.F32 R128, R4.reuse, R52, R96 ;  /* 0x000000340480723c */ /* 0x040ff00000001860 */
[----:B------:R-:W-:Y:S01]  /*2de0*/  HMMA.16816.F32 R60, R4, R54, R80 ;  /* 0x00000036043c723c */ /* 0x000fe20000001850 */
[----:B------:R-:W4:Y:S07]  /*2df0*/  LDSM.16.M88.4 R4, [R231+0xe100] ;  /* 0x00e10000e704783b */ /* 0x000f2e0000000200 */
[C---:B------:R-:W-:Y:S01]  /*2e00*/  HMMA.16816.F32 R108, R20.reuse, R44, R8 ;  /* 0x0000002c146c723c */ /* 0x040fe20000001808 */
[----:B------:R-:W5:Y:S07]  /*2e10*/  LDSM.16.M88.4 R8, [R229+0xc100] ;  /* 0x00c10000e508783b */ /* 0x000f6e0000000200 */
[C---:B------:R-:W-:Y:S01]  /*2e20*/  HMMA.16816.F32 R68, R20.reuse, R46, R84 ;  /* 0x0000002e1444723c */ /* 0x040fe20000001854 */
[----:B------:R-:W3:Y:S07]  /*2e30*/  LDSM.16.M88.4 R44, [R224+0x2000] ;  /* 0x00200000e02c783b */ /* 0x000eee0000000200 */
        /* <DEDUP_REMOVED lines=19> */
[----:B------:R-:W-:Y:S08]  /*2f70*/  HMMA.16816.F32 R12, R12, R34, R64 ;  /* 0x000000220c0c723c */ /* 0x000ff00000001840 */
[C---:B----4-:R-:W-:Y:S08]  /*2f80*/  HMMA.16816.F32 R92, R4.reuse, R28, R92 ;  /* 0x0000001c045c723c */ /* 0x050ff0000000185c */
[----:B------:R-:W-:Y:S08]  /*2f90*/  HMMA.16816.F32 R88, R4, R30, R88 ;  /* 0x0000001e0458723c */ /* 0x000ff00000001858 */
[----:B-----5:R-:W-:Y:S08]  /*2fa0*/  HMMA.16816.F32 R48, R8, R28, R48 ;  /* 0x0000001c0830723c */ /* 0x020ff00000001830 */
[C---:B------:R-:W-:Y:S08]  /*2fb0*/  HMMA.16816.F32 R100, R4.reuse, R44, R100 ;  /* 0x0000002c0464723c */ /* 0x040ff00000001864 */
[C---:B------:R-:W-:Y:S08]  /*2fc0*/  HMMA.16816.F32 R96, R4.reuse, R46, R96 ;  /* 0x0000002e0460723c */ /* 0x040ff00000001860 */
[C---:B------:R-:W-:Y:S08]  /*2fd0*/  HMMA.16816.F32 R84, R4.reuse, R24, R84 ;  /* 0x000000180454723c */ /* 0x040ff00000001854 */
[C---:B------:R-:W-:Y:S08]  /*2fe0*/  HMMA.16816.F32 R80, R4.reuse, R26, R80 ;  /* 0x0000001a0450723c */ /* 0x040ff00000001850 */
[C---:B------:R-:W-:Y:S08]  /*2ff0*/  HMMA.16816.F32 R76, R4.reuse, R20, R76 ;  /* 0x00000014044c723c */ /* 0x040ff0000000184c */
[----:B------:R-:W-:Y:S07]  /*3000*/  HMMA.16816.F32 R60, R4, R22, R60 ;  /* 0x00000016043c723c */ /* 0x000fee000000183c */
[----:B------:R-:W-:Y:S01]  /*3010*/  LOP3.LUT R4, R153, R152, RZ, 0xfc, !PT ;  /* 0x0000009899047212 */ /* 0x000fe200078efcff */
        /* <DEDUP_REMOVED lines=45> */
.L_x_2512:
[----:B------:R-:W-:Y:S01]  /*32f0*/  LOP3.LUT R2, R155, 0xffffffe0, RZ, 0xc0, !PT ;  /* 0xffffffe09b027812 */ /* 0x000fe200078ec0ff */
[----:B---3--:R-:W-:Y:S01]  /*3300*/  IMAD.U32 R6, RZ, RZ, UR15 ;  /* 0x0000000fff067e24 */ /* 0x008fe2000f8e00ff */
[----:B------:R-:W-:Y:S01]  /*3310*/  STL [R1+0x84], R239 ;  /* 0x000084ef01007387 */ /* 0x000fe20000100800 */
[----:B------:R-:W-:-:S02]  /*3320*/  IMAD.SHL.U32 R220, R4, 0x2, RZ ;  /* 0x0000000204dc7824 */ /* 0x000fc400078e00ff */
[----:B------:R-:W-:Y:S01]  /*3330*/  IMAD.IADD R2, R157, 0x1, -R2 ;  /* 0x000000019d027824 */ /* 0x000fe200078e0a02 */
[----:B------:R-:W-:Y:S01]  /*3340*/  STL [R1+0x80], R238 ;  /* 0x000080ee01007387 */ /* 0x000fe20000100800 */
[----:B------:R-:W-:Y:S01]  /*3350*/  IMAD R221, R3, 0x2, R220 ;  /* 0x0000000203dd7824 */ /* 0x000fe200078e02dc */
[C---:B------:R-:W-:Y:S02]  /*3360*/  LEA R223, R0.reuse, R220, 0x1 ;  /* 0x000000dc00df7211 */ /* 0x040fe400078e08ff */
[----:B------:R-:W-:Y:S01]  /*3370*/  SHF.R.S32.HI R5, RZ, 0x1f, R2 ;  /* 0x0000001fff057819 */ /* 0x000fe20000011402 */
[----:B------:R-:W-:Y:S01]  /*3380*/  IMAD R222, R0, 0x2, R221 ;  /* 0x0000000200de7824 */ /* 0x000fe200078e02dd */
[----:B------:R-:W-:Y:S02]  /*3390*/  STL [R1+0x7c], R237 ;  /* 0x00007ced01007387 */ /* 0x000fe40000100800 */
[----:B------:R-:W-:Y:S02]  /*33a0*/  LEA.HI R5, R5, R2, RZ, 0x2 ;  /* 0x0000000205057211 */ /* 0x000fe400078f10ff */
[----:B------:R-:W-:Y:S02]  /*33b0*/  STL [R1+0x78], R236 ;  /* 0x000078ec01007387 */ /* 0x000fe40000100800 */
[----:B------:R-:W-:-:S02]  /*33c0*/  LOP3.LUT R5, R5, 0x7ffffffc, RZ, 0xc0, !PT ;  /* 0x7ffffffc05057812 */ /* 0x000fc400078ec0ff */
[----:B------:R-:W-:Y:S02]  /*33d0*/  STL [R1+0x74], R235 ;  /* 0x000074eb01007387 */ /* 0x000fe40000100800 */
[----:B------:R-:W-:Y:S02]  /*33e0*/  IADD3 R2, R2, -R5, RZ ;  /* 0x8000000502027210 */ /* 0x000fe40007ffe0ff */
[----:B------:R-:W-:Y:S03]  /*33f0*/  STL [R1+0x70], R234 ;  /* 0x000070ea01007387 */ /* 0x000fe60000100800 */
[----:B------:R-:W-:Y:S01]  /*3400*/  IMAD R8, R2, -0x2, R6 ;  /* 0xfffffffe02087824 */ /* 0x000fe200078e0206 */
[----:B------:R-:W-:Y:S04]  /*3410*/  STL [R1+0x6c], R233 ;  /* 0x00006ce901007387 */ /* 0x000fe80000100800 */
[C---:B------:R-:W-:Y:S01]  /*3420*/  ISETP.GT.AND P4, PT, R8.reuse, RZ, PT ;  /* 0x000000ff0800720c */ /* 0x040fe20003f84270 */
[----:B------:R-:W-:Y:S01]  /*3430*/  STL [R1+0x68], R232 ;  /* 0x000068e801007387 */ /* 0x000fe20000100800 */
[----:B------:R-:W-:-:S02]  /*3440*/  ISETP.GT.AND P2, PT, R8, 0x1, PT ;  /* 0x000000010800780c */ /* 0x000fc40003f44270 */
[----:B------:R-:W-:Y:S01]  /*3450*/  FSEL R6, R100, -INF , P4 ;  /* 0xff80000064067808 */ /* 0x000fe20002000000 */
[----:B------:R-:W-:Y:S01]  /*3460*/  STL [R1+0x64], R231 ;  /* 0x000064e701007387 */ /* 0x000fe20000100800 */
[----:B------:R-:W-:Y:S02]  /*3470*/  FSEL R7, R101, -INF , P2 ;  /* 0xff80000065077808 */ /* 0x000fe40001000000 */
[C---:B------:R-:W-:Y:S01]  /*3480*/  ISETP.GT.AND P6, PT, R8.reuse, 0x8, PT ;  /* 0x000000080800780c */ /* 0x040fe20003fc4270 */
        /* <DEDUP_REMOVED lines=10> */
[----:B------:R-:W-:Y:S02]  /*3530*/  FSEL R10, R97, -INF , P5 ;  /* 0xff800000610a7808 */ /* 0x000fe40002800000 */
[----:B------:R-:W-:Y:S01]  /*3540*/  ISETP.GT.AND P4, PT, R8, 0x10, PT ;  /* 0x000000100800780c */ /* 0x000fe20003f84270 */
        /* <DEDUP_REMOVED lines=12> */
[----:B------:R-:W-:Y:S01]  /*3610*/  LDSM.16.MT88.4 R100, [R221+0x2100] ;  /* 0x00210000dd64783b */ /* 0x000fe20000004200 */
[----:B------:R-:W-:Y:S02]  /*3620*/  FSEL R156, R55, -INF , P5 ;  /* 0xff800000379c7808 */ /* 0x000fe40002800000 */
[----:B------:R-:W-:Y:S01]  /*3630*/  FSEL R136, R53, -INF , P5 ;  /* 0xff80000035887808 */ /* 0x000fe20002800000 */
[----:B------:R-:W-:Y:S01]  /*3640*/  LDSM.16.MT88.4 R44, [R220+0x100] ;  /* 0x00010000dc2c783b */ /* 0x000fe20000004200 */
[----:B------:R-:W-:Y:S02]  /*3650*/  FSEL R18, R93, -INF , P2 ;  /* 0xff8000005d127808 */ /* 0x000fe40001000000 */
[----:B------:R-:W-:Y:S01]  /*3660*/  ISETP.GT.AND P5, PT, R8, 0x18, PT ;  /* 0x000000180800780c */ /* 0x000fe20003fa4270 */
        /* <DEDUP_REMOVED lines=12> */
[----:B------:R-:W-:Y:S01]  /*3730*/  FSEL R144, R51, -INF , P2 ;  /* 0xff80000033907808 */ /* 0x000fe20001000000 */
[----:B------:R-:W-:Y:S01]  /*3740*/  LDSM.16.MT88.4 R92, [R220+0x2100] ;  /* 0x00210000dc5c783b */ /* 0x000fe20000004200 */
[----:B------:R-:W-:Y:S02]  /*3750*/  FSEL R118, R49, -INF , P2 ;  /* 0xff80000031767808 */ /* 0x000fe40001000000 */
[----:B------:R-:W-:Y:S01]  /*3760*/  FSEL R20, R89, -INF , P4 ;  /* 0xff80000059147808 */ /* 0x000fe20002000000 */
[----:B------:R-:W-:Y:S01]  /*3770*/  LDSM.16.MT88.4 R48, [R221+0x900] ;  /* 0x00090000dd30783b */ /* 0x000fe20000004200 */
[----:B------:R-:W-:Y:S02]  /*3780*/  ISETP.GT.AND P2, PT, R8, 0x20, PT ;  /* 0x000000200800780c */ /* 0x000fe40003f44270 */
        /* <DEDUP_REMOVED lines=8> */
[----:B------:R-:W-:Y:S01]  /*3810*/  FSEL R139, R31, -INF , P4 ;  /* 0xff8000001f8b7808 */ /* 0x000fe20002000000 */
[----:B------:R-:W-:Y:S01]  /*3820*/  LDSM.16.MT88.4 R88, [R222+0x100] ;  /* 0x00010000de58783b */ /* 0x000fe20000004200 */
[----:B------:R-:W-:Y:S02]  /*3830*/  FSEL R116, R29, -INF , P4 ;  /* 0xff8000001d747808 */ /* 0x000fe40002000000 */
[----:B------:R-:W-:Y:S02]  /*3840*/  FSEL R170, R85, -INF , P5 ;  /* 0xff80000055aa7808 */ /* 0x000fe40002800000 */
        /* <DEDUP_REMOVED lines=32> */
[----:B------:R-:W-:Y:S02]  /*3a50*/  FMNMX.FTZ R2, R249, R2, !PT ;  /* 0x00000002f9027209 */ /* 0x000fe40007810000 */
[----:B------:R-:W-:-:S02]  /*3a60*/  FSEL R180, R83, -INF , P2 ;  /* 0xff80000053b47808 */ /* 0x000fc40001000000 */
[----:B------:R-:W-:Y:S01]  /*3a70*/  FMNMX.FTZ R2, R187, R2, !PT ;  /* 0x00000002bb027209 */ /* 0x000fe20007810000 */
[----:B------:R-:W-:Y:S01]  /*3a80*/  LDSM.16.MT88.4 R80, [R221+0x100] ;  /* 0x00010000dd50783b */ /* 0x000fe20000004200 */
[----:B------:R-:W-:Y:S02]  /*3a90*/  FSEL R162, R39, -INF , P2 ;  /* 0xff80000027a27808 */ /* 0x000fe40001000000 */
[----:B------:R-:W-:Y:S01]  /*3aa0*/  FSEL R160, R37, -INF , P2 ;  /* 0xff80000025a07808 */ /* 0x000fe20001000000 */
[----:B------:R-:W1:Y:S01]  /*3ab0*/  SHFL.BFLY PT, R5, R2, 0x2, 0x1f ;  /* 0x0c401f0002057f89 */ /* 0x000e6200000e0000 */
[----:B------:R-:W-:Y:S02]  /*3ac0*/  FSEL R184, R79, -INF , P6 ;  /* 0xff8000004fb87808 */ /* 0x000fe40003000000 */
[----:B------:R-:W-:Y:S02]  /*3ad0*/  FSEL R12, R62, -INF , P5 ;  /* 0xff8000003e0c7808 */ /* 0x000fe40002800000 */
[----:B------:R-:W-:-:S02]  /*3ae0*/  FSEL R208, R63, -INF , P4 ;  /* 0xff8000003fd07808 */ /* 0x000fc40002000000 */
[----:B------:R-:W-:Y:S01]  /*3af0*/  FMNMX.FTZ R0, R146, R145, !PT ;  /* 0x0000009192007209 */ /* 0x000fe20007810000 */
[----:B------:R-:W-:Y:S01]  /*3b00*/  LDSM.16.MT88.4 R60, [R222+0x900] ;  /* 0x00090000de3c783b */ /* 0x000fe20000004200 */
        /* <DEDUP_REMOVED lines=13> */
[----:B------:R-:W-:Y:S01]  /*3be0*/  FSEL R194, R67, -INF , P6 ;  /* 0xff80000043c27808 */ /* 0x000fe20003000000 */
[----:B------:R-:W-:Y:S01]  /*3bf0*/  LDSM.16.MT88.4 R68, [R221+0x2900] ;  /* 0x00290000dd44783b */ /* 0x000fe20000004200 */
[----:B------:R-:W-:-:S04]  /*3c00*/  FMNMX.FTZ R0, R165, R0, !PT ;  /* 0x00000000a5007209 */ /* 0x000fc80007810000 */
[----:B------:R-:W-:-:S04]  /*3c10*/  FMNMX.FTZ R0, R164, R0, !PT ;  /* 0x00000000a4007209 */ /* 0x000fc80007810000 */
[----:B------:R-:W-:-:S04]  /*3c20*/  FMNMX.FTZ R0, R161, R0, !PT ;  /* 0x00000000a1007209 */ /* 0x000fc80007810000 */
[----:B------:R-:W-:Y:S02]  /*3c30*/  FMNMX.FTZ R0, R160, R0, !PT ;  /* 0x00000000a0007209 */ /* 0x000fe40007810000 */
[----:B-1----:R-:W-:-:S04]  /*3c40*/  FMNMX.FTZ R175, R2, R5, !PT ;  /* 0x0000000502af7209 */ /* 0x002fc80007810000 */
[C---:B------:R-:W-:Y:S01]  /*3c50*/  FSETP.NEU.FTZ.AND P2, PT, R175.reuse, -INF , PT ;  /* 0xff800000af00780b */ /* 0x040fe20003f5d000 */
[----:B------:R-:W-:Y:S01]  /*3c60*/  FMUL.FTZ R2, R175, c[0x0][0x2d0] ;  /* 0x0000b400af027a20 */ /* 0x000fe20000410000 */
[----:B------:R-:W-:Y:S04]  /*3c70*/  STL [R1+0x88], R175 ;  /* 0x000088af01007387 */ /* 0x000fe80000100800 */
[----:B------:R-:W-:Y:S01]  /*3c80*/  FSEL R13, R2, RZ, P2 ;  /* 0x000000ff020d7208 */ /* 0x000fe20001000000 */
[----:B------:R-:W-:Y:S01]  /*3c90*/  STL [R1], R12 ;  /* 0x0000000c01007387 */ /* 0x000fe20000100800 */
[----:B------:R-:W-:Y:S02]  /*3ca0*/  FMNMX.FTZ R2, R11, R14, !PT ;  /* 0x0000000e0b027209 */ /* 0x000fe40007810000 */
[----:B------:R-:W-:-:S02]  /*3cb0*/  ISETP.GT.AND P2, PT, R8, 0x30, PT ;  /* 0x000000300800780c */ /* 0x000fc40003f44270 */
[----:B------:R-:W-:Y:S02]  /*3cc0*/  FMNMX.FTZ R2, R15, R2, !PT ;  /* 0x000000020f027209 */ /* 0x000fe40007810000 */
[----:B------:R-:W-:Y:S02]  /*3cd0*/  FSEL R186, R78, -INF , P2 ;  /* 0xff8000004eba7808 */ /* 0x000fe40001000000 */
[----:B------:R-:W-:Y:S01]  /*3ce0*/  FMNMX.FTZ R2, R16, R2, !PT ;  /* 0x0000000210027209 */ /* 0x000fe20007810000 */
[----:B------:R-:W-:Y:S03]  /*3cf0*/  LDSM.16.MT88.4 R76, [R223+0x900] ;  /* 0x00090000df4c783b */ /* 0x000fe60000004200 */
        /* <DEDUP_REMOVED lines=15> */
[----:B-1----:R-:W-:-:S04]  /*3df0*/  FMNMX.FTZ R2, R2, R5, !PT ;  /* 0x0000000502027209 */ /* 0x002fc80007810000 */
[C---:B------:R-:W-:Y:S01]  /*3e00*/  FSETP.NEU.FTZ.AND P2, PT, R2.reuse, -INF , PT ;  /* 0xff8000000200780b */ /* 0x040fe20003f5d000 */
[----:B------:R-:W-:-:S05]  /*3e10*/  FMUL.FTZ R5, R2, c[0x0][0x2d0] ;  /* 0x0000b40002057a20 */ /* 0x000fca0000410000 */
[----:B------:R-:W-:Y:S01]  /*3e20*/  FSEL R12, R5, RZ, P2 ;  /* 0x000000ff050c7208 */ /* 0x000fe20001000000 */
[----:B------:R-:W-:Y:S01]  /*3e30*/  FFMA.FTZ R5, R6, c[0x0][0x2d0], -R13 ;  /* 0x0000b40006057a23 */ /* 0x000fe2000001080d */
[----:B------:R-:W-:Y:S02]  /*3e40*/  ISETP.GT.AND P2, PT, R8, 0x30, PT ;  /* 0x000000300800780c */ /* 0x000fe40003f44270 */
[----:B------:R-:W-:Y:S01]  /*3e50*/  FMNMX.FTZ R8, R159, R158, !PT ;  /* 0x0000009e9f087209 */ /* 0x000fe20007810000 */
[--C-:B------:R-:W-:Y:S01]  /*3e60*/  FFMA.FTZ R3, R15, c[0x0][0x2d0], -R12.reuse ;  /* 0x0000b4000f037a23 */ /* 0x100fe2000001080c */
[----:B------:R-:W-:Y:S01]  /*3e70*/  FSEL R198, R64, -INF , P2 ;  /* 0xff80000040c67808 */ /* 0x000fe20001000000 */
[----:B------:R1:W-:Y:S01]  /*3e80*/  MUFU.EX2 R179, R5 ;  /* 0x0000000500b37308 */ /* 0x0003e20000000800 */
[----:B------:R-:W-:Y:S01]  /*3e90*/  FMNMX.FTZ R8, R157, R8, !PT ;  /* 0x000000089d087209 */ /* 0x000fe20007810000 */
[----:B------:R-:W-:Y:S01]  /*3ea0*/  FFMA.FTZ R4, R14, c[0x0][0x2d0], -R12 ;  /* 0x0000b4000e047a23 */ /* 0x000fe2000001080c */
[----:B------:R-:W-:-:S02]  /*3eb0*/  FMNMX.FTZ R0, R198, R0, !PT ;  /* 0x00000000c6007209 */ /* 0x000fc40007810000 */
[----:B------:R-:W-:Y:S02]  /*3ec0*/  FMNMX.FTZ R8, R156, R8, !PT ;  /* 0x000000089c087209 */ /* 0x000fe40007810000 */
[----:B------:R-:W-:Y:S01]  /*3ed0*/  FMNMX.FTZ R0, R197, R0, !PT ;  /* 0x00000000c5007209 */ /* 0x000fe20007810000 */
[----:B------:R2:W-:Y:S01]  /*3ee0*/  MUFU.EX2 R237, R3 ;  /* 0x0000000300ed7308 */ /* 0x0005e20000000800 */
[----:B------:R-:W-:Y:S02]  /*3ef0*/  FMNMX.FTZ R8, R147, R8, !PT ;  /* 0x0000000893087209 */ /* 0x000fe40007810000 */
[----:B------:R-:W-:Y:S02]  /*3f00*/  FMNMX.FTZ R0, R199, R0, !PT ;  /* 0x00000000c7007209 */ /* 0x000fe40007810000 */
[----:B------:R-:W-:Y:S02]  /*3f10*/  FSEL R195, R66, -INF , P2 ;  /* 0xff80000042c37808 */ /* 0x000fe40001000000 */
[----:B------:R-:W-:Y:S01]  /*3f20*/  FMNMX.FTZ R0, R196, R0, !PT ;  /* 0x00000000c4007209 */ /* 0x000fe20007810000 */
[----:B-1----:R-:W-:Y:S01]  /*3f30*/  FFMA.FTZ R5, R7, c[0x0][0x2d0], -R13 ;  /* 0x0000b40007057a23 */ /* 0x002fe2000001080d */
[----:B------:R-:W-:Y:S01]  /*3f40*/  MUFU.EX2 R227, R4 ;  /* 0x0000000400e37308 */ /* 0x000fe20000000800 */
[----:B------:R-:W-:Y:S01]  /*3f50*/  LDSM.16.MT88.4 R64, [R220+0x900] ;  /* 0x00090000dc40783b */ /* 0x000fe20000004200 */
[----:B--2---:R-:W-:-:S06]  /*3f60*/  FFMA.FTZ R3, R16, c[0x0][0x2d0], -R12 ;  /* 0x0000b40010037a23 */ /* 0x004fcc000001080c */
[----:B------:R1:W2:Y:S08]  /*3f70*/  MUFU.EX2 R224, R5 ;  /* 0x0000000500e07308 */ /* 0x0002b00000000800 */
[----:B------:R3:W4:Y:S01]  /*3f80*/  MUFU.EX2 R250, R3 ;  /* 0x0000000300fa7308 */ /* 0x0007220000000800 */
[--C-:B-1----:R-:W-:Y:S01]  /*3f90*/  FFMA.FTZ R5, R9, c[0x0][0x2d0], -R13.reuse ;  /* 0x0000b40009057a23 */ /* 0x102fe2000001080d */
[----:B--2---:R-:W-:Y:S01]  /*3fa0*/  F2FP.PACK_AB R4, R224, R179 ;  /* 0x000000b3e004723e */ /* 0x004fe200000000ff */
[----:B------:R-:W1:Y:S05]  /*3fb0*/  SHFL.BFLY PT, R9, R0, 0x2, 0x1f ;  /* 0x0c401f0000097f89 */ /* 0x000e6a00000e0000 */
[----:B------:R2:W-:Y:S01]  /*3fc0*/  MUFU.EX2 R236, R5 ;  /* 0x0000000500ec7308 */ /* 0x0005e20000000800 */
[----:B---3--:R-:W-:Y:S01]  /*3fd0*/  FFMA.FTZ R3, R17, c[0x0][0x2d0], -R13 ;  /* 0x0000b40011037a23 */ /* 0x008fe2000001080d */
[----:B----4-:R-:W-:-:S06]  /*3fe0*/  F2FP.PACK_AB R7, R250, R237 ;  /* 0x000000edfa07723e */ /* 0x010fcc00000000ff */
[----:B------:R3:W-:Y:S01]  /*3ff0*/  MUFU.EX2 R251, R3 ;  /* 0x0000000300fb7308 */ /* 0x0007e20000000800 */
[----:B--2---:R-:W-:-:S07]  /*4000*/  FFMA.FTZ R5, R10, c[0x0][0x2d0], -R13 ;  /* 0x0000b4000a057a23 */ /* 0x004fce000001080d */
[----:B------:R2:W4:Y:S01]  /*4010*/  MUFU.EX2 R175, R5 ;  /* 0x0000000500af7308 */ /* 0x0005220000000800 */
[----:B-1----:R-:W-:Y:S01]  /*4020*/  FMNMX.FTZ R0, R0, R9, !PT ;  /* 0x0000000900007209 */ /* 0x002fe20007810000 */
[----:B---3--:R-:W-:-:S04]  /*4030*/  FFMA.FTZ R3, R18, c[0x0][0x2d0], -R13 ;  /* 0x0000b40012037a23 */ /* 0x008fc8000001080d */
[----:B------:R-:W1:Y:S02]  /*4040*/  SHFL.BFLY PT, R16, R0, 0x1, 0x1f ;  /* 0x0c201f0000107f89 */ /* 0x000e6400000e0000 */
[----:B------:R3:W-:Y:S01]  /*4050*/  MUFU.EX2 R234, R3 ;  /* 0x0000000300ea7308 */ /* 0x0007e20000000800 */
[----:B--2---:R-:W-:Y:S01]  /*4060*/  FFMA.FTZ R5, R11, c[0x0][0x2d0], -R12 ;  /* 0x0000b4000b057a23 */ /* 0x004fe2000001080c */
[----:B----4-:R-:W-:-:S06]  /*4070*/  F2FP.PACK_AB R6, R175, R236 ;  /* 0x000000ecaf06723e */ /* 0x010fcc00000000ff */
[----:B------:R-:W2:Y:S01]  /*4080*/  MUFU.EX2 R226, R5 ;  /* 0x0000000500e27308 */ /* 0x000ea20000000800 */
[----:B---3--:R-:W-:-:S07]  /*4090*/  FFMA.FTZ R3, R19, c[0x0][0x2d0], -R13 ;  /* 0x0000b40013037a23 */ /* 0x008fce000001080d */
[----:B------:R3:W-:Y:S01]  /*40a0*/  MUFU.EX2 R231, R3 ;  /* 0x0000000300e77308 */ /* 0x0007e20000000800 */
[----:B-1----:R-:W-:-:S04]  /*40b0*/  FMNMX.FTZ R177, R0, R16, !PT ;  /* 0x0000001000b17209 */ /* 0x002fc80007810000 */
[----:B------:R-:W-:Y:S02]  /*40c0*/  FSETP.NEU.FTZ.AND P2, PT, R177, -INF , PT ;  /* 0xff800000b100780b */ /* 0x000fe40003f5d000 */
[----:B--2---:R-:W-:Y:S02]  /*40d0*/  F2FP.PACK_AB R5, R227, R226 ;  /* 0x000000e2e305723e */ /* 0x004fe400000000ff */
[----:B---3--:R-:W-:Y:S01]  /*40e0*/  FMNMX.FTZ R3, R144, R8, !PT ;  /* 0x0000000890037209 */ /* 0x008fe20007810000 */
[----:B------:R-:W-:-:S04]  /*40f0*/  FFMA.FTZ R8, R20, c[0x0][0x2d0], -R13 ;  /* 0x0000b40014087a23 */ /* 0x000fc8000001080d */
[----:B------:R-:W-:Y:S01]  /*4100*/  HMMA.16816.F32 R128, R4, R100, RZ ;  /* 0x000000640480723c */ /* 0x000fe200000018ff */
[----:B------:R-:W-:Y:S01]  /*4110*/  FMNMX.FTZ R3, R138, R3, !PT ;  /* 0x000000038a037209 */ /* 0x000fe20007810000 */
[----:B------:R1:W2:Y:S03]  /*4120*/  MUFU.EX2 R229, R8 ;  /* 0x0000000800e57308 */ /* 0x0002a60000000800 */
[----:B------:R-:W-:-:S03]  /*4130*/  FMNMX.FTZ R3, R139, R3, !PT ;  /* 0x000000038b037209 */ /* 0x000fc60007810000 */
[----:B------:R-:W-:Y:S01]  /*4140*/  HMMA.16816.F32 R56, R4, R44, RZ ;  /* 0x0000002c0438723c */ /* 0x000fe200000018ff */
[----:B------:R-:W-:-:S07]  /*4150*/  FMNMX.FTZ R3, R167, R3, !PT ;  /* 0x00000003a7037209 */ /* 0x000fce0007810000 */
[----:B------:R-:W-:Y:S01]  /*4160*/  HMMA.16816.F32 R132, R4, R92, RZ ;  /* 0x0000005c0484723c */ /* 0x000fe200000018ff */
[----:B-1----:R-:W-:Y:S01]  /*4170*/  FFMA.FTZ R8, R21, c[0x0][0x2d0], -R12 ;  /* 0x0000b40015087a23 */ /* 0x002fe2000001080c */
[----:B--2---:R-:W-:-:S03]  /*4180*/  F2FP.PACK_AB R10, R229, R231 ;  /* 0x000000e7e50a723e */ /* 0x004fc600000000ff */
[----:B------:R1:W-:Y:S03]  /*4190*/  MUFU.EX2 R185, R8 ;  /* 0x0000000800b97308 */ /* 0x0003e60000000800 */
[C---:B------:R-:W-:Y:S08]  /*41a0*/  HMMA.16816.F32 R124, R4.reuse, R104, RZ ;  /* 0x00000068047c723c */ /* 0x040ff000000018ff */
[----:B------:R-:W-:Y:S01]  /*41b0*/  HMMA.16816.F32 R140, R4, R80, RZ ;  /* 0x00000050048c723c */ /* 0x000fe200000018ff */
[----:B-1----:R-:W-:Y:S01]  /*41c0*/  FMNMX.FTZ R8, R166, R3, !PT ;  /* 0x00000003a6087209 */ /* 0x002fe20007810000 */
[----:B------:R-:W-:-:S06]  /*41d0*/  FFMA.FTZ R3, R22, c[0x0][0x2d0], -R12 ;  /* 0x0000b40016037a23 */ /* 0x000fcc000001080c */
[C---:B------:R-:W-:Y:S01]  /*41e0*/  HMMA.16816.F32 R152, R4.reuse, R84, RZ ;  /* 0x000000540498723c */ /* 0x040fe200000018ff */
[----:B------:R-:W-:Y:S01]  /*41f0*/  FMNMX.FTZ R8, R163, R8, !PT ;  /* 0x00000008a3087209 */ /* 0x000fe20007810000 */
[----:B------:R1:W2:Y:S06]  /*4200*/  MUFU.EX2 R233, R3 ;  /* 0x0000000300e97308 */ /* 0x0002ac0000000800 */
[C---:B------:R-:W-:Y:S08]  /*4210*/  HMMA.16816.F32 R148, R4.reuse, R88, RZ ;  /* 0x000000580494723c */ /* 0x040ff000000018ff */
[----:B------:R-:W-:Y:S01]  /*4220*/  HMMA.16816.F32 R120, R4, R108, RZ ;  /* 0x0000006c0478723c */ /* 0x000fe200000018ff */
[----:B-1----:R-:W-:Y:S01]  /*4230*/  FMNMX.FTZ R3, R162, R8, !PT ;  /* 0x00000008a2037209 */ /* 0x002fe20007810000 */
[----:B------:R-:W-:Y:S01]  /*4240*/  FFMA.FTZ R8, R23, c[0x0][0x2d0], -R12 ;  /* 0x0000b40017087a23 */ /* 0x000fe2000001080c */
[----:B--2---:R-:W-:-:S02]  /*4250*/  F2FP.PACK_AB R9, R233, R185 ;  /* 0x000000b9e909723e */ /* 0x004fc400000000ff */
[----:B------:R-:W-:Y:S01]  /*4260*/  FMNMX.FTZ R3, R195, R3, !PT ;  /* 0x00000003c3037209 */ /* 0x000fe20007810000 */
[----:B------:R1:W-:Y:S02]  /*4270*/  MUFU.EX2 R230, R8 ;  /* 0x0000000800e67308 */ /* 0x0003e40000000800 */
[----:B------:R-:W-:Y:S01]  /*4280*/  HMMA.16816.F32 R112, R4, R46, RZ ;  /* 0x0000002e0470723c */ /* 0x000fe200000018ff */
[----:B------:R-:W-:-:S04]  /*4290*/  FMNMX.FTZ R3, R194, R3, !PT ;  /* 0x00000003c2037209 */ /* 0x000fc80007810000 */
[----:B------:R-:W-:-:S03]  /*42a0*/  FMNMX.FTZ R3, R193, R3, !PT ;  /* 0x00000003c1037209 */ /* 0x000fc60007810000 */
[C---:B------:R-:W-:Y:S01]  /*42b0*/  HMMA.16816.F32 R96, R4.reuse, R82, RZ ;  /* 0x000000520460723c */ /* 0x040fe200000018ff */
[----:B------:R-:W-:Y:S01]  /*42c0*/  FMNMX.FTZ R14, R192, R3, !PT ;  /* 0x00000003c00e7209 */ /* 0x000fe20007810000 */
[----:B------:R-:W-:Y:S02]  /*42d0*/  FMUL.FTZ R3, R177, c[0x0][0x2d0] ;  /* 0x0000b400b1037a20 */ /* 0x000fe40000410000 */
[----:B-1----:R-:W-:Y:S02]  /*42e0*/  FFMA.FTZ R8, R24, c[0x0][0x2d0], -R12 ;  /* 0x0000b40018087a23 */ /* 0x002fe4000001080c */
[----:B------:R-:W1:Y:S01]  /*42f0*/  SHFL.BFLY PT, R15, R14, 0x2, 0x1f ;  /* 0x0c401f000e0f7f89 */ /* 0x000e6200000e0000 */
[----:B------:R-:W-:Y:S01]  /*4300*/  FSEL R3, R3, RZ, P2 ;  /* 0x000000ff03037208 */ /* 0x000fe20001000000 */
[C---:B------:R-:W-:Y:S01]  /*4310*/  HMMA.16816.F32 R40, R4.reuse, R86, RZ ;  /* 0x000000560428723c */ /* 0x040fe200000018ff */
[----:B------:R2:W3:Y:S07]  /*4320*/  MUFU.EX2 R228, R8 ;  /* 0x0000000800e47308 */ /* 0x0004ee0000000800 */
[C---:B------:R-:W-:Y:S08]  /*4330*/  HMMA.16816.F32 R36, R4.reuse, R90, RZ ;  /* 0x0000005a0424723c */ /* 0x040ff000000018ff */
[----:B------:R-:W-:Y:S01]  /*4340*/  HMMA.16816.F32 R32, R4, R94, RZ ;  /* 0x0000005e0420723c */ /* 0x000fe200000018ff */
[----:B--2---:R-:W-:-:S02]  /*4350*/  F2FP.PACK_AB R8, R234, R251 ;  /* 0x000000fbea08723e */ /* 0x004fc400000000ff */
[----:B---3--:R-:W-:Y:S02]  /*4360*/  F2FP.PACK_AB R11, R228, R230 ;  /* 0x000000e6e40b723e */ /* 0x008fe400000000ff */
[----:B-1----:R-:W-:-:S03]  /*4370*/  FMNMX.FTZ R0, R14, R15, !PT ;  /* 0x0000000f0e007209 */ /* 0x002fc60007810000 */
[----:B------:R-:W-:Y:S08]  /*4380*/  HMMA.16816.F32 R28, R4, R102, RZ ;  /* 0x00000066041c723c */ /* 0x000ff000000018ff */
[----:B------:R-:W-:Y:S08]  /*4390*/  HMMA.16816.F32 R16, R8, R68, R128 ;  /* 0x000000440810723c */ /* 0x000ff00000001880 */
[C---:B------:R-:W-:Y:S08]  /*43a0*/  HMMA.16816.F32 R24, R4.reuse, R106, RZ ;  /* 0x0000006a0418723c */ /* 0x040ff000000018ff */
[----:B------:R-:W-:Y:S01]  /*43b0*/  HMMA.16816.F32 R20, R4, R110, RZ ;  /* 0x0000006e0414723c */ /* 0x000fe200000018ff */
[----:B------:R-:W1:Y:S06]  /*43c0*/  SHFL.BFLY PT, R5, R0, 0x1, 0x1f ;  /* 0x0c201f0000057f89 */ /* 0x000e6c00000e0000 */
[----:B------:R-:W-:Y:S01]  /*43d0*/  FFMA.FTZ R4, R146, c[0x0][0x2d0], -R3 ;  /* 0x0000b40092047a23 */ /* 0x000fe20000010803 */
[C---:B------:R-:W-:Y:S01]  /*43e0*/  HMMA.16816.F32 R200, R8.reuse, R64, R56 ;  /* 0x0000004008c8723c */ /* 0x040fe20000001838 */
[----:B------:R-:W2:Y:S02]  /*43f0*/  LDSM.16.MT88.4 R56, [R222+0x2900] ;  /* 0x00290000de38783b */ /* 0x000ea40000004200 */
[----:B------:R3:W-:Y:S05]  /*4400*/  MUFU.EX2 R212, R4 ;  /* 0x0000000400d47308 */ /* 0x0007ea0000000800 */
[C---:B------:R-:W-:Y:S07]  /*4410*/  HMMA.16816.F32 R188, R8.reuse, R72, R132 ;  /* 0x0000004808bc723c */ /* 0x040fee0000001884 */
[----:B------:R-:W-:Y:S01]  /*4420*/  MOV R133, R18 ;  /* 0x0000001200857202 */ /* 0x000fe20000000f00 */
[----:B------:R-:W-:Y:S01]  /*4430*/  IMAD.MOV.U32 R132, RZ, RZ, R19 ;  /* 0x000000ffff847224 */ /* 0x000fe200078e0013 */
[----:B-1----:R-:W-:Y:S01]  /*4440*/  FMNMX.FTZ R176, R0, R5, !PT ;  /* 0x0000000500b07209 */ /* 0x002fe20007810000 */
[--C-:B------:R-:W-:Y:S01]  /*4450*/  FFMA.FTZ R0, R118, c[0x0][0x2d0], -R3.reuse ;  /* 0x0000b40076007a23 */ /* 0x100fe20000010803 */
[C---:B------:R-:W-:Y:S01]  /*4460*/  HMMA.16816.F32 R240, R8.reuse, R60, R148 ;  /* 0x0000003c08f0723c */ /* 0x040fe20000001894 */
[----:B---3--:R-:W-:Y:S01]  /*4470*/  FFMA.FTZ R4, R145, c[0x0][0x2d0], -R3 ;  /* 0x0000b40091047a23 */ /* 0x008fe20000010803 */
[----:B------:R-:W-:Y:S01]  /*4480*/  FSETP.NEU.FTZ.AND P2, PT, R176, -INF , PT ;  /* 0xff800000b000780b */ /* 0x000fe20003f5d000 */
[----:B------:R1:W-:Y:S04]  /*4490*/  MUFU.EX2 R235, R0 ;  /* 0x0000000000eb7308 */ /* 0x0003e80000000800 */
[----:B------:R-:W-:Y:S01]  /*44a0*/  MOV R151, R208 ;  /* 0x000000d000977202 */ /* 0x000fe20000000f00 */
[----:B------:R-:W-:Y:S01]  /*44b0*/  HMMA.16816.F32 R216, R8, R48, R140 ;  /* 0x0000003008d8723c */ /* 0x000fe2000000188c */
[----:B------:R-:W-:-:S02]  /*44c0*/  IMAD.MOV.U32 R149, RZ, RZ, R187 ;  /* 0x000000ffff957224 */ /* 0x000fc400078e00bb */
[----:B------:R3:W-:Y:S01]  /*44d0*/  MUFU.EX2 R14, R4 ;  /* 0x00000004000e7308 */ /* 0x0007e20000000800 */
[----:B------:R-:W-:Y:S01]  /*44e0*/  IMAD.MOV.U32 R150, RZ, RZ, R186 ;  /* 0x000000ffff967224 */ /* 0x000fe200078e00ba */
[----:B------:R-:W-:Y:S01]  /*44f0*/  MOV R246, R189 ;  /* 0x000000bd00f67202 */ /* 0x000fe20000000f00 */
[----:B------:R-:W-:Y:S02]  /*4500*/  IMAD.MOV.U32 R247, RZ, RZ, R188 ;  /* 0x000000fffff77224 */ /* 0x000fe400078e00bc */
[----:B------:R-:W-:Y:S01]  /*4510*/  IMAD.MOV.U32 R245, RZ, RZ, R190 ;  /* 0x000000fffff57224 */ /* 0x000fe200078e00be */
[----:B------:R-:W-:Y:S01]  /*4520*/  HMMA.16816.F32 R152, R8, R76, R152 ;  /* 0x0000004c0898723c */ /* 0x000fe20000001898 */
[----:B------:R-:W-:Y:S02]  /*4530*/  IMAD.MOV.U32 R244, RZ, RZ, R191 ;  /* 0x000000fffff47224 */ /* 0x000fe400078e00bf */
[----:B-1----:R-:W-:-:S05]  /*4540*/  FMUL.FTZ R0, R176, c[0x0][0x2d0] ;  /* 0x0000b400b0007a20 */ /* 0x002fca0000410000 */
[----:B------:R-:W-:Y:S01]  /*4550*/  FSEL R0, R0, RZ, P2 ;  /* 0x000000ff00007208 */ /* 0x000fe20001000000 */
[----:B------:R-:W-:Y:S01]  /*4560*/  HMMA.16816.F32 R188, R8, R66, R112 ;  /* 0x0000004208bc723c */ /* 0x000fe20000001870 */
[----:B---3--:R-:W-:Y:S01]  /*4570*/  FFMA.FTZ R4, R137, c[0x0][0x2d0], -R3 ;  /* 0x0000b40089047a23 */ /* 0x008fe20000010803 */
[----:B------:R-:W-:-:S03]  /*4580*/  MOV R137, R17 ;  /* 0x0000001100897202 */ /* 0x000fc60000000f00 */
[----:B------:R1:W3:Y:S03]  /*4590*/  MUFU.EX2 R6, R4 ;  /* 0x0000000400067308 */ /* 0x0002e60000000800 */
[C---:B------:R-:W-:Y:S08]  /*45a0*/  HMMA.16816.F32 R140, R8.reuse, R62, R36 ;  /* 0x0000003e088c723c */ /* 0x040ff00000001824 */
[----:B--2---:R-:W-:Y:S01]  /*45b0*/  HMMA.16816.F32 R208, R8, R58, R20 ;  /* 0x0000003a08d0723c */ /* 0x004fe20000001814 */
[----:B-1----:R-:W-:-:S02]  /*45c0*/  FFMA.FTZ R4, R136, c[0x0][0x2d0], -R3 ;  /* 0x0000b40088047a23 */ /* 0x002fc40000010803 */
[----:B------:R-:W-:-:S05]  /*45d0*/  IMAD.MOV.U32 R136, RZ, RZ, R16 ;  /* 0x000000ffff887224 */ /* 0x000fca00078e0010 */
[----:B------:R-:W-:Y:S01]  /*45e0*/  HMMA.16816.F32 R16, R8, R52, R124 ;  /* 0x000000340810723c */ /* 0x000fe2000000187c */
[----:B------:R1:W-:Y:S01]  /*45f0*/  MUFU.EX2 R238, R4 ;  /* 0x0000000400ee7308 */ /* 0x0003e20000000800 */
[----:B---3--:R-:W-:-:S06]  /*4600*/  IMAD.MOV.U32 R131, RZ, RZ, R6 ;  /* 0x000000ffff837224 */ /* 0x008fcc00078e0006 */
[----:B------:R-:W-:Y:S01]  /*4610*/  HMMA.16816.F32 R124, R8, R78, R40 ;  /* 0x0000004e087c723c */ /* 0x000fe20000001828 */
[----:B-1----:R-:W-:-:S04]  /*4620*/  FFMA.FTZ R4, R119, c[0x0][0x2d0], -R3 ;  /* 0x0000b40077047a23 */ /* 0x002fc80000010803 */
[----:B------:R1:W-:Y:S11]  /*4630*/  MUFU.EX2 R15, R4 ;  /* 0x00000004000f7308 */ /* 0x0003f60000000800 */
[----:B------:R-:W-:Y:S01]  /*4640*/  IMAD.MOV.U32 R146, RZ, RZ, R16 ;  /* 0x000000ffff927224 */ /* 0x000fe200078e0010 */
[----:B------:R-:W-:Y:S01]  /*4650*/  MOV R145, R17 ;  /* 0x0000001100917202 */ /* 0x000fe20000000f00 */
[----:B------:R-:W-:-:S02]  /*4660*/  IMAD.MOV.U32 R134, RZ, RZ, R19 ;  /* 0x000000ffff867224 */ /* 0x000fc400078e0013 */
[----:B------:R-:W-:Y:S02]  /*4670*/  IMAD.MOV.U32 R119, RZ, RZ, R18 ;  /* 0x000000ffff777224 */ /* 0x000fe400078e0012 */
[----:B------:R-:W-:Y:S01]  /*4680*/  HMMA.16816.F32 R16, R8, R56, R120 ;  /* 0x000000380810723c */ /* 0x000fe20000001878 */
[----:B-1----:R-:W-:-:S07]  /*4690*/  FFMA.FTZ R4, R117, c[0x0][0x2d0], -R3 ;  /* 0x0000b40075047a23 */ /* 0x002fce0000010803 */
[C---:B------:R-:W-:Y:S01]  /*46a0*/  HMMA.16816.F32 R120, R8.reuse, R50, R96 ;  /* 0x000000320878723c */ /* 0x040fe20000001860 */
[----:B------:R1:W-:Y:S11]  /*46b0*/  MUFU.EX2 R232, R4 ;  /* 0x0000000400e87308 */ /* 0x0003f60000000800 */
[----:B------:R-:W-:Y:S04]  /*46c0*/  @!UPT UIADD3 URZ, URZ, URZ, URZ ;  /* 0x0000003f3f3ff290 */ /* 0x000fe8000fffe03f */
[----:B------:R-:W-:Y:S01]  /*46d0*/  MOV R148, R16 ;  /* 0x0000001000947202 */ /* 0x000fe20000000f00 */
[----:B------:R-:W-:Y:S01]  /*46e0*/  IMAD.MOV.U32 R135, RZ, RZ, R19 ;  /* 0x000000ffff877224 */ /* 0x000fe200078e0013 */
[----:B------:R-:W-:Y:S01]  /*46f0*/  MOV R205, R18 ;  /* 0x0000001200cd7202 */ /* 0x000fe20000000f00 */
[----:B------:R-:W-:Y:S02]  /*4700*/  IMAD.MOV.U32 R118, RZ, RZ, R17 ;  /* 0x000000ffff767224 */ /* 0x000fe400078e0011 */
[----:B------:R-:W-:Y:S01]  /*4710*/  HMMA.16816.F32 R16, R8, R74, R32 ;  /* 0x0000004a0810723c */ /* 0x000fe20000001820 */
[----:B-1----:R-:W-:-:S04]  /*4720*/  FFMA.FTZ R4, R116, c[0x0][0x2d0], -R3 ;  /* 0x0000b40074047a23 */ /* 0x002fc80000010803 */
[----:B------:R1:W2:Y:S02]  /*4730*/  MUFU.EX2 R130, R4 ;  /* 0x0000000400827308 */ /* 0x0002a40000000800 */
[----:B-1----:R-:W-:Y:S01]  /*4740*/  FFMA.FTZ R4, R159, c[0x0][0x2d0], -R0 ;  /* 0x0000b4009f047a23 */ /* 0x002fe20000010800 */
[----:B--2---:R-:W-:Y:S11]  /*4750*/  F2FP.PACK_AB R6, R130, R232 ;  /* 0x000000e88206723e */ /* 0x004ff600000000ff */
[----:B------:R-:W-:Y:S05]  /*4760*/  @!UPT UIADD3 URZ, URZ, URZ, URZ ;  /* 0x0000003f3f3ff290 */ /* 0x000fea000fffe03f */
[----:B------:R-:W-:Y:S01]  /*4770*/  IMAD.MOV.U32 R41, RZ, RZ, R16 ;  /* 0x000000ffff297224 */ /* 0x000fe200078e0010 */
[----:B------:R1:W-:Y:S01]  /*4780*/  MUFU.EX2 R129, R4 ;  /* 0x0000000400817308 */ /* 0x0003e20000000800 */
[----:B------:R-:W-:Y:S01]  /*4790*/  IMAD.MOV.U32 R40, RZ, RZ, R17 ;  /* 0x000000ffff287224 */ /* 0x000fe200078e0011 */
[----:B------:R-:W-:Y:S01]  /*47a0*/  MOV R174, R19 ;  /* 0x0000001300ae7202 */ /* 0x000fe20000000f00 */
[----:B------:R-:W-:Y:S02]  /*47b0*/  IMAD.MOV.U32 R178, RZ, RZ, R18 ;  /* 0x000000ffffb27224 */ /* 0x000fe400078e0012 */
[----:B------:R-:W-:Y:S01]  /*47c0*/  HMMA.16816.F32 R16, R8, R70, R28 ;  /* 0x000000460810723c */ /* 0x000fe2000000181c */
[----:B-1----:R-:W-:-:S04]  /*47d0*/  FFMA.FTZ R4, R158, c[0x0][0x2d0], -R0 ;  /* 0x0000b4009e047a23 */ /* 0x002fc80000010800 */
[----:B------:R1:W2:Y:S11]  /*47e0*/  MUFU.EX2 R128, R4 ;  /* 0x0000000400807308 */ /* 0x0002b60000000800 */
[----:B------:R-:W-:Y:S08]  /*47f0*/  @!UPT UIADD3 URZ, URZ, URZ, URZ ;  /* 0x0000003f3f3ff290 */ /* 0x000ff0000fffe03f */
[----:B------:R-:W-:Y:S01]  /*4800*/  IMAD.MOV.U32 R206, RZ, RZ, R19 ;  /* 0x000000ffffce7224 */ /* 0x000fe200078e0013 */
[----:B------:R-:W-:Y:S01]  /*4810*/  MOV R207, R18 ;  /* 0x0000001200cf7202 */ /* 0x000fe20000000f00 */
[----:B------:R-:W-:Y:S02]  /*4820*/  IMAD.MOV.U32 R172, RZ, RZ, R17 ;  /* 0x000000ffffac7224 */ /* 0x000fe400078e0011 */
[----:B------:R-:W-:Y:S02]  /*4830*/  IMAD.MOV.U32 R173, RZ, RZ, R16 ;  /* 0x000000ffffad7224 */ /* 0x000fe400078e0010 */
[----:B-1----:R-:W-:-:S04]  /*4840*/  FFMA.FTZ R4, R157, c[0x0][0x2d0], -R0 ;  /* 0x0000b4009d047a23 */ /* 0x002fc80000010800 */
[----:B------:R1:W-:Y:S02]  /*4850*/  MUFU.EX2 R225, R4 ;  /* 0x0000000400e17308 */ /* 0x0003e40000000800 */
[----:B-1----:R-:W-:Y:S02]  /*4860*/  FFMA.FTZ R4, R156, c[0x0][0x2d0], -R0 ;  /* 0x0000b4009c047a23 */ /* 0x002fe40000010800 */
[----:B------:R-:W-:Y:S04]  /*4870*/  HMMA.16816.F32 R156, R8, R54, R24 ;  /* 0x00000036089c723c */ /* 0x000fe80000001818 */
[----:B------:R1:W3:Y:S03]  /*4880*/  MUFU.EX2 R239, R4 ;  /* 0x0000000400ef7308 */ /* 0x0002e60000000800 */
[----:B------:R-:W-:-:S02]  /*4890*/  F2FP.PACK_AB R8, R14, R212 ;  /* 0x000000d40e08723e */ /* 0x000fc400000000ff */
[----:B------:R-:W-:Y:S02]  /*48a0*/  F2FP.PACK_AB R10, R238, R131 ;  /* 0x00000083ee0a723e */ /* 0x000fe400000000ff */
[----:B--2---:R-:W-:Y:S01]  /*48b0*/  F2FP.PACK_AB R9, R128, R129 ;  /* 0x000000818009723e */ /* 0x004fe200000000ff */
[----:B-1----:R-:W-:Y:S01]  /*48c0*/  FFMA.FTZ R4, R147, c[0x0][0x2d0], -R0 ;  /* 0x0000b40093047a23 */ /* 0x002fe20000010800 */
[----:B---3--:R-:W-:-:S03]  /*48d0*/  F2FP.PACK_AB R11, R239, R225 ;  /* 0x000000e1ef0b723e */ /* 0x008fc600000000ff */
[----:B------:R1:W-:Y:S04]  /*48e0*/  MUFU.EX2 R252, R4 ;  /* 0x0000000400fc7308 */ /* 0x0003e80000000800 */
[C---:B------:R-:W-:Y:S07]  /*48f0*/  HMMA.16816.F32 R20, R8.reuse, R44, RZ ;  /* 0x0000002c0814723c */ /* 0x040fee00000018ff */
[----:B------:R-:W-:Y:S01]  /*4900*/  MOV R44, R150 ;  /* 0x00000096002c7202 */ /* 0x000fe20000000f00 */
[----:B------:R-:W-:Y:S01]  /*4910*/  HMMA.16816.F32 R16, R8, R80, RZ ;  /* 0x000000500810723c */ /* 0x000fe200000018ff */
[----:B------:R-:W-:-:S02]  /*4920*/  IMAD.MOV.U32 R45, RZ, RZ, R151 ;  /* 0x000000ffff2d7224 */ /* 0x000fc400078e0097 */
[----:B-1----:R-:W-:-:S04]  /*4930*/  FFMA.FTZ R4, R144, c[0x0][0x2d0], -R0 ;  /* 0x0000b40090047a23 */ /* 0x002fc80000010800 */
[----:B------:R-:W-:Y:S01]  /*4940*/  MOV R81, R185 ;  /* 0x000000b900517202 */ /* 0x000fe20000000f00 */
[----:B------:R1:W2:Y:S01]  /*4950*/  MUFU.EX2 R213, R4 ;  /* 0x0000000400d57308 */ /* 0x0002a20000000800 */
[----:B------:R-:W-:Y:S01]  /*4960*/  IMAD.MOV.U32 R80, RZ, RZ, R184 ;  /* 0x000000ffff507224 */ /* 0x000fe200078e00b8 */
[C---:B------:R-:W-:Y:S07]  /*4970*/  HMMA.16816.F32 R36, R8.reuse, R84, RZ ;  /* 0x000000540824723c */ /* 0x040fee00000018ff */
[----:B------:R-:W-:Y:S01]  /*4980*/  IMAD.MOV.U32 R85, RZ, RZ, R146 ;  /* 0x000000ffff557224 */ /* 0x000fe200078e0092 */
[----:B------:R-:W-:Y:S01]  /*4990*/  HMMA.16816.F32 R32, R8, R88, RZ ;  /* 0x000000580820723c */ /* 0x000fe200000018ff */
[----:B------:R-:W-:-:S02]  /*49a0*/  IMAD.MOV.U32 R84, RZ, RZ, R134 ;  /* 0x000000ffff547224 */ /* 0x000fc400078e0086 */
[----:B-1----:R-:W-:Y:S01]  /*49b0*/  FFMA.FTZ R4, R138, c[0x0][0x2d0], -R0 ;  /* 0x0000b4008a047a23 */ /* 0x002fe20000010800 */
[----:B--2---:R-:W-:-:S04]  /*49c0*/  F2FP.PACK_AB R5, R213, R252 ;  /* 0x000000fcd505723e */ /* 0x004fc800000000ff */
[----:B------:R-:W-:Y:S01]  /*49d0*/  HMMA.16816.F32 R28, R8, R92, RZ ;  /* 0x0000005c081c723c */ /* 0x000fe200000018ff */
[----:B------:R-:W-:Y:S01]  /*49e0*/  MOV R89, R119 ;  /* 0x0000007700597202 */ /* 0x000fe20000000f00 */
[----:B------:R1:W-:Y:S01]  /*49f0*/  MUFU.EX2 R215, R4 ;  /* 0x0000000400d77308 */ /* 0x0003e20000000800 */
[----:B------:R-:W-:Y:S01]  /*4a00*/  IMAD.MOV.U32 R138, RZ, RZ, R133 ;  /* 0x000000ffff8a7224 */ /* 0x000fe200078e0085 */
[----:B------:R-:W-:-:S03]  /*4a10*/  MOV R88, R41 ;  /* 0x0000002900587202 */ /* 0x000fc60000000f00 */
[----:B------:R-:W-:Y:S01]  /*4a20*/  IMAD.MOV.U32 R93, RZ, RZ, R40 ;  /* 0x000000ffff5d7224 */ /* 0x000fe200078e0028 */
[----:B------:R-:W-:Y:S01]  /*4a30*/  HMMA.16816.F32 R24, R8, R100, RZ ;  /* 0x000000640818723c */ /* 0x000fe200000018ff */
[----:B------:R-:W-:-:S06]  /*4a40*/  IMAD.MOV.U32 R92, RZ, RZ, R250 ;  /* 0x000000ffff5c7224 */ /* 0x000fcc00078e00fa */
[----:B------:R-:W-:Y:S01]  /*4a50*/  IMAD.MOV.U32 R101, RZ, RZ, R149 ;  /* 0x000000ffff657224 */ /* 0x000fe200078e0095 */
[----:B------:R-:W-:Y:S01]  /*4a60*/  HMMA.16816.F32 R40, R8, R46, RZ ;  /* 0x0000002e0828723c */ /* 0x000fe200000018ff */
[----:B------:R-:W-:Y:S02]  /*4a70*/  IMAD.MOV.U32 R100, RZ, RZ, R251 ;  /* 0x000000ffff647224 */ /* 0x000fe400078e00fb */
[----:B-1----:R-:W-:Y:S02]  /*4a80*/  FFMA.FTZ R4, R139, c[0x0][0x2d0], -R0 ;  /* 0x0000b4008b047a23 */ /* 0x002fe40000010800 */
[----:B------:R-:W-:Y:S02]  /*4a90*/  IMAD.MOV.U32 R139, RZ, RZ, R132 ;  /* 0x000000ffff8b7224 */ /* 0x000fe400078e0084 */
[----:B------:R1:W2:Y:S02]  /*4aa0*/  MUFU.EX2 R214, R4 ;  /* 0x0000000400d67308 */ /* 0x0002a40000000800 */
[----:B-1----:R-:W-:-:S02]  /*4ab0*/  F2FP.PACK_AB R4, R235, R15 ;  /* 0x0000000feb04723e */ /* 0x002fc400000000ff */
[----:B--2---:R-:W-:-:S07]  /*4ac0*/  F2FP.PACK_AB R7, R214, R215 ;  /* 0x000000d7d607723e */ /* 0x004fce00000000ff */
[----:B------:R-:W-:Y:S07]  /*4ad0*/  HMMA.16816.F32 R184, R4, R64, R20 ;  /* 0x0000004004b8723c */ /* 0x000fee0000001814 */
[----:B------:R-:W-:Y:S01]  /*4ae0*/  IMAD.MOV.U32 R64, RZ, RZ, R145 ;  /* 0x000000ffff407224 */ /* 0x000fe200078e0091 */
[----:B------:R-:W-:Y:S01]  /*4af0*/  HMMA.16816.F32 R20, R8, R104, RZ ;  /* 0x000000680814723c */ /* 0x000fe200000018ff */
[----:B------:R-:W-:-:S06]  /*4b00*/  MOV R65, R135 ;  /* 0x0000008700417202 */ /* 0x000fcc0000000f00 */
[----:B------:R-:W-:Y:S01]  /*4b10*/  MOV R104, R249 ;  /* 0x000000f900687202 */ /* 0x000fe20000000f00 */
[----:B------:R-:W-:Y:S01]  /*4b20*/  HMMA.16816.F32 R112, R4, R48, R16 ;  /* 0x000000300470723c */ /* 0x000fe20000001810 */
[----:B------:R-:W-:-:S06]  /*4b30*/  IMAD.MOV.U32 R105, RZ, RZ, R248 ;  /* 0x000000ffff697224 */ /* 0x000fcc00078e00f8 */
[----:B------:R-:W-:Y:S01]  /*4b40*/  MOV R49, R148 ;  /* 0x0000009400317202 */ /* 0x000fe20000000f00 */
[----:B------:R-:W-:Y:S01]  /*4b50*/  HMMA.16816.F32 R16, R8, R108, RZ ;  /* 0x0000006c0810723c */ /* 0x000fe200000018ff */
[----:B------:R-:W-:-:S07]  /*4b60*/  IMAD.MOV.U32 R48, RZ, RZ, R118 ;  /* 0x000000ffff307224 */ /* 0x000fce00078e0076 */
[C---:B------:R-:W-:Y:S08]  /*4b70*/  HMMA.16816.F32 R96, R4.reuse, R76, R36 ;  /* 0x0000004c0460723c */ /* 0x040ff00000001824 */
[----:B------:R-:W-:Y:S08]  /*4b80*/  HMMA.16816.F32 R144, R4, R52, R20 ;  /* 0x000000340490723c */ /* 0x000ff00000001814 */
[C---:B------:R-:W-:Y:S07]  /*4b90*/  HMMA.16816.F32 R36, R8.reuse, R82, RZ ;  /* 0x000000520824723c */ /* 0x040fee00000018ff */
[----:B------:R-:W-:Y:S01]  /*4ba0*/  MOV R83, R44 ;  /* 0x0000002c00537202 */ /* 0x000fe20000000f00 */
[----:B------:R-:W-:Y:S01]  /*4bb0*/  HMMA.16816.F32 R20, R8, R102, RZ ;  /* 0x000000660814723c */ /* 0x000fe200000018ff */
[----:B------:R-:W-:-:S02]  /*4bc0*/  IMAD.MOV.U32 R82, RZ, RZ, R92 ;  /* 0x000000ffff527224 */ /* 0x000fc400078e005c */
[----:B------:R-:W-:Y:S01]  /*4bd0*/  IMAD.MOV.U32 R92, RZ, RZ, R93 ;  /* 0x000000ffff5c7224 */ /* 0x000fe200078e005d */
[----:B------:R-:W-:Y:S01]  /*4be0*/  MOV R93, R88 ;  /* 0x00000058005d7202 */ /* 0x000fe20000000f00 */
[----:B------:R-:W-:Y:S02]  /*4bf0*/  IMAD.MOV.U32 R88, RZ, RZ, R89 ;  /* 0x000000ffff587224 */ /* 0x000fe400078e0059 */
[----:B------:R-:W-:Y:S01]  /*4c00*/  IMAD.MOV.U32 R102, RZ, RZ, R45 ;  /* 0x000000ffff667224 */ /* 0x000fe200078e002d */
[C---:B------:R-:W-:Y:S01]  /*4c10*/  HMMA.16816.F32 R116, R4.reuse, R60, R32 ;  /* 0x0000003c0474723c */ /* 0x040fe20000001820 */
[----:B------:R-:W-:Y:S01]  /*4c20*/  IMAD.MOV.U32 R89, RZ, RZ, R84 ;  /* 0x000000ffff597224 */ /* 0x000fe200078e0054 */
[----:B------:R-:W-:Y:S01]  /*4c30*/  MOV R84, R85 ;  /* 0x0000005500547202 */ /* 0x000fe20000000f00 */
[----:B------:R-:W-:Y:S02]  /*4c40*/  IMAD.MOV.U32 R85, RZ, RZ, R64 ;  /* 0x000000ffff557224 */ /* 0x000fe400078e0040 */
[----:B------:R-:W-:Y:S01]  /*4c50*/  IMAD.MOV.U32 R64, RZ, RZ, R65 ;  /* 0x000000ffff407224 */ /* 0x000fe200078e0041 */
[----:B------:R-:W-:Y:S01]  /*4c60*/  MOV R65, R205 ;  /* 0x000000cd00417202 */ /* 0x000fe20000000f00 */
[----:B------:R-:W-:Y:S01]  /*4c70*/  IMAD.MOV.U32 R103, RZ, RZ, R104 ;  /* 0x000000ffff677224 */ /* 0x000fe200078e0068 */
[C---:B------:R-:W-:Y:S08]  /*4c80*/  HMMA.16816.F32 R148, R4.reuse, R72, R28 ;  /* 0x000000480494723c */ /* 0x040ff0000000181c */
[C---:B------:R-:W-:Y:S08]  /*4c90*/  HMMA.16816.F32 R132, R4.reuse, R68, R24 ;  /* 0x000000440484723c */ /* 0x040ff00000001818 */
[----:B------:R-:W-:Y:S08]  /*4ca0*/  HMMA.16816.F32 R248, R4, R56, R16 ;  /* 0x0000003804f8723c */ /* 0x000ff00000001810 */
[C---:B------:R-:W-:Y:S08]  /*4cb0*/  HMMA.16816.F32 R32, R8.reuse, R86, RZ ;  /* 0x000000560820723c */ /* 0x040ff000000018ff */
[C---:B------:R-:W-:Y:S08]  /*4cc0*/  HMMA.16816.F32 R28, R8.reuse, R90, RZ ;  /* 0x0000005a081c723c */ /* 0x040ff000000018ff */
[C---:B------:R-:W-:Y:S08]  /*4cd0*/  HMMA.16816.F32 R24, R8.reuse, R94, RZ ;  /* 0x0000005e0818723c */ /* 0x040ff000000018ff */
[C---:B------:R-:W-:Y:S08]  /*4ce0*/  HMMA.16816.F32 R16, R8.reuse, R106, RZ ;  /* 0x0000006a0810723c */ /* 0x040ff000000018ff */
[----:B------:R-:W-:Y:S07]  /*4cf0*/  HMMA.16816.F32 R44, R8, R110, RZ ;  /* 0x0000006e082c723c */ /* 0x000fee00000018ff */
[----:B------:R-:W-:Y:S01]  /*4d00*/  FFMA.FTZ R8, R165, c[0x0][0x2d0], -R3 ;  /* 0x0000b400a5087a23 */ /* 0x000fe20000010803 */
[----:B------:R-:W-:Y:S01]  /*4d10*/  HMMA.16816.F32 R40, R4, R66, R40 ;  /* 0x000000420428723c */ /* 0x000fe20000001828 */
[----:B------:R-:W-:-:S02]  /*4d20*/  IMAD.MOV.U32 R165, RZ, RZ, R204 ;  /* 0x000000ffffa57224 */ /* 0x000fc400078e00cc */
[----:B------:R1:W-:Y:S05]  /*4d30*/  MUFU.EX2 R204, R8 ;  /* 0x0000000800cc7308 */ /* 0x0003ea0000000800 */
[C---:B------:R-:W-:Y:S08]  /*4d40*/  HMMA.16816.F32 R36, R4.reuse, R50, R36 ;  /* 0x000000320424723c */ /* 0x040ff00000001824 */
[----:B------:R-:W-:Y:S01]  /*4d50*/  HMMA.16816.F32 R32, R4, R78, R32 ;  /* 0x0000004e0420723c */ /* 0x000fe20000001820 */
[----:B-1----:R-:W-:Y:S01]  /*4d60*/  FFMA.FTZ R8, R164, c[0x0][0x2d0], -R3 ;  /* 0x0000b400a4087a23 */ /* 0x002fe20000010803 */
[----:B------:R-:W-:-:S03]  /*4d70*/  MOV R164, R105 ;  /* 0x0000006900a47202 */ /* 0x000fc60000000f00 */
[----:B------:R1:W-:Y:S03]  /*4d80*/  MUFU.EX2 R205, R8 ;  /* 0x0000000800cd7308 */ /* 0x0003e60000000800 */
[C---:B------:R-:W-:Y:S08]  /*4d90*/  HMMA.16816.F32 R28, R4.reuse, R62, R28 ;  /* 0x0000003e041c723c */ /* 0x040ff0000000181c */
[----:B------:R-:W-:Y:S01]  /*4da0*/  HMMA.16816.F32 R72, R4, R74, R24 ;  /* 0x0000004a0448723c */ /* 0x000fe20000001818 */
[----:B------:R-:W-:Y:S01]  /*4db0*/  LDSM.16.MT88.4 R24, [R221+0x1100] ;  /* 0x00110000dd18783b */ /* 0x000fe20000004200 */
[----:B-1----:R-:W-:-:S06]  /*4dc0*/  FFMA.FTZ R8, R161, c[0x0][0x2d0], -R3 ;  /* 0x0000b400a1087a23 */ /* 0x002fcc0000010803 */
[C---:B------:R-:W-:Y:S01]  /*4dd0*/  HMMA.16816.F32 R68, R4.reuse, R70, R20 ;  /* 0x000000460444723c */ /* 0x040fe20000001814 */
[----:B------:R-:W-:Y:S01]  /*4de0*/  IMAD.MOV.U32 R161, RZ, RZ, R206 ;  /* 0x000000ffffa17224 */ /* 0x000fe200078e00ce */
[----:B------:R-:W-:Y:S01]  /*4df0*/  LDSM.16.MT88.4 R20, [R223+0x1100] ;  /* 0x00110000df14783b */ /* 0x000fe20000004200 */
[----:B------:R1:W-:Y:S05]  /*4e00*/  MUFU.EX2 R206, R8 ;  /* 0x0000000800ce7308 */ /* 0x0003ea0000000800 */
[C---:B------:R-:W-:Y:S01]  /*4e10*/  HMMA.16816.F32 R52, R4.reuse, R54, R16 ;  /* 0x000000360434723c */ /* 0x040fe20000001810 */
[----:B------:R-:W2:Y:S07]  /*4e20*/  LDSM.16.MT88.4 R16, [R220+0x1100] ;  /* 0x00110000dc10783b */ /* 0x000eae0000004200 */
[----:B------:R-:W-:Y:S01]  /*4e30*/  HMMA.16816.F32 R44, R4, R58, R44 ;  /* 0x0000003a042c723c */ /* 0x000fe2000000182c */
[----:B-1----:R-:W-:-:S02]  /*4e40*/  FFMA.FTZ R8, R160, c[0x0][0x2d0], -R3 ;  /* 0x0000b400a0087a23 */ /* 0x002fc40000010803 */
[----:B------:R-:W-:Y:S02]  /*4e50*/  IMAD.MOV.U32 R160, RZ, RZ, R207 ;  /* 0x000000ffffa07224 */ /* 0x000fe400078e00cf */
[----:B------:R1:W3:Y:S02]  /*4e60*/  MUFU.EX2 R207, R8 ;  /* 0x0000000800cf7308 */ /* 0x0002e40000000800 */
[----:B------:R-:W-:Y:S01]  /*4e70*/  FFMA.FTZ R4, R168, c[0x0][0x2d0], -R13 ;  /* 0x0000b400a8047a23 */ /* 0x000fe2000001080d */
[----:B------:R-:W-:-:S05]  /*4e80*/  MOV R168, R64 ;  /* 0x0000004000a87202 */ /* 0x000fca0000000f00 */
[----:B------:R4:W-:Y:S01]  /*4e90*/  MUFU.EX2 R64, R4 ;  /* 0x0000000400407308 */ /* 0x0009e20000000800 */
[----:B-1----:R-:W-:Y:S01]  /*4ea0*/  FFMA.FTZ R8, R167, c[0x0][0x2d0], -R0 ;  /* 0x0000b400a7087a23 */ /* 0x002fe20000010800 */
[----:B------:R-:W-:Y:S02]  /*4eb0*/  MOV R167, R172 ;  /* 0x000000ac00a77202 */ /* 0x000fe40000000f00 */
[----:B---3--:R-:W-:-:S04]  /*4ec0*/  F2FP.PACK_AB R10, R207, R206 ;  /* 0x000000cecf0a723e */ /* 0x008fc800000000ff */
[----:B------:R1:W-:Y:S01]  /*4ed0*/  MUFU.EX2 R172, R8 ;  /* 0x0000000800ac7308 */ /* 0x0003e20000000800 */
[----:B----4-:R-:W-:Y:S02]  /*4ee0*/  FFMA.FTZ R4, R169, c[0x0][0x2d0], -R13 ;  /* 0x0000b400a9047a23 */ /* 0x010fe4000001080d */
[----:B------:R-:W-:-:S05]  /*4ef0*/  IMAD.MOV.U32 R169, RZ, RZ, R65 ;  /* 0x000000ffffa97224 */ /* 0x000fca00078e0041 */
[----:B------:R3:W4:Y:S01]  /*4f00*/  MUFU.EX2 R65, R4 ;  /* 0x0000000400417308 */ /* 0x0007220000000800 */
[----:B-1----:R-:W-:Y:S02]  /*4f10*/  FFMA.FTZ R8, R166, c[0x0][0x2d0], -R0 ;  /* 0x0000b400a6087a23 */ /* 0x002fe40000010800 */
[----:B------:R-:W-:-:S05]  /*4f20*/  IMAD.MOV.U32 R166, RZ, RZ, R173 ;  /* 0x000000ffffa67224 */ /* 0x000fca00078e00ad */
[----:B------:R1:W1:Y:S01]  /*4f30*/  MUFU.EX2 R173, R8 ;  /* 0x0000000800ad7308 */ /* 0x0002620000000800 */
[----:B---3--:R-:W-:Y:S01]  /*4f40*/  FFMA.FTZ R4, R183, c[0x0][0x2d0], -R12 ;  /* 0x0000b400b7047a23 */ /* 0x008fe2000001080c */
[----:B----4-:R-:W-:-:S06]  /*4f50*/  F2FP.PACK_AB R6, R65, R64 ;  /* 0x000000404106723e */ /* 0x010fcc00000000ff */
[----:B------:R3:W-:Y:S01]  /*4f60*/  MUFU.EX2 R60, R4 ;  /* 0x00000004003c7308 */ /* 0x0007e20000000800 */
[----:B-1----:R-:W-:Y:S01]  /*4f70*/  FFMA.FTZ R8, R163, c[0x0][0x2d0], -R0 ;  /* 0x0000b400a3087a23 */ /* 0x002fe20000010800 */
[----:B------:R-:W-:Y:S01]  /*4f80*/  F2FP.PACK_AB R9, R173, R172 ;  /* 0x000000acad09723e */ /* 0x000fe200000000ff */
[----:B------:R-:W-:-:S05]  /*4f90*/  IMAD.MOV.U32 R163, RZ, RZ, R174 ;  /* 0x000000ffffa37224 */ /* 0x000fca00078e00ae */
[----:B------:R1:W-:Y:S01]  /*4fa0*/  MUFU.EX2 R174, R8 ;  /* 0x0000000800ae7308 */ /* 0x0003e20000000800 */
[----:B---3--:R-:W-:-:S07]  /*4fb0*/  FFMA.FTZ R4, R182, c[0x0][0x2d0], -R12 ;  /* 0x0000b400b6047a23 */ /* 0x008fce000001080c */
[----:B------:R3:W4:Y:S01]  /*4fc0*/  MUFU.EX2 R61, R4 ;  /* 0x00000004003d7308 */ /* 0x0007220000000800 */
[----:B-1----:R-:W-:Y:S01]  /*4fd0*/  FFMA.FTZ R8, R162, c[0x0][0x2d0], -R0 ;  /* 0x0000b400a2087a23 */ /* 0x002fe20000010800 */
[----:B------:R-:W-:-:S06]  /*4fe0*/  MOV R162, R178 ;  /* 0x000000b200a27202 */ /* 0x000fcc0000000f00 */
        /* <DEDUP_REMOVED lines=9> */
[----:B------:R-:W3:Y:S01]  /*5080*/  MUFU.EX2 R63, R4 ;  /* 0x00000004003f7308 */ /* 0x000ee20000000800 */
[----:B-1----:R-:W-:Y:S02]  /*5090*/  FFMA.FTZ R8, R170, c[0x0][0x2d0], -R13 ;  /* 0x0000b400aa087a23 */ /* 0x002fe4000001080d */
[----:B------:R-:W-:-:S05]  /*50a0*/  IMAD.MOV.U32 R170, RZ, RZ, R93 ;  /* 0x000000ffffaa7224 */ /* 0x000fca00078e005d */
[----:B------:R-:W1:Y:S01]  /*50b0*/  MUFU.EX2 R67, R8 ;  /* 0x0000000800437308 */ /* 0x000e620000000800 */
[----:B---3--:R-:W-:Y:S02]  /*50c0*/  F2FP.PACK_AB R7, R63, R62 ;  /* 0x0000003e3f07723e */ /* 0x008fe400000000ff */
[----:B-1----:R-:W-:Y:S02]  /*50d0*/  F2FP.PACK_AB R4, R67, R66 ;  /* 0x000000424304723e */ /* 0x002fe400000000ff */
[----:B------:R-:W-:-:S05]  /*50e0*/  F2FP.PACK_AB R8, R205, R204 ;  /* 0x000000cccd08723e */ /* 0x000fca00000000ff */
[-C--:B--2---:R-:W-:Y:S07]  /*50f0*/  HMMA.16816.F32 R180, R4, R16.reuse, R200 ;  /* 0x0000001004b4723c */ /* 0x084fee00000018c8 */
[----:B------:R-:W-:Y:S01]  /*5100*/  IMAD.MOV.U32 R200, RZ, RZ, R88 ;  /* 0x000000ffffc87224 */ /* 0x000fe200078e0058 */
[----:B------:R-:W-:Y:S01]  /*5110*/  HMMA.16816.F32 R184, R8, R16, R184 ;  /* 0x0000001008b8723c */ /* 0x000fe200000018b8 */
[----:B------:R-:W-:Y:S01]  /*5120*/  IMAD.MOV.U32 R202, RZ, RZ, R49 ;  /* 0x000000ffffca7224 */ /* 0x000fe200078e0031 */
[----:B------:R-:W-:Y:S01]  /*5130*/  MOV R201, R89 ;  /* 0x0000005900c97202 */ /* 0x000fe20000000f00 */
[----:B------:R-:W-:-:S05]  /*5140*/  IMAD.MOV.U32 R203, RZ, RZ, R48 ;  /* 0x000000ffffcb7224 */ /* 0x000fca00078e0030 */
[----:B------:R-:W-:Y:S07]  /*5150*/  HMMA.16816.F32 R48, R8, R24, R112 ;  /* 0x000000180830723c */ /* 0x000fee0000001870 */
[----:B------:R-:W-:Y:S01]  /*5160*/  IMAD.MOV.U32 R112, RZ, RZ, R200 ;  /* 0x000000ffff707224 */ /* 0x000fe200078e00c8 */
[-C--:B------:R-:W-:Y:S01]  /*5170*/  HMMA.16816.F32 R188, R4, R18.reuse, R188 ;  /* 0x0000001204bc723c */ /* 0x080fe200000018bc */
        /* <DEDUP_REMOVED lines=8> */
[----:B------:R-:W2:Y:S01]  /*5200*/  LDL.LU R81, [R1] ;  /* 0x0000000001517983 */ /* 0x000ea20000300800 */
[----:B------:R-:W-:Y:S01]  /*5210*/  IMAD.MOV.U32 R115, RZ, RZ, R85 ;  /* 0x000000ffff737224 */ /* 0x000fe200078e0055 */
[----:B------:R-:W-:Y:S01]  /*5220*/  MOV R113, R201 ;  /* 0x000000c900717202 */ /* 0x000fe20000000f00 */
[----:B------:R-:W-:Y:S01]  /*5230*/  IMAD.MOV.U32 R201, RZ, RZ, R203 ;  /* 0x000000ffffc97224 */ /* 0x000fe200078e00cb */
[----:B------:R-:W1:Y:S01]  /*5240*/  LDSM.16.MT88.4 R16, [R222+0x1100] ;  /* 0x00110000de10783b */ /* 0x000e620000004200 */
[----:B------:R-:W-:-:S02]  /*5250*/  IMAD.MOV.U32 R203, RZ, RZ, R168 ;  /* 0x000000ffffcb7224 */ /* 0x000fc400078e00a8 */
[----:B------:R-:W-:Y:S01]  /*5260*/  HMMA.16816.F32 R56, R4, R24, R216 ;  /* 0x000000180438723c */ /* 0x000fe200000018d8 */
[----:B------:R-:W-:Y:S01]  /*5270*/  IMAD.MOV.U32 R168, RZ, RZ, R163 ;  /* 0x000000ffffa87224 */ /* 0x000fe200078e00a3 */
[----:B------:R-:W-:Y:S01]  /*5280*/  MOV R163, R161 ;  /* 0x000000a100a37202 */ /* 0x000fe20000000f00 */
[----:B------:R-:W-:-:S04]  /*5290*/  IMAD.MOV.U32 R161, RZ, RZ, R103 ;  /* 0x000000ffffa17224 */ /* 0x000fc800078e0067 */
[----:B------:R-:W-:Y:S01]  /*52a0*/  IMAD.MOV.U32 R216, RZ, RZ, R247 ;  /* 0x000000ffffd87224 */ /* 0x000fe200078e00f7 */
[----:B------:R-:W-:Y:S01]  /*52b0*/  HMMA.16816.F32 R76, R4, R26, R120 ;  /* 0x0000001a044c723c */ /* 0x000fe20000001878 */
[----:B------:R-:W-:Y:S01]  /*52c0*/  MOV R217, R246 ;  /* 0x000000f600d97202 */ /* 0x000fe20000000f00 */
[----:B------:R-:W-:Y:S02]  /*52d0*/  IMAD.MOV.U32 R218, RZ, RZ, R245 ;  /* 0x000000ffffda7224 */ /* 0x000fe400078e00f5 */
[----:B------:R-:W-:-:S04]  /*52e0*/  IMAD.MOV.U32 R219, RZ, RZ, R244 ;  /* 0x000000ffffdb7224 */ /* 0x000fc800078e00f4 */
[C---:B------:R-:W-:Y:S01]  /*52f0*/  HMMA.16816.F32 R36, R8.reuse, R26, R36 ;  /* 0x0000001a0824723c */ /* 0x040fe20000001824 */
[----:B------:R-:W3:Y:S07]  /*5300*/  LDSM.16.MT88.4 R24, [R220+0x3100] ;  /* 0x00310000dc18783b */ /* 0x000eee0000004200 */
[-C--:B------:R-:W-:Y:S08]  /*5310*/  HMMA.16816.F32 R84, R8, R20.reuse, R96 ;  /* 0x000000140854723c */ /* 0x080ff00000001860 */
[C---:B------:R-:W-:Y:S08]  /*5320*/  HMMA.16816.F32 R88, R4.reuse, R20, R152 ;  /* 0x000000140458723c */ /* 0x040ff00000001898 */
[-C--:B-1----:R-:W-:Y:S08]  /*5330*/  HMMA.16816.F32 R104, R4, R16.reuse, R240 ;  /* 0x000000100468723c */ /* 0x082ff000000018f0 */
[----:B------:R-:W-:Y:S08]  /*5340*/  HMMA.16816.F32 R244, R8, R16, R116 ;  /* 0x0000001008f4723c */ /* 0x000ff00000001874 */
[-C--:B------:R-:W-:Y:S08]  /*5350*/  HMMA.16816.F32 R108, R4, R18.reuse, R140 ;  /* 0x00000012046c723c */ /* 0x080ff0000000188c */
[----:B------:R-:W-:Y:S01]  /*5360*/  HMMA.16816.F32 R240, R8, R18, R28 ;  /* 0x0000001208f0723c */ /* 0x000fe2000000181c */
[----:B------:R-:W1:Y:S04]  /*5370*/  LDSM.16.MT88.4 R16, [R223+0x3100] ;  /* 0x00310000df10783b */ /* 0x000e680000004200 */
[----:B------:R-:W-:Y:S03]  /*5380*/  LDSM.16.MT88.4 R28, [R222+0x3100] ;  /* 0x00310000de1c783b */ /* 0x000fe60000004200 */
[-C--:B------:R-:W-:Y:S08]  /*5390*/  HMMA.16816.F32 R92, R4, R22.reuse, R124 ;  /* 0x00000016045c723c */ /* 0x080ff0000000187c */
[----:B------:R-:W-:Y:S01]  /*53a0*/  HMMA.16816.F32 R32, R8, R22, R32 ;  /* 0x000000160820723c */ /* 0x000fe20000001820 */
[----:B------:R-:W4:Y:S01]  /*53b0*/  LDSM.16.MT88.4 R20, [R221+0x3100] ;  /* 0x00310000dd14783b */ /* 0x000f220000004200 */
[----:B------:R-:W-:-:S06]  /*53c0*/  IMAD.MOV.U32 R98, RZ, RZ, R112 ;  /* 0x000000ffff627224 */ /* 0x000fcc00078e0070 */
[----:B---3--:R-:W-:Y:S01]  /*53d0*/  HMMA.16816.F32 R120, R4, R24, R216 ;  /* 0x000000180478723c */ /* 0x008fe200000018d8 */
[----:B------:R-:W-:-:S06]  /*53e0*/  IMAD.MOV.U32 R99, RZ, RZ, R113 ;  /* 0x000000ffff637224 */ /* 0x000fcc00078e0071 */
        /* <DEDUP_REMOVED lines=20> */
[C---:B-1----:R-:W-:Y:S01]  /*5530*/  HMMA.16816.F32 R152, R4.reuse, R16, R96 ;  /* 0x000000100498723c */ /* 0x042fe20000001860 */
        /* <DEDUP_REMOVED lines=9> */
[C---:B----4-:R-:W-:Y:S01]  /*55d0*/  HMMA.16816.F32 R136, R4.reuse, R20, R136 ;  /* 0x000000140488723c */ /* 0x050fe20000001888 */
[----:B------:R-:W-:Y:S01]  /*55e0*/  IMAD.MOV.U32 R163, RZ, RZ, R161 ;  /* 0x000000ffffa37224 */ /* 0x000fe200078e00a1 */
[----:B------:R-:W-:Y:S01]  /*55f0*/  MOV R161, R103 ;  /* 0x0000006700a17202 */ /* 0x000fe20000000f00 */
[----:B------:R-:W-:Y:S01]  /*5600*/  IMAD.MOV.U32 R167, RZ, RZ, R165 ;  /* 0x000000ffffa77224 */ /* 0x000fe200078e00a5 */
[----:B------:R1:W5:Y:S01]  /*5610*/  LDL.LU R239, [R1+0x84] ;  /* 0x0000840001ef7983 */ /* 0x0003620000300800 */
[----:B------:R-:W-:Y:S01]  /*5620*/  IMAD.MOV.U32 R160, RZ, RZ, R102 ;  /* 0x000000ffffa07224 */ /* 0x000fe200078e0066 */
[----:B------:R-:W-:Y:S01]  /*5630*/  MOV R102, R237 ;  /* 0x000000ed00667202 */ /* 0x000fe20000000f00 */
[----:B------:R-:W-:Y:S01]  /*5640*/  IMAD.MOV.U32 R164, RZ, RZ, R100 ;  /* 0x000000ffffa47224 */ /* 0x000fe200078e0064 */
[----:B------:R-:W-:Y:S01]  /*5650*/  HMMA.16816.F32 R200, R4, R28, R200 ;  /* 0x0000001c04c8723c */ /* 0x000fe200000018c8 */
[----:B------:R-:W-:-:S02]  /*5660*/  IMAD.MOV.U32 R165, RZ, RZ, R101 ;  /* 0x000000ffffa57224 */ /* 0x000fc400078e0065 */
[----:B------:R-:W-:Y:S02]  /*5670*/  IMAD.MOV.U32 R98, RZ, RZ, R218 ;  /* 0x000000ffff627224 */ /* 0x000fe400078e00da */
        /* <DEDUP_REMOVED lines=10> */
[----:B------:R-:W-:-:S02]  /*5720*/  IMAD.MOV.U32 R103, RZ, RZ, R236 ;  /* 0x000000ffff677224 */ /* 0x000fc400078e00ec */
        /* <DEDUP_REMOVED lines=75> */
[----:B------:R1:W5:Y:S03]  /*5be0*/  LDL.LU R234, [R1+0x70] ;  /* 0x0000700001ea7983 */ /* 0x0003660000300800 */
[----:B------:R-:W-:Y:S01]  /*5bf0*/  MOV R119, R99 ;  /* 0x0000006300777202 */ /* 0x000fe20000000f00 */
[----:B------:R-:W-:Y:S01]  /*5c00*/  IMAD.MOV.U32 R99, RZ, RZ, R160 ;  /* 0x000000ffff637224 */ /* 0x000fe200078e00a0 */
[----:B------:R-:W-:Y:S01]  /*5c10*/  MOV R160, R103 ;  /* 0x0000006700a07202 */ /* 0x000fe20000000f00 */
[----:B------:R-:W-:Y:S01]  /*5c20*/  IMAD.MOV.U32 R97, RZ, RZ, R100 ;  /* 0x000000ffff617224 */ /* 0x000fe200078e0064 */
[----:B------:R-:W-:Y:S01]  /*5c30*/  MOV R96, R101 ;  /* 0x0000006500607202 */ /* 0x000fe20000000f00 */
[-C--:B------:R-:W-:Y:S01]  /*5c40*/  HMMA.16816.F32 R44, R8, R30.reuse, R44 ;  /* 0x0000001e082c723c */ /* 0x080fe2000000182c */
[----:B------:R-:W-:Y:S01]  /*5c50*/  IMAD.MOV.U32 R130, RZ, RZ, R227 ;  /* 0x000000ffff827224 */ /* 0x000fe200078e00e3 */
[----:B------:R1:W5:Y:S04]  /*5c60*/  LDL.LU R233, [R1+0x6c] ;  /* 0x00006c0001e97983 */ /* 0x0003680000300800 */
[----:B------:R1:W5:Y:S02]  /*5c70*/  LDL.LU R232, [R1+0x68] ;  /* 0x0000680001e87983 */ /* 0x0003640000300800 */
[----:B------:R-:W-:Y:S02]  /*5c80*/  HMMA.16816.F32 R100, R4, R30, R208 ;  /* 0x0000001e0464723c */ /* 0x000fe400000018d0 */
[----:B------:R1:W5:Y:S04]  /*5c90*/  LDL.LU R231, [R1+0x64] ;  /* 0x0000640001e77983 */ /* 0x0003680000300800 */
[----:B------:R1:W5:Y:S01]  /*5ca0*/  LDL.LU R230, [R1+0x60] ;  /* 0x0000600001e67983 */ /* 0x0003620000300800 */
[----:B------:R-:W-:Y:S01]  /*5cb0*/  IMAD.MOV.U32 R210, RZ, RZ, R119 ;  /* 0x000000ffffd27224 */ /* 0x000fe200078e0077 */
[----:B------:R-:W-:Y:S01]  /*5cc0*/  MOV R211, R216 ;  /* 0x000000d800d37202 */ /* 0x000fe20000000f00 */
[----:B------:R-:W-:Y:S01]  /*5cd0*/  IMAD.MOV.U32 R7, RZ, RZ, R217 ;  /* 0x000000ffff077224 */ /* 0x000fe200078e00d9 */
[----:B------:R-:W-:Y:S01]  /*5ce0*/  MOV R5, R218 ;  /* 0x000000da00057202 */ /* 0x000fe20000000f00 */
[----:B------:R-:W-:-:S02]  /*5cf0*/  IMAD.MOV.U32 R6, RZ, RZ, R219 ;  /* 0x000000ffff067224 */ /* 0x000fc400078e00db */
[----:B------:R-:W-:Y:S01]  /*5d00*/  FFMA.FTZ R4, R198, c[0x0][0x2d0], -R3 ;  /* 0x0000b400c6047a23 */ /* 0x000fe20000010803 */
[C---:B------:R-:W-:Y:S01]  /*5d10*/  HMMA.16816.F32 R216, R8.reuse, R26, R72 ;  /* 0x0000001a08d8723c */ /* 0x040fe20000001848 */
[----:B------:R-:W-:Y:S01]  /*5d20*/  IMAD.MOV.U32 R31, RZ, RZ, R167 ;  /* 0x000000ffff1f7224 */ /* 0x000fe200078e00a7 */
[----:B------:R-:W-:Y:S01]  /*5d30*/  MOV R30, R164 ;  /* 0x000000a4001e7202 */ /* 0x000fe20000000f00 */
[----:B------:R1:W5:Y:S04]  /*5d40*/  LDL.LU R229, [R1+0x5c] ;  /* 0x00005c0001e57983 */ /* 0x0003680000300800 */
[----:B------:R-:W-:Y:S01]  /*5d50*/  MOV R74, R210 ;  /* 0x000000d2004a7202 */ /* 0x000fe20000000f00 */
[----:B------:R-:W-:Y:S01]  /*5d60*/  IMAD.MOV.U32 R75, RZ, RZ, R211 ;  /* 0x000000ffff4b7224 */ /* 0x000fe200078e00d3 */
[C---:B------:R-:W-:Y:S01]  /*5d70*/  HMMA.16816.F32 R116, R8.reuse, R24, R148 ;  /* 0x000000180874723c */ /* 0x040fe20000001894 */
[----:B------:R1:W5:Y:S04]  /*5d80*/  LDL.LU R228, [R1+0x58] ;  /* 0x0000580001e47983 */ /* 0x0003680000300800 */
[----:B------:R1:W5:Y:S03]  /*5d90*/  LDL.LU R227, [R1+0x54] ;  /* 0x0000540001e37983 */ /* 0x0003660000300800 */
[C---:B------:R-:W-:Y:S01]  /*5da0*/  HMMA.16816.F32 R208, R8.reuse, R22, R68 ;  /* 0x0000001608d0723c */ /* 0x040fe20000001844 */
[----:B------:R3:W-:Y:S01]  /*5db0*/  MUFU.EX2 R23, R4 ;  /* 0x0000000400177308 */ /* 0x0007e20000000800 */
[----:B------:R1:W5:Y:S04]  /*5dc0*/  LDL.LU R226, [R1+0x50] ;  /* 0x0000500001e27983 */ /* 0x0003680000300800 */
[----:B------:R1:W5:Y:S02]  /*5dd0*/  LDL.LU R225, [R1+0x4c] ;  /* 0x00004c0001e17983 */ /* 0x0003640000300800 */
[----:B------:R-:W-:Y:S02]  /*5de0*/  HMMA.16816.F32 R148, R8, R16, R144 ;  /* 0x000000100894723c */ /* 0x000fe40000001890 */
[----:B------:R-:W-:Y:S04]  /*5df0*/  LDSM.16.MT88.4 R144, [R221+0x3900] ;  /* 0x00390000dd90783b */ /* 0x000fe80000004200 */
[----:B------:R1:W5:Y:S01]  /*5e00*/  LDL.LU R224, [R1+0x48] ;  /* 0x0000480001e07983 */ /* 0x0003620000300800 */
[----:B---3--:R-:W-:-:S03]  /*5e10*/  FFMA.FTZ R4, R197, c[0x0][0x2d0], -R3 ;  /* 0x0000b400c5047a23 */ /* 0x008fc60000010803 */
[----:B------:R1:W5:Y:S01]  /*5e20*/  LDL.LU R179, [R1+0x44] ;  /* 0x0000440001b37983 */ /* 0x0003620000300800 */
[----:B------:R3:W4:Y:S02]  /*5e30*/  MUFU.EX2 R24, R4 ;  /* 0x0000000400187308 */ /* 0x0007240000000800 */
[--C-:B---3--:R-:W-:Y:S02]  /*5e40*/  FFMA.FTZ R4, R199, c[0x0][0x2d0], -R3.reuse ;  /* 0x0000b400c7047a23 */ /* 0x108fe40000010803 */
[----:B------:R-:W-:-:S04]  /*5e50*/  FFMA.FTZ R3, R196, c[0x0][0x2d0], -R3 ;  /* 0x0000b400c4037a23 */ /* 0x000fc80000010803 */
[----:B------:R3:W-:Y:S02]  /*5e60*/  MUFU.EX2 R25, R3 ;  /* 0x0000000300197308 */ /* 0x0007e40000000800 */
[----:B---3--:R-:W-:-:S06]  /*5e70*/  FFMA.FTZ R3, R195, c[0x0][0x2d0], -R0 ;  /* 0x0000b400c3037a23 */ /* 0x008fcc0000010800 */
[----:B------:R3:W-:Y:S02]  /*5e80*/  MUFU.EX2 R20, R3 ;  /* 0x0000000300147308 */ /* 0x0007e40000000800 */
[----:B---3--:R-:W-:-:S06]  /*5e90*/  FFMA.FTZ R3, R194, c[0x0][0x2d0], -R0 ;  /* 0x0000b400c2037a23 */ /* 0x008fcc0000010800 */
[----:B------:R3:W1:Y:S02]  /*5ea0*/  MUFU.EX2 R21, R3 ;  /* 0x0000000300157308 */ /* 0x0006640000000800 */
[--C-:B---3--:R-:W-:Y:S02]  /*5eb0*/  FFMA.FTZ R3, R193, c[0x0][0x2d0], -R0.reuse ;  /* 0x0000b400c1037a23 */ /* 0x108fe40000010800 */
[----:B------:R-:W-:Y:S02]  /*5ec0*/  FFMA.FTZ R0, R192, c[0x0][0x2d0], -R0 ;  /* 0x0000b400c0007a23 */ /* 0x000fe40000010800 */
[----:B------:R-:W3:Y:S02]  /*5ed0*/  LDSM.16.MT88.4 R192, [R220+0x1900] ;  /* 0x00190000dcc0783b */ /* 0x000ee40000004200 */
[----:B------:R1:W-:Y:S02]  /*5ee0*/  MUFU.EX2 R19, R0 ;  /* 0x0000000000137308 */ /* 0x0003e40000000800 */
[----:B-1----:R-:W-:-:S06]  /*5ef0*/  FFMA.FTZ R0, R74, c[0x0][0x2d0], -R13 ;  /* 0x0000b4004a007a23 */ /* 0x002fcc000001080d */
[----:B------:R1:W-:Y:S02]  /*5f00*/  MUFU.EX2 R16, R0 ;  /* 0x0000000000107308 */ /* 0x0003e40000000800 */
[----:B-1----:R-:W-:-:S06]  /*5f10*/  FFMA.FTZ R0, R75, c[0x0][0x2d0], -R13 ;  /* 0x0000b4004b007a23 */ /* 0x002fcc000001080d */
[----:B------:R1:W-:Y:S02]  /*5f20*/  MUFU.EX2 R17, R0 ;  /* 0x0000000000117308 */ /* 0x0003e40000000800 */
[----:B-1----:R-:W-:Y:S01]  /*5f30*/  FFMA.FTZ R0, R5, c[0x0][0x2d0], -R13 ;  /* 0x0000b40005007a23 */ /* 0x002fe2000001080d */
[----:B------:R-:W-:Y:S02]  /*5f40*/  MOV R5, R7 ;  /* 0x0000000700057202 */ /* 0x000fe40000000f00 */
[----:B------:R-:W-:-:S03]  /*5f50*/  MOV R7, R97 ;  /* 0x0000006100077202 */ /* 0x000fc60000000f00 */
[----:B------:R1:W-:Y:S01]  /*5f60*/  MUFU.EX2 R18, R0 ;  /* 0x0000000000127308 */ /* 0x0003e20000000800 */
[----:B------:R-:W-:Y:S02]  /*5f70*/  MOV R97, R99 ;  /* 0x0000006300617202 */ /* 0x000fe40000000f00 */
[----:B------:R-:W-:Y:S01]  /*5f80*/  MOV R99, R113 ;  /* 0x0000007100637202 */ /* 0x000fe20000000f00 */
[----:B------:R-:W-:Y:S02]  /*5f90*/  IMAD.MOV.U32 R113, RZ, RZ, R168 ;  /* 0x000000ffff717224 */ /* 0x000fe400078e00a8 */
[----:B------:R-:W-:Y:S02]  /*5fa0*/  IMAD.MOV.U32 R168, RZ, RZ, R15 ;  /* 0x000000ffffa87224 */ /* 0x000fe400078e000f */
[----:B-1----:R-:W-:-:S04]  /*5fb0*/  FFMA.FTZ R0, R6, c[0x0][0x2d0], -R13 ;  /* 0x0000b40006007a23 */ /* 0x002fc8000001080d */
[----:B------:R1:W-:Y:S01]  /*5fc0*/  MUFU.EX2 R15, R0 ;  /* 0x00000000000f7308 */ /* 0x0003e20000000800 */
[----:B------:R-:W-:Y:S01]  /*5fd0*/  HMMA.16816.F32 R196, R8, R28, R248 ;  /* 0x0000001c08c4723c */ /* 0x000fe200000018f8 */
[----:B-1----:R-:W-:-:S06]  /*5fe0*/  FFMA.FTZ R0, R83, c[0x0][0x2d0], -R12 ;  /* 0x0000b40053007a23 */ /* 0x002fcc000001080c */
[----:B------:R1:W-:Y:S01]  /*5ff0*/  MUFU.EX2 R27, R0 ;  /* 0x00000000001b7308 */ /* 0x0003e20000000800 */
[----:B------:R-:W-:-:S07]  /*6000*/  FADD.FTZ R9, R212, R14 ;  /* 0x0000000ed4097221 */ /* 0x000fce0000010000 */
[----:B------:R2:W-:Y:S01]  /*6010*/  MUFU.EX2 R22, R3 ;  /* 0x0000000300167308 */ /* 0x0005e20000000800 */
[----:B-1----:R-:W-:-:S07]  /*6020*/  FFMA.FTZ R0, R80, c[0x0][0x2d0], -R12 ;  /* 0x0000b40050007a23 */ /* 0x002fce000001080c */
[----:B------:R1:W-:Y:S01]  /*6030*/  MUFU.EX2 R13, R0 ;  /* 0x00000000000d7308 */ /* 0x0003e20000000800 */
[----:B--2---:R-:W-:-:S07]  /*6040*/  FFMA.FTZ R3, R81, c[0x0][0x2d0], -R12 ;  /* 0x0000b40051037a23 */ /* 0x004fce000001080c */
[----:B------:R-:W2:Y:S01]  /*6050*/  MUFU.EX2 R26, R4 ;  /* 0x00000004001a7308 */ /* 0x000ea20000000800 */
[----:B-1----:R-:W-:-:S07]  /*6060*/  FFMA.FTZ R0, R5, c[0x0][0x2d0], -R12 ;  /* 0x0000b40005007a23 */ /* 0x002fce000001080c */
[----:B------:R-:W-:Y:S01]  /*6070*/  MUFU.EX2 R12, R3 ;  /* 0x00000003000c7308 */ /* 0x000fe20000000800 */
[----:B------:R-:W-:-:S07]  /*6080*/  IMAD.MOV.U32 R6, RZ, RZ, R96 ;  /* 0x000000ffff067224 */ /* 0x000fce00078e0060 */
[----:B------:R-:W1:Y:S01]  /*6090*/  MUFU.EX2 R14, R0 ;  /* 0x00000000000e7308 */ /* 0x000e620000000800 */
[----:B------:R-:W-:Y:S02]  /*60a0*/  IMAD.MOV.U32 R96, RZ, RZ, R98 ;  /* 0x000000ffff607224 */ /* 0x000fe400078e0062 */
[----:B------:R-:W-:Y:S02]  /*60b0*/  IMAD.MOV.U32 R98, RZ, RZ, R112 ;  /* 0x000000ffff627224 */ /* 0x000fe400078e0070 */
[----:B------:R-:W-:Y:S01]  /*60c0*/  IMAD.MOV.U32 R112, RZ, RZ, R114 ;  /* 0x000000ffff707224 */ /* 0x000fe200078e0072 */
[----:B------:R-:W-:Y:S02]  /*60d0*/  MOV R114, R169 ;  /* 0x000000a900727202 */ /* 0x000fe40000000f00 */
[----:B------:R-:W-:Y:S02]  /*60e0*/  MOV R169, R82 ;  /* 0x0000005200a97202 */ /* 0x000fe40000000f00 */
[----:B------:R-:W3:Y:S01]  /*60f0*/  LDSM.16.MT88.4 R80, [R221+0x1900] ;  /* 0x00190000dd50783b */ /* 0x000ee20000004200 */
        /* <DEDUP_REMOVED lines=9> */
[----:B----4-:R-:W-:Y:S02]  /*6190*/  F2FP.PACK_AB R168, R24, R23 ;  /* 0x0000001718a8723e */ /* 0x010fe400000000ff */
[----:B------:R-:W-:Y:S02]  /*61a0*/  F2FP.PACK_AB R169, R21, R20 ;  /* 0x0000001415a9723e */ /* 0x000fe400000000ff */
[----:B--2---:R-:W-:Y:S02]  /*61b0*/  F2FP.PACK_AB R170, R25, R26 ;  /* 0x0000001a19aa723e */ /* 0x004fe400000000ff */
[----:B------:R-:W-:Y:S02]  /*61c0*/  F2FP.PACK_AB R171, R19, R22 ;  /* 0x0000001613ab723e */ /* 0x000fe400000000ff */
[----:B------:R-:W-:Y:S02]  /*61d0*/  F2FP.PACK_AB R164, R17, R16 ;  /* 0x0000001011a4723e */ /* 0x000fe400000000ff */
[----:B------:R-:W-:-:S02]  /*61e0*/  F2FP.PACK_AB R165, R13, R27 ;  /* 0x0000001b0da5723e */ /* 0x000fc400000000ff */
[----:B------:R-:W-:Y:S02]  /*61f0*/  F2FP.PACK_AB R166, R15, R18 ;  /* 0x000000120fa6723e */ /* 0x000fe400000000ff */
[----:B-1----:R-:W-:Y:S01]  /*6200*/  F2FP.PACK_AB R167, R14, R12 ;  /* 0x0000000c0ea7723e */ /* 0x002fe200000000ff */
[-C--:B---3--:R-:W-:Y:S08]  /*6210*/  HMMA.16816.F32 R184, R168, R192.reuse, R184 ;  /* 0x000000c0a8b8723c */ /* 0x088ff000000018b8 */
[C---:B------:R-:W-:Y:S08]  /*6220*/  HMMA.16816.F32 R180, R164.reuse, R192, R180 ;  /* 0x000000c0a4b4723c */ /* 0x040ff000000018b4 */
[-C--:B------:R-:W-:Y:S08]  /*6230*/  HMMA.16816.F32 R188, R164, R194.reuse, R188 ;  /* 0x000000c2a4bc723c */ /* 0x080ff000000018bc */
[----:B------:R-:W-:Y:S07]  /*6240*/  HMMA.16816.F32 R192, R168, R194, R40 ;  /* 0x000000c2a8c0723c */ /* 0x000fee0000001828 */
[----:B------:R-:W-:Y:S01]  /*6250*/  MOV R43, R5 ;  /* 0x00000005002b7202 */ /* 0x000fe20000000f00 */
[----:B------:R-:W-:Y:S01]  /*6260*/  IMAD.MOV.U32 R42, RZ, RZ, R6 ;  /* 0x000000ffff2a7224 */ /* 0x000fe200078e0006 */
[----:B------:R-:W-:-:S02]  /*6270*/  MOV R41, R7 ;  /* 0x0000000700297202 */ /* 0x000fc40000000f00 */
        /* <DEDUP_REMOVED lines=9> */
[----:B------:R-:W-:Y:S01]  /*6310*/  MOV R3, R161 ;  /* 0x000000a100037202 */ /* 0x000fe20000000f00 */
[----:B------:R-:W-:Y:S01]  /*6320*/  HMMA.16816.F32 R72, R164, R80, R56 ;  /* 0x00000050a448723c */ /* 0x000fe20000001838 */
[----:B------:R-:W-:Y:S01]  /*6330*/  MOV R0, R131 ;  /* 0x0000008300007202 */ /* 0x000fe20000000f00 */
[----:B------:R-:W-:Y:S01]  /*6340*/  FADD.FTZ R11, R70, R69 ;  /* 0x00000045460b7221 */ /* 0x000fe20000010000 */
[----:B------:R-:W2:Y:S01]  /*6350*/  LDSM.16.MT88.4 R96, [R223+0x1900] ;  /* 0x00190000df60783b */ /* 0x000ea20000004200 */
[----:B------:R-:W-:-:S03]  /*6360*/  IMAD.MOV.U32 R251, RZ, RZ, R71 ;  /* 0x000000fffffb7224 */ /* 0x000fc600078e0047 */
[----:B------:R-:W-:Y:S01]  /*6370*/  IMAD.MOV.U32 R58, RZ, RZ, R130 ;  /* 0x000000ffff3a7224 */ /* 0x000fe200078e0082 */
[----:B------:R-:W-:Y:S01]  /*6380*/  HMMA.16816.F32 R68, R168, R80, R48 ;  /* 0x00000050a844723c */ /* 0x000fe20000001830 */
[----:B------:R-:W-:Y:S02]  /*6390*/  IMAD.MOV.U32 R10, RZ, RZ, R162 ;  /* 0x000000ffff0a7224 */ /* 0x000fe400078e00a2 */
[----:B------:R-:W-:Y:S02]  /*63a0*/  FADD.FTZ R3, R3, R58 ;  /* 0x0000003a03037221 */ /* 0x000fe40000010000 */
[----:B------:R-:W-:Y:S02]  /*63b0*/  FADD.FTZ R0, R0, R9 ;  /* 0x0000000900007221 */ /* 0x000fe40000010000 */
[----:B------:R-:W-:Y:S01]  /*63c0*/  MOV R49, R115 ;  /* 0x0000007300317202 */ /* 0x000fe20000000f00 */
[----:B------:R-:W-:Y:S01]  /*63d0*/  FADD.FTZ R8, R129, R128 ;  /* 0x0000008081087221 */ /* 0x000fe20000010000 */
[----:B------:R-:W-:Y:S01]  /*63e0*/  MOV R48, R163 ;  /* 0x000000a300307202 */ /* 0x000fe20000000f00 */
[----:B------:R-:W-:-:S02]  /*63f0*/  IMAD.MOV.U32 R59, RZ, RZ, R160 ;  /* 0x000000ffff3b7224 */ /* 0x000fc400078e00a0 */
[----:B------:R-:W-:Y:S01]  /*6400*/  IMAD.MOV.U32 R40, RZ, RZ, R112 ;  /* 0x000000ffff287224 */ /* 0x000fe200078e0070 */
[----:B------:R-:W-:Y:S01]  /*6410*/  MOV R51, R113 ;  /* 0x0000007100337202 */ /* 0x000fe20000000f00 */
[----:B------:R-:W-:Y:S01]  /*6420*/  FADD.FTZ R10, R10, R3 ;  /* 0x000000030a0a7221 */ /* 0x000fe20000010000 */
[----:B------:R-:W-:Y:S01]  /*6430*/  LDSM.16.MT88.4 R128, [R220+0x3900] ;  /* 0x00390000dc80783b */ /* 0x000fe20000004200 */
[----:B------:R-:W-:Y:S02]  /*6440*/  FADD.FTZ R9, R49, R0 ;  /* 0x0000000031097221 */ /* 0x000fe40000010000 */
[----:B------:R-:W-:Y:S01]  /*6450*/  IMAD.MOV.U32 R50, RZ, RZ, R114 ;  /* 0x000000ffff327224 */ /* 0x000fe200078e0072 */
[----:B------:R-:W-:Y:S01]  /*6460*/  LDSM.16.MT88.4 R160, [R223+0x3900] ;  /* 0x00390000dfa0783b */ /* 0x000fe20000004200 */
[----:B------:R-:W-:Y:S01]  /*6470*/  FADD.FTZ R8, R59, R8 ;  /* 0x000000083b087221 */ /* 0x000fe20000010000 */
[----:B-1----:R-:W-:Y:S01]  /*6480*/  HMMA.16816.F32 R200, R164, R4, R200 ;  /* 0x00000004a4c8723c */ /* 0x002fe200000018c8 */
[----:B------:R-:W-:Y:S01]  /*6490*/  FADD.FTZ R11, R48, R11 ;  /* 0x0000000b300b7221 */ /* 0x000fe20000010000 */
[----:B------:R-:W1:Y:S01]  /*64a0*/  LDSM.16.MT88.4 R112, [R222+0x1900] ;  /* 0x00190000de70783b */ /* 0x000e620000004200 */
[----:B------:R-:W-:-:S02]  /*64b0*/  FADD.FTZ R0, R40, R10 ;  /* 0x0000000a28007221 */ /* 0x000fc40000010000 */
[----:B------:R-:W-:-:S03]  /*64c0*/  FADD.FTZ R9, R41, R9 ;  /* 0x0000000929097221 */ /* 0x000fc60000010000 */
        /* <DEDUP_REMOVED lines=46> */
[----:B--2---:R-:W-:Y:S01]  /*67b0*/  HMMA.16816.F32 R88, R164, R96, R88 ;  /* 0x00000060a458723c */ /* 0x004fe20000001858 */
[----:B------:R-:W-:Y:S02]  /*67c0*/  FADD.FTZ R5, R12, R5 ;  /* 0x000000050c057221 */ /* 0x000fe40000010000 */
[----:B------:R-:W-:-:S05]  /*67d0*/  FADD.FTZ R4, R18, R4 ;  /* 0x0000000412047221 */ /* 0x000fca0000010000 */
[C---:B------:R-:W-:Y:S01]  /*67e0*/  HMMA.16816.F32 R92, R164.reuse, R98, R92 ;  /* 0x00000062a45c723c */ /* 0x040fe2000000185c */
[----:B------:R2:W-:Y:S07]  /*67f0*/  STL [R1+0x4], R0 ;  /* 0x0000040001007387 */ /* 0x0005ee0000100800 */
[C---:B-1----:R-:W-:Y:S08]  /*6800*/  HMMA.16816.F32 R104, R164.reuse, R112, R104 ;  /* 0x00000070a468723c */ /* 0x042ff00000001868 */
[C---:B------:R-:W-:Y:S08]  /*6810*/  HMMA.16816.F32 R108, R164.reuse, R114, R108 ;  /* 0x00000072a46c723c */ /* 0x040ff0000000186c */
[----:B------:R-:W-:Y:S01]  /*6820*/  HMMA.16816.F32 R120, R164, R128, R120 ;  /* 0x00000080a478723c */ /* 0x000fe20000001878 */
[----:B--2---:R-:W-:-:S07]  /*6830*/  FADD.FTZ R0, R14, R5 ;  /* 0x000000050e007221 */ /* 0x004fce0000010000 */
        /* <DEDUP_REMOVED lines=25> */
[----:B------:R-:W3:Y:S04]  /*69d0*/  LDL.64 R28, [R1+0x38] ;  /* 0x00003800011c7983 */ /* 0x000ee80000100a00 */
[----:B------:R-:W4:Y:S04]  /*69e0*/  LDL R249, [R1+0x24] ;  /* 0x0000240001f97983 */ /* 0x000f280000100800 */
[----:B------:R-:W4:Y:S01]  /*69f0*/  LDL.64 R250, [R1+0x28] ;  /* 0x0000280001fa7983 */ /* 0x000f220000100a00 */
[----:B------:R-:W-:Y:S01]  /*6a00*/  MOV R178, R2 ;  /* 0x0000000200b27202 */ /* 0x000fe20000000f00 */
[----:B-1----:R-:W-:Y:S01]  /*6a10*/  IMAD.MOV.U32 R3, RZ, RZ, R176 ;  /* 0x000000ffff037224 */ /* 0x002fe200078e00b0 */
[----:B------:R-:W-:Y:S01]  /*6a20*/  ULEA.HI.SX32 UR21, UR18, 0xfffffffe, 0x1a ;  /* 0xfffffffe12157891 */ /* 0x000fe2000f8fd23f */
[----:B------:R-:W-:Y:S01]  /*6a30*/  IMAD.MOV.U32 R0, RZ, RZ, R177 ;  /* 0x000000ffff007224 */ /* 0x000fe200078e00b1 */
[----:B------:R-:W-:Y:S01]  /*6a40*/  ULDC.64 UR6, c[0x0][0x208] ;  /* 0x0000820000067ab9 */ /* 0x000fe20000000a00 */
[----:B-----5:R-:W-:Y:S01]  /*6a50*/  IMAD.MOV.U32 R173, RZ, RZ, R175 ;  /* 0x000000ffffad7224 */ /* 0x020fe200078e00af */
[----:B------:R-:W-:Y:S01]  /*6a60*/  ULDC.64 UR4, c[0x0][0x1e0] ;  /* 0x0000780000047ab9 */ /* 0x000fe20000000a00 */
[----:B--2---:R-:W-:-:S02]  /*6a70*/  IADD3 R5, P2, R30, 0x40, RZ ;  /* 0x000000401e057810 */ /* 0x004fc40007f5e0ff */
[----:B---3--:R-:W-:-:S03]  /*6a80*/  IADD3 R4, P1, R28, 0x40, RZ ;  /* 0x000000401c047810 */ /* 0x008fc60007f3e0ff */
[----:B------:R-:W-:Y:S04]  /*6a90*/  STL [R1+0x20], R5 ;  /* 0x0000200501007387 */ /* 0x000fe80000100800 */
[----:B------:R1:W-:Y:S01]  /*6aa0*/  STL [R1+0x18], R4 ;  /* 0x0000180401007387 */ /* 0x0003e20000100800 */
[----:B----4-:R-:W-:Y:S01]  /*6ab0*/  IMAD.X R2, RZ, RZ, R251, P1 ;  /* 0x000000ffff027224 */ /* 0x010fe200008e06fb */
[----:B-1----:R-:W-:-:S05]  /*6ac0*/  IADD3.X R4, RZ, R249, RZ, P2, !PT ;  /* 0x000000f9ff047210 */ /* 0x002fca00017fe4ff */
[----:B------:R1:W-:Y:S04]  /*6ad0*/  STL [R1+0x1c], R4 ;  /* 0x00001c0401007387 */ /* 0x0003e80000100800 */
[----:B------:R1:W-:Y:S02]  /*6ae0*/  STL [R1+0x14], R2 ;  /* 0x0000140201007387 */ /* 0x0003e40000100800 */
.L_x_2514:
[----:B------:R-:W2:Y:S01]  /*6af0*/  LDL.64 R174, [R1+0x30] ;  /* 0x0000300001ae7983 */ /* 0x000ea20000100a00 */
[----:B------:R-:W-:Y:S04]  /*6b00*/  DEPBAR.LE SB0, 0x0 ;  /* 0x000080000000791a */ /* 0x000fe80000000000 */
[----:B------:R-:W-:Y:S01]  /*6b10*/  USHF.R.S32.HI UR15, URZ, 0x1f, UR21 ;  /* 0x0000001f3f0f7899 */ /* 0x000fe20008011415 */
[----:B------:R-:W3:Y:S01]  /*6b20*/  LDL R172, [R1+0x24] ;  /* 0x0000240001ac7983 */ /* 0x000ee20000100800 */
[----:B------:R-:W-:Y:S02]  /*6b30*/  UIMAD.WIDE.U32 UR22, UR21, UR6, URZ ;  /* 0x00000006151672a5 */ /* 0x000fe4000f8e003f */
[----:B------:R-:W-:Y:S01]  /*6b40*/  UIMAD UR15, UR15, UR6, URZ ;  /* 0x000000060f0f72a4 */ /* 0x000fe2000f8e023f */
[----:B------:R-:W4:Y:S01]  /*6b50*/  LDL R176, [R1+0x20] ;  /* 0x0000200001b07983 */ /* 0x000f220000100800 */
        /* <DEDUP_REMOVED lines=9> */
[----:B------:R-:W-:Y:S02]  /*6bf0*/  @UP1 USHF.L.U64.HI UR20, UR4, 0x5, UR5 ;  /* 0x0000000504141899 */ /* 0x000fe40008010205 */
[----:B------:R-:W-:Y:S01]  /*6c00*/  @UP1 UIMAD.WIDE.U32 UR22, UR21, UR4, URZ ;  /* 0x00000004151612a5 */ /* 0x000fe2000f8e003f */
[----:B------:R-:W-:Y:S08]  /*6c10*/  LDSM.16.M88.4 R64, [R226+0x8100] ;  /* 0x00810000e240783b */ /* 0x000ff00000000200 */
[----:B------:R-:W1:Y:S08]  /*6c20*/  LDSM.16.M88.4 R16, [R179+0x4100] ;  /* 0x00410000b310783b */ /* 0x000e700000000200 */
[----:B------:R-:W1:Y:S08]  /*6c30*/  LDSM.16.M88.4 R60, [R226+0xa100] ;  /* 0x00a10000e23c783b */ /* 0x000e700000000200 */
[----:B------:R-:W1:Y:S08]  /*6c40*/  LDSM.16.M88.4 R32, [R179+0x4900] ;  /* 0x00490000b320783b */ /* 0x000e700000000200 */
[----:B------:R-:W5:Y:S06]  /*6c50*/  LDL.64 R250, [R1+0x38] ;  /* 0x0000380001fa7983 */ /* 0x000f6c0000100a00 */
[----:B------:R-:W1:Y:S08]  /*6c60*/  LDSM.16.M88.4 R48, [R179+0x5100] ;  /* 0x00510000b330783b */ /* 0x000e700000000200 */
[----:B------:R-:W5:Y:S01]  /*6c70*/  LDL.64 R248, [R1+0x28] ;  /* 0x0000280001f87983 */ /* 0x000f620000100a00 */
[-C--:B-1----:R-:W-:Y:S05]  /*6c80*/  HMMA.16816.F32 R4, R64, R16.reuse, RZ ;  /* 0x000000104004723c */ /* 0x082fea00000018ff */
[----:B------:R-:W1:Y:S03]  /*6c90*/  LDSM.16.M88.4 R204, [R179+0x5900] ;  /* 0x00590000b3cc783b */ /* 0x000e660000000200 */
[C---:B------:R-:W-:Y:S05]  /*6ca0*/  HMMA.16816.F32 R8, R60.reuse, R16, RZ ;  /* 0x000000103c08723c */ /* 0x040fea00000018ff */
[----:B------:R-:W5:Y:S03]  /*6cb0*/  LDL R242, [R1+0x18] ;  /* 0x0000180001f27983 */ /* 0x000f660000100800 */
[-C--:B------:R-:W-:Y:S01]  /*6cc0*/  HMMA.16816.F32 R12, R60, R18.reuse, RZ ;  /* 0x000000123c0c723c */ /* 0x080fe200000018ff */
[----:B------:R-:W-:Y:S07]  /*6cd0*/  LDSM.16.M88.4 R208, [R228+0x8100] ;  /* 0x00810000e4d0783b */ /* 0x000fee0000000200 */
[C---:B------:R-:W-:Y:S01]  /*6ce0*/  HMMA.16816.F32 R16, R64.reuse, R18, RZ ;  /* 0x000000124010723c */ /* 0x040fe200000018ff */
[----:B------:R-:W1:Y:S07]  /*6cf0*/  LDSM.16.M88.4 R212, [R230] ;  /* 0x00000000e6d4783b */ /* 0x000e6e0000000200 */
[-C--:B------:R-:W-:Y:S01]  /*6d00*/  HMMA.16816.F32 R20, R64, R32.reuse, RZ ;  /* 0x000000204014723c */ /* 0x080fe200000018ff */
[----:B------:R-:W1:Y:S07]  /*6d10*/  LDSM.16.M88.4 R216, [R228+0xa100] ;  /* 0x00a10000e4d8783b */ /* 0x000e6e0000000200 */
[C---:B------:R-:W-:Y:S08]  /*6d20*/  HMMA.16816.F32 R24, R60.reuse, R32, RZ ;  /* 0x000000203c18723c */ /* 0x040ff000000018ff */
[-C--:B------:R-:W-:Y:S08]  /*6d30*/  HMMA.16816.F32 R28, R60, R34.reuse, RZ ;  /* 0x000000223c1c723c */ /* 0x080ff000000018ff */
[C---:B------:R-:W-:Y:S08]  /*6d40*/  HMMA.16816.F32 R32, R64.reuse, R34, RZ ;  /* 0x000000224020723c */ /* 0x040ff000000018ff */
[-C--:B------:R-:W-:Y:S08]  /*6d50*/  HMMA.16816.F32 R36, R64, R48.reuse, RZ ;  /* 0x000000304024723c */ /* 0x080ff000000018ff */
[C---:B------:R-:W-:Y:S08]  /*6d60*/  HMMA.16816.F32 R40, R60.reuse, R48, RZ ;  /* 0x000000303c28723c */ /* 0x040ff000000018ff */
[-C--:B------:R-:W-:Y:S08]  /*6d70*/  HMMA.16816.F32 R44, R60, R50.reuse, RZ ;  /* 0x000000323c2c723c */ /* 0x080ff000000018ff */
[C---:B------:R-:W-:Y:S08]  /*6d80*/  HMMA.16816.F32 R48, R64.reuse, R50, RZ ;  /* 0x000000324030723c */ /* 0x040ff000000018ff */
[-C--:B-1----:R-:W-:Y:S08]  /*6d90*/  HMMA.16816.F32 R52, R64, R204.reuse, RZ ;  /* 0x000000cc4034723c */ /* 0x082ff000000018ff */
        /* <DEDUP_REMOVED lines=15> */
[C---:B------:R-:W-:Y:S08]  /*6e90*/  HMMA.16816.F32 R40, R216.reuse, R212, R40 ;  /* 0x000000d4d828723c */ /* 0x040ff00000001828 */
[-C--:B------:R-:W-:Y:S04]  /*6ea0*/  HMMA.16816.F32 R44, R216, R214.reuse, R44 ;  /* 0x000000d6d82c723c */ /* 0x080fe8000000182c */
[----:B------:R-:W-:Y:S04]  /*6eb0*/  IADD3 R2, P2, R174, UR18, RZ ;  /* 0x00000012ae027c10 */ /* 0x000fe8000ff5e0ff */
[C---:B------:R-:W-:Y:S04]  /*6ec0*/  HMMA.16816.F32 R48, R208.reuse, R214, R48 ;  /* 0x000000d6d030723c */ /* 0x040fe80000001830 */
[----:B------:R-:W-:Y:S02]  /*6ed0*/  LEA R174, P1, R2, c[0x0][0x1f8], 0x1 ;  /* 0x00007e0002ae7a11 */ /* 0x000fe400078208ff */
[----:B---3--:R-:W-:Y:S02]  /*6ee0*/  IADD3.X R172, R172, UR15, RZ, P2, !PT ;  /* 0x0000000facac7c10 */ /* 0x008fe400097fe4ff */
[-C--:B-1----:R-:W-:Y:S04]  /*6ef0*/  HMMA.16816.F32 R52, R208, R204.reuse, R52 ;  /* 0x000000ccd034723c */ /* 0x082fe80000001834 */
[----:B------:R-:W-:Y:S02]  /*6f00*/  LEA.HI.X R175, R2, c[0x0][0x1fc], R172, 0x1, P1 ;  /* 0x00007f0002af7a11 */ /* 0x000fe400008f0cac */
[----:B----4-:R-:W-:Y:S01]  /*6f10*/  IADD3 R2, P2, R176, UR18, RZ ;  /* 0x00000012b0027c10 */ /* 0x010fe2000ff5e0ff */
[----:B------:R-:W-:Y:S01]  /*6f20*/  @UP1 USHF.L.U32 UR18, UR22, 0x6, URZ ;  /* 0x0000000616121899 */ /* 0x000fe2000800063f */
[C---:B------:R-:W-:Y:S01]  /*6f30*/  HMMA.16816.F32 R56, R216.reuse, R204, R56 ;  /* 0x000000ccd838723c */ /* 0x040fe20000001838 */
[----:B------:R-:W-:Y:S01]  /*6f40*/  @!PT LDS RZ, [RZ] ;  /* 0x00000000fffff984 */ /* 0x000fe20000000800 */
[----:B------:R-:W-:Y:S01]  /*6f50*/  @!PT LDS RZ, [RZ] ;  /* 0x00000000fffff984 */ /* 0x000fe20000000800 */
[----:B------:R-:W-:Y:S01]  /*6f60*/  @!PT LDS RZ, [RZ] ;  /* 0x00000000fffff984 */ /* 0x000fe20000000800 */
[----:B------:R1:W-:Y:S03]  /*6f70*/  LDGSTS.E.BYPASS.LTC128B.128 [R239+0x100], [R174.64], !P3 ;  /* 0x00100000aeef7fae */ /* 0x0003e6000d901d50 */
[----:B------:R-:W-:Y:S02]  /*6f80*/  LEA R176, P1, R2, c[0x0][0x1f8], 0x1 ;  /* 0x00007e0002b07a11 */ /* 0x000fe400078208ff */
[----:B-----5:R-:W-:Y:S01]  /*6f90*/  IADD3.X R172, R240, UR15, RZ, P2, !PT ;  /* 0x0000000ff0ac7c10 */ /* 0x020fe200097fe4ff */
[----:B------:R-:W-:Y:S01]  /*6fa0*/  @UP1 USHF.R.S32.HI UR15, URZ, 0x1f, UR21 ;  /* 0x0000001f3f0f1899 */ /* 0x000fe20008011415 */
[-C--:B------:R-:W-:Y:S01]  /*6fb0*/  HMMA.16816.F32 R60, R216, R206.reuse, R60 ;  /* 0x000000ced83c723c */ /* 0x080fe2000000183c */
[----:B------:R-:W2:Y:S02]  /*6fc0*/  LDL R240, [R1+0x14] ;  /* 0x0000140001f07983 */ /* 0x000ea40000100800 */
        /* <DEDUP_REMOVED lines=12> */
[----:B---3--:R-:W-:Y:S05]  /*7090*/  IADD3 R176, P1, R174, UR9, RZ ;  /* 0x00000009aeb07c10 */ /* 0x008fea000ff3e0ff */
        /* <DEDUP_REMOVED lines=11> */
[----:B----4-:R-:W-:Y:S08]  /*7150*/  LDSM.16.M88.4 R212, [R227+0x8100] ;  /* 0x00810000e3d4783b */ /* 0x010ff00000000200 */
[----:B------:R-:W4:Y:S08]  /*7160*/  LDSM.16.M88.4 R216, [R225+0x4100] ;  /* 0x00410000e1d8783b */ /* 0x000f300000000200 */
[----:B-----5:R-:W5:Y:S08]  /*7170*/  LDSM.16.M88.4 R204, [R227+0xa100] ;  /* 0x00a10000e3cc783b */ /* 0x020f700000000200 */
[----:B------:R-:W1:Y:S08]  /*7180*/  LDSM.16.M88.4 R208, [R225+0x4900] ;  /* 0x00490000e1d0783b */ /* 0x000e700000000200 */
[----:B------:R-:W0:Y:S01]  /*7190*/  LDGDEPBAR ;  /* 0x00000000000079af */ /* 0x000e220000000000 */
[-C--:B----4-:R-:W-:Y:S08]  /*71a0*/  HMMA.16816.F32 R4, R212, R216.reuse, R4 ;  /* 0x000000d8d404723c */ /* 0x090ff00000001804 */
[C---:B-----5:R-:W-:Y:S08]  /*71b0*/  HMMA.16816.F32 R8, R204.reuse, R216, R8 ;  /* 0x000000d8cc08723c */ /* 0x060ff00000001808 */
[-C--:B------:R-:W-:Y:S08]  /*71c0*/  HMMA.16816.F32 R12, R204, R218.reuse, R12 ;  /* 0x000000dacc0c723c */ /* 0x080ff0000000180c */
[C---:B------:R-:W-:Y:S01]  /*71d0*/  HMMA.16816.F32 R16, R212.reuse, R218, R16 ;  /* 0x000000dad410723c */ /* 0x040fe20000001810 */
[----:B------:R-:W4:Y:S07]  /*71e0*/  LDSM.16.M88.4 R216, [R225+0x5100] ;  /* 0x00510000e1d8783b */ /* 0x000f2e0000000200 */
        /* <DEDUP_REMOVED lines=15> */
[----:B------:R-:W4:Y:S08]  /*72e0*/  LDSM.16.M88.4 R208, [R229+0xa100] ;  /* 0x00a10000e5d0783b */ /* 0x000f300000000200 */
[----:B------:R-:W5:Y:S01]  /*72f0*/  LDSM.16.M88.4 R212, [R224+0x800] ;  /* 0x00080000e0d4783b */ /* 0x000f620000000200 */
[-C--:B-1----:R-:W-:Y:S08]  /*7300*/  HMMA.16816.F32 R4, R204, R216.reuse, R4 ;  /* 0x000000d8cc04723c */ /* 0x082ff00000001804 */
[C---:B----4-:R-:W-:Y:S08]  /*7310*/  HMMA.16816.F32 R8, R208.reuse, R216, R8 ;  /* 0x000000d8d008723c */ /* 0x050ff00000001808 */
[-C--:B------:R-:W-:Y:S08]  /*7320*/  HMMA.16816.F32 R12, R208, R218.reuse, R12 ;  /* 0x000000dad00c723c */ /* 0x080ff0000000180c */
[C---:B------:R-:W-:Y:S01]  /*7330*/  HMMA.16816.F32 R16, R204.reuse, R218, R16 ;  /* 0x000000dacc10723c */ /* 0x040fe20000001810 */
[----:B------:R-:W1:Y:S07]  /*7340*/  LDSM.16.M88.4 R216, [R224+0x1000] ;  /* 0x00100000e0d8783b */ /* 0x000e6e0000000200 */
[-C--:B-----5:R-:W-:Y:S08]  /*7350*/  HMMA.16816.F32 R20, R204, R212.reuse, R20 ;  /* 0x000000d4cc14723c */ /* 0x0a0ff00000001814 */
[C---:B------:R-:W-:Y:S08]  /*7360*/  HMMA.16816.F32 R24, R208.reuse, R212, R24 ;  /* 0x000000d4d018723c */ /* 0x040ff00000001818 */
[-C--:B------:R-:W-:Y:S08]  /*7370*/  HMMA.16816.F32 R28, R208, R214.reuse, R28 ;  /* 0x000000d6d01c723c */ /* 0x080ff0000000181c */
[C---:B------:R-:W-:Y:S01]  /*7380*/  HMMA.16816.F32 R32, R204.reuse, R214, R32 ;  /* 0x000000d6cc20723c */ /* 0x040fe20000001820 */
[----:B------:R-:W4:Y:S07]  /*7390*/  LDSM.16.M88.4 R212, [R224+0x1800] ;  /* 0x00180000e0d4783b */ /* 0x000f2e0000000200 */
[-C--:B-1----:R-:W-:Y:S08]  /*73a0*/  HMMA.16816.F32 R36, R204, R216.reuse, R36 ;  /* 0x000000d8cc24723c */ /* 0x082ff00000001824 */
[C---:B------:R-:W-:Y:S08]  /*73b0*/  HMMA.16816.F32 R40, R208.reuse, R216, R40 ;  /* 0x000000d8d028723c */ /* 0x040ff00000001828 */
[-C--:B------:R-:W-:Y:S08]  /*73c0*/  HMMA.16816.F32 R44, R208, R218.reuse, R44 ;  /* 0x000000dad02c723c */ /* 0x080ff0000000182c */
[C---:B------:R-:W-:Y:S01]  /*73d0*/  HMMA.16816.F32 R48, R204.reuse, R218, R48 ;  /* 0x000000dacc30723c */ /* 0x040fe20000001830 */
[----:B------:R-:W-:Y:S07]  /*73e0*/  LDSM.16.M88.4 R216, [R179+0x6100] ;  /* 0x00610000b3d8783b */ /* 0x000fee0000000200 */
[-C--:B----4-:R-:W-:Y:S08]  /*73f0*/  HMMA.16816.F32 R52, R204, R212.reuse, R52 ;  /* 0x000000d4cc34723c */ /* 0x090ff00000001834 */
        /* <DEDUP_REMOVED lines=20> */
[----:B------:R-:W-:Y:S07]  /*7540*/  LDSM.16.M88.4 R216, [R235] ;  /* 0x00000000ebd8783b */ /* 0x000fee0000000200 */
[-C--:B----4-:R-:W-:Y:S08]  /*7550*/  HMMA.16816.F32 R52, R208, R212.reuse, R52 ;  /* 0x000000d4d034723c */ /* 0x090ff00000001834 */
[C---:B------:R-:W-:Y:S08]  /*7560*/  HMMA.16816.F32 R56, R204.reuse, R212, R56 ;  /* 0x000000d4cc38723c */ /* 0x040ff00000001838 */
[-C--:B------:R-:W-:Y:S01]  /*7570*/  HMMA.16816.F32 R60, R204, R214.reuse, R60 ;  /* 0x000000d6cc3c723c */ /* 0x080fe2000000183c */
[----:B------:R-:W1:Y:S07]  /*7580*/  LDSM.16.M88.4 R204, [R228+0xc100] ;  /* 0x00c10000e4cc783b */ /* 0x000e6e0000000200 */
[----:B------:R-:W-:Y:S01]  /*7590*/  HMMA.16816.F32 R64, R208, R214, R64 ;  /* 0x000000d6d040723c */ /* 0x000fe20000001840 */
[----:B------:R-:W4:Y:S08]  /*75a0*/  LDSM.16.M88.4 R208, [R228+0xe100] ;  /* 0x00e10000e4d0783b */ /* 0x000f300000000200 */
[----:B------:R-:W5:Y:S01]  /*75b0*/  LDSM.16.M88.4 R212, [R234] ;  /* 0x00000000ead4783b */ /* 0x000f620000000200 */
[-C--:B-1----:R-:W-:Y:S08]  /*75c0*/  HMMA.16816.F32 R4, R204, R216.reuse, R4 ;  /* 0x000000d8cc04723c */ /* 0x082ff00000001804 */
[C---:B----4-:R-:W-:Y:S08]  /*75d0*/  HMMA.16816.F32 R8, R208.reuse, R216, R8 ;  /* 0x000000d8d008723c */ /* 0x050ff00000001808 */
[-C--:B------:R-:W-:Y:S08]  /*75e0*/  HMMA.16816.F32 R12, R208, R218.reuse, R12 ;  /* 0x000000dad00c723c */ /* 0x080ff0000000180c */
[C---:B------:R-:W-:Y:S01]  /*75f0*/  HMMA.16816.F32 R16, R204.reuse, R218, R16 ;  /* 0x000000dacc10723c */ /* 0x040fe20000001810 */
[----:B------:R-:W1:Y:S07]  /*7600*/  LDSM.16.M88.4 R216, [R233] ;  /* 0x00000000e9d8783b */ /* 0x000e6e0000000200 */
[-C--:B-----5:R-:W-:Y:S08]  /*7610*/  HMMA.16816.F32 R20, R204, R212.reuse, R20 ;  /* 0x000000d4cc14723c */ /* 0x0a0ff00000001814 */
[C---:B------:R-:W-:Y:S08]  /*7620*/  HMMA.16816.F32 R24, R208.reuse, R212, R24 ;  /* 0x000000d4d018723c */ /* 0x040ff00000001818 */
[-C--:B------:R-:W-:Y:S08]  /*7630*/  HMMA.16816.F32 R28, R208, R214.reuse, R28 ;  /* 0x000000d6d01c723c */ /* 0x080ff0000000181c */
[C---:B------:R-:W-:Y:S01]  /*7640*/  HMMA.16816.F32 R32, R204.reuse, R214, R32 ;  /* 0x000000d6cc20723c */ /* 0x040fe20000001820 */
[----:B------:R-:W4:Y:S07]  /*7650*/  LDSM.16.M88.4 R212, [R232] ;  /* 0x00000000e8d4783b */ /* 0x000f2e0000000200 */
        /* <DEDUP_REMOVED lines=38> */
[----:B------:R-:W1:Y:S03]  /*78c0*/  LDSM.16.M88.4 R216, [R224+0x3000] ;  /* 0x00300000e0d8783b */ /* 0x000e660000000200 */
[----:B------:R-:W-:Y:S02]  /*78d0*/  FMNMX.FTZ R172, R6, R3, !PT ;  /* 0x0000000306ac7209 */ /* 0x000fe40007810000 */
[----:B------:R-:W-:Y:S02]  /*78e0*/  FMNMX.FTZ R2, R4, R0, !PT ;  /* 0x0000000004027209 */ /* 0x000fe40007810000 */
[-C--:B-----5:R-:W-:Y:S04]  /*78f0*/  HMMA.16816.F32 R20, R204, R212.reuse, R20 ;  /* 0x000000d4cc14723c */ /* 0x0a0fe80000001814 */
[----:B------:R-:W-:Y:S02]  /*7900*/  FMNMX.FTZ R172, R7, R172, !PT ;  /* 0x000000ac07ac7209 */ /* 0x000fe40007810000 */
[----:B------:R-:W-:Y:S02]  /*7910*/  FMNMX.FTZ R174, R8, R173, !PT ;  /* 0x000000ad08ae7209 */ /* 0x000fe40007810000 */
[C---:B------:R-:W-:Y:S04]  /*7920*/  HMMA.16816.F32 R24, R208.reuse, R212, R24 ;  /* 0x000000d4d018723c */ /* 0x040fe80000001818 */
[----:B------:R-:W-:Y:S02]  /*7930*/  FMNMX.FTZ R174, R9, R174, !PT ;  /* 0x000000ae09ae7209 */ /* 0x000fe40007810000 */
[----:B------:R-:W-:Y:S02]  /*7940*/  FMNMX.FTZ R2, R5, R2, !PT ;  /* 0x0000000205027209 */ /* 0x000fe40007810000 */
[-C--:B------:R-:W-:Y:S04]  /*7950*/  HMMA.16816.F32 R28, R208, R214.reuse, R28 ;  /* 0x000000d6d01c723c */ /* 0x080fe8000000181c */
[----:B------:R-:W-:Y:S02]  /*7960*/  FMNMX.FTZ R2, R16, R2, !PT ;  /* 0x0000000210027209 */ /* 0x000fe40007810000 */
[----:B------:R-:W-:Y:S02]  /*7970*/  FMNMX.FTZ R174, R12, R174, !PT ;  /* 0x000000ae0cae7209 */ /* 0x000fe40007810000 */
[C---:B------:R-:W-:Y:S01]  /*7980*/  HMMA.16816.F32 R32, R204.reuse, R214, R32 ;  /* 0x000000d6cc20723c */ /* 0x040fe20000001820 */
[----:B------:R-:W4:Y:S01]  /*7990*/  LDSM.16.M88.4 R212, [R224+0x3800] ;  /* 0x00380000e0d4783b */ /* 0x000f220000000200 */
[----:B------:R-:W-:Y:S04]  /*79a0*/  DEPBAR.LE SB0, 0x0 ;  /* 0x000080000000791a */ /* 0x000fe80000000000 */
[----:B------:R-:W-:Y:S02]  /*79b0*/  FMNMX.FTZ R175, R13, R174, !PT ;  /* 0x000000ae0daf7209 */ /* 0x000fe40007810000 */
[----:B------:R-:W-:Y:S01]  /*79c0*/  FMNMX.FTZ R172, R18, R172, !PT ;  /* 0x000000ac12ac7209 */ /* 0x000fe20007810000 */
[-C--:B-1----:R-:W-:Y:S01]  /*79d0*/  HMMA.16816.F32 R36, R204, R216.reuse, R36 ;  /* 0x000000d8cc24723c */ /* 0x082fe20000001824 */
[----:B------:R-:W-:Y:S04]  /*79e0*/  BAR.SYNC.DEFER_BLOCKING 0x0 ;  /* 0x0000000000007b1d */ /* 0x000fe80000010000 */
[----:B------:R-:W-:Y:S02]  /*79f0*/  FMNMX.FTZ R2, R17, R2, !PT ;  /* 0x0000000211027209 */ /* 0x000fe40007810000 */
[----:B------:R-:W-:Y:S01]  /*7a00*/  FMNMX.FTZ R172, R19, R172, !PT ;  /* 0x000000ac13ac7209 */ /* 0x000fe20007810000 */
[C---:B------:R-:W-:Y:S04]  /*7a10*/  HMMA.16816.F32 R40, R208.reuse, R216, R40 ;  /* 0x000000d8d028723c */ /* 0x040fe80000001828 */
[----:B------:R-:W-:Y:S02]  /*7a20*/  FMNMX.FTZ R2, R20, R2, !PT ;  /* 0x0000000214027209 */ /* 0x000fe40007810000 */
[----:B------:R-:W-:Y:S02]  /*7a30*/  FMNMX.FTZ R172, R22, R172, !PT ;  /* 0x000000ac16ac7209 */ /* 0x000fe40007810000 */
[-C--:B------:R-:W-:Y:S04]  /*7a40*/  HMMA.16816.F32 R44, R208, R218.reuse, R44 ;  /* 0x000000dad02c723c */ /* 0x080fe8000000182c */
[----:B------:R-:W-:Y:S02]  /*7a50*/  FMNMX.FTZ R2, R21, R2, !PT ;  /* 0x0000000215027209 */ /* 0x000fe40007810000 */
[----:B------:R-:W-:Y:S02]  /*7a60*/  FMNMX.FTZ R174, R23, R172, !PT ;  /* 0x000000ac17ae7209 */ /* 0x000fe40007810000 */
[C---:B------:R-:W-:Y:S04]  /*7a70*/  HMMA.16816.F32 R48, R204.reuse, R218, R48 ;  /* 0x000000dacc30723c */ /* 0x040fe80000001830 */
[----:B------:R-:W-:Y:S02]  /*7a80*/  FMNMX.FTZ R2, R32, R2, !PT ;  /* 0x0000000220027209 */ /* 0x000fe40007810000 */
[----:B------:R-:W-:Y:S02]  /*7a90*/  FMNMX.FTZ R172, R24, R175, !PT ;  /* 0x000000af18ac7209 */ /* 0x000fe40007810000 */
[-C--:B----4-:R-:W-:Y:S04]  /*7aa0*/  HMMA.16816.F32 R52, R204, R212.reuse, R52 ;  /* 0x000000d4cc34723c */ /* 0x090fe80000001834 */
[----:B---3--:R-:W-:Y:S02]  /*7ab0*/  FMNMX.FTZ R177, R33, R2, !PT ;  /* 0x0000000221b17209 */ /* 0x008fe40007810000 */
[----:B------:R-:W-:Y:S02]  /*7ac0*/  FMNMX.FTZ R2, R34, R174, !PT ;  /* 0x000000ae22027209 */ /* 0x000fe40007810000 */
[C---:B------:R-:W-:Y:S04]  /*7ad0*/  HMMA.16816.F32 R56, R208.reuse, R212, R56 ;  /* 0x000000d4d038723c */ /* 0x040fe80000001838 */
[----:B------:R-:W-:Y:S02]  /*7ae0*/  FMNMX.FTZ R177, R36, R177, !PT ;  /* 0x000000b124b17209 */ /* 0x000fe40007810000 */
[----:B------:R-:W-:Y:S02]  /*7af0*/  FMNMX.FTZ R174, R10, R178, !PT ;  /* 0x000000b20aae7209 */ /* 0x000fe40007810000 */
[-C--:B------:R-:W-:Y:S04]  /*7b00*/  HMMA.16816.F32 R60, R208, R214.reuse, R60 ;  /* 0x000000d6d03c723c */ /* 0x080fe8000000183c */
        /* <DEDUP_REMOVED lines=27> */
[----:B------:R-:W-:Y:S02]  /*7cc0*/  FMNMX.FTZ R172, R41, R172, !PT ;  /* 0x000000ac29ac7209 */ /* 0x000fe40007810000 */
[----:B------:R-:W-:Y:S02]  /*7cd0*/  FMNMX.FTZ R174, R27, R174, !PT ;  /* 0x000000ae1bae7209 */ /* 0x000fe40007810000 */
[----:B------:R-:W-:Y:S02]  /*7ce0*/  FMNMX.FTZ R172, R44, R172, !PT ;  /* 0x000000ac2cac7209 */ /* 0x000fe40007810000 */
[----:B------:R-:W-:Y:S02]  /*7cf0*/  FMNMX.FTZ R174, R30, R174, !PT ;  /* 0x000000ae1eae7209 */ /* 0x000fe40007810000 */
[----:B-1----:R-:W-:Y:S02]  /*7d00*/  FMNMX.FTZ R177, R177, R176, !PT ;  /* 0x000000b0b1b17209 */ /* 0x002fe40007810000 */
[----:B------:R-:W-:Y:S02]  /*7d10*/  FMNMX.FTZ R172, R45, R172, !PT ;  /* 0x000000ac2dac7209 */ /* 0x000fe40007810000 */
[----:B------:R-:W-:Y:S01]  /*7d20*/  FMNMX.FTZ R174, R31, R174, !PT ;  /* 0x000000ae1fae7209 */ /* 0x000fe20007810000 */
[----:B------:R-:W1:Y:S01]  /*7d30*/  SHFL.BFLY PT, R204, R177, 0x1, 0x1f ;  /* 0x0c201f00b1cc7f89 */ /* 0x000e6200000e0000 */
[----:B------:R-:W-:Y:S02]  /*7d40*/  FMNMX.FTZ R172, R56, R172, !PT ;  /* 0x000000ac38ac7209 */ /* 0x000fe40007810000 */
[----:B------:R-:W-:Y:S02]  /*7d50*/  FMNMX.FTZ R174, R42, R174, !PT ;  /* 0x000000ae2aae7209 */ /* 0x000fe40007810000 */
[----:B---3--:R-:W-:Y:S02]  /*7d60*/  FMNMX.FTZ R2, R2, R175, !PT ;  /* 0x000000af02027209 */ /* 0x008fe40007810000 */
[----:B------:R-:W-:Y:S02]  /*7d70*/  FMNMX.FTZ R172, R57, R172, !PT ;  /* 0x000000ac39ac7209 */ /* 0x000fe40007810000 */
[----:B------:R-:W-:Y:S01]  /*7d80*/  FMNMX.FTZ R174, R43, R174, !PT ;  /* 0x000000ae2bae7209 */ /* 0x000fe20007810000 */
[----:B------:R-:W3:Y:S01]  /*7d90*/  SHFL.BFLY PT, R176, R2, 0x1, 0x1f ;  /* 0x0c201f0002b07f89 */ /* 0x000ee200000e0000 */
[----:B------:R-:W-:Y:S02]  /*7da0*/  FMNMX.FTZ R172, R60, R172, !PT ;  /* 0x000000ac3cac7209 */ /* 0x000fe40007810000 */
[----:B------:R-:W-:Y:S02]  /*7db0*/  FMNMX.FTZ R174, R46, R174, !PT ;  /* 0x000000ae2eae7209 */ /* 0x000fe40007810000 */
[----:B------:R-:W-:Y:S02]  /*7dc0*/  FMNMX.FTZ R172, R61, R172, !PT ;  /* 0x000000ac3dac7209 */ /* 0x000fe40007810000 */
[----:B------:R-:W-:Y:S03]  /*7dd0*/  FMNMX.FTZ R174, R47, R174, !PT ;  /* 0x000000ae2fae7209 */ /* 0x000fe60007810000 */
[----:B------:R-:W4:Y:S01]  /*7de0*/  SHFL.BFLY PT, R205, R172, 0x2, 0x1f ;  /* 0x0c401f00accd7f89 */ /* 0x000f2200000e0000 */
[----:B-1----:R-:W-:Y:S05]  /*7df0*/  FMNMX.FTZ R177, R177, R204, !PT ;  /* 0x000000ccb1b17209 */ /* 0x002fea0007810000 */
[C---:B------:R-:W-:Y:S02]  /*7e00*/  FADD.FTZ R0, -R177.reuse, R0 ;  /* 0x00000000b1007221 */ /* 0x040fe40000010100 */
[----:B------:R-:W-:Y:S02]  /*7e10*/  FMUL.FTZ R208, R177, c[0x0][0x2d0] ;  /* 0x0000b400b1d07a20 */ /* 0x000fe40000410000 */
[----:B------:R-:W-:Y:S01]  /*7e20*/  FMUL.FTZ R0, R0, c[0x0][0x2d0] ;  /* 0x0000b40000007a20 */ /* 0x000fe20000410000 */
[----:B---3--:R-:W-:Y:S01]  /*7e30*/  FMNMX.FTZ R176, R2, R176, !PT ;  /* 0x000000b002b07209 */ /* 0x008fe20007810000 */
[--C-:B------:R-:W-:Y:S01]  /*7e40*/  FFMA.FTZ R5, R5, c[0x0][0x2d0], -R208.reuse ;  /* 0x0000b40005057a23 */ /* 0x100fe200000108d0 */
[----:B------:R-:W-:Y:S01]  /*7e50*/  FMNMX.FTZ R2, R58, R174, !PT ;  /* 0x000000ae3a027209 */ /* 0x000fe20007810000 */
[--C-:B------:R-:W-:Y:S01]  /*7e60*/  FFMA.FTZ R4, R4, c[0x0][0x2d0], -R208.reuse ;  /* 0x0000b40004047a23 */ /* 0x100fe200000108d0 */
[----:B------:R1:W3:Y:S01]  /*7e70*/  MUFU.EX2 R174, R0 ;  /* 0x0000000000ae7308 */ /* 0x0002e20000000800 */
[----:B------:R-:W-:Y:S02]  /*7e80*/  FMUL.FTZ R210, R176, c[0x0][0x2d0] ;  /* 0x0000b400b0d27a20 */ /* 0x000fe40000410000 */
[----:B------:R-:W-:Y:S02]  /*7e90*/  FFMA.FTZ R16, R16, c[0x0][0x2d0], -R208 ;  /* 0x0000b40010107a23 */ /* 0x000fe400000108d0 */
[--C-:B------:R-:W-:Y:S01]  /*7ea0*/  FFMA.FTZ R6, R6, c[0x0][0x2d0], -R210.reuse ;  /* 0x0000b40006067a23 */ /* 0x100fe200000108d2 */
[----:B----4-:R-:W-:Y:S01]  /*7eb0*/  FMNMX.FTZ R172, R172, R205, !PT ;  /* 0x000000cdacac7209 */ /* 0x010fe20007810000 */
[----:B------:R-:W-:Y:S02]  /*7ec0*/  FFMA.FTZ R7, R7, c[0x0][0x2d0], -R210 ;  /* 0x0000b40007077a23 */ /* 0x000fe400000108d2 */
[----:B------:R-:W-:Y:S01]  /*7ed0*/  FFMA.FTZ R17, R17, c[0x0][0x2d0], -R208 ;  /* 0x0000b40011117a23 */ /* 0x000fe200000108d0 */
[----:B------:R-:W-:Y:S01]  /*7ee0*/  MUFU.EX2 R215, R6 ;  /* 0x0000000600d77308 */ /* 0x000fe20000000800 */
[----:B------:R-:W4:Y:S01]  /*7ef0*/  SHFL.BFLY PT, R175, R172, 0x1, 0x1f ;  /* 0x0c201f00acaf7f89 */ /* 0x000f2200000e0000 */
[--C-:B------:R-:W-:Y:S02]  /*7f00*/  FFMA.FTZ R18, R18, c[0x0][0x2d0], -R210.reuse ;  /* 0x0000b40012127a23 */ /* 0x100fe400000108d2 */
[----:B------:R-:W-:Y:S02]  /*7f10*/  FFMA.FTZ R19, R19, c[0x0][0x2d0], -R210 ;  /* 0x0000b40013137a23 */ /* 0x000fe400000108d2 */
[--C-:B------:R-:W-:Y:S02]  /*7f20*/  FFMA.FTZ R20, R20, c[0x0][0x2d0], -R208.reuse ;  /* 0x0000b40014147a23 */ /* 0x100fe400000108d0 */
[----:B------:R-:W-:Y:S02]  /*7f30*/  FFMA.FTZ R21, R21, c[0x0][0x2d0], -R208 ;  /* 0x0000b40015157a23 */ /* 0x000fe400000108d0 */
[----:B------:R-:W-:Y:S01]  /*7f40*/  MUFU.EX2 R241, R5 ;  /* 0x0000000500f17308 */ /* 0x000fe20000000800 */
[--C-:B------:R-:W-:Y:S02]  /*7f50*/  FFMA.FTZ R22, R22, c[0x0][0x2d0], -R210.reuse ;  /* 0x0000b40016167a23 */ /* 0x100fe400000108d2 */
[----:B------:R-:W-:Y:S01]  /*7f60*/  FFMA.FTZ R23, R23, c[0x0][0x2d0], -R210 ;  /* 0x0000b40017177a23 */ /* 0x000fe200000108d2 */
[----:B-1----:R-:W-:Y:S01]  /*7f70*/  FMNMX.FTZ R0, R59, R2, !PT ;  /* 0x000000023b007209 */ /* 0x002fe20007810000 */
[----:B------:R-:W-:Y:S02]  /*7f80*/  FADD.FTZ R2, -R176, R3 ;  /* 0x00000003b0027221 */ /* 0x000fe40000010100 */
[----:B---3--:R-:W-:Y:S01]  /*7f90*/  FMUL.FTZ R68, R174, R68 ;  /* 0x00000044ae447220 */ /* 0x008fe20000410000 */
[----:B------:R-:W-:Y:S01]  /*7fa0*/  FMNMX.FTZ R0, R62, R0, !PT ;  /* 0x000000003e007209 */ /* 0x000fe20007810000 */
[----:B------:R-:W-:Y:S01]  /*7fb0*/  FMUL.FTZ R2, R2, c[0x0][0x2d0] ;  /* 0x0000b40002027a20 */ /* 0x000fe20000410000 */
[----:B------:R-:W-:Y:S01]  /*7fc0*/  MUFU.EX2 R247, R7 ;  /* 0x0000000700f77308 */ /* 0x000fe20000000800 */
[C---:B------:R-:W-:Y:S01]  /*7fd0*/  FMUL.FTZ R69, R174.reuse, R69 ;  /* 0x00000045ae457220 */ /* 0x040fe20000410000 */
[----:B------:R-:W-:Y:S01]  /*7fe0*/  FMNMX.FTZ R0, R63, R0, !PT ;  /* 0x000000003f007209 */ /* 0x000fe20007810000 */
[----:B------:R-:W-:Y:S01]  /*7ff0*/  FMUL.FTZ R80, R174, R80 ;  /* 0x00000050ae507220 */ /* 0x000fe20000410000 */
[----:B----4-:R-:W-:Y:S01]  /*8000*/  FMNMX.FTZ R175, R172, R175, !PT ;  /* 0x000000afacaf7209 */ /* 0x010fe20007810000 */
[C---:B------:R-:W-:Y:S02]  /*8010*/  FMUL.FTZ R81, R174.reuse, R81 ;  /* 0x00000051ae517220 */ /* 0x040fe40000410000 */
[----:B------:R-:W1:Y:S01]  /*8020*/  SHFL.BFLY PT, R3, R0, 0x2, 0x1f ;  /* 0x0c401f0000037f89 */ /* 0x000e6200000e0000 */
[C---:B------:R-:W-:Y:S02]  /*8030*/  FMUL.FTZ R84, R174.reuse, R84 ;  /* 0x00000054ae547220 */ /* 0x040fe40000410000 */
[----:B------:R3:W-:Y:S01]  /*8040*/  MUFU.EX2 R217, R4 ;  /* 0x0000000400d97308 */ /* 0x0007e20000000800 */
[----:B------:R-:W-:Y:S02]  /*8050*/  FMUL.FTZ R209, R175, c[0x0][0x2d0] ;  /* 0x0000b400afd17a20 */ /* 0x000fe40000410000 */
[----:B------:R-:W-:Y:S02]  /*8060*/  FMUL.FTZ R85, R174, R85 ;  /* 0x00000055ae557220 */ /* 0x000fe40000410000 */
[--C-:B------:R-:W-:Y:S02]  /*8070*/  FFMA.FTZ R12, R12, c[0x0][0x2d0], -R209.reuse ;  /* 0x0000b4000c0c7a23 */ /* 0x100fe400000108d1 */
[--C-:B------:R-:W-:Y:S02]  /*8080*/  FFMA.FTZ R8, R8, c[0x0][0x2d0], -R209.reuse ;  /* 0x0000b40008087a23 */ /* 0x100fe400000108d1 */
[----:B------:R-:W-:Y:S01]  /*8090*/  FFMA.FTZ R9, R9, c[0x0][0x2d0], -R209 ;  /* 0x0000b40009097a23 */ /* 0x000fe200000108d1 */
[----:B------:R4:W-:Y:S01]  /*80a0*/  MUFU.EX2 R246, R16 ;  /* 0x0000001000f67308 */ /* 0x0009e20000000800 */
[C---:B------:R-:W-:Y:S02]  /*80b0*/  FMUL.FTZ R96, R174.reuse, R96 ;  /* 0x00000060ae607220 */ /* 0x040fe40000410000 */
[C---:B------:R-:W-:Y:S02]  /*80c0*/  FMUL.FTZ R97, R174.reuse, R97 ;  /* 0x00000061ae617220 */ /* 0x040fe40000410000 */
[C---:B------:R-:W-:Y:S02]  /*80d0*/  FMUL.FTZ R100, R174.reuse, R100 ;  /* 0x00000064ae647220 */ /* 0x040fe40000410000 */
[C---:B------:R-:W-:Y:S02]  /*80e0*/  FMUL.FTZ R101, R174.reuse, R101 ;  /* 0x00000065ae657220 */ /* 0x040fe40000410000 */
[----:B------:R-:W-:Y:S01]  /*80f0*/  FMUL.FTZ R112, R174, R112 ;  /* 0x00000070ae707220 */ /* 0x000fe20000410000 */
[----:B------:R2:W-:Y:S01]  /*8100*/  MUFU.EX2 R244, R17 ;  /* 0x0000001100f47308 */ /* 0x0005e20000000800 */
[----:B-1----:R-:W-:Y:S01]  /*8110*/  FMNMX.FTZ R0, R0, R3, !PT ;  /* 0x0000000300007209 */ /* 0x002fe20007810000 */
[----:B------:R-:W-:Y:S01]  /*8120*/  FMUL.FTZ R113, R174, R113 ;  /* 0x00000071ae717220 */ /* 0x000fe20000410000 */
[----:B------:R-:W-:Y:S01]  /*8130*/  @P1 IADD3 R3, P6, R250, UR18, RZ ;  /* 0x00000012fa031c10 */ /* 0x000fe2000ffde0ff */
[----:B------:R-:W-:Y:S01]  /*8140*/  FMUL.FTZ R116, R174, R116 ;  /* 0x00000074ae747220 */ /* 0x000fe20000410000 */
[----:B---3--:R-:W-:Y:S01]  /*8150*/  @P1 IADD3 R4, P4, R242, UR18, RZ ;  /* 0x00000012f2041c10 */ /* 0x008fe2000ff9e0ff */
[----:B------:R-:W-:Y:S01]  /*8160*/  @UP1 UIADD3 UR18, UP0, UR10, 0x80, URZ ;  /* 0x000000800a121890 */ /* 0x000fe2000ff1e03f */
[----:B------:R-:W-:Y:S01]  /*8170*/  @P1 LEA R6, P5, R3, c[0x0][0x1c8], 0x1 ;  /* 0x0000720003061a11 */ /* 0x000fe200078a08ff */
[C---:B------:R-:W-:Y:S01]  /*8180*/  FMUL.FTZ R117, R174.reuse, R117 ;  /* 0x00000075ae757220 */ /* 0x040fe20000410000 */
[----:B------:R-:W-:Y:S01]  /*8190*/  @P1 IADD3.X R5, R249, UR15, RZ, P6, !PT ;  /* 0x0000000ff9051c10 */ /* 0x000fe2000b7fe4ff */
[----:B------:R1:W3:Y:S01]  /*81a0*/  MUFU.EX2 R172, R2 ;  /* 0x0000000200ac7308 */ /* 0x0002e20000000800 */
[----:B------:R-:W-:Y:S02]  /*81b0*/  FMUL.FTZ R128, R174, R128 ;  /* 0x00000080ae807220 */ /* 0x000fe40000410000 */
[----:B------:R-:W-:Y:S01]  /*81c0*/  @P1 LEA.HI.X R7, R3, c[0x0][0x1cc], R5, 0x1, P5 ;  /* 0x0000730003071a11 */ /* 0x000fe200028f0c05 */
[----:B------:R-:W-:Y:S01]  /*81d0*/  FFMA.FTZ R3, R13, c[0x0][0x2d0], -R209 ;  /* 0x0000b4000d037a23 */ /* 0x000fe200000108d1 */
[----:B----4-:R-:W-:Y:S01]  /*81e0*/  @P1 LEA R16, P2, R4, c[0x0][0x1c8], 0x1 ;  /* 0x0000720004101a11 */ /* 0x010fe200078408ff */
[C---:B------:R-:W-:Y:S02]  /*81f0*/  FMUL.FTZ R129, R174.reuse, R129 ;  /* 0x00000081ae817220 */ /* 0x040fe40000410000 */
[----:B------:R4:W-:Y:S01]  /*8200*/  @P1 LDGSTS.E.BYPASS.LTC128B.128 [R239+0x4100], [R6.64], !P3 ;  /* 0x0410000006ef1fae */ /* 0x0009e2000d901d50 */
[C---:B------:R-:W-:Y:S01]  /*8210*/  FMUL.FTZ R132, R174.reuse, R132 ;  /* 0x00000084ae847220 */ /* 0x040fe20000410000 */
[----:B------:R5:W-:Y:S01]  /*8220*/  MUFU.EX2 R212, R12 ;  /* 0x0000000c00d47308 */ /* 0x000be20000000800 */
[C---:B------:R-:W-:Y:S02]  /*8230*/  FMUL.FTZ R133, R174.reuse, R133 ;  /* 0x00000085ae857220 */ /* 0x040fe40000410000 */
[----:B------:R-:W-:Y:S01]  /*8240*/  FMUL.FTZ R144, R174, R144 ;  /* 0x00000090ae907220 */ /* 0x000fe20000410000 */
[----:B--2---:R-:W-:Y:S01]  /*8250*/  @P1 IADD3.X R17, R240, UR15, RZ, P4, !PT ;  /* 0x0000000ff0111c10 */ /* 0x004fe2000a7fe4ff */
[----:B------:R-:W-:Y:S01]  /*8260*/  @UP1 UIADD3.X UR15, URZ, UR8, URZ, UP0, !UPT ;  /* 0x000000083f0f1290 */ /* 0x000fe200087fe43f */
[----:B------:R-:W-:Y:S02]  /*8270*/  FMUL.FTZ R145, R174, R145 ;  /* 0x00000091ae917220 */ /* 0x000fe40000410000 */
[----:B------:R-:W-:Y:S01]  /*8280*/  @P1 LEA.HI.X R17, R4, c[0x0][0x1cc], R17, 0x1, P2 ;  /* 0x0000730004111a11 */ /* 0x000fe200010f0c11 */
[----:B------:R-:W-:Y:S01]  /*8290*/  FMUL.FTZ R148, R174, R148 ;  /* 0x00000094ae947220 */ /* 0x000fe20000410000 */
[----:B------:R-:W-:Y:S01]  /*82a0*/  @P1 IADD3 R4, P4, R6, UR19, RZ ;  /* 0x0000001306041c10 */ /* 0x000fe2000ff9e0ff */
[----:B------:R2:W-:Y:S01]  /*82b0*/  MUFU.EX2 R213, R8 ;  /* 0x0000000800d57308 */ /* 0x0005e20000000800 */
[----:B------:R-:W-:Y:S01]  /*82c0*/  FMUL.FTZ R149, R174, R149 ;  /* 0x00000095ae957220 */ /* 0x000fe20000410000 */
[----:B------:R2:W-:Y:S01]  /*82d0*/  @P1 LDGSTS.E.BYPASS.LTC128B.128 [R239+0x6100], [R16.64], !P0 ;  /* 0x0610000010ef1fae */ /* 0x0005e2000c101d50 */
[----:B-1----:R-:W-:Y:S01]  /*82e0*/  FADD.FTZ R2, -R175, R173 ;  /* 0x000000adaf027221 */ /* 0x002fe20000010100 */
[----:B------:R-:W-:Y:S01]  /*82f0*/  @P1 IADD3.X R5, R7, UR20, RZ, P4, !PT ;  /* 0x0000001407051c10 */ /* 0x000fe2000a7fe4ff */
[----:B---3--:R-:W-:Y:S02]  /*8300*/  FMUL.FTZ R70, R172, R70 ;  /* 0x00000046ac467220 */ /* 0x008fe40000410000 */
[----:B------:R-:W-:Y:S02]  /*8310*/  FMUL.FTZ R2, R2, c[0x0][0x2d0] ;  /* 0x0000b40002027a20 */ /* 0x000fe40000410000 */
[C---:B------:R-:W-:Y:S01]  /*8320*/  FMUL.FTZ R71, R172.reuse, R71 ;  /* 0x00000047ac477220 */ /* 0x040fe20000410000 */
[----:B------:R1:W-:Y:S01]  /*8330*/  @P1 LDGSTS.E.BYPASS.LTC128B.128 [R239+0x4900], [R4.64], !P3 ;  /* 0x0490000004ef1fae */ /* 0x0003e2000d901d50 */
[----:B------:R-:W3:Y:S01]  /*8340*/  MUFU.EX2 R173, R2 ;  /* 0x0000000200ad7308 */ /* 0x000ee20000000800 */
[----:B------:R-:W-:Y:S01]  /*8350*/  FMUL.FTZ R82, R172, R82 ;  /* 0x00000052ac527220 */ /* 0x000fe20000410000 */
[----:B----4-:R-:W-:Y:S01]  /*8360*/  @P1 IADD3 R6, P2, R4, UR19, RZ ;  /* 0x0000001304061c10 */ /* 0x010fe2000ff5e0ff */
[C---:B------:R-:W-:Y:S02]  /*8370*/  FMUL.FTZ R83, R172.reuse, R83 ;  /* 0x00000053ac537220 */ /* 0x040fe40000410000 */
[C---:B------:R-:W-:Y:S02]  /*8380*/  FMUL.FTZ R86, R172.reuse, R86 ;  /* 0x00000056ac567220 */ /* 0x040fe40000410000 */
[----:B------:R1:W-:Y:S01]  /*8390*/  @P1 LDGSTS.E.BYPASS.LTC128B.128 [R239+0x6900], [R4.64+0x80], !P0 ;  /* 0x0690008004ef1fae */ /* 0x0003e2000c101d50 */
[C---:B------:R-:W-:Y:S01]  /*83a0*/  @P1 IADD3.X R7, R5.reuse, UR20, RZ, P2, !PT ;  /* 0x0000001405071c10 */ /* 0x040fe200097fe4ff */
[----:B------:R-:W-:Y:S01]  /*83b0*/  FMUL.FTZ R87, R172, R87 ;  /* 0x00000057ac577220 */ /* 0x000fe20000410000 */
[----:B------:R4:W1:Y:S01]  /*83c0*/  MUFU.EX2 R214, R9 ;  /* 0x0000000900d67308 */ /* 0x0008620000000800 */
[----:B-----5:R-:W-:Y:S01]  /*83d0*/  @P1 IADD3 R12, P2, R4, UR18, RZ ;  /* 0x00000012040c1c10 */ /* 0x020fe2000ff5e0ff */
[----:B------:R-:W-:Y:S01]  /*83e0*/  FMUL.FTZ R98, R172, R98 ;  /* 0x00000062ac627220 */ /* 0x000fe20000410000 */
[----:B--2---:R-:W-:Y:S01]  /*83f0*/  @P1 IADD3 R8, P4, R6, UR19, RZ ;  /* 0x0000001306081c10 */ /* 0x004fe2000ff9e0ff */
[C---:B------:R-:W-:Y:S01]  /*8400*/  FMUL.FTZ R99, R172.reuse, R99 ;  /* 0x00000063ac637220 */ /* 0x040fe20000410000 */
[----:B------:R2:W-:Y:S01]  /*8410*/  @P1 LDGSTS.E.BYPASS.LTC128B.128 [R239+0x5100], [R6.64], !P3 ;  /* 0x0510000006ef1fae */ /* 0x0005e2000d901d50 */
[----:B------:R-:W-:Y:S01]  /*8420*/  @P1 IADD3.X R13, R5, UR15, RZ, P2, !PT ;  /* 0x0000000f050d1c10 */ /* 0x000fe200097fe4ff */
[----:B------:R-:W-:Y:S02]  /*8430*/  FMUL.FTZ R102, R172, R102 ;  /* 0x00000066ac667220 */ /* 0x000fe40000410000 */
[C---:B------:R-:W-:Y:S01]  /*8440*/  FMUL.FTZ R16, R174.reuse, R192 ;  /* 0x000000c0ae107220 */ /* 0x040fe20000410000 */
[----:B------:R-:W-:Y:S01]  /*8450*/  MUFU.EX2 R242, R3 ;  /* 0x0000000300f27308 */ /* 0x000fe20000000800 */
[----:B------:R-:W-:Y:S02]  /*8460*/  FMUL.FTZ R17, R174, R193 ;  /* 0x000000c1ae117220 */ /* 0x000fe40000410000 */
[----:B------:R5:W-:Y:S01]  /*8470*/  @P1 LDGSTS.E.BYPASS.LTC128B.128 [R239+0x7100], [R12.64], !P0 ;  /* 0x071000000cef1fae */ /* 0x000be2000c101d50 */
[C---:B---3--:R-:W-:Y:S02]  /*8480*/  FMUL.FTZ R72, R173.reuse, R72 ;  /* 0x00000048ad487220 */ /* 0x048fe40000410000 */
[C---:B------:R-:W-:Y:S02]  /*8490*/  FMUL.FTZ R73, R173.reuse, R73 ;  /* 0x00000049ad497220 */ /* 0x040fe40000410000 */
[C---:B------:R-:W-:Y:S02]  /*84a0*/  FMUL.FTZ R76, R173.reuse, R76 ;  /* 0x0000004cad4c7220 */ /* 0x040fe40000410000 */
[----:B------:R3:W-:Y:S01]  /*84b0*/  MUFU.EX2 R245, R18 ;  /* 0x0000001200f57308 */ /* 0x0007e20000000800 */
[----:B------:R-:W3:Y:S01]  /*84c0*/  SHFL.BFLY PT, R2, R0, 0x1, 0x1f ;  /* 0x0c201f0000027f89 */ /* 0x000ee200000e0000 */
[----:B------:R-:W-:Y:S01]  /*84d0*/  FMUL.FTZ R77, R173, R77 ;  /* 0x0000004dad4d7220 */ /* 0x000fe20000410000 */
[----:B----4-:R-:W-:Y:S01]  /*84e0*/  @P1 IADD3.X R9, R7, UR20, RZ, P4, !PT ;  /* 0x0000001407091c10 */ /* 0x010fe2000a7fe4ff */
[C---:B------:R-:W-:Y:S01]  /*84f0*/  FMUL.FTZ R88, R173.reuse, R88 ;  /* 0x00000058ad587220 */ /* 0x040fe20000410000 */
[----:B-1----:R-:W-:Y:S01]  /*8500*/  @P1 IADD3 R4, P2, R6, UR18, RZ ;  /* 0x0000001206041c10 */ /* 0x002fe2000ff5e0ff */
[----:B------:R-:W-:Y:S01]  /*8510*/  FMUL.FTZ R89, R173, R89 ;  /* 0x00000059ad597220 */ /* 0x000fe20000410000 */
[----:B------:R-:W-:Y:S02]  /*8520*/  MOV R193, R214 ;  /* 0x000000d600c17202 */ /* 0x000fe40000000f00 */
[----:B------:R1:W-:Y:S01]  /*8530*/  @P1 LDGSTS.E.BYPASS.LTC128B.128 [R239+0x5900], [R8.64], !P3 ;  /* 0x0590000008ef1fae */ /* 0x0003e2000d901d50 */
[----:B------:R-:W-:Y:S01]  /*8540*/  @P1 IADD3.X R5, R7, UR15, RZ, P2, !PT ;  /* 0x0000000f07051c10 */ /* 0x000fe200097fe4ff */
[----:B------:R-:W4:Y:S01]  /*8550*/  MUFU.EX2 R243, R19 ;  /* 0x0000001300f37308 */ /* 0x000f220000000800 */
[----:B--2---:R-:W-:Y:S01]  /*8560*/  FMUL.FTZ R6, R172, R186 ;  /* 0x000000baac067220 */ /* 0x004fe20000410000 */
[----:B------:R-:W-:Y:S01]  /*8570*/  F2FP.PACK_AB R186, R244, R246 ;  /* 0x000000f6f4ba723e */ /* 0x000fe200000000ff */
[C---:B------:R-:W-:Y:S02]  /*8580*/  FMUL.FTZ R7, R172.reuse, R187 ;  /* 0x000000bbac077220 */ /* 0x040fe40000410000 */
[C---:B------:R-:W-:Y:S01]  /*8590*/  FMUL.FTZ R92, R173.reuse, R92 ;  /* 0x0000005cad5c7220 */ /* 0x040fe20000410000 */
[----:B------:R2:W-:Y:S01]  /*85a0*/  @P1 LDGSTS.E.BYPASS.LTC128B.128 [R239+0x7900], [R4.64], !P0 ;  /* 0x0790000004ef1fae */ /* 0x0005e2000c101d50 */
[C---:B------:R-:W-:Y:S02]  /*85b0*/  FMUL.FTZ R93, R173.reuse, R93 ;  /* 0x0000005dad5d7220 */ /* 0x040fe40000410000 */
[C---:B-----5:R-:W-:Y:S01]  /*85c0*/  FMUL.FTZ R12, R173.reuse, R188 ;  /* 0x000000bcad0c7220 */ /* 0x060fe20000410000 */
[----:B------:R-:W-:Y:S01]  /*85d0*/  MUFU.EX2 R192, R23 ;  /* 0x0000001700c07308 */ /* 0x000fe20000000800 */
[C---:B------:R-:W-:Y:S02]  /*85e0*/  FMUL.FTZ R13, R173.reuse, R189 ;  /* 0x000000bdad0d7220 */ /* 0x040fe40000410000 */
[----:B---3--:R-:W-:Y:S01]  /*85f0*/  FMUL.FTZ R18, R172, R194 ;  /* 0x000000c2ac127220 */ /* 0x008fe20000410000 */
[----:B------:R-:W-:Y:S01]  /*8600*/  FMNMX.FTZ R2, R0, R2, !PT ;  /* 0x0000000200027209 */ /* 0x000fe20007810000 */
[----:B------:R-:W3:Y:S01]  /*8610*/  LDSM.16.MT88.4 R204, [R220+0x100] ;  /* 0x00010000dccc783b */ /* 0x000ee20000004200 */
[----:B------:R-:W-:Y:S01]  /*8620*/  FMUL.FTZ R103, R172, R103 ;  /* 0x00000067ac677220 */ /* 0x000fe20000410000 */
[----:B------:R-:W-:Y:S01]  /*8630*/  MOV R194, R246 ;  /* 0x000000f600c27202 */ /* 0x000fe20000000f00 */
[----:B------:R-:W-:Y:S02]  /*8640*/  FMUL.FTZ R104, R173, R104 ;  /* 0x00000068ad687220 */ /* 0x000fe40000410000 */
[C---:B------:R-:W-:Y:S01]  /*8650*/  FADD.FTZ R0, -R2.reuse, R178 ;  /* 0x000000b202007221 */ /* 0x040fe20000010100 */
[----:B------:R-:W-:Y:S01]  /*8660*/  MUFU.EX2 R252, R22 ;  /* 0x0000001600fc7308 */ /* 0x000fe20000000800 */
[----:B------:R-:W-:Y:S01]  /*8670*/  FMUL.FTZ R3, R2, c[0x0][0x2d0] ;  /* 0x0000b40002037a20 */ /* 0x000fe20000410000 */
[----:B------:R-:W0:Y:S01]  /*8680*/  LDGDEPBAR ;  /* 0x00000000000079af */ /* 0x000e220000000000 */
[----:B------:R-:W-:Y:S01]  /*8690*/  FMUL.FTZ R0, R0, c[0x0][0x2d0] ;  /* 0x0000b40000007a20 */ /* 0x000fe20000410000 */
[----:B----4-:R-:W-:Y:S01]  /*86a0*/  F2FP.PACK_AB R187, R243, R245 ;  /* 0x000000f5f3bb723e */ /* 0x010fe200000000ff */
[--C-:B------:R-:W-:Y:S02]  /*86b0*/  FFMA.FTZ R14, R14, c[0x0][0x2d0], -R3.reuse ;  /* 0x0000b4000e0e7a23 */ /* 0x100fe40000010803 */
[--C-:B------:R-:W-:Y:S02]  /*86c0*/  FFMA.FTZ R15, R15, c[0x0][0x2d0], -R3.reuse ;  /* 0x0000b4000f0f7a23 */ /* 0x100fe40000010803 */
[--C-:B------:R-:W-:Y:S01]  /*86d0*/  FFMA.FTZ R10, R10, c[0x0][0x2d0], -R3.reuse ;  /* 0x0000b4000a0a7a23 */ /* 0x100fe20000010803 */
[----:B------:R-:W4:Y:S01]  /*86e0*/  MUFU.EX2 R0, R0 ;  /* 0x0000000000007308 */ /* 0x000f220000000800 */
[----:B------:R-:W-:Y:S02]  /*86f0*/  FFMA.FTZ R11, R11, c[0x0][0x2d0], -R3 ;  /* 0x0000b4000b0b7a23 */ /* 0x000fe40000010803 */
[C---:B--2---:R-:W-:Y:S01]  /*8700*/  FMUL.FTZ R4, R174.reuse, R184 ;  /* 0x000000b8ae047220 */ /* 0x044fe20000410000 */
[----:B------:R-:W-:Y:S01]  /*8710*/  F2FP.PACK_AB R184, R241, R217 ;  /* 0x000000d9f1b8723e */ /* 0x000fe200000000ff */
[----:B------:R-:W-:Y:S01]  /*8720*/  FMUL.FTZ R5, R174, R185 ;  /* 0x000000b9ae057220 */ /* 0x000fe20000410000 */
[----:B------:R-:W-:Y:S01]  /*8730*/  F2FP.PACK_AB R185, R247, R215 ;  /* 0x000000d7f7b9723e */ /* 0x000fe200000000ff */
[--C-:B------:R-:W-:Y:S02]  /*8740*/  FFMA.FTZ R37, R37, c[0x0][0x2d0], -R208.reuse ;  /* 0x0000b40025257a23 */ /* 0x100fe400000108d0 */
[--C-:B------:R-:W-:Y:S01]  /*8750*/  FFMA.FTZ R48, R48, c[0x0][0x2d0], -R208.reuse ;  /* 0x0000b40030307a23 */ /* 0x100fe200000108d0 */
[----:B------:R4:W-:Y:S01]  /*8760*/  MUFU.EX2 R219, R14 ;  /* 0x0000000e00db7308 */ /* 0x0009e20000000800 */
[----:B------:R-:W-:Y:S02]  /*8770*/  FFMA.FTZ R49, R49, c[0x0][0x2d0], -R208 ;  /* 0x0000b40031317a23 */ /* 0x000fe400000108d0 */
[--C-:B------:R-:W-:Y:S02]  /*8780*/  FFMA.FTZ R40, R40, c[0x0][0x2d0], -R209.reuse ;  /* 0x0000b40028287a23 */ /* 0x100fe400000108d1 */
[----:B------:R-:W-:Y:S02]  /*8790*/  FFMA.FTZ R41, R41, c[0x0][0x2d0], -R209 ;  /* 0x0000b40029297a23 */ /* 0x000fe400000108d1 */
[--C-:B------:R-:W-:Y:S02]  /*87a0*/  FFMA.FTZ R42, R42, c[0x0][0x2d0], -R3.reuse ;  /* 0x0000b4002a2a7a23 */ /* 0x100fe40000010803 */
[----:B------:R-:W-:Y:S01]  /*87b0*/  FFMA.FTZ R43, R43, c[0x0][0x2d0], -R3 ;  /* 0x0000b4002b2b7a23 */ /* 0x000fe20000010803 */
[----:B------:R2:W-:Y:S01]  /*87c0*/  MUFU.EX2 R240, R15 ;  /* 0x0000000f00f07308 */ /* 0x0005e20000000800 */
[--C-:B------:R-:W-:Y:S02]  /*87d0*/  FFMA.FTZ R50, R50, c[0x0][0x2d0], -R210.reuse ;  /* 0x0000b40032327a23 */ /* 0x100fe400000108d2 */
[--C-:B------:R-:W-:Y:S01]  /*87e0*/  FFMA.FTZ R51, R51, c[0x0][0x2d0], -R210.reuse ;  /* 0x0000b40033337a23 */ /* 0x100fe200000108d2 */
[-C--:B---3--:R-:W-:Y:S05]  /*87f0*/  HMMA.16816.F32 R4, R184, R204.reuse, R4 ;  /* 0x000000ccb804723c */ /* 0x088fea0000001804 */
[C---:B-1----:R-:W-:Y:S01]  /*8800*/  FMUL.FTZ R8, R173.reuse, R180 ;  /* 0x000000b4ad087220 */ /* 0x042fe20000410000 */
[----:B------:R1:W-:Y:S01]  /*8810*/  MUFU.EX2 R211, R10 ;  /* 0x0000000a00d37308 */ /* 0x0003e20000000800 */
[----:B------:R-:W-:Y:S01]  /*8820*/  F2FP.PACK_AB R180, R214, R213 ;  /* 0x000000d5d6b4723e */ /* 0x000fe200000000ff */
[C---:B------:R-:W-:Y:S04]  /*8830*/  FMUL.FTZ R9, R173.reuse, R181 ;  /* 0x000000b5ad097220 */ /* 0x040fe80000410000 */
[----:B----4-:R-:W-:Y:S02]  /*8840*/  FMUL.FTZ R14, R0, R190 ;  /* 0x000000be000e7220 */ /* 0x010fe40000410000 */
[----:B------:R-:W-:Y:S01]  /*8850*/  FMUL.FTZ R19, R172, R195 ;  /* 0x000000c3ac137220 */ /* 0x000fe20000410000 */
[----:B------:R-:W-:Y:S01]  /*8860*/  MOV R195, R245 ;  /* 0x000000f500c37202 */ /* 0x000fe20000000f00 */
[----:B------:R-:W3:Y:S01]  /*8870*/  MUFU.EX2 R218, R11 ;  /* 0x0000000b00da7308 */ /* 0x000ee20000000800 */
[C---:B------:R-:W-:Y:S02]  /*8880*/  FMUL.FTZ R74, R0.reuse, R74 ;  /* 0x0000004a004a7220 */ /* 0x040fe40000410000 */
[C---:B------:R-:W-:Y:S02]  /*8890*/  FMUL.FTZ R75, R0.reuse, R75 ;  /* 0x0000004b004b7220 */ /* 0x040fe40000410000 */
[C---:B--2---:R-:W-:Y:S02]  /*88a0*/  FMUL.FTZ R15, R0.reuse, R191 ;  /* 0x000000bf000f7220 */ /* 0x044fe40000410000 */
[----:B------:R-:W2:Y:S01]  /*88b0*/  LDSM.16.MT88.4 R188, [R221+0x100] ;  /* 0x00010000ddbc783b */ /* 0x000ea20000004200 */
[C---:B------:R-:W-:Y:S02]  /*88c0*/  FMUL.FTZ R78, R0.reuse, R78 ;  /* 0x0000004e004e7220 */ /* 0x040fe40000410000 */
[C---:B------:R-:W-:Y:S01]  /*88d0*/  FMUL.FTZ R79, R0.reuse, R79 ;  /* 0x0000004f004f7220 */ /* 0x040fe20000410000 */
[----:B------:R4:W5:Y:S01]  /*88e0*/  MUFU.EX2 R178, R20 ;  /* 0x0000001400b27308 */ /* 0x0009620000000800 */
[C---:B------:R-:W-:Y:S02]  /*88f0*/  FMUL.FTZ R90, R0.reuse, R90 ;  /* 0x0000005a005a7220 */ /* 0x040fe40000410000 */
[----:B-1----:R-:W-:Y:S01]  /*8900*/  FMUL.FTZ R10, R0, R182 ;  /* 0x000000b6000a7220 */ /* 0x002fe20000410000 */
[----:B------:R-:W-:Y:S01]  /*8910*/  F2FP.PACK_AB R182, R242, R212 ;  /* 0x000000d4f2b6723e */ /* 0x000fe200000000ff */
[C---:B------:R-:W-:Y:S02]  /*8920*/  FMUL.FTZ R91, R0.reuse, R91 ;  /* 0x0000005b005b7220 */ /* 0x040fe40000410000 */
[C---:B------:R-:W-:Y:S02]  /*8930*/  FMUL.FTZ R94, R0.reuse, R94 ;  /* 0x0000005e005e7220 */ /* 0x040fe40000410000 */
[----:B------:R-:W-:Y:S01]  /*8940*/  FMUL.FTZ R95, R0, R95 ;  /* 0x0000005f005f7220 */ /* 0x000fe20000410000 */
[----:B------:R-:W-:Y:S01]  /*8950*/  MUFU.EX2 R245, R50 ;  /* 0x0000003200f57308 */ /* 0x000fe20000000800 */
[----:B------:R-:W-:Y:S01]  /*8960*/  FMUL.FTZ R105, R173, R105 ;  /* 0x00000069ad697220 */ /* 0x000fe20000410000 */
[----:B---3--:R-:W-:Y:S01]  /*8970*/  F2FP.PACK_AB R181, R218, R211 ;  /* 0x000000d3dab5723e */ /* 0x008fe200000000ff */
[----:B------:R-:W-:Y:S01]  /*8980*/  FMUL.FTZ R11, R0, R183 ;  /* 0x000000b7000b7220 */ /* 0x000fe20000410000 */
[----:B------:R-:W-:Y:S01]  /*8990*/  F2FP.PACK_AB R183, R240, R219 ;  /* 0x000000dbf0b7723e */ /* 0x000fe200000000ff */
[--C-:B------:R-:W-:Y:S02]  /*89a0*/  FFMA.FTZ R44, R44, c[0x0][0x2d0], -R209.reuse ;  /* 0x0000b4002c2c7a23 */ /* 0x100fe400000108d1 */
[----:B------:R-:W-:Y:S03]  /*89b0*/  FFMA.FTZ R45, R45, c[0x0][0x2d0], -R209 ;  /* 0x0000b4002d2d7a23 */ /* 0x000fe600000108d1 */
[----:B------:R-:W-:Y:S01]  /*89c0*/  MUFU.EX2 R246, R51 ;  /* 0x0000003300f67308 */ /* 0x000fe20000000800 */
[--C-:B------:R-:W-:Y:S01]  /*89d0*/  FFMA.FTZ R46, R46, c[0x0][0x2d0], -R3.reuse ;  /* 0x0000b4002e2e7a23 */ /* 0x100fe20000010803 */
[C---:B------:R-:W-:Y:S04]  /*89e0*/  HMMA.16816.F32 R8, R180.reuse, R204, R8 ;  /* 0x000000ccb408723c */ /* 0x040fe80000001808 */
[----:B------:R-:W-:Y:S02]  /*89f0*/  FFMA.FTZ R47, R47, c[0x0][0x2d0], -R3 ;  /* 0x0000b4002f2f7a23 */ /* 0x000fe40000010803 */
[--C-:B------:R-:W-:Y:S02]  /*8a00*/  FFMA.FTZ R54, R54, c[0x0][0x2d0], -R210.reuse ;  /* 0x0000b40036367a23 */ /* 0x100fe400000108d2 */
[-C--:B------:R-:W-:Y:S01]  /*8a10*/  HMMA.16816.F32 R12, R180, R206.reuse, R12 ;  /* 0x000000ceb40c723c */ /* 0x080fe2000000180c */
[----:B------:R1:W-:Y:S03]  /*8a20*/  MUFU.EX2 R204, R21 ;  /* 0x0000001500cc7308 */ /* 0x0003e60000000800 */
[----:B------:R-:W-:Y:S02]  /*8a30*/  FFMA.FTZ R55, R55, c[0x0][0x2d0], -R210 ;  /* 0x0000b40037377a23 */ /* 0x000fe400000108d2 */
[--C-:B------:R-:W-:Y:S02]  /*8a40*/  FFMA.FTZ R56, R56, c[0x0][0x2d0], -R209.reuse ;  /* 0x0000b40038387a23 */ /* 0x100fe400000108d1 */
[C---:B------:R-:W-:Y:S04]  /*8a50*/  HMMA.16816.F32 R16, R184.reuse, R206, R16 ;  /* 0x000000ceb810723c */ /* 0x040fe80000001810 */
[----:B------:R-:W-:Y:S02]  /*8a60*/  FFMA.FTZ R57, R57, c[0x0][0x2d0], -R209 ;  /* 0x0000b40039397a23 */ /* 0x000fe400000108d1 */
[--C-:B------:R-:W-:Y:S01]  /*8a70*/  FFMA.FTZ R58, R58, c[0x0][0x2d0], -R3.reuse ;  /* 0x0000b4003a3a7a23 */ /* 0x100fe20000010803 */
[----:B------:R-:W-:Y:S01]  /*8a80*/  MOV R207, R212 ;  /* 0x000000d400cf7202 */ /* 0x000fe20000000f00 */
[-C--:B--2---:R-:W-:Y:S04]  /*8a90*/  HMMA.16816.F32 R68, R184, R188.reuse, R68 ;  /* 0x000000bcb844723c */ /* 0x084fe80000001844 */
[----:B------:R-:W-:Y:S01]  /*8aa0*/  FFMA.FTZ R212, R52, c[0x0][0x2d0], -R208 ;  /* 0x0000b40034d47a23 */ /* 0x000fe200000108d0 */
[----:B------:R-:W-:Y:S01]  /*8ab0*/  MOV R206, R244 ;  /* 0x000000f400ce7202 */ /* 0x000fe20000000f00 */
[----:B------:R-:W2:Y:S01]  /*8ac0*/  LDL.LU R52, [R1+0xc] ;  /* 0x00000c0001347983 */ /* 0x000ea20000300800 */
[----:B------:R-:W-:Y:S01]  /*8ad0*/  MUFU.EX2 R244, R45 ;  /* 0x0000002d00f47308 */ /* 0x000fe20000000800 */
[C---:B------:R-:W-:Y:S04]  /*8ae0*/  HMMA.16816.F32 R72, R180.reuse, R188, R72 ;  /* 0x000000bcb448723c */ /* 0x040fe80000001848 */
[----:B------:R-:W-:Y:S02]  /*8af0*/  FFMA.FTZ R59, R59, c[0x0][0x2d0], -R3 ;  /* 0x0000b4003b3b7a23 */ /* 0x000fe40000010803 */
[C---:B------:R-:W-:Y:S02]  /*8b00*/  FMUL.FTZ R106, R0.reuse, R106 ;  /* 0x0000006a006a7220 */ /* 0x040fe40000410000 */
[-C--:B------:R-:W-:Y:S01]  /*8b10*/  HMMA.16816.F32 R76, R180, R190.reuse, R76 ;  /* 0x000000beb44c723c */ /* 0x080fe2000000184c */
[----:B------:R-:W-:Y:S03]  /*8b20*/  MUFU.EX2 R212, R212 ;  /* 0x000000d400d47308 */ /* 0x000fe60000000800 */
[C---:B------:R-:W-:Y:S02]  /*8b30*/  FMUL.FTZ R107, R0.reuse, R107 ;  /* 0x0000006b006b7220 */ /* 0x040fe40000410000 */
[C---:B------:R-:W-:Y:S02]  /*8b40*/  FMUL.FTZ R108, R173.reuse, R108 ;  /* 0x0000006cad6c7220 */ /* 0x040fe40000410000 */
[C---:B------:R-:W-:Y:S01]  /*8b50*/  HMMA.16816.F32 R80, R184.reuse, R190, R80 ;  /* 0x000000beb850723c */ /* 0x040fe20000001850 */
[----:B------:R-:W3:Y:S03]  /*8b60*/  LDSM.16.MT88.4 R188, [R223+0x100] ;  /* 0x00010000dfbc783b */ /* 0x000ee60000004200 */
[C---:B------:R-:W-:Y:S02]  /*8b70*/  FMUL.FTZ R109, R173.reuse, R109 ;  /* 0x0000006dad6d7220 */ /* 0x040fe40000410000 */
[C---:B------:R-:W-:Y:S02]  /*8b80*/  FMUL.FTZ R110, R0.reuse, R110 ;  /* 0x0000006e006e7220 */ /* 0x040fe40000410000 */
[----:B------:R-:W-:Y:S04]  /*8b90*/  FMUL.FTZ R111, R0, R111 ;  /* 0x0000006f006f7220 */ /* 0x000fe80000410000 */
        /* <DEDUP_REMOVED lines=13> */
[C---:B------:R-:W-:Y:S02]  /*8c70*/  FMUL.FTZ R131, R172.reuse, R131 ;  /* 0x00000083ac837220 */ /* 0x040fe40000410000 */
[C---:B------:R-:W-:Y:S01]  /*8c80*/  FMUL.FTZ R134, R172.reuse, R134 ;  /* 0x00000086ac867220 */ /* 0x040fe20000410000 */
[-C--:B---3--:R-:W-:Y:S03]  /*8c90*/  HMMA.16816.F32 R84, R184, R188.reuse, R84 ;  /* 0x000000bcb854723c */ /* 0x088fe60000001854 */
[----:B------:R-:W-:Y:S02]  /*8ca0*/  FMUL.FTZ R135, R172, R135 ;  /* 0x00000087ac877220 */ /* 0x000fe40000410000 */
[C---:B------:R-:W-:Y:S02]  /*8cb0*/  FMUL.FTZ R136, R173.reuse, R136 ;  /* 0x00000088ad887220 */ /* 0x040fe40000410000 */
[C---:B------:R-:W-:Y:S01]  /*8cc0*/  FMUL.FTZ R137, R173.reuse, R137 ;  /* 0x00000089ad897220 */ /* 0x040fe20000410000 */
[C---:B------:R-:W-:Y:S04]  /*8cd0*/  HMMA.16816.F32 R88, R180.reuse, R188, R88 ;  /* 0x000000bcb458723c */ /* 0x040fe80000001858 */
[C---:B------:R-:W-:Y:S02]  /*8ce0*/  FMUL.FTZ R138, R0.reuse, R138 ;  /* 0x0000008a008a7220 */ /* 0x040fe40000410000 */
[C---:B------:R-:W-:Y:S02]  /*8cf0*/  FMUL.FTZ R139, R0.reuse, R139 ;  /* 0x0000008b008b7220 */ /* 0x040fe40000410000 */
[-C--:B------:R-:W-:Y:S04]  /*8d00*/  HMMA.16816.F32 R92, R180, R190.reuse, R92 ;  /* 0x000000beb45c723c */ /* 0x080fe8000000185c */
[C---:B------:R-:W-:Y:S02]  /*8d10*/  FMUL.FTZ R140, R173.reuse, R140 ;  /* 0x0000008cad8c7220 */ /* 0x040fe40000410000 */
[C---:B------:R-:W-:Y:S02]  /*8d20*/  FMUL.FTZ R141, R173.reuse, R141 ;  /* 0x0000008dad8d7220 */ /* 0x040fe40000410000 */
[C---:B------:R-:W-:Y:S01]  /*8d30*/  HMMA.16816.F32 R96, R184.reuse, R190, R96 ;  /* 0x000000beb860723c */ /* 0x040fe20000001860 */
[----:B------:R-:W3:Y:S03]  /*8d40*/  LDSM.16.MT88.4 R188, [R222+0x100] ;  /* 0x00010000debc783b */ /* 0x000ee60000004200 */
[C---:B------:R-:W-:Y:S02]  /*8d50*/  FMUL.FTZ R142, R0.reuse, R142 ;  /* 0x0000008e008e7220 */ /* 0x040fe40000410000 */
[----:B------:R-:W-:Y:S02]  /*8d60*/  FMUL.FTZ R143, R0, R143 ;  /* 0x0000008f008f7220 */ /* 0x000fe40000410000 */
[C---:B------:R-:W-:Y:S04]  /*8d70*/  FMUL.FTZ R146, R172.reuse, R146 ;  /* 0x00000092ac927220 */ /* 0x040fe80000410000 */
        /* <DEDUP_REMOVED lines=15> */
[-C--:B---3--:R-:W-:Y:S03]  /*8e70*/  HMMA.16816.F32 R100, R184, R188.reuse, R100 ;  /* 0x000000bcb864723c */ /* 0x088fe60000001864 */
[C---:B----4-:R-:W-:Y:S02]  /*8e80*/  FMUL.FTZ R20, R174.reuse, R196 ;  /* 0x000000c4ae147220 */ /* 0x050fe40000410000 */
[----:B-1----:R-:W-:Y:S02]  /*8e90*/  FMUL.FTZ R21, R174, R197 ;  /* 0x000000c5ae157220 */ /* 0x002fe40000410000 */
        /* <DEDUP_REMOVED lines=10> */
[--C-:B------:R-:W-:Y:S02]  /*8f40*/  FFMA.FTZ R28, R28, c[0x0][0x2d0], -R209.reuse ;  /* 0x0000b4001c1c7a23 */ /* 0x100fe400000108d1 */
[----:B------:R-:W-:Y:S02]  /*8f50*/  FFMA.FTZ R29, R29, c[0x0][0x2d0], -R209 ;  /* 0x0000b4001d1d7a23 */ /* 0x000fe400000108d1 */
[----:B------:R-:W-:Y:S02]  /*8f60*/  MUFU.EX2 R199, R28 ;  /* 0x0000001c00c77308 */ /* 0x000fe40000000800 */
[--C-:B------:R-:W-:Y:S02]  /*8f70*/  FFMA.FTZ R30, R30, c[0x0][0x2d0], -R3.reuse ;  /* 0x0000b4001e1e7a23 */ /* 0x100fe40000010803 */
[----:B------:R-:W-:Y:S02]  /*8f80*/  FFMA.FTZ R31, R31, c[0x0][0x2d0], -R3 ;  /* 0x0000b4001f1f7a23 */ /* 0x000fe40000010803 */
[C---:B------:R-:W-:Y:S02]  /*8f90*/  FMUL.FTZ R168, R174.reuse, R168 ;  /* 0x000000a8aea87220 */ /* 0x040fe40000410000 */
[----:B------:R-:W-:Y:S02]  /*8fa0*/  FMUL.FTZ R169, R174, R169 ;  /* 0x000000a9aea97220 */ /* 0x000fe40000410000 */
[C---:B------:R-:W-:Y:S01]  /*8fb0*/  FMUL.FTZ R170, R172.reuse, R170 ;  /* 0x000000aaacaa7220 */ /* 0x040fe20000410000 */
[----:B------:R-:W3:Y:S01]  /*8fc0*/  MUFU.EX2 R198, R29 ;  /* 0x0000001d00c67308 */ /* 0x000ee20000000800 */
[----:B------:R-:W-:Y:S02]  /*8fd0*/  FMUL.FTZ R171, R172, R171 ;  /* 0x000000abacab7220 */ /* 0x000fe40000410000 */
[--C-:B------:R-:W-:Y:S02]  /*8fe0*/  FFMA.FTZ R38, R38, c[0x0][0x2d0], -R210.reuse ;  /* 0x0000b40026267a23 */ /* 0x100fe400000108d2 */
[----:B------:R-:W-:Y:S02]  /*8ff0*/  FFMA.FTZ R39, R39, c[0x0][0x2d0], -R210 ;  /* 0x0000b40027277a23 */ /* 0x000fe400000108d2 */
[--C-:B------:R-:W-:Y:S01]  /*9000*/  FFMA.FTZ R214, R53, c[0x0][0x2d0], -R208.reuse ;  /* 0x0000b40035d67a23 */ /* 0x100fe200000108d0 */
[----:B-----5:R-:W-:Y:S01]  /*9010*/  MOV R53, R178 ;  /* 0x000000b200357202 */ /* 0x020fe20000000f00 */
[--C-:B------:R-:W-:Y:S01]  /*9020*/  FFMA.FTZ R32, R32, c[0x0][0x2d0], -R208.reuse ;  /* 0x0000b40020207a23 */ /* 0x100fe200000108d0 */
[----:B------:R3:W-:Y:S01]  /*9030*/  MUFU.EX2 R197, R30 ;  /* 0x0000001e00c57308 */ /* 0x0007e20000000800 */
[----:B------:R-:W-:Y:S02]  /*9040*/  FFMA.FTZ R33, R33, c[0x0][0x2d0], -R208 ;  /* 0x0000b40021217a23 */ /* 0x000fe400000108d0 */
[--C-:B------:R-:W-:Y:S02]  /*9050*/  FFMA.FTZ R34, R34, c[0x0][0x2d0], -R210.reuse ;  /* 0x0000b40022227a23 */ /* 0x100fe400000108d2 */
[----:B------:R-:W-:Y:S02]  /*9060*/  FFMA.FTZ R35, R35, c[0x0][0x2d0], -R210 ;  /* 0x0000b40023237a23 */ /* 0x000fe400000108d2 */
[--C-:B------:R-:W-:Y:S02]  /*9070*/  FFMA.FTZ R24, R24, c[0x0][0x2d0], -R209.reuse ;  /* 0x0000b40018187a23 */ /* 0x100fe400000108d1 */
[----:B------:R-:W-:Y:S01]  /*9080*/  FFMA.FTZ R25, R25, c[0x0][0x2d0], -R209 ;  /* 0x0000b40019197a23 */ /* 0x000fe200000108d1 */
[-C--:B-1----:R-:W-:Y:S01]  /*9090*/  HMMA.16816.F32 R116, R184, R188.reuse, R116 ;  /* 0x000000bcb874723c */ /* 0x082fe20000001874 */
[----:B------:R1:W-:Y:S02]  /*90a0*/  MUFU.EX2 R248, R32 ;  /* 0x0000002000f87308 */ /* 0x0003e40000000800 */
[--C-:B------:R-:W-:Y:S02]  /*90b0*/  FFMA.FTZ R26, R26, c[0x0][0x2d0], -R3.reuse ;  /* 0x0000b4001a1a7a23 */ /* 0x100fe40000010803 */
[----:B------:R-:W-:Y:S02]  /*90c0*/  FFMA.FTZ R27, R27, c[0x0][0x2d0], -R3 ;  /* 0x0000b4001b1b7a23 */ /* 0x000fe40000010803 */
[----:B------:R-:W-:Y:S01]  /*90d0*/  FFMA.FTZ R36, R36, c[0x0][0x2d0], -R208 ;  /* 0x0000b40024247a23 */ /* 0x000fe200000108d0 */
[C---:B------:R-:W-:Y:S03]  /*90e0*/  HMMA.16816.F32 R120, R180.reuse, R188, R120 ;  /* 0x000000bcb478723c */ /* 0x040fe60000001878 */
[----:B------:R4:W-:Y:S01]  /*90f0*/  MUFU.EX2 R250, R33 ;  /* 0x0000002100fa7308 */ /* 0x0009e20000000800 */
[--C-:B------:R-:W-:Y:S01]  /*9100*/  FFMA.FTZ R66, R66, c[0x0][0x2d0], -R210.reuse ;  /* 0x0000b40042427a23 */ /* 0x100fe200000108d2 */
[----:B---3--:R-:W-:Y:S01]  /*9110*/  F2FP.PACK_AB R30, R198, R199 ;  /* 0x000000c7c61e723e */ /* 0x008fe200000000ff */
[----:B------:R-:W-:Y:S02]  /*9120*/  FFMA.FTZ R210, R67, c[0x0][0x2d0], -R210 ;  /* 0x0000b40043d27a23 */ /* 0x000fe400000108d2 */
[-C--:B------:R-:W-:Y:S04]  /*9130*/  HMMA.16816.F32 R124, R180, R190.reuse, R124 ;  /* 0x000000beb47c723c */ /* 0x080fe8000000187c */
[----:B------:R-:W-:Y:S01]  /*9140*/  MOV R67, R195 ;  /* 0x000000c300437202 */ /* 0x000fe20000000f00 */
[----:B------:R3:W-:Y:S01]  /*9150*/  MUFU.EX2 R205, R35 ;  /* 0x0000002300cd7308 */ /* 0x0007e20000000800 */
[--C-:B------:R-:W-:Y:S02]  /*9160*/  FFMA.FTZ R60, R60, c[0x0][0x2d0], -R209.reuse ;  /* 0x0000b4003c3c7a23 */ /* 0x100fe400000108d1 */
[C---:B------:R-:W-:Y:S01]  /*9170*/  HMMA.16816.F32 R128, R184.reuse, R190, R128 ;  /* 0x000000beb880723c */ /* 0x040fe20000001880 */
[----:B------:R-:W5:Y:S03]  /*9180*/  LDSM.16.MT88.4 R188, [R221+0x2100] ;  /* 0x00210000ddbc783b */ /* 0x000f660000004200 */
[----:B-1----:R-:W-:Y:S02]  /*9190*/  FMUL.FTZ R32, R173, R200 ;  /* 0x000000c8ad207220 */ /* 0x002fe40000410000 */
[----:B------:R-:W-:Y:S01]  /*91a0*/  FFMA.FTZ R209, R61, c[0x0][0x2d0], -R209 ;  /* 0x0000b4003dd17a23 */ /* 0x000fe200000108d1 */
[----:B------:R-:W-:Y:S01]  /*91b0*/  MUFU.EX2 R200, R42 ;  /* 0x0000002a00c87308 */ /* 0x000fe20000000800 */
[--C-:B------:R-:W-:Y:S04]  /*91c0*/  FFMA.FTZ R61, R62, c[0x0][0x2d0], -R3.reuse ;  /* 0x0000b4003e3d7a23 */ /* 0x100fe80000010803 */
[----:B----4-:R-:W-:Y:S02]  /*91d0*/  FMUL.FTZ R33, R173, R201 ;  /* 0x000000c9ad217220 */ /* 0x010fe40000410000 */
[----:B------:R-:W-:Y:S03]  /*91e0*/  FFMA.FTZ R3, R63, c[0x0][0x2d0], -R3 ;  /* 0x0000b4003f037a23 */ /* 0x000fe60000010803 */
[----:B------:R-:W-:Y:S01]  /*91f0*/  MUFU.EX2 R63, R58 ;  /* 0x0000003a003f7308 */ /* 0x000fe20000000800 */
[C---:B---3--:R-:W-:Y:S09]  /*9200*/  FMUL.FTZ R35, R0.reuse, R203 ;  /* 0x000000cb00237220 */ /* 0x048ff20000410000 */
[----:B------:R-:W-:Y:S10]  /*9210*/  MUFU.EX2 R62, R59 ;  /* 0x0000003b003e7308 */ /* 0x000ff40000000800 */
[----:B------:R-:W-:Y:S01]  /*9220*/  MUFU.EX2 R251, R24 ;  /* 0x0000001800fb7308 */ /* 0x000fe20000000800 */
[-C--:B-----5:R-:W-:Y:S09]  /*9230*/  HMMA.16816.F32 R132, R184, R188.reuse, R132 ;  /* 0x000000bcb884723c */ /* 0x0a0ff20000001884 */
[----:B------:R-:W-:Y:S01]  /*9240*/  MUFU.EX2 R196, R27 ;  /* 0x0000001b00c47308 */ /* 0x000fe20000000800 */
[C---:B------:R-:W-:Y:S08]  /*9250*/  HMMA.16816.F32 R136, R180.reuse, R188, R136 ;  /* 0x000000bcb488723c */ /* 0x040ff00000001888 */
[-C--:B------:R-:W-:Y:S01]  /*9260*/  HMMA.16816.F32 R140, R180, R190.reuse, R140 ;  /* 0x000000beb48c723c */ /* 0x080fe2000000188c */
[----:B------:R-:W1:Y:S07]  /*9270*/  MUFU.EX2 R201, R31 ;  /* 0x0000001f00c97308 */ /* 0x000e6e0000000800 */
[C---:B------:R-:W-:Y:S01]  /*9280*/  HMMA.16816.F32 R144, R184.reuse, R190, R144 ;  /* 0x000000beb890723c */ /* 0x040fe20000001890 */
[----:B------:R-:W3:Y:S02]  /*9290*/  LDSM.16.MT88.4 R188, [R223+0x2100] ;  /* 0x00210000dfbc783b */ /* 0x000ee40000004200 */
[----:B------:R-:W-:Y:S10]  /*92a0*/  MUFU.EX2 R203, R38 ;  /* 0x0000002600cb7308 */ /* 0x000ff40000000800 */
[----:B------:R-:W-:Y:S01]  /*92b0*/  MUFU.EX2 R210, R210 ;  /* 0x000000d200d27308 */ /* 0x000fe20000000800 */
[----:B-1----:R-:W-:Y:S01]  /*92c0*/  F2FP.PACK_AB R31, R201, R197 ;  /* 0x000000c5c91f723e */ /* 0x002fe200000000ff */
[C---:B--2---:R-:W-:Y:S08]  /*92d0*/  FFMA.FTZ R52, R0.reuse, R52, R211 ;  /* 0x0000003400347223 */ /* 0x044ff000000100d3 */
[----:B------:R-:W-:Y:S10]  /*92e0*/  MUFU.EX2 R209, R209 ;  /* 0x000000d100d17308 */ /* 0x000ff40000000800 */
[----:B------:R-:W-:Y:S01]  /*92f0*/  MUFU.EX2 R211, R54 ;  /* 0x0000003600d37308 */ /* 0x000fe20000000800 */
[-C--:B---3--:R-:W-:Y:S09]  /*9300*/  HMMA.16816.F32 R148, R184, R188.reuse, R148 ;  /* 0x000000bcb894723c */ /* 0x088ff20000001894 */
[----:B------:R1:W2:Y:S01]  /*9310*/  MUFU.EX2 R249, R34 ;  /* 0x0000002200f97308 */ /* 0x0002a20000000800 */
[C---:B------:R-:W-:Y:S09]  /*9320*/  HMMA.16816.F32 R152, R180.reuse, R188, R152 ;  /* 0x000000bcb498723c */ /* 0x040ff20000001898 */
[----:B------:R3:W4:Y:S01]  /*9330*/  MUFU.EX2 R216, R25 ;  /* 0x0000001900d87308 */ /* 0x0007220000000800 */
[-C--:B------:R-:W-:Y:S09]  /*9340*/  HMMA.16816.F32 R156, R180, R190.reuse, R156 ;  /* 0x000000beb49c723c */ /* 0x080ff2000000189c */
[----:B------:R-:W-:Y:S01]  /*9350*/  MUFU.EX2 R214, R214 ;  /* 0x000000d600d67308 */ /* 0x000fe20000000800 */
[C---:B------:R-:W-:Y:S01]  /*9360*/  HMMA.16816.F32 R160, R184.reuse, R190, R160 ;  /* 0x000000beb8a0723c */ /* 0x040fe200000018a0 */
[----:B------:R-:W5:Y:S03]  /*9370*/  LDSM.16.MT88.4 R188, [R222+0x2100] ;  /* 0x00210000debc783b */ /* 0x000f660000004200 */
[----:B-1----:R-:W-:Y:S05]  /*9380*/  FMUL.FTZ R34, R0, R202 ;  /* 0x000000ca00227220 */ /* 0x002fea0000410000 */
[----:B------:R-:W-:Y:S10]  /*9390*/  MUFU.EX2 R202, R40 ;  /* 0x0000002800ca7308 */ /* 0x000ff40000000800 */
[----:B------:R-:W-:Y:S01]  /*93a0*/  MUFU.EX2 R61, R61 ;  /* 0x0000003d003d7308 */ /* 0x000fe20000000800 */
[-C--:B-----5:R-:W-:Y:S08]  /*93b0*/  HMMA.16816.F32 R20, R184, R188.reuse, R20 ;  /* 0x000000bcb814723c */ /* 0x0a0ff00000001814 */
[C---:B------:R-:W-:Y:S01]  /*93c0*/  HMMA.16816.F32 R32, R180.reuse, R188, R32 ;  /* 0x000000bcb420723c */ /* 0x040fe20000001820 */
[----:B------:R1:W5:Y:S06]  /*93d0*/  MUFU.EX2 R188, R26 ;  /* 0x0000001a00bc7308 */ /* 0x00036c0000000800 */
[----:B------:R-:W-:Y:S01]  /*93e0*/  MOV R189, R192 ;  /* 0x000000c000bd7202 */ /* 0x000fe20000000f00 */
[-C--:B------:R-:W-:Y:S01]  /*93f0*/  HMMA.16816.F32 R164, R180, R190.reuse, R164 ;  /* 0x000000beb4a4723c */ /* 0x080fe200000018a4 */
[----:B------:R-:W5:Y:S03]  /*9400*/  LDSM.16.MT88.4 R180, [R220+0x900] ;  /* 0x00090000dcb4783b */ /* 0x000f660000004200 */
[----:B------:R-:W-:Y:S02]  /*9410*/  MOV R192, R247 ;  /* 0x000000f700c07202 */ /* 0x000fe40000000f00 */
[----:B------:R-:W-:Y:S01]  /*9420*/  MUFU.EX2 R247, R49 ;  /* 0x0000003100f77308 */ /* 0x000fe20000000800 */
[----:B---3--:R-:W-:Y:S01]  /*9430*/  F2FP.PACK_AB R25, R189, R252 ;  /* 0x000000fcbd19723e */ /* 0x008fe200000000ff */
[----:B------:R-:W-:Y:S04]  /*9440*/  HMMA.16816.F32 R168, R184, R190, R168 ;  /* 0x000000beb8a8723c */ /* 0x000fe800000018a8 */
[----:B------:R-:W-:Y:S03]  /*9450*/  MOV R0, R192 ;  /* 0x000000c000007202 */ /* 0x000fe60000000f00 */
[----:B------:R-:W-:Y:S02]  /*9460*/  MOV R184, R204 ;  /* 0x000000cc00b87202 */ /* 0x000fe40000000f00 */
[----:B------:R-:W-:Y:S01]  /*9470*/  MOV R185, R205 ;  /* 0x000000cd00b97202 */ /* 0x000fe20000000f00 */
[----:B------:R-:W-:Y:S02]  /*9480*/  MUFU.EX2 R204, R46 ;  /* 0x0000002e00cc7308 */ /* 0x000fe40000000800 */
[----:B------:R-:W-:Y:S02]  /*9490*/  MOV R186, R250 ;  /* 0x000000fa00ba7202 */ /* 0x000fe40000000f00 */
[----:B--2---:R-:W-:Y:S02]  /*94a0*/  MOV R187, R249 ;  /* 0x000000f900bb7202 */ /* 0x004fe40000000f00 */
[----:B------:R-:W-:Y:S02]  /*94b0*/  MOV R190, R248 ;  /* 0x000000f800be7202 */ /* 0x000fe40000000f00 */
[----:B------:R-:W-:Y:S02]  /*94c0*/  F2FP.PACK_AB R24, R184, R178 ;  /* 0x000000b2b818723e */ /* 0x000fe400000000ff */
[----:B-1----:R-:W-:Y:S01]  /*94d0*/  F2FP.PACK_AB R26, R186, R190 ;  /* 0x000000beba1a723e */ /* 0x002fe200000000ff */
[----:B------:R1:W-:Y:S01]  /*94e0*/  MUFU.EX2 R250, R37 ;  /* 0x0000002500fa7308 */ /* 0x0003e20000000800 */
[----:B------:R-:W-:Y:S02]  /*94f0*/  F2FP.PACK_AB R27, R185, R187 ;  /* 0x000000bbb91b723e */ /* 0x000fe400000000ff */
[----:B----4-:R-:W-:Y:S01]  /*9500*/  MOV R191, R216 ;  /* 0x000000d800bf7202 */ /* 0x010fe20000000f00 */
[--C-:B------:R-:W-:Y:S01]  /*9510*/  FFMA.FTZ R216, R64, c[0x0][0x2d0], -R208.reuse ;  /* 0x0000b40040d87a23 */ /* 0x100fe200000108d0 */
[----:B-----5:R-:W-:Y:S01]  /*9520*/  F2FP.PACK_AB R29, R196, R188 ;  /* 0x000000bcc41d723e */ /* 0x020fe200000000ff */
[----:B------:R-:W-:Y:S01]  /*9530*/  FFMA.FTZ R208, R65, c[0x0][0x2d0], -R208 ;  /* 0x0000b40041d07a23 */ /* 0x000fe200000108d0 */
[----:B------:R-:W-:Y:S02]  /*9540*/  F2FP.PACK_AB R28, R191, R251 ;  /* 0x000000fbbf1c723e */ /* 0x000fe400000000ff */
[----:B------:R-:W-:Y:S01]  /*9550*/  MOV R64, R242 ;  /* 0x000000f200407202 */ /* 0x000fe20000000f00 */
[----:B------:R2:W-:Y:S01]  /*9560*/  MUFU.EX2 R248, R48 ;  /* 0x0000003000f87308 */ /* 0x0005e20000000800 */
[----:B------:R-:W-:Y:S01]  /*9570*/  MOV R65, R243 ;  /* 0x000000f300417202 */ /* 0x000fe20000000f00 */
[-C--:B------:R-:W-:Y:S08]  /*9580*/  HMMA.16816.F32 R4, R24, R180.reuse, R4 ;  /* 0x000000b41804723c */ /* 0x080ff00000001804 */
[C---:B------:R-:W-:Y:S01]  /*9590*/  HMMA.16816.F32 R8, R28.reuse, R180, R8 ;  /* 0x000000b41c08723c */ /* 0x040fe20000001808 */
[----:B------:R-:W-:Y:S01]  /*95a0*/  MUFU.EX2 R178, R43 ;  /* 0x0000002b00b27308 */ /* 0x000fe20000000800 */
[----:B-1----:R-:W3:Y:S06]  /*95b0*/  LDL.LU R37, [R1+0x10] ;  /* 0x0000100001257983 */ /* 0x002eec0000300800 */
[-C--:B------:R-:W-:Y:S03]  /*95c0*/  HMMA.16816.F32 R12, R28, R182.reuse, R12 ;  /* 0x000000b61c0c723c */ /* 0x080fe6000000180c */
[----:B------:R-:W1:Y:S01]  /*95d0*/  MUFU.EX2 R242, R44 ;  /* 0x0000002c00f27308 */ /* 0x000e620000000800 */
[----:B--2---:R-:W2:Y:S04]  /*95e0*/  LDL.LU R48, [R1+0x8] ;  /* 0x0000080001307983 */ /* 0x004ea80000300800 */
[C---:B------:R-:W-:Y:S01]  /*95f0*/  HMMA.16816.F32 R16, R24.reuse, R182, R16 ;  /* 0x000000b61810723c */ /* 0x040fe20000001810 */
[----:B------:R-:W4:Y:S04]  /*9600*/  LDSM.16.MT88.4 R180, [R221+0x900] ;  /* 0x00090000ddb4783b */ /* 0x000f280000004200 */
[----:B------:R5:W5:Y:S04]  /*9610*/  MUFU.EX2 R205, R47 ;  /* 0x0000002f00cd7308 */ /* 0x000b680000000800 */
[----:B------:R-:W2:Y:S06]  /*9620*/  LDL.LU R49, [R1+0x4] ;  /* 0x0000040001317983 */ /* 0x000eac0000300800 */
[----:B------:R4:W-:Y:S01]  /*9630*/  MUFU.EX2 R243, R39 ;  /* 0x0000002700f37308 */ /* 0x0009e20000000800 */
[----:B-1----:R-:W-:Y:S09]  /*9640*/  F2FP.PACK_AB R38, R244, R242 ;  /* 0x000000f2f426723e */ /* 0x002ff200000000ff */
[----:B------:R1:W-:Y:S01]  /*9650*/  MUFU.EX2 R249, R36 ;  /* 0x0000002400f97308 */ /* 0x0003e20000000800 */
[----:B-----5:R-:W-:Y:S09]  /*9660*/  LDSM.16.MT88.4 R44, [R223+0x1100] ;  /* 0x00110000df2c783b */ /* 0x020ff20000004200 */
[----:B------:R-:W-:Y:S01]  /*9670*/  MUFU.EX2 R216, R216 ;  /* 0x000000d800d87308 */ /* 0x000fe20000000800 */
[----:B----4-:R-:W-:Y:S01]  /*9680*/  F2FP.PACK_AB R39, R205, R204 ;  /* 0x000000cccd27723e */ /* 0x010fe200000000ff */
[-C--:B------:R-:W-:Y:S03]  /*9690*/  HMMA.16816.F32 R68, R24, R180.reuse, R68 ;  /* 0x000000b41844723c */ /* 0x080fe60000001844 */
[----:B-1----:R-:W-:Y:S05]  /*96a0*/  MOV R36, R241 ;  /* 0x000000f100247202 */ /* 0x002fea0000000f00 */
[C---:B------:R-:W-:Y:S01]  /*96b0*/  HMMA.16816.F32 R72, R28.reuse, R180, R72 ;  /* 0x000000b41c48723c */ /* 0x040fe20000001848 */
[----:B------:R1:W4:Y:S07]  /*96c0*/  MUFU.EX2 R241, R41 ;  /* 0x0000002900f17308 */ /* 0x00032e0000000800 */
[-C--:B------:R-:W-:Y:S08]  /*96d0*/  HMMA.16816.F32 R76, R28, R182.reuse, R76 ;  /* 0x000000b61c4c723c */ /* 0x080ff0000000184c */
[C---:B------:R-:W-:Y:S01]  /*96e0*/  HMMA.16816.F32 R80, R24.reuse, R182, R80 ;  /* 0x000000b61850723c */ /* 0x040fe20000001850 */
[----:B------:R-:W5:Y:S08]  /*96f0*/  LDSM.16.MT88.4 R180, [R223+0x900] ;  /* 0x00090000dfb4783b */ /* 0x000f700000004200 */
[----:B-1----:R-:W-:Y:S01]  /*9700*/  LDSM.16.MT88.4 R40, [R221+0x1100] ;  /* 0x00110000dd28783b */ /* 0x002fe20000004200 */
[-C--:B-----5:R-:W-:Y:S08]  /*9710*/  HMMA.16816.F32 R84, R24, R180.reuse, R84 ;  /* 0x000000b41854723c */ /* 0x0a0ff00000001854 */
        /* <DEDUP_REMOVED lines=14> */
[----:B---3--:R-:W-:Y:S01]  /*9800*/  FFMA.FTZ R173, R173, R37, R213 ;  /* 0x00000025adad7223 */ /* 0x008fe200000100d5 */
[----:B------:R-:W-:Y:S01]  /*9810*/  F2FP.PACK_AB R37, R178, R200 ;  /* 0x000000c8b225723e */ /* 0x000fe200000000ff */
[----:B------:R-:W-:Y:S01]  /*9820*/  MUFU.EX2 R213, R55 ;  /* 0x0000003700d57308 */ /* 0x000fe20000000800 */
[----:B--2---:R-:W-:Y:S09]  /*9830*/  FFMA.FTZ R172, R172, R48, R215 ;  /* 0x00000030acac7223 */ /* 0x004ff200000100d7 */
[----:B------:R-:W-:Y:S01]  /*9840*/  MUFU.EX2 R215, R66 ;  /* 0x0000004200d77308 */ /* 0x000fe20000000800 */
[-C--:B-1----:R-:W-:Y:S08]  /*9850*/  HMMA.16816.F32 R132, R24, R180.reuse, R132 ;  /* 0x000000b41884723c */ /* 0x082ff00000001884 */
[C---:B------:R-:W-:Y:S04]  /*9860*/  HMMA.16816.F32 R136, R28.reuse, R180, R136 ;  /* 0x000000b41c88723c */ /* 0x040fe80000001888 */
[----:B------:R-:W-:Y:S02]  /*9870*/  FFMA.FTZ R174, R174, R49, R217 ;  /* 0x00000031aeae7223 */ /* 0x000fe400000100d9 */
[----:B------:R-:W-:Y:S01]  /*9880*/  LDSM.16.MT88.4 R48, [R222+0x1100] ;  /* 0x00110000de30783b */ /* 0x000fe20000004200 */
[----:B------:R-:W-:Y:S01]  /*9890*/  MUFU.EX2 R217, R208 ;  /* 0x000000d000d97308 */ /* 0x000fe20000000800 */
[-C--:B------:R-:W-:Y:S04]  /*98a0*/  HMMA.16816.F32 R140, R28, R182.reuse, R140 ;  /* 0x000000b61c8c723c */ /* 0x080fe8000000188c */
[----:B------:R-:W-:Y:S01]  /*98b0*/  FADD.FTZ R174, R36, R174 ;  /* 0x000000ae24ae7221 */ /* 0x000fe20000010000 */
[----:B----4-:R-:W-:Y:S03]  /*98c0*/  F2FP.PACK_AB R36, R241, R202 ;  /* 0x000000caf124723e */ /* 0x010fe600000000ff */
[C---:B------:R-:W-:Y:S01]  /*98d0*/  HMMA.16816.F32 R144, R24.reuse, R182, R144 ;  /* 0x000000b61890723c */ /* 0x040fe20000001890 */
[----:B------:R-:W1:Y:S01]  /*98e0*/  LDSM.16.MT88.4 R180, [R223+0x2900] ;  /* 0x00290000dfb4783b */ /* 0x000e620000004200 */
[----:B------:R-:W-:Y:S06]  /*98f0*/  MUFU.EX2 R208, R56 ;  /* 0x0000003800d07308 */ /* 0x000fec0000000800 */
[-C--:B-1----:R-:W-:Y:S08]  /*9900*/  HMMA.16816.F32 R148, R24, R180.reuse, R148 ;  /* 0x000000b41894723c */ /* 0x082ff00000001894 */
[C---:B------:R-:W-:Y:S08]  /*9910*/  HMMA.16816.F32 R152, R28.reuse, R180, R152 ;  /* 0x000000b41c98723c */ /* 0x040ff00000001898 */
[-C--:B------:R-:W-:Y:S08]  /*9920*/  HMMA.16816.F32 R156, R28, R182.reuse, R156 ;  /* 0x000000b61c9c723c */ /* 0x080ff0000000189c */
[C---:B------:R-:W-:Y:S01]  /*9930*/  HMMA.16816.F32 R160, R24.reuse, R182, R160 ;  /* 0x000000b618a0723c */ /* 0x040fe200000018a0 */
[----:B------:R-:W1:Y:S07]  /*9940*/  LDSM.16.MT88.4 R180, [R222+0x2900] ;  /* 0x00290000deb4783b */ /* 0x000e6e0000004200 */
[-C--:B-1----:R-:W-:Y:S08]  /*9950*/  HMMA.16816.F32 R20, R24, R180.reuse, R20 ;  /* 0x000000b41814723c */ /* 0x082ff00000001814 */
[C---:B------:R-:W-:Y:S07]  /*9960*/  HMMA.16816.F32 R32, R28.reuse, R180, R32 ;  /* 0x000000b41c20723c */ /* 0x040fee0000001820 */
[----:B------:R-:W-:Y:S01]  /*9970*/  MOV R180, R207 ;  /* 0x000000cf00b47202 */ /* 0x000fe20000000f00 */
[-C--:B------:R-:W-:Y:S01]  /*9980*/  HMMA.16816.F32 R164, R28, R182.reuse, R164 ;  /* 0x000000b61ca4723c */ /* 0x080fe200000018a4 */
[----:B------:R-:W1:Y:S01]  /*9990*/  LDSM.16.MT88.4 R28, [R220+0x1100] ;  /* 0x00110000dc1c783b */ /* 0x000e620000004200 */
[----:B------:R2:W-:Y:S02]  /*99a0*/  MUFU.EX2 R207, R57 ;  /* 0x0000003900cf7308 */ /* 0x0005e40000000800 */
[----:B------:R-:W-:Y:S04]  /*99b0*/  MOV R181, R206 ;  /* 0x000000ce00b57202 */ /* 0x000fe80000000f00 */
[----:B------:R-:W-:Y:S04]  /*99c0*/  HMMA.16816.F32 R168, R24, R182, R168 ;  /* 0x000000b618a8723c */ /* 0x000fe800000018a8 */
[----:B------:R-:W-:Y:S03]  /*99d0*/  MUFU.EX2 R206, R60 ;  /* 0x0000003c00ce7308 */ /* 0x000fe60000000800 */
[----:B------:R-:W-:Y:S02]  /*99e0*/  F2FP.PACK_AB R24, R250, R249 ;  /* 0x000000f9fa18723e */ /* 0x000fe400000000ff */
[----:B------:R-:W-:Y:S03]  /*99f0*/  F2FP.PACK_AB R26, R247, R248 ;  /* 0x000000f8f71a723e */ /* 0x000fe600000000ff */
[----:B------:R-:W-:Y:S02]  /*9a00*/  F2FP.PACK_AB R25, R243, R203 ;  /* 0x000000cbf319723e */ /* 0x000fe400000000ff */
[----:B------:R-:W-:Y:S01]  /*9a10*/  F2FP.PACK_AB R27, R246, R245 ;  /* 0x000000f5f61b723e */ /* 0x000fe200000000ff */
[----:B------:R-:W3:Y:S01]  /*9a20*/  MUFU.EX2 R60, R3 ;  /* 0x00000003003c7308 */ /* 0x000ee20000000800 */
[----:B------:R-:W-:Y:S01]  /*9a30*/  MOV R183, R194 ;  /* 0x000000c200b77202 */ /* 0x000fe20000000f00 */
[----:B--2---:R-:W-:Y:S01]  /*9a40*/  LDSM.16.MT88.4 R56, [R223+0x3900] ;  /* 0x00390000df38783b */ /* 0x004fe20000004200 */
[----:B------:R-:W-:Y:S07]  /*9a50*/  MOV R182, R193 ;  /* 0x000000c100b67202 */ /* 0x000fee0000000f00 */
[----:B------:R-:W-:Y:S01]  /*9a60*/  LDSM.16.MT88.4 R192, [R220+0x1900] ;  /* 0x00190000dcc0783b */ /* 0x000fe20000004200 */
        /* <DEDUP_REMOVED lines=19> */
[----:B------:R-:W5:Y:S07]  /*9ba0*/  LDSM.16.MT88.4 R48, [R222+0x3100] ;  /* 0x00310000de30783b */ /* 0x000f6e0000004200 */
[-C--:B-1----:R-:W-:Y:S08]  /*9bb0*/  HMMA.16816.F32 R116, R24, R28.reuse, R116 ;  /* 0x0000001c1874723c */ /* 0x082ff00000001874 */
[C---:B------:R-:W-:Y:S07]  /*9bc0*/  HMMA.16816.F32 R120, R36.reuse, R28, R120 ;  /* 0x0000001c2478723c */ /* 0x040fee0000001878 */
[----:B------:R-:W-:Y:S01]  /*9bd0*/  FADD.FTZ R29, R218, R52 ;  /* 0x00000034da1d7221 */ /* 0x000fe20000010000 */
[-C--:B------:R-:W-:Y:S04]  /*9be0*/  HMMA.16816.F32 R124, R36, R30.reuse, R124 ;  /* 0x0000001e247c723c */ /* 0x080fe8000000187c */
[----:B------:R-:W-:Y:S01]  /*9bf0*/  MOV R218, R187 ;  /* 0x000000bb00da7202 */ /* 0x000fe20000000f00 */
[----:B------:R-:W-:Y:S01]  /*9c00*/  FADD.FTZ R28, R0, R172 ;  /* 0x000000ac001c7221 */ /* 0x000fe20000010000 */
[----:B------:R-:W-:Y:S01]  /*9c10*/  MOV R172, R185 ;  /* 0x000000b900ac7202 */ /* 0x000fe20000000f00 */
[----:B------:R-:W-:Y:S01]  /*9c20*/  FADD.FTZ R0, R182, R173 ;  /* 0x000000adb6007221 */ /* 0x000fe20000010000 */
[C---:B------:R-:W-:Y:S04]  /*9c30*/  HMMA.16816.F32 R128, R24.reuse, R30, R128 ;  /* 0x0000001e1880723c */ /* 0x040fe80000001880 */
[----:B------:R-:W-:Y:S01]  /*9c40*/  MOV R173, R186 ;  /* 0x000000ba00ad7202 */ /* 0x000fe20000000f00 */
[----:B------:R-:W-:Y:S02]  /*9c50*/  FADD.FTZ R0, R180, R0 ;  /* 0x00000000b4007221 */ /* 0x000fe40000010000 */
[----:B------:R-:W-:Y:S01]  /*9c60*/  FADD.FTZ R30, R183, R174 ;  /* 0x000000aeb71e7221 */ /* 0x000fe20000010000 */
[-C--:B--2---:R-:W-:Y:S04]  /*9c70*/  HMMA.16816.F32 R132, R24, R40.reuse, R132 ;  /* 0x000000281884723c */ /* 0x084fe80000001884 */
[----:B------:R-:W-:Y:S01]  /*9c80*/  FADD.FTZ R30, R181, R30 ;  /* 0x0000001eb51e7221 */ /* 0x000fe20000010000 */
[----:B---3--:R-:W-:Y:S01]  /*9c90*/  F2FP.PACK_AB R31, R60, R61 ;  /* 0x0000003d3c1f723e */ /* 0x008fe200000000ff */
[----:B------:R-:W-:Y:S01]  /*9ca0*/  FADD.FTZ R3, R64, R0 ;  /* 0x0000000040037221 */ /* 0x000fe20000010000 */
[----:B------:R-:W-:Y:S01]  /*9cb0*/  MOV R174, R190 ;  /* 0x000000be00ae7202 */ /* 0x000fe20000000f00 */
[C---:B------:R-:W-:Y:S04]  /*9cc0*/  HMMA.16816.F32 R136, R36.reuse, R40, R136 ;  /* 0x000000282488723c */ /* 0x040fe80000001888 */
[----:B------:R-:W-:Y:S02]  /*9cd0*/  FADD.FTZ R30, R53, R30 ;  /* 0x0000001e351e7221 */ /* 0x000fe40000010000 */
[----:B------:R-:W-:Y:S01]  /*9ce0*/  LDSM.16.MT88.4 R52, [R221+0x3900] ;  /* 0x00390000dd34783b */ /* 0x000fe20000004200 */
[----:B------:R-:W-:Y:S01]  /*9cf0*/  FADD.FTZ R29, R219, R29 ;  /* 0x0000001ddb1d7221 */ /* 0x000fe20000010000 */
[-C--:B------:R-:W-:Y:S04]  /*9d00*/  HMMA.16816.F32 R140, R36, R42.reuse, R140 ;  /* 0x0000002a248c723c */ /* 0x080fe8000000188c */
[----:B------:R-:W-:Y:S01]  /*9d10*/  FADD.FTZ R64, R184, R30 ;  /* 0x0000001eb8407221 */ /* 0x000fe20000010000 */
[----:B------:R-:W-:Y:S01]  /*9d20*/  F2FP.PACK_AB R30, R209, R206 ;  /* 0x000000ced11e723e */ /* 0x000fe200000000ff */
[----:B------:R-:W-:Y:S01]  /*9d30*/  FADD.FTZ R0, R240, R29 ;  /* 0x0000001df0007221 */ /* 0x000fe20000010000 */
[----:B------:R-:W-:Y:S01]  /*9d40*/  F2FP.PACK_AB R29, R62, R63 ;  /* 0x0000003f3e1d723e */ /* 0x000fe200000000ff */
[C---:B------:R-:W-:Y:S01]  /*9d50*/  HMMA.16816.F32 R144, R24.reuse, R42, R144 ;  /* 0x0000002a1890723c */ /* 0x040fe20000001890 */
[----:B------:R-:W1:Y:S03]  /*9d60*/  LDSM.16.MT88.4 R40, [R221+0x1900] ;  /* 0x00190000dd28783b */ /* 0x000e660000004200 */
[----:B------:R-:W-:Y:S01]  /*9d70*/  FADD.FTZ R28, R67, R28 ;  /* 0x0000001c431c7221 */ /* 0x000fe20000010000 */
[----:B------:R-:W-:Y:S01]  /*9d80*/  MOV R219, R191 ;  /* 0x000000bf00db7202 */ /* 0x000fe20000000f00 */
[----:B------:R-:W-:Y:S01]  /*9d90*/  FADD.FTZ R66, R251, R3 ;  /* 0x00000003fb427221 */ /* 0x000fe20000010000 */
[----:B------:R-:W-:Y:S01]  /*9da0*/  MOV R240, R189 ;  /* 0x000000bd00f07202 */ /* 0x000fe20000000f00 */
[-C--:B----4-:R-:W-:Y:S04]  /*9db0*/  HMMA.16816.F32 R148, R24, R44.reuse, R148 ;  /* 0x0000002c1894723c */ /* 0x090fe80000001894 */
[----:B------:R-:W-:Y:S02]  /*9dc0*/  FADD.FTZ R28, R65, R28 ;  /* 0x0000001c411c7221 */ /* 0x000fe40000010000 */
[----:B------:R-:W-:Y:S02]  /*9dd0*/  FADD.FTZ R65, R188, R0 ;  /* 0x00000000bc417221 */ /* 0x000fe40000010000 */
[C---:B------:R-:W-:Y:S04]  /*9de0*/  HMMA.16816.F32 R152, R36.reuse, R44, R152 ;  /* 0x0000002c2498723c */ /* 0x040fe80000001898 */
[----:B------:R-:W-:Y:S01]  /*9df0*/  FADD.FTZ R67, R252, R28 ;  /* 0x0000001cfc437221 */ /* 0x000fe20000010000 */
[----:B------:R-:W-:Y:S01]  /*9e00*/  F2FP.PACK_AB R28, R207, R208 ;  /* 0x000000d0cf1c723e */ /* 0x000fe200000000ff */
[----:B------:R-:W-:Y:S02]  /*9e10*/  FADD.FTZ R0, R219, R66 ;  /* 0x00000042db007221 */ /* 0x000fe40000010000 */
[-C--:B------:R-:W-:Y:S04]  /*9e20*/  HMMA.16816.F32 R156, R36, R46.reuse, R156 ;  /* 0x0000002e249c723c */ /* 0x080fe8000000189c */
[----:B------:R-:W-:Y:S02]  /*9e30*/  FADD.FTZ R0, R199, R0 ;  /* 0x00000000c7007221 */ /* 0x000fe40000010000 */
[----:B------:R-:W-:Y:S02]  /*9e40*/  FADD.FTZ R3, R240, R67 ;  /* 0x00000043f0037221 */ /* 0x000fe40000010000 */
[C---:B------:R-:W-:Y:S01]  /*9e50*/  HMMA.16816.F32 R160, R24.reuse, R46, R160 ;  /* 0x0000002e18a0723c */ /* 0x040fe200000018a0 */
[----:B------:R-:W-:Y:S03]  /*9e60*/  LDSM.16.MT88.4 R44, [R222+0x1900] ;  /* 0x00190000de2c783b */ /* 0x000fe60000004200 */
[----:B------:R-:W-:Y:S04]  /*9e70*/  FADD.FTZ R3, R218, R3 ;  /* 0x00000003da037221 */ /* 0x000fe80000010000 */
[-C--:B-----5:R-:W-:Y:S08]  /*9e80*/  HMMA.16816.F32 R20, R24, R48.reuse, R20 ;  /* 0x000000301814723c */ /* 0x0a0ff00000001814 */
[C---:B------:R-:W-:Y:S08]  /*9e90*/  HMMA.16816.F32 R32, R36.reuse, R48, R32 ;  /* 0x000000302420723c */ /* 0x040ff00000001820 */
[-C--:B------:R-:W-:Y:S01]  /*9ea0*/  HMMA.16816.F32 R164, R36, R50.reuse, R164 ;  /* 0x0000003224a4723c */ /* 0x080fe200000018a4 */
[----:B------:R-:W2:Y:S07]  /*9eb0*/  LDSM.16.MT88.4 R36, [R223+0x1900] ;  /* 0x00190000df24783b */ /* 0x000eae0000004200 */
[----:B------:R-:W-:Y:S01]  /*9ec0*/  HMMA.16816.F32 R168, R24, R50, R168 ;  /* 0x0000003218a8723c */ /* 0x000fe200000018a8 */
[----:B------:R-:W3:Y:S06]  /*9ed0*/  LDSM.16.MT88.4 R48, [R220+0x3900] ;  /* 0x00390000dc30783b */ /* 0x000eec0000004200 */
[----:B------:R-:W-:Y:S02]  /*9ee0*/  F2FP.PACK_AB R24, R214, R212 ;  /* 0x000000d4d618723e */ /* 0x000fe400000000ff */
[----:B------:R-:W-:Y:S03]  /*9ef0*/  F2FP.PACK_AB R26, R217, R216 ;  /* 0x000000d8d91a723e */ /* 0x000fe600000000ff */
[----:B------:R-:W-:Y:S02]  /*9f00*/  F2FP.PACK_AB R25, R213, R211 ;  /* 0x000000d3d519723e */ /* 0x000fe400000000ff */
[----:B------:R-:W-:Y:S07]  /*9f10*/  F2FP.PACK_AB R27, R210, R215 ;  /* 0x000000d7d21b723e */ /* 0x000fee00000000ff */
[-C--:B------:R-:W-:Y:S01]  /*9f20*/  HMMA.16816.F32 R184, R24, R192.reuse, R4 ;  /* 0x000000c018b8723c */ /* 0x080fe20000001804 */
[----:B------:R-:W4:Y:S07]  /*9f30*/  LDSM.16.MT88.4 R4, [R222+0x3900] ;  /* 0x00390000de04783b */ /* 0x000f2e0000004200 */
[C---:B------:R-:W-:Y:S07]  /*9f40*/  HMMA.16816.F32 R180, R28.reuse, R192, R8 ;  /* 0x000000c01cb4723c */ /* 0x040fee0000001808 */
[----:B------:R-:W-:Y:S01]  /*9f50*/  FADD.FTZ R8, R174, R64 ;  /* 0x00000040ae087221 */ /* 0x000fe20000010000 */
[-C--:B------:R-:W-:Y:S04]  /*9f60*/  HMMA.16816.F32 R188, R28, R194.reuse, R12 ;  /* 0x000000c21cbc723c */ /* 0x080fe8000000180c */
[----:B------:R-:W-:Y:S02]  /*9f70*/  FADD.FTZ R9, R198, R0 ;  /* 0x00000000c6097221 */ /* 0x000fe40000010000 */
[----:B------:R-:W-:Y:S01]  /*9f80*/  FADD.FTZ R11, R173, R8 ;  /* 0x00000008ad0b7221 */ /* 0x000fe20000010000 */
[----:B------:R-:W-:Y:S01]  /*9f90*/  MOV R173, R175 ;  /* 0x000000af00ad7202 */ /* 0x000fe20000000f00 */
        /* <DEDUP_REMOVED lines=16> */
[-C--:B--2---:R-:W-:Y:S04]  /*a0a0*/  HMMA.16816.F32 R84, R24, R36.reuse, R84 ;  /* 0x000000241854723c */ /* 0x084fe80000001854 */
        /* <DEDUP_REMOVED lines=24> */
[-C--:B----4-:R-:W-:Y:S08]  /*a230*/  HMMA.16816.F32 R196, R24, R4.reuse, R20 ;  /* 0x0000000418c4723c */ /* 0x090ff00000001814 */
        /* <DEDUP_REMOVED lines=25> */
[----:B------:R-:W-:Y:S03]  /*a3d0*/  FADD.FTZ R0, R60, R0 ;  /* 0x000000003c007221 */ /* 0x000fe60000010000 */
[----:B------:R1:W-:Y:S04]  /*a3e0*/  STL [R1+0x10], R3 ;  /* 0x0000100301007387 */ /* 0x0003e80000100800 */
[----:B------:R2:W-:Y:S01]  /*a3f0*/  STL [R1+0xc], R0 ;  /* 0x00000c0001007387 */ /* 0x0005e20000100800 */
[----:B-1----:R-:W-:Y:S02]  /*a400*/  MOV R3, R176 ;  /* 0x000000b000037202 */ /* 0x002fe40000000f00 */
[----:B--2---:R-:W-:Y:S01]  /*a410*/  MOV R0, R177 ;  /* 0x000000b100007202 */ /* 0x004fe20000000f00 */
[----:B------:R-:W-:-:S05]  /*a420*/  @P1 BRA `(.L_x_2514) ;  /* 0xffffc6c000001947 */ /* 0x000fca000383ffff */
.L_x_2513:
[----:B-1----:R-:W2:Y:S04]  /*a430*/  LDL.LU R6, [R1+0x4] ;  /* 0x0000040001067983 */ /* 0x002ea80000300800 */
        /* <DEDUP_REMOVED lines=10> */
[----:B----4-:R-:W3:Y:S01]  /*a4e0*/  SHFL.BFLY PT, R7, R8, 0x2, 0x1f ;  /* 0x0c401f0008077f89 */ /* 0x010ee200000e0000 */
[----:B-1----:R-:W-:-:S03]  /*a4f0*/  FADD.FTZ R11, R11, R6 ;  /* 0x000000060b0b7221 */ /* 0x002fc60000010000 */
[----:B------:R-:W1:Y:S01]  /*a500*/  SHFL.BFLY PT, R6, R5, 0x2, 0x1f ;  /* 0x0c401f0005067f89 */ /* 0x000e6200000e0000 */
[----:B--2---:R-:W-:-:S03]  /*a510*/  FADD.FTZ R9, R9, R4 ;  /* 0x0000000409097221 */ /* 0x004fc60000010000 */
[----:B------:R-:W2:Y:S01]  /*a520*/  SHFL.BFLY PT, R0, R11, 0x1, 0x1f ;  /* 0x0c201f000b007f89 */ /* 0x000ea200000e0000 */
[----:B---3--:R-:W-:-:S03]  /*a530*/  FADD.FTZ R7, R7, R8 ;  /* 0x0000000807077221 */ /* 0x008fc60000010000 */
[----:B------:R-:W3:Y:S04]  /*a540*/  SHFL.BFLY PT, R4, R9, 0x1, 0x1f ;  /* 0x0c201f0009047f89 */ /* 0x000ee800000e0000 */
[----:B------:R-:W4:Y:S01]  /*a550*/  SHFL.BFLY PT, R3, R7, 0x1, 0x1f ;  /* 0x0c201f0007037f89 */ /* 0x000f2200000e0000 */
[----:B-1----:R-:W-:Y:S02]  /*a560*/  FADD.FTZ R6, R6, R5 ;  /* 0x0000000506067221 */ /* 0x002fe40000010000 */
[----:B--2---:R-:W-:-:S03]  /*a570*/  FADD.FTZ R11, R11, R0 ;  /* 0x000000000b0b7221 */ /* 0x004fc60000010000 */
[----:B------:R-:W1:Y:S01]  /*a580*/  SHFL.BFLY PT, R5, R6, 0x1, 0x1f ;  /* 0x0c201f0006057f89 */ /* 0x000e6200000e0000 */
[----:B------:R-:W-:Y:S01]  /*a590*/  MOV R0, RZ ;  /* 0x000000ff00007202 */ /* 0x000fe20000000f00 */
[----:B---3--:R-:W-:Y:S01]  /*a5a0*/  FADD.FTZ R9, R9, R4 ;  /* 0x0000000409097221 */ /* 0x008fe20000010000 */
[----:B------:R-:W-:Y:S02]  /*a5b0*/  FSETP.NE.FTZ.AND P4, PT, R11, RZ, PT ;  /* 0x000000ff0b00720b */ /* 0x000fe40003f95000 */
[----:B------:R-:W-:Y:S01]  /*a5c0*/  MOV R4, RZ ;  /* 0x000000ff00047202 */ /* 0x000fe20000000f00 */
[----:B----4-:R-:W-:Y:S01]  /*a5d0*/  FADD.FTZ R7, R7, R3 ;  /* 0x0000000307077221 */ /* 0x010fe20000010000 */
[----:B------:R-:W-:Y:S02]  /*a5e0*/  FSETP.NE.FTZ.AND P3, PT, R9, RZ, PT ;  /* 0x000000ff0900720b */ /* 0x000fe40003f75000 */
[----:B------:R-:W-:Y:S02]  /*a5f0*/  MOV R3, RZ ;  /* 0x000000ff00037202 */ /* 0x000fe40000000f00 */
[----:B------:R-:W-:-:S05]  /*a600*/  FSETP.NE.FTZ.AND P2, PT, R7, RZ, PT ;  /* 0x000000ff0700720b */ /* 0x000fca0003f55000 */
[----:B------:R-:W2:Y:S01]  /*a610*/  @P4 MUFU.RCP R0, R11 ;  /* 0x0000000b00004308 */ /* 0x000ea20000001000 */
[----:B-1----:R-:W-:-:S07]  /*a620*/  FADD.FTZ R6, R5, R6 ;  /* 0x0000000605067221 */ /* 0x002fce0000010000 */
[----:B------:R-:W1:Y:S01]  /*a630*/  @P2 MUFU.RCP R3, R7 ;  /* 0x0000000700032308 */ /* 0x000e620000001000 */
[----:B------:R-:W-:Y:S01]  /*a640*/  FSETP.NE.FTZ.AND P1, PT, R6, RZ, PT ;  /* 0x000000ff0600720b */ /* 0x000fe20003f35000 */
[----:B--2---:R-:W-:-:S06]  /*a650*/  FMUL.FTZ R184, R0, R184 ;  /* 0x000000b800b87220 */ /* 0x004fcc0000410000 */
[----:B------:R-:W2:Y:S01]  /*a660*/  @P3 MUFU.RCP R4, R9 ;  /* 0x0000000900043308 */ /* 0x000ea20000001000 */
[C---:B------:R-:W-:Y:S02]  /*a670*/  FMUL.FTZ R58, R0.reuse, R185 ;  /* 0x000000b9003a7220 */ /* 0x040fe40000410000 */
[C---:B------:R-:W-:Y:S02]  /*a680*/  FMUL.FTZ R192, R0.reuse, R192 ;  /* 0x000000c000c07220 */ /* 0x040fe40000410000 */
[C---:B------:R-:W-:Y:S02]  /*a690*/  FMUL.FTZ R193, R0.reuse, R193 ;  /* 0x000000c100c17220 */ /* 0x040fe40000410000 */
[C---:B------:R-:W-:Y:S01]  /*a6a0*/  FMUL.FTZ R68, R0.reuse, R68 ;  /* 0x0000004400447220 */ /* 0x040fe20000410000 */
[----:B------:R-:W-:Y:S01]  /*a6b0*/  @P4 MUFU.LG2 R11, R11 ;  /* 0x0000000b000b4308 */ /* 0x000fe20000000c00 */
[C---:B------:R-:W-:Y:S01]  /*a6c0*/  FMUL.FTZ R52, R0.reuse, R69 ;  /* 0x0000004500347220 */ /* 0x040fe20000410000 */
[----:B------:R-:W-:Y:S01]  /*a6d0*/  @P1 MOV R8, 0x3f317218 ;  /* 0x3f31721800081802 */ /* 0x000fe20000000f00 */
        /* <DEDUP_REMOVED lines=32> */
[----:B------:R-:W1:Y:S01]  /*a8e0*/  @P1 MUFU.RCP R0, R6 ;  /* 0x0000000600001308 */ /* 0x000e620000001000 */
        /* <DEDUP_REMOVED lines=64> */
[C---:B-1----:R-:W-:Y:S02]  /*acf0*/  FMUL.FTZ R182, R0.reuse, R182 ;  /* 0x000000b600b67220 */ /* 0x042fe40000410000 */
        /* <DEDUP_REMOVED lines=44> */
.L_x_2497:
        /* <DEDUP_REMOVED lines=184> */
.L_x_2516:
        /* <DEDUP_REMOVED lines=151> */
.L_x_2518:
[----:B--234-:R-:W-:Y:S05]  /*c4b0*/  BSYNC B0 ;  /* 0x0000000000007941 */ /* 0x01cfea0003800000 */
.L_x_2517:
        /* <DEDUP_REMOVED lines=16> */
.L_x_2520:
[----:B------:R-:W-:Y:S05]  /*c5c0*/  BSYNC B0 ;  /* 0x0000000000007941 */ /* 0x000fea0003800000 */
.L_x_2519:
        /* <DEDUP_REMOVED lines=16> */
.L_x_2522:
[----:B------:R-:W-:Y:S05]  /*c6d0*/  BSYNC B0 ;  /* 0x0000000000007941 */ /* 0x000fea0003800000 */
.L_x_2521:
        /* <DEDUP_REMOVED lines=16> */
.L_x_2524:
[----:B------:R-:W-:Y:S05]  /*c7e0*/  BSYNC B0 ;  /* 0x0000000000007941 */ /* 0x000fea0003800000 */
.L_x_2523:
        /* <DEDUP_REMOVED lines=16> */
.L_x_2526:
[----:B------:R-:W-:Y:S05]  /*c8f0*/  BSYNC B0 ;  /* 0x0000000000007941 */ /* 0x000fea0003800000 */
.L_x_2525:
        /* <DEDUP_REMOVED lines=16> */
.L_x_2528:
[----:B------:R-:W-:Y:S05]  /*ca00*/  BSYNC B0 ;  /* 0x0000000000007941 */ /* 0x000fea0003800000 */
.L_x_2527:
        /* <DEDUP_REMOVED lines=16> */
.L_x_2530:
[----:B------:R-:W-:Y:S05]  /*cb10*/  BSYNC B0 ;  /* 0x0000000000007941 */ /* 0x000fea0003800000 */
.L_x_2529:
        /* <DEDUP_REMOVED lines=17> */
.L_x_2515:
        /* <DEDUP_REMOVED lines=19> */
.L_x_2531:
        /* <DEDUP_REMOVED lines=42> */
.L_x_2533:
[----:B------:R-:W-:Y:S05]  /*d000*/  BSYNC B0 ;  /* 0x0000000000007941 */ /* 0x000fea0003800000 */
.L_x_2532:
        /* <DEDUP_REMOVED lines=59> */
.L_x_2535:
[----:B------:R-:W-:Y:S05]  /*d3c0*/  BSYNC B0 ;  /* 0x0000000000007941 */ /* 0x000fea0003800000 */
.L_x_2534:
        /* <DEDUP_REMOVED lines=15> */
.L_x_2537:
[----:B------:R-:W-:Y:S05]  /*d4c0*/  BSYNC B0 ;  /* 0x0000000000007941 */ /* 0x000fea0003800000 */
.L_x_2536:
        /* <DEDUP_REMOVED lines=15> */
.L_x_2539:
[----:B------:R-:W-:Y:S05]  /*d5c0*/  BSYNC B0 ;  /* 0x0000000000007941 */ /* 0x000fea0003800000 */
.L_x_2538:
        /* <DEDUP_REMOVED lines=15> */
.L_x_2541:
[----:B------:R-:W-:Y:S05]  /*d6c0*/  BSYNC B0 ;  /* 0x0000000000007941 */ /* 0x000fea0003800000 */
.L_x_2540:
        /* <DEDUP_REMOVED lines=15> */
.L_x_2543:
[----:B------:R-:W-:Y:S05]  /*d7c0*/  BSYNC B0 ;  /* 0x0000000000007941 */ /* 0x000fea0003800000 */
.L_x_2542:
        /* <DEDUP_REMOVED lines=15> */
.L_x_2545:
[----:B------:R-:W-:Y:S05]  /*d8c0*/  BSYNC B0 ;  /* 0x0000000000007941 */ /* 0x000fea0003800000 */
.L_x_2544:
        /* <DEDUP_REMOVED lines=15> */
.L_x_2547:
[----:B------:R-:W-:Y:S05]  /*d9c0*/  BSYNC B0 ;  /* 0x0000000000007941 */ /* 0x000fea0003800000 */
.L_x_2546:
        /* <DEDUP_REMOVED lines=16> */
.L_x_2548:
        /* <DEDUP_REMOVED lines=11> */
.L_x_3573:


//--------------------- .text._ZN7cutlass13device_kernelIN5flash19enable_sm80_to_sm89INS1_16FlashAttnFwdSm80INS1_25CollectiveMainloopFwdSm80ILi4ELi1ELb0EN4cute5tupleIJNS5_1CILi128EEENS7_ILi64EEES8_EEELi128ENS_6half_tEfNS_4arch4Sm80ELb0ELb0ELb0ELb1ELb0ELb1ELb1ELb0EEENS1_21CollectiveEpilogueFwdINS6_IJS8_S8_S9_EEENS6_IJNS7_ILi1EEESH_SH_EEESB_SD_Li128ELb1ELb1ELb0ELb0EEENS1_19SingleTileSchedulerILb1ELb0ELb1ELi128EEEEEEEEEvNT_6ParamsE --------------------------
	.section	.text._ZN7cutlass13device_kernelIN5flash19enable_sm80_to_sm89INS1_16FlashAttnFwdSm80INS1_25CollectiveMainloopFwdSm80ILi4ELi1ELb0EN4cute5tupleIJNS5_1CILi128EEENS7_ILi64EEES8_EEELi128ENS_6half_tEfNS_4arch4Sm80ELb0ELb0ELb0ELb1ELb0ELb1ELb1ELb0EEENS1_21CollectiveEpilogueFwdINS6_IJS8_S8_S9_EEENS6_IJNS7_ILi1EEESH_SH_EEESB_SD_Li128ELb1ELb1ELb0ELb0EEENS1_19SingleTileSchedulerILb1ELb0ELb1ELi128EEEEEEEEEvNT_6ParamsE,"ax",@progbits
	.sectioninfo	@"SHI_REGISTERS=255"
	.align	128
.text._ZN7cutlass13device_kernelIN5flash19enable_sm80_to_sm89INS1_16FlashAttnFwdSm80INS1_25CollectiveMainloopFwdSm80ILi4ELi1ELb0EN4cute5tupleIJNS5_1CILi128EEENS7_ILi64EEES8_EEELi128ENS_6half_tEfNS_4arch4Sm80ELb0ELb0ELb0ELb1ELb0ELb1ELb1ELb0EEENS1_21CollectiveEpilogueFwdINS6_IJS8_S8_S9_EEENS6_IJNS7_ILi1EEESH_SH_EEESB_SD_Li128ELb1ELb1ELb0ELb0EEENS1_19SingleTileSchedulerILb1ELb0ELb1ELi128EEEEEEEEEvNT_6ParamsE:
        .type           _ZN7cutlass13device_kernelIN5flash19enable_sm80_to_sm89INS1_16FlashAttnFwdSm80INS1_25CollectiveMainloopFwdSm80ILi4ELi1ELb0EN4cute5tupleIJNS5_1CILi128EEENS7_ILi64EEES8_EEELi128ENS_6half_tEfNS_4arch4Sm80ELb0ELb0ELb0ELb1ELb0ELb1ELb1ELb0EEENS1_21CollectiveEpilogueFwdINS6_IJS8_S8_S9_EEENS6_IJNS7_ILi1EEESH_SH_EEESB_SD_Li128ELb1ELb1ELb0ELb0EEENS1_19SingleTileSchedulerILb1ELb0ELb1ELi128EEEEEEEEEvNT_6ParamsE,@function
        .size           _ZN7cutlass13device_kernelIN5flash19enable_sm80_to_sm89INS1_16FlashAttnFwdSm80INS1_25CollectiveMainloopFwdSm80ILi4ELi1ELb0EN4cute5tupleIJNS5_1CILi128EEENS7_ILi64EEES8_EEELi128ENS_6half_tEfNS_4arch4Sm80ELb0ELb0ELb0ELb1ELb0ELb1ELb1ELb0EEENS1_21CollectiveEpilogueFwdINS6_IJS8_S8_S9_EEENS6_IJNS7_ILi1EEESH_SH_EEESB_SD_Li128ELb1ELb1ELb0ELb0EEENS1_19SingleTileSchedulerILb1ELb0ELb1ELi128EEEEEEEEEvNT_6ParamsE,(.L_x_3574 - _ZN7cutlass13device_kernelIN5flash19enable_sm80_to_sm89INS1_16FlashAttnFwdSm80INS1_25CollectiveMainloopFwdSm80ILi4ELi1ELb0EN4cute5tupleIJNS5_1CILi128EEENS7_ILi64EEES8_EEELi128ENS_6half_tEfNS_4arch4Sm80ELb0ELb0ELb0ELb1ELb0ELb1ELb1ELb0EEENS1_21CollectiveEpilogueFwdINS6_IJS8_S8_S9_EEENS6_IJNS7_ILi1EEESH_SH_EEESB_SD_Li128ELb1ELb1ELb0ELb0EEENS1_19SingleTileSchedulerILb1ELb0ELb1ELi128EEEEEEEEEvNT_6ParamsE)
        .other          _ZN7cutlass13device_kernelIN5flash19enable_sm80_to_sm89INS1_16FlashAttnFwdSm80INS1_25CollectiveMainloopFwdSm80ILi4ELi1ELb0EN4cute5tupleIJNS5_1CILi128EEENS7_ILi64EEES8_EEELi128ENS_6half_tEfNS_4arch4Sm80ELb0ELb0ELb0ELb1ELb0ELb1ELb1ELb0EEENS1_21CollectiveEpilogueFwdINS6_IJS8_S8_S9_EEENS6_IJNS7_ILi1EEESH_SH_EEESB_SD_Li128ELb1ELb1ELb0ELb0EEENS1_19SingleTileSchedulerILb1ELb0ELb1ELi128EEEEEEEEEvNT_6ParamsE,@"STO_CUDA_ENTRY STV_DEFAULT"
_ZN7cutlass13device_kernelIN5flash19enable_sm80_to_sm89INS1_16FlashAttnFwdSm80INS1_25CollectiveMainloopFwdSm80ILi4ELi1ELb0EN4cute5tupleIJNS5_1CILi128EEENS7_ILi64EEES8_EEELi128ENS_6half_tEfNS_4arch4Sm80ELb0ELb0ELb0ELb1ELb0ELb1ELb1ELb0EEENS1_21CollectiveEpilogueFwdINS6_IJS8_S8_S9_EEENS6_IJNS7_ILi1EEESH_SH_EEESB_SD_Li128ELb1ELb1ELb0ELb0EEENS1_19SingleTileSchedulerILb1ELb0ELb1ELi128EEEEEEEEEvNT_6ParamsE:
        /* <DEDUP_REMOVED lines=17> */
.L_x_2550:
        /* <DEDUP_REMOVED lines=8> */
.L_x_2552:
[----:B------:R-:W-:-:S05]  /*0190*/  MOV R0, c[0x0][0x54c] ;  /* 0x0001530000007a02 */ /* 0x000fca0000000f00 */
.L_x_2551:
[----:B-----5:R-:W-:Y:S01]  /*01a0*/  IMAD R0, R0, c[0x0][0x548], RZ ;  /* 0x0001520000007a24 */ /* 0x020fe200078e02ff */
[----:B-1----:R-:W-:-:S04]  /*01b0*/  SHF.L.U32 R2, R210, 0x7, RZ ;  /* 0x00000007d2027819 */ /* 0x002fc800000006ff */
[----:B------:R-:W-:-:S04]  /*01c0*/  ISETP.GE.AND P0, PT, R2, R0, PT ;  /* 0x000000000200720c */ /* 0x000fc80003f06270 */
[----:B------:R-:W-:-:S05]  /*01d0*/  SEL R0, R5, 0xffffffff, !P0 ;  /* 0xffffffff05007807 */ /* 0x000fca0004000000 */
[----:B------:R1:W-:Y:S01]  /*01e0*/  STL [R1+0x4c], R0 ;  /* 0x00004c0001007387 */ /* 0x0003e20000100800 */
[----:B------:R-:W-:Y:S05]  /*01f0*/  BRA `(.L_x_2553) ;  /* 0x0000013000007947 */ /* 0x000fea0003800000 */
.L_x_2549:
[----:B---3--:R-:W-:-:S04]  /*0200*/  ISETP.NE.U32.AND P0, PT, RZ, c[0x0][0x568], PT ;  /* 0x00015a00ff007a0c */ /* 0x008fc80003f05070 */
[----:B------:R-:W-:-:S13]  /*0210*/  ISETP.NE.AND.EX P0, PT, RZ, c[0x0][0x56c], PT, P0 ;  /* 0x00015b00ff007a0c */ /* 0x000fda0003f05300 */
[----:B------:R-:W-:Y:S05]  /*0220*/  @!P0 BRA `(.L_x_2554) ;  /* 0x0000002000008947 */ /* 0x000fea0003800000 */
[----:B------:R1:W5:Y:S01]  /*0230*/  LDG.E R0, [R2.64] ;  /* 0x0000000802007981 */ /* 0x000362000c1e1900 */
[----:B------:R-:W-:Y:S05]  /*0240*/  BRA `(.L_x_2555) ;  /* 0x0000009000007947 */ /* 0x000fea0003800000 */
.L_x_2554:
        /* <DEDUP_REMOVED lines=8> */
.L_x_2556:
[----:B------:R-:W-:-:S05]  /*02d0*/  MOV R0, c[0x0][0x54c] ;  /* 0x0001530000007a02 */ /* 0x000fca0000000f00 */
.L_x_2555:
[----:B-----5:R-:W-:Y:S01]  /*02e0*/  IMAD R0, R0, c[0x0][0x548], RZ ;  /* 0x0001520000007a24 */ /* 0x020fe200078e02ff */
[----:B-1----:R-:W-:-:S04]  /*02f0*/  SHF.L.U32 R2, R210, 0x7, RZ ;  /* 0x00000007d2027819 */ /* 0x002fc800000006ff */
[----:B------:R-:W-:-:S04]  /*0300*/  ISETP.GE.AND P0, PT, R2, R0, PT ;  /* 0x000000000200720c */ /* 0x000fc80003f06270 */
[----:B------:R-:W-:-:S05]  /*0310*/  SEL R0, R5, 0xffffffff, !P0 ;  /* 0xffffffff05007807 */ /* 0x000fca0004000000 */
[----:B------:R1:W-:Y:S04]  /*0320*/  STL [R1+0x4c], R0 ;  /* 0x00004c0001007387 */ /* 0x0003e80000100800 */
.L_x_2553:
        /* <DEDUP_REMOVED lines=36> */
.L_x_2557:
[----:B---3--:R-:W-:-:S04]  /*0570*/  ISETP.NE.U32.AND P0, PT, RZ, c[0x0][0x368], PT ;  /* 0x0000da00ff007a0c */ /* 0x008fc80003f05070 */
[----:B------:R-:W-:-:S13]  /*0580*/  ISETP.NE.AND.EX P0, PT, RZ, c[0x0][0x36c], PT, P0 ;  /* 0x0000db00ff007a0c */ /* 0x000fda0003f05300 */
[----:B------:R-:W-:Y:S05]  /*0590*/  @!P0 BRA `(.L_x_2558) ;  /* 0x0000003000008947 */ /* 0x000fea0003800000 */
[----:B------:R-:W-:-:S05]  /*05a0*/  IMAD.WIDE R4, R13, R40, c[0x0][0x368] ;  /* 0x0000da000d047625 */ /* 0x000fca00078e0228 */
[----:B------:R2:W5:Y:S01]  /*05b0*/  LDG.E R8, [R4.64] ;  /* 0x0000000804087981 */ /* 0x000562000c1e1900 */
[----:B------:R-:W-:Y:S05]  /*05c0*/  BRA `(.L_x_2559) ;  /* 0x0000004000007947 */ /* 0x000fea0003800000 */
.L_x_2558:
[----:B------:R-:W-:Y:S05]  /*05d0*/  @!P5 BRA `(.L_x_2559) ;  /* 0x000000300000d947 */ /* 0x000fea0003800000 */
[----:B-1----:R1:W2:Y:S04]  /*05e0*/  LDG.E R0, [R4.64] ;  /* 0x0000000804007981 */ /* 0x0022a8000c1e1900 */
[----:B-1----:R-:W2:Y:S02]  /*05f0*/  LDG.E R4, [R4.64+0x4] ;  /* 0x0000040804047981 */ /* 0x002ea4000c1e1900 */
[----:B--2---:R-:W-:Y:S02]  /*0600*/  IADD3 R8, -R0, R4, RZ ;  /* 0x0000000400087210 */ /* 0x004fe40007ffe1ff */
.L_x_2559:
        /* <DEDUP_REMOVED lines=355> */
.L_x_2607:
        /* <DEDUP_REMOVED lines=50> */
.L_x_2565:
[----:B------:R-:W-:Y:S05]  /*1f60*/  BSYNC B0 ;  /* 0x0000000000007941 */ /* 0x000fea0003800000 */
.L_x_2564:
        /* <DEDUP_REMOVED lines=40> */
.L_x_2567:
[----:B------:R-:W-:Y:S05]  /*21f0*/  BSYNC B0 ;  /* 0x0000000000007941 */ /* 0x000fea0003800000 */
.L_x_2566:
        /* <DEDUP_REMOVED lines=40> */
.L_x_2569:
[----:B------:R-:W-:Y:S05]  /*2480*/  BSYNC B0 ;  /* 0x0000000000007941 */ /* 0x000fea0003800000 */
.L_x_2568:
        /* <DEDUP_REMOVED lines=38> */
.L_x_2571:
[----:B------:R-:W-:Y:S05]  /*26f0*/  BSYNC B0 ;  /* 0x0000000000007941 */ /* 0x000fea0003800000 */
.L_x_2570:
        /* <DEDUP_REMOVED lines=74> */
.L_x_2575:
[----:B------:R-:W-:Y:S05]  /*2ba0*/  BSYNC B0 ;  /* 0x0000000000007941 */ /* 0x000fea0003800000 */
.L_x_2574:
        /* <DEDUP_REMOVED lines=59> */
.L_x_2573:
[----:B------:R-:W-:Y:S05]  /*2f60*/  BSYNC B1 ;  /* 0x0000000000017941 */ /* 0x000fea0003800000 */
.L_x_2572:
        /* <DEDUP_REMOVED lines=62> */
.L_x_2579:
[----:B------:R-:W-:Y:S05]  /*3350*/  BSYNC B0 ;  /* 0x0000000000007941 */ /* 0x000fea0003800000 */
.L_x_2578:
        /* <DEDUP_REMOVED lines=59> */
.L_x_2577:
[----:B------:R-:W-:Y:S05]  /*3710*/  BSYNC B1 ;  /* 0x0000000000017941 */ /* 0x000fea0003800000 */
.L_x_2576:
        /* <DEDUP_REMOVED lines=62> */
.L_x_2583:
[----:B------:R-:W-:Y:S05]  /*3b00*/  BSYNC B0 ;  /* 0x0000000000007941 */ /* 0x000fea0003800000 */
.L_x_2582:
        /* <DEDUP_REMOVED lines=59> */
.L_x_2581:
[----:B------:R-:W-:Y:S05]  /*3ec0*/  BSYNC B1 ;  /* 0x0000000000017941 */ /* 0x000fea0003800000 */
.L_x_2580:
        /* <DEDUP_REMOVED lines=60> */
.L_x_2586:
[----:B------:R-:W-:Y:S05]  /*4290*/  BSYNC B0 ;  /* 0x0000000000007941 */ /* 0x000fea0003800000 */
.L_x_2585:
        /* <DEDUP_REMOVED lines=59> */
.L_x_2563:
        /* <DEDUP_REMOVED lines=224> */
.L_x_2588:
[----:B-1----:R-:W-:Y:S05]  /*5450*/  BSYNC B0 ;  /* 0x0000000000007941 */ /* 0x002fea0003800000 */
.L_x_2587:
        /* <DEDUP_REMOVED lines=115> */
.L_x_2590:
[----:B------:R-:W-:Y:S05]  /*5b90*/  BSYNC B0 ;  /* 0x0000000000007941 */ /* 0x000fea0003800000 */
.L_x_2589:
        /* <DEDUP_REMOVED lines=115> */
.L_x_2592:
[----:B------:R-:W-:Y:S05]  /*62d0*/  BSYNC B0 ;  /* 0x0000000000007941 */ /* 0x000fea0003800000 */
.L_x_2591:
        /* <DEDUP_REMOVED lines=116> */
.L_x_2562:
        /* <DEDUP_REMOVED lines=19> */
.L_x_2594:
[----:B------:R-:W-:Y:S05]  /*6b50*/  BSYNC B0 ;  /* 0x0000000000007941 */ /* 0x000fea0003800000 */
.L_x_2593:
        /* <DEDUP_REMOVED lines=19> */
.L_x_2596:
[----:B------:R-:W-:Y:S05]  /*6c90*/  BSYNC B0 ;  /* 0x0000000000007941 */ /* 0x000fea0003800000 */
.L_x_2595:
        /* <DEDUP_REMOVED lines=19> */
.L_x_2598:
[----:B------:R-:W-:Y:S05]  /*6dd0*/  BSYNC B0 ;  /* 0x0000000000007941 */ /* 0x000fea0003800000 */
.L_x_2597:
        /* <DEDUP_REMOVED lines=18> */
.L_x_2584:
[----:B------:R-:W-:Y:S05]  /*6f00*/  BSYNC B2 ;  /* 0x0000000000027941 */ /* 0x000fea0003800000 */
.L_x_2561:
        /* <DEDUP_REMOVED lines=63> */
[----:B--2---:R-:W-:Y:S01]  /*7300*/  IMNMX R7, R0, 0x40, PT ;  /* 0x0000004000077817 */ /* 0x004fe20003800200 */
[----:B------:R-:W-:Y:S04]  /*7310*/  DEPBAR.LE SB0, 0x0 ;  /* 0x000080000000791a */ /* 0x000fe80000000000 */
[----:B------:R-:W-:Y:S01]  /*7320*/  BAR.SYNC.DEFER_BLOCKING 0x0 ;  /* 0x0000000000007b1d */ /* 0x000fe20000010000 */
[----:B------:R-:W-:Y:S02]  /*7330*/  ISETP.GE.AND P1, PT, R97, R7, PT ;  /* 0x000000076100720c */ /* 0x000fe40003f26270 */
[----:B------:R-:W-:Y:S05]  /*7340*/  IADD3 R6, P0, R14, R162, RZ ;  /* 0x000000a20e067210 */ /* 0x000fea0007f1e0ff */
[----:B------:R-:W-:Y:S06]  /*7350*/  IMAD.X R16, R16, 0x1, R161, P0 ;  /* 0x0000000110107824 */ /* 0x000fec00000e06a1 */
        /* <DEDUP_REMOVED lines=14> */
.L_x_2600:
[----:B-1----:R-:W-:Y:S05]  /*7440*/  BSYNC B0 ;  /* 0x0000000000007941 */ /* 0x002fea0003800000 */
.L_x_2599:
        /* <DEDUP_REMOVED lines=19> */
.L_x_2602:
[----:B------:R-:W-:Y:S05]  /*7580*/  BSYNC B0 ;  /* 0x0000000000007941 */ /* 0x000fea0003800000 */
.L_x_2601:
        /* <DEDUP_REMOVED lines=19> */
.L_x_2604:
[----:B------:R-:W-:Y:S05]  /*76c0*/  BSYNC B0 ;  /* 0x0000000000007941 */ /* 0x000fea0003800000 */
.L_x_2603:
        /* <DEDUP_REMOVED lines=19> */
.L_x_2606:
[----:B------:R-:W-:Y:S05]  /*7800*/  BSYNC B0 ;  /* 0x0000000000007941 */ /* 0x000fea0003800000 */
.L_x_2605:
        /* <DEDUP_REMOVED lines=37> */
.L_x_2560:
        /* <DEDUP_REMOVED lines=123> */
[----:B------:R-:W-:-:S04]  /*8210*/  IMAD.WIDE.U32 R164, R162, 0x20, RZ ;  /* 0x00000020a2a47825 */ /* 0x000fc800078e00ff */
        /* <DEDUP_REMOVED lines=65> */
[C---:B---3--:R-:W-:Y:S01]  /*8630*/  @!P2 LEA R10, P0, R20.reuse, R2, 0x1 ;  /* 0x00000002140aa211 */ /* 0x048fe200078008ff */
        /* <DEDUP_REMOVED lines=81> */
[----:B------:R-:W-:Y:S01]  /*8b50*/  @!P5 IMAD.MOV.U32 R2, RZ, RZ, R59 ;  /* 0x000000ffff02d224 */ /* 0x000fe200078e003b */
[----:B------:R-:W-:Y:S01]  /*8b60*/  LEA.HI R59, R159, R213, RZ, 0x4 ;  /* 0x000000d59f3b7211 */ /* 0x000fe200078f20ff */
[----:B------:R-:W-:Y:S01]  /*8b70*/  IMAD.MOV.U32 R12, RZ, RZ, c[0x0][0x1e4] ;  /* 0x00007900ff0c7624 */ /* 0x000fe200078e00ff */
[----:B--2---:R-:W-:-:S05]  /*8b80*/  @!P0 LOP3.LUT R10, R13, 0xfffffff8, RZ, 0xc0, !PT ;  /* 0xfffffff80d0a8812 */ /* 0x004fca00078ec0ff */
[----:B-1----:R-:W-:Y:S01]  /*8b90*/  @!P0 IMAD.WIDE R10, R10, 0x2, R6 ;  /* 0x000000020a0a8825 */ /* 0x002fe200078e0206 */
[C---:B---3--:R-:W-:Y:S02]  /*8ba0*/  @!P0 LEA R8, P1, R20.reuse, R6, 0x1 ;  /* 0x0000000614088211 */ /* 0x048fe400078208ff */
        /* <DEDUP_REMOVED lines=68> */
[C---:B------:R-:W-:Y:S01]  /*8ff0*/  @P0 LEA R6, P2, R2.reuse, c[0x0][0x1c8], 0x1 ;  /* 0x0000720002060a11 */ /* 0x040fe200078408ff */
        /* <DEDUP_REMOVED lines=36> */
.L_x_2609:
        /* <DEDUP_REMOVED lines=41> */
.L_x_2613:
[----:B------:R-:W-:Y:S05]  /*94d0*/  BSYNC B0 ;  /* 0x0000000000007941 */ /* 0x000fea0003800000 */
.L_x_2612:
        /* <DEDUP_REMOVED lines=72> */
.L_x_2617:
[----:B------:R-:W-:Y:S05]  /*9960*/  BSYNC B0 ;  /* 0x0000000000007941 */ /* 0x000fea0003800000 */
.L_x_2616:
        /* <DEDUP_REMOVED lines=41> */
.L_x_2615:
[----:B------:R-:W-:Y:S05]  /*9c00*/  BSYNC B1 ;  /* 0x0000000000017941 */ /* 0x000fea0003800000 */
.L_x_2614:
        /* <DEDUP_REMOVED lines=45> */
.L_x_2621:
[----:B------:R-:W-:Y:S05]  /*9ee0*/  BSYNC B0 ;  /* 0x0000000000007941 */ /* 0x000fea0003800000 */
.L_x_2620:
        /* <DEDUP_REMOVED lines=41> */
.L_x_2619:
[----:B------:R-:W-:Y:S05]  /*a180*/  BSYNC B1 ;  /* 0x0000000000017941 */ /* 0x000fea0003800000 */
.L_x_2618:
        /* <DEDUP_REMOVED lines=45> */
.L_x_2625:
[----:B------:R-:W-:Y:S05]  /*a460*/  BSYNC B0 ;  /* 0x0000000000007941 */ /* 0x000fea0003800000 */
.L_x_2624:
        /* <DEDUP_REMOVED lines=41> */
.L_x_2623:
[----:B------:R-:W-:Y:S05]  /*a700*/  BSYNC B1 ;  /* 0x0000000000017941 */ /* 0x000fea0003800000 */
.L_x_2622:
        /* <DEDUP_REMOVED lines=45> */
.L_x_2629:
[----:B------:R-:W-:Y:S05]  /*a9e0*/  BSYNC B0 ;  /* 0x0000000000007941 */ /* 0x000fea0003800000 */
.L_x_2628:
        /* <DEDUP_REMOVED lines=41> */
.L_x_2627:
[----:B------:R-:W-:Y:S05]  /*ac80*/  BSYNC B1 ;  /* 0x0000000000017941 */ /* 0x000fea0003800000 */
.L_x_2626:
        /* <DEDUP_REMOVED lines=45> */
.L_x_2633:
[----:B------:R-:W-:Y:S05]  /*af60*/  BSYNC B0 ;  /* 0x0000000000007941 */ /* 0x000fea0003800000 */
.L_x_2632:
        /* <DEDUP_REMOVED lines=41> */
.L_x_2631:
[----:B------:R-:W-:Y:S05]  /*b200*/  BSYNC B1 ;  /* 0x0000000000017941 */ /* 0x000fea0003800000 */
.L_x_2630:
        /* <DEDUP_REMOVED lines=45> */
.L_x_2637:
[----:B------:R-:W-:Y:S05]  /*b4e0*/  BSYNC B0 ;  /* 0x0000000000007941 */ /* 0x000fea0003800000 */
.L_x_2636:
        /* <DEDUP_REMOVED lines=41> */
.L_x_2635:
[----:B------:R-:W-:Y:S05]  /*b780*/  BSYNC B1 ;  /* 0x0000000000017941 */ /* 0x000fea0003800000 */
.L_x_2634:
        /* <DEDUP_REMOVED lines=45> */
.L_x_2641:
[----:B------:R-:W-:Y:S05]  /*ba60*/  BSYNC B0 ;  /* 0x0000000000007941 */ /* 0x000fea0003800000 */
.L_x_2640:
        /* <DEDUP_REMOVED lines=41> */
.L_x_2639:
[----:B------:R-:W-:Y:S05]  /*bd00*/  BSYNC B1 ;  /* 0x0000000000017941 */ /* 0x000fea0003800000 */
.L_x_2638:
        /* <DEDUP_REMOVED lines=44> */
.L_x_2644:
[----:B------:R-:W-:Y:S05]  /*bfd0*/  BSYNC B0 ;  /* 0x0000000000007941 */ /* 0x000fea0003800000 */
.L_x_2643:
        /* <DEDUP_REMOVED lines=42> */
.L_x_2611:
        /* <DEDUP_REMOVED lines=17> */
.L_x_2646:
[----:B------:R-:W-:Y:S05]  /*c390*/  BSYNC B0 ;  /* 0x0000000000007941 */ /* 0x000fea0003800000 */
.L_x_2645:
        /* <DEDUP_REMOVED lines=119> */
.L_x_2648:
[----:B------:R-:W-:Y:S05]  /*cb10*/  BSYNC B0 ;  /* 0x0000000000007941 */ /* 0x000fea0003800000 */
.L_x_2647:
        /* <DEDUP_REMOVED lines=101> */
.L_x_2650:
[----:B------:R-:W-:Y:S05]  /*d170*/  BSYNC B0 ;  /* 0x0000000000007941 */ /* 0x000fea0003800000 */
.L_x_2649:
        /* <DEDUP_REMOVED lines=101> */
.L_x_2652:
[----:B------:R-:W-:Y:S05]  /*d7d0*/  BSYNC B0 ;  /* 0x0000000000007941 */ /* 0x000fea0003800000 */
.L_x_2651:
        /* <DEDUP_REMOVED lines=101> */
.L_x_2654:
[----:B------:R-:W-:Y:S05]  /*de30*/  BSYNC B0 ;  /* 0x0000000000007941 */ /* 0x000fea0003800000 */
.L_x_2653:
        /* <DEDUP_REMOVED lines=101> */
.L_x_2656:
[----:B------:R-:W-:Y:S05]  /*e490*/  BSYNC B0 ;  /* 0x0000000000007941 */ /* 0x000fea0003800000 */
.L_x_2655:
        /* <DEDUP_REMOVED lines=101> */
.L_x_2658:
[----:B------:R-:W-:Y:S05]  /*eaf0*/  BSYNC B0 ;  /* 0x0000000000007941 */ /* 0x000fea0003800000 */
.L_x_2657:
        /* <DEDUP_REMOVED lines=101> */
.L_x_2660:
[----:B------:R-:W-:Y:S05]  /*f150*/  BSYNC B0 ;  /* 0x0000000000007941 */ /* 0x000fea0003800000 */
.L_x_2659:
        /* <DEDUP_REMOVED lines=100> */
.L_x_2642:
[----:B------:R-:W-:Y:S05]  /*f7a0*/  BSYNC B2 ;  /* 0x0000000000027941 */ /* 0x000fea0003800000 */
.L_x_2610:
[----:B------:R-:W-:Y:S01]  /*f7b0*/  SHF.R.S32.HI R7, RZ, 0x4, R59 ;  /* 0x00000004ff077819 */ /* 0x000fe2000001143b */
[----:B------:R-:W-:Y:S01]  /*f7c0*/  IMAD.SHL.U32 R5, R49, 0x40, RZ ;  /* 0x0000004031057824 */ /* 0x000fe200078e00ff */
[----:B------:R-:W-:-:S04]  /*f7d0*/  DEPBAR.LE SB0, 0x0 ;  /* 0x000080000000791a */ /* 0x000fc80000000000 */
[----:B------:R-:W-:Y:S01]  /*f7e0*/  LEA.HI R0, R59, R7, RZ, 0x1 ;  /* 0x000000073b007211 */ /* 0x000fe200078f08ff */
[----:B------:R-:W-:Y:S01]  /*f7f0*/  IMAD.SHL.U32 R2, R56, 0x40, RZ ;  /* 0x0000004038027824 */ /* 0x000fe200078e00ff */
[----:B------:R-:W-:Y:S01]  /*f800*/  LEA.HI R159, R159, R213, RZ, 0x5 ;  /* 0x000000d59f9f7211 */ /* 0x000fe200078f28ff */
[----:B-1----:R-:W-:Y:S01]  /*f810*/  IMAD.SHL.U32 R9, R48, 0x8, RZ ;  /* 0x0000000830097824 */ /* 0x002fe200078e00ff */
[----:B------:R-:W-:Y:S01]  /*f820*/  LOP3.LUT R0, R0, 0xfffffffe, RZ, 0xc0, !PT ;  /* 0xfffffffe00007812 */ /* 0x000fe200078ec0ff */
[----:B------:R-:W-:Y:S01]  /*f830*/  IMAD.MOV.U32 R160, RZ, RZ, 0x5 ;  /* 0x00000005ffa07424 */ /* 0x000fe200078e00ff */
[----:B------:R-:W-:Y:S01]  /*f840*/  LOP3.LUT R2, R2, 0x1c0, RZ, 0xc0, !PT ;  /* 0x000001c002027812 */ /* 0x000fe200078ec0ff */
[----:B------:R-:W-:Y:S01]  /*f850*/  IMAD R158, R55, -0x40, R205 ;  /* 0xffffffc0379e7824 */ /* 0x000fe200078e02cd */
[----:B------:R-:W-:Y:S01]  /*f860*/  BAR.SYNC.DEFER_BLOCKING 0x0 ;  /* 0x0000000000007b1d */ /* 0x000fe20000010000 */
[----:B------:R-:W-:Y:S01]  /*f870*/  IMAD.IADD R7, R7, 0x1, -R0 ;  /* 0x0000000107077824 */ /* 0x000fe200078e0a00 */
[----:B------:R-:W-:Y:S01]  /*f880*/  LOP3.LUT R0, R5, 0x1c0, RZ, 0xc0, !PT ;  /* 0x000001c005007812 */ /* 0x000fe200078ec0ff */
[----:B------:R-:W-:Y:S01]  /*f890*/  IMAD.SHL.U32 R247, R247, 0x2, RZ ;  /* 0x00000002f7f77824 */ /* 0x000fe200078e00ff */
[----:B------:R-:W-:Y:S01]  /*f8a0*/  LOP3.LUT P1, RZ, R49, 0x2, RZ, 0xc0, !PT ;  /* 0x0000000231ff7812 */ /* 0x000fe2000782c0ff */
[----:B------:R-:W-:Y:S01]  /*f8b0*/  IMAD.SHL.U32 R5, R7, 0x8, RZ ;  /* 0x0000000807057824 */ /* 0x000fe200078e00ff */
[----:B------:R-:W-:-:S02]  /*f8c0*/  LOP3.LUT R9, R0, 0x8, R9, 0xf8, !PT ;  /* 0x0000000800097812 */ /* 0x000fc400078ef809 */
[----:B------:R-:W-:Y:S01]  /*f8d0*/  SHF.R.U32.HI R6, RZ, 0x3, R0 ;  /* 0x00000003ff067819 */ /* 0x000fe20000011600 */
[----:B------:R-:W-:Y:S01]  /*f8e0*/  IMAD.SHL.U32 R0, R159, 0x20, RZ ;  /* 0x000000209f007824 */ /* 0x000fe200078e00ff */
[----:B------:R-:W-:Y:S01]  /*f8f0*/  LOP3.LUT R8, R2, 0x8, R5, 0xf8, !PT ;  /* 0x0000000802087812 */ /* 0x000fe200078ef805 */
[----:B------:R-:W-:Y:S01]  /*f900*/  IMAD.SHL.U32 R5, R57, 0x40, RZ ;  /* 0x0000004039057824 */ /* 0x000fe200078e00ff */
[----:B------:R-:W-:Y:S02]  /*f910*/  SHF.R.U32.HI R2, RZ, 0x3, R2 ;  /* 0x00000003ff027819 */ /* 0x000fe40000011602 */
[----:B------:R-:W-:Y:S02]  /*f920*/  LOP3.LUT R6, R9, R6, RZ, 0x3c, !PT ;  /* 0x0000000609067212 */ /* 0x000fe400078e3cff */
[----:B------:R-:W-:Y:S02]  /*f930*/  LOP3.LUT R157, R8, R2, RZ, 0x3c, !PT ;  /* 0x00000002089d7212 */ /* 0x000fe400078e3cff */
[----:B------:R-:W-:-:S02]  /*f940*/  LOP3.LUT R156, R5, 0xfffffe00, RZ, 0xc0, !PT ;  /* 0xfffffe00059c7812 */ /* 0x000fc400078ec0ff */
[----:B------:R-:W-:Y:S01]  /*f950*/  LOP3.LUT R2, R0, 0x7ffffc00, RZ, 0xc0, !PT ;  /* 0x7ffffc0000027812 */ /* 0x000fe200078ec0ff */
[----:B------:R-:W-:Y:S02]  /*f960*/  IMAD R0, R7, 0x200, R6 ;  /* 0x0000020007007824 */ /* 0x000fe400078e0206 */
[----:B------:R-:W-:Y:S01]  /*f970*/  IMAD.WIDE.U32 R6, R55, c[0x0][0x208], RZ ;  /* 0x0000820037067a25 */ /* 0x000fe200078e00ff */
[----:B------:R-:W-:-:S03]  /*f980*/  IADD3 R2, R157, R156, R2 ;  /* 0x0000009c9d027210 */ /* 0x000fc60007ffe002 */
[----:B------:R-:W-:Y:S02]  /*f990*/  IMAD.SHL.U32 R171, R0, 0x2, RZ ;  /* 0x0000000200ab7824 */ /* 0x000fe400078e00ff */
[----:B------:R-:W-:Y:S02]  /*f9a0*/  IMAD.SHL.U32 R234, R2, 0x2, RZ ;  /* 0x0000000202ea7824 */ /* 0x000fe400078e00ff */
[----:B------:R-:W-:Y:S01]  /*f9b0*/  IMAD R0, R58, c[0x0][0x208], RZ ;  /* 0x000082003a007a24 */ /* 0x000fe200078e02ff */
[----:B------:R-:W-:Y:S01]  /*f9c0*/  LDSM.16.M88.4 R24, [R171+0x5100] ;  /* 0x00510000ab18783b */ /* 0x000fe20000000200 */
[----:B------:R-:W-:Y:S01]  /*f9d0*/  IADD3 R238, R171, 0x4120, RZ ;  /* 0x00004120abee7810 */ /* 0x000fe20007ffe0ff */
[----:B------:R-:W-:Y:S02]  /*f9e0*/  IMAD R236, R4, 0x2, R234 ;  /* 0x0000000204ec7824 */ /* 0x000fe400078e02ea */
[----:B------:R-:W1:Y:S01]  /*f9f0*/  LDSM.16.M88.4 R8, [R234+0xa100] ;  /* 0x00a10000ea08783b */ /* 0x000e620000000200 */
[----:B------:R-:W-:Y:S01]  /*fa00*/  IMAD R2, R55, c[0x0][0x20c], R0 ;  /* 0x0000830037027a24 */ /* 0x000fe200078e0200 */
[----:B------:R-:W-:Y:S01]  /*fa10*/  LEA R0, P0, R6, R82, 0x6 ;  /* 0x0000005206007211 */ /* 0x000fe200078030ff */
[----:B------:R-:W-:Y:S01]  /*fa20*/  IMAD R235, R3, 0x2, R234 ;  /* 0x0000000203eb7824 */ /* 0x000fe200078e02ea */
[----:B------:R-:W2:Y:S01]  /*fa30*/  LDSM.16.M88.4 R12, [R234+0x8100] ;  /* 0x00810000ea0c783b */ /* 0x000ea20000000200 */
[----:B------:R-:W-:Y:S01]  /*fa40*/  IMAD.IADD R5, R7, 0x1, R2 ;  /* 0x0000000107057824 */ /* 0x000fe200078e0202 */
[----:B------:R-:W-:Y:S01]  /*fa50*/  IADD3 R2, R171, 0x4100, RZ ;  /* 0x00004100ab027810 */ /* 0x000fe20007ffe0ff */
[----:B------:R-:W-:Y:S01]  /*fa60*/  IMAD R237, R3, 0x2, R236 ;  /* 0x0000000203ed7824 */ /* 0x000fe200078e02ec */
[----:B------:R-:W3:Y:S01]  /*fa70*/  LDSM.16.M88.4 R20, [R171+0x4100] ;  /* 0x00410000ab14783b */ /* 0x000ee20000000200 */
[----:B------:R-:W-:Y:S01]  /*fa80*/  IMAD R239, R4, 0x2, R235 ;  /* 0x0000000204ef7824 */ /* 0x000fe200078e02eb */
[----:B------:R-:W-:Y:S01]  /*fa90*/  @P1 IADD3 R238, R2, -0x20, RZ ;  /* 0xffffffe002ee1810 */ /* 0x000fe20007ffe0ff */
[----:B------:R-:W-:Y:S01]  /*faa0*/  IMAD.MOV.U32 R2, RZ, RZ, c[0x0][0x208] ;  /* 0x00008200ff027624 */ /* 0x000fe200078e00ff */
[----:B------:R-:W4:Y:S01]  /*fab0*/  LDSM.16.M88.4 R16, [R171+0x4900] ;  /* 0x00490000ab10783b */ /* 0x000f220000000200 */
[----:B------:R-:W-:-:S02]  /*fac0*/  LEA.HI.X R6, R6, R80, R5, 0x6, P0 ;  /* 0x0000005006067211 */ /* 0x000fc400000f3405 */
[----:B------:R-:W-:Y:S01]  /*fad0*/  IADD3 R246, R238, 0x800, RZ ;  /* 0x00000800eef67810 */ /* 0x000fe20007ffe0ff */
[----:B------:R-:W3:Y:S01]  /*fae0*/  LDSM.16.M88.4 R28, [R171+0x5900] ;  /* 0x00590000ab1c783b */ /* 0x000ee20000000200 */
[----:B------:R-:W-:Y:S02]  /*faf0*/  SHF.L.U64.HI R50, R2, R160, c[0x0][0x20c] ;  /* 0x0000830002327619 */ /* 0x000fe400000102a0 */
[C---:B------:R-:W-:Y:S01]  /*fb00*/  IADD3 R245, R238.reuse, 0x1000, RZ ;  /* 0x00001000eef57810 */ /* 0x040fe20007ffe0ff */
[----:B------:R-:W-:Y:S01]  /*fb10*/  LDSM.16.M88.4 R40, [R238] ;  /* 0x00000000ee28783b */ /* 0x000fe20000000200 */
[C---:B------:R-:W-:Y:S02]  /*fb20*/  IADD3 R244, R238.reuse, 0x1800, RZ ;  /* 0x00001800eef47810 */ /* 0x040fe40007ffe0ff */
[C---:B------:R-:W-:Y:S01]  /*fb30*/  IADD3 R243, R238.reuse, 0x2000, RZ ;  /* 0x00002000eef37810 */ /* 0x040fe20007ffe0ff */
[----:B------:R-:W-:Y:S01]  /*fb40*/  LDSM.16.M88.4 R32, [R238+0x1000] ;  /* 0x00100000ee20783b */ /* 0x000fe20000000200 */
[----:B------:R-:W-:-:S02]  /*fb50*/  IADD3 R242, R238, 0x2800, RZ ;  /* 0x00002800eef27810 */ /* 0x000fc40007ffe0ff */
[C---:B------:R-:W-:Y:S01]  /*fb60*/  IADD3 R241, R238.reuse, 0x3000, RZ ;  /* 0x00003000eef17810 */ /* 0x040fe20007ffe0ff */
[----:B------:R-:W-:Y:S01]  /*fb70*/  LDSM.16.M88.4 R36, [R238+0x800] ;  /* 0x00080000ee24783b */ /* 0x000fe20000000200 */
[----:B------:R-:W-:-:S03]  /*fb80*/  IADD3 R240, R238, 0x3800, RZ ;  /* 0x00003800eef07810 */ /* 0x000fc60007ffe0ff */
[----:B------:R-:W-:Y:S01]  /*fb90*/  STL [R1+0x54], R50 ;  /* 0x0000543201007387 */ /* 0x000fe20000100800 */
[-C--:B-1----:R-:W-:Y:S08]  /*fba0*/  HMMA.16816.F32 R64, R8, R24.reuse, RZ ;  /* 0x000000180840723c */ /* 0x082ff000000018ff */
[----:B--2---:R-:W-:Y:S07]  /*fbb0*/  HMMA.16816.F32 R88, R12, R24, RZ ;  /* 0x000000180c58723c */ /* 0x004fee00000018ff */
[----:B------:R-:W-:Y:S01]  /*fbc0*/  IMAD.SHL.U32 R24, R2, 0x20, RZ ;  /* 0x0000002002187824 */ /* 0x000fe200078e00ff */
[C---:B---3--:R-:W-:Y:S08]  /*fbd0*/  HMMA.16816.F32 R60, R8.reuse, R20, RZ ;  /* 0x00000014083c723c */ /* 0x048ff000000018ff */
[C---:B----4-:R-:W-:Y:S08]  /*fbe0*/  HMMA.16816.F32 R44, R8.reuse, R16, RZ ;  /* 0x00000010082c723c */ /* 0x050ff000000018ff */
[C---:B------:R-:W-:Y:S08]  /*fbf0*/  HMMA.16816.F32 R68, R8.reuse, R28, RZ ;  /* 0x0000001c0844723c */ /* 0x040ff000000018ff */
[C---:B------:R-:W-:Y:S08]  /*fc00*/  HMMA.16816.F32 R72, R8.reuse, R22, RZ ;  /* 0x000000160848723c */ /* 0x040ff000000018ff */
[C---:B------:R-:W-:Y:S08]  /*fc10*/  HMMA.16816.F32 R76, R8.reuse, R18, RZ ;  /* 0x00000012084c723c */ /* 0x040ff000000018ff */
[C---:B------:R-:W-:Y:S08]  /*fc20*/  HMMA.16816.F32 R92, R8.reuse, R26, RZ ;  /* 0x0000001a085c723c */ /* 0x040ff000000018ff */
[----:B------:R-:W-:Y:S07]  /*fc30*/  HMMA.16816.F32 R104, R8, R30, RZ ;  /* 0x0000001e0868723c */ /* 0x000fee00000018ff */
[C---:B------:R-:W-:Y:S01]  /*fc40*/  LEA R10, P0, R0.reuse, c[0x0][0x1f8], 0x1 ;  /* 0x00007e00000a7a11 */ /* 0x040fe200078008ff */
[----:B------:R-:W-:Y:S03]  /*fc50*/  HMMA.16816.F32 R112, R12, R22, RZ ;  /* 0x000000160c70723c */ /* 0x000fe600000018ff */
[----:B------:R-:W-:Y:S01]  /*fc60*/  LEA.HI.X R11, R0, c[0x0][0x1fc], R6, 0x1, P0 ;  /* 0x00007f00000b7a11 */ /* 0x000fe200000f0c06 */
[----:B------:R-:W-:Y:S01]  /*fc70*/  IMAD.IADD R0, R158, 0x1, -R48 ;  /* 0x000000019e007824 */ /* 0x000fe200078e0a30 */
[----:B------:R-:W-:-:S02]  /*fc80*/  IADD3 R8, P1, R24, R10, RZ ;  /* 0x0000000a18087210 */ /* 0x000fc40007f3e0ff */
[C---:B------:R-:W-:Y:S01]  /*fc90*/  IADD3 R5, P0, R24.reuse, 0x80, RZ ;  /* 0x0000008018057810 */ /* 0x040fe20007f1e0ff */
[C---:B------:R-:W-:Y:S01]  /*fca0*/  HMMA.16816.F32 R120, R12.reuse, R20, RZ ;  /* 0x000000140c78723c */ /* 0x040fe200000018ff */
[----:B------:R-:W-:Y:S01]  /*fcb0*/  IADD3 R22, P5, P2, R24, 0x80, R10 ;  /* 0x0000008018167810 */ /* 0x000fe20007abe00a */
[--C-:B------:R-:W-:Y:S01]  /*fcc0*/  IMAD.X R9, R50, 0x1, R11.reuse, P1 ;  /* 0x0000000132097824 */ /* 0x100fe200008e060b */
[----:B------:R-:W-:Y:S01]  /*fcd0*/  ISETP.LT.OR P6, PT, R0, 0x1, P4 ;  /* 0x000000010000780c */ /* 0x000fe200027c1670 */
[----:B------:R-:W-:Y:S01]  /*fce0*/  IMAD.X R2, RZ, RZ, R50, P0 ;  /* 0x000000ffff027224 */ /* 0x000fe200000e0632 */
[----:B------:R-:W-:Y:S02]  /*fcf0*/  IADD3.X R23, R50, RZ, R11, P5, P2 ;  /* 0x000000ff32177210 */ /* 0x000fe40002fe440b */
[----:B------:R-:W-:Y:S01]  /*fd00*/  IADD3 R20, P1, R5, R8, RZ ;  /* 0x0000000805147210 */ /* 0x000fe20007f3e0ff */
[----:B------:R-:W-:Y:S01]  /*fd10*/  HMMA.16816.F32 R96, R12, R16, RZ ;  /* 0x000000100c60723c */ /* 0x000fe200000018ff */
[----:B------:R-:W-:-:S02]  /*fd20*/  IADD3 R6, P0, R8, R24, RZ ;  /* 0x0000001808067210 */ /* 0x000fc40007f1e0ff */
[----:B------:R-:W-:Y:S01]  /*fd30*/  ISETP.LT.OR P5, PT, R0, 0x1, P3 ;  /* 0x000000010000780c */ /* 0x000fe20001fa1670 */
[----:B------:R-:W-:Y:S01]  /*fd40*/  IMAD.X R21, R2, 0x1, R9, P1 ;  /* 0x0000000102157824 */ /* 0x000fe200008e0609 */
[C---:B------:R-:W-:Y:S01]  /*fd50*/  ISETP.LT.OR P2, PT, R0.reuse, 0x11, P4 ;  /* 0x000000110000780c */ /* 0x040fe20002741670 */
[----:B------:R-:W-:Y:S01]  /*fd60*/  IMAD.X R7, R9, 0x1, R50, P0 ;  /* 0x0000000109077824 */ /* 0x000fe200000e0632 */
[----:B------:R-:W-:Y:S01]  /*fd70*/  ISETP.LT.OR P1, PT, R0, 0x11, P3 ;  /* 0x000000110000780c */ /* 0x000fe20001f21670 */
[C---:B------:R-:W-:Y:S01]  /*fd80*/  HMMA.16816.F32 R108, R12.reuse, R18, RZ ;  /* 0x000000120c6c723c */ /* 0x040fe200000018ff */
[----:B------:R-:W1:Y:S07]  /*fd90*/  LDSM.16.M88.4 R16, [R236+0xa100] ;  /* 0x00a10000ec10783b */ /* 0x000e6e0000000200 */
[C---:B------:R-:W-:Y:S07]  /*fda0*/  HMMA.16816.F32 R116, R12.reuse, R26, RZ ;  /* 0x0000001a0c74723c */ /* 0x040fee00000018ff */
[----:B------:R-:W-:Y:S01]  /*fdb0*/  IADD3 R26, P0, R5, R6, RZ ;  /* 0x00000006051a7210 */ /* 0x000fe20007f1e0ff */
[----:B------:R-:W-:Y:S04]  /*fdc0*/  HMMA.16816.F32 R84, R12, R28, RZ ;  /* 0x0000001c0c54723c */ /* 0x000fe800000018ff */
[----:B------:R-:W-:Y:S01]  /*fdd0*/  IMAD.X R27, R2, 0x1, R7, P0 ;  /* 0x00000001021b7824 */ /* 0x000fe200000e0607 */
[----:B------:R-:W-:-:S03]  /*fde0*/  IADD3 R24, P0, R6, R24, RZ ;  /* 0x0000001806187210 */ /* 0x000fc60007f1e0ff */
[----:B------:R-:W-:Y:S01]  /*fdf0*/  HMMA.16816.F32 R80, R12, R30, RZ ;  /* 0x0000001e0c50723c */ /* 0x000fe200000018ff */
[----:B------:R-:W2:Y:S01]  /*fe00*/  LDSM.16.M88.4 R12, [R236+0x8100] ;  /* 0x00810000ec0c783b */ /* 0x000ea20000000200 */
[----:B------:R-:W-:Y:S01]  /*fe10*/  IMAD.X R25, R7, 0x1, R50, P0 ;  /* 0x0000000107197824 */ /* 0x000fe200000e0632 */
[----:B------:R-:W-:Y:S02]  /*fe20*/  LOP3.LUT P0, RZ, R49, 0x4, RZ, 0xc0, !PT ;  /* 0x0000000431ff7812 */ /* 0x000fe4000780c0ff */
[----:B------:R-:W3:Y:S04]  /*fe30*/  LDSM.16.M88.4 R28, [R238+0x1800] ;  /* 0x00180000ee1c783b */ /* 0x000ee80000000200 */
[----:B------:R-:W-:Y:S01]  /*fe40*/  @!PT LDS RZ, [RZ] ;  /* 0x00000000fffff984 */ /* 0x000fe20000000800 */
[----:B------:R-:W-:Y:S01]  /*fe50*/  @!PT LDS RZ, [RZ] ;  /* 0x00000000fffff984 */ /* 0x000fe20000000800 */
[----:B------:R-:W-:Y:S01]  /*fe60*/  @!PT LDS RZ, [RZ] ;  /* 0x00000000fffff984 */ /* 0x000fe20000000800 */
[----:B------:R4:W-:Y:S01]  /*fe70*/  LDGSTS.E.BYPASS.LTC128B.128 [R247+0x100], [R10.64], !P6 ;  /* 0x001000000af77fae */ /* 0x0009e2000f101d48 */
[----:B------:R-:W-:-:S03]  /*fe80*/  ISETP.LT.OR P6, PT, R0, 0x21, P4 ;  /* 0x000000210000780c */ /* 0x000fc600027c1670 */
[----:B------:R4:W-:Y:S01]  /*fe90*/  LDGSTS.E.BYPASS.LTC128B.128 [R247+0x2100], [R10.64+0x80], !P5 ;  /* 0x021000800af77fae */ /* 0x0009e2000e901d48 */
[----:B------:R-:W-:-:S03]  /*fea0*/  ISETP.LT.OR P5, PT, R0, 0x21, P3 ;  /* 0x000000210000780c */ /* 0x000fc60001fa1670 */
[----:B------:R4:W-:Y:S01]  /*feb0*/  LDGSTS.E.BYPASS.LTC128B.128 [R247+0x900], [R8.64], !P2 ;  /* 0x0090000008f77fae */ /* 0x0009e2000d101d48 */
[C---:B------:R-:W-:Y:S01]  /*fec0*/  ISETP.LT.OR P2, PT, R0.reuse, 0x31, P4 ;  /* 0x000000310000780c */ /* 0x040fe20002741670 */
[C---:B-1----:R-:W-:Y:S02]  /*fed0*/  HMMA.16816.F32 R100, R16.reuse, R42, R72 ;  /* 0x0000002a1064723c */ /* 0x042fe40000001848 */
[----:B------:R1:W-:Y:S01]  /*fee0*/  LDGSTS.E.BYPASS.LTC128B.128 [R247+0x2900], [R22.64], !P1 ;  /* 0x0290000016f77fae */ /* 0x0003e2000c901d48 */
[----:B------:R-:W-:Y:S01]  /*fef0*/  ISETP.LT.OR P1, PT, R0, 0x31, P3 ;  /* 0x000000310000780c */ /* 0x000fe20001f21670 */
[----:B------:R-:W-:Y:S02]  /*ff00*/  IMAD.MOV.U32 R0, RZ, RZ, 0x40 ;  /* 0x00000040ff007424 */ /* 0x000fe400078e00ff */
[----:B------:R1:W-:Y:S01]  /*ff10*/  LDGSTS.E.BYPASS.LTC128B.128 [R247+0x1100], [R6.64], !P6 ;  /* 0x0110000006f77fae */ /* 0x0003e2000f101d48 */
[----:B------:R-:W-:Y:S01]  /*ff20*/  ISETP.GE.AND P6, PT, R205, 0x41, PT ;  /* 0x00000041cd00780c */ /* 0x000fe20003fc6270 */
[C---:B------:R-:W-:Y:S01]  /*ff30*/  HMMA.16816.F32 R72, R16.reuse, R34, R92 ;  /* 0x000000221048723c */ /* 0x040fe2000000185c */
[----:B------:R-:W-:Y:S01]  /*ff40*/  SEL R0, R0, 0xffffffc0, !P0 ;  /* 0xffffffc000007807 */ /* 0x000fe20004000000 */
[----:B------:R1:W-:Y:S04]  /*ff50*/  LDGSTS.E.BYPASS.LTC128B.128 [R247+0x3100], [R20.64], !P5 ;  /* 0x0310000014f77fae */ /* 0x0003e8000e901d48 */
[----:B------:R-:W-:Y:S01]  /*ff60*/  IMAD.IADD R233, R171, 0x1, R0 ;  /* 0x00000001abe97824 */ /* 0x000fe200078e0200 */
[----:B------:R3:W-:Y:S01]  /*ff70*/  LDGSTS.E.BYPASS.LTC128B.128 [R247+0x1900], [R24.64], !P2 ;  /* 0x0190000018f77fae */ /* 0x0007e2000d101d48 */
[----:B------:R-:W-:Y:S01]  /*ff80*/  HMMA.16816.F32 R76, R16, R38, R76 ;  /* 0x00000026104c723c */ /* 0x000fe2000000184c */
[----:B------:R-:W-:Y:S01]  /*ff90*/  IMAD.IADD R232, R0, 0x1, R238 ;  /* 0x0000000100e87824 */ /* 0x000fe200078e02ee */
[----:B------:R-:W-:Y:S01]  /*ffa0*/  LOP3.LUT R0, R157, R156, RZ, 0xfc, !PT ;  /* 0x0000009c9d007212 */ /* 0x000fe200078efcff */
[----:B------:R3:W-:Y:S04]  /*ffb0*/  LDGSTS.E.BYPASS.LTC128B.128 [R247+0x3900], [R26.64], !P1 ;  /* 0x039000001af77fae */ /* 0x0007e8000c901d48 */
[----:B------:R-:W-:Y:S01]  /*ffc0*/  LDSM.16.M88.4 R52, [R233+0x4900] ;  /* 0x00490000e934783b */ /* 0x000fe20000000200 */
[-C--:B--2---:R-:W-:Y:S03]  /*ffd0*/  HMMA.16816.F32 R132, R12, R36.reuse, R96 ;  /* 0x000000240c84723c */ /* 0x084fe60000001860 */
[----:B------:R-:W-:Y:S04]  /*ffe0*/  LDSM.16.M88.4 R56, [R233+0x4100] ;  /* 0x00410000e938783b */ /* 0x000fe80000000200 */
[----:B------:R-:W-:Y:S01]  /*fff0*/  LDSM.16.M88.4 R48, [R233+0x5100] ;  /* 0x00510000e930783b */ /* 0x000fe20000000200 */
[----:B----4-:R-:W-:Y:S03]  /*10000*/  HMMA.16816.F32 R8, R16, R36, R44 ;  /* 0x000000241008723c */ /* 0x010fe6000000182c */
[----:B------:R-:W-:Y:S04]  /*10010*/  LDSM.16.M88.4 R44, [R233+0x5900] ;  /* 0x00590000e92c783b */ /* 0x000fe80000000200 */
[----:B-1----:R-:W1:Y:S01]  /*10020*/  LDSM.16.M88.4 R20, [R235+0xa100] ;  /* 0x00a10000eb14783b */ /* 0x002e620000000200 */
[C---:B------:R-:W-:Y:S03]  /*10030*/  HMMA.16816.F32 R92, R12.reuse, R42, R112 ;  /* 0x0000002a0c5c723c */ /* 0x040fe60000001870 */
[----:B------:R-:W0:Y:S04]  /*10040*/  LDGDEPBAR ;  /* 0x00000000000079af */ /* 0x000e280000000000 */
[----:B---3--:R-:W-:Y:S01]  /*10050*/  LDSM.16.M88.4 R24, [R232+0x1000] ;  /* 0x00100000e818783b */ /* 0x008fe20000000200 */
[C---:B------:R-:W-:Y:S08]  /*10060*/  HMMA.16816.F32 R120, R12.reuse, R40, R120 ;  /* 0x000000280c78723c */ /* 0x040ff00000001878 */
[C---:B------:R-:W-:Y:S08]  /*10070*/  HMMA.16816.F32 R136, R12.reuse, R32, R88 ;  /* 0x000000200c88723c */ /* 0x040ff00000001858 */
[C---:B------:R-:W-:Y:S08]  /*10080*/  HMMA.16816.F32 R140, R12.reuse, R28, R84 ;  /* 0x0000001c0c8c723c */ /* 0x040ff00000001854 */
[C---:B------:R-:W-:Y:S08]  /*10090*/  HMMA.16816.F32 R36, R12.reuse, R38, R108 ;  /* 0x000000260c24723c */ /* 0x040ff0000000186c */
[C---:B------:R-:W-:Y:S08]  /*100a0*/  HMMA.16816.F32 R116, R12.reuse, R34, R116 ;  /* 0x000000220c74723c */ /* 0x040ff00000001874 */
[----:B------:R-:W-:Y:S01]  /*100b0*/  HMMA.16816.F32 R112, R12, R30, R80 ;  /* 0x0000001e0c70723c */ /* 0x000fe20000001850 */
[----:B------:R-:W2:Y:S07]  /*100c0*/  LDSM.16.M88.4 R12, [R235+0x8100] ;  /* 0x00810000eb0c783b */ /* 0x000eae0000000200 */
[C---:B------:R-:W-:Y:S01]  /*100d0*/  HMMA.16816.F32 R60, R16.reuse, R40, R60 ;  /* 0x00000028103c723c */ /* 0x040fe2000000183c */
[----:B------:R-:W-:Y:S07]  /*100e0*/  LDSM.16.M88.4 R40, [R232+0x1800] ;  /* 0x00180000e828783b */ /* 0x000fee0000000200 */
[C---:B------:R-:W-:Y:S01]  /*100f0*/  HMMA.16816.F32 R64, R16.reuse, R32, R64 ;  /* 0x000000201040723c */ /* 0x040fe20000001840 */
[----:B------:R-:W-:Y:S07]  /*10100*/  LDSM.16.M88.4 R32, [R232] ;  /* 0x00000000e820783b */ /* 0x000fee0000000200 */
[C---:B------:R-:W-:Y:S08]  /*10110*/  HMMA.16816.F32 R68, R16.reuse, R28, R68 ;  /* 0x0000001c1044723c */ /* 0x040ff00000001844 */
[----:B------:R-:W-:Y:S01]  /*10120*/  HMMA.16816.F32 R104, R16, R30, R104 ;  /* 0x0000001e1068723c */ /* 0x000fe20000001868 */
[----:B------:R-:W-:Y:S04]  /*10130*/  LDSM.16.M88.4 R28, [R232+0x800] ;  /* 0x00080000e81c783b */ /* 0x000fe80000000200 */
[----:B------:R-:W-:Y:S03]  /*10140*/  LDSM.16.M88.4 R16, [R237+0x8100] ;  /* 0x00810000ed10783b */ /* 0x000fe60000000200 */
[C---:B-1----:R-:W-:Y:S01]  /*10150*/  HMMA.16816.F32 R124, R20.reuse, R52, R8 ;  /* 0x00000034147c723c */ /* 0x042fe20000001808 */
[----:B------:R-:W1:Y:S07]  /*10160*/  LDSM.16.M88.4 R8, [R237+0xa100] ;  /* 0x00a10000ed08783b */ /* 0x000e6e0000000200 */
[C---:B------:R-:W-:Y:S08]  /*10170*/  HMMA.16816.F32 R108, R20.reuse, R56, R60 ;  /* 0x00000038146c723c */ /* 0x040ff0000000183c */
[C---:B------:R-:W-:Y:S08]  /*10180*/  HMMA.16816.F32 R128, R20.reuse, R48, R64 ;  /* 0x000000301480723c */ /* 0x040ff00000001840 */
        /* <DEDUP_REMOVED lines=16> */
[C---:B-1----:R-:W-:Y:S08]  /*10290*/  HMMA.16816.F32 R76, R8.reuse, R32, R108 ;  /* 0x00000020084c723c */ /* 0x042ff0000000186c */
[C---:B------:R-:W-:Y:S08]  /*102a0*/  HMMA.16816.F32 R104, R8.reuse, R28, R124 ;  /* 0x0000001c0868723c */ /* 0x040ff0000000187c */
[C---:B------:R-:W-:Y:S08]  /*102b0*/  HMMA.16816.F32 R92, R8.reuse, R30, R88 ;  /* 0x0000001e085c723c */ /* 0x040ff00000001858 */
[C---:B------:R-:W-:Y:S08]  /*102c0*/  HMMA.16816.F32 R144, R8.reuse, R24, R128 ;  /* 0x000000180890723c */ /* 0x040ff00000001880 */
[----:B------:R-:W-:Y:S08]  /*102d0*/  HMMA.16816.F32 R136, R8, R40, R96 ;  /* 0x000000280888723c */ /* 0x000ff00000001860 */
[C---:B------:R-:W-:Y:S08]  /*102e0*/  HMMA.16816.F32 R128, R16.reuse, R32, R84 ;  /* 0x000000201080723c */ /* 0x040ff00000001854 */
[C---:B------:R-:W-:Y:S08]  /*102f0*/  HMMA.16816.F32 R124, R16.reuse, R34, R80 ;  /* 0x00000022107c723c */ /* 0x040ff00000001850 */
[C---:B------:R-:W-:Y:S08]  /*10300*/  HMMA.16816.F32 R120, R16.reuse, R28, R68 ;  /* 0x0000001c1078723c */ /* 0x040ff00000001844 */
[C---:B------:R-:W-:Y:S01]  /*10310*/  HMMA.16816.F32 R116, R16.reuse, R30, R64 ;  /* 0x0000001e1074723c */ /* 0x040fe20000001840 */
[----:B------:R-:W-:Y:S07]  /*10320*/  LDSM.16.M88.4 R28, [R238+0x2800] ;  /* 0x00280000ee1c783b */ /* 0x000fee0000000200 */
[C---:B------:R-:W-:Y:S01]  /*10330*/  HMMA.16816.F32 R112, R16.reuse, R24, R56 ;  /* 0x000000181070723c */ /* 0x040fe20000001838 */
[----:B------:R-:W-:Y:S07]  /*10340*/  LDSM.16.M88.4 R56, [R238+0x3800] ;  /* 0x00380000ee38783b */ /* 0x000fee0000000200 */
[C---:B------:R-:W-:Y:S01]  /*10350*/  HMMA.16816.F32 R88, R16.reuse, R26, R48 ;  /* 0x0000001a1058723c */ /* 0x040fe20000001830 */
[----:B------:R-:W-:Y:S07]  /*10360*/  LDSM.16.M88.4 R48, [R238+0x3000] ;  /* 0x00300000ee30783b */ /* 0x000fee0000000200 */
[C---:B------:R-:W-:Y:S01]  /*10370*/  HMMA.16816.F32 R108, R16.reuse, R40, R36 ;  /* 0x00000028106c723c */ /* 0x040fe20000001824 */
[----:B------:R-:W-:Y:S07]  /*10380*/  LDSM.16.M88.4 R36, [R171+0x7100] ;  /* 0x00710000ab24783b */ /* 0x000fee0000000200 */
[----:B------:R-:W-:Y:S01]  /*10390*/  HMMA.16816.F32 R96, R16, R42, R20 ;  /* 0x0000002a1060723c */ /* 0x000fe20000001814 */
[----:B------:R-:W1:Y:S04]  /*103a0*/  LDSM.16.M88.4 R16, [R234+0xc100] ;  /* 0x00c10000ea10783b */ /* 0x000e680000000200 */
[----:B------:R-:W3:Y:S03]  /*103b0*/  LDSM.16.M88.4 R20, [R171+0x7900] ;  /* 0x00790000ab14783b */ /* 0x000ee60000000200 */
[C---:B------:R-:W-:Y:S01]  /*103c0*/  HMMA.16816.F32 R140, R8.reuse, R26, R72 ;  /* 0x0000001a088c723c */ /* 0x040fe20000001848 */
[----:B------:R-:W4:Y:S07]  /*103d0*/  LDSM.16.M88.4 R24, [R236+0xc100] ;  /* 0x00c10000ec18783b */ /* 0x000f2e0000000200 */
[C---:B------:R-:W-:Y:S01]  /*103e0*/  HMMA.16816.F32 R100, R8.reuse, R34, R100 ;  /* 0x000000220864723c */ /* 0x040fe20000001864 */
[----:B------:R-:W-:Y:S07]  /*103f0*/  LDSM.16.M88.4 R32, [R238+0x2000] ;  /* 0x00200000ee20783b */ /* 0x000fee0000000200 */
[----:B------:R-:W-:Y:S01]  /*10400*/  HMMA.16816.F32 R132, R8, R42, R60 ;  /* 0x0000002a0884723c */ /* 0x000fe2000000183c */
[----:B------:R-:W3:Y:S07]  /*10410*/  LDSM.16.M88.4 R8, [R236+0xe100] ;  /* 0x00e10000ec08783b */ /* 0x000eee0000000200 */
        /* <DEDUP_REMOVED lines=24> */
[C---:B------:R-:W-:Y:S08]  /*105a0*/  HMMA.16816.F32 R144, R8.reuse, R30, R60 ;  /* 0x0000001e0890723c */ /* 0x040ff0000000183c */
        /* <DEDUP_REMOVED lines=11> */
[----:B------:R-:W-:Y:S07]  /*10660*/  LDSM.16.M88.4 R8, [R239+0xe100] ;  /* 0x00e10000ef08783b */ /* 0x000fee0000000200 */
[C---:B------:R-:W-:Y:S01]  /*10670*/  HMMA.16816.F32 R112, R24.reuse, R48, R12 ;  /* 0x000000301870723c */ /* 0x040fe2000000180c */
[----:B------:R-:W-:Y:S07]  /*10680*/  LDSM.16.M88.4 R12, [R237+0xc100] ;  /* 0x00c10000ed0c783b */ /* 0x000fee0000000200 */
[C---:B------:R-:W-:Y:S01]  /*10690*/  HMMA.16816.F32 R72, R24.reuse, R50, R88 ;  /* 0x000000321848723c */ /* 0x040fe20000001858 */
[----:B------:R-:W4:Y:S07]  /*106a0*/  LDSM.16.M88.4 R48, [R232+0x2000] ;  /* 0x00200000e830783b */ /* 0x000f2e0000000200 */
        /* <DEDUP_REMOVED lines=24> */
[----:B------:R-:W-:Y:S08]  /*10830*/  HMMA.16816.F32 R68, R8, R26, R64 ;  /* 0x0000001a0844723c */ /* 0x000ff00000001840 */
[C---:B------:R-:W-:Y:S08]  /*10840*/  HMMA.16816.F32 R60, R12.reuse, R48, R60 ;  /* 0x000000300c3c723c */ /* 0x040ff0000000183c */
[C---:B------:R-:W-:Y:S08]  /*10850*/  HMMA.16816.F32 R56, R12.reuse, R50, R56 ;  /* 0x000000320c38723c */ /* 0x040ff00000001838 */
[C---:B------:R-:W-:Y:S08]  /*10860*/  HMMA.16816.F32 R52, R12.reuse, R32, R52 ;  /* 0x000000200c34723c */ /* 0x040ff00000001834 */
[----:B------:R-:W-:Y:S08]  /*10870*/  HMMA.16816.F32 R44, R12, R34, R44 ;  /* 0x000000220c2c723c */ /* 0x000ff0000000182c */
[C---:B------:R-:W-:Y:S08]  /*10880*/  HMMA.16816.F32 R88, R8.reuse, R28, R88 ;  /* 0x0000001c0858723c */ /* 0x040ff00000001858 */
[C---:B------:R-:W-:Y:S08]  /*10890*/  HMMA.16816.F32 R84, R8.reuse, R30, R84 ;  /* 0x0000001e0854723c */ /* 0x040ff00000001854 */
[----:B------:R-:W-:Y:S08]  /*108a0*/  HMMA.16816.F32 R80, R8, R24, R80 ;  /* 0x000000180850723c */ /* 0x000ff00000001850 */
[C---:B------:R-:W-:Y:S08]  /*108b0*/  HMMA.16816.F32 R48, R12.reuse, R28, R108 ;  /* 0x0000001c0c30723c */ /* 0x040ff0000000186c */
[C---:B------:R-:W-:Y:S08]  /*108c0*/  HMMA.16816.F32 R40, R12.reuse, R30, R40 ;  /* 0x0000001e0c28723c */ /* 0x040ff00000001828 */
[C---:B------:R-:W-:Y:S07]  /*108d0*/  HMMA.16816.F32 R64, R12.reuse, R24, R20 ;  /* 0x000000180c40723c */ /* 0x040fee0000001814 */
[----:B------:R-:W-:Y:S01]  /*108e0*/  P2R R21, PR, RZ, 0x40 ;  /* 0x00000040ff157803 */ /* 0x000fe20000000000 */
        /* <DEDUP_REMOVED lines=38> */
.L_x_2661:
[----:B------:R-:W-:Y:S01]  /*10b50*/  LOP3.LUT R2, R159, 0xffffffe0, RZ, 0xc0, !PT ;  /* 0xffffffe09f027812 */ /* 0x000fe200078ec0ff */
[----:B------:R-:W-:Y:S01]  /*10b60*/  STL [R1+0x9c], R247 ;  /* 0x00009cf701007387 */ /* 0x000fe20000100800 */
[----:B------:R-:W-:-:S03]  /*10b70*/  SHF.L.U32 R228, R0, 0x1, RZ ;  /* 0x0000000100e47819 */ /* 0x000fc600000006ff */
[----:B------:R-:W-:Y:S01]  /*10b80*/  IMAD.IADD R2, R213, 0x1, -R2 ;  /* 0x00000001d5027824 */ /* 0x000fe200078e0a02 */
[----:B------:R-:W-:Y:S01]  /*10b90*/  STL [R1+0x98], R246 ;  /* 0x000098f601007387 */ /* 0x000fe20000100800 */
[--C-:B------:R-:W-:Y:S02]  /*10ba0*/  IMAD R229, R4, 0x2, R228.reuse ;  /* 0x0000000204e57824 */ /* 0x100fe400078e02e4 */
[C---:B------:R-:W-:Y:S01]  /*10bb0*/  IMAD R231, R3.reuse, 0x2, R228 ;  /* 0x0000000203e77824 */ /* 0x040fe200078e02e4 */
[----:B------:R-:W-:Y:S01]  /*10bc0*/  SHF.R.S32.HI R5, RZ, 0x1f, R2 ;  /* 0x0000001fff057819 */ /* 0x000fe20000011402 */
[----:B------:R-:W-:Y:S01]  /*10bd0*/  STL [R1+0x94], R245 ;  /* 0x000094f501007387 */ /* 0x000fe20000100800 */
[----:B------:R-:W-:Y:S02]  /*10be0*/  LEA R230, R3, R229, 0x1 ;  /* 0x000000e503e67211 */ /* 0x000fe400078e08ff */
[----:B------:R-:W-:Y:S01]  /*10bf0*/  LEA.HI R5, R5, R2, RZ, 0x2 ;  /* 0x0000000205057211 */ /* 0x000fe200078f10ff */
[----:B------:R1:W-:Y:S03]  /*10c00*/  STL [R1+0x90], R244 ;  /* 0x000090f401007387 */ /* 0x0003e60000100800 */
[----:B------:R-:W-:Y:S01]  /*10c10*/  LOP3.LUT R5, R5, 0x7ffffffc, RZ, 0xc0, !PT ;  /* 0x7ffffffc05057812 */ /* 0x000fe200078ec0ff */
[----:B------:R2:W-:Y:S04]  /*10c20*/  STL [R1+0x8c], R243 ;  /* 0x00008cf301007387 */ /* 0x0005e80000100800 */
[----:B------:R-:W-:Y:S01]  /*10c30*/  IMAD.IADD R2, R2, 0x1, -R5 ;  /* 0x0000000102027824 */ /* 0x000fe200078e0a05 */
[----:B------:R-:W-:Y:S03]  /*10c40*/  STL [R1+0x88], R242 ;  /* 0x000088f201007387 */ /* 0x000fe60000100800 */
[----:B------:R-:W-:Y:S01]  /*10c50*/  IMAD R2, R2, -0x2, R158 ;  /* 0xfffffffe02027824 */ /* 0x000fe200078e029e */
[----:B------:R4:W-:Y:S04]  /*10c60*/  STL [R1+0x84], R241 ;  /* 0x000084f101007387 */ /* 0x0009e80000100800 */
[C---:B------:R-:W-:Y:S01]  /*10c70*/  ISETP.GT.AND P1, PT, R2.reuse, RZ, PT ;  /* 0x000000ff0200720c */ /* 0x040fe20003f24270 */
[----:B------:R-:W-:Y:S01]  /*10c80*/  STL [R1+0x80], R240 ;  /* 0x000080f001007387 */ /* 0x000fe20000100800 */
[----:B------:R-:W-:-:S02]  /*10c90*/  ISETP.GT.AND P0, PT, R2, 0x1, PT ;  /* 0x000000010200780c */ /* 0x000fc40003f04270 */
[----:B------:R-:W-:Y:S01]  /*10ca0*/  ISETP.GT.AND P5, PT, R2, 0x8, PT ;  /* 0x000000080200780c */ /* 0x000fe20003fa4270 */
[----:B------:R-:W-:Y:S01]  /*10cb0*/  STL [R1+0x7c], R239 ;  /* 0x00007cef01007387 */ /* 0x000fe20000100800 */
[----:B---3--:R-:W-:Y:S02]  /*10cc0*/  FSEL R6, R60, -INF , P1 ;  /* 0xff8000003c067808 */ /* 0x008fe40000800000 */
        /* <DEDUP_REMOVED lines=70> */
[----:B------:R-:W-:Y:S01]  /*11130*/  ISETP.GT.AND P5, PT, R2, 0x31, PT ;  /* 0x000000310200780c */ /* 0x000fe20003fa4270 */
[----:B------:R-:W-:Y:S01]  /*11140*/  LDSM.16.MT88.4 R56, [R229+0x2100] ;  /* 0x00210000e538783b */ /* 0x000fe20000004200 */
        /* <DEDUP_REMOVED lines=18> */
[----:B------:R-:W-:Y:S02]  /*11270*/  FMNMX.FTZ R2, R207, R2, !PT ;  /* 0x00000002cf027209 */ /* 0x000fe40007810000 */
[----:B------:R-:W-:Y:S02]  /*11280*/  FSEL R162, R85, -INF , P2 ;  /* 0xff80000055a27808 */ /* 0x000fe40001000000 */
[----:B------:R-:W-:Y:S01]  /*11290*/  FSEL R156, R43, -INF , P2 ;  /* 0xff8000002b9c7808 */ /* 0x000fe20001000000 */
[----:B------:R-:W3:Y:S01]  /*112a0*/  SHFL.BFLY PT, R5, R2, 0x2, 0x1f ;  /* 0x0c401f0002057f89 */ /* 0x000ee200000e0000 */
[----:B------:R-:W-:Y:S02]  /*112b0*/  FSEL R7, R66, -INF , P6 ;  /* 0xff80000042077808 */ /* 0x000fe40003000000 */
[----:B-1----:R-:W-:Y:S01]  /*112c0*/  FSEL R244, R34, -INF , P1 ;  /* 0xff80000022f47808 */ /* 0x002fe20000800000 */
[----:B------:R-:W-:Y:S01]  /*112d0*/  LDSM.16.MT88.4 R40, [R228+0x100] ;  /* 0x00010000e428783b */ /* 0x000fe20000004200 */
[----:B------:R-:W-:-:S02]  /*112e0*/  FSEL R247, R35, -INF , P0 ;  /* 0xff80000023f77808 */ /* 0x000fc40000000000 */
[----:B------:R-:W-:Y:S01]  /*112f0*/  FSEL R246, R80, -INF , P6 ;  /* 0xff80000050f67808 */ /* 0x000fe20003000000 */
[----:B------:R-:W-:Y:S01]  /*11300*/  LDSM.16.MT88.4 R32, [R230+0x2100] ;  /* 0x00210000e620783b */ /* 0x000fe20000004200 */
[----:B--2---:R-:W-:Y:S02]  /*11310*/  FSEL R243, R81, -INF , P5 ;  /* 0xff80000051f37808 */ /* 0x004fe40002800000 */
[----:B----4-:R-:W-:Y:S01]  /*11320*/  FSEL R241, R68, -INF , P1 ;  /* 0xff80000044f17808 */ /* 0x010fe20000800000 */
[----:B------:R-:W-:Y:S01]  /*11330*/  LDSM.16.MT88.4 R84, [R231+0x2900] ;  /* 0x00290000e754783b */ /* 0x000fe20000004200 */
[----:B------:R-:W-:Y:S02]  /*11340*/  FSEL R252, R69, -INF , P0 ;  /* 0xff80000045fc7808 */ /* 0x000fe40000000000 */
[----:B------:R-:W-:Y:S02]  /*11350*/  FSEL R250, R82, -INF , P6 ;  /* 0xff80000052fa7808 */ /* 0x000fe40003000000 */
[----:B------:R-:W-:-:S02]  /*11360*/  FSEL R249, R83, -INF , P5 ;  /* 0xff80000053f97808 */ /* 0x000fc40002800000 */
[----:B------:R-:W-:Y:S01]  /*11370*/  FSEL R203, R70, -INF , P1 ;  /* 0xff80000046cb7808 */ /* 0x000fe20000800000 */
[----:B------:R-:W-:Y:S01]  /*11380*/  LDSM.16.MT88.4 R80, [R230+0x2900] ;  /* 0x00290000e650783b */ /* 0x000fe20000004200 */
[----:B------:R-:W-:Y:S02]  /*11390*/  FSEL R202, R71, -INF , P0 ;  /* 0xff80000047ca7808 */ /* 0x000fe40000000000 */
[----:B---3--:R-:W-:Y:S01]  /*113a0*/  FMNMX.FTZ R2, R2, R5, !PT ;  /* 0x0000000502027209 */ /* 0x008fe20007810000 */
[----:B------:R-:W-:Y:S04]  /*113b0*/  LDSM.16.MT88.4 R68, [R228+0x2100] ;  /* 0x00210000e444783b */ /* 0x000fe80000004200 */
[----:B------:R-:W1:Y:S02]  /*113c0*/  SHFL.BFLY PT, R5, R2, 0x1, 0x1f ;  /* 0x0c201f0002057f89 */ /* 0x000e6400000e0000 */
[----:B-1----:R-:W-:-:S02]  /*113d0*/  FMNMX.FTZ R168, R2, R5, !PT ;  /* 0x0000000502a87209 */ /* 0x002fc40007810000 */
[----:B------:R-:W-:Y:S02]  /*113e0*/  FMNMX.FTZ R5, R26, R27, !PT ;  /* 0x0000001b1a057209 */ /* 0x000fe40007810000 */
[C---:B------:R-:W-:Y:S01]  /*113f0*/  FSETP.NEU.FTZ.AND P2, PT, R168.reuse, -INF , PT ;  /* 0xff800000a800780b */ /* 0x040fe20003f5d000 */
[----:B------:R-:W-:Y:S01]  /*11400*/  FMUL.FTZ R2, R168, c[0x0][0x2d0] ;  /* 0x0000b400a8027a20 */ /* 0x000fe20000410000 */
[----:B------:R1:W-:Y:S01]  /*11410*/  STL [R1+0xa0], R168 ;  /* 0x0000a0a801007387 */ /* 0x0003e20000100800 */
[----:B------:R-:W-:-:S03]  /*11420*/  FMNMX.FTZ R5, R28, R5, !PT ;  /* 0x000000051c057209 */ /* 0x000fc60007810000 */
[----:B------:R-:W-:Y:S01]  /*11430*/  FSEL R22, R2, RZ, P2 ;  /* 0x000000ff02167208 */ /* 0x000fe20001000000 */
[----:B------:R-:W-:Y:S01]  /*11440*/  STL [R1], R7 ;  /* 0x0000000701007387 */ /* 0x000fe20000100800 */
[----:B------:R-:W-:Y:S02]  /*11450*/  FMNMX.FTZ R2, R16, R17, !PT ;  /* 0x0000001110027209 */ /* 0x000fe40007810000 */
[----:B------:R-:W-:Y:S01]  /*11460*/  FMNMX.FTZ R5, R29, R5, !PT ;  /* 0x000000051d057209 */ /* 0x000fe20007810000 */
[----:B------:R-:W-:Y:S01]  /*11470*/  FFMA.FTZ R6, R6, c[0x0][0x2d0], -R22 ;  /* 0x0000b40006067a23 */ /* 0x000fe20000010816 */
[----:B------:R-:W-:Y:S01]  /*11480*/  FMNMX.FTZ R2, R18, R2, !PT ;  /* 0x0000000212027209 */ /* 0x000fe20007810000 */
[----:B------:R-:W-:Y:S01]  /*11490*/  STL [R1+0xa4], R244 ;  /* 0x0000a4f401007387 */ /* 0x000fe20000100800 */
[----:B------:R-:W-:Y:S01]  /*114a0*/  FMNMX.FTZ R5, R38, R5, !PT ;  /* 0x0000000526057209 */ /* 0x000fe20007810000 */
[----:B------:R2:W-:Y:S01]  /*114b0*/  MUFU.EX2 R238, R6 ;  /* 0x0000000600ee7308 */ /* 0x0005e20000000800 */
[----:B------:R-:W-:-:S02]  /*114c0*/  FMNMX.FTZ R2, R19, R2, !PT ;  /* 0x0000000213027209 */ /* 0x000fc40007810000 */
[----:B------:R-:W-:Y:S02]  /*114d0*/  FMNMX.FTZ R5, R39, R5, !PT ;  /* 0x0000000527057209 */ /* 0x000fe40007810000 */
[----:B------:R-:W-:Y:S02]  /*114e0*/  FMNMX.FTZ R2, R20, R2, !PT ;  /* 0x0000000214027209 */ /* 0x000fe40007810000 */
[----:B------:R-:W-:Y:S02]  /*114f0*/  FMNMX.FTZ R5, R52, R5, !PT ;  /* 0x0000000534057209 */ /* 0x000fe40007810000 */
[----:B------:R-:W-:Y:S02]  /*11500*/  FMNMX.FTZ R2, R23, R2, !PT ;  /* 0x0000000217027209 */ /* 0x000fe40007810000 */
[----:B------:R-:W-:Y:S02]  /*11510*/  FMNMX.FTZ R5, R53, R5, !PT ;  /* 0x0000000535057209 */ /* 0x000fe40007810000 */
[----:B------:R-:W-:-:S02]  /*11520*/  FMNMX.FTZ R2, R24, R2, !PT ;  /* 0x0000000218027209 */ /* 0x000fc40007810000 */
[----:B-1----:R-:W-:Y:S02]  /*11530*/  FSEL R168, R67, -INF , P5 ;  /* 0xff80000043a87808 */ /* 0x002fe40002800000 */
[----:B------:R-:W-:Y:S01]  /*11540*/  FMNMX.FTZ R2, R25, R2, !PT ;  /* 0x0000000219027209 */ /* 0x000fe20007810000 */
[----:B------:R-:W-:Y:S01]  /*11550*/  LDSM.16.MT88.4 R64, [R231+0x900] ;  /* 0x00090000e740783b */ /* 0x000fe20000004200 */
[----:B--2---:R-:W-:Y:S02]  /*11560*/  FMNMX.FTZ R6, R30, R31, !PT ;  /* 0x0000001f1e067209 */ /* 0x004fe40007810000 */
        /* <DEDUP_REMOVED lines=9> */
[----:B------:R-:W-:Y:S02]  /*11600*/  ISETP.NE.AND P2, PT, R21, RZ, PT ;  /* 0x000000ff1500720c */ /* 0x000fe40003f45270 */
[----:B------:R-:W-:-:S04]  /*11610*/  FMNMX.FTZ R2, R168, R2, !PT ;  /* 0x00000002a8027209 */ /* 0x000fc80007810000 */
[----:B------:R-:W-:-:S04]  /*11620*/  FMNMX.FTZ R2, R244, R2, !PT ;  /* 0x00000002f4027209 */ /* 0x000fc80007810000 */
[----:B------:R-:W-:-:S05]  /*11630*/  FMNMX.FTZ R2, R247, R2, !PT ;  /* 0x00000002f7027209 */ /* 0x000fca0007810000 */
[----:B------:R-:W1:Y:S02]  /*11640*/  SHFL.BFLY PT, R7, R2, 0x2, 0x1f ;  /* 0x0c401f0002077f89 */ /* 0x000e6400000e0000 */
[----:B-1----:R-:W-:Y:S01]  /*11650*/  FMNMX.FTZ R8, R2, R7, !PT ;  /* 0x0000000702087209 */ /* 0x002fe20007810000 */
[--C-:B------:R-:W-:Y:S02]  /*11660*/  FFMA.FTZ R2, R9, c[0x0][0x2d0], -R22.reuse ;  /* 0x0000b40009027a23 */ /* 0x100fe40000010816 */
[----:B------:R-:W-:Y:S02]  /*11670*/  FFMA.FTZ R7, R10, c[0x0][0x2d0], -R22 ;  /* 0x0000b4000a077a23 */ /* 0x000fe40000010816 */
[----:B------:R1:W-:Y:S01]  /*11680*/  MUFU.EX2 R237, R2 ;  /* 0x0000000200ed7308 */ /* 0x0003e20000000800 */
[----:B------:R-:W2:Y:S07]  /*11690*/  SHFL.BFLY PT, R167, R8, 0x1, 0x1f ;  /* 0x0c201f0008a77f89 */ /* 0x000eae00000e0000 */
[----:B------:R-:W-:Y:S01]  /*116a0*/  MUFU.EX2 R210, R7 ;  /* 0x0000000700d27308 */ /* 0x000fe20000000800 */
[----:B-1----:R-:W-:-:S02]  /*116b0*/  FMNMX.FTZ R2, R169, R5, !PT ;  /* 0x00000005a9027209 */ /* 0x002fc40007810000 */
[----:B------:R-:W-:Y:S01]  /*116c0*/  FMNMX.FTZ R5, R60, R6, !PT ;  /* 0x000000063c057209 */ /* 0x000fe20007810000 */
[--C-:B------:R-:W-:Y:S01]  /*116d0*/  FFMA.FTZ R6, R11, c[0x0][0x2d0], -R22.reuse ;  /* 0x0000b4000b067a23 */ /* 0x100fe20000010816 */
[----:B------:R-:W-:Y:S02]  /*116e0*/  FMNMX.FTZ R2, R162, R2, !PT ;  /* 0x00000002a2027209 */ /* 0x000fe40007810000 */
[----:B------:R-:W-:Y:S01]  /*116f0*/  FMNMX.FTZ R5, R61, R5, !PT ;  /* 0x000000053d057209 */ /* 0x000fe20007810000 */
[----:B------:R1:W-:Y:S01]  /*11700*/  MUFU.EX2 R245, R6 ;  /* 0x0000000600f57308 */ /* 0x0003e20000000800 */
[----:B-----5:R-:W-:Y:S02]  /*11710*/  FMNMX.FTZ R166, R246, R2, !PT ;  /* 0x00000002f6a67209 */ /* 0x020fe40007810000 */
        /* <DEDUP_REMOVED lines=9> */
[----:B--2---:R-:W-:Y:S01]  /*117b0*/  FMNMX.FTZ R167, R8, R167, !PT ;  /* 0x000000a708a77209 */ /* 0x004fe20007810000 */
[----:B-1----:R-:W1:Y:S01]  /*117c0*/  SHFL.BFLY PT, R6, R166, 0x2, 0x1f ;  /* 0x0c401f00a6067f89 */ /* 0x002e6200000e0000 */
[----:B------:R-:W-:-:S02]  /*117d0*/  FMNMX.FTZ R2, R174, R2, !PT ;  /* 0x00000002ae027209 */ /* 0x000fc40007810000 */
[C---:B------:R-:W-:Y:S01]  /*117e0*/  FSETP.NEU.FTZ.AND P0, PT, R167.reuse, -INF , PT ;  /* 0xff800000a700780b */ /* 0x040fe20003f1d000 */
[----:B------:R-:W-:Y:S01]  /*117f0*/  FMUL.FTZ R21, R167, c[0x0][0x2d0] ;  /* 0x0000b400a7157a20 */ /* 0x000fe20000410000 */
[----:B------:R-:W-:Y:S01]  /*11800*/  FMNMX.FTZ R2, R173, R2, !PT ;  /* 0x00000002ad027209 */ /* 0x000fe20007810000 */
[----:B---3--:R-:W-:-:S03]  /*11810*/  FFMA.FTZ R5, R13, c[0x0][0x2d0], -R22 ;  /* 0x0000b4000d057a23 */ /* 0x008fc60000010816 */
[----:B------:R-:W-:Y:S01]  /*11820*/  FMNMX.FTZ R2, R250, R2, !PT ;  /* 0x00000002fa027209 */ /* 0x000fe20007810000 */
[----:B------:R2:W3:Y:S01]  /*11830*/  MUFU.EX2 R212, R5 ;  /* 0x0000000500d47308 */ /* 0x0004e20000000800 */
[----:B------:R-:W-:Y:S02]  /*11840*/  FSEL R21, R21, RZ, P0 ;  /* 0x000000ff15157208 */ /* 0x000fe40000000000 */
[----:B------:R-:W-:-:S04]  /*11850*/  FMNMX.FTZ R2, R249, R2, !PT ;  /* 0x00000002f9027209 */ /* 0x000fc80007810000 */
[----:B------:R-:W-:-:S04]  /*11860*/  FMNMX.FTZ R2, R203, R2, !PT ;  /* 0x00000002cb027209 */ /* 0x000fc80007810000 */
[----:B------:R-:W-:Y:S02]  /*11870*/  FMNMX.FTZ R2, R202, R2, !PT ;  /* 0x00000002ca027209 */ /* 0x000fe40007810000 */
[----:B-1----:R-:W-:Y:S01]  /*11880*/  FMNMX.FTZ R166, R166, R6, !PT ;  /* 0x00000006a6a67209 */ /* 0x002fe20007810000 */
[--C-:B--2---:R-:W-:Y:S02]  /*11890*/  FFMA.FTZ R5, R14, c[0x0][0x2d0], -R22.reuse ;  /* 0x0000b4000e057a23 */ /* 0x104fe40000010816 */
[----:B------:R-:W1:Y:S01]  /*118a0*/  SHFL.BFLY PT, R6, R2, 0x2, 0x1f ;  /* 0x0c401f0002067f89 */ /* 0x000e6200000e0000 */
[----:B---3--:R-:W-:Y:S01]  /*118b0*/  F2FP.PACK_AB R8, R212, R239 ;  /* 0x000000efd408723e */ /* 0x008fe200000000ff */
[----:B------:R2:W-:Y:S02]  /*118c0*/  MUFU.EX2 R165, R5 ;  /* 0x0000000500a57308 */ /* 0x0005e40000000800 */
[----:B------:R-:W3:Y:S01]  /*118d0*/  SHFL.BFLY PT, R7, R166, 0x1, 0x1f ;  /* 0x0c201f00a6077f89 */ /* 0x000ee200000e0000 */
[----:B--2---:R-:W-:-:S05]  /*118e0*/  FFMA.FTZ R5, R15, c[0x0][0x2d0], -R22 ;  /* 0x0000b4000f057a23 */ /* 0x004fca0000010816 */
[----:B------:R2:W4:Y:S01]  /*118f0*/  MUFU.EX2 R233, R5 ;  /* 0x0000000500e97308 */ /* 0x0005220000000800 */
[----:B-1----:R-:W-:Y:S02]  /*11900*/  FMNMX.FTZ R2, R2, R6, !PT ;  /* 0x0000000602027209 */ /* 0x002fe40007810000 */
[----:B---3--:R-:W-:-:S03]  /*11910*/  FMNMX.FTZ R166, R166, R7, !PT ;  /* 0x00000007a6a67209 */ /* 0x008fc60007810000 */
[----:B------:R-:W1:Y:S01]  /*11920*/  SHFL.BFLY PT, R6, R2, 0x1, 0x1f ;  /* 0x0c201f0002067f89 */ /* 0x000e6200000e0000 */
[----:B------:R-:W-:Y:S01]  /*11930*/  FSETP.NEU.FTZ.AND P0, PT, R166, -INF , PT ;  /* 0xff800000a600780b */ /* 0x000fe20003f1d000 */
[----:B--2---:R-:W-:Y:S01]  /*11940*/  FFMA.FTZ R5, R16, c[0x0][0x2d0], -R21 ;  /* 0x0000b40010057a23 */ /* 0x004fe20000010815 */
[----:B------:R-:W-:Y:S02]  /*11950*/  F2FP.PACK_AB R16, R237, R238 ;  /* 0x000000eeed10723e */ /* 0x000fe400000000ff */
[----:B----4-:R-:W-:Y:S01]  /*11960*/  F2FP.PACK_AB R10, R233, R165 ;  /* 0x000000a5e90a723e */ /* 0x010fe200000000ff */
[----:B------:R2:W-:Y:S01]  /*11970*/  MUFU.EX2 R201, R5 ;  /* 0x0000000500c97308 */ /* 0x0005e20000000800 */
[----:B-1----:R-:W-:-:S05]  /*11980*/  FMNMX.FTZ R2, R2, R6, !PT ;  /* 0x0000000602027209 */ /* 0x002fca0007810000 */
[----:B------:R-:W-:Y:S02]  /*11990*/  FMUL.FTZ R6, R2, c[0x0][0x2d0] ;  /* 0x0000b40002067a20 */ /* 0x000fe40000410000 */
[----:B--2---:R-:W-:-:S04]  /*119a0*/  FFMA.FTZ R5, R17, c[0x0][0x2d0], -R21 ;  /* 0x0000b40011057a23 */ /* 0x004fc80000010815 */
[----:B------:R1:W2:Y:S02]  /*119b0*/  MUFU.EX2 R200, R5 ;  /* 0x0000000500c87308 */ /* 0x0002a40000000800 */
[----:B-1----:R-:W-:Y:S01]  /*119c0*/  FFMA.FTZ R5, R18, c[0x0][0x2d0], -R21 ;  /* 0x0000b40012057a23 */ /* 0x002fe20000010815 */
[----:B------:R-:W-:Y:S02]  /*119d0*/  F2FP.PACK_AB R18, R245, R210 ;  /* 0x000000d2f512723e */ /* 0x000fe400000000ff */
[----:B--2---:R-:W-:-:S03]  /*119e0*/  F2FP.PACK_AB R17, R200, R201 ;  /* 0x000000c9c811723e */ /* 0x004fc600000000ff */
[----:B------:R1:W-:Y:S02]  /*119f0*/  MUFU.EX2 R251, R5 ;  /* 0x0000000500fb7308 */ /* 0x0003e40000000800 */
[----:B-1----:R-:W-:-:S06]  /*11a00*/  FFMA.FTZ R5, R19, c[0x0][0x2d0], -R21 ;  /* 0x0000b40013057a23 */ /* 0x002fcc0000010815 */
[----:B------:R1:W2:Y:S02]  /*11a10*/  MUFU.EX2 R179, R5 ;  /* 0x0000000500b37308 */ /* 0x0002a40000000800 */
[----:B-1----:R-:W-:Y:S01]  /*11a20*/  FFMA.FTZ R5, R20, c[0x0][0x2d0], -R21 ;  /* 0x0000b40014057a23 */ /* 0x002fe20000010815 */
[----:B--2---:R-:W-:Y:S01]  /*11a30*/  F2FP.PACK_AB R19, R179, R251 ;  /* 0x000000fbb313723e */ /* 0x004fe200000000ff */
[----:B------:R-:W-:-:S04]  /*11a40*/  FMUL.FTZ R20, R166, c[0x0][0x2d0] ;  /* 0x0000b400a6147a20 */ /* 0x000fc80000410000 */
[----:B------:R1:W-:Y:S01]  /*11a50*/  MUFU.EX2 R234, R5 ;  /* 0x0000000500ea7308 */ /* 0x0003e20000000800 */
[----:B------:R-:W-:Y:S01]  /*11a60*/  FSEL R20, R20, RZ, P0 ;  /* 0x000000ff14147208 */ /* 0x000fe20000000000 */
[----:B------:R-:W-:Y:S01]  /*11a70*/  HMMA.16816.F32 R100, R16, R40, RZ ;  /* 0x000000281064723c */ /* 0x000fe200000018ff */
[----:B------:R-:W-:-:S03]  /*11a80*/  FSETP.NEU.FTZ.AND P0, PT, R2, -INF , PT ;  /* 0xff8000000200780b */ /* 0x000fc60003f1d000 */
[----:B------:R-:W-:Y:S01]  /*11a90*/  FFMA.FTZ R3, R39, c[0x0][0x2d0], -R20 ;  /* 0x0000b40027037a23 */ /* 0x000fe20000010814 */
[----:B------:R-:W-:-:S03]  /*11aa0*/  FSEL R0, R6, RZ, P0 ;  /* 0x000000ff06007208 */ /* 0x000fc60000000000 */
[----:B------:R2:W-:Y:S02]  /*11ab0*/  MUFU.EX2 R244, R3 ;  /* 0x0000000300f47308 */ /* 0x0005e40000000800 */
[----:B------:R-:W-:Y:S02]  /*11ac0*/  FFMA.FTZ R4, R36, c[0x0][0x2d0], -R0 ;  /* 0x0000b40024047a23 */ /* 0x000fe40000010800 */
[----:B-1----:R-:W-:-:S04]  /*11ad0*/  FFMA.FTZ R5, R23, c[0x0][0x2d0], -R21 ;  /* 0x0000b40017057a23 */ /* 0x002fc80000010815 */
[----:B------:R1:W3:Y:S08]  /*11ae0*/  MUFU.EX2 R211, R5 ;  /* 0x0000000500d37308 */ /* 0x0002f00000000800 */
[----:B------:R4:W-:Y:S01]  /*11af0*/  MUFU.EX2 R242, R4 ;  /* 0x0000000400f27308 */ /* 0x0009e20000000800 */
[----:B--2---:R-:W-:Y:S02]  /*11b00*/  FFMA.FTZ R3, R52, c[0x0][0x2d0], -R20 ;  /* 0x0000b40034037a23 */ /* 0x004fe40000010814 */
[----:B-1----:R-:W-:-:S05]  /*11b10*/  FFMA.FTZ R5, R24, c[0x0][0x2d0], -R21 ;  /* 0x0000b40018057a23 */ /* 0x002fca0000010815 */
[----:B------:R1:W-:Y:S01]  /*11b20*/  MUFU.EX2 R236, R3 ;  /* 0x0000000300ec7308 */ /* 0x0003e20000000800 */
[----:B---3--:R-:W-:Y:S01]  /*11b30*/  F2FP.PACK_AB R9, R211, R234 ;  /* 0x000000ead309723e */ /* 0x008fe200000000ff */
[----:B----4-:R-:W-:-:S06]  /*11b40*/  FFMA.FTZ R4, R37, c[0x0][0x2d0], -R0 ;  /* 0x0000b40025047a23 */ /* 0x010fcc0000010800 */
[----:B------:R2:W-:Y:S08]  /*11b50*/  MUFU.EX2 R232, R5 ;  /* 0x0000000500e87308 */ /* 0x0005f00000000800 */
[----:B------:R-:W3:Y:S01]  /*11b60*/  MUFU.EX2 R240, R4 ;  /* 0x0000000400f07308 */ /* 0x000ee20000000800 */
[----:B-1----:R-:W-:Y:S02]  /*11b70*/  FFMA.FTZ R3, R53, c[0x0][0x2d0], -R20 ;  /* 0x0000b40035037a23 */ /* 0x002fe40000010814 */
[----:B------:R-:W1:Y:S01]  /*11b80*/  LDSM.16.MT88.4 R52, [R228+0x900] ;  /* 0x00090000e434783b */ /* 0x000e620000004200 */
[----:B--2---:R-:W-:-:S04]  /*11b90*/  FFMA.FTZ R5, R25, c[0x0][0x2d0], -R21 ;  /* 0x0000b40019057a23 */ /* 0x004fc80000010815 */
[----:B------:R2:W4:Y:S01]  /*11ba0*/  MUFU.EX2 R23, R3 ;  /* 0x0000000300177308 */ /* 0x0005220000000800 */
[----:B---3--:R-:W-:-:S07]  /*11bb0*/  F2FP.PACK_AB R15, R240, R242 ;  /* 0x000000f2f00f723e */ /* 0x008fce00000000ff */
[----:B------:R3:W3:Y:S01]  /*11bc0*/  MUFU.EX2 R178, R5 ;  /* 0x0000000500b27308 */ /* 0x0006e20000000800 */
[----:B------:R-:W-:Y:S02]  /*11bd0*/  FFMA.FTZ R4, R38, c[0x0][0x2d0], -R20 ;  /* 0x0000b40026047a23 */ /* 0x000fe40000010814 */
[----:B------:R-:W-:Y:S01]  /*11be0*/  LDSM.16.MT88.4 R36, [R231+0x2100] ;  /* 0x00210000e724783b */ /* 0x000fe20000004200 */
[----:B--2---:R-:W-:-:S04]  /*11bf0*/  FFMA.FTZ R3, R60, c[0x0][0x2d0], -R0 ;  /* 0x0000b4003c037a23 */ /* 0x004fc80000010800 */
[----:B------:R-:W2:Y:S01]  /*11c00*/  MUFU.EX2 R208, R4 ;  /* 0x0000000400d07308 */ /* 0x000ea20000000800 */
[----:B----4-:R-:W-:Y:S01]  /*11c10*/  F2FP.PACK_AB R6, R23, R236 ;  /* 0x000000ec1706723e */ /* 0x010fe200000000ff */
[----:B---3--:R-:W-:-:S06]  /*11c20*/  FFMA.FTZ R5, R26, c[0x0][0x2d0], -R20 ;  /* 0x0000b4001a057a23 */ /* 0x008fcc0000010814 */
[----:B------:R3:W-:Y:S01]  /*11c30*/  MUFU.EX2 R213, R3 ;  /* 0x0000000300d57308 */ /* 0x0007e20000000800 */
[----:B------:R-:W-:-:S07]  /*11c40*/  F2FP.PACK_AB R11, R178, R232 ;  /* 0x000000e8b20b723e */ /* 0x000fce00000000ff */
[----:B------:R4:W-:Y:S01]  /*11c50*/  MUFU.EX2 R199, R5 ;  /* 0x0000000500c77308 */ /* 0x0009e20000000800 */
[----:B--2---:R-:W-:Y:S01]  /*11c60*/  F2FP.PACK_AB R4, R244, R208 ;  /* 0x000000d0f404723e */ /* 0x004fe200000000ff */
[----:B-1----:R-:W-:Y:S01]  /*11c70*/  HMMA.16816.F32 R180, R8, R52, R100 ;  /* 0x0000003408b4723c */ /* 0x002fe20000001864 */
[----:B---3--:R-:W-:-:S05]  /*11c80*/  FFMA.FTZ R3, R61, c[0x0][0x2d0], -R0 ;  /* 0x0000b4003d037a23 */ /* 0x008fca0000010800 */
[----:B------:R1:W-:Y:S01]  /*11c90*/  MUFU.EX2 R171, R3 ;  /* 0x0000000300ab7308 */ /* 0x0003e20000000800 */
[----:B----4-:R-:W-:Y:S02]  /*11ca0*/  FFMA.FTZ R5, R27, c[0x0][0x2d0], -R20 ;  /* 0x0000b4001b057a23 */ /* 0x010fe40000010814 */
[----:B------:R-:W2:Y:S05]  /*11cb0*/  LDSM.16.MT88.4 R24, [R229+0x100] ;  /* 0x00010000e518783b */ /* 0x000eaa0000004200 */
[----:B------:R3:W4:Y:S01]  /*11cc0*/  MUFU.EX2 R198, R5 ;  /* 0x0000000500c67308 */ /* 0x0007220000000800 */
[----:B-1----:R-:W-:-:S07]  /*11cd0*/  FFMA.FTZ R3, R62, c[0x0][0x2d0], -R0 ;  /* 0x0000b4003e037a23 */ /* 0x002fce0000010800 */
[----:B------:R1:W-:Y:S01]  /*11ce0*/  MUFU.EX2 R235, R3 ;  /* 0x0000000300eb7308 */ /* 0x0003e20000000800 */
[----:B---3--:R-:W-:Y:S01]  /*11cf0*/  FFMA.FTZ R5, R28, c[0x0][0x2d0], -R20 ;  /* 0x0000b4001c057a23 */ /* 0x008fe20000010814 */
[----:B----4-:R-:W-:-:S06]  /*11d00*/  F2FP.PACK_AB R12, R198, R199 ;  /* 0x000000c7c60c723e */ /* 0x010fcc00000000ff */
[----:B------:R3:W-:Y:S01]  /*11d10*/  MUFU.EX2 R248, R5 ;  /* 0x0000000500f87308 */ /* 0x0007e20000000800 */
[----:B-1----:R-:W-:Y:S02]  /*11d20*/  FFMA.FTZ R3, R63, c[0x0][0x2d0], -R0 ;  /* 0x0000b4003f037a23 */ /* 0x002fe40000010800 */
[----:B------:R-:W-:Y:S05]  /*11d30*/  LDSM.16.MT88.4 R60, [R230+0x900] ;  /* 0x00090000e63c783b */ /* 0x000fea0000004200 */
[----:B------:R-:W1:Y:S01]  /*11d40*/  MUFU.EX2 R204, R3 ;  /* 0x0000000300cc7308 */ /* 0x000e620000000800 */
[----:B---3--:R-:W-:Y:S01]  /*11d50*/  FFMA.FTZ R5, R29, c[0x0][0x2d0], -R20 ;  /* 0x0000b4001d057a23 */ /* 0x008fe20000010814 */
[----:B--2---:R-:W-:Y:S06]  /*11d60*/  HMMA.16816.F32 R92, R16, R24, RZ ;  /* 0x00000018105c723c */ /* 0x004fec00000018ff */
[----:B------:R2:W3:Y:S01]  /*11d70*/  MUFU.EX2 R205, R5 ;  /* 0x0000000500cd7308 */ /* 0x0004e20000000800 */
[----:B-1----:R-:W-:Y:S01]  /*11d80*/  F2FP.PACK_AB R7, R204, R235 ;  /* 0x000000ebcc07723e */ /* 0x002fe200000000ff */
[----:B--2---:R-:W-:Y:S01]  /*11d90*/  FFMA.FTZ R5, R30, c[0x0][0x2d0], -R0 ;  /* 0x0000b4001e057a23 */ /* 0x004fe20000010800 */
[----:B---3--:R-:W-:-:S05]  /*11da0*/  F2FP.PACK_AB R14, R205, R248 ;  /* 0x000000f8cd0e723e */ /* 0x008fca00000000ff */
[----:B------:R1:W-:Y:S02]  /*11db0*/  MUFU.EX2 R197, R5 ;  /* 0x0000000500c57308 */ /* 0x0003e40000000800 */
[----:B-1----:R-:W-:Y:S02]  /*11dc0*/  FFMA.FTZ R5, R31, c[0x0][0x2d0], -R0 ;  /* 0x0000b4001f057a23 */ /* 0x002fe40000010800 */
[----:B------:R-:W1:Y:S04]  /*11dd0*/  LDSM.16.MT88.4 R28, [R229+0x900] ;  /* 0x00090000e51c783b */ /* 0x000e680000004200 */
[----:B------:R-:W2:Y:S02]  /*11de0*/  MUFU.EX2 R196, R5 ;  /* 0x0000000500c47308 */ /* 0x000ea40000000800 */
[----:B--2---:R-:W-:-:S02]  /*11df0*/  F2FP.PACK_AB R13, R196, R197 ;  /* 0x000000c5c40d723e */ /* 0x004fc400000000ff */
[----:B------:R-:W-:-:S05]  /*11e00*/  F2FP.PACK_AB R5, R171, R213 ;  /* 0x000000d5ab05723e */ /* 0x000fca00000000ff */
[C---:B------:R-:W-:Y:S08]  /*11e10*/  HMMA.16816.F32 R140, R12.reuse, R56, RZ ;  /* 0x000000380c8c723c */ /* 0x040ff000000018ff */
[C---:B------:R-:W-:Y:S08]  /*11e20*/  HMMA.16816.F32 R104, R12.reuse, R32, RZ ;  /* 0x000000200c68723c */ /* 0x040ff000000018ff */
[----:B------:R-:W-:Y:S08]  /*11e30*/  HMMA.16816.F32 R116, R12, R58, RZ ;  /* 0x0000003a0c74723c */ /* 0x000ff000000018ff */
[C---:B------:R-:W-:Y:S08]  /*11e40*/  HMMA.16816.F32 R216, R4.reuse, R44, R140 ;  /* 0x0000002c04d8723c */ /* 0x040ff0000000188c */
[----:B------:R-:W-:Y:S08]  /*11e50*/  HMMA.16816.F32 R104, R4, R80, R104 ;  /* 0x000000500468723c */ /* 0x000ff00000001868 */
[C---:B------:R-:W-:Y:S08]  /*11e60*/  HMMA.16816.F32 R96, R12.reuse, R40, RZ ;  /* 0x000000280c60723c */ /* 0x040ff000000018ff */
[----:B------:R-:W-:Y:S01]  /*11e70*/  IMAD.MOV.U32 R223, RZ, RZ, R219 ;  /* 0x000000ffffdf7224 */ /* 0x000fe200078e00db */
[----:B------:R-:W-:Y:S01]  /*11e80*/  HMMA.16816.F32 R120, R12, R70, RZ ;  /* 0x000000460c78723c */ /* 0x000fe200000018ff */
[----:B------:R-:W-:Y:S01]  /*11e90*/  IMAD.MOV.U32 R226, RZ, RZ, R216 ;  /* 0x000000ffffe27224 */ /* 0x000fe200078e00d8 */
[----:B------:R-:W-:Y:S01]  /*11ea0*/  MOV R224, R218 ;  /* 0x000000da00e07202 */ /* 0x000fe20000000f00 */
[----:B------:R-:W-:-:S04]  /*11eb0*/  IMAD.MOV.U32 R225, RZ, RZ, R217 ;  /* 0x000000ffffe17224 */ /* 0x000fc800078e00d9 */
[----:B------:R-:W-:Y:S01]  /*11ec0*/  MOV R222, R104 ;  /* 0x0000006800de7202 */ /* 0x000fe20000000f00 */
[----:B------:R-:W-:Y:S01]  /*11ed0*/  IMAD.MOV.U32 R221, RZ, RZ, R105 ;  /* 0x000000ffffdd7224 */ /* 0x000fe200078e0069 */
[----:B------:R-:W-:Y:S01]  /*11ee0*/  MOV R219, R107 ;  /* 0x0000006b00db7202 */ /* 0x000fe20000000f00 */
[----:B------:R-:W-:Y:S01]  /*11ef0*/  IMAD.MOV.U32 R220, RZ, RZ, R106 ;  /* 0x000000ffffdc7224 */ /* 0x000fe200078e006a */
[----:B-1----:R-:W-:Y:S08]  /*11f00*/  HMMA.16816.F32 R192, R8, R28, R92 ;  /* 0x0000001c08c0723c */ /* 0x002ff0000000185c */
[----:B------:R-:W-:Y:S08]  /*11f10*/  HMMA.16816.F32 R104, R4, R46, R116 ;  /* 0x0000002e0468723c */ /* 0x000ff00000001874 */
[----:B------:R-:W-:Y:S08]  /*11f20*/  HMMA.16816.F32 R108, R12, R38, RZ ;  /* 0x000000260c6c723c */ /* 0x000ff000000018ff */
[----:B------:R-:W-:Y:S08]  /*11f30*/  HMMA.16816.F32 R92, R16, R72, RZ ;  /* 0x00000048105c723c */ /* 0x000ff000000018ff */
[----:B------:R-:W-:Y:S01]  /*11f40*/  HMMA.16816.F32 R88, R12, R24, RZ ;  /* 0x000000180c58723c */ /* 0x000fe200000018ff */
[----:B------:R-:W-:Y:S01]  /*11f50*/  IMAD.MOV.U32 R3, RZ, RZ, R106 ;  /* 0x000000ffff037224 */ /* 0x000fe200078e006a */
[----:B------:R-:W-:-:S05]  /*11f60*/  MOV R227, R107 ;  /* 0x0000006b00e37202 */ /* 0x000fca0000000f00 */
[----:B------:R-:W-:Y:S01]  /*11f70*/  IMAD.MOV.U32 R24, RZ, RZ, R105 ;  /* 0x000000ffff187224 */ /* 0x000fe200078e0069 */
[----:B------:R-:W-:Y:S08]  /*11f80*/  HMMA.16816.F32 R184, R4, R52, R96 ;  /* 0x0000003404b8723c */ /* 0x000ff00000001860 */
[C---:B------:R-:W-:Y:S08]  /*11f90*/  HMMA.16816.F32 R100, R12.reuse, R34, RZ ;  /* 0x000000220c64723c */ /* 0x040ff000000018ff */
[-C--:B------:R-:W-:Y:S08]  /*11fa0*/  HMMA.16816.F32 R152, R12, R76.reuse, RZ ;  /* 0x0000004c0c98723c */ /* 0x080ff000000018ff */
[----:B------:R-:W-:Y:S08]  /*11fb0*/  HMMA.16816.F32 R96, R16, R76, RZ ;  /* 0x0000004c1060723c */ /* 0x000ff000000018ff */
[C---:B------:R-:W-:Y:S08]  /*11fc0*/  HMMA.16816.F32 R148, R12.reuse, R72, RZ ;  /* 0x000000480c94723c */ /* 0x040ff000000018ff */
[C---:B------:R-:W-:Y:S08]  /*11fd0*/  HMMA.16816.F32 R144, R12.reuse, R68, RZ ;  /* 0x000000440c90723c */ /* 0x040ff000000018ff */
[C---:B------:R-:W-:Y:S08]  /*11fe0*/  HMMA.16816.F32 R112, R12.reuse, R36, RZ ;  /* 0x000000240c70723c */ /* 0x040ff000000018ff */
[C---:B------:R-:W-:Y:S08]  /*11ff0*/  HMMA.16816.F32 R136, R12.reuse, R42, RZ ;  /* 0x0000002a0c88723c */ /* 0x040ff000000018ff */
[C---:B------:R-:W-:Y:S08]  /*12000*/  HMMA.16816.F32 R132, R12.reuse, R26, RZ ;  /* 0x0000001a0c84723c */ /* 0x040ff000000018ff */
[C---:B------:R-:W-:Y:S08]  /*12010*/  HMMA.16816.F32 R128, R12.reuse, R78, RZ ;  /* 0x0000004e0c80723c */ /* 0x040ff000000018ff */
[----:B------:R-:W-:Y:S08]  /*12020*/  HMMA.16816.F32 R124, R12, R74, RZ ;  /* 0x0000004a0c7c723c */ /* 0x000ff000000018ff */
[C---:B------:R-:W-:Y:S07]  /*12030*/  HMMA.16816.F32 R140, R4.reuse, R50, R120 ;  /* 0x00000032048c723c */ /* 0x040fee0000001878 */
[----:B------:R-:W-:Y:S01]  /*12040*/  IMAD.MOV.U32 R123, RZ, RZ, R104 ;  /* 0x000000ffff7b7224 */ /* 0x000fe200078e0068 */
[C---:B------:R-:W-:Y:S07]  /*12050*/  HMMA.16816.F32 R188, R4.reuse, R28, R88 ;  /* 0x0000001c04bc723c */ /* 0x040fee0000001858 */
[----:B------:R-:W-:Y:S01]  /*12060*/  MOV R29, R213 ;  /* 0x000000d5001d7202 */ /* 0x000fe20000000f00 */
[----:B------:R-:W-:Y:S01]  /*12070*/  HMMA.16816.F32 R104, R4, R86, R108 ;  /* 0x000000560468723c */ /* 0x000fe2000000186c */
[----:B------:R-:W-:-:S07]  /*12080*/  IMAD.MOV.U32 R28, RZ, RZ, R212 ;  /* 0x000000ffff1c7224 */ /* 0x000fce00078e00d4 */
[----:B------:R-:W-:Y:S07]  /*12090*/  HMMA.16816.F32 R108, R8, R60, R92 ;  /* 0x0000003c086c723c */ /* 0x000fee000000185c */
[----:B------:R-:W-:Y:S01]  /*120a0*/  IMAD.MOV.U32 R95, RZ, RZ, R3 ;  /* 0x000000ffff5f7224 */ /* 0x000fe200078e0003 */
[----:B------:R-:W-:Y:S01]  /*120b0*/  HMMA.16816.F32 R212, R4, R82, R100 ;  /* 0x0000005204d4723c */ /* 0x000fe20000001864 */
[----:B------:R-:W-:Y:S01]  /*120c0*/  FFMA.FTZ R3, R161, c[0x0][0x2d0], -R22 ;  /* 0x0000b400a1037a23 */ /* 0x000fe20000010816 */
[----:B------:R-:W-:Y:S01]  /*120d0*/  MOV R92, R165 ;  /* 0x000000a5005c7202 */ /* 0x000fe20000000f00 */
[----:B------:R-:W-:Y:S01]  /*120e0*/  IMAD.MOV.U32 R94, RZ, RZ, R24 ;  /* 0x000000ffff5e7224 */ /* 0x000fe200078e0018 */
[----:B------:R-:W-:Y:S01]  /*120f0*/  MOV R93, R204 ;  /* 0x000000cc005d7202 */ /* 0x000fe20000000f00 */
[----:B------:R-:W-:-:S03]  /*12100*/  IMAD.MOV.U32 R161, RZ, RZ, R221 ;  /* 0x000000ffffa17224 */ /* 0x000fc600078e00dd */
[----:B------:R-:W-:Y:S01]  /*12110*/  HMMA.16816.F32 R152, R4, R64, R152 ;  /* 0x000000400498723c */ /* 0x000fe20000001898 */
[----:B------:R-:W-:Y:S01]  /*12120*/  IMAD.MOV.U32 R122, RZ, RZ, R105 ;  /* 0x000000ffff7a7224 */ /* 0x000fe200078e0069 */
[----:B------:R-:W-:Y:S01]  /*12130*/  MOV R121, R106 ;  /* 0x0000006a00797202 */ /* 0x000fe20000000f00 */
[----:B------:R-:W-:Y:S02]  /*12140*/  IMAD.MOV.U32 R120, RZ, RZ, R107 ;  /* 0x000000ffff787224 */ /* 0x000fe400078e006b */
[----:B------:R-:W-:-:S03]  /*12150*/  IMAD.MOV.U32 R53, RZ, RZ, R104 ;  /* 0x000000ffff357224 */ /* 0x000fc600078e0068 */
[----:B------:R-:W-:Y:S07]  /*12160*/  HMMA.16816.F32 R100, R8, R64, R96 ;  /* 0x000000400864723c */ /* 0x000fee0000001860 */
[----:B------:R-:W-:Y:S01]  /*12170*/  IMAD.MOV.U32 R64, RZ, RZ, R206 ;  /* 0x000000ffff407224 */ /* 0x000fe200078e00ce */
[----:B------:R-:W-:Y:S01]  /*12180*/  HMMA.16816.F32 R12, R16, R56, RZ ;  /* 0x00000038100c723c */ /* 0x000fe200000018ff */
[----:B------:R1:W-:Y:S01]  /*12190*/  MUFU.EX2 R206, R3 ;  /* 0x0000000300ce7308 */ /* 0x0003e20000000800 */
[----:B------:R-:W-:-:S06]  /*121a0*/  IMAD.MOV.U32 R65, RZ, RZ, R209 ;  /* 0x000000ffff417224 */ /* 0x000fcc00078e00d1 */
[----:B------:R-:W-:Y:S07]  /*121b0*/  HMMA.16816.F32 R88, R16, R68, RZ ;  /* 0x000000441058723c */ /* 0x000fee00000018ff */
[----:B------:R-:W-:Y:S01]  /*121c0*/  MOV R68, R210 ;  /* 0x000000d200447202 */ /* 0x000fe20000000f00 */
[----:B------:R-:W-:Y:S01]  /*121d0*/  IMAD.MOV.U32 R69, RZ, RZ, R211 ;  /* 0x000000ffff457224 */ /* 0x000fe200078e00d3 */
[----:B------:R-:W-:Y:S01]  /*121e0*/  HMMA.16816.F32 R148, R4, R60, R148 ;  /* 0x0000003c0494723c */ /* 0x000fe20000001894 */
[----:B-1----:R-:W-:-:S02]  /*121f0*/  FFMA.FTZ R3, R160, c[0x0][0x2d0], -R22 ;  /* 0x0000b400a0037a23 */ /* 0x002fc40000010816 */
[----:B------:R-:W-:Y:S02]  /*12200*/  IMAD.MOV.U32 R160, RZ, RZ, R222 ;  /* 0x000000ffffa07224 */ /* 0x000fe400078e00de */
[----:B------:R1:W-:Y:S02]  /*12210*/  MUFU.EX2 R209, R3 ;  /* 0x0000000300d17308 */ /* 0x0003e40000000800 */
[----:B------:R-:W-:Y:S01]  /*12220*/  IMAD.MOV.U32 R61, RZ, RZ, R65 ;  /* 0x000000ffff3d7224 */ /* 0x000fe200078e0041 */
[----:B------:R-:W-:Y:S01]  /*12230*/  HMMA.16816.F32 R144, R4, R48, R144 ;  /* 0x000000300490723c */ /* 0x000fe20000001890 */
[----:B------:R-:W-:Y:S01]  /*12240*/  IMAD.MOV.U32 R60, RZ, RZ, R68 ;  /* 0x000000ffff3c7224 */ /* 0x000fe200078e0044 */
[----:B------:R-:W-:-:S06]  /*12250*/  MOV R68, R178 ;  /* 0x000000b200447202 */ /* 0x000fcc0000000f00 */
[----:B------:R-:W-:Y:S01]  /*12260*/  HMMA.16816.F32 R112, R4, R84, R112 ;  /* 0x000000540470723c */ /* 0x000fe20000001870 */
[----:B-1----:R-:W-:Y:S02]  /*12270*/  FFMA.FTZ R3, R159, c[0x0][0x2d0], -R22 ;  /* 0x0000b4009f037a23 */ /* 0x002fe40000010816 */
[----:B------:R-:W-:-:S05]  /*12280*/  IMAD.MOV.U32 R159, RZ, RZ, R61 ;  /* 0x000000ffff9f7224 */ /* 0x000fca00078e003d */
[C---:B------:R-:W-:Y:S01]  /*12290*/  HMMA.16816.F32 R136, R4.reuse, R54, R136 ;  /* 0x000000360488723c */ /* 0x040fe20000001888 */
[----:B------:R1:W-:Y:S07]  /*122a0*/  MUFU.EX2 R210, R3 ;  /* 0x0000000300d27308 */ /* 0x0003ee0000000800 */
[C---:B------:R-:W-:Y:S08]  /*122b0*/  HMMA.16816.F32 R132, R4.reuse, R30, R132 ;  /* 0x0000001e0484723c */ /* 0x040ff00000001884 */
[----:B------:R-:W-:Y:S01]  /*122c0*/  HMMA.16816.F32 R128, R4, R66, R128 ;  /* 0x000000420480723c */ /* 0x000fe20000001880 */
[----:B-1----:R-:W-:Y:S01]  /*122d0*/  FFMA.FTZ R3, R157, c[0x0][0x2d0], -R22 ;  /* 0x0000b4009d037a23 */ /* 0x002fe20000010816 */
[----:B------:R-:W-:Y:S01]  /*122e0*/  MOV R217, R114 ;  /* 0x0000007200d97202 */ /* 0x000fe20000000f00 */
[----:B------:R-:W-:-:S02]  /*122f0*/  IMAD.MOV.U32 R218, RZ, RZ, R113 ;  /* 0x000000ffffda7224 */ /* 0x000fc400078e0071 */
[----:B------:R1:W-:Y:S01]  /*12300*/  MUFU.EX2 R211, R3 ;  /* 0x0000000300d37308 */ /* 0x0003e20000000800 */
[----:B------:R-:W-:Y:S02]  /*12310*/  IMAD.MOV.U32 R216, RZ, RZ, R115 ;  /* 0x000000ffffd87224 */ /* 0x000fe400078e0073 */
[----:B------:R-:W-:Y:S01]  /*12320*/  HMMA.16816.F32 R124, R4, R62, R124 ;  /* 0x0000003e047c723c */ /* 0x000fe2000000187c */
[----:B------:R-:W-:-:S07]  /*12330*/  IMAD.MOV.U32 R52, RZ, RZ, R112 ;  /* 0x000000ffff347224 */ /* 0x000fce00078e0070 */
[----:B------:R-:W-:Y:S01]  /*12340*/  HMMA.16816.F32 R76, R16, R78, RZ ;  /* 0x0000004e104c723c */ /* 0x000fe200000018ff */
[----:B-1----:R-:W-:-:S07]  /*12350*/  FFMA.FTZ R3, R164, c[0x0][0x2d0], -R21 ;  /* 0x0000b400a4037a23 */ /* 0x002fce0000010815 */
[----:B------:R-:W-:Y:S01]  /*12360*/  HMMA.16816.F32 R4, R16, R32, RZ ;  /* 0x000000201004723c */ /* 0x000fe200000018ff */
[----:B------:R1:W-:Y:S07]  /*12370*/  MUFU.EX2 R165, R3 ;  /* 0x0000000300a57308 */ /* 0x0003ee0000000800 */
[----:B------:R-:W-:Y:S08]  /*12380*/  HMMA.16816.F32 R116, R8, R44, R12 ;  /* 0x0000002c0874723c */ /* 0x000ff0000000180c */
[----:B------:R-:W-:Y:S01]  /*12390*/  HMMA.16816.F32 R12, R16, R36, RZ ;  /* 0x00000024100c723c */ /* 0x000fe200000018ff */
[----:B-1----:R-:W-:-:S02]  /*123a0*/  FFMA.FTZ R3, R163, c[0x0][0x2d0], -R21 ;  /* 0x0000b400a3037a23 */ /* 0x002fc40000010815 */
[----:B------:R-:W-:Y:S02]  /*123b0*/  IMAD.MOV.U32 R163, RZ, RZ, R219 ;  /* 0x000000ffffa37224 */ /* 0x000fe400078e00db */
[----:B------:R1:W-:Y:S03]  /*123c0*/  MUFU.EX2 R204, R3 ;  /* 0x0000000300cc7308 */ /* 0x0003e60000000800 */
[C---:B------:R-:W-:Y:S07]  /*123d0*/  HMMA.16816.F32 R104, R8.reuse, R48, R88 ;  /* 0x000000300868723c */ /* 0x040fee0000001858 */
[----:B------:R-:W-:Y:S01]  /*123e0*/  IMAD.MOV.U32 R89, RZ, RZ, R29 ;  /* 0x000000ffff597224 */ /* 0x000fe200078e001d */
[----:B------:R-:W-:Y:S01]  /*123f0*/  MOV R29, R208 ;  /* 0x000000d0001d7202 */ /* 0x000fe20000000f00 */
[----:B------:R-:W-:Y:S01]  /*12400*/  HMMA.16816.F32 R76, R8, R66, R76 ;  /* 0x00000042084c723c */ /* 0x000fe2000000184c */
[----:B------:R-:W-:Y:S01]  /*12410*/  IMAD.MOV.U32 R90, RZ, RZ, R28 ;  /* 0x000000ffff5a7224 */ /* 0x000fe200078e001c */
[----:B------:R-:W-:Y:S01]  /*12420*/  MOV R91, R69 ;  /* 0x00000045005b7202 */ /* 0x000fe20000000f00 */
[----:B------:R-:W-:-:S02]  /*12430*/  IMAD.MOV.U32 R28, RZ, RZ, R205 ;  /* 0x000000ffff1c7224 */ /* 0x000fc400078e00cd */
[----:B-1----:R-:W-:Y:S02]  /*12440*/  FFMA.FTZ R3, R158, c[0x0][0x2d0], -R21 ;  /* 0x0000b4009e037a23 */ /* 0x002fe40000010815 */
[----:B------:R-:W-:Y:S01]  /*12450*/  IMAD.MOV.U32 R158, RZ, RZ, R207 ;  /* 0x000000ffff9e7224 */ /* 0x000fe200078e00cf */
[----:B------:R-:W-:Y:S01]  /*12460*/  HMMA.16816.F32 R96, R8, R80, R4 ;  /* 0x000000500860723c */ /* 0x000fe20000001804 */
[----:B------:R1:W-:Y:S01]  /*12470*/  MUFU.EX2 R207, R3 ;  /* 0x0000000300cf7308 */ /* 0x0003e20000000800 */
[----:B------:R-:W-:Y:S02]  /*12480*/  IMAD.MOV.U32 R88, RZ, RZ, R179 ;  /* 0x000000ffff587224 */ /* 0x000fe400078e00b3 */
[----:B------:R-:W-:-:S04]  /*12490*/  IMAD.MOV.U32 R69, RZ, RZ, R177 ;  /* 0x000000ffff457224 */ /* 0x000fc800078e00b1 */
[C---:B------:R-:W-:Y:S08]  /*124a0*/  HMMA.16816.F32 R4, R16.reuse, R70, RZ ;  /* 0x000000461004723c */ /* 0x040ff000000018ff */
[----:B------:R-:W-:Y:S01]  /*124b0*/  HMMA.16816.F32 R40, R16, R42, RZ ;  /* 0x0000002a1028723c */ /* 0x000fe200000018ff */
[----:B-1----:R-:W-:Y:S02]  /*124c0*/  FFMA.FTZ R3, R156, c[0x0][0x2d0], -R21 ;  /* 0x0000b4009c037a23 */ /* 0x002fe40000010815 */
[----:B------:R-:W-:Y:S01]  /*124d0*/  IMAD.MOV.U32 R156, RZ, RZ, R92 ;  /* 0x000000ffff9c7224 */ /* 0x000fe200078e005c */
[----:B------:R-:W-:Y:S01]  /*124e0*/  MOV R92, R64 ;  /* 0x00000040005c7202 */ /* 0x000fe20000000f00 */
[----:B------:R1:W-:Y:S03]  /*124f0*/  MUFU.EX2 R208, R3 ;  /* 0x0000000300d07308 */ /* 0x0003e60000000800 */
[----:B------:R-:W-:Y:S01]  /*12500*/  HMMA.16816.F32 R112, R8, R84, R12 ;  /* 0x000000540870723c */ /* 0x000fe2000000180c */
[----:B------:R-:W2:Y:S01]  /*12510*/  LDSM.16.MT88.4 R12, [R228+0x1100] ;  /* 0x00110000e40c783b */ /* 0x000ea20000004200 */
[----:B------:R-:W-:-:S06]  /*12520*/  MOV R157, R92 ;  /* 0x0000005c009d7202 */ /* 0x000fcc0000000f00 */
[----:B------:R-:W-:Y:S01]  /*12530*/  HMMA.16816.F32 R24, R16, R26, RZ ;  /* 0x0000001a1018723c */ /* 0x000fe200000018ff */
[----:B-1----:R-:W-:-:S07]  /*12540*/  FFMA.FTZ R3, R172, c[0x0][0x2d0], -R20 ;  /* 0x0000b400ac037a23 */ /* 0x002fce0000010814 */
[C---:B------:R-:W-:Y:S01]  /*12550*/  HMMA.16816.F32 R72, R16.reuse, R74, RZ ;  /* 0x0000004a1048723c */ /* 0x040fe200000018ff */
[----:B------:R1:W-:Y:S07]  /*12560*/  MUFU.EX2 R66, R3 ;  /* 0x0000000300427308 */ /* 0x0003ee0000000800 */
[C---:B------:R-:W-:Y:S08]  /*12570*/  HMMA.16816.F32 R56, R16.reuse, R58, RZ ;  /* 0x0000003a1038723c */ /* 0x040ff000000018ff */
[----:B------:R-:W-:Y:S01]  /*12580*/  HMMA.16816.F32 R36, R16, R38, RZ ;  /* 0x000000261024723c */ /* 0x000fe200000018ff */
[----:B-1----:R-:W-:-:S04]  /*12590*/  FFMA.FTZ R3, R170, c[0x0][0x2d0], -R20 ;  /* 0x0000b400aa037a23 */ /* 0x002fc80000010814 */
[----:B------:R1:W3:Y:S03]  /*125a0*/  MUFU.EX2 R164, R3 ;  /* 0x0000000300a47308 */ /* 0x0002e60000000800 */
[----:B------:R-:W-:Y:S08]  /*125b0*/  HMMA.16816.F32 R16, R16, R34, RZ ;  /* 0x000000221010723c */ /* 0x000ff000000018ff */
[----:B------:R-:W-:Y:S01]  /*125c0*/  HMMA.16816.F32 R48, R8, R50, R4 ;  /* 0x000000320830723c */ /* 0x000fe20000001804 */
[----:B-1----:R-:W-:-:S06]  /*125d0*/  FFMA.FTZ R3, R169, c[0x0][0x2d0], -R20 ;  /* 0x0000b400a9037a23 */ /* 0x002fcc0000010814 */
[----:B------:R-:W-:Y:S01]  /*125e0*/  FFMA.FTZ R4, R162, c[0x0][0x2d0], -R20 ;  /* 0x0000b400a2047a23 */ /* 0x000fe20000010814 */
[----:B------:R-:W-:Y:S01]  /*125f0*/  HMMA.16816.F32 R40, R8, R54, R40 ;  /* 0x000000360828723c */ /* 0x000fe20000001828 */
[----:B------:R1:W-:Y:S01]  /*12600*/  MUFU.EX2 R170, R3 ;  /* 0x0000000300aa7308 */ /* 0x0003e20000000800 */
[----:B------:R-:W-:-:S06]  /*12610*/  MOV R162, R220 ;  /* 0x000000dc00a27202 */ /* 0x000fcc0000000f00 */
[C---:B------:R-:W-:Y:S01]  /*12620*/  HMMA.16816.F32 R24, R8.reuse, R30, R24 ;  /* 0x0000001e0818723c */ /* 0x040fe20000001818 */
[----:B------:R3:W4:Y:S07]  /*12630*/  MUFU.EX2 R205, R4 ;  /* 0x0000000400cd7308 */ /* 0x00072e0000000800 */
[----:B------:R-:W-:Y:S01]  /*12640*/  HMMA.16816.F32 R72, R8, R62, R72 ;  /* 0x0000003e0848723c */ /* 0x000fe20000001848 */
[----:B-1----:R-:W-:-:S04]  /*12650*/  FFMA.FTZ R3, R176, c[0x0][0x2d0], -R0 ;  /* 0x0000b400b0037a23 */ /* 0x002fc80000010800 */
[----:B------:R1:W-:Y:S03]  /*12660*/  MUFU.EX2 R64, R3 ;  /* 0x0000000300407308 */ /* 0x0003e60000000800 */
[----:B------:R-:W-:Y:S01]  /*12670*/  HMMA.16816.F32 R56, R8, R46, R56 ;  /* 0x0000002e0838723c */ /* 0x000fe20000001838 */
[----:B---3--:R-:W-:Y:S02]  /*12680*/  F2FP.PACK_AB R4, R164, R66 ;  /* 0x00000042a404723e */ /* 0x008fe400000000ff */
[----:B----4-:R-:W-:-:S05]  /*12690*/  F2FP.PACK_AB R6, R205, R170 ;  /* 0x000000aacd06723e */ /* 0x010fca00000000ff */
[----:B------:R-:W-:Y:S01]  /*126a0*/  HMMA.16816.F32 R36, R8, R86, R36 ;  /* 0x000000560824723c */ /* 0x000fe20000001824 */
[----:B-1----:R-:W-:-:S07]  /*126b0*/  FFMA.FTZ R3, R175, c[0x0][0x2d0], -R0 ;  /* 0x0000b400af037a23 */ /* 0x002fce0000010800 */
[----:B------:R-:W-:Y:S01]  /*126c0*/  HMMA.16816.F32 R80, R8, R82, R16 ;  /* 0x000000520850723c */ /* 0x000fe20000001810 */
[----:B------:R1:W3:Y:S01]  /*126d0*/  MUFU.EX2 R65, R3 ;  /* 0x0000000300417308 */ /* 0x0002e20000000800 */
[----:B------:R-:W4:Y:S05]  /*126e0*/  LDSM.16.MT88.4 R16, [R229+0x1100] ;  /* 0x00110000e510783b */ /* 0x000f2a0000004200 */
[----:B------:R-:W-:Y:S02]  /*126f0*/  F2FP.PACK_AB R8, R209, R206 ;  /* 0x000000ced108723e */ /* 0x000fe400000000ff */
[----:B------:R-:W-:Y:S02]  /*12700*/  F2FP.PACK_AB R9, R204, R165 ;  /* 0x000000a5cc09723e */ /* 0x000fe400000000ff */
[----:B------:R-:W-:-:S02]  /*12710*/  F2FP.PACK_AB R10, R211, R210 ;  /* 0x000000d2d30a723e */ /* 0x000fc400000000ff */
[----:B------:R-:W-:Y:S01]  /*12720*/  F2FP.PACK_AB R11, R208, R207 ;  /* 0x000000cfd00b723e */ /* 0x000fe200000000ff */
[----:B-1----:R-:W-:Y:S01]  /*12730*/  FFMA.FTZ R3, R174, c[0x0][0x2d0], -R0 ;  /* 0x0000b400ae037a23 */ /* 0x002fe20000010800 */
[----:B---3--:R-:W-:-:S05]  /*12740*/  F2FP.PACK_AB R5, R65, R64 ;  /* 0x000000404105723e */ /* 0x008fca00000000ff */
[----:B--2---:R-:W-:Y:S01]  /*12750*/  HMMA.16816.F32 R176, R8, R12, R180 ;  /* 0x0000000c08b0723c */ /* 0x004fe200000018b4 */
[----:B------:R1:W-:Y:S02]  /*12760*/  MUFU.EX2 R67, R3 ;  /* 0x0000000300437308 */ /* 0x0003e40000000800 */
[----:B-1----:R-:W-:-:S06]  /*12770*/  FFMA.FTZ R3, R173, c[0x0][0x2d0], -R0 ;  /* 0x0000b400ad037a23 */ /* 0x002fcc0000010800 */
[----:B------:R-:W1:Y:S02]  /*12780*/  MUFU.EX2 R169, R3 ;  /* 0x0000000300a97308 */ /* 0x000e640000000800 */
[----:B-1----:R-:W-:Y:S01]  /*12790*/  F2FP.PACK_AB R7, R169, R67 ;  /* 0x00000043a907723e */ /* 0x002fe200000000ff */
[----:B------:R-:W-:-:S06]  /*127a0*/  IMAD.MOV.U32 R3, RZ, RZ, R69 ;  /* 0x000000ffff037224 */ /* 0x000fcc00078e0045 */
[C---:B------:R-:W-:Y:S07]  /*127b0*/  HMMA.16816.F32 R172, R4.reuse, R12, R184 ;  /* 0x0000000c04ac723c */ /* 0x040fee00000018b8 */
[----:B------:R-:W-:Y:S01]  /*127c0*/  IMAD.MOV.U32 R185, RZ, RZ, R28 ;  /* 0x000000ffffb97224 */ /* 0x000fe200078e001c */
[----:B------:R-:W-:Y:S01]  /*127d0*/  MOV R184, R29 ;  /* 0x0000001d00b87202 */ /* 0x000fe20000000f00 */
[----:B------:R-:W-:Y:S01]  /*127e0*/  HMMA.16816.F32 R180, R4, R14, R136 ;  /* 0x0000000e04b4723c */ /* 0x000fe20000001888 */
[----:B------:R-:W-:Y:S01]  /*127f0*/  MOV R186, R68 ;  /* 0x0000004400ba7202 */ /* 0x000fe20000000f00 */
[----:B------:R-:W-:-:S05]  /*12800*/  IMAD.MOV.U32 R187, RZ, RZ, R88 ;  /* 0x000000ffffbb7224 */ /* 0x000fca00078e0058 */
[----:B------:R-:W-:Y:S01]  /*12810*/  MOV R136, R226 ;  /* 0x000000e200887202 */ /* 0x000fe20000000f00 */
[----:B------:R-:W-:Y:S01]  /*12820*/  HMMA.16816.F32 R28, R8, R14, R40 ;  /* 0x0000000e081c723c */ /* 0x000fe20000001828 */
[----:B------:R-:W1:Y:S01]  /*12830*/  LDSM.16.MT88.4 R12, [R231+0x1100] ;  /* 0x00110000e70c783b */ /* 0x000e620000004200 */
[----:B------:R-:W-:Y:S01]  /*12840*/  IMAD.MOV.U32 R137, RZ, RZ, R225 ;  /* 0x000000ffff897224 */ /* 0x000fe200078e00e1 */
[----:B------:R-:W-:Y:S01]  /*12850*/  MOV R139, R223 ;  /* 0x000000df008b7202 */ /* 0x000fe20000000f00 */
[----:B------:R-:W-:-:S04]  /*12860*/  IMAD.MOV.U32 R138, RZ, RZ, R224 ;  /* 0x000000ffff8a7224 */ /* 0x000fc800078e00e0 */
[-C--:B----4-:R-:W-:Y:S07]  /*12870*/  HMMA.16816.F32 R68, R8, R16.reuse, R192 ;  /* 0x000000100844723c */ /* 0x090fee00000018c0 */
[----:B------:R-:W-:Y:S01]  /*12880*/  IMAD.MOV.U32 R195, RZ, RZ, R89 ;  /* 0x000000ffffc37224 */ /* 0x000fe200078e0059 */
        /* <DEDUP_REMOVED lines=8> */
[----:B------:R-:W-:-:S03]  /*12910*/  IMAD.MOV.U32 R188, RZ, RZ, R123 ;  /* 0x000000ffffbc7224 */ /* 0x000fc600078e007b */
[----:B------:R-:W-:Y:S01]  /*12920*/  IMAD.MOV.U32 R135, RZ, RZ, R93 ;  /* 0x000000ffff877224 */ /* 0x000fe200078e005d */
[----:B------:R-:W-:Y:S01]  /*12930*/  HMMA.16816.F32 R40, R8, R18, R24 ;  /* 0x000000120828723c */ /* 0x000fe20000001818 */
[----:B------:R-:W-:Y:S01]  /*12940*/  IMAD.MOV.U32 R134, RZ, RZ, R120 ;  /* 0x000000ffff867224 */ /* 0x000fe200078e0078 */
[----:B------:R-:W2:Y:S01]  /*12950*/  LDSM.16.MT88.4 R16, [R230+0x1100] ;  /* 0x00110000e610783b */ /* 0x000ea20000004200 */
[----:B------:R-:W-:Y:S01]  /*12960*/  IMAD.MOV.U32 R132, RZ, RZ, R122 ;  /* 0x000000ffff847224 */ /* 0x000fe200078e007a */
[----:B------:R-:W-:Y:S02]  /*12970*/  MOV R133, R121 ;  /* 0x0000007900857202 */ /* 0x000fe40000000f00 */
[----:B------:R-:W-:Y:S02]  /*12980*/  LDSM.16.MT88.4 R24, [R229+0x3100] ;  /* 0x00310000e518783b */ /* 0x000fe40000004200 */
[C---:B-1----:R-:W-:Y:S07]  /*12990*/  HMMA.16816.F32 R88, R4.reuse, R12, R152 ;  /* 0x0000000c0458723c */ /* 0x042fee0000001898 */
[----:B------:R-:W-:Y:S01]  /*129a0*/  IMAD.MOV.U32 R154, RZ, RZ, R216 ;  /* 0x000000ffff9a7224 */ /* 0x000fe200078e00d8 */
[----:B------:R-:W-:Y:S01]  /*129b0*/  HMMA.16816.F32 R92, R4, R14, R128 ;  /* 0x0000000e045c723c */ /* 0x000fe20000001880 */
[----:B------:R-:W-:Y:S01]  /*129c0*/  IMAD.MOV.U32 R155, RZ, RZ, R53 ;  /* 0x000000ffff9b7224 */ /* 0x000fe200078e0035 */
[----:B------:R-:W-:Y:S01]  /*129d0*/  MOV R153, R217 ;  /* 0x000000d900997202 */ /* 0x000fe20000000f00 */
[----:B------:R-:W-:-:S04]  /*129e0*/  IMAD.MOV.U32 R152, RZ, RZ, R218 ;  /* 0x000000ffff987224 */ /* 0x000fc800078e00da */
[----:B------:R-:W-:Y:S01]  /*129f0*/  MOV R131, R52 ;  /* 0x0000003400837202 */ /* 0x000fe20000000f00 */
[C---:B------:R-:W-:Y:S08]  /*12a00*/  HMMA.16816.F32 R84, R8.reuse, R12, R100 ;  /* 0x0000000c0854723c */ /* 0x040ff00000001864 */
[C---:B------:R-:W-:Y:S01]  /*12a10*/  HMMA.16816.F32 R52, R8.reuse, R14, R76 ;  /* 0x0000000e0834723c */ /* 0x040fe2000000184c */
[----:B------:R-:W1:Y:S06]  /*12a20*/  LDSM.16.MT88.4 R12, [R228+0x3100] ;  /* 0x00310000e40c783b */ /* 0x000e6c0000004200 */
[----:B------:R-:W-:Y:S01]  /*12a30*/  IMAD.MOV.U32 R79, RZ, RZ, R154 ;  /* 0x000000ffff4f7224 */ /* 0x000fe200078e009a */
[----:B------:R-:W-:Y:S01]  /*12a40*/  MOV R78, R153 ;  /* 0x00000099004e7202 */ /* 0x000fe20000000f00 */
[----:B------:R-:W-:Y:S01]  /*12a50*/  IMAD.MOV.U32 R76, RZ, RZ, R131 ;  /* 0x000000ffff4c7224 */ /* 0x000fe200078e0083 */
[----:B--2---:R-:W-:Y:S01]  /*12a60*/  HMMA.16816.F32 R100, R8, R16, R108 ;  /* 0x000000100864723c */ /* 0x004fe2000000186c */
[----:B------:R-:W-:Y:S01]  /*12a70*/  IMAD.MOV.U32 R154, RZ, RZ, R134 ;  /* 0x000000ffff9a7224 */ /* 0x000fe200078e0086 */
[----:B------:R-:W-:Y:S01]  /*12a80*/  MOV R134, R194 ;  /* 0x000000c200867202 */ /* 0x000fe20000000f00 */
[----:B------:R-:W-:Y:S01]  /*12a90*/  IMAD.MOV.U32 R131, RZ, RZ, R155 ;  /* 0x000000ffff837224 */ /* 0x000fe200078e009b */
[----:B------:R-:W-:Y:S01]  /*12aa0*/  MOV R155, R135 ;  /* 0x00000087009b7202 */ /* 0x000fe20000000f00 */
[----:B------:R-:W-:-:S02]  /*12ab0*/  IMAD.MOV.U32 R194, RZ, RZ, R186 ;  /* 0x000000ffffc27224 */ /* 0x000fc400078e00ba */
[----:B------:R-:W-:Y:S01]  /*12ac0*/  IMAD.MOV.U32 R135, RZ, RZ, R195 ;  /* 0x000000ffff877224 */ /* 0x000fe200078e00c3 */
[C---:B------:R-:W-:Y:S01]  /*12ad0*/  HMMA.16816.F32 R60, R4.reuse, R16, R148 ;  /* 0x00000010043c723c */ /* 0x040fe20000001894 */
[----:B------:R-:W-:Y:S02]  /*12ae0*/  IMAD.MOV.U32 R186, RZ, RZ, R244 ;  /* 0x000000ffffba7224 */ /* 0x000fe400078e00f4 */
[----:B------:R-:W-:Y:S01]  /*12af0*/  IMAD.MOV.U32 R195, RZ, RZ, R187 ;  /* 0x000000ffffc37224 */ /* 0x000fe200078e00bb */
[----:B------:R-:W2:Y:S01]  /*12b00*/  LDL.LU R244, [R1+0xa4] ;  /* 0x0000a40001f47983 */ /* 0x000ea20000300800 */
[----:B------:R-:W-:Y:S01]  /*12b10*/  IMAD.MOV.U32 R77, RZ, RZ, R152 ;  /* 0x000000ffff4d7224 */ /* 0x000fe200078e0098 */
[----:B------:R-:W-:Y:S01]  /*12b20*/  MOV R152, R132 ;  /* 0x0000008400987202 */ /* 0x000fe20000000f00 */
[----:B------:R-:W-:Y:S01]  /*12b30*/  IMAD.MOV.U32 R153, RZ, RZ, R133 ;  /* 0x000000ffff997224 */ /* 0x000fe200078e0085 */
[----:B------:R-:W3:Y:S01]  /*12b40*/  LDL.LU R187, [R1] ;  /* 0x0000000001bb7983 */ /* 0x000ee20000300800 */
[----:B------:R-:W-:Y:S01]  /*12b50*/  HMMA.16816.F32 R108, R4, R18, R124 ;  /* 0x00000012046c723c */ /* 0x000fe2000000187c */
[----:B------:R-:W-:Y:S01]  /*12b60*/  IMAD.MOV.U32 R133, RZ, RZ, R193 ;  /* 0x000000ffff857224 */ /* 0x000fe200078e00c1 */
[----:B------:R-:W-:Y:S01]  /*12b70*/  MOV R193, R185 ;  /* 0x000000b900c17202 */ /* 0x000fe20000000f00 */
[----:B------:R-:W-:-:S05]  /*12b80*/  IMAD.MOV.U32 R132, RZ, RZ, R192 ;  /* 0x000000ffff847224 */ /* 0x000fca00078e00c0 */
[----:B------:R-:W-:Y:S01]  /*12b90*/  HMMA.16816.F32 R224, R8, R18, R72 ;  /* 0x0000001208e0723c */ /* 0x000fe20000001848 */
[----:B------:R-:W4:Y:S01]  /*12ba0*/  LDSM.16.MT88.4 R16, [R231+0x3100] ;  /* 0x00310000e710783b */ /* 0x000f220000004200 */
[----:B------:R-:W-:-:S06]  /*12bb0*/  IMAD.MOV.U32 R192, RZ, RZ, R184 ;  /* 0x000000ffffc07224 */ /* 0x000fcc00078e00b8 */
[----:B-1----:R-:W-:Y:S01]  /*12bc0*/  HMMA.16816.F32 R220, R8, R12, R104 ;  /* 0x0000000c08dc723c */ /* 0x002fe20000001868 */
[----:B------:R-:W-:-:S07]  /*12bd0*/  IMAD.MOV.U32 R185, RZ, RZ, R158 ;  /* 0x000000ffffb97224 */ /* 0x000fce00078e009e */
[----:B------:R-:W-:Y:S08]  /*12be0*/  HMMA.16816.F32 R120, R4, R12, R144 ;  /* 0x0000000c0478723c */ /* 0x000ff00000001890 */
[----:B------:R-:W-:Y:S01]  /*12bf0*/  HMMA.16816.F32 R216, R8, R14, R48 ;  /* 0x0000000e08d8723c */ /* 0x000fe20000001830 */
[----:B------:R-:W-:Y:S01]  /*12c00*/  MOV R128, R152 ;  /* 0x0000009800807202 */ /* 0x000fe20000000f00 */
[----:B------:R-:W-:Y:S01]  /*12c10*/  IMAD.MOV.U32 R130, RZ, RZ, R154 ;  /* 0x000000ffff827224 */ /* 0x000fe200078e009a */
[----:B------:R-:W-:-:S05]  /*12c20*/  MOV R184, R156 ;  /* 0x0000009c00b87202 */ /* 0x000fca0000000f00 */
[----:B------:R-:W-:Y:S01]  /*12c30*/  HMMA.16816.F32 R124, R4, R14, R140 ;  /* 0x0000000e047c723c */ /* 0x000fe2000000188c */
[----:B------:R-:W1:Y:S01]  /*12c40*/  LDSM.16.MT88.4 R12, [R230+0x3100] ;  /* 0x00310000e60c783b */ /* 0x000e620000004200 */
[----:B------:R-:W-:Y:S01]  /*12c50*/  IMAD.MOV.U32 R129, RZ, RZ, R153 ;  /* 0x000000ffff817224 */ /* 0x000fe200078e0099 */
[----:B------:R-:W-:-:S05]  /*12c60*/  MOV R156, R168 ;  /* 0x000000a8009c7202 */ /* 0x000fca0000000f00 */
[----:B------:R-:W-:Y:S01]  /*12c70*/  HMMA.16816.F32 R136, R4, R24, R136 ;  /* 0x000000180488723c */ /* 0x000fe20000001888 */
[----:B------:R-:W-:-:S07]  /*12c80*/  IMAD.MOV.U32 R158, RZ, RZ, R247 ;  /* 0x000000ffff9e7224 */ /* 0x000fce00078e00f7 */
[----:B----4-:R-:W-:Y:S01]  /*12c90*/  HMMA.16816.F32 R144, R4, R16, R76 ;  /* 0x000000100490723c */ /* 0x010fe2000000184c */
[----:B------:R-:W-:Y:S01]  /*12ca0*/  IMAD.MOV.U32 R152, RZ, RZ, R133 ;  /* 0x000000ffff987224 */ /* 0x000fe200078e0085 */
[----:B------:R-:W-:Y:S01]  /*12cb0*/  MOV R153, R155 ;  /* 0x0000009b00997202 */ /* 0x000fe20000000f00 */
[----:B------:R-:W-:Y:S01]  /*12cc0*/  FFMA.FTZ R3, R3, c[0x0][0x2d0], -R22 ;  /* 0x0000b40003037a23 */ /* 0x000fe20000010816 */
[----:B------:R-:W-:Y:S01]  /*12cd0*/  MOV R154, R134 ;  /* 0x00000086009a7202 */ /* 0x000fe20000000f00 */
[----:B------:R4:W5:Y:S02]  /*12ce0*/  LDL.LU R168, [R1+0xa0] ;  /* 0x0000a00001a87983 */ /* 0x0009640000300800 */
        /* <DEDUP_REMOVED lines=25> */
[----:B------:R4:W5:Y:S01]  /*12e80*/  LDL.LU R247, [R1+0x9c] ;  /* 0x00009c0001f77983 */ /* 0x0009620000300800 */
[----:B------:R-:W-:-:S02]  /*12e90*/  IMAD.MOV.U32 R150, RZ, RZ, R77 ;  /* 0x000000ffff967224 */ /* 0x000fc400078e004d */
[----:B------:R-:W-:Y:S02]  /*12ea0*/  IMAD.MOV.U32 R186, RZ, RZ, R246 ;  /* 0x000000ffffba7224 */ /* 0x000fe400078e00f6 */
        /* <DEDUP_REMOVED lines=12> */
[C---:B------:R-:W-:Y:S01]  /*12f70*/  HMMA.16816.F32 R188, R4.reuse, R26, R188 ;  /* 0x0000001a04bc723c */ /* 0x040fe200000018bc */
[----:B------:R-:W-:Y:S01]  /*12f80*/  IMAD.MOV.U32 R77, RZ, RZ, R128 ;  /* 0x000000ffff4d7224 */ /* 0x000fe200078e0080 */
[----:B------:R4:W5:Y:S01]  /*12f90*/  LDL.LU R246, [R1+0x98] ;  /* 0x0000980001f67983 */ /* 0x0009620000300800 */
[----:B------:R-:W-:Y:S02]  /*12fa0*/  IMAD.MOV.U32 R79, RZ, RZ, R130 ;  /* 0x000000ffff4f7224 */ /* 0x000fe400078e0082 */
[----:B------:R-:W-:Y:S01]  /*12fb0*/  IMAD.MOV.U32 R128, RZ, RZ, R131 ;  /* 0x000000ffff807224 */ /* 0x000fe200078e0083 */
[----:B------:R-:W-:Y:S01]  /*12fc0*/  MOV R131, R135 ;  /* 0x0000008700837202 */ /* 0x000fe20000000f00 */
[----:B------:R-:W-:Y:S01]  /*12fd0*/  IMAD.MOV.U32 R130, RZ, RZ, R134 ;  /* 0x000000ffff827224 */ /* 0x000fe200078e0086 */
[----:B------:R-:W-:Y:S01]  /*12fe0*/  HMMA.16816.F32 R148, R4, R18, R148 ;  /* 0x000000120494723c */ /* 0x000fe20000001894 */
[----:B------:R-:W-:Y:S01]  /*12ff0*/  IMAD.MOV.U32 R158, RZ, RZ, R239 ;  /* 0x000000ffff9e7224 */ /* 0x000fe200078e00ef */
[----:B------:R-:W-:Y:S01]  /*13000*/  MOV R134, R194 ;  /* 0x000000c200867202 */ /* 0x000fe20000000f00 */
[----:B------:R-:W-:-:S02]  /*13010*/  IMAD.MOV.U32 R132, RZ, RZ, R192 ;  /* 0x000000ffff847224 */ /* 0x000fc400078e00c0 */
[----:B------:R-:W-:-:S03]  /*13020*/  IMAD.MOV.U32 R140, RZ, RZ, R75 ;  /* 0x000000ffff8c7224 */ /* 0x000fc600078e004b */
[----:B------:R-:W-:Y:S01]  /*13030*/  HMMA.16816.F32 R48, R4, R14, R212 ;  /* 0x0000000e0430723c */ /* 0x000fe200000018d4 */
[----:B------:R-:W-:Y:S02]  /*13040*/  IMAD.MOV.U32 R135, RZ, RZ, R195 ;  /* 0x000000ffff877224 */ /* 0x000fe400078e00c3 */
[----:B------:R-:W-:-:S04]  /*13050*/  IMAD.MOV.U32 R142, RZ, RZ, R130 ;  /* 0x000000ffff8e7224 */ /* 0x000fc800078e0082 */
        /* <DEDUP_REMOVED lines=13> */
[C---:B------:R-:W-:Y:S08]  /*13130*/  HMMA.16816.F32 R212, R8.reuse, R26, R56 ;  /* 0x0000001a08d4723c */ /* 0x040ff00000001838 */
[C---:B------:R-:W-:Y:S08]  /*13140*/  HMMA.16816.F32 R36, R8.reuse, R18, R36 ;  /* 0x000000120824723c */ /* 0x040ff00000001824 */
[----:B------:R-:W-:Y:S01]  /*13150*/  HMMA.16816.F32 R56, R8, R14, R80 ;  /* 0x0000000e0838723c */ /* 0x000fe20000001850 */
[----:B------:R-:W-:Y:S01]  /*13160*/  LDSM.16.MT88.4 R80, [R229+0x1900] ;  /* 0x00190000e550783b */ /* 0x000fe20000004200 */
[----:B------:R-:W-:-:S02]  /*13170*/  FFMA.FTZ R4, R203, c[0x0][0x2d0], -R0 ;  /* 0x0000b400cb047a23 */ /* 0x000fc40000010800 */
[----:B--2---:R-:W-:Y:S02]  /*13180*/  IMAD.MOV.U32 R156, RZ, RZ, R244 ;  /* 0x000000ffff9c7224 */ /* 0x004fe400078e00f4 */
[----:B---3--:R-:W-:-:S04]  /*13190*/  IMAD.MOV.U32 R193, RZ, RZ, R187 ;  /* 0x000000ffffc17224 */ /* 0x008fc800078e00bb */
[----:B------:R-:W-:Y:S01]  /*131a0*/  IMAD.MOV.U32 R133, RZ, RZ, R193 ;  /* 0x000000ffff857224 */ /* 0x000fe200078e00c1 */
[----:B------:R-:W-:-:S03]  /*131b0*/  MOV R193, R156 ;  /* 0x0000009c00c17202 */ /* 0x000fc60000000f00 */
        /* <DEDUP_REMOVED lines=25> */
[----:B------:R1:W-:Y:S01]  /*13350*/  MUFU.EX2 R23, R3 ;  /* 0x0000000300177308 */ /* 0x0003e20000000800 */
[----:B------:R-:W-:Y:S01]  /*13360*/  HMMA.16816.F32 R132, R8, R24, R116 ;  /* 0x000000180884723c */ /* 0x000fe20000001874 */
[----:B-1----:R-:W-:Y:S02]  /*13370*/  FFMA.FTZ R3, R5, c[0x0][0x2d0], -R22 ;  /* 0x0000b40005037a23 */ /* 0x002fe40000010816 */
[----:B------:R-:W-:Y:S01]  /*13380*/  IMAD.MOV.U32 R5, RZ, RZ, R6 ;  /* 0x000000ffff057224 */ /* 0x000fe200078e0006 */
[----:B------:R-:W-:Y:S01]  /*13390*/  MOV R6, R7 ;  /* 0x0000000700067202 */ /* 0x000fe20000000f00 */
[----:B------:R-:W-:Y:S02]  /*133a0*/  IMAD.MOV.U32 R7, RZ, RZ, R140 ;  /* 0x000000ffff077224 */ /* 0x000fe400078e008c */
[----:B------:R1:W2:Y:S01]  /*133b0*/  MUFU.EX2 R24, R3 ;  /* 0x0000000300187308 */ /* 0x0002a20000000800 */
[----:B------:R-:W-:Y:S01]  /*133c0*/  MOV R140, R141 ;  /* 0x0000008d008c7202 */ /* 0x000fe20000000f00 */
[----:B------:R-:W-:Y:S01]  /*133d0*/  IMAD.MOV.U32 R141, RZ, RZ, R142 ;  /* 0x000000ffff8d7224 */ /* 0x000fe200078e008e */
[----:B------:R-:W-:Y:S01]  /*133e0*/  MOV R142, R143 ;  /* 0x0000008f008e7202 */ /* 0x000fe20000000f00 */
[----:B------:R-:W-:-:S02]  /*133f0*/  IMAD.MOV.U32 R143, RZ, RZ, R104 ;  /* 0x000000ffff8f7224 */ /* 0x000fc400078e0068 */
[----:B-1----:R-:W-:Y:S02]  /*13400*/  FFMA.FTZ R3, R5, c[0x0][0x2d0], -R22 ;  /* 0x0000b40005037a23 */ /* 0x002fe40000010816 */
[----:B------:R-:W-:Y:S01]  /*13410*/  IMAD.MOV.U32 R5, RZ, RZ, R6 ;  /* 0x000000ffff057224 */ /* 0x000fe200078e0006 */
[----:B------:R-:W-:Y:S01]  /*13420*/  MOV R6, R7 ;  /* 0x0000000700067202 */ /* 0x000fe20000000f00 */
[----:B------:R1:W-:Y:S01]  /*13430*/  MUFU.EX2 R25, R3 ;  /* 0x0000000300197308 */ /* 0x0003e20000000800 */
[----:B------:R-:W-:Y:S01]  /*13440*/  IMAD.MOV.U32 R7, RZ, RZ, R140 ;  /* 0x000000ffff077224 */ /* 0x000fe200078e008c */
[----:B------:R-:W-:Y:S01]  /*13450*/  MOV R140, R141 ;  /* 0x0000008d008c7202 */ /* 0x000fe20000000f00 */
[----:B------:R-:W-:Y:S01]  /*13460*/  IMAD.MOV.U32 R141, RZ, RZ, R142 ;  /* 0x000000ffff8d7224 */ /* 0x000fe200078e008e */
[----:B------:R-:W-:Y:S01]  /*13470*/  MOV R142, R143 ;  /* 0x0000008f008e7202 */ /* 0x000fe20000000f00 */
[----:B------:R-:W-:Y:S02]  /*13480*/  IMAD.MOV.U32 R131, RZ, RZ, R192 ;  /* 0x000000ffff837224 */ /* 0x000fe400078e00c0 */
[----:B------:R-:W-:-:S02]  /*13490*/  IMAD.MOV.U32 R130, RZ, RZ, R193 ;  /* 0x000000ffff827224 */ /* 0x000fc400078e00c1 */
[----:B-1----:R-:W-:Y:S01]  /*134a0*/  FFMA.FTZ R3, R5, c[0x0][0x2d0], -R22 ;  /* 0x0000b40005037a23 */ /* 0x002fe20000010816 */
[----:B------:R-:W-:Y:S01]  /*134b0*/  MOV R5, R6 ;  /* 0x0000000600057202 */ /* 0x000fe20000000f00 */
[----:B------:R-:W-:Y:S02]  /*134c0*/  IMAD.MOV.U32 R6, RZ, RZ, R7 ;  /* 0x000000ffff067224 */ /* 0x000fe400078e0007 */
[----:B------:R1:W-:Y:S01]  /*134d0*/  MUFU.EX2 R26, R3 ;  /* 0x00000003001a7308 */ /* 0x0003e20000000800 */
[----:B------:R-:W-:Y:S01]  /*134e0*/  HMMA.16816.F32 R192, R8, R16, R112 ;  /* 0x0000001008c0723c */ /* 0x000fe20000001870 */
[----:B------:R-:W-:Y:S02]  /*134f0*/  MOV R7, R142 ;  /* 0x0000008e00077202 */ /* 0x000fe40000000f00 */
[----:B------:R-:W-:Y:S01]  /*13500*/  MOV R187, R245 ;  /* 0x000000f500bb7202 */ /* 0x000fe20000000f00 */
[----:B------:R-:W-:Y:S01]  /*13510*/  IMAD.MOV.U32 R129, RZ, RZ, R234 ;  /* 0x000000ffff817224 */ /* 0x000fe200078e00ea */
[----:B------:R-:W-:Y:S01]  /*13520*/  MOV R104, R105 ;  /* 0x0000006900687202 */ /* 0x000fe20000000f00 */
[----:B-1----:R-:W-:-:S02]  /*13530*/  FFMA.FTZ R3, R5, c[0x0][0x2d0], -R21 ;  /* 0x0000b40005037a23 */ /* 0x002fc40000010815 */
[----:B------:R-:W-:Y:S01]  /*13540*/  HMMA.16816.F32 R156, R8, R12, R96 ;  /* 0x0000000c089c723c */ /* 0x000fe20000001860 */
[----:B------:R-:W-:Y:S01]  /*13550*/  LDSM.16.MT88.4 R112, [R230+0x1900] ;  /* 0x00190000e670783b */ /* 0x000fe20000004200 */
[----:B------:R1:W-:Y:S01]  /*13560*/  MUFU.EX2 R16, R3 ;  /* 0x0000000300107308 */ /* 0x0003e20000000800 */
[----:B------:R-:W-:Y:S01]  /*13570*/  IMAD.MOV.U32 R105, RZ, RZ, R106 ;  /* 0x000000ffff697224 */ /* 0x000fe200078e006a */
[----:B------:R-:W-:Y:S01]  /*13580*/  MOV R106, R107 ;  /* 0x0000006b006a7202 */ /* 0x000fe20000000f00 */
[----:B------:R-:W-:Y:S01]  /*13590*/  IMAD.MOV.U32 R107, RZ, RZ, R72 ;  /* 0x000000ffff6b7224 */ /* 0x000fe200078e0048 */
[----:B------:R-:W-:Y:S01]  /*135a0*/  MOV R72, R73 ;  /* 0x0000004900487202 */ /* 0x000fe20000000f00 */
[----:B------:R-:W-:Y:S01]  /*135b0*/  IMAD.MOV.U32 R143, RZ, RZ, R104 ;  /* 0x000000ffff8f7224 */ /* 0x000fe200078e0068 */
[----:B------:R-:W-:Y:S04]  /*135c0*/  LDSM.16.MT88.4 R96, [R231+0x1900] ;  /* 0x00190000e760783b */ /* 0x000fe80000004200 */
[----:B------:R4:W5:Y:S01]  /*135d0*/  LDL.LU R245, [R1+0x94] ;  /* 0x0000940001f57983 */ /* 0x0009620000300800 */
[----:B-1----:R-:W-:Y:S01]  /*135e0*/  FFMA.FTZ R3, R6, c[0x0][0x2d0], -R21 ;  /* 0x0000b40006037a23 */ /* 0x002fe20000010815 */
[----:B------:R-:W-:Y:S01]  /*135f0*/  MOV R104, R105 ;  /* 0x0000006900687202 */ /* 0x000fe20000000f00 */
[----:B------:R-:W-:-:S02]  /*13600*/  IMAD.MOV.U32 R73, RZ, RZ, R74 ;  /* 0x000000ffff497224 */ /* 0x000fc400078e004a */
[----:B------:R-:W-:Y:S01]  /*13610*/  IMAD.MOV.U32 R186, RZ, RZ, R187 ;  /* 0x000000ffffba7224 */ /* 0x000fe200078e00bb */
[----:B------:R1:W3:Y:S01]  /*13620*/  MUFU.EX2 R18, R3 ;  /* 0x0000000300127308 */ /* 0x0002e20000000800 */
[----:B------:R-:W-:Y:S01]  /*13630*/  MOV R74, R75 ;  /* 0x0000004b004a7202 */ /* 0x000fe20000000f00 */
[----:B------:R-:W-:Y:S01]  /*13640*/  IMAD.MOV.U32 R75, RZ, RZ, R76 ;  /* 0x000000ffff4b7224 */ /* 0x000fe200078e004c */
[----:B------:R-:W-:Y:S01]  /*13650*/  MOV R76, R153 ;  /* 0x00000099004c7202 */ /* 0x000fe20000000f00 */
[----:B------:R-:W-:Y:S01]  /*13660*/  IMAD.MOV.U32 R105, RZ, RZ, R106 ;  /* 0x000000ffff697224 */ /* 0x000fe200078e006a */
[----:B------:R-:W-:Y:S01]  /*13670*/  MOV R106, R107 ;  /* 0x0000006b006a7202 */ /* 0x000fe20000000f00 */
[----:B------:R-:W-:Y:S01]  /*13680*/  IMAD.MOV.U32 R142, RZ, RZ, R143 ;  /* 0x000000ffff8e7224 */ /* 0x000fe200078e008f */
[----:B------:R4:W5:Y:S01]  /*13690*/  LDL.LU R244, [R1+0x90] ;  /* 0x0000900001f47983 */ /* 0x0009620000300800 */
[----:B-1----:R-:W-:Y:S02]  /*136a0*/  FFMA.FTZ R3, R7, c[0x0][0x2d0], -R21 ;  /* 0x0000b40007037a23 */ /* 0x002fe40000010815 */
[----:B------:R-:W-:-:S02]  /*136b0*/  IMAD.MOV.U32 R153, RZ, RZ, R154 ;  /* 0x000000ffff997224 */ /* 0x000fc400078e009a */
[----:B------:R-:W-:Y:S01]  /*136c0*/  IMAD.MOV.U32 R107, RZ, RZ, R73 ;  /* 0x000000ffff6b7224 */ /* 0x000fe200078e0049 */
[----:B------:R1:W-:Y:S01]  /*136d0*/  MUFU.EX2 R22, R3 ;  /* 0x0000000300167308 */ /* 0x0003e20000000800 */
[----:B------:R-:W-:Y:S01]  /*136e0*/  MOV R154, R233 ;  /* 0x000000e9009a7202 */ /* 0x000fe20000000f00 */
[----:B------:R-:W-:Y:S01]  /*136f0*/  IMAD.MOV.U32 R187, RZ, RZ, R242 ;  /* 0x000000ffffbb7224 */ /* 0x000fe200078e00f2 */
[----:B------:R-:W-:Y:S01]  /*13700*/  MOV R73, R74 ;  /* 0x0000004a00497202 */ /* 0x000fe20000000f00 */
[----:B------:R-:W-:Y:S01]  /*13710*/  IMAD.MOV.U32 R74, RZ, RZ, R75 ;  /* 0x000000ffff4a7224 */ /* 0x000fe200078e004b */
[----:B------:R-:W-:Y:S01]  /*13720*/  MOV R75, R76 ;  /* 0x0000004c004b7202 */ /* 0x000fe20000000f00 */
[----:B------:R-:W-:Y:S01]  /*13730*/  FADD.FTZ R6, R201, R200 ;  /* 0x000000c8c9067221 */ /* 0x000fe20000010000 */
[----:B------:R-:W-:Y:S01]  /*13740*/  MOV R143, R104 ;  /* 0x00000068008f7202 */ /* 0x000fe20000000f00 */
[----:B------:R-:W-:Y:S01]  /*13750*/  FADD.FTZ R5, R199, R198 ;  /* 0x000000c6c7057221 */ /* 0x000fe20000010000 */
[----:B------:R-:W-:Y:S01]  /*13760*/  MUFU.EX2 R13, R4 ;  /* 0x00000004000d7308 */ /* 0x000fe20000000800 */
[----:B------:R-:W-:Y:S01]  /*13770*/  FADD.FTZ R9, R197, R196 ;  /* 0x000000c4c5097221 */ /* 0x000fe20000010000 */
[----:B------:R4:W5:Y:S01]  /*13780*/  LDL.LU R243, [R1+0x8c] ;  /* 0x00008c0001f37983 */ /* 0x0009620000300800 */
[----:B-1----:R-:W-:-:S02]  /*13790*/  FFMA.FTZ R3, R140, c[0x0][0x2d0], -R21 ;  /* 0x0000b4008c037a23 */ /* 0x002fc40000010815 */
[----:B------:R-:W-:Y:S01]  /*137a0*/  IMAD.MOV.U32 R76, RZ, RZ, R153 ;  /* 0x000000ffff4c7224 */ /* 0x000fe200078e0099 */
[----:B--2---:R-:W-:Y:S02]  /*137b0*/  F2FP.PACK_AB R200, R24, R23 ;  /* 0x0000001718c8723e */ /* 0x004fe400000000ff */
[----:B------:R1:W2:Y:S01]  /*137c0*/  MUFU.EX2 R21, R3 ;  /* 0x0000000300157308 */ /* 0x0002a20000000800 */
[----:B------:R-:W-:Y:S01]  /*137d0*/  IMAD.MOV.U32 R104, RZ, RZ, R105 ;  /* 0x000000ffff687224 */ /* 0x000fe200078e0069 */
[----:B------:R-:W-:Y:S01]  /*137e0*/  MOV R153, R154 ;  /* 0x0000009a00997202 */ /* 0x000fe20000000f00 */
[----:B------:R-:W-:Y:S01]  /*137f0*/  IMAD.MOV.U32 R154, RZ, RZ, R232 ;  /* 0x000000ffff9a7224 */ /* 0x000fe200078e00e8 */
[----:B------:R-:W-:Y:S01]  /*13800*/  MOV R105, R106 ;  /* 0x0000006a00697202 */ /* 0x000fe20000000f00 */
[----:B------:R-:W-:Y:S01]  /*13810*/  IMAD.MOV.U32 R106, RZ, RZ, R73 ;  /* 0x000000ffff6a7224 */ /* 0x000fe200078e0049 */
[----:B------:R-:W-:Y:S01]  /*13820*/  MOV R73, R74 ;  /* 0x0000004a00497202 */ /* 0x000fe20000000f00 */
[----:B------:R4:W5:Y:S01]  /*13830*/  LDL.LU R242, [R1+0x88] ;  /* 0x0000880001f27983 */ /* 0x0009620000300800 */
[----:B-1----:R-:W-:Y:S01]  /*13840*/  FFMA.FTZ R3, R141, c[0x0][0x2d0], -R20 ;  /* 0x0000b4008d037a23 */ /* 0x002fe20000010814 */
[----:B------:R-:W-:Y:S01]  /*13850*/  MOV R140, R105 ;  /* 0x00000069008c7202 */ /* 0x000fe20000000f00 */
[----:B------:R-:W-:Y:S01]  /*13860*/  IMAD.MOV.U32 R74, RZ, RZ, R75 ;  /* 0x000000ffff4a7224 */ /* 0x000fe200078e004b */
[----:B---3--:R-:W-:Y:S01]  /*13870*/  F2FP.PACK_AB R201, R18, R16 ;  /* 0x0000001012c9723e */ /* 0x008fe200000000ff */
[----:B------:R1:W-:Y:S01]  /*13880*/  MUFU.EX2 R12, R3 ;  /* 0x00000003000c7308 */ /* 0x0003e20000000800 */
[----:B------:R-:W-:Y:S01]  /*13890*/  MOV R75, R76 ;  /* 0x0000004c004b7202 */ /* 0x000fe20000000f00 */
[----:B------:R-:W-:Y:S01]  /*138a0*/  IMAD.MOV.U32 R76, RZ, RZ, R153 ;  /* 0x000000ffff4c7224 */ /* 0x000fe200078e0099 */
[----:B------:R-:W-:Y:S01]  /*138b0*/  MOV R153, R154 ;  /* 0x0000009a00997202 */ /* 0x000fe20000000f00 */
[----:B------:R-:W-:Y:S01]  /*138c0*/  IMAD.MOV.U32 R154, RZ, RZ, R184 ;  /* 0x000000ffff9a7224 */ /* 0x000fe200078e00b8 */
[----:B------:R-:W-:Y:S01]  /*138d0*/  MOV R184, R171 ;  /* 0x000000ab00b87202 */ /* 0x000fe20000000f00 */
[----:B------:R4:W5:Y:S01]  /*138e0*/  LDL.LU R241, [R1+0x84] ;  /* 0x0000840001f17983 */ /* 0x0009620000300800 */
[----:B-1----:R-:W-:-:S02]  /*138f0*/  FFMA.FTZ R3, R142, c[0x0][0x2d0], -R20 ;  /* 0x0000b4008e037a23 */ /* 0x002fc40000010814 */
[----:B------:R-:W-:Y:S01]  /*13900*/  IMAD.MOV.U32 R141, RZ, RZ, R104 ;  /* 0x000000ffff8d7224 */ /* 0x000fe200078e0068 */
[----:B------:R-:W-:Y:S01]  /*13910*/  MOV R105, R75 ;  /* 0x0000004b00697202 */ /* 0x000fe20000000f00 */
[----:B------:R1:W3:Y:S01]  /*13920*/  MUFU.EX2 R15, R3 ;  /* 0x00000003000f7308 */ /* 0x0002e20000000800 */
[----:B------:R-:W-:Y:S01]  /*13930*/  IMAD.MOV.U32 R142, RZ, RZ, R106 ;  /* 0x000000ffff8e7224 */ /* 0x000fe200078e006a */
[----:B--2---:R-:W-:Y:S01]  /*13940*/  F2FP.PACK_AB R203, R21, R22 ;  /* 0x0000001615cb723e */ /* 0x004fe200000000ff */
[----:B------:R-:W-:Y:S01]  /*13950*/  IMAD.MOV.U32 R104, RZ, RZ, R74 ;  /* 0x000000ffff687224 */ /* 0x000fe200078e004a */
[----:B------:R-:W-:Y:S01]  /*13960*/  MOV R75, R184 ;  /* 0x000000b8004b7202 */ /* 0x000fe20000000f00 */
[----:B------:R-:W-:Y:S01]  /*13970*/  IMAD.MOV.U32 R106, RZ, RZ, R76 ;  /* 0x000000ffff6a7224 */ /* 0x000fe200078e004c */
[----:B------:R4:W5:Y:S01]  /*13980*/  LDL.LU R240, [R1+0x80] ;  /* 0x0000800001f07983 */ /* 0x0009620000300800 */
[----:B------:R-:W-:Y:S02]  /*13990*/  IMAD.MOV.U32 R74, RZ, RZ, R154 ;  /* 0x000000ffff4a7224 */ /* 0x000fe400078e009a */
[----:B-1----:R-:W-:Y:S01]  /*139a0*/  FFMA.FTZ R3, R143, c[0x0][0x2d0], -R20 ;  /* 0x0000b4008f037a23 */ /* 0x002fe20000010814 */
[----:B---3--:R-:W-:Y:S01]  /*139b0*/  F2FP.PACK_AB R196, R15, R12 ;  /* 0x0000000c0fc4723e */ /* 0x008fe200000000ff */
[----:B------:R-:W-:Y:S01]  /*139c0*/  IMAD.MOV.U32 R76, RZ, RZ, R185 ;  /* 0x000000ffff4c7224 */ /* 0x000fe200078e00b9 */
[----:B------:R4:W5:Y:S01]  /*139d0*/  LDL.LU R239, [R1+0x7c] ;  /* 0x00007c0001ef7983 */ /* 0x0009620000300800 */
[----:B------:R1:W-:Y:S01]  /*139e0*/  MUFU.EX2 R17, R3 ;  /* 0x0000000300117308 */ /* 0x0003e20000000800 */
[----:B------:R-:W-:-:S02]  /*139f0*/  MOV R143, R73 ;  /* 0x00000049008f7202 */ /* 0x000fc40000000f00 */
[----:B------:R-:W-:Y:S01]  /*13a00*/  MOV R73, R153 ;  /* 0x0000009900497202 */ /* 0x000fe20000000f00 */
[----:B------:R-:W-:Y:S01]  /*13a10*/  IMAD.MOV.U32 R153, RZ, RZ, R187 ;  /* 0x000000ffff997224 */ /* 0x000fe200078e00bb */
[----:B------:R-:W-:Y:S01]  /*13a20*/  MOV R154, R186 ;  /* 0x000000ba009a7202 */ /* 0x000fe20000000f00 */
[----:B------:R4:W5:Y:S04]  /*13a30*/  LDL.LU R238, [R1+0x78] ;  /* 0x0000780001ee7983 */ /* 0x0009680000300800 */
[----:B------:R-:W2:Y:S01]  /*13a40*/  LDSM.16.MT88.4 R184, [R228+0x1900] ;  /* 0x00190000e4b8783b */ /* 0x000ea20000004200 */
[----:B-1----:R-:W-:Y:S01]  /*13a50*/  FFMA.FTZ R3, R252, c[0x0][0x2d0], -R20 ;  /* 0x0000b400fc037a23 */ /* 0x002fe20000010814 */
[----:B------:R-:W-:Y:S02]  /*13a60*/  MOV R27, R143 ;  /* 0x0000008f001b7202 */ /* 0x000fe40000000f00 */
[----:B------:R4:W5:Y:S01]  /*13a70*/  LDL.LU R237, [R1+0x74] ;  /* 0x0000740001ed7983 */ /* 0x0009620000300800 */
[----:B------:R1:W3:Y:S01]  /*13a80*/  MUFU.EX2 R19, R3 ;  /* 0x0000000300137308 */ /* 0x0002e20000000800 */
[----:B------:R-:W-:-:S02]  /*13a90*/  FADD.FTZ R20, R251, R6 ;  /* 0x00000006fb147221 */ /* 0x000fc40000010000 */
[----:B------:R4:W5:Y:S01]  /*13aa0*/  LDL.LU R236, [R1+0x70] ;  /* 0x0000700001ec7983 */ /* 0x0009620000300800 */
[----:B-1----:R-:W-:Y:S01]  /*13ab0*/  FFMA.FTZ R3, R250, c[0x0][0x2d0], -R0 ;  /* 0x0000b400fa037a23 */ /* 0x002fe20000010800 */
[----:B---3--:R-:W-:Y:S01]  /*13ac0*/  F2FP.PACK_AB R198, R19, R17 ;  /* 0x0000001113c6723e */ /* 0x008fe200000000ff */
[----:B------:R-:W-:Y:S01]  /*13ad0*/  IMAD.MOV.U32 R252, RZ, RZ, R104 ;  /* 0x000000fffffc7224 */ /* 0x000fe200078e0068 */
[----:B------:R-:W-:Y:S01]  /*13ae0*/  MOV R251, R107 ;  /* 0x0000006b00fb7202 */ /* 0x000fe20000000f00 */
[----:B------:R1:W-:Y:S01]  /*13af0*/  MUFU.EX2 R10, R3 ;  /* 0x00000003000a7308 */ /* 0x0003e20000000800 */
[----:B------:R4:W5:Y:S01]  /*13b00*/  LDL.LU R235, [R1+0x6c] ;  /* 0x00006c0001eb7983 */ /* 0x0009620000300800 */
[----:B------:R-:W-:-:S03]  /*13b10*/  MOV R250, R105 ;  /* 0x0000006900fa7202 */ /* 0x000fc60000000f00 */
[----:B------:R4:W5:Y:S04]  /*13b20*/  LDL.LU R234, [R1+0x68] ;  /* 0x0000680001ea7983 */ /* 0x0009680000300800 */
[----:B------:R4:W5:Y:S04]  /*13b30*/  LDL.LU R233, [R1+0x64] ;  /* 0x0000640001e97983 */ /* 0x0009680000300800 */
[----:B------:R4:W5:Y:S01]  /*13b40*/  LDL.LU R232, [R1+0x60] ;  /* 0x0000600001e87983 */ /* 0x0009620000300800 */
[----:B-1----:R-:W-:-:S03]  /*13b50*/  FFMA.FTZ R3, R249, c[0x0][0x2d0], -R0 ;  /* 0x0000b400f9037a23 */ /* 0x002fc60000010800 */
[----:B------:R4:W5:Y:S01]  /*13b60*/  LDL.LU R171, [R1+0x5c] ;  /* 0x00005c0001ab7983 */ /* 0x0009620000300800 */
[----:B------:R1:W3:Y:S02]  /*13b70*/  MUFU.EX2 R11, R3 ;  /* 0x00000003000b7308 */ /* 0x0002e40000000800 */
[----:B-1----:R-:W-:-:S06]  /*13b80*/  FFMA.FTZ R3, R202, c[0x0][0x2d0], -R0 ;  /* 0x0000b400ca037a23 */ /* 0x002fcc0000010800 */
[----:B------:R1:W1:Y:S02]  /*13b90*/  MUFU.EX2 R14, R3 ;  /* 0x00000003000e7308 */ /* 0x0002640000000800 */
[----:B-1----:R-:W-:Y:S02]  /*13ba0*/  FADD.FTZ R3, R248, R5 ;  /* 0x00000005f8037221 */ /* 0x002fe40000010000 */
[----:B------:R-:W1:Y:S01]  /*13bb0*/  LDSM.16.MT88.4 R4, [R230+0x3900] ;  /* 0x00390000e604783b */ /* 0x000e620000004200 */
[----:B------:R-:W-:Y:S02]  /*13bc0*/  F2FP.PACK_AB R202, R26, R25 ;  /* 0x000000191aca723e */ /* 0x000fe400000000ff */
[----:B---3--:R-:W-:Y:S02]  /*13bd0*/  F2FP.PACK_AB R197, R11, R10 ;  /* 0x0000000a0bc5723e */ /* 0x008fe400000000ff */
[----:B------:R-:W-:Y:S01]  /*13be0*/  F2FP.PACK_AB R199, R14, R13 ;  /* 0x0000000d0ec7723e */ /* 0x000fe200000000ff */
[----:B------:R-:W-:-:S02]  /*13bf0*/  FADD.FTZ R0, R141, R140 ;  /* 0x0000008c8d007221 */ /* 0x000fc40000010000 */
[----:B--2---:R-:W-:Y:S01]  /*13c00*/  HMMA.16816.F32 R176, R200, R184, R176 ;  /* 0x000000b8c8b0723c */ /* 0x004fe200000018b0 */
[----:B------:R-:W-:Y:S02]  /*13c10*/  IMAD.MOV.U32 R248, RZ, RZ, R72 ;  /* 0x000000fffff87224 */ /* 0x000fe400078e0048 */
[----:B------:R-:W-:-:S05]  /*13c20*/  FADD.FTZ R8, R142, R0 ;  /* 0x000000008e087221 */ /* 0x000fca0000010000 */
[C---:B------:R-:W-:Y:S01]  /*13c30*/  HMMA.16816.F32 R172, R196.reuse, R184, R172 ;  /* 0x000000b8c4ac723c */ /* 0x040fe200000018ac */
[----:B------:R-:W-:Y:S01]  /*13c40*/  MOV R0, R153 ;  /* 0x0000009900007202 */ /* 0x000fe20000000f00 */
[----:B------:R-:W-:Y:S06]  /*13c50*/  LDSM.16.MT88.4 R140, [R229+0x3900] ;  /* 0x00390000e58c783b */ /* 0x000fec0000004200 */
[-C--:B------:R-:W-:Y:S08]  /*13c60*/  HMMA.16816.F32 R180, R196, R186.reuse, R180 ;  /* 0x000000bac4b4723c */ /* 0x080ff000000018b4 */
[----:B------:R-:W-:Y:S07]  /*13c70*/  HMMA.16816.F32 R184, R200, R186, R28 ;  /* 0x000000bac8b8723c */ /* 0x000fee000000181c */
[----:B------:R-:W-:Y:S01]  /*13c80*/  MOV R31, R73 ;  /* 0x00000049001f7202 */ /* 0x000fe20000000f00 */
[----:B------:R-:W-:Y:S01]  /*13c90*/  IMAD.MOV.U32 R30, RZ, RZ, R74 ;  /* 0x000000ffff1e7224 */ /* 0x000fe200078e004a */
[----:B------:R-:W-:Y:S01]  /*13ca0*/  MOV R29, R75 ;  /* 0x0000004b001d7202 */ /* 0x000fe20000000f00 */
[----:B------:R-:W-:Y:S01]  /*13cb0*/  IMAD.MOV.U32 R28, RZ, RZ, R76 ;  /* 0x000000ffff1c7224 */ /* 0x000fe200078e004c */
[----:B------:R-:W-:Y:S01]  /*13cc0*/  HMMA.16816.F32 R72, R196, R80, R32 ;  /* 0x00000050c448723c */ /* 0x000fe20000001820 */
[----:B------:R-:W-:-:S06]  /*13cd0*/  FADD.FTZ R0, R0, R9 ;  /* 0x0000000900007221 */ /* 0x000fcc0000010000 */
[----:B------:R-:W-:Y:S01]  /*13ce0*/  MOV R35, R77 ;  /* 0x0000004d00237202 */ /* 0x000fe20000000f00 */
[----:B------:R-:W-:Y:S01]  /*13cf0*/  IMAD.MOV.U32 R34, RZ, RZ, R78 ;  /* 0x000000ffff227224 */ /* 0x000fe200078e004e */
[----:B------:R-:W-:Y:S01]  /*13d00*/  MOV R33, R79 ;  /* 0x0000004f00217202 */ /* 0x000fe20000000f00 */
[----:B------:R-:W-:Y:S08]  /*13d10*/  HMMA.16816.F32 R68, R200, R80, R68 ;  /* 0x00000050c844723c */ /* 0x000ff00000001844 */
[-C--:B------:R-:W-:Y:S08]  /*13d20*/  HMMA.16816.F32 R76, R196, R82.reuse, R44 ;  /* 0x00000052c44c723c */ /* 0x080ff0000000182c */
[----:B------:R-:W-:Y:S01]  /*13d30*/  HMMA.16816.F32 R80, R200, R82, R40 ;  /* 0x00000052c850723c */ /* 0x000fe20000001828 */
[----:B------:R-:W-:Y:S01]  /*13d40*/  MOV R45, R131 ;  /* 0x00000083002d7202 */ /* 0x000fe20000000f00 */
[----:B------:R-:W-:-:S05]  /*13d50*/  IMAD.MOV.U32 R46, RZ, RZ, R130 ;  /* 0x000000ffff2e7224 */ /* 0x000fca00078e0082 */
[----:B------:R-:W-:Y:S01]  /*13d60*/  IMAD.MOV.U32 R42, RZ, RZ, R154 ;  /* 0x000000ffff2a7224 */ /* 0x000fe200078e009a */
[----:B------:R-:W-:-:S03]  /*13d70*/  MOV R43, R155 ;  /* 0x0000009b002b7202 */ /* 0x000fc60000000f00 */
[----:B------:R-:W-:Y:S01]  /*13d80*/  FADD.FTZ R8, R42, R8 ;  /* 0x000000082a087221 */ /* 0x000fe20000010000 */
[----:B------:R-:W-:Y:S01]  /*13d90*/  MOV R47, R129 ;  /* 0x00000081002f7202 */ /* 0x000fe20000000f00 */
[----:B------:R-:W-:Y:S01]  /*13da0*/  IMAD.MOV.U32 R44, RZ, RZ, R152 ;  /* 0x000000ffff2c7224 */ /* 0x000fe200078e0098 */
[----:B-1----:R-:W-:Y:S01]  /*13db0*/  HMMA.16816.F32 R160, R196, R4, R160 ;  /* 0x00000004c4a0723c */ /* 0x002fe200000018a0 */
[----:B------:R-:W-:Y:S01]  /*13dc0*/  FADD.FTZ R0, R45, R0 ;  /* 0x000000002d007221 */ /* 0x000fe20000010000 */
[----:B------:R-:W-:Y:S01]  /*13dd0*/  LDSM.16.MT88.4 R152, [R231+0x3900] ;  /* 0x00390000e798783b */ /* 0x000fe20000004200 */
[----:B------:R-:W-:Y:S02]  /*13de0*/  FADD.FTZ R9, R46, R8 ;  /* 0x000000082e097221 */ /* 0x000fe40000010000 */
[----:B------:R-:W-:-:S03]  /*13df0*/  IMAD.MOV.U32 R32, RZ, RZ, R128 ;  /* 0x000000ffff207224 */ /* 0x000fc600078e0080 */
[----:B------:R-:W-:Y:S01]  /*13e00*/  HMMA.16816.F32 R156, R200, R4, R156 ;  /* 0x00000004c89c723c */ /* 0x000fe2000000189c */
[----:B------:R-:W-:Y:S01]  /*13e10*/  FADD.FTZ R3, R44, R3 ;  /* 0x000000032c037221 */ /* 0x000fe20000010000 */
[----:B------:R-:W1:Y:S05]  /*13e20*/  LDSM.16.MT88.4 R128, [R228+0x3900] ;  /* 0x00390000e480783b */ /* 0x000e6a0000004200 */
[----:B------:R-:W-:Y:S02]  /*13e30*/  FADD.FTZ R4, R43, R20 ;  /* 0x000000142b047221 */ /* 0x000fe40000010000 */
[----:B------:R-:W-:Y:S02]  /*13e40*/  FADD.FTZ R5, R33, R0 ;  /* 0x0000000021057221 */ /* 0x000fe40000010000 */
[----:B------:R-:W-:-:S02]  /*13e50*/  FADD.FTZ R0, R34, R9 ;  /* 0x0000000922007221 */ /* 0x000fc40000010000 */
[----:B------:R-:W-:Y:S02]  /*13e60*/  FADD.FTZ R8, R47, R4 ;  /* 0x000000042f087221 */ /* 0x000fe40000010000 */
[----:B------:R-:W-:Y:S02]  /*13e70*/  FADD.FTZ R4, R32, R3 ;  /* 0x0000000320047221 */ /* 0x000fe40000010000 */
[----:B------:R-:W-:Y:S02]  /*13e80*/  IMAD.MOV.U32 R249, RZ, RZ, R106 ;  /* 0x000000fffff97224 */ /* 0x000fe400078e006a */
        /* <DEDUP_REMOVED lines=41> */
[C---:B------:R-:W-:Y:S01]  /*14120*/  HMMA.16816.F32 R88, R196.reuse, R96, R88 ;  /* 0x00000060c458723c */ /* 0x040fe20000001858 */
[----:B------:R2:W-:Y:S07]  /*14130*/  STL [R1+0xc], R0 ;  /* 0x00000c0001007387 */ /* 0x0005ee0000100800 */
[C---:B------:R-:W-:Y:S08]  /*14140*/  HMMA.16816.F32 R92, R196.reuse, R98, R92 ;  /* 0x00000062c45c723c */ /* 0x040ff0000000185c */
[C---:B------:R-:W-:Y:S08]  /*14150*/  HMMA.16816.F32 R104, R196.reuse, R112, R60 ;  /* 0x00000070c468723c */ /* 0x040ff0000000183c */
[----:B------:R-:W-:Y:S01]  /*14160*/  HMMA.16816.F32 R108, R196, R114, R108 ;  /* 0x00000072c46c723c */ /* 0x000fe2000000186c */
[----:B--2---:R-:W-:-:S07]  /*14170*/  FADD.FTZ R0, R14, R5 ;  /* 0x000000050e007221 */ /* 0x004fce0000010000 */
        /* <DEDUP_REMOVED lines=25> */
[----:B----4-:R-:W4:Y:S04]  /*14310*/  LDL R252, [R1+0x48] ;  /* 0x0000480001fc7983 */ /* 0x010f280000100800 */
[----:B------:R-:W4:Y:S04]  /*14320*/  LDL R27, [R1+0x54] ;  /* 0x00005400011b7983 */ /* 0x000f280000100800 */
[----:B------:R-:W4:Y:S04]  /*14330*/  LDL.64 R250, [R1+0x30] ;  /* 0x0000300001fa7983 */ /* 0x000f280000100a00 */
[----:B------:R-:W4:Y:S01]  /*14340*/  LDL.LU R249, [R1+0x58] ;  /* 0x0000580001f97983 */ /* 0x000f220000300800 */
[----:B------:R-:W-:-:S02]  /*14350*/  MOV R170, R2 ;  /* 0x0000000200aa7202 */ /* 0x000fc40000000f00 */
[----:B------:R-:W-:-:S05]  /*14360*/  MOV R2, c[0x0][0x208] ;  /* 0x0000820000027a02 */ /* 0x000fca0000000f00 */
[----:B------:R-:W-:-:S05]  /*14370*/  IMAD.SHL.U32 R4, R2, 0x20, RZ ;  /* 0x0000002002047824 */ /* 0x000fca00078e00ff */
[----:B------:R-:W-:Y:S01]  /*14380*/  IADD3 R2, P2, R4, 0x80, RZ ;  /* 0x0000008004027810 */ /* 0x000fe20007f5e0ff */
[----:B------:R-:W-:Y:S02]  /*14390*/  IMAD.MOV.U32 R3, RZ, RZ, R167 ;  /* 0x000000ffff037224 */ /* 0x000fe400078e00a7 */
[----:B-----5:R-:W-:Y:S02]  /*143a0*/  IMAD.MOV.U32 R0, RZ, RZ, R168 ;  /* 0x000000ffff007224 */ /* 0x020fe400078e00a8 */
        /* <DEDUP_REMOVED lines=9> */
[----:B--2---:R-:W-:-:S03]  /*14440*/  IADD3.X R2, RZ, R27, RZ, P2, !PT ;  /* 0x0000001bff027210 */ /* 0x004fc600017fe4ff */
[----:B------:R1:W-:Y:S04]  /*14450*/  STL [R1+0x24], R5 ;  /* 0x0000240501007387 */ /* 0x0003e80000100800 */
[----:B------:R1:W-:Y:S04]  /*14460*/  STL [R1+0x14], R2 ;  /* 0x0000140201007387 */ /* 0x0003e80000100800 */
[----:B------:R1:W-:Y:S01]  /*14470*/  STL [R1+0x1c], R4 ;  /* 0x00001c0401007387 */ /* 0x0003e20000100800 */
[----:B------:R-:W-:-:S03]  /*14480*/  LEA.HI.SX32 R248, R249, 0xfffffffe, 0x1a ;  /* 0xfffffffef9f87811 */ /* 0x000fc600078fd2ff */
.L_x_2663:
        /* <DEDUP_REMOVED lines=9> */
[----:B------:R-:W4:Y:S01]  /*14520*/  LDL R30, [R1+0x24] ;  /* 0x00002400011e7983 */ /* 0x000f220000100800 */
[----:B------:R-:W-:Y:S01]  /*14530*/  IMAD R2, R248, c[0x0][0x20c], R2 ;  /* 0x00008300f8027a24 */ /* 0x000fe200078e0202 */
[----:B------:R-:W-:Y:S02]  /*14540*/  MOV R57, 0x5 ;  /* 0x0000000500397802 */ /* 0x000fe40000000f00 */
[----:B------:R-:W4:Y:S01]  /*14550*/  LDL R55, [R1+0x18] ;  /* 0x0000180001377983 */ /* 0x000f220000100800 */
[----:B------:R-:W-:Y:S02]  /*14560*/  SHF.L.U32 R58, R58, 0x5, RZ ;  /* 0x000000053a3a7819 */ /* 0x000fe400000006ff */
[----:B------:R-:W-:Y:S01]  /*14570*/  IADD3 R2, R29, R2, RZ ;  /* 0x000000021d027210 */ /* 0x000fe20007ffe0ff */
[----:B------:R-:W4:Y:S01]  /*14580*/  LDL R54, [R1+0x14] ;  /* 0x0000140001367983 */ /* 0x000f220000100800 */
[----:B------:R-:W-:Y:S02]  /*14590*/  MOV R56, c[0x0][0x208] ;  /* 0x0000820000387a02 */ /* 0x000fe40000000f00 */
[----:B------:R-:W-:Y:S01]  /*145a0*/  SHF.L.U64.HI R2, R28, 0x6, R2 ;  /* 0x000000061c027819 */ /* 0x000fe20000010202 */
[----:B------:R-:W-:Y:S01]  /*145b0*/  BAR.SYNC.DEFER_BLOCKING 0x0 ;  /* 0x0000000000007b1d */ /* 0x000fe20000010000 */
[----:B------:R-:W-:Y:S07]  /*145c0*/  SHF.L.U64.HI R56, R56, R57, c[0x0][0x20c] ;  /* 0x0000830038387619 */ /* 0x000fee0000010239 */
        /* <DEDUP_REMOVED lines=8> */
[----:B------:R-:W4:Y:S04]  /*14650*/  LDL R249, [R1+0x1c] ;  /* 0x00001c0001f97983 */ /* 0x000f280000100800 */
[----:B------:R-:W2:Y:S08]  /*14660*/  LDSM.16.M88.4 R48, [R171+0x5100] ;  /* 0x00510000ab30783b */ /* 0x000eb00000000200 */
[----:B------:R-:W2:Y:S01]  /*14670*/  LDSM.16.M88.4 R164, [R171+0x5900] ;  /* 0x00590000aba4783b */ /* 0x000ea20000000200 */
[-C--:B-1----:R-:W-:Y:S07]  /*14680*/  HMMA.16816.F32 R4, R64, R16.reuse, RZ ;  /* 0x000000104004723c */ /* 0x082fee00000018ff */
[----:B------:R-:W-:Y:S01]  /*14690*/  LDSM.16.M88.4 R204, [R236+0x8100] ;  /* 0x00810000eccc783b */ /* 0x000fe20000000200 */
[C---:B------:R-:W-:Y:S07]  /*146a0*/  HMMA.16816.F32 R8, R60.reuse, R16, RZ ;  /* 0x000000103c08723c */ /* 0x040fee00000018ff */
[----:B------:R1:W1:Y:S01]  /*146b0*/  LDSM.16.M88.4 R208, [R238] ;  /* 0x00000000eed0783b */ /* 0x0002620000000200 */
[-C--:B------:R-:W-:Y:S07]  /*146c0*/  HMMA.16816.F32 R12, R60, R18.reuse, RZ ;  /* 0x000000123c0c723c */ /* 0x080fee00000018ff */
[----:B------:R-:W2:Y:S01]  /*146d0*/  LDSM.16.M88.4 R212, [R236+0xa100] ;  /* 0x00a10000ecd4783b */ /* 0x000ea20000000200 */
[C---:B------:R-:W-:Y:S07]  /*146e0*/  HMMA.16816.F32 R16, R64.reuse, R18, RZ ;  /* 0x000000124010723c */ /* 0x040fee00000018ff */
[----:B------:R-:W2:Y:S01]  /*146f0*/  LDSM.16.M88.4 R216, [R246] ;  /* 0x00000000f6d8783b */ /* 0x000ea20000000200 */
[-C--:B------:R-:W-:Y:S07]  /*14700*/  HMMA.16816.F32 R20, R64, R32.reuse, RZ ;  /* 0x000000204014723c */ /* 0x080fee00000018ff */
[----:B------:R-:W2:Y:S08]  /*14710*/  LDSM.16.M88.4 R220, [R245] ;  /* 0x00000000f5dc783b */ /* 0x000eb00000000200 */
[----:B------:R1:W2:Y:S08]  /*14720*/  LDSM.16.M88.4 R224, [R244] ;  /* 0x00000000f4e0783b */ /* 0x0002b00000000200 */
[----:B-1----:R-:W4:Y:S04]  /*14730*/  LDL R238, [R1+0x50] ;  /* 0x0000500001ee7983 */ /* 0x002f280000100800 */
[----:B------:R-:W4:Y:S06]  /*14740*/  LDL.64 R250, [R1+0x30] ;  /* 0x0000300001fa7983 */ /* 0x000f2c0000100a00 */
[----:B------:R-:W4:Y:S01]  /*14750*/  LDL R244, [R1+0x20] ;  /* 0x0000200001f47983 */ /* 0x000f220000100800 */
[C---:B--2---:R-:W-:Y:S04]  /*14760*/  IADD3 R37, P5, R38.reuse, R26, RZ ;  /* 0x0000001a26257210 */ /* 0x044fe80007fbe0ff */
[C---:B------:R-:W-:Y:S02]  /*14770*/  LEA R36, P2, R37.reuse, c[0x0][0x1f8], 0x1 ;  /* 0x00007e0025247a11 */ /* 0x040fe400078408ff */
[----:B---3--:R-:W-:Y:S02]  /*14780*/  IADD3 R38, P1, R38, R24, RZ ;  /* 0x0000001826267210 */ /* 0x008fe40007f3e0ff */
[C---:B------:R-:W-:Y:S02]  /*14790*/  HMMA.16816.F32 R24, R60.reuse, R32, RZ ;  /* 0x000000203c18723c */ /* 0x040fe400000018ff */
[----:B------:R-:W-:Y:S05]  /*147a0*/  LEA R40, P0, R38, c[0x0][0x1f8], 0x1 ;  /* 0x00007e0026287a11 */ /* 0x000fea00078008ff */
[C---:B----4-:R-:W-:Y:S02]  /*147b0*/  IADD3.X R32, R2.reuse, R31, RZ, P5, !PT ;  /* 0x0000001f02207210 */ /* 0x050fe40002ffe4ff */
        /* <DEDUP_REMOVED lines=18> */
[-C--:B-1----:R-:W-:Y:S07]  /*148e0*/  HMMA.16816.F32 R36, R64, R48.reuse, RZ ;  /* 0x000000304024723c */ /* 0x082fee00000018ff */
[----:B------:R1:W-:Y:S01]  /*148f0*/  LDGSTS.E.BYPASS.LTC128B.128 [R247+0x1100], [R52.64], !P4 ;  /* 0x0110000034f77fae */ /* 0x0003e2000e101d44 */
[C---:B--2---:R-:W-:Y:S07]  /*14900*/  HMMA.16816.F32 R40, R60.reuse, R48, RZ ;  /* 0x000000303c28723c */ /* 0x044fee00000018ff */
[----:B------:R3:W-:Y:S01]  /*14910*/  LDGSTS.E.BYPASS.LTC128B.128 [R247+0x3100], [R46.64], !P3 ;  /* 0x031000002ef77fae */ /* 0x0007e2000d901d44 */
[C---:B------:R-:W-:Y:S04]  /*14920*/  IADD3 R48, P0, R52.reuse, R58, RZ ;  /* 0x0000003a34307210 */ /* 0x040fe80007f1e0ff */
[C---:B------:R-:W-:Y:S05]  /*14930*/  IADD3.X R49, R53.reuse, R56, RZ, P0, !PT ;  /* 0x0000003835317210 */ /* 0x040fea00007fe4ff */
[----:B------:R2:W-:Y:S01]  /*14940*/  LDGSTS.E.BYPASS.LTC128B.128 [R247+0x1900], [R48.64], !P4 ;  /* 0x0190000030f77fae */ /* 0x0005e2000e101d44 */
[----:B-1----:R-:W-:Y:S04]  /*14950*/  IADD3 R52, P0, R52, R55, RZ ;  /* 0x0000003734347210 */ /* 0x002fe80007f1e0ff */
[----:B------:R-:W-:Y:S02]  /*14960*/  IADD3.X R53, R53, R54, RZ, P0, !PT ;  /* 0x0000003635357210 */ /* 0x000fe400007fe4ff */
[C---:B------:R-:W-:Y:S01]  /*14970*/  ISETP.GT.AND P0, PT, R248.reuse, RZ, PT ;  /* 0x000000fff800720c */ /* 0x040fe20003f04270 */
[-C--:B---3--:R-:W-:Y:S02]  /*14980*/  HMMA.16816.F32 R44, R60, R50.reuse, RZ ;  /* 0x000000323c2c723c */ /* 0x088fe400000018ff */
[----:B------:R1:W-:Y:S01]  /*14990*/  LDGSTS.E.BYPASS.LTC128B.128 [R247+0x3900], [R52.64], !P3 ;  /* 0x0390000034f77fae */ /* 0x0003e2000d901d44 */
[----:B------:R-:W-:Y:S07]  /*149a0*/  IADD3 R248, R248, -0x1, RZ ;  /* 0xfffffffff8f87810 */ /* 0x000fee0007ffe0ff */
[----:B------:R-:W0:Y:S01]  /*149b0*/  LDGDEPBAR ;  /* 0x00000000000079af */ /* 0x000e220000000000 */
[C---:B--2---:R-:W-:Y:S08]  /*149c0*/  HMMA.16816.F32 R48, R64.reuse, R50, RZ ;  /* 0x000000324030723c */ /* 0x044ff000000018ff */
[-C--:B-1----:R-:W-:Y:S08]  /*149d0*/  HMMA.16816.F32 R52, R64, R164.reuse, RZ ;  /* 0x000000a44034723c */ /* 0x082ff000000018ff */
[C---:B------:R-:W-:Y:S08]  /*149e0*/  HMMA.16816.F32 R56, R60.reuse, R164, RZ ;  /* 0x000000a43c38723c */ /* 0x040ff000000018ff */
[-C--:B------:R-:W-:Y:S08]  /*149f0*/  HMMA.16816.F32 R60, R60, R166.reuse, RZ ;  /* 0x000000a63c3c723c */ /* 0x080ff000000018ff */
[----:B------:R-:W-:Y:S01]  /*14a00*/  HMMA.16816.F32 R64, R64, R166, RZ ;  /* 0x000000a64040723c */ /* 0x000fe200000018ff */
[----:B------:R-:W-:Y:S07]  /*14a10*/  LDSM.16.M88.4 R164, [R235+0x8100] ;  /* 0x00810000eba4783b */ /* 0x000fee0000000200 */
[-C--:B------:R-:W-:Y:S08]  /*14a20*/  HMMA.16816.F32 R4, R204, R208.reuse, R4 ;  /* 0x000000d0cc04723c */ /* 0x080ff00000001804 */
        /* <DEDUP_REMOVED lines=15> */
[C---:B------:R-:W-:Y:S01]  /*14b20*/  HMMA.16816.F32 R56, R212.reuse, R224, R56 ;  /* 0x000000e0d438723c */ /* 0x040fe20000001838 */
[----:B------:R-:W3:Y:S06]  /*14b30*/  LDL.64 R224, [R1+0x40] ;  /* 0x0000400001e07983 */ /* 0x000eec0000100a00 */
[----:B------:R-:W-:Y:S01]  /*14b40*/  STL [R1+0x6c], R234 ;  /* 0x00006cea01007387 */ /* 0x000fe20000100800 */
[-C--:B------:R-:W-:Y:S03]  /*14b50*/  HMMA.16816.F32 R60, R212, R226.reuse, R60 ;  /* 0x000000e2d43c723c */ /* 0x080fe6000000183c */
[----:B------:R-:W-:Y:S05]  /*14b60*/  LDSM.16.M88.4 R212, [R233+0x5100] ;  /* 0x00510000e9d4783b */ /* 0x000fea0000000200 */
[----:B------:R-:W-:Y:S03]  /*14b70*/  HMMA.16816.F32 R64, R204, R226, R64 ;  /* 0x000000e2cc40723c */ /* 0x000fe60000001840 */
[----:B------:R-:W4:Y:S05]  /*14b80*/  LDSM.16.M88.4 R204, [R233+0x4900] ;  /* 0x00490000e9cc783b */ /* 0x000f2a0000000200 */
[-C--:B-1----:R-:W-:Y:S03]  /*14b90*/  HMMA.16816.F32 R4, R164, R208.reuse, R4 ;  /* 0x000000d0a404723c */ /* 0x082fe60000001804 */
[----:B------:R-:W-:Y:S04]  /*14ba0*/  STL [R1+0x70], R171 ;  /* 0x000070ab01007387 */ /* 0x000fe80000100800 */
[----:B------:R-:W-:Y:S01]  /*14bb0*/  STL [R1+0x74], R243 ;  /* 0x000074f301007387 */ /* 0x000fe20000100800 */
[C---:B--2---:R-:W-:Y:S03]  /*14bc0*/  HMMA.16816.F32 R8, R216.reuse, R208, R8 ;  /* 0x000000d0d808723c */ /* 0x044fe60000001808 */
[----:B------:R-:W-:Y:S04]  /*14bd0*/  STL [R1+0x78], R236 ;  /* 0x000078ec01007387 */ /* 0x000fe80000100800 */
[----:B------:R-:W-:Y:S01]  /*14be0*/  STL [R1+0x7c], R242 ;  /* 0x00007cf201007387 */ /* 0x000fe20000100800 */
[-C--:B------:R-:W-:Y:S08]  /*14bf0*/  HMMA.16816.F32 R12, R216, R210.reuse, R12 ;  /* 0x000000d2d80c723c */ /* 0x080ff0000000180c */
[C---:B------:R-:W-:Y:S01]  /*14c00*/  HMMA.16816.F32 R16, R164.reuse, R210, R16 ;  /* 0x000000d2a410723c */ /* 0x040fe20000001810 */
[----:B------:R-:W-:Y:S07]  /*14c10*/  LDSM.16.M88.4 R208, [R232] ;  /* 0x00000000e8d0783b */ /* 0x000fee0000000200 */
[-C--:B----4-:R-:W-:Y:S08]  /*14c20*/  HMMA.16816.F32 R20, R164, R204.reuse, R20 ;  /* 0x000000cca414723c */ /* 0x090ff00000001814 */
        /* <DEDUP_REMOVED lines=14> */
[----:B------:R-:W4:Y:S07]  /*14d10*/  LDSM.16.M88.4 R164, [R232+0x800] ;  /* 0x00080000e8a4783b */ /* 0x000f2e0000000200 */
[-C--:B-1----:R-:W-:Y:S01]  /*14d20*/  HMMA.16816.F32 R4, R204, R208.reuse, R4 ;  /* 0x000000d0cc04723c */ /* 0x082fe20000001804 */
[----:B------:R-:W1:Y:S07]  /*14d30*/  LDSM.16.M88.4 R220, [R232+0x1800] ;  /* 0x00180000e8dc783b */ /* 0x000e6e0000000200 */
[C---:B--2---:R-:W-:Y:S08]  /*14d40*/  HMMA.16816.F32 R8, R212.reuse, R208, R8 ;  /* 0x000000d0d408723c */ /* 0x044ff00000001808 */
        /* <DEDUP_REMOVED lines=12> */
[----:B------:R-:W4:Y:S07]  /*14e10*/  LDSM.16.M88.4 R216, [R234+0xe100] ;  /* 0x00e10000ead8783b */ /* 0x000f2e0000000200 */
        /* <DEDUP_REMOVED lines=8> */
[C---:B----4-:R-:W-:Y:S08]  /*14ea0*/  HMMA.16816.F32 R8, R216.reuse, R208, R8 ;  /* 0x000000d0d808723c */ /* 0x050ff00000001808 */
        /* <DEDUP_REMOVED lines=12> */
[----:B------:R-:W4:Y:S07]  /*14f70*/  LDSM.16.M88.4 R212, [R236+0xe100] ;  /* 0x00e10000ecd4783b */ /* 0x000f2e0000000200 */
        /* <DEDUP_REMOVED lines=8> */
[C---:B----4-:R-:W-:Y:S08]  /*15000*/  HMMA.16816.F32 R8, R212.reuse, R208, R8 ;  /* 0x000000d0d408723c */ /* 0x050ff00000001808 */
        /* <DEDUP_REMOVED lines=38> */
[----:B------:R-:W2:Y:S07]  /*15270*/  LDSM.16.M88.4 R216, [R232+0x2800] ;  /* 0x00280000e8d8783b */ /* 0x000eae0000000200 */
[----:B------:R-:W-:Y:S01]  /*15280*/  HMMA.16816.F32 R64, R164, R222, R64 ;  /* 0x000000dea440723c */ /* 0x000fe20000001840 */
[----:B------:R-:W3:Y:S07]  /*15290*/  LDSM.16.M88.4 R164, [R232+0x3000] ;  /* 0x00300000e8a4783b */ /* 0x000eee0000000200 */
[-C--:B-1----:R-:W-:Y:S01]  /*152a0*/  HMMA.16816.F32 R4, R204, R208.reuse, R4 ;  /* 0x000000d0cc04723c */ /* 0x082fe20000001804 */
[----:B------:R-:W1:Y:S01]  /*152b0*/  LDSM.16.M88.4 R220, [R232+0x3800] ;  /* 0x00380000e8dc783b */ /* 0x000e620000000200 */
[----:B------:R-:W-:Y:S06]  /*152c0*/  DEPBAR.LE SB0, 0x0 ;  /* 0x000080000000791a */ /* 0x000fec0000000000 */
[C---:B----4-:R-:W-:Y:S01]  /*152d0*/  HMMA.16816.F32 R8, R212.reuse, R208, R8 ;  /* 0x000000d0d408723c */ /* 0x050fe20000001808 */
[----:B------:R-:W-:Y:S07]  /*152e0*/  BAR.SYNC.DEFER_BLOCKING 0x0 ;  /* 0x0000000000007b1d */ /* 0x000fee0000010000 */
[-C--:B------:R-:W-:Y:S08]  /*152f0*/  HMMA.16816.F32 R12, R212, R210.reuse, R12 ;  /* 0x000000d2d40c723c */ /* 0x080ff0000000180c */
[C---:B------:R-:W-:Y:S04]  /*15300*/  HMMA.16816.F32 R16, R204.reuse, R210, R16 ;  /* 0x000000d2cc10723c */ /* 0x040fe80000001810 */
[----:B------:R-:W-:Y:S04]  /*15310*/  FMNMX.FTZ R2, R4, R0, !PT ;  /* 0x0000000004027209 */ /* 0x000fe80007810000 */
[-C--:B--2---:R-:W-:Y:S04]  /*15320*/  HMMA.16816.F32 R20, R204, R216.reuse, R20 ;  /* 0x000000d8cc14723c */ /* 0x084fe80000001814 */
[----:B------:R-:W-:Y:S04]  /*15330*/  FMNMX.FTZ R2, R5, R2, !PT ;  /* 0x0000000205027209 */ /* 0x000fe80007810000 */
[C---:B------:R-:W-:Y:S08]  /*15340*/  HMMA.16816.F32 R24, R212.reuse, R216, R24 ;  /* 0x000000d8d418723c */ /* 0x040ff00000001818 */
[-C--:B------:R-:W-:Y:S04]  /*15350*/  HMMA.16816.F32 R28, R212, R218.reuse, R28 ;  /* 0x000000dad41c723c */ /* 0x080fe8000000181c */
[----:B------:R-:W-:Y:S04]  /*15360*/  FMNMX.FTZ R2, R16, R2, !PT ;  /* 0x0000000210027209 */ /* 0x000fe80007810000 */
[C---:B------:R-:W-:Y:S04]  /*15370*/  HMMA.16816.F32 R32, R204.reuse, R218, R32 ;  /* 0x000000dacc20723c */ /* 0x040fe80000001820 */
[----:B------:R-:W-:Y:S04]  /*15380*/  FMNMX.FTZ R2, R17, R2, !PT ;  /* 0x0000000211027209 */ /* 0x000fe80007810000 */
[-C--:B---3--:R-:W-:Y:S04]  /*15390*/  HMMA.16816.F32 R36, R204, R164.reuse, R36 ;  /* 0x000000a4cc24723c */ /* 0x088fe80000001824 */
[----:B------:R-:W-:Y:S04]  /*153a0*/  FMNMX.FTZ R2, R20, R2, !PT ;  /* 0x0000000214027209 */ /* 0x000fe80007810000 */
[C---:B------:R-:W-:Y:S04]  /*153b0*/  HMMA.16816.F32 R40, R212.reuse, R164, R40 ;  /* 0x000000a4d428723c */ /* 0x040fe80000001828 */
[----:B------:R-:W-:Y:S03]  /*153c0*/  FMNMX.FTZ R2, R21, R2, !PT ;  /* 0x0000000215027209 */ /* 0x000fe60007810000 */
[----:B------:R-:W-:Y:S01]  /*153d0*/  FMNMX.FTZ R165, R8, R169, !PT ;  /* 0x000000a908a57209 */ /* 0x000fe20007810000 */
[-C--:B------:R-:W-:Y:S04]  /*153e0*/  HMMA.16816.F32 R44, R212, R166.reuse, R44 ;  /* 0x000000a6d42c723c */ /* 0x080fe8000000182c */
[----:B------:R-:W-:Y:S02]  /*153f0*/  FMNMX.FTZ R164, R6, R3, !PT ;  /* 0x0000000306a47209 */ /* 0x000fe40007810000 */
[----:B------:R-:W-:Y:S02]  /*15400*/  FMNMX.FTZ R165, R9, R165, !PT ;  /* 0x000000a509a57209 */ /* 0x000fe40007810000 */
[C---:B------:R-:W-:Y:S04]  /*15410*/  HMMA.16816.F32 R48, R204.reuse, R166, R48 ;  /* 0x000000a6cc30723c */ /* 0x040fe80000001830 */
[----:B------:R-:W-:Y:S02]  /*15420*/  FMNMX.FTZ R164, R7, R164, !PT ;  /* 0x000000a407a47209 */ /* 0x000fe40007810000 */
[----:B------:R-:W-:Y:S02]  /*15430*/  FMNMX.FTZ R165, R12, R165, !PT ;  /* 0x000000a50ca57209 */ /* 0x000fe40007810000 */
[-C--:B-1----:R-:W-:Y:S04]  /*15440*/  HMMA.16816.F32 R52, R204, R220.reuse, R52 ;  /* 0x000000dccc34723c */ /* 0x082fe80000001834 */
        /* <DEDUP_REMOVED lines=49> */
[----:B--2---:R-:W-:Y:S02]  /*15760*/  FMNMX.FTZ R2, R2, R166, !PT ;  /* 0x000000a602027209 */ /* 0x004fe40007810000 */
[----:B------:R-:W-:Y:S02]  /*15770*/  FMNMX.FTZ R164, R61, R164, !PT ;  /* 0x000000a43da47209 */ /* 0x000fe40007810000 */
[----:B------:R-:W-:Y:S01]  /*15780*/  FMNMX.FTZ R165, R30, R165, !PT ;  /* 0x000000a51ea57209 */ /* 0x000fe20007810000 */
[----:B------:R-:W2:Y:S03]  /*15790*/  SHFL.BFLY PT, R167, R2, 0x1, 0x1f ;  /* 0x0c201f0002a77f89 */ /* 0x000ea600000e0000 */
[----:B------:R-:W-:Y:S04]  /*157a0*/  FMNMX.FTZ R165, R31, R165, !PT ;  /* 0x000000a51fa57209 */ /* 0x000fe80007810000 */
[----:B------:R-:W-:Y:S01]  /*157b0*/  FMNMX.FTZ R165, R42, R165, !PT ;  /* 0x000000a52aa57209 */ /* 0x000fe20007810000 */
[----:B------:R-:W3:Y:S03]  /*157c0*/  SHFL.BFLY PT, R204, R164, 0x2, 0x1f ;  /* 0x0c401f00a4cc7f89 */ /* 0x000ee600000e0000 */
[----:B------:R-:W-:Y:S02]  /*157d0*/  FMNMX.FTZ R165, R43, R165, !PT ;  /* 0x000000a52ba57209 */ /* 0x000fe40007810000 */
[----:B-1----:R-:W-:Y:S05]  /*157e0*/  FMNMX.FTZ R168, R168, R205, !PT ;  /* 0x000000cda8a87209 */ /* 0x002fea0007810000 */
[C---:B------:R-:W-:Y:S02]  /*157f0*/  FADD.FTZ R0, -R168.reuse, R0 ;  /* 0x00000000a8007221 */ /* 0x040fe40000010100 */
[----:B------:R-:W-:Y:S02]  /*15800*/  FMUL.FTZ R213, R168, c[0x0][0x2d0] ;  /* 0x0000b400a8d57a20 */ /* 0x000fe40000410000 */
[----:B------:R-:W-:Y:S01]  /*15810*/  FMUL.FTZ R0, R0, c[0x0][0x2d0] ;  /* 0x0000b40000007a20 */ /* 0x000fe20000410000 */
[----:B--2---:R-:W-:Y:S01]  /*15820*/  FMNMX.FTZ R167, R2, R167, !PT ;  /* 0x000000a702a77209 */ /* 0x004fe20007810000 */
[--C-:B------:R-:W-:Y:S01]  /*15830*/  FFMA.FTZ R4, R4, c[0x0][0x2d0], -R213.reuse ;  /* 0x0000b40004047a23 */ /* 0x100fe200000108d5 */
[----:B------:R-:W-:Y:S01]  /*15840*/  FMNMX.FTZ R2, R46, R165, !PT ;  /* 0x000000a52e027209 */ /* 0x000fe20007810000 */
[--C-:B------:R-:W-:Y:S01]  /*15850*/  FFMA.FTZ R5, R5, c[0x0][0x2d0], -R213.reuse ;  /* 0x0000b40005057a23 */ /* 0x100fe200000108d5 */
[----:B------:R1:W2:Y:S01]  /*15860*/  MUFU.EX2 R165, R0 ;  /* 0x0000000000a57308 */ /* 0x0002a20000000800 */
[----:B------:R-:W-:Y:S01]  /*15870*/  FMUL.FTZ R214, R167, c[0x0][0x2d0] ;  /* 0x0000b400a7d67a20 */ /* 0x000fe20000410000 */
[----:B------:R-:W-:Y:S01]  /*15880*/  FMNMX.FTZ R2, R47, R2, !PT ;  /* 0x000000022f027209 */ /* 0x000fe20007810000 */
[--C-:B------:R-:W-:Y:S01]  /*15890*/  FFMA.FTZ R17, R17, c[0x0][0x2d0], -R213.reuse ;  /* 0x0000b40011117a23 */ /* 0x100fe200000108d5 */
[----:B---3--:R-:W-:Y:S01]  /*158a0*/  FMNMX.FTZ R164, R164, R204, !PT ;  /* 0x000000cca4a47209 */ /* 0x008fe20007810000 */
[--C-:B------:R-:W-:Y:S02]  /*158b0*/  FFMA.FTZ R7, R7, c[0x0][0x2d0], -R214.reuse ;  /* 0x0000b40007077a23 */ /* 0x100fe400000108d6 */
[--C-:B------:R-:W-:Y:S02]  /*158c0*/  FFMA.FTZ R18, R18, c[0x0][0x2d0], -R214.reuse ;  /* 0x0000b40012127a23 */ /* 0x100fe400000108d6 */
[----:B------:R-:W3:Y:S01]  /*158d0*/  SHFL.BFLY PT, R166, R164, 0x1, 0x1f ;  /* 0x0c201f00a4a67f89 */ /* 0x000ee200000e0000 */
[----:B------:R4:W-:Y:S01]  /*158e0*/  MUFU.EX2 R221, R4 ;  /* 0x0000000400dd7308 */ /* 0x0009e20000000800 */
[--C-:B------:R-:W-:Y:S02]  /*158f0*/  FFMA.FTZ R6, R6, c[0x0][0x2d0], -R214.reuse ;  /* 0x0000b40006067a23 */ /* 0x100fe400000108d6 */
[--C-:B------:R-:W-:Y:S02]  /*15900*/  FFMA.FTZ R16, R16, c[0x0][0x2d0], -R213.reuse ;  /* 0x0000b40010107a23 */ /* 0x100fe400000108d5 */
[--C-:B------:R-:W-:Y:S02]  /*15910*/  FFMA.FTZ R19, R19, c[0x0][0x2d0], -R214.reuse ;  /* 0x0000b40013137a23 */ /* 0x100fe400000108d6 */
[--C-:B------:R-:W-:Y:S02]  /*15920*/  FFMA.FTZ R36, R36, c[0x0][0x2d0], -R213.reuse ;  /* 0x0000b40024247a23 */ /* 0x100fe400000108d5 */
[----:B------:R-:W-:Y:S01]  /*15930*/  FFMA.FTZ R37, R37, c[0x0][0x2d0], -R213 ;  /* 0x0000b40025257a23 */ /* 0x000fe200000108d5 */
[----:B------:R4:W-:Y:S01]  /*15940*/  MUFU.EX2 R236, R7 ;  /* 0x0000000700ec7308 */ /* 0x0009e20000000800 */
[--C-:B------:R-:W-:Y:S02]  /*15950*/  FFMA.FTZ R38, R38, c[0x0][0x2d0], -R214.reuse ;  /* 0x0000b40026267a23 */ /* 0x100fe400000108d6 */
[----:B------:R-:W-:Y:S02]  /*15960*/  FFMA.FTZ R39, R39, c[0x0][0x2d0], -R214 ;  /* 0x0000b40027277a23 */ /* 0x000fe400000108d6 */
[----:B-1----:R-:W-:Y:S01]  /*15970*/  FADD.FTZ R0, -R167, R3 ;  /* 0x00000003a7007221 */ /* 0x002fe20000010100 */
[----:B------:R-:W-:Y:S01]  /*15980*/  FMNMX.FTZ R3, R58, R2, !PT ;  /* 0x000000023a037209 */ /* 0x000fe20007810000 */
[----:B--2---:R-:W-:Y:S02]  /*15990*/  FMUL.FTZ R68, R165, R68 ;  /* 0x00000044a5447220 */ /* 0x004fe40000410000 */
[----:B------:R-:W-:Y:S01]  /*159a0*/  FMUL.FTZ R2, R0, c[0x0][0x2d0] ;  /* 0x0000b40000027a20 */ /* 0x000fe20000410000 */
[----:B------:R1:W-:Y:S01]  /*159b0*/  MUFU.EX2 R242, R5 ;  /* 0x0000000500f27308 */ /* 0x0003e20000000800 */
[----:B------:R-:W-:Y:S01]  /*159c0*/  FMNMX.FTZ R0, R59, R3, !PT ;  /* 0x000000033b007209 */ /* 0x000fe20007810000 */
[C---:B------:R-:W-:Y:S01]  /*159d0*/  FMUL.FTZ R69, R165.reuse, R69 ;  /* 0x00000045a5457220 */ /* 0x040fe20000410000 */
[----:B---3--:R-:W-:Y:S01]  /*159e0*/  FMNMX.FTZ R166, R164, R166, !PT ;  /* 0x000000a6a4a67209 */ /* 0x008fe20007810000 */
[C---:B------:R-:W-:Y:S01]  /*159f0*/  FMUL.FTZ R80, R165.reuse, R80 ;  /* 0x00000050a5507220 */ /* 0x040fe20000410000 */
[----:B----4-:R-:W-:Y:S01]  /*15a00*/  @P0 SHF.R.S32.HI R4, RZ, 0x1f, R248 ;  /* 0x0000001fff040819 */ /* 0x010fe200000114f8 */
[----:B------:R-:W-:Y:S01]  /*15a10*/  FMUL.FTZ R81, R165, R81 ;  /* 0x00000051a5517220 */ /* 0x000fe20000410000 */
[----:B------:R-:W-:Y:S01]  /*15a20*/  FMNMX.FTZ R0, R62, R0, !PT ;  /* 0x000000003e007209 */ /* 0x000fe20007810000 */
[----:B------:R-:W-:Y:S02]  /*15a30*/  FMUL.FTZ R212, R166, c[0x0][0x2d0] ;  /* 0x0000b400a6d47a20 */ /* 0x000fe40000410000 */
[----:B------:R2:W-:Y:S01]  /*15a40*/  MUFU.EX2 R234, R18 ;  /* 0x0000001200ea7308 */ /* 0x0005e20000000800 */
[----:B------:R-:W-:Y:S01]  /*15a50*/  FMNMX.FTZ R0, R63, R0, !PT ;  /* 0x000000003f007209 */ /* 0x000fe20007810000 */
[--C-:B------:R-:W-:Y:S02]  /*15a60*/  FFMA.FTZ R9, R9, c[0x0][0x2d0], -R212.reuse ;  /* 0x0000b40009097a23 */ /* 0x100fe400000108d4 */
[----:B------:R-:W-:Y:S02]  /*15a70*/  @P0 IMAD R7, R4, c[0x0][0x1e0], RZ ;  /* 0x0000780004070a24 */ /* 0x000fe400078e02ff */
[--C-:B------:R-:W-:Y:S02]  /*15a80*/  FFMA.FTZ R12, R12, c[0x0][0x2d0], -R212.reuse ;  /* 0x0000b4000c0c7a23 */ /* 0x100fe400000108d4 */
[C---:B------:R-:W-:Y:S02]  /*15a90*/  @P0 IMAD R7, R248.reuse, c[0x0][0x1e4], R7 ;  /* 0x00007900f8070a24 */ /* 0x040fe400078e0207 */
[----:B------:R3:W-:Y:S01]  /*15aa0*/  MUFU.EX2 R218, R6 ;  /* 0x0000000600da7308 */ /* 0x0007e20000000800 */
[C---:B------:R-:W-:Y:S02]  /*15ab0*/  FMUL.FTZ R84, R165.reuse, R84 ;  /* 0x00000054a5547220 */ /* 0x040fe40000410000 */
[C---:B------:R-:W-:Y:S02]  /*15ac0*/  FMUL.FTZ R85, R165.reuse, R85 ;  /* 0x00000055a5557220 */ /* 0x040fe40000410000 */
[----:B-1----:R-:W-:Y:S04]  /*15ad0*/  @P0 IMAD.WIDE.U32 R4, R248, c[0x0][0x1e0], RZ ;  /* 0x00007800f8040a25 */ /* 0x002fe800078e00ff */
[----:B------:R-:W-:Y:S01]  /*15ae0*/  FMUL.FTZ R96, R165, R96 ;  /* 0x00000060a5607220 */ /* 0x000fe20000410000 */
[----:B------:R1:W4:Y:S01]  /*15af0*/  MUFU.EX2 R164, R2 ;  /* 0x0000000200a47308 */ /* 0x0003220000000800 */
[----:B------:R-:W-:Y:S01]  /*15b00*/  @P0 IADD3 R5, R5, R7, RZ ;  /* 0x0000000705050210 */ /* 0x000fe20007ffe0ff */
[C---:B------:R-:W-:Y:S02]  /*15b10*/  FMUL.FTZ R97, R165.reuse, R97 ;  /* 0x00000061a5617220 */ /* 0x040fe40000410000 */
[--C-:B--2---:R-:W-:Y:S01]  /*15b20*/  FFMA.FTZ R18, R8, c[0x0][0x2d0], -R212.reuse ;  /* 0x0000b40008127a23 */ /* 0x104fe200000108d4 */
[----:B------:R-:W-:Y:S01]  /*15b30*/  @P0 SHF.L.U64.HI R5, R4, 0x6, R5 ;  /* 0x0000000604050819 */ /* 0x000fe20000010205 */
[C---:B------:R-:W-:Y:S02]  /*15b40*/  FMUL.FTZ R100, R165.reuse, R100 ;  /* 0x00000064a5647220 */ /* 0x040fe40000410000 */
[----:B------:R-:W-:Y:S02]  /*15b50*/  FMUL.FTZ R101, R165, R101 ;  /* 0x00000065a5657220 */ /* 0x000fe40000410000 */
[----:B------:R2:W-:Y:S01]  /*15b60*/  MUFU.EX2 R245, R17 ;  /* 0x0000001100f57308 */ /* 0x0005e20000000800 */
[--C-:B------:R-:W-:Y:S02]  /*15b70*/  FFMA.FTZ R40, R40, c[0x0][0x2d0], -R212.reuse ;  /* 0x0000b40028287a23 */ /* 0x100fe400000108d4 */
[----:B------:R-:W-:Y:S01]  /*15b80*/  FFMA.FTZ R41, R41, c[0x0][0x2d0], -R212 ;  /* 0x0000b40029297a23 */ /* 0x000fe200000108d4 */
[----:B---3--:R-:W-:Y:S01]  /*15b90*/  @P0 SHF.L.U32 R6, R4, 0x6, RZ ;  /* 0x0000000604060819 */ /* 0x008fe200000006ff */
[--C-:B------:R-:W-:Y:S02]  /*15ba0*/  FFMA.FTZ R48, R48, c[0x0][0x2d0], -R213.reuse ;  /* 0x0000b40030307a23 */ /* 0x100fe400000108d5 */
[----:B------:R-:W-:Y:S01]  /*15bb0*/  FFMA.FTZ R49, R49, c[0x0][0x2d0], -R213 ;  /* 0x0000b40031317a23 */ /* 0x000fe200000108d5 */
[----:B------:R-:W-:Y:S01]  /*15bc0*/  @P0 IADD3 R7, P1, R6, R224, RZ ;  /* 0x000000e006070210 */ /* 0x000fe20007f3e0ff */
[--C-:B------:R-:W-:Y:S01]  /*15bd0*/  FFMA.FTZ R50, R50, c[0x0][0x2d0], -R214.reuse ;  /* 0x0000b40032327a23 */ /* 0x100fe200000108d6 */
[----:B------:R3:W-:Y:S01]  /*15be0*/  MUFU.EX2 R171, R16 ;  /* 0x0000001000ab7308 */ /* 0x0007e20000000800 */
[----:B------:R-:W-:Y:S01]  /*15bf0*/  @P0 IADD3 R4, P2, R6, R244, RZ ;  /* 0x000000f406040210 */ /* 0x000fe20007f5e0ff */
[----:B------:R-:W-:Y:S01]  /*15c00*/  FFMA.FTZ R51, R51, c[0x0][0x2d0], -R214 ;  /* 0x0000b40033337a23 */ /* 0x000fe200000108d6 */
[----:B------:R-:W-:Y:S01]  /*15c10*/  @P0 LEA R6, P5, R7, c[0x0][0x1c8], 0x1 ;  /* 0x0000720007060a11 */ /* 0x000fe200078a08ff */
[----:B-1----:R-:W-:Y:S01]  /*15c20*/  FADD.FTZ R2, -R166, R169 ;  /* 0x000000a9a6027221 */ /* 0x002fe20000010100 */
[----:B------:R-:W-:Y:S01]  /*15c30*/  MOV R244, c[0x0][0x1e0] ;  /* 0x0000780000f47a02 */ /* 0x000fe20000000f00 */
[----:B----4-:R-:W-:Y:S02]  /*15c40*/  FMUL.FTZ R70, R164, R70 ;  /* 0x00000046a4467220 */ /* 0x010fe40000410000 */
[----:B------:R-:W-:Y:S01]  /*15c50*/  FMUL.FTZ R2, R2, c[0x0][0x2d0] ;  /* 0x0000b40002027a20 */ /* 0x000fe20000410000 */
[----:B------:R-:W-:Y:S01]  /*15c60*/  @P0 SHF.L.U32 R8, R244, 0x5, RZ ;  /* 0x00000005f4080819 */ /* 0x000fe200000006ff */
[----:B------:R1:W-:Y:S01]  /*15c70*/  MUFU.EX2 R216, R18 ;  /* 0x0000001200d87308 */ /* 0x0003e20000000800 */
[C---:B------:R-:W-:Y:S02]  /*15c80*/  FMUL.FTZ R71, R164.reuse, R71 ;  /* 0x00000047a4477220 */ /* 0x040fe40000410000 */
[C---:B------:R-:W-:Y:S01]  /*15c90*/  FMUL.FTZ R82, R164.reuse, R82 ;  /* 0x00000052a4527220 */ /* 0x040fe20000410000 */
[C---:B--2---:R-:W-:Y:S01]  /*15ca0*/  @P0 IADD3.X R17, R5.reuse, R251, RZ, P1, !PT ;  /* 0x000000fb05110210 */ /* 0x044fe20000ffe4ff */
[C---:B------:R-:W-:Y:S01]  /*15cb0*/  FMUL.FTZ R83, R164.reuse, R83 ;  /* 0x00000053a4537220 */ /* 0x040fe20000410000 */
[----:B------:R-:W-:Y:S01]  /*15cc0*/  @P0 IADD3.X R5, R5, R249, RZ, P2, !PT ;  /* 0x000000f905050210 */ /* 0x000fe200017fe4ff */
[C---:B------:R-:W-:Y:S01]  /*15cd0*/  FMUL.FTZ R86, R164.reuse, R86 ;  /* 0x00000056a4567220 */ /* 0x040fe20000410000 */
[----:B------:R-:W-:Y:S01]  /*15ce0*/  @P0 LEA.HI.X R7, R7, c[0x0][0x1cc], R17, 0x1, P5 ;  /* 0x0000730007070a11 */ /* 0x000fe200028f0c11 */
[C---:B------:R-:W-:Y:S01]  /*15cf0*/  FMUL.FTZ R87, R164.reuse, R87 ;  /* 0x00000057a4577220 */ /* 0x040fe20000410000 */
[----:B------:R2:W-:Y:S01]  /*15d00*/  MUFU.EX2 R243, R9 ;  /* 0x0000000900f37308 */ /* 0x0005e20000000800 */
[----:B------:R-:W-:Y:S01]  /*15d10*/  MOV R249, 0x5 ;  /* 0x0000000500f97802 */ /* 0x000fe20000000f00 */
[----:B------:R-:W-:Y:S01]  /*15d20*/  FMUL.FTZ R98, R164, R98 ;  /* 0x00000062a4627220 */ /* 0x000fe20000410000 */
[----:B------:R4:W-:Y:S01]  /*15d30*/  @P0 LDGSTS.E.BYPASS.LTC128B.128 [R247+0x4100], [R6.64], !P4 ;  /* 0x0410000006f70fae */ /* 0x0009e2000e101d44 */
[----:B---3--:R-:W-:Y:S01]  /*15d40*/  @P0 LEA R16, P1, R4, c[0x0][0x1c8], 0x1 ;  /* 0x0000720004100a11 */ /* 0x008fe200078208ff */
[C---:B------:R-:W-:Y:S02]  /*15d50*/  FMUL.FTZ R99, R164.reuse, R99 ;  /* 0x00000063a4637220 */ /* 0x040fe40000410000 */
[----:B------:R-:W-:Y:S01]  /*15d60*/  FMUL.FTZ R102, R164, R102 ;  /* 0x00000066a4667220 */ /* 0x000fe20000410000 */
[----:B------:R-:W-:Y:S01]  /*15d70*/  @P0 LEA.HI.X R17, R4, c[0x0][0x1cc], R5, 0x1, P1 ;  /* 0x0000730004110a11 */ /* 0x000fe200008f0c05 */
[----:B------:R-:W-:Y:S01]  /*15d80*/  FMUL.FTZ R103, R164, R103 ;  /* 0x00000067a4677220 */ /* 0x000fe20000410000 */
[----:B------:R-:W3:Y:S01]  /*15d90*/  MUFU.EX2 R3, R2 ;  /* 0x0000000200037308 */ /* 0x000ee20000000800 */
[----:B------:R-:W-:Y:S01]  /*15da0*/  @P0 IADD3 R4, P1, R6, R8, RZ ;  /* 0x0000000806040210 */ /* 0x000fe20007f3e0ff */
[--C-:B------:R-:W-:Y:S01]  /*15db0*/  FFMA.FTZ R57, R57, c[0x0][0x2d0], -R212.reuse ;  /* 0x0000b40039397a23 */ /* 0x100fe200000108d4 */
[----:B------:R3:W-:Y:S01]  /*15dc0*/  @P0 LDGSTS.E.BYPASS.LTC128B.128 [R247+0x6100], [R16.64], !P3 ;  /* 0x0610000010f70fae */ /* 0x0007e2000d901d44 */
[C---:B-1----:R-:W-:Y:S01]  /*15dd0*/  @P0 SHF.L.U64.HI R18, R244.reuse, R249, c[0x0][0x1e4] ;  /* 0x00007900f4120619 */ /* 0x042fe200000102f9 */
[C---:B------:R-:W-:Y:S01]  /*15de0*/  FMUL.FTZ R112, R165.reuse, R112 ;  /* 0x00000070a5707220 */ /* 0x040fe20000410000 */
[----:B------:R-:W-:Y:S01]  /*15df0*/  SHF.L.U32 R244, R244, 0x5, RZ ;  /* 0x00000005f4f47819 */ /* 0x000fe200000006ff */
[----:B------:R-:W-:Y:S01]  /*15e00*/  FMUL.FTZ R113, R165, R113 ;  /* 0x00000071a5717220 */ /* 0x000fe20000410000 */
[----:B------:R-:W-:Y:S01]  /*15e10*/  @P0 IADD3.X R5, R7, R18, RZ, P1, !PT ;  /* 0x0000001207050210 */ /* 0x000fe20000ffe4ff */
[C---:B------:R-:W-:Y:S01]  /*15e20*/  FMUL.FTZ R114, R164.reuse, R114 ;  /* 0x00000072a4727220 */ /* 0x040fe20000410000 */
[----:B------:R1:W1:Y:S01]  /*15e30*/  MUFU.EX2 R246, R19 ;  /* 0x0000001300f67308 */ /* 0x0002620000000800 */
[----:B------:R-:W-:Y:S02]  /*15e40*/  FMUL.FTZ R115, R164, R115 ;  /* 0x00000073a4737220 */ /* 0x000fe40000410000 */
[----:B------:R1:W-:Y:S01]  /*15e50*/  @P0 LDGSTS.E.BYPASS.LTC128B.128 [R247+0x4900], [R4.64], !P4 ;  /* 0x0490000004f70fae */ /* 0x0003e2000e101d44 */
[----:B--2---:R-:W-:Y:S01]  /*15e60*/  @P0 IADD3 R9, P1, R244, 0x80, RZ ;  /* 0x00000080f4090810 */ /* 0x004fe20007f3e0ff */
[C---:B------:R-:W-:Y:S02]  /*15e70*/  FMUL.FTZ R116, R165.reuse, R116 ;  /* 0x00000074a5747220 */ /* 0x040fe40000410000 */
[----:B------:R-:W-:Y:S02]  /*15e80*/  FMUL.FTZ R117, R165, R117 ;  /* 0x00000075a5757220 */ /* 0x000fe40000410000 */
[----:B------:R-:W-:Y:S01]  /*15e90*/  FMUL.FTZ R118, R164, R118 ;  /* 0x00000076a4767220 */ /* 0x000fe20000410000 */
[----:B------:R2:W-:Y:S01]  /*15ea0*/  MUFU.EX2 R244, R12 ;  /* 0x0000000c00f47308 */ /* 0x0005e20000000800 */
[----:B------:R2:W-:Y:S01]  /*15eb0*/  @P0 LDGSTS.E.BYPASS.LTC128B.128 [R247+0x6900], [R4.64+0x80], !P3 ;  /* 0x0690008004f70fae */ /* 0x0005e2000d901d44 */
[----:B----4-:R-:W-:Y:S01]  /*15ec0*/  @P0 IADD3 R6, P6, R4, R8, RZ ;  /* 0x0000000804060210 */ /* 0x010fe20007fde0ff */
[----:B------:R-:W-:Y:S02]  /*15ed0*/  FMUL.FTZ R119, R164, R119 ;  /* 0x00000077a4777220 */ /* 0x000fe40000410000 */
[----:B---3--:R-:W-:Y:S01]  /*15ee0*/  FMUL.FTZ R72, R3, R72 ;  /* 0x0000004803487220 */ /* 0x008fe20000410000 */
[----:B------:R-:W-:Y:S01]  /*15ef0*/  @P0 IADD3.X R7, R5, R18, RZ, P6, !PT ;  /* 0x0000001205070210 */ /* 0x000fe200037fe4ff */
[----:B------:R-:W-:Y:S01]  /*15f00*/  FMUL.FTZ R73, R3, R73 ;  /* 0x0000004903497220 */ /* 0x000fe20000410000 */
[----:B------:R-:W-:Y:S01]  /*15f10*/  @P0 IADD3 R8, P2, R6, R8, RZ ;  /* 0x0000000806080210 */ /* 0x000fe20007f5e0ff */
[----:B------:R-:W3:Y:S01]  /*15f20*/  SHFL.BFLY PT, R2, R0, 0x2, 0x1f ;  /* 0x0c401f0000027f89 */ /* 0x000ee200000e0000 */
[----:B------:R-:W-:Y:S01]  /*15f30*/  @P0 IADD3.X R16, RZ, R238, RZ, P1, !PT ;  /* 0x000000eeff100210 */ /* 0x000fe20000ffe4ff */
[----:B------:R-:W-:Y:S01]  /*15f40*/  FFMA.FTZ R17, R13, c[0x0][0x2d0], -R212 ;  /* 0x0000b4000d117a23 */ /* 0x000fe200000108d4 */
[----:B------:R-:W-:Y:S01]  /*15f50*/  MUFU.EX2 R251, R39 ;  /* 0x0000002700fb7308 */ /* 0x000fe20000000800 */
[C---:B------:R-:W-:Y:S02]  /*15f60*/  FMUL.FTZ R76, R3.reuse, R76 ;  /* 0x0000004c034c7220 */ /* 0x040fe40000410000 */
[----:B-1----:R-:W-:Y:S02]  /*15f70*/  FMUL.FTZ R19, R164, R187 ;  /* 0x000000bba4137220 */ /* 0x002fe40000410000 */
[----:B------:R1:W-:Y:S01]  /*15f80*/  @P0 LDGSTS.E.BYPASS.LTC128B.128 [R247+0x5100], [R6.64], !P4 ;  /* 0x0510000006f70fae */ /* 0x0003e2000e101d44 */
[C---:B------:R-:W-:Y:S02]  /*15f90*/  FMUL.FTZ R77, R3.reuse, R77 ;  /* 0x0000004d034d7220 */ /* 0x040fe40000410000 */
[C---:B------:R-:W-:Y:S02]  /*15fa0*/  FMUL.FTZ R88, R3.reuse, R88 ;  /* 0x0000005803587220 */ /* 0x040fe40000410000 */
[----:B------:R4:W-:Y:S01]  /*15fb0*/  MUFU.EX2 R238, R17 ;  /* 0x0000001100ee7308 */ /* 0x0009e20000000800 */
[C---:B------:R-:W-:Y:S01]  /*15fc0*/  FMUL.FTZ R89, R3.reuse, R89 ;  /* 0x0000005903597220 */ /* 0x040fe20000410000 */
[----:B--2---:R-:W-:Y:S01]  /*15fd0*/  @P0 IADD3 R12, P5, R4, R9, RZ ;  /* 0x00000009040c0210 */ /* 0x004fe20007fbe0ff */
[C---:B------:R-:W-:Y:S02]  /*15fe0*/  FMUL.FTZ R92, R3.reuse, R92 ;  /* 0x0000005c035c7220 */ /* 0x040fe40000410000 */
[----:B------:R-:W-:Y:S01]  /*15ff0*/  FMUL.FTZ R93, R3, R93 ;  /* 0x0000005d035d7220 */ /* 0x000fe20000410000 */
[----:B------:R-:W-:Y:S01]  /*16000*/  @P0 IADD3.X R13, R5, R16, RZ, P5, !PT ;  /* 0x00000010050d0210 */ /* 0x000fe20002ffe4ff */
[C---:B------:R-:W-:Y:S01]  /*16010*/  FMUL.FTZ R104, R3.reuse, R104 ;  /* 0x0000006803687220 */ /* 0x040fe20000410000 */
[----:B------:R-:W-:Y:S01]  /*16020*/  @P0 IADD3 R4, P1, R6, R9, RZ ;  /* 0x0000000906040210 */ /* 0x000fe20007f3e0ff */
[----:B------:R-:W-:Y:S01]  /*16030*/  FMUL.FTZ R105, R3, R105 ;  /* 0x0000006903697220 */ /* 0x000fe20000410000 */
[C---:B------:R-:W-:Y:S01]  /*16040*/  @P0 IADD3.X R9, R7.reuse, R18, RZ, P2, !PT ;  /* 0x0000001207090210 */ /* 0x040fe200017fe4ff */
[----:B------:R2:W-:Y:S01]  /*16050*/  @P0 LDGSTS.E.BYPASS.LTC128B.128 [R247+0x7100], [R12.64], !P3 ;  /* 0x071000000cf70fae */ /* 0x0005e2000d901d44 */
[----:B---3--:R-:W-:Y:S01]  /*16060*/  FMNMX.FTZ R0, R0, R2, !PT ;  /* 0x0000000200007209 */ /* 0x008fe20007810000 */
[C---:B------:R-:W-:Y:S01]  /*16070*/  FMUL.FTZ R18, R164.reuse, R186 ;  /* 0x000000baa4127220 */ /* 0x040fe20000410000 */
[----:B------:R-:W-:Y:S01]  /*16080*/  @P0 IADD3.X R5, R7, R16, RZ, P1, !PT ;  /* 0x0000001007050210 */ /* 0x000fe20000ffe4ff */
[----:B------:R-:W-:Y:S01]  /*16090*/  FMUL.FTZ R16, R165, R184 ;  /* 0x000000b8a5107220 */ /* 0x000fe20000410000 */
[----:B------:R-:W-:Y:S01]  /*160a0*/  MUFU.EX2 R226, R41 ;  /* 0x0000002900e27308 */ /* 0x000fe20000000800 */
[C---:B------:R-:W-:Y:S02]  /*160b0*/  FMUL.FTZ R108, R3.reuse, R108 ;  /* 0x0000006c036c7220 */ /* 0x040fe40000410000 */
[----:B------:R-:W3:Y:S01]  /*160c0*/  SHFL.BFLY PT, R2, R0, 0x1, 0x1f ;  /* 0x0c201f0000027f89 */ /* 0x000ee200000e0000 */
[----:B------:R-:W-:Y:S02]  /*160d0*/  FMUL.FTZ R109, R3, R109 ;  /* 0x0000006d036d7220 */ /* 0x000fe40000410000 */
[C---:B-1----:R-:W-:Y:S01]  /*160e0*/  FMUL.FTZ R6, R164.reuse, R178 ;  /* 0x000000b2a4067220 */ /* 0x042fe20000410000 */
[----:B------:R-:W-:Y:S01]  /*160f0*/  F2FP.PACK_AB R178, R245, R171 ;  /* 0x000000abf5b2723e */ /* 0x000fe200000000ff */
[----:B------:R-:W-:Y:S01]  /*16100*/  FMUL.FTZ R7, R164, R179 ;  /* 0x000000b3a4077220 */ /* 0x000fe20000410000 */
[----:B------:R-:W-:Y:S01]  /*16110*/  F2FP.PACK_AB R179, R246, R234 ;  /* 0x000000eaf6b3723e */ /* 0x000fe200000000ff */
[----:B----4-:R-:W-:Y:S01]  /*16120*/  FMUL.FTZ R17, R165, R185 ;  /* 0x000000b9a5117220 */ /* 0x010fe20000410000 */
[----:B------:R1:W-:Y:S01]  /*16130*/  @P0 LDGSTS.E.BYPASS.LTC128B.128 [R247+0x5900], [R8.64], !P4 ;  /* 0x0590000008f70fae */ /* 0x0003e2000e101d44 */
[----:B------:R-:W-:Y:S01]  /*16140*/  MUFU.EX2 R250, R50 ;  /* 0x0000003200fa7308 */ /* 0x000fe20000000800 */
[C---:B------:R-:W-:Y:S02]  /*16150*/  FMUL.FTZ R120, R3.reuse, R120 ;  /* 0x0000007803787220 */ /* 0x040fe40000410000 */
[C---:B------:R-:W-:Y:S02]  /*16160*/  FMUL.FTZ R121, R3.reuse, R121 ;  /* 0x0000007903797220 */ /* 0x040fe40000410000 */
[C---:B------:R-:W-:Y:S02]  /*16170*/  FMUL.FTZ R124, R3.reuse, R124 ;  /* 0x0000007c037c7220 */ /* 0x040fe40000410000 */
[----:B------:R4:W-:Y:S01]  /*16180*/  @P0 LDGSTS.E.BYPASS.LTC128B.128 [R247+0x7900], [R4.64], !P3 ;  /* 0x0790000004f70fae */ /* 0x0009e2000d901d44 */
[C---:B------:R-:W-:Y:S02]  /*16190*/  FMUL.FTZ R125, R3.reuse, R125 ;  /* 0x0000007d037d7220 */ /* 0x040fe40000410000 */
[C---:B--2---:R-:W-:Y:S01]  /*161a0*/  FMUL.FTZ R12, R3.reuse, R180 ;  /* 0x000000b4030c7220 */ /* 0x044fe20000410000 */
[----:B------:R-:W-:Y:S01]  /*161b0*/  MUFU.EX2 R252, R51 ;  /* 0x0000003300fc7308 */ /* 0x000fe20000000800 */
[----:B------:R-:W-:Y:S02]  /*161c0*/  FMUL.FTZ R13, R3, R181 ;  /* 0x000000b5030d7220 */ /* 0x000fe40000410000 */
[--C-:B------:R-:W-:Y:S01]  /*161d0*/  FFMA.FTZ R32, R32, c[0x0][0x2d0], -R213.reuse ;  /* 0x0000b40020207a23 */ /* 0x100fe200000108d5 */
[----:B------:R-:W2:Y:S01]  /*161e0*/  LDSM.16.MT88.4 R204, [R228+0x100] ;  /* 0x00010000e4cc783b */ /* 0x000ea20000004200 */
[----:B---3--:R-:W-:Y:S01]  /*161f0*/  FMNMX.FTZ R2, R0, R2, !PT ;  /* 0x0000000200027209 */ /* 0x008fe20007810000 */
[----:B------:R-:W-:Y:S02]  /*16200*/  FFMA.FTZ R21, R21, c[0x0][0x2d0], -R213 ;  /* 0x0000b40015157a23 */ /* 0x000fe400000108d5 */
[----:B------:R-:W-:Y:S02]  /*16210*/  FMUL.FTZ R128, R165, R128 ;  /* 0x00000080a5807220 */ /* 0x000fe40000410000 */
[C---:B------:R-:W-:Y:S01]  /*16220*/  FADD.FTZ R0, -R2.reuse, R170 ;  /* 0x000000aa02007221 */ /* 0x040fe20000010100 */
[----:B------:R-:W-:Y:S01]  /*16230*/  MUFU.EX2 R225, R32 ;  /* 0x0000002000e17308 */ /* 0x000fe20000000800 */
[----:B------:R-:W-:Y:S01]  /*16240*/  FMUL.FTZ R169, R2, c[0x0][0x2d0] ;  /* 0x0000b40002a97a20 */ /* 0x000fe20000410000 */
[----:B------:R-:W3:Y:S01]  /*16250*/  LDSM.16.MT88.4 R208, [R229+0x100] ;  /* 0x00010000e5d0783b */ /* 0x000ee20000004200 */
[----:B------:R-:W-:Y:S02]  /*16260*/  FMUL.FTZ R0, R0, c[0x0][0x2d0] ;  /* 0x0000b40000007a20 */ /* 0x000fe40000410000 */
[--C-:B------:R-:W-:Y:S02]  /*16270*/  FFMA.FTZ R14, R14, c[0x0][0x2d0], -R169.reuse ;  /* 0x0000b4000e0e7a23 */ /* 0x100fe400000108a9 */
[--C-:B------:R-:W-:Y:S02]  /*16280*/  FFMA.FTZ R15, R15, c[0x0][0x2d0], -R169.reuse ;  /* 0x0000b4000f0f7a23 */ /* 0x100fe400000108a9 */
[--C-:B------:R-:W-:Y:S01]  /*16290*/  FFMA.FTZ R10, R10, c[0x0][0x2d0], -R169.reuse ;  /* 0x0000b4000a0a7a23 */ /* 0x100fe200000108a9 */
[----:B------:R-:W2:Y:S01]  /*162a0*/  MUFU.EX2 R0, R0 ;  /* 0x0000000000007308 */ /* 0x000ea20000000800 */
[--C-:B------:R-:W-:Y:S01]  /*162b0*/  FFMA.FTZ R11, R11, c[0x0][0x2d0], -R169.reuse ;  /* 0x0000b4000b0b7a23 */ /* 0x100fe200000108a9 */
[----:B------:R-:W-:Y:S01]  /*162c0*/  LDSM.16.MT88.4 R184, [R230+0x100] ;  /* 0x00010000e6b8783b */ /* 0x000fe20000004200 */
[C---:B----4-:R-:W-:Y:S01]  /*162d0*/  FMUL.FTZ R4, R165.reuse, R176 ;  /* 0x000000b0a5047220 */ /* 0x050fe20000410000 */
[----:B------:R-:W-:Y:S01]  /*162e0*/  F2FP.PACK_AB R176, R242, R221 ;  /* 0x000000ddf2b0723e */ /* 0x000fe200000000ff */
[----:B------:R-:W-:Y:S01]  /*162f0*/  FMUL.FTZ R5, R165, R177 ;  /* 0x000000b1a5057220 */ /* 0x000fe20000410000 */
[----:B------:R-:W-:Y:S01]  /*16300*/  F2FP.PACK_AB R177, R236, R218 ;  /* 0x000000daecb1723e */ /* 0x000fe200000000ff */
[--C-:B------:R-:W-:Y:S02]  /*16310*/  FFMA.FTZ R42, R42, c[0x0][0x2d0], -R169.reuse ;  /* 0x0000b4002a2a7a23 */ /* 0x100fe400000108a9 */
[--C-:B------:R-:W-:Y:S01]  /*16320*/  FFMA.FTZ R43, R43, c[0x0][0x2d0], -R169.reuse ;  /* 0x0000b4002b2b7a23 */ /* 0x100fe200000108a9 */
[----:B------:R4:W-:Y:S01]  /*16330*/  MUFU.EX2 R219, R14 ;  /* 0x0000000e00db7308 */ /* 0x0009e20000000800 */
[----:B------:R-:W0:Y:S01]  /*16340*/  LDGDEPBAR ;  /* 0x00000000000079af */ /* 0x000e220000000000 */
[--C-:B------:R-:W-:Y:S02]  /*16350*/  FFMA.FTZ R58, R58, c[0x0][0x2d0], -R169.reuse ;  /* 0x0000b4003a3a7a23 */ /* 0x100fe400000108a9 */
[----:B------:R-:W-:Y:S02]  /*16360*/  FFMA.FTZ R59, R59, c[0x0][0x2d0], -R169 ;  /* 0x0000b4003b3b7a23 */ /* 0x000fe400000108a9 */
[----:B-1----:R-:W-:Y:S01]  /*16370*/  FMUL.FTZ R8, R3, R172 ;  /* 0x000000ac03087220 */ /* 0x002fe20000410000 */
[----:B------:R-:W-:Y:S01]  /*16380*/  F2FP.PACK_AB R172, R243, R216 ;  /* 0x000000d8f3ac723e */ /* 0x000fe200000000ff */
[----:B------:R-:W-:Y:S02]  /*16390*/  FMUL.FTZ R129, R165, R129 ;  /* 0x00000081a5817220 */ /* 0x000fe40000410000 */
[----:B------:R1:W-:Y:S01]  /*163a0*/  MUFU.EX2 R220, R15 ;  /* 0x0000000f00dc7308 */ /* 0x0003e20000000800 */
[----:B------:R-:W-:Y:S01]  /*163b0*/  FMUL.FTZ R130, R164, R130 ;  /* 0x00000082a4827220 */ /* 0x000fe20000410000 */
[-C--:B--2---:R-:W-:Y:S05]  /*163c0*/  HMMA.16816.F32 R4, R176, R204.reuse, R4 ;  /* 0x000000ccb004723c */ /* 0x084fea0000001804 */
[----:B------:R-:W-:Y:S03]  /*163d0*/  FMUL.FTZ R9, R3, R173 ;  /* 0x000000ad03097220 */ /* 0x000fe60000410000 */
[----:B------:R2:W-:Y:S01]  /*163e0*/  MUFU.EX2 R215, R10 ;  /* 0x0000000a00d77308 */ /* 0x0005e20000000800 */
[C---:B------:R-:W-:Y:S03]  /*163f0*/  FMUL.FTZ R74, R0.reuse, R74 ;  /* 0x0000004a004a7220 */ /* 0x040fe60000410000 */
[C---:B----4-:R-:W-:Y:S02]  /*16400*/  FMUL.FTZ R14, R0.reuse, R182 ;  /* 0x000000b6000e7220 */ /* 0x050fe40000410000 */
[C---:B------:R-:W-:Y:S02]  /*16410*/  FMUL.FTZ R75, R0.reuse, R75 ;  /* 0x0000004b004b7220 */ /* 0x040fe40000410000 */
[C---:B------:R-:W-:Y:S02]  /*16420*/  FMUL.FTZ R78, R0.reuse, R78 ;  /* 0x0000004e004e7220 */ /* 0x040fe40000410000 */
[----:B------:R-:W4:Y:S01]  /*16430*/  MUFU.EX2 R217, R11 ;  /* 0x0000000b00d97308 */ /* 0x000f220000000800 */
[C---:B------:R-:W-:Y:S02]  /*16440*/  FMUL.FTZ R79, R0.reuse, R79 ;  /* 0x0000004f004f7220 */ /* 0x040fe40000410000 */
[C---:B------:R-:W-:Y:S02]  /*16450*/  FMUL.FTZ R90, R0.reuse, R90 ;  /* 0x0000005a005a7220 */ /* 0x040fe40000410000 */
[C---:B-1----:R-:W-:Y:S02]  /*16460*/  FMUL.FTZ R15, R0.reuse, R183 ;  /* 0x000000b7000f7220 */ /* 0x042fe40000410000 */
[----:B------:R-:W1:Y:S01]  /*16470*/  LDSM.16.MT88.4 R180, [R231+0x100] ;  /* 0x00010000e7b4783b */ /* 0x000e620000004200 */
[C---:B------:R-:W-:Y:S02]  /*16480*/  FMUL.FTZ R91, R0.reuse, R91 ;  /* 0x0000005b005b7220 */ /* 0x040fe40000410000 */
[C---:B------:R-:W-:Y:S01]  /*16490*/  FMUL.FTZ R94, R0.reuse, R94 ;  /* 0x0000005e005e7220 */ /* 0x040fe20000410000 */
[----:B------:R1:W1:Y:S01]  /*164a0*/  MUFU.EX2 R170, R21 ;  /* 0x0000001500aa7308 */ /* 0x0002620000000800 */
[C---:B------:R-:W-:Y:S02]  /*164b0*/  FMUL.FTZ R95, R0.reuse, R95 ;  /* 0x0000005f005f7220 */ /* 0x040fe40000410000 */
[----:B--2---:R-:W-:Y:S01]  /*164c0*/  FMUL.FTZ R10, R0, R174 ;  /* 0x000000ae000a7220 */ /* 0x004fe20000410000 */
[----:B------:R-:W-:Y:S01]  /*164d0*/  F2FP.PACK_AB R174, R238, R244 ;  /* 0x000000f4eeae723e */ /* 0x000fe200000000ff */
[C---:B------:R-:W-:Y:S02]  /*164e0*/  FMUL.FTZ R106, R0.reuse, R106 ;  /* 0x0000006a006a7220 */ /* 0x040fe40000410000 */
[C---:B------:R-:W-:Y:S02]  /*164f0*/  FMUL.FTZ R107, R0.reuse, R107 ;  /* 0x0000006b006b7220 */ /* 0x040fe40000410000 */
[C---:B------:R-:W-:Y:S02]  /*16500*/  FMUL.FTZ R110, R0.reuse, R110 ;  /* 0x0000006e006e7220 */ /* 0x040fe40000410000 */
[C---:B------:R-:W-:Y:S01]  /*16510*/  FMUL.FTZ R111, R0.reuse, R111 ;  /* 0x0000006f006f7220 */ /* 0x040fe20000410000 */
[----:B----4-:R-:W-:Y:S01]  /*16520*/  F2FP.PACK_AB R173, R217, R215 ;  /* 0x000000d7d9ad723e */ /* 0x010fe200000000ff */
[----:B------:R-:W-:Y:S01]  /*16530*/  FMUL.FTZ R11, R0, R175 ;  /* 0x000000af000b7220 */ /* 0x000fe20000410000 */
[----:B------:R-:W-:Y:S01]  /*16540*/  F2FP.PACK_AB R175, R220, R219 ;  /* 0x000000dbdcaf723e */ /* 0x000fe200000000ff */
[C---:B------:R-:W-:Y:S02]  /*16550*/  FMUL.FTZ R122, R0.reuse, R122 ;  /* 0x0000007a007a7220 */ /* 0x040fe40000410000 */
[C---:B------:R-:W-:Y:S02]  /*16560*/  FMUL.FTZ R123, R0.reuse, R123 ;  /* 0x0000007b007b7220 */ /* 0x040fe40000410000 */
[C---:B------:R-:W-:Y:S02]  /*16570*/  FMUL.FTZ R126, R0.reuse, R126 ;  /* 0x0000007e007e7220 */ /* 0x040fe40000410000 */
[C---:B------:R-:W-:Y:S01]  /*16580*/  HMMA.16816.F32 R8, R172.reuse, R204, R8 ;  /* 0x000000ccac08723c */ /* 0x040fe20000001808 */
[----:B------:R-:W-:Y:S03]  /*16590*/  MUFU.EX2 R205, R43 ;  /* 0x0000002b00cd7308 */ /* 0x000fe60000000800 */
[----:B------:R-:W-:Y:S02]  /*165a0*/  FMUL.FTZ R127, R0, R127 ;  /* 0x0000007f007f7220 */ /* 0x000fe40000410000 */
[----:B------:R-:W-:Y:S02]  /*165b0*/  FMUL.FTZ R131, R164, R131 ;  /* 0x00000083a4837220 */ /* 0x000fe40000410000 */
[-C--:B------:R-:W-:Y:S04]  /*165c0*/  HMMA.16816.F32 R12, R172, R206.reuse, R12 ;  /* 0x000000ceac0c723c */ /* 0x080fe8000000180c */
[--C-:B------:R-:W-:Y:S02]  /*165d0*/  FFMA.FTZ R20, R20, c[0x0][0x2d0], -R213.reuse ;  /* 0x0000b40014147a23 */ /* 0x100fe400000108d5 */
[--C-:B------:R-:W-:Y:S02]  /*165e0*/  FFMA.FTZ R22, R22, c[0x0][0x2d0], -R214.reuse ;  /* 0x0000b40016167a23 */ /* 0x100fe400000108d6 */
[C---:B------:R-:W-:Y:S01]  /*165f0*/  HMMA.16816.F32 R16, R176.reuse, R206, R16 ;  /* 0x000000ceb010723c */ /* 0x040fe20000001810 */
[----:B------:R-:W-:Y:S03]  /*16600*/  MUFU.EX2 R206, R42 ;  /* 0x0000002a00ce7308 */ /* 0x000fe60000000800 */
[C---:B------:R-:W-:Y:S02]  /*16610*/  FMUL.FTZ R132, R165.reuse, R132 ;  /* 0x00000084a5847220 */ /* 0x040fe40000410000 */
[----:B------:R-:W-:Y:S02]  /*16620*/  FMUL.FTZ R133, R165, R133 ;  /* 0x00000085a5857220 */ /* 0x000fe40000410000 */
[-C--:B---3--:R-:W-:Y:S03]  /*16630*/  HMMA.16816.F32 R68, R176, R208.reuse, R68 ;  /* 0x000000d0b044723c */ /* 0x088fe60000001844 */
[----:B------:R-:W2:Y:S01]  /*16640*/  MUFU.EX2 R224, R22 ;  /* 0x0000001600e07308 */ /* 0x000ea20000000800 */
[C---:B------:R-:W-:Y:S02]  /*16650*/  FMUL.FTZ R134, R164.reuse, R134 ;  /* 0x00000086a4867220 */ /* 0x040fe40000410000 */
[----:B------:R-:W-:Y:S02]  /*16660*/  FMUL.FTZ R135, R164, R135 ;  /* 0x00000087a4877220 */ /* 0x000fe40000410000 */
[C---:B------:R-:W-:Y:S04]  /*16670*/  HMMA.16816.F32 R72, R172.reuse, R208, R72 ;  /* 0x000000d0ac48723c */ /* 0x040fe80000001848 */
[C---:B------:R-:W-:Y:S01]  /*16680*/  FMUL.FTZ R136, R3.reuse, R136 ;  /* 0x0000008803887220 */ /* 0x040fe20000410000 */
[----:B------:R3:W-:Y:S01]  /*16690*/  MUFU.EX2 R222, R20 ;  /* 0x0000001400de7308 */ /* 0x0007e20000000800 */
[----:B------:R-:W-:Y:S02]  /*166a0*/  FMUL.FTZ R137, R3, R137 ;  /* 0x0000008903897220 */ /* 0x000fe40000410000 */
[-C--:B------:R-:W-:Y:S04]  /*166b0*/  HMMA.16816.F32 R76, R172, R210.reuse, R76 ;  /* 0x000000d2ac4c723c */ /* 0x080fe8000000184c */
[C---:B------:R-:W-:Y:S02]  /*166c0*/  FMUL.FTZ R138, R0.reuse, R138 ;  /* 0x0000008a008a7220 */ /* 0x040fe40000410000 */
[----:B------:R-:W-:Y:S02]  /*166d0*/  FMUL.FTZ R139, R0, R139 ;  /* 0x0000008b008b7220 */ /* 0x000fe40000410000 */
[C---:B------:R-:W-:Y:S04]  /*166e0*/  HMMA.16816.F32 R80, R176.reuse, R210, R80 ;  /* 0x000000d2b050723c */ /* 0x040fe80000001850 */
[--C-:B------:R-:W-:Y:S02]  /*166f0*/  FFMA.FTZ R34, R34, c[0x0][0x2d0], -R214.reuse ;  /* 0x0000b40022227a23 */ /* 0x100fe400000108d6 */
[----:B------:R-:W-:Y:S02]  /*16700*/  FFMA.FTZ R33, R33, c[0x0][0x2d0], -R213 ;  /* 0x0000b40021217a23 */ /* 0x000fe400000108d5 */
[-C--:B-1----:R-:W-:Y:S02]  /*16710*/  HMMA.16816.F32 R84, R176, R180.reuse, R84 ;  /* 0x000000b4b054723c */ /* 0x082fe40000001854 */
[----:B------:R-:W-:Y:S02]  /*16720*/  MUFU.EX2 R223, R33 ;  /* 0x0000002100df7308 */ /* 0x000fe40000000800 */
[--C-:B------:R-:W-:Y:S02]  /*16730*/  FFMA.FTZ R32, R23, c[0x0][0x2d0], -R214.reuse ;  /* 0x0000b40017207a23 */ /* 0x100fe400000108d6 */
[C---:B------:R-:W-:Y:S02]  /*16740*/  FMUL.FTZ R21, R3.reuse, R189 ;  /* 0x000000bd03157220 */ /* 0x040fe40000410000 */
[C---:B------:R-:W-:Y:S04]  /*16750*/  HMMA.16816.F32 R88, R172.reuse, R180, R88 ;  /* 0x000000b4ac58723c */ /* 0x040fe80000001858 */
[----:B---3--:R-:W-:Y:S01]  /*16760*/  FMUL.FTZ R20, R3, R188 ;  /* 0x000000bc03147220 */ /* 0x008fe20000410000 */
[----:B------:R-:W-:Y:S01]  /*16770*/  MOV R188, R225 ;  /* 0x000000e100bc7202 */ /* 0x000fe20000000f00 */
[C---:B------:R-:W-:Y:S01]  /*16780*/  FMUL.FTZ R22, R0.reuse, R190 ;  /* 0x000000be00167220 */ /* 0x040fe20000410000 */
[----:B------:R1:W-:Y:S01]  /*16790*/  MUFU.EX2 R225, R40 ;  /* 0x0000002800e17308 */ /* 0x0003e20000000800 */
[-C--:B------:R-:W-:Y:S04]  /*167a0*/  HMMA.16816.F32 R92, R172, R182.reuse, R92 ;  /* 0x000000b6ac5c723c */ /* 0x080fe8000000185c */
[----:B------:R-:W-:Y:S01]  /*167b0*/  FMUL.FTZ R23, R0, R191 ;  /* 0x000000bf00177220 */ /* 0x000fe20000410000 */
[----:B------:R-:W-:Y:S01]  /*167c0*/  MOV R190, R170 ;  /* 0x000000aa00be7202 */ /* 0x000fe20000000f00 */
[C---:B------:R-:W-:Y:S02]  /*167d0*/  FMUL.FTZ R140, R165.reuse, R140 ;  /* 0x0000008ca58c7220 */ /* 0x040fe40000410000 */
[C---:B------:R-:W-:Y:S01]  /*167e0*/  HMMA.16816.F32 R96, R176.reuse, R182, R96 ;  /* 0x000000b6b060723c */ /* 0x040fe20000001860 */
[----:B------:R-:W3:Y:S01]  /*167f0*/  LDSM.16.MT88.4 R180, [R228+0x2100] ;  /* 0x00210000e4b4783b */ /* 0x000ee20000004200 */
[----:B------:R4:W-:Y:S02]  /*16800*/  MUFU.EX2 R189, R32 ;  /* 0x0000002000bd7308 */ /* 0x0009e40000000800 */
[----:B------:R-:W-:Y:S02]  /*16810*/  FMUL.FTZ R141, R165, R141 ;  /* 0x0000008da58d7220 */ /* 0x000fe40000410000 */
[C---:B------:R-:W-:Y:S02]  /*16820*/  FMUL.FTZ R142, R164.reuse, R142 ;  /* 0x0000008ea48e7220 */ /* 0x040fe40000410000 */
[-C--:B------:R-:W-:Y:S04]  /*16830*/  HMMA.16816.F32 R100, R176, R184.reuse, R100 ;  /* 0x000000b8b064723c */ /* 0x080fe80000001864 */
[C---:B------:R-:W-:Y:S02]  /*16840*/  FMUL.FTZ R143, R164.reuse, R143 ;  /* 0x0000008fa48f7220 */ /* 0x040fe40000410000 */
[----:B------:R-:W-:Y:S01]  /*16850*/  FFMA.FTZ R170, R35, c[0x0][0x2d0], -R214 ;  /* 0x0000b40023aa7a23 */ /* 0x000fe200000108d6 */
[----:B-1----:R-:W-:Y:S01]  /*16860*/  LDSM.16.MT88.4 R40, [R228+0x1100] ;  /* 0x00110000e428783b */ /* 0x002fe20000004200 */
[C---:B------:R-:W-:Y:S04]  /*16870*/  HMMA.16816.F32 R104, R172.reuse, R184, R104 ;  /* 0x000000b8ac68723c */ /* 0x040fe80000001868 */
[C---:B------:R-:W-:Y:S01]  /*16880*/  FMUL.FTZ R33, R165.reuse, R193 ;  /* 0x000000c1a5217220 */ /* 0x040fe20000410000 */
[----:B--2---:R-:W-:Y:S01]  /*16890*/  MOV R193, R224 ;  /* 0x000000e000c17202 */ /* 0x004fe20000000f00 */
[----:B------:R-:W-:Y:S01]  /*168a0*/  FMUL.FTZ R35, R164, R195 ;  /* 0x000000c3a4237220 */ /* 0x000fe20000410000 */
[----:B------:R-:W2:Y:S01]  /*168b0*/  LDL.LU R224, [R1+0xc] ;  /* 0x00000c0001e07983 */ /* 0x000ea20000300800 */
[-C--:B------:R-:W-:Y:S01]  /*168c0*/  HMMA.16816.F32 R108, R172, R186.reuse, R108 ;  /* 0x000000baac6c723c */ /* 0x080fe2000000186c */
[----:B------:R-:W-:Y:S03]  /*168d0*/  MUFU.EX2 R170, R170 ;  /* 0x000000aa00aa7308 */ /* 0x000fe60000000800 */
[----:B----4-:R-:W-:Y:S02]  /*168e0*/  FMUL.FTZ R32, R165, R192 ;  /* 0x000000c0a5207220 */ /* 0x010fe40000410000 */
[C---:B------:R-:W-:Y:S02]  /*168f0*/  FMUL.FTZ R144, R3.reuse, R144 ;  /* 0x0000009003907220 */ /* 0x040fe40000410000 */
[C---:B------:R-:W-:Y:S01]  /*16900*/  HMMA.16816.F32 R112, R176.reuse, R186, R112 ;  /* 0x000000bab070723c */ /* 0x040fe20000001870 */
[----:B------:R-:W1:Y:S03]  /*16910*/  LDSM.16.MT88.4 R184, [R229+0x2100] ;  /* 0x00210000e5b8783b */ /* 0x000e660000004200 */
[C---:B------:R-:W-:Y:S02]  /*16920*/  FMUL.FTZ R145, R3.reuse, R145 ;  /* 0x0000009103917220 */ /* 0x040fe40000410000 */
[C---:B------:R-:W-:Y:S02]  /*16930*/  FMUL.FTZ R146, R0.reuse, R146 ;  /* 0x0000009200927220 */ /* 0x040fe40000410000 */
[C---:B------:R-:W-:Y:S01]  /*16940*/  FMUL.FTZ R147, R0.reuse, R147 ;  /* 0x0000009300937220 */ /* 0x040fe20000410000 */
[-C--:B---3--:R-:W-:Y:S03]  /*16950*/  HMMA.16816.F32 R116, R176, R180.reuse, R116 ;  /* 0x000000b4b074723c */ /* 0x088fe60000001874 */
[C---:B------:R-:W-:Y:S02]  /*16960*/  FMUL.FTZ R148, R3.reuse, R148 ;  /* 0x0000009403947220 */ /* 0x040fe40000410000 */
[----:B------:R-:W-:Y:S02]  /*16970*/  FMUL.FTZ R149, R3, R149 ;  /* 0x0000009503957220 */ /* 0x000fe40000410000 */
[C---:B------:R-:W-:Y:S01]  /*16980*/  FMUL.FTZ R150, R0.reuse, R150 ;  /* 0x0000009600967220 */ /* 0x040fe20000410000 */
[C---:B------:R-:W-:Y:S04]  /*16990*/  HMMA.16816.F32 R120, R172.reuse, R180, R120 ;  /* 0x000000b4ac78723c */ /* 0x040fe80000001878 */
[----:B------:R-:W-:Y:S02]  /*169a0*/  FMUL.FTZ R151, R0, R151 ;  /* 0x0000009700977220 */ /* 0x000fe40000410000 */
[C---:B------:R-:W-:Y:S02]  /*169b0*/  FMUL.FTZ R152, R165.reuse, R152 ;  /* 0x00000098a5987220 */ /* 0x040fe40000410000 */
[-C--:B------:R-:W-:Y:S04]  /*169c0*/  HMMA.16816.F32 R124, R172, R182.reuse, R124 ;  /* 0x000000b6ac7c723c */ /* 0x080fe8000000187c */
[C---:B------:R-:W-:Y:S02]  /*169d0*/  FMUL.FTZ R153, R165.reuse, R153 ;  /* 0x00000099a5997220 */ /* 0x040fe40000410000 */
[C---:B------:R-:W-:Y:S02]  /*169e0*/  FMUL.FTZ R154, R164.reuse, R154 ;  /* 0x0000009aa49a7220 */ /* 0x040fe40000410000 */
[C---:B------:R-:W-:Y:S01]  /*169f0*/  HMMA.16816.F32 R128, R176.reuse, R182, R128 ;  /* 0x000000b6b080723c */ /* 0x040fe20000001880 */
[----:B------:R-:W3:Y:S03]  /*16a00*/  LDSM.16.MT88.4 R180, [R231+0x2100] ;  /* 0x00210000e7b4783b */ /* 0x000ee60000004200 */
[C---:B------:R-:W-:Y:S02]  /*16a10*/  FMUL.FTZ R155, R164.reuse, R155 ;  /* 0x0000009ba49b7220 */ /* 0x040fe40000410000 */
[C---:B------:R-:W-:Y:S02]  /*16a20*/  FMUL.FTZ R156, R165.reuse, R156 ;  /* 0x0000009ca59c7220 */ /* 0x040fe40000410000 */
[-C--:B-1----:R-:W-:Y:S04]  /*16a30*/  HMMA.16816.F32 R132, R176, R184.reuse, R132 ;  /* 0x000000b8b084723c */ /* 0x082fe80000001884 */
[----:B------:R-:W-:Y:S02]  /*16a40*/  FMUL.FTZ R157, R165, R157 ;  /* 0x0000009da59d7220 */ /* 0x000fe40000410000 */
[C---:B------:R-:W-:Y:S02]  /*16a50*/  FMUL.FTZ R158, R164.reuse, R158 ;  /* 0x0000009ea49e7220 */ /* 0x040fe40000410000 */
[C---:B------:R-:W-:Y:S01]  /*16a60*/  HMMA.16816.F32 R136, R172.reuse, R184, R136 ;  /* 0x000000b8ac88723c */ /* 0x040fe20000001888 */
[----:B------:R1:W4:Y:S03]  /*16a70*/  MUFU.EX2 R184, R34 ;  /* 0x0000002200b87308 */ /* 0x0003260000000800 */
[----:B------:R-:W-:Y:S02]  /*16a80*/  FMUL.FTZ R159, R164, R159 ;  /* 0x0000009fa49f7220 */ /* 0x000fe40000410000 */
[C---:B------:R-:W-:Y:S02]  /*16a90*/  FMUL.FTZ R160, R3.reuse, R160 ;  /* 0x000000a003a07220 */ /* 0x040fe40000410000 */
[-C--:B------:R-:W-:Y:S04]  /*16aa0*/  HMMA.16816.F32 R20, R172, R186.reuse, R20 ;  /* 0x000000baac14723c */ /* 0x080fe80000001814 */
[----:B------:R-:W-:Y:S02]  /*16ab0*/  FMUL.FTZ R161, R3, R161 ;  /* 0x000000a103a17220 */ /* 0x000fe40000410000 */
[----:B------:R-:W-:Y:S02]  /*16ac0*/  FMUL.FTZ R162, R0, R162 ;  /* 0x000000a200a27220 */ /* 0x000fe40000410000 */
[C---:B------:R-:W-:Y:S04]  /*16ad0*/  HMMA.16816.F32 R140, R176.reuse, R186, R140 ;  /* 0x000000bab08c723c */ /* 0x040fe8000000188c */
[--C-:B------:R-:W-:Y:S02]  /*16ae0*/  FFMA.FTZ R24, R24, c[0x0][0x2d0], -R212.reuse ;  /* 0x0000b40018187a23 */ /* 0x100fe400000108d4 */
[--C-:B------:R-:W-:Y:S02]  /*16af0*/  FFMA.FTZ R25, R25, c[0x0][0x2d0], -R212.reuse ;  /* 0x0000b40019197a23 */ /* 0x100fe400000108d4 */
[--C-:B------:R-:W-:Y:S01]  /*16b00*/  FFMA.FTZ R26, R26, c[0x0][0x2d0], -R169.reuse ;  /* 0x0000b4001a1a7a23 */ /* 0x100fe200000108a9 */
[----:B------:R3:W-:Y:S03]  /*16b10*/  MUFU.EX2 R192, R24 ;  /* 0x0000001800c07308 */ /* 0x0007e60000000800 */
[----:B-1----:R-:W-:Y:S01]  /*16b20*/  FMUL.FTZ R34, R164, R194 ;  /* 0x000000c2a4227220 */ /* 0x002fe20000410000 */
[----:B----4-:R-:W-:Y:S01]  /*16b30*/  MOV R194, R184 ;  /* 0x000000b800c27202 */ /* 0x010fe20000000f00 */
[----:B------:R-:W-:Y:S01]  /*16b40*/  FMUL.FTZ R163, R0, R163 ;  /* 0x000000a300a37220 */ /* 0x000fe20000410000 */
[----:B------:R-:W1:Y:S01]  /*16b50*/  LDSM.16.MT88.4 R184, [R230+0x2100] ;  /* 0x00210000e6b8783b */ /* 0x000e620000004200 */
[--C-:B------:R-:W-:Y:S02]  /*16b60*/  FFMA.FTZ R44, R44, c[0x0][0x2d0], -R212.reuse ;  /* 0x0000b4002c2c7a23 */ /* 0x100fe400000108d4 */
[--C-:B------:R-:W-:Y:S01]  /*16b70*/  FFMA.FTZ R45, R45, c[0x0][0x2d0], -R212.reuse ;  /* 0x0000b4002d2d7a23 */ /* 0x100fe200000108d4 */
[-C--:B---3--:R-:W-:Y:S01]  /*16b80*/  HMMA.16816.F32 R32, R176, R180.reuse, R32 ;  /* 0x000000b4b020723c */ /* 0x088fe20000001820 */
[----:B------:R3:W-:Y:S02]  /*16b90*/  MUFU.EX2 R227, R44 ;  /* 0x0000002c00e37308 */ /* 0x0007e40000000800 */
[--C-:B------:R-:W-:Y:S02]  /*16ba0*/  FFMA.FTZ R46, R46, c[0x0][0x2d0], -R169.reuse ;  /* 0x0000b4002e2e7a23 */ /* 0x100fe400000108a9 */
[--C-:B------:R-:W-:Y:S02]  /*16bb0*/  FFMA.FTZ R47, R47, c[0x0][0x2d0], -R169.reuse ;  /* 0x0000b4002f2f7a23 */ /* 0x100fe400000108a9 */
[--C-:B------:R-:W-:Y:S01]  /*16bc0*/  FFMA.FTZ R60, R60, c[0x0][0x2d0], -R212.reuse ;  /* 0x0000b4003c3c7a23 */ /* 0x100fe200000108d4 */
[C---:B------:R-:W-:Y:S03]  /*16bd0*/  HMMA.16816.F32 R144, R172.reuse, R180, R144 ;  /* 0x000000b4ac90723c */ /* 0x040fe60000001890 */
[----:B------:R4:W-:Y:S01]  /*16be0*/  MUFU.EX2 R249, R45 ;  /* 0x0000002d00f97308 */ /* 0x0009e20000000800 */
[--C-:B------:R-:W-:Y:S02]  /*16bf0*/  FFMA.FTZ R27, R27, c[0x0][0x2d0], -R169.reuse ;  /* 0x0000b4001b1b7a23 */ /* 0x100fe400000108a9 */
[----:B------:R-:W-:Y:S01]  /*16c00*/  FMUL.FTZ R24, R3, R196 ;  /* 0x000000c403187220 */ /* 0x000fe20000410000 */
[----:B------:R-:W-:Y:S01]  /*16c10*/  MOV R196, R170 ;  /* 0x000000aa00c47202 */ /* 0x000fe20000000f00 */
[-C--:B------:R-:W-:Y:S04]  /*16c20*/  HMMA.16816.F32 R148, R172, R182.reuse, R148 ;  /* 0x000000b6ac94723c */ /* 0x080fe80000001894 */
[--C-:B------:R-:W-:Y:S01]  /*16c30*/  FFMA.FTZ R28, R28, c[0x0][0x2d0], -R212.reuse ;  /* 0x0000b4001c1c7a23 */ /* 0x100fe200000108d4 */
[----:B------:R4:W-:Y:S01]  /*16c40*/  MUFU.EX2 R191, R25 ;  /* 0x0000001900bf7308 */ /* 0x0009e20000000800 */
[----:B------:R-:W-:Y:S02]  /*16c50*/  FFMA.FTZ R29, R29, c[0x0][0x2d0], -R212 ;  /* 0x0000b4001d1d7a23 */ /* 0x000fe400000108d4 */
[C---:B------:R-:W-:Y:S01]  /*16c60*/  HMMA.16816.F32 R152, R176.reuse, R182, R152 ;  /* 0x000000b6b098723c */ /* 0x040fe20000001898 */
[----:B------:R-:W4:Y:S03]  /*16c70*/  LDSM.16.MT88.4 R180, [R228+0x900] ;  /* 0x00090000e4b4783b */ /* 0x000f260000004200 */
[--C-:B------:R-:W-:Y:S01]  /*16c80*/  FFMA.FTZ R30, R30, c[0x0][0x2d0], -R169.reuse ;  /* 0x0000b4001e1e7a23 */ /* 0x100fe200000108a9 */
[----:B---3--:R-:W-:Y:S01]  /*16c90*/  F2FP.PACK_AB R44, R226, R225 ;  /* 0x000000e1e22c723e */ /* 0x008fe200000000ff */
[--C-:B------:R-:W-:Y:S01]  /*16ca0*/  FFMA.FTZ R31, R31, c[0x0][0x2d0], -R169.reuse ;  /* 0x0000b4001f1f7a23 */ /* 0x100fe200000108a9 */
[----:B------:R3:W-:Y:S01]  /*16cb0*/  MUFU.EX2 R210, R26 ;  /* 0x0000001a00d27308 */ /* 0x0007e20000000800 */
[--C-:B------:R-:W-:Y:S01]  /*16cc0*/  FFMA.FTZ R62, R62, c[0x0][0x2d0], -R169.reuse ;  /* 0x0000b4003e3e7a23 */ /* 0x100fe200000108a9 */
[-C--:B-1----:R-:W-:Y:S03]  /*16cd0*/  HMMA.16816.F32 R156, R176, R184.reuse, R156 ;  /* 0x000000b8b09c723c */ /* 0x082fe6000000189c */
[----:B----4-:R-:W-:Y:S01]  /*16ce0*/  F2FP.PACK_AB R45, R205, R206 ;  /* 0x000000cecd2d723e */ /* 0x010fe200000000ff */
[----:B------:R-:W-:Y:S04]  /*16cf0*/  FFMA.FTZ R169, R63, c[0x0][0x2d0], -R169 ;  /* 0x0000b4003fa97a23 */ /* 0x000fe800000108a9 */
[----:B------:R1:W-:Y:S01]  /*16d00*/  MUFU.EX2 R208, R27 ;  /* 0x0000001b00d07308 */ /* 0x0003e20000000800 */
[C---:B------:R-:W-:Y:S04]  /*16d10*/  HMMA.16816.F32 R160, R172.reuse, R184, R160 ;  /* 0x000000b8aca0723c */ /* 0x040fe800000018a0 */
[----:B------:R-:W-:Y:S05]  /*16d20*/  FMUL.FTZ R25, R3, R197 ;  /* 0x000000c503197220 */ /* 0x000fea0000410000 */
[----:B------:R4:W-:Y:S03]  /*16d30*/  MUFU.EX2 R195, R28 ;  /* 0x0000001c00c37308 */ /* 0x0009e60000000800 */
[C---:B---3--:R-:W-:Y:S07]  /*16d40*/  FMUL.FTZ R26, R0.reuse, R198 ;  /* 0x000000c6001a7220 */ /* 0x048fee0000410000 */
[----:B------:R3:W3:Y:S01]  /*16d50*/  MUFU.EX2 R204, R29 ;  /* 0x0000001d00cc7308 */ /* 0x0006e20000000800 */
[----:B-1----:R-:W-:Y:S01]  /*16d60*/  FMUL.FTZ R27, R0, R199 ;  /* 0x000000c7001b7220 */ /* 0x002fe20000410000 */
[----:B------:R-:W-:Y:S02]  /*16d70*/  MOV R199, R223 ;  /* 0x000000df00c77202 */ /* 0x000fe40000000f00 */
[----:B------:R-:W2:Y:S06]  /*16d80*/  LDL.LU R223, [R1+0x8] ;  /* 0x0000080001df7983 */ /* 0x000eac0000300800 */
[----:B------:R1:W-:Y:S01]  /*16d90*/  MUFU.EX2 R207, R30 ;  /* 0x0000001e00cf7308 */ /* 0x0003e20000000800 */
[-C--:B------:R-:W-:Y:S01]  /*16da0*/  HMMA.16816.F32 R24, R172, R186.reuse, R24 ;  /* 0x000000baac18723c */ /* 0x080fe20000001818 */
[----:B------:R-:W2:Y:S02]  /*16db0*/  LDL.LU R211, [R1+0x4] ;  /* 0x0000040001d37983 */ /* 0x000ea40000300800 */
[----:B----4-:R-:W-:Y:S04]  /*16dc0*/  FMUL.FTZ R28, R165, R200 ;  /* 0x000000c8a51c7220 */ /* 0x010fe80000410000 */
[----:B------:R-:W-:Y:S02]  /*16dd0*/  F2FP.PACK_AB R172, R190, R222 ;  /* 0x000000debeac723e */ /* 0x000fe400000000ff */
[----:B------:R4:W4:Y:S03]  /*16de0*/  MUFU.EX2 R209, R31 ;  /* 0x0000001f00d17308 */ /* 0x0009260000000800 */
[----:B------:R-:W-:Y:S01]  /*16df0*/  F2FP.PACK_AB R174, R199, R188 ;  /* 0x000000bcc7ae723e */ /* 0x000fe200000000ff */
[----:B---3--:R-:W-:Y:S01]  /*16e00*/  FMUL.FTZ R29, R165, R201 ;  /* 0x000000c9a51d7220 */ /* 0x008fe20000410000 */
[----:B------:R-:W-:Y:S02]  /*16e10*/  F2FP.PACK_AB R173, R189, R193 ;  /* 0x000000c1bdad723e */ /* 0x000fe400000000ff */
[----:B------:R-:W-:Y:S02]  /*16e20*/  F2FP.PACK_AB R175, R196, R194 ;  /* 0x000000c2c4af723e */ /* 0x000fe400000000ff */
[----:B------:R-:W-:Y:S01]  /*16e30*/  MOV R197, R204 ;  /* 0x000000cc00c57202 */ /* 0x000fe20000000f00 */
[----:B------:R-:W-:Y:S01]  /*16e40*/  MUFU.EX2 R198, R36 ;  /* 0x0000002400c67308 */ /* 0x000fe20000000800 */
[C---:B-1----:R-:W-:Y:S09]  /*16e50*/  FMUL.FTZ R30, R164.reuse, R202 ;  /* 0x000000caa41e7220 */ /* 0x042ff20000410000 */
[----:B------:R-:W-:Y:S01]  /*16e60*/  MUFU.EX2 R201, R37 ;  /* 0x0000002500c97308 */ /* 0x000fe20000000800 */
[----:B----4-:R-:W-:Y:S09]  /*16e70*/  FMUL.FTZ R31, R164, R203 ;  /* 0x000000cba41f7220 */ /* 0x010ff20000410000 */
[----:B------:R1:W-:Y:S01]  /*16e80*/  MUFU.EX2 R200, R38 ;  /* 0x0000002600c87308 */ /* 0x0003e20000000800 */
[----:B------:R-:W-:Y:S01]  /*16e90*/  HMMA.16816.F32 R28, R176, R186, R28 ;  /* 0x000000bab01c723c */ /* 0x000fe2000000181c */
[----:B------:R-:W3:Y:S06]  /*16ea0*/  LDSM.16.MT88.4 R184, [R229+0x900] ;  /* 0x00090000e5b8783b */ /* 0x000eec0000004200 */
[----:B------:R-:W-:Y:S01]  /*16eb0*/  F2FP.PACK_AB R176, R191, R192 ;  /* 0x000000c0bfb0723e */ /* 0x000fe200000000ff */
[-C--:B------:R-:W-:Y:S01]  /*16ec0*/  HMMA.16816.F32 R4, R172, R180.reuse, R4 ;  /* 0x000000b4ac04723c */ /* 0x080fe20000001804 */
[----:B------:R-:W-:Y:S04]  /*16ed0*/  MUFU.EX2 R202, R48 ;  /* 0x0000003000ca7308 */ /* 0x000fe80000000800 */
[----:B------:R-:W-:Y:S02]  /*16ee0*/  F2FP.PACK_AB R178, R197, R195 ;  /* 0x000000c3c5b2723e */ /* 0x000fe400000000ff */
[----:B------:R-:W-:Y:S02]  /*16ef0*/  F2FP.PACK_AB R177, R208, R210 ;  /* 0x000000d2d0b1723e */ /* 0x000fe400000000ff */
[----:B------:R-:W-:Y:S02]  /*16f00*/  F2FP.PACK_AB R179, R209, R207 ;  /* 0x000000cfd1b3723e */ /* 0x000fe400000000ff */
[----:B------:R4:W-:Y:S01]  /*16f10*/  MUFU.EX2 R203, R49 ;  /* 0x0000003100cb7308 */ /* 0x0009e20000000800 */
[----:B-1----:R-:W-:Y:S04]  /*16f20*/  LDSM.16.MT88.4 R36, [R230+0x2900] ;  /* 0x00290000e624783b */ /* 0x002fe80000004200 */
[C---:B------:R-:W-:Y:S05]  /*16f30*/  HMMA.16816.F32 R8, R176.reuse, R180, R8 ;  /* 0x000000b4b008723c */ /* 0x040fea0000001808 */
[----:B------:R1:W-:Y:S03]  /*16f40*/  MUFU.EX2 R204, R46 ;  /* 0x0000002e00cc7308 */ /* 0x0003e60000000800 */
[-C--:B------:R-:W-:Y:S07]  /*16f50*/  HMMA.16816.F32 R12, R176, R182.reuse, R12 ;  /* 0x000000b6b00c723c */ /* 0x080fee000000180c */
[----:B------:R-:W1:Y:S01]  /*16f60*/  MUFU.EX2 R170, R47 ;  /* 0x0000002f00aa7308 */ /* 0x000e620000000800 */
[C---:B------:R-:W-:Y:S01]  /*16f70*/  HMMA.16816.F32 R16, R172.reuse, R182, R16 ;  /* 0x000000b6ac10723c */ /* 0x040fe20000001810 */
[----:B------:R-:W1:Y:S07]  /*16f80*/  LDSM.16.MT88.4 R180, [R231+0x900] ;  /* 0x00090000e7b4783b */ /* 0x000e6e0000004200 */
[-C--:B---3--:R-:W-:Y:S01]  /*16f90*/  HMMA.16816.F32 R68, R172, R184.reuse, R68 ;  /* 0x000000b8ac44723c */ /* 0x088fe20000001844 */
[----:B----4-:R-:W-:Y:S01]  /*16fa0*/  LDSM.16.MT88.4 R48, [R229+0x1100] ;  /* 0x00110000e530783b */ /* 0x010fe20000004200 */
[----:B------:R-:W-:Y:S02]  /*16fb0*/  MUFU.EX2 R169, R169 ;  /* 0x000000a900a97308 */ /* 0x000fe40000000800 */
[----:B-1----:R-:W-:Y:S04]  /*16fc0*/  F2FP.PACK_AB R46, R249, R227 ;  /* 0x000000e3f92e723e */ /* 0x002fe800000000ff */
[C---:B------:R-:W-:Y:S04]  /*16fd0*/  HMMA.16816.F32 R72, R176.reuse, R184, R72 ;  /* 0x000000b8b048723c */ /* 0x040fe80000001848 */
[----:B------:R-:W-:Y:S01]  /*16fe0*/  MUFU.EX2 R62, R62 ;  /* 0x0000003e003e7308 */ /* 0x000fe20000000800 */
[----:B------:R-:W-:Y:S03]  /*16ff0*/  F2FP.PACK_AB R47, R170, R204 ;  /* 0x000000ccaa2f723e */ /* 0x000fe600000000ff */
        /* <DEDUP_REMOVED lines=18> */
[-C--:B-1----:R-:W-:Y:S08]  /*17120*/  HMMA.16816.F32 R132, R172, R184.reuse, R132 ;  /* 0x000000b8ac84723c */ /* 0x082ff00000001884 */
[C---:B------:R-:W-:Y:S07]  /*17130*/  HMMA.16816.F32 R136, R176.reuse, R184, R136 ;  /* 0x000000b8b088723c */ /* 0x040fee0000001888 */
[--C-:B------:R-:W-:Y:S01]  /*17140*/  FFMA.FTZ R185, R53, c[0x0][0x2d0], -R213.reuse ;  /* 0x0000b40035b97a23 */ /* 0x100fe200000108d5 */
[-C--:B------:R-:W-:Y:S04]  /*17150*/  HMMA.16816.F32 R20, R176, R186.reuse, R20 ;  /* 0x000000bab014723c */ /* 0x080fe80000001814 */
[----:B------:R-:W-:Y:S04]  /*17160*/  FFMA.FTZ R184, R66, c[0x0][0x2d0], -R214 ;  /* 0x0000b40042b87a23 */ /* 0x000fe800000108d6 */
[C---:B------:R-:W-:Y:S07]  /*17170*/  HMMA.16816.F32 R140, R172.reuse, R186, R140 ;  /* 0x000000baac8c723c */ /* 0x040fee000000188c */
[----:B------:R-:W-:Y:S01]  /*17180*/  FFMA.FTZ R186, R52, c[0x0][0x2d0], -R213 ;  /* 0x0000b40034ba7a23 */ /* 0x000fe200000108d5 */
[-C--:B---3--:R-:W-:Y:S04]  /*17190*/  HMMA.16816.F32 R32, R172, R180.reuse, R32 ;  /* 0x000000b4ac20723c */ /* 0x088fe80000001820 */
[----:B------:R-:W-:Y:S02]  /*171a0*/  FFMA.FTZ R187, R56, c[0x0][0x2d0], -R212 ;  /* 0x0000b40038bb7a23 */ /* 0x000fe400000108d4 */
[----:B--2---:R-:W-:Y:S02]  /*171b0*/  FFMA.FTZ R56, R165, R224, R221 ;  /* 0x000000e0a5387223 */ /* 0x004fe400000100dd */
[----:B------:R-:W-:Y:S01]  /*171c0*/  MUFU.EX2 R165, R57 ;  /* 0x0000003900a57308 */ /* 0x000fe20000000800 */
[C---:B------:R-:W-:Y:S04]  /*171d0*/  HMMA.16816.F32 R144, R176.reuse, R180, R144 ;  /* 0x000000b4b090723c */ /* 0x040fe80000001890 */
[----:B------:R-:W-:Y:S02]  /*171e0*/  FADD.FTZ R56, R242, R56 ;  /* 0x00000038f2387221 */ /* 0x000fe40000010000 */
[----:B------:R-:W-:Y:S02]  /*171f0*/  FFMA.FTZ R212, R61, c[0x0][0x2d0], -R212 ;  /* 0x0000b4003dd47a23 */ /* 0x000fe400000108d4 */
[-C--:B------:R-:W-:Y:S01]  /*17200*/  HMMA.16816.F32 R148, R176, R182.reuse, R148 ;  /* 0x000000b6b094723c */ /* 0x080fe20000001894 */
[----:B------:R-:W-:Y:S03]  /*17210*/  MUFU.EX2 R61, R59 ;  /* 0x0000003b003d7308 */ /* 0x000fe60000000800 */
[--C-:B------:R-:W-:Y:S02]  /*17220*/  FFMA.FTZ R181, R54, c[0x0][0x2d0], -R214.reuse ;  /* 0x0000b40036b57a23 */ /* 0x100fe400000108d6 */
[--C-:B------:R-:W-:Y:S02]  /*17230*/  FFMA.FTZ R180, R55, c[0x0][0x2d0], -R214.reuse ;  /* 0x0000b40037b47a23 */ /* 0x100fe400000108d6 */
[C---:B------:R-:W-:Y:S01]  /*17240*/  HMMA.16816.F32 R152, R172.reuse, R182, R152 ;  /* 0x000000b6ac98723c */ /* 0x040fe20000001898 */
[----:B------:R-:W1:Y:S02]  /*17250*/  LDSM.16.MT88.4 R52, [R231+0x1100] ;  /* 0x00110000e734783b */ /* 0x000e640000004200 */
[----:B------:R-:W-:Y:S01]  /*17260*/  MUFU.EX2 R212, R212 ;  /* 0x000000d400d47308 */ /* 0x000fe20000000800 */
[----:B------:R-:W-:Y:S03]  /*17270*/  FFMA.FTZ R214, R67, c[0x0][0x2d0], -R214 ;  /* 0x0000b40043d67a23 */ /* 0x000fe600000108d6 */
[--C-:B------:R-:W-:Y:S01]  /*17280*/  FFMA.FTZ R183, R64, c[0x0][0x2d0], -R213.reuse ;  /* 0x0000b40040b77a23 */ /* 0x100fe200000108d5 */
[-C--:B------:R-:W-:Y:S04]  /*17290*/  HMMA.16816.F32 R156, R172, R36.reuse, R156 ;  /* 0x00000024ac9c723c */ /* 0x080fe8000000189c */
[----:B------:R-:W-:Y:S01]  /*172a0*/  FFMA.FTZ R182, R65, c[0x0][0x2d0], -R213 ;  /* 0x0000b40041b67a23 */ /* 0x000fe200000108d5 */
[----:B------:R-:W-:Y:S01]  /*172b0*/  MUFU.EX2 R214, R214 ;  /* 0x000000d600d67308 */ /* 0x000fe20000000800 */
[----:B------:R-:W-:Y:S02]  /*172c0*/  LDSM.16.MT88.4 R64, [R229+0x3100] ;  /* 0x00310000e540783b */ /* 0x000fe40000004200 */
[C---:B------:R-:W-:Y:S04]  /*172d0*/  HMMA.16816.F32 R160, R176.reuse, R36, R160 ;  /* 0x00000024b0a0723c */ /* 0x040fe800000018a0 */
[----:B------:R-:W-:Y:S03]  /*172e0*/  FFMA.FTZ R164, R164, R223, R218 ;  /* 0x000000dfa4a47223 */ /* 0x000fe600000100da */
[----:B------:R-:W-:Y:S01]  /*172f0*/  MUFU.EX2 R218, R186 ;  /* 0x000000ba00da7308 */ /* 0x000fe20000000800 */
[-C--:B------:R-:W-:Y:S04]  /*17300*/  HMMA.16816.F32 R24, R176, R38.reuse, R24 ;  /* 0x00000026b018723c */ /* 0x080fe80000001818 */
[----:B------:R-:W-:Y:S03]  /*17310*/  FFMA.FTZ R3, R3, R211, R216 ;  /* 0x000000d303037223 */ /* 0x000fe600000100d8 */
[----:B------:R-:W-:Y:S01]  /*17320*/  MOV R176, R203 ;  /* 0x000000cb00b07202 */ /* 0x000fe20000000f00 */
[----:B------:R-:W-:Y:S01]  /*17330*/  HMMA.16816.F32 R28, R172, R38, R28 ;  /* 0x00000026ac1c723c */ /* 0x000fe2000000181c */
[----:B------:R-:W2:Y:S01]  /*17340*/  LDL.LU R172, [R1+0x10] ;  /* 0x0000100001ac7983 */ /* 0x000ea20000300800 */
[----:B------:R-:W3:Y:S02]  /*17350*/  MUFU.EX2 R213, R184 ;  /* 0x000000b800d57308 */ /* 0x000ee40000000800 */
[----:B------:R-:W-:Y:S01]  /*17360*/  MOV R177, R202 ;  /* 0x000000ca00b17202 */ /* 0x000fe20000000f00 */
[----:B------:R4:W5:Y:S01]  /*17370*/  LDL.LU R242, [R1+0x7c] ;  /* 0x00007c0001f27983 */ /* 0x0009620000300800 */
[----:B------:R-:W-:Y:S01]  /*17380*/  MOV R178, R201 ;  /* 0x000000c900b27202 */ /* 0x000fe20000000f00 */
[----:B------:R-:W-:Y:S01]  /*17390*/  FADD.FTZ R3, R243, R3 ;  /* 0x00000003f3037221 */ /* 0x000fe20000010000 */
[----:B------:R-:W-:Y:S04]  /*173a0*/  MOV R179, R200 ;  /* 0x000000c800b37202 */ /* 0x000fe80000000f00 */
[----:B------:R-:W-:Y:S01]  /*173b0*/  F2FP.PACK_AB R36, R178, R198 ;  /* 0x000000c6b224723e */ /* 0x000fe200000000ff */
[----:B------:R-:W-:Y:S01]  /*173c0*/  MUFU.EX2 R211, R187 ;  /* 0x000000bb00d37308 */ /* 0x000fe20000000800 */
[----:B------:R-:W-:Y:S01]  /*173d0*/  F2FP.PACK_AB R38, R176, R177 ;  /* 0x000000b1b026723e */ /* 0x000fe200000000ff */
[----:B------:R-:W-:Y:S01]  /*173e0*/  FADD.FTZ R3, R244, R3 ;  /* 0x00000003f4037221 */ /* 0x000fe20000010000 */
[----:B------:R-:W-:Y:S02]  /*173f0*/  F2FP.PACK_AB R37, R251, R179 ;  /* 0x000000b3fb25723e */ /* 0x000fe400000000ff */
[----:B------:R-:W-:Y:S01]  /*17400*/  F2FP.PACK_AB R39, R252, R250 ;  /* 0x000000fafc27723e */ /* 0x000fe200000000ff */
[----:B------:R-:W-:Y:S01]  /*17410*/  FADD.FTZ R3, R238, R3 ;  /* 0x00000003ee037221 */ /* 0x000fe20000010000 */
[----:B------:R-:W-:Y:S03]  /*17420*/  MOV R175, R222 ;  /* 0x000000de00af7202 */ /* 0x000fe60000000f00 */
[----:B------:R1:W1:Y:S02]  /*17430*/  MUFU.EX2 R222, R185 ;  /* 0x000000b900de7308 */ /* 0x0002640000000800 */
[-C--:B------:R-:W-:Y:S05]  /*17440*/  HMMA.16816.F32 R4, R36, R40.reuse, R4 ;  /* 0x000000282404723c */ /* 0x080fea0000001804 */
[----:B---3--:R-:W-:Y:S03]  /*17450*/  F2FP.PACK_AB R203, R214, R213 ;  /* 0x000000d5d6cb723e */ /* 0x008fe600000000ff */
[C---:B------:R-:W-:Y:S01]  /*17460*/  HMMA.16816.F32 R8, R44.reuse, R40, R8 ;  /* 0x000000282c08723c */ /* 0x040fe20000001808 */
[----:B------:R-:W-:Y:S07]  /*17470*/  MUFU.EX2 R224, R182 ;  /* 0x000000b600e07308 */ /* 0x000fee0000000800 */
[-C--:B------:R-:W-:Y:S03]  /*17480*/  HMMA.16816.F32 R12, R44, R42.reuse, R12 ;  /* 0x0000002a2c0c723c */ /* 0x080fe6000000180c */
[----:B------:R-:W3:Y:S01]  /*17490*/  MUFU.EX2 R223, R183 ;  /* 0x000000b700df7308 */ /* 0x000ee20000000800 */
[----:B-1----:R-:W-:Y:S01]  /*174a0*/  LDSM.16.MT88.4 R184, [R228+0x1900] ;  /* 0x00190000e4b8783b */ /* 0x002fe20000004200 */
[----:B------:R-:W-:Y:S03]  /*174b0*/  F2FP.PACK_AB R200, R222, R218 ;  /* 0x000000dadec8723e */ /* 0x000fe600000000ff */
[C---:B------:R-:W-:Y:S05]  /*174c0*/  HMMA.16816.F32 R16, R36.reuse, R42, R16 ;  /* 0x0000002a2410723c */ /* 0x040fea0000001810 */
[----:B------:R-:W-:Y:S01]  /*174d0*/  MUFU.EX2 R216, R181 ;  /* 0x000000b500d87308 */ /* 0x000fe20000000800 */
[----:B------:R-:W1:Y:S02]  /*174e0*/  LDSM.16.MT88.4 R40, [R230+0x1100] ;  /* 0x00110000e628783b */ /* 0x000e640000004200 */
[-C--:B------:R-:W-:Y:S07]  /*174f0*/  HMMA.16816.F32 R68, R36, R48.reuse, R68 ;  /* 0x000000302444723c */ /* 0x080fee0000001844 */
[----:B------:R-:W4:Y:S01]  /*17500*/  MUFU.EX2 R221, R180 ;  /* 0x000000b400dd7308 */ /* 0x000f220000000800 */
[C---:B------:R-:W-:Y:S04]  /*17510*/  HMMA.16816.F32 R72, R44.reuse, R48, R72 ;  /* 0x000000302c48723c */ /* 0x040fe80000001848 */
[----:B---3--:R-:W-:Y:S04]  /*17520*/  F2FP.PACK_AB R202, R224, R223 ;  /* 0x000000dfe0ca723e */ /* 0x008fe800000000ff */
[-C--:B------:R-:W-:Y:S08]  /*17530*/  HMMA.16816.F32 R76, R44, R50.reuse, R76 ;  /* 0x000000322c4c723c */ /* 0x080ff0000000184c */
[C---:B------:R-:W-:Y:S01]  /*17540*/  HMMA.16816.F32 R80, R36.reuse, R50, R80 ;  /* 0x000000322450723c */ /* 0x040fe20000001850 */
[----:B------:R-:W3:Y:S03]  /*17550*/  LDSM.16.MT88.4 R48, [R228+0x3100] ;  /* 0x00310000e430783b */ /* 0x000ee60000004200 */
[----:B----4-:R-:W-:Y:S04]  /*17560*/  F2FP.PACK_AB R201, R221, R216 ;  /* 0x000000d8ddc9723e */ /* 0x010fe800000000ff */
        /* <DEDUP_REMOVED lines=15> */
[-C--:B------:R-:W-:Y:S08]  /*17660*/  HMMA.16816.F32 R132, R36, R64.reuse, R132 ;  /* 0x000000402484723c */ /* 0x080ff00000001884 */
[C---:B------:R-:W-:Y:S01]  /*17670*/  HMMA.16816.F32 R136, R44.reuse, R64, R136 ;  /* 0x000000402c88723c */ /* 0x040fe20000001888 */
[----:B------:R-:W1:Y:S07]  /*17680*/  MUFU.EX2 R65, R60 ;  /* 0x0000003c00417308 */ /* 0x000e6e0000000800 */
[-C--:B------:R-:W-:Y:S03]  /*17690*/  HMMA.16816.F32 R20, R44, R66.reuse, R20 ;  /* 0x000000422c14723c */ /* 0x080fe60000001814 */
[----:B------:R-:W1:Y:S05]  /*176a0*/  MUFU.EX2 R60, R58 ;  /* 0x0000003a003c7308 */ /* 0x000e6a0000000800 */
[C---:B------:R-:W-:Y:S07]  /*176b0*/  HMMA.16816.F32 R140, R36.reuse, R66, R140 ;  /* 0x00000042248c723c */ /* 0x040fee000000188c */
[----:B------:R-:W-:Y:S01]  /*176c0*/  MOV R67, R176 ;  /* 0x000000b000437202 */ /* 0x000fe20000000f00 */
[-C--:B----4-:R-:W-:Y:S04]  /*176d0*/  HMMA.16816.F32 R32, R36, R52.reuse, R32 ;  /* 0x000000342420723c */ /* 0x090fe80000001820 */
[----:B------:R-:W-:Y:S04]  /*176e0*/  MOV R66, R177 ;  /* 0x000000b100427202 */ /* 0x000fe80000000f00 */
        /* <DEDUP_REMOVED lines=8> */
[----:B------:R1:W5:Y:S03]  /*17770*/  LDL.LU R236, [R1+0x78] ;  /* 0x0000780001ec7983 */ /* 0x0003660000300800 */
[----:B------:R-:W-:Y:S01]  /*17780*/  FADD.FTZ R41, R171, R56 ;  /* 0x00000038ab297221 */ /* 0x000fe20000010000 */
[----:B------:R1:W5:Y:S01]  /*17790*/  LDL.LU R243, [R1+0x74] ;  /* 0x0000740001f37983 */ /* 0x0003620000300800 */
[----:B------:R-:W-:Y:S01]  /*177a0*/  FADD.FTZ R40, R234, R40 ;  /* 0x00000028ea287221 */ /* 0x000fe20000010000 */
[----:B------:R-:W-:Y:S01]  /*177b0*/  MOV R164, R179 ;  /* 0x000000b300a47202 */ /* 0x000fe20000000f00 */
[----:B------:R-:W-:Y:S01]  /*177c0*/  HMMA.16816.F32 R28, R36, R42, R28 ;  /* 0x0000002a241c723c */ /* 0x000fe2000000181c */
[----:B------:R1:W5:Y:S03]  /*177d0*/  LDL.LU R171, [R1+0x70] ;  /* 0x0000700001ab7983 */ /* 0x0003660000300800 */
[----:B------:R-:W-:Y:S01]  /*177e0*/  FADD.FTZ R41, R245, R41 ;  /* 0x00000029f5297221 */ /* 0x000fe20000010000 */
[----:B------:R1:W5:Y:S01]  /*177f0*/  LDL.LU R234, [R1+0x6c] ;  /* 0x00006c0001ea7983 */ /* 0x0003620000300800 */
[----:B------:R-:W-:Y:S02]  /*17800*/  FADD.FTZ R64, R246, R40 ;  /* 0x00000028f6407221 */ /* 0x000fe40000010000 */
[----:B------:R-:W-:Y:S01]  /*17810*/  FADD.FTZ R63, R175, R41 ;  /* 0x00000029af3f7221 */ /* 0x000fe20000010000 */
[----:B------:R1:W5:Y:S04]  /*17820*/  LDL.LU R244, [R1+0x68] ;  /* 0x0000680001f47983 */ /* 0x0003680000300800 */
[----:B------:R1:W5:Y:S04]  /*17830*/  LDL.LU R245, [R1+0x64] ;  /* 0x0000640001f57983 */ /* 0x0003680000300800 */
[----:B------:R1:W5:Y:S04]  /*17840*/  LDL.LU R246, [R1+0x60] ;  /* 0x0000600001f67983 */ /* 0x0003680000300800 */
[----:B------:R1:W5:Y:S04]  /*17850*/  LDL.LU R238, [R1+0x5c] ;  /* 0x00005c0001ee7983 */ /* 0x0003680000300800 */
[----:B------:R-:W1:Y:S01]  /*17860*/  LDSM.16.MT88.4 R44, [R230+0x1900] ;  /* 0x00190000e62c783b */ /* 0x000e620000004200 */
[----:B--2---:R-:W-:Y:S01]  /*17870*/  FFMA.FTZ R0, R0, R172, R215 ;  /* 0x000000ac00007223 */ /* 0x004fe200000100d7 */
[----:B------:R-:W-:Y:S02]  /*17880*/  MOV R215, R178 ;  /* 0x000000b200d77202 */ /* 0x000fe40000000f00 */
[-C--:B------:R-:W-:Y:S04]  /*17890*/  HMMA.16816.F32 R176, R200, R184.reuse, R4 ;  /* 0x000000b8c8b0723c */ /* 0x080fe80000001804 */
[----:B------:R-:W2:Y:S01]  /*178a0*/  LDSM.16.MT88.4 R36, [R228+0x3900] ;  /* 0x00390000e424783b */ /* 0x000ea20000004200 */
[----:B------:R-:W-:Y:S01]  /*178b0*/  FADD.FTZ R0, R217, R0 ;  /* 0x00000000d9007221 */ /* 0x000fe20000010000 */
[----:B------:R-:W-:Y:S02]  /*178c0*/  MOV R217, R198 ;  /* 0x000000c600d97202 */ /* 0x000fe40000000f00 */
[----:B------:R-:W-:Y:S01]  /*178d0*/  MOV R7, R199 ;  /* 0x000000c700077202 */ /* 0x000fe20000000f00 */
[----:B------:R-:W-:Y:S03]  /*178e0*/  FADD.FTZ R0, R219, R0 ;  /* 0x00000000db007221 */ /* 0x000fe60000010000 */
[----:B------:R-:W1:Y:S01]  /*178f0*/  LDSM.16.MT88.4 R40, [R229+0x3900] ;  /* 0x00390000e528783b */ /* 0x000e620000004200 */
[----:B------:R-:W-:Y:S01]  /*17900*/  F2FP.PACK_AB R198, R212, R65 ;  /* 0x00000041d4c6723e */ /* 0x000fe200000000ff */
[----:B------:R-:W-:Y:S01]  /*17910*/  FADD.FTZ R0, R220, R0 ;  /* 0x00000000dc007221 */ /* 0x000fe20000010000 */
[----:B------:R-:W-:Y:S02]  /*17920*/  F2FP.PACK_AB R199, R169, R62 ;  /* 0x0000003ea9c7723e */ /* 0x000fe400000000ff */
[----:B------:R-:W-:Y:S01]  /*17930*/  MOV R219, R197 ;  /* 0x000000c500db7202 */ /* 0x000fe20000000f00 */
[----:B------:R-:W-:Y:S01]  /*17940*/  FADD.FTZ R0, R210, R0 ;  /* 0x00000000d2007221 */ /* 0x000fe20000010000 */
[----:B------:R-:W-:Y:S01]  /*17950*/  F2FP.PACK_AB R197, R61, R60 ;  /* 0x0000003c3dc5723e */ /* 0x000fe200000000ff */
[----:B------:R-:W1:Y:S01]  /*17960*/  LDSM.16.MT88.4 R56, [R231+0x3900] ;  /* 0x00390000e738783b */ /* 0x000e620000004200 */
[----:B------:R-:W-:Y:S02]  /*17970*/  MOV R220, R196 ;  /* 0x000000c400dc7202 */ /* 0x000fe40000000f00 */
[----:B------:R-:W-:Y:S07]  /*17980*/  F2FP.PACK_AB R196, R165, R211 ;  /* 0x000000d3a5c4723e */ /* 0x000fee00000000ff */
[C---:B------:R-:W-:Y:S07]  /*17990*/  HMMA.16816.F32 R172, R196.reuse, R184, R8 ;  /* 0x000000b8c4ac723c */ /* 0x040fee0000001808 */
[----:B------:R-:W-:Y:S01]  /*179a0*/  MOV R10, R191 ;  /* 0x000000bf000a7202 */ /* 0x000fe20000000f00 */
[-C--:B------:R-:W-:Y:S04]  /*179b0*/  HMMA.16816.F32 R180, R196, R186.reuse, R12 ;  /* 0x000000bac4b4723c */ /* 0x080fe8000000180c */
[----:B------:R-:W-:Y:S02]  /*179c0*/  MOV R9, R190 ;  /* 0x000000be00097202 */ /* 0x000fe40000000f00 */
[----:B------:R-:W-:Y:S02]  /*179d0*/  MOV R11, R189 ;  /* 0x000000bd000b7202 */ /* 0x000fe40000000f00 */
[C---:B------:R-:W-:Y:S04]  /*179e0*/  HMMA.16816.F32 R184, R200.reuse, R186, R16 ;  /* 0x000000bac8b8723c */ /* 0x040fe80000001810 */
[----:B------:R-:W-:Y:S02]  /*179f0*/  MOV R15, R7 ;  /* 0x00000007000f7202 */ /* 0x000fe40000000f00 */
[----:B------:R-:W1:Y:S01]  /*17a00*/  LDSM.16.MT88.4 R4, [R230+0x3900] ;  /* 0x00390000e604783b */ /* 0x000e620000004200 */
[----:B------:R-:W-:Y:S01]  /*17a10*/  MOV R19, R188 ;  /* 0x000000bc00137202 */ /* 0x000fe20000000f00 */
[-C--:B---3--:R-:W-:Y:S04]  /*17a20*/  HMMA.16816.F32 R68, R200, R48.reuse, R68 ;  /* 0x00000030c844723c */ /* 0x088fe80000001844 */
[----:B------:R-:W-:Y:S02]  /*17a30*/  MOV R14, R195 ;  /* 0x000000c3000e7202 */ /* 0x000fe40000000f00 */
[----:B------:R-:W-:Y:S02]  /*17a40*/  MOV R13, R194 ;  /* 0x000000c2000d7202 */ /* 0x000fe40000000f00 */
        /* <DEDUP_REMOVED lines=81> */
[----:B-1----:R-:W-:Y:S02]  /*17f60*/  MOV R3, R167 ;  /* 0x000000a700037202 */ /* 0x002fe40000000f00 */
[----:B--2---:R-:W-:Y:S01]  /*17f70*/  MOV R0, R168 ;  /* 0x000000a800007202 */ /* 0x004fe20000000f00 */
[----:B------:R-:W-:-:S05]  /*17f80*/  @P0 BRA `(.L_x_2663) ;  /* 0xffffc50000000947 */ /* 0x000fca000383ffff */
.L_x_2662:
[----:B----4-:R-:W2:Y:S04]  /*17f90*/  LDL.LU R6, [R1+0xc] ;  /* 0x00000c0001067983 */ /* 0x010ea80000300800 */
        /* <DEDUP_REMOVED lines=180> */
[----:B-----5:R-:W-:-:S02]  /*18ae0*/  @P3 FFMA.FTZ R61, R10, R168, R11 ;  /* 0x000000a80a3d3223 */ /* 0x020fc4000001000b */
[----:B------:R-:W-:Y:S02]  /*18af0*/  @P2 FFMA.FTZ R62, R5, R167, R9 ;  /* 0x000000a7053e2223 */ /* 0x000fe40000010009 */
[----:B------:R-:W-:Y:S02]  /*18b00*/  @P1 FFMA.FTZ R63, R3, R166, R7 ;  /* 0x000000a6033f1223 */ /* 0x000fe40000010007 */
[----:B------:R-:W-:Y:S02]  /*18b10*/  @P0 FFMA.FTZ R64, R0, R2, R4 ;  /* 0x0000000200400223 */ /* 0x000fe40000010004 */
.L_x_2608:
        /* <DEDUP_REMOVED lines=187> */
.L_x_2665:
        /* <DEDUP_REMOVED lines=147> */
.L_x_2667:
[----:B--234-:R-:W-:Y:S05]  /*1a000*/  BSYNC B0 ;  /* 0x0000000000007941 */ /* 0x01cfea0003800000 */
.L_x_2666:
        /* <DEDUP_REMOVED lines=16> */
.L_x_2669:
[----:B------:R-:W-:Y:S05]  /*1a110*/  BSYNC B0 ;  /* 0x0000000000007941 */ /* 0x000fea0003800000 */
.L_x_2668:
        /* <DEDUP_REMOVED lines=16> */
.L_x_2671:
[----:B------:R-:W-:Y:S05]  /*1a220*/  BSYNC B0 ;  /* 0x0000000000007941 */ /* 0x000fea0003800000 */
.L_x_2670:
        /* <DEDUP_REMOVED lines=16> */
.L_x_2673:
[----:B------:R-:W-:Y:S05]  /*1a330*/  BSYNC B0 ;  /* 0x0000000000007941 */ /* 0x000fea0003800000 */
.L_x_2672:
        /* <DEDUP_REMOVED lines=16> */
.L_x_2675:
[----:B------:R-:W-:Y:S05]  /*1a440*/  BSYNC B0 ;  /* 0x0000000000007941 */ /* 0x000fea0003800000 */
.L_x_2674:
        /* <DEDUP_REMOVED lines=16> */
.L_x_2677:
[----:B------:R-:W-:Y:S05]  /*1a550*/  BSYNC B0 ;  /* 0x0000000000007941 */ /* 0x000fea0003800000 */
.L_x_2676:
        /* <DEDUP_REMOVED lines=16> */
.L_x_2679:
[----:B------:R-:W-:Y:S05]  /*1a660*/  BSYNC B0 ;  /* 0x0000000000007941 */ /* 0x000fea0003800000 */
.L_x_2678:
        /* <DEDUP_REMOVED lines=17> */
.L_x_2664:
        /* <DEDUP_REMOVED lines=19> */
.L_x_2680:
        /* <DEDUP_REMOVED lines=40> */
.L_x_2682:
[----:B------:R-:W-:Y:S05]  /*1ab30*/  BSYNC B0 ;  /* 0x0000000000007941 */ /* 0x000fea0003800000 */
.L_x_2681:
        /* <DEDUP_REMOVED lines=57> */
.L_x_2684:
[----:B------:R-:W-:Y:S05]  /*1aed0*/  BSYNC B0 ;  /* 0x0000000000007941 */ /* 0x000fea0003800000 */
.L_x_2683:
        /* <DEDUP_REMOVED lines=15> */
.L_x_2686:
[----:B------:R-:W-:Y:S05]  /*1afd0*/  BSYNC B0 ;  /* 0x0000000000007941 */ /* 0x000fea0003800000 */
.L_x_2685:
        /* <DEDUP_REMOVED lines=15> */
.L_x_2688:
[----:B------:R-:W-:Y:S05]  /*1b0d0*/  BSYNC B0 ;  /* 0x0000000000007941 */ /* 0x000fea0003800000 */
.L_x_2687:
        /* <DEDUP_REMOVED lines=15> */
.L_x_2690:
[----:B------:R-:W-:Y:S05]  /*1b1d0*/  BSYNC B0 ;  /* 0x0000000000007941 */ /* 0x000fea0003800000 */
.L_x_2689:
        /* <DEDUP_REMOVED lines=15> */
.L_x_2692:
[----:B------:R-:W-:Y:S05]  /*1b2d0*/  BSYNC B0 ;  /* 0x0000000000007941 */ /* 0x000fea0003800000 */
.L_x_2691:
        /* <DEDUP_REMOVED lines=15> */
.L_x_2694:
[----:B------:R-:W-:Y:S05]  /*1b3d0*/  BSYNC B0 ;  /* 0x0000000000007941 */ /* 0x000fea0003800000 */
.L_x_2693:
        /* <DEDUP_REMOVED lines=15> */
.L_x_2696:
[----:B------:R-:W-:Y:S05]  /*1b4d0*/  BSYNC B0 ;  /* 0x0000000000007941 */ /* 0x000fea0003800000 */
.L_x_2695:
        /* <DEDUP_REMOVED lines=16> */
.L_x_2697:
        /* <DEDUP_REMOVED lines=10> */
.L_x_3574:


//--------------------- .text._ZN7cutlass13device_kernelIN5flash19enable_sm80_to_sm89INS1_16FlashAttnFwdSm80INS1_25CollectiveMainloopFwdSm80ILi4ELi1ELb0EN4cute5tupleIJNS5_1CILi128EEENS7_ILi48EEES8_EEELi128ENS_6half_tEfNS_4arch4Sm80ELb0ELb1ELb0ELb0ELb0ELb0ELb1ELb0EEENS1_21CollectiveEpilogueFwdINS6_IJS8_S8_S9_EEENS6_IJNS7_ILi1EEESH_SH_EEESB_SD_Li128ELb0ELb1ELb0ELb0EEENS1_19SingleTileSchedulerILb0ELb0ELb1ELi128EEEEEEEEEvNT_6ParamsE --------------------------
	.section	.text._ZN7cutlass13device_kernelIN5flash19enable_sm80_to_sm89INS1_16FlashAttnFwdSm80INS1_25CollectiveMainloopFwdSm80ILi4ELi1ELb0EN4cute5tupleIJNS5_1CILi128EEENS7_ILi48EEES8_EEELi128ENS_6half_tEfNS_4arch4Sm80ELb0ELb1ELb0ELb0ELb0ELb0ELb1ELb0EEENS1_21CollectiveEpilogueFwdINS6_IJS8_S8_S9_EEENS6_IJNS7_ILi1EEESH_SH_EEESB_SD_Li128ELb0ELb1ELb0ELb0EEENS1_19SingleTileSchedulerILb0ELb0ELb1ELi128EEEEEEEEEvNT_6ParamsE,"ax",@progbits
	.sectioninfo	@"SHI_REGISTERS=255"
	.align	128
.text._ZN7cutlass13device_kernelIN5flash19enable_sm80_to_sm89INS1_16FlashAttnFwdSm80INS1_25CollectiveMainloopFwdSm80ILi4ELi1ELb0EN4cute5tupleIJNS5_1CILi128EEENS7_ILi48EEES8_EEELi128ENS_6half_tEfNS_4arch4Sm80ELb0ELb1ELb0ELb0ELb0ELb0ELb1ELb0EEENS1_21CollectiveEpilogueFwdINS6_IJS8_S8_S9_EEENS6_IJNS7_ILi1EEESH_SH_EEESB_SD_Li128ELb0ELb1ELb0ELb0EEENS1_19SingleTileSchedulerILb0ELb0ELb1ELi128EEEEEEEEEvNT_6ParamsE:
        .type           _ZN7cutlass13device_kernelIN5flash19enable_sm80_to_sm89INS1_16FlashAttnFwdSm80INS1_25CollectiveMainloopFwdSm80ILi4ELi1ELb0EN4cute5tupleIJNS5_1CILi128EEENS7_ILi48EEES8_EEELi128ENS_6half_tEfNS_4arch4Sm80ELb0ELb1ELb0ELb0ELb0ELb0ELb1ELb0EEENS1_21CollectiveEpilogueFwdINS6_IJS8_S8_S9_EEENS6_IJNS7_ILi1EEESH_SH_EEESB_SD_Li128ELb0ELb1ELb0ELb0EEENS1_19SingleTileSchedulerILb0ELb0ELb1ELi128EEEEEEEEEvNT_6ParamsE,@function
        .size           _ZN7cutlass13device_kernelIN5flash19enable_sm80_to_sm89INS1_16FlashAttnFwdSm80INS1_25CollectiveMainloopFwdSm80ILi4ELi1ELb0EN4cute5tupleIJNS5_1CILi128EEENS7_ILi48EEES8_EEELi128ENS_6half_tEfNS_4arch4Sm80ELb0ELb1ELb0ELb0ELb0ELb0ELb1ELb0EEENS1_21CollectiveEpilogueFwdINS6_IJS8_S8_S9_EEENS6_IJNS7_ILi1EEESH_SH_EEESB_SD_Li128ELb0ELb1ELb0ELb0EEENS1_19SingleTileSchedulerILb0ELb0ELb1ELi128EEEEEEEEEvNT_6ParamsE,(.L_x_3575 - _ZN7cutlass13device_kernelIN5flash19enable_sm80_to_sm89INS1_16FlashAttnFwdSm80INS1_25CollectiveMainloopFwdSm80ILi4ELi1ELb0EN4cute5tupleIJNS5_1CILi128EEENS7_ILi48EEES8_EEELi128ENS_6half_tEfNS_4arch4Sm80ELb0ELb1ELb0ELb0ELb0ELb0ELb1ELb0EEENS1_21CollectiveEpilogueFwdINS6_IJS8_S8_S9_EEENS6_IJNS7_ILi1EEESH_SH_EEESB_SD_Li128ELb0ELb1ELb0ELb0EEENS1_19SingleTileSchedulerILb0ELb0ELb1ELi128EEEEEEEEEvNT_6ParamsE)
        .other          _ZN7cutlass13device_kernelIN5flash19enable_sm80_to_sm89INS1_16FlashAttnFwdSm80INS1_25CollectiveMainloopFwdSm80ILi4ELi1ELb0EN4cute5tupleIJNS5_1CILi128EEENS7_ILi48EEES8_EEELi128ENS_6half_tEfNS_4arch4Sm80ELb0ELb1ELb0ELb0ELb0ELb0ELb1ELb0EEENS1_21CollectiveEpilogueFwdINS6_IJS8_S8_S9_EEENS6_IJNS7_ILi1EEESH_SH_EEESB_SD_Li128ELb0ELb1ELb0ELb0EEENS1_19SingleTileSchedulerILb0ELb0ELb1ELi128EEEEEEEEEvNT_6ParamsE,@"STO_CUDA_ENTRY STV_DEFAULT"
_ZN7cutlass13device_kernelIN5flash19enable_sm80_to_sm89INS1_16FlashAttnFwdSm80INS1_25CollectiveMainloopFwdSm80ILi4ELi1ELb0EN4cute5tupleIJNS5_1CILi128EEENS7_ILi48EEES8_EEELi128ENS_6half_tEfNS_4arch4Sm80ELb0ELb1ELb0ELb0ELb0ELb0ELb1ELb0EEENS1_21CollectiveEpilogueFwdINS6_IJS8_S8_S9_EEENS6_IJNS7_ILi1EEESH_SH_EEESB_SD_Li128ELb0ELb1ELb0ELb0EEENS1_19SingleTileSchedulerILb0ELb0ELb1ELi128EEEEEEEEEvNT_6ParamsE:
        /* <DEDUP_REMOVED lines=37> */
.L_x_2699:
[----:B------:R-:W-:Y:S02]  /*0250*/  ULDC UR4, c[0x0][0x32c] ;  /* 0x0000cb0000047ab9 */ /* 0x000fe40000000800 */
[----:B------:R-:W-:-:S03]  /*0260*/  UISETP.NE.AND UP0, UPT, UR8, UR4, UPT ;  /* 0x000000040800728c */ /* 0x000fc6000bf05270 */
[----:B------:R-:W-:Y:S02]  /*0270*/  ULDC.64 UR4, c[0x0][0x330] ;  /* 0x0000cc0000047ab9 */ /* 0x000fe40000000a00 */
[----:B------:R-:W-:-:S06]  /*0280*/  UIMAD.WIDE.U32 UR8, UR7, UR4, URZ ;  /* 0x00000004070872a5 */ /* 0x000fcc000f8e003f */
[----:B------:R-:W-:Y:S02]  /*0290*/  @UP0 USHF.R.U32.HI UR7, URZ, UR5, UR9 ;  /* 0x000000053f070299 */ /* 0x000fe40008011609 */
.L_x_2700:
[----:B------:R-:W-:Y:S02]  /*02a0*/  ULDC UR4, c[0x0][0x32c] ;  /* 0x0000cb0000047ab9 */ /* 0x000fe40000000800 */
[----:B------:R-:W-:-:S06]  /*02b0*/  UIMAD UR4, UR7, UR4, UR4 ;  /* 0x00000004070472a4 */ /* 0x000fcc000f8e0204 */
[----:B------:R-:W-:-:S03]  /*02c0*/  IMNMX R0, R0, UR4, PT ;  /* 0x0000000400007c17 */ /* 0x000fc6000b800200 */
.L_x_2698:
        /* <DEDUP_REMOVED lines=34> */
.L_x_2702:
[----:B------:R-:W-:Y:S02]  /*04f0*/  ULDC UR4, c[0x0][0x32c] ;  /* 0x0000cb0000047ab9 */ /* 0x000fe40000000800 */
[----:B------:R-:W-:-:S03]  /*0500*/  UISETP.NE.AND UP0, UPT, UR4, 0x1, UPT ;  /* 0x000000010400788c */ /* 0x000fc6000bf05270 */
[----:B------:R-:W-:Y:S02]  /*0510*/  ULDC.64 UR4, c[0x0][0x330] ;  /* 0x0000cc0000047ab9 */ /* 0x000fe40000000a00 */
[----:B------:R-:W-:-:S06]  /*0520*/  UIMAD.WIDE.U32 UR10, UR8, UR4, URZ ;  /* 0x00000004080a72a5 */ /* 0x000fcc000f8e003f */
[----:B------:R-:W-:Y:S02]  /*0530*/  @UP0 USHF.R.U32.HI UR8, URZ, UR5, UR11 ;  /* 0x000000053f080299 */ /* 0x000fe4000801160b */
.L_x_2703:
[----:B------:R-:W-:Y:S02]  /*0540*/  ULDC UR4, c[0x0][0x32c] ;  /* 0x0000cb0000047ab9 */ /* 0x000fe40000000800 */
[----:B------:R-:W-:-:S04]  /*0550*/  UIMAD UR4, UR8, UR4, URZ ;  /* 0x00000004080472a4 */ /* 0x000fc8000f8e023f */
[----:B------:R-:W-:-:S04]  /*0560*/  UISETP.LT.AND UP0, UPT, UR7, UR4, UPT ;  /* 0x000000040700728c */ /* 0x000fc8000bf01270 */
[----:B------:R-:W-:-:S04]  /*0570*/  USEL UR7, UR7, UR4, !UP0 ;  /* 0x0000000407077287 */ /* 0x000fc8000c000000 */
.L_x_2701:
        /* <DEDUP_REMOVED lines=145> */
[----:B------:R-:W-:Y:S01]  /*0e90*/  LEA R17, P0, R2, c[0x0][0x160], 0x1 ;  /* 0x0000580002117a11 */ /* 0x000fe200078008ff */
        /* <DEDUP_REMOVED lines=215> */
[C---:B------:R-:W-:Y:S01]  /*1c10*/  IMAD R0, R40.reuse, c[0x0][0x214], R6 ;  /* 0x0000850028007a24 */ /* 0x040fe200078e0206 */
        /* <DEDUP_REMOVED lines=23> */
[----:B------:R-:W-:Y:S01]  /*1d90*/  LDSM.16.M88.4 R52, [R235] ;  /* 0x00000000eb34783b */ /* 0x000fe20000000200 */
[----:B------:R-:W-:-:S02]  /*1da0*/  IMAD.MOV.U32 R76, RZ, RZ, R78 ;  /* 0x000000ffff4c7224 */ /* 0x000fc400078e004e */
[----:B------:R-:W-:Y:S01]  /*1db0*/  IMAD R0, R0, 0x30, RZ ;  /* 0x0000003000007824 */ /* 0x000fe200078e02ff */
[----:B------:R-:W-:Y:S01]  /*1dc0*/  LDSM.16.M88.4 R44, [R235+0x800] ;  /* 0x00080000eb2c783b */ /* 0x000fe20000000200 */
        /* <DEDUP_REMOVED lines=47> */
[----:B------:R-:W-:-:S02]  /*20c0*/  IMAD.IADD R229, R0, 0x1, R235 ;  /* 0x0000000100e57824 */ /* 0x000fc400078e02eb */
        /* <DEDUP_REMOVED lines=36> */
[C---:B------:R-:W-:Y:S08]  /*2310*/  HMMA.16816.F32 R108, R12.reuse, R24, R68 ;  /* 0x000000180c6c723c */ /* 0x040ff00000001844 */
[C---:B------:R-:W-:Y:S01]  /*2320*/  HMMA.16816.F32 R116, R12.reuse, R26, R44 ;  /* 0x0000001a0c74723c */ /* 0x040fe2000000182c */
[----:B------:R-:W2:Y:S07]  /*2330*/  LDSM.16.M88.4 R24, [R224+0x7080] ;  /* 0x00708000e018783b */ /* 0x000eae0000000200 */
[----:B------:R-:W-:Y:S01]  /*2340*/  HMMA.16816.F32 R56, R12, R38, R48 ;  /* 0x000000260c38723c */ /* 0x000fe20000001830 */
[----:B------:R-:W5:Y:S04]  /*2350*/  LDSM.16.M88.4 R12, [R224+0x7880] ;  /* 0x00788000e00c783b */ /* 0x000f680000000200 */
[----:B------:R-:W-:Y:S03]  /*2360*/  LDSM.16.M88.4 R48, [R235+0x2000] ;  /* 0x00200000eb30783b */ /* 0x000fe60000000200 */
[C---:B---3--:R-:W-:Y:S08]  /*2370*/  HMMA.16816.F32 R44, R4.reuse, R40, R92 ;  /* 0x00000028042c723c */ /* 0x048ff0000000185c */
[C---:B------:R-:W-:Y:S08]  /*2380*/  HMMA.16816.F32 R36, R4.reuse, R42, R84 ;  /* 0x0000002a0424723c */ /* 0x040ff00000001854 */
[C---:B------:R-:W-:Y:S08]  /*2390*/  HMMA.16816.F32 R68, R4.reuse, R64, R96 ;  /* 0x000000400444723c */ /* 0x040ff00000001860 */
[C---:B------:R-:W-:Y:S08]  /*23a0*/  HMMA.16816.F32 R104, R4.reuse, R60, R88 ;  /* 0x0000003c0468723c */ /* 0x040ff00000001858 */
[C---:B------:R-:W-:Y:S01]  /*23b0*/  HMMA.16816.F32 R100, R4.reuse, R62, R8 ;  /* 0x0000003e0464723c */ /* 0x040fe20000001808 */
[----:B------:R-:W3:Y:S07]  /*23c0*/  LDSM.16.M88.4 R8, [R231+0xc080] ;  /* 0x00c08000e708783b */ /* 0x000eee0000000200 */
        /* <DEDUP_REMOVED lines=14> */
[C---:B-----5:R-:W-:Y:S08]  /*24b0*/  HMMA.16816.F32 R36, R16.reuse, R12, R104 ;  /* 0x0000000c1024723c */ /* 0x060ff00000001868 */
[C---:B------:R-:W-:Y:S08]  /*24c0*/  HMMA.16816.F32 R40, R16.reuse, R26, R76 ;  /* 0x0000001a1028723c */ /* 0x040ff0000000184c */
[----:B------:R-:W-:Y:S01]  /*24d0*/  HMMA.16816.F32 R64, R16, R14, R100 ;  /* 0x0000000e1040723c */ /* 0x000fe20000001864 */
[----:B------:R-:W-:Y:S07]  /*24e0*/  LDSM.16.M88.4 R16, [R232+0xe080] ;  /* 0x00e08000e810783b */ /* 0x000fee0000000200 */
[C---:B---3--:R-:W-:Y:S08]  /*24f0*/  HMMA.16816.F32 R76, R8.reuse, R28, R96 ;  /* 0x0000001c084c723c */ /* 0x048ff00000001860 */
[C---:B------:R-:W-:Y:S08]  /*2500*/  HMMA.16816.F32 R68, R8.reuse, R30, R88 ;  /* 0x0000001e0844723c */ /* 0x040ff00000001858 */
        /* <DEDUP_REMOVED lines=8> */
[C---:B----4-:R-:W-:Y:S01]  /*2590*/  HMMA.16816.F32 R104, R4.reuse, R72, R36 ;  /* 0x000000480468723c */ /* 0x050fe20000001824 */
[----:B------:R-:W2:Y:S07]  /*25a0*/  LDSM.16.M88.4 R36, [R230+0x7880] ;  /* 0x00788000e624783b */ /* 0x000eae0000000200 */
[C---:B------:R-:W-:Y:S01]  /*25b0*/  HMMA.16816.F32 R108, R4.reuse, R50, R40 ;  /* 0x00000032046c723c */ /* 0x040fe20000001828 */
[----:B------:R-:W3:Y:S07]  /*25c0*/  LDSM.16.M88.4 R40, [R230+0x7080] ;  /* 0x00708000e628783b */ /* 0x000eee0000000200 */
[C---:B------:R-:W-:Y:S08]  /*25d0*/  HMMA.16816.F32 R116, R4.reuse, R52, R80 ;  /* 0x000000340474723c */ /* 0x040ff00000001850 */
[C---:B------:R-:W-:Y:S08]  /*25e0*/  HMMA.16816.F32 R80, R4.reuse, R54, R56 ;  /* 0x000000360450723c */ /* 0x040ff00000001838 */
[----:B------:R-:W-:Y:S01]  /*25f0*/  HMMA.16816.F32 R56, R4, R74, R64 ;  /* 0x0000004a0438723c */ /* 0x000fe20000001840 */
[----:B------:R-:W-:Y:S07]  /*2600*/  LDSM.16.M88.4 R4, [R236+0xe080] ;  /* 0x00e08000ec04783b */ /* 0x000fee0000000200 */
        /* <DEDUP_REMOVED lines=11> */
[C---:B------:R-:W-:Y:S08]  /*26c0*/  HMMA.16816.F32 R80, R16.reuse, R46, R80 ;  /* 0x0000002e1050723c */ /* 0x040ff00000001850 */
[----:B--2---:R-:W-:Y:S08]  /*26d0*/  HMMA.16816.F32 R56, R16, R38, R56 ;  /* 0x000000261038723c */ /* 0x004ff00000001838 */
[C---:B------:R-:W-:Y:S08]  /*26e0*/  HMMA.16816.F32 R52, R12.reuse, R44, R100 ;  /* 0x0000002c0c34723c */ /* 0x040ff00000001864 */
[----:B------:R-:W-:Y:S08]  /*26f0*/  HMMA.16816.F32 R48, R12, R46, R96 ;  /* 0x0000002e0c30723c */ /* 0x000ff00000001860 */
[C---:B---3--:R-:W-:Y:S08]  /*2700*/  HMMA.16816.F32 R76, R16.reuse, R40, R112 ;  /* 0x00000028104c723c */ /* 0x048ff00000001870 */
[C---:B------:R-:W-:Y:S08]  /*2710*/  HMMA.16816.F32 R72, R16.reuse, R42, R108 ;  /* 0x0000002a1048723c */ /* 0x040ff0000000186c */
[----:B------:R-:W-:Y:S08]  /*2720*/  HMMA.16816.F32 R68, R16, R36, R104 ;  /* 0x000000241044723c */ /* 0x000ff00000001868 */
[C---:B------:R-:W-:Y:S08]  /*2730*/  HMMA.16816.F32 R44, R12.reuse, R40, R92 ;  /* 0x000000280c2c723c */ /* 0x040ff0000000185c */
[C---:B------:R-:W-:Y:S08]  /*2740*/  HMMA.16816.F32 R40, R12.reuse, R42, R88 ;  /* 0x0000002a0c28723c */ /* 0x040ff00000001858 */
[C---:B------:R-:W-:Y:S08]  /*2750*/  HMMA.16816.F32 R16, R12.reuse, R36, R64 ;  /* 0x000000240c10723c */ /* 0x040ff00000001840 */
[----:B------:R-:W-:Y:S08]  /*2760*/  HMMA.16816.F32 R12, R12, R38, R60 ;  /* 0x000000260c0c723c */ /* 0x000ff0000000183c */
[----:B----4-:R-:W-:Y:S08]  /*2770*/  HMMA.16816.F32 R160, R4, R22, R56 ;  /* 0x0000001604a0723c */ /* 0x010ff00000001838 */
        /* <DEDUP_REMOVED lines=8> */
[-C--:B------:R-:W-:Y:S08]  /*2800*/  HMMA.16816.F32 R68, R4, R20.reuse, R68 ;  /* 0x000000140444723c */ /* 0x080ff00000001844 */
        /* <DEDUP_REMOVED lines=30> */
.L_x_2705:
[----:B------:R-:W-:Y:S01]  /*29f0*/  LOP3.LUT R0, R121, 0xffffffe0, RZ, 0xc0, !PT ;  /* 0xffffffe079007812 */ /* 0x000fe200078ec0ff */
[----:B------:R-:W-:Y:S01]  /*2a00*/  ULDC UR6, c[0x0][0x324] ;  /* 0x0000c90000067ab9 */ /* 0x000fe20000000800 */
[----:B-1----:R-:W-:Y:S01]  /*2a10*/  LEA.HI R5, R123, R129, RZ, 0x2 ;  /* 0x000000817b057211 */ /* 0x002fe200078f10ff */
        /* <DEDUP_REMOVED lines=12> */
[----:B------:R-:W-:Y:S02]  /*2ae0*/  LEA.HI.SX32 R6, R7, UR17, 0x1e ;  /* 0x0000001107067c11 */ /* 0x000fe4000f8ff2ff */
[----:B------:R-:W-:Y:S01]  /*2af0*/  PLOP3.LUT P1, PT, PT, PT, UP3, 0x80, 0x0 ;  /* 0x000000000000781c */ /* 0x000fe20003f2f038 */
[C---:B------:R-:W-:Y:S01]  /*2b00*/  IMAD.SHL.U32 R9, R4.reuse, 0x20, RZ ;  /* 0x0000002004097824 */ /* 0x040fe200078e00ff */
[----:B------:R-:W-:Y:S01]  /*2b10*/  LOP3.LUT R4, R4, 0x1ffffffe, RZ, 0xc0, !PT ;  /* 0x1ffffffe04047812 */ /* 0x000fe200078ec0ff */
[----:B------:R-:W-:Y:S01]  /*2b20*/  IMAD R8, R8, 0x10, R6 ;  /* 0x0000001008087824 */ /* 0x000fe200078e0206 */
[----:B------:R-:W-:-:S02]  /*2b30*/  PLOP3.LUT P0, PT, PT, PT, UP3, 0x80, 0x0 ;  /* 0x000000000000781c */ /* 0x000fc40003f0f038 */
[----:B------:R-:W-:Y:S01]  /*2b40*/  LOP3.LUT R6, R9, 0xffffffc0, RZ, 0xc0, !PT ;  /* 0xffffffc009067812 */ /* 0x000fe200078ec0ff */
[----:B------:R-:W-:-:S04]  /*2b50*/  IMAD.IADD R5, R5, 0x1, -R4 ;  /* 0x0000000105057824 */ /* 0x000fc800078e0a04 */
[----:B------:R-:W-:-:S04]  /*2b60*/  IMAD.IADD R4, R6, 0x1, R8 ;  /* 0x0000000106047824 */ /* 0x000fc800078e0208 */
[----:B------:R-:W-:-:S04]  /*2b70*/  IMAD R10, R5, 0x8, R4 ;  /* 0x00000008050a7824 */ /* 0x000fc800078e0204 */
[----:B------:R-:W-:Y:S01]  /*2b80*/  @P1 IMAD.HI.U32 R4, R10, c[0x0][0x2c8], RZ ;  /* 0x0000b2000a041a27 */ /* 0x000fe200078e00ff */
[----:B------:R1:W-:Y:S03]  /*2b90*/  STL [R1+0x24], R10 ;  /* 0x0000240a01007387 */ /* 0x0003e60000100800 */
[----:B------:R-:W-:Y:S01]  /*2ba0*/  IMAD.MOV.U32 R9, RZ, RZ, R10 ;  /* 0x000000ffff097224 */ /* 0x000fe200078e000a */
[----:B------:R-:W-:Y:S02]  /*2bb0*/  @P0 SHF.R.U32.HI R9, RZ, c[0x0][0x2cc], R4 ;  /* 0x0000b300ff090a19 */ /* 0x000fe40000011604 */
[----:B------:R-:W-:Y:S02]  /*2bc0*/  LOP3.LUT R4, R7, 0x7ffffffc, RZ, 0xc0, !PT ;  /* 0x7ffffffc07047812 */ /* 0x000fe400078ec0ff */
[----:B------:R-:W-:Y:S01]  /*2bd0*/  PLOP3.LUT P0, PT, PT, PT, UP2, 0x40, 0x0 ;  /* 0x000000000000781c */ /* 0x000fe20003f0e828 */
[----:B------:R-:W2:Y:S02]  /*2be0*/  SHFL.IDX PT, R6, R9, RZ, 0x1c1f ;  /* 0x001c1fff09067589 */ /* 0x000ea400000e0000 */
[----:B------:R-:W-:Y:S01]  /*2bf0*/  IMAD.IADD R4, R0, 0x1, -R4 ;  /* 0x0000000100047824 */ /* 0x000fe200078e0a04 */
[----:B------:R-:W-:-:S03]  /*2c00*/  IADD3.X R0, R32, c[0x0][0x1d0], RZ, PT, !PT ;  /* 0x0000740020007a10 */ /* 0x000fc60003ffe4ff */
[----:B------:R-:W-:-:S04]  /*2c10*/  IMAD.SHL.U32 R8, R4, 0x2, RZ ;  /* 0x0000000204087824 */ /* 0x000fc800078e00ff */
[--C-:B------:R-:W-:Y:S01]  /*2c20*/  IMAD.IADD R13, R32, 0x1, -R8.reuse ;  /* 0x00000001200d7824 */ /* 0x100fe200078e0a08 */
[----:B------:R3:W-:Y:S01]  /*2c30*/  STL [R1+0x10], R8 ;  /* 0x0000100801007387 */ /* 0x0007e20000100800 */
[----:B------:R-:W-:Y:S02]  /*2c40*/  IADD3 R0, R0, -c[0x0][0x168], -R8 ;  /* 0x80005a0000007a10 */ /* 0x000fe40007ffe808 */
[----:B------:R-:W-:Y:S02]  /*2c50*/  IADD3 R11, -R8, c[0x0][0x1d0], R32 ;  /* 0x00007400080b7a10 */ /* 0x000fe40007ffe120 */
[C---:B-1----:R-:W-:Y:S02]  /*2c60*/  IADD3 R10, R0.reuse, c[0x0][0x328], RZ ;  /* 0x0000ca00000a7a10 */ /* 0x042fe40007ffe0ff */
[----:B------:R-:W-:Y:S01]  /*2c70*/  IADD3 R12, R0, UR6, RZ ;  /* 0x00000006000c7c10 */ /* 0x000fe2000fffe0ff */
[----:B------:R-:W-:Y:S02]  /*2c80*/  IMAD.IADD R0, R34, 0x1, R33 ;  /* 0x0000000122007824 */ /* 0x000fe400078e0221 */
[----:B--2---:R-:W-:-:S02]  /*2c90*/  IMAD.IADD R5, R10, 0x1, R6 ;  /* 0x000000010a057824 */ /* 0x004fc400078e0206 */
[----:B------:R-:W-:-:S03]  /*2ca0*/  IMAD.IADD R4, R12, 0x1, R6 ;  /* 0x000000010c047824 */ /* 0x000fc600078e0206 */
[----:B------:R-:W-:Y:S01]  /*2cb0*/  IMNMX R5, R5, R11, PT ;  /* 0x0000000b05057217 */ /* 0x000fe20003800200 */
[----:B------:R-:W-:Y:S05]  /*2cc0*/  @P0 BRA `(.L_x_2706) ;  /* 0x0000015000000947 */ /* 0x000fea0003800000 */
        /* <DEDUP_REMOVED lines=12> */
.L_x_2708:
[----:B------:R-:W-:-:S04]  /*2d90*/  MOV R7, c[0x0][0x32c] ;  /* 0x0000cb0000077a02 */ /* 0x000fc80000000f00 */
[----:B------:R-:W-:-:S13]  /*2da0*/  ISETP.NE.AND P0, PT, R7, 0x1, PT ;  /* 0x000000010700780c */ /* 0x000fda0003f05270 */
[----:B------:R-:W-:-:S05]  /*2db0*/  @P0 IMAD.HI.U32 R7, R6, c[0x0][0x330], RZ ;  /* 0x0000cc0006070a27 */ /* 0x000fca00078e00ff */
[----:B------:R-:W-:Y:S02]  /*2dc0*/  @P0 SHF.R.U32.HI R6, RZ, c[0x0][0x334], R7 ;  /* 0x0000cd00ff060a19 */ /* 0x000fe40000011607 */
.L_x_2709:
[----:B------:R-:W-:Y:S05]  /*2dd0*/  BSYNC B0 ;  /* 0x0000000000007941 */ /* 0x000fea0003800000 */
.L_x_2707:
[----:B------:R-:W-:-:S05]  /*2de0*/  IMAD R6, R6, c[0x0][0x32c], R13 ;  /* 0x0000cb0006067a24 */ /* 0x000fca00078e020d */
[----:B------:R-:W-:Y:S02]  /*2df0*/  IADD3 R7, R6, c[0x0][0x32c], RZ ;  /* 0x0000cb0006077a10 */ /* 0x000fe40007ffe0ff */
[----:B------:R-:W-:Y:S02]  /*2e00*/  IMNMX R4, R4, R6, !PT ;  /* 0x0000000604047217 */ /* 0x000fe40007800200 */
[----:B------:R-:W-:Y:S02]  /*2e10*/  IMNMX R5, R5, R7, PT ;  /* 0x0000000705057217 */ /* 0x000fe40003800200 */
.L_x_2706:
[----:B---3--:R-:W1:Y:S01]  /*2e20*/  SHFL.IDX PT, R8, R9, 0x1, 0x1c1f ;  /* 0x003c1f0009087f89 */ /* 0x008e6200000e0000 */
[----:B------:R-:W-:Y:S01]  /*2e30*/  PLOP3.LUT P0, PT, PT, PT, UP2, 0x40, 0x0 ;  /* 0x000000000000781c */ /* 0x000fe20003f0e828 */
[--C-:B-1----:R-:W-:Y:S02]  /*2e40*/  IMAD.IADD R7, R10, 0x1, R8.reuse ;  /* 0x000000010a077824 */ /* 0x102fe400078e0208 */
[----:B------:R-:W-:-:S03]  /*2e50*/  IMAD.IADD R6, R12, 0x1, R8 ;  /* 0x000000010c067824 */ /* 0x000fc600078e0208 */
[----:B------:R-:W-:-:S07]  /*2e60*/  IMNMX R7, R7, R11, PT ;  /* 0x0000000b07077217 */ /* 0x000fce0003800200 */
        /* <DEDUP_REMOVED lines=13> */
.L_x_2712:
[----:B------:R-:W-:-:S04]  /*2f40*/  MOV R14, c[0x0][0x32c] ;  /* 0x0000cb00000e7a02 */ /* 0x000fc80000000f00 */
[----:B------:R-:W-:-:S13]  /*2f50*/  ISETP.NE.AND P0, PT, R14, 0x1, PT ;  /* 0x000000010e00780c */ /* 0x000fda0003f05270 */
[----:B------:R-:W-:-:S05]  /*2f60*/  @P0 IMAD.HI.U32 R14, R8, c[0x0][0x330], RZ ;  /* 0x0000cc00080e0a27 */ /* 0x000fca00078e00ff */
[----:B------:R-:W-:Y:S02]  /*2f70*/  @P0 SHF.R.U32.HI R8, RZ, c[0x0][0x334], R14 ;  /* 0x0000cd00ff080a19 */ /* 0x000fe4000001160e */
.L_x_2713:
[----:B------:R-:W-:Y:S05]  /*2f80*/  BSYNC B0 ;  /* 0x0000000000007941 */ /* 0x000fea0003800000 */
.L_x_2711:
[----:B------:R-:W-:-:S05]  /*2f90*/  IMAD R8, R8, c[0x0][0x32c], R13 ;  /* 0x0000cb0008087a24 */ /* 0x000fca00078e020d */
[----:B------:R-:W-:Y:S02]  /*2fa0*/  IADD3 R14, R8, c[0x0][0x32c], RZ ;  /* 0x0000cb00080e7a10 */ /* 0x000fe40007ffe0ff */
[----:B------:R-:W-:Y:S02]  /*2fb0*/  IMNMX R6, R6, R8, !PT ;  /* 0x0000000806067217 */ /* 0x000fe40007800200 */
[----:B------:R-:W-:Y:S02]  /*2fc0*/  IMNMX R7, R7, R14, PT ;  /* 0x0000000e07077217 */ /* 0x000fe40003800200 */
.L_x_2710:
[C---:B------:R-:W-:Y:S01]  /*2fd0*/  ISETP.GE.AND P0, PT, R32.reuse, 0x2, PT ;  /* 0x000000022000780c */ /* 0x040fe20003f06270 */
        /* <DEDUP_REMOVED lines=54> */
[----:B-1----:R-:W-:-:S03]  /*3340*/  IMAD.IADD R4, R12, 0x1, R8 ;  /* 0x000000010c047824 */ /* 0x002fc600078e0208 */
[----:B------:R-:W-:Y:S01]  /*3350*/  ISETP.LT.OR P0, PT, R5, 0x2a, P0 ;  /* 0x0000002a0500780c */ /* 0x000fe20000701670 */
[----:B------:R-:W-:-:S03]  /*3360*/  IMAD.IADD R5, R10, 0x1, R8 ;  /* 0x000000010a057824 */ /* 0x000fc600078e0208 */
[----:B------:R-:W-:Y:S02]  /*3370*/  FSEL R158, R41, -INF , !P0 ;  /* 0xff800000299e7808 */ /* 0x000fe40004000000 */
[----:B------:R-:W-:Y:S02]  /*3380*/  PLOP3.LUT P0, PT, PT, PT, UP2, 0x40, 0x0 ;  /* 0x000000000000781c */ /* 0x000fe40003f0e828 */
[----:B------:R-:W-:-:S11]  /*3390*/  IMNMX R5, R5, R11, PT ;  /* 0x0000000b05057217 */ /* 0x000fd60003800200 */
        /* <DEDUP_REMOVED lines=13> */
.L_x_2716:
[----:B------:R-:W-:-:S04]  /*3470*/  MOV R19, c[0x0][0x32c] ;  /* 0x0000cb0000137a02 */ /* 0x000fc80000000f00 */
[----:B------:R-:W-:-:S13]  /*3480*/  ISETP.NE.AND P0, PT, R19, 0x1, PT ;  /* 0x000000011300780c */ /* 0x000fda0003f05270 */
[----:B------:R-:W-:-:S05]  /*3490*/  @P0 IMAD.HI.U32 R19, R8, c[0x0][0x330], RZ ;  /* 0x0000cc0008130a27 */ /* 0x000fca00078e00ff */
[----:B------:R-:W-:Y:S02]  /*34a0*/  @P0 SHF.R.U32.HI R8, RZ, c[0x0][0x334], R19 ;  /* 0x0000cd00ff080a19 */ /* 0x000fe40000011613 */
.L_x_2717:
[----:B------:R-:W-:Y:S05]  /*34b0*/  BSYNC B0 ;  /* 0x0000000000007941 */ /* 0x000fea0003800000 */
.L_x_2715:
[----:B------:R-:W-:-:S05]  /*34c0*/  IMAD R8, R8, c[0x0][0x32c], R13 ;  /* 0x0000cb0008087a24 */ /* 0x000fca00078e020d */
[----:B------:R-:W-:Y:S02]  /*34d0*/  IADD3 R19, R8, c[0x0][0x32c], RZ ;  /* 0x0000cb0008137a10 */ /* 0x000fe40007ffe0ff */
[----:B------:R-:W-:Y:S02]  /*34e0*/  IMNMX R4, R4, R8, !PT ;  /* 0x0000000804047217 */ /* 0x000fe40007800200 */
[----:B------:R-:W-:Y:S02]  /*34f0*/  IMNMX R5, R5, R19, PT ;  /* 0x0000001305057217 */ /* 0x000fe40003800200 */
.L_x_2714:
[----:B------:R-:W-:Y:S02]  /*3500*/  ISETP.NE.AND P0, PT, R17, RZ, PT ;  /* 0x000000ff1100720c */ /* 0x000fe40003f05270 */
[----:B------:R-:W-:Y:S02]  /*3510*/  P2R R19, PR, RZ, 0x10 ;  /* 0x00000010ff137803 */ /* 0x000fe40000000000 */
[----:B------:R-:W-:Y:S02]  /*3520*/  ISETP.GT.AND P0, PT, R6, 0x8, !P0 ;  /* 0x000000080600780c */ /* 0x000fe40004704270 */
[----:B------:R-:W-:-:S02]  /*3530*/  ISETP.NE.AND P4, PT, R21, RZ, PT ;  /* 0x000000ff1500720c */ /* 0x000fc40003f85270 */
[----:B------:R-:W-:Y:S02]  /*3540*/  ISETP.LT.OR P0, PT, R7, 0x9, P0 ;  /* 0x000000090700780c */ /* 0x000fe40000701670 */
[----:B------:R-:W-:Y:S02]  /*3550*/  P2R R8, PR, RZ, 0x8 ;  /* 0x00000008ff087803 */ /* 0x000fe40000000000 */
[----:B------:R-:W-:Y:S02]  /*3560*/  FSEL R27, R58, -INF , !P0 ;  /* 0xff8000003a1b7808 */ /* 0x000fe40004000000 */
[----:B------:R-:W-:Y:S02]  /*3570*/  ISETP.NE.AND P0, PT, R16, RZ, PT ;  /* 0x000000ff1000720c */ /* 0x000fe40003f05270 */
[----:B------:R-:W-:Y:S02]  /*3580*/  ISETP.NE.AND P3, PT, R29, RZ, PT ;  /* 0x000000ff1d00720c */ /* 0x000fe40003f65270 */
[----:B------:R-:W-:-:S02]  /*3590*/  ISETP.GT.AND P0, PT, R6, 0x9, !P0 ;  /* 0x000000090600780c */ /* 0x000fc40004704270 */
[----:B------:R-:W-:Y:S02]  /*35a0*/  P2R R20, PR, RZ, 0x10 ;  /* 0x00000010ff147803 */ /* 0x000fe40000000000 */
        /* <DEDUP_REMOVED lines=36> */
[----:B------:R-:W-:Y:S02]  /*37f0*/  ISETP.GT.AND P0, PT, R4, RZ, !P4 ;  /* 0x000000ff0400720c */ /* 0x000fe40006704270 */
[----:B------:R-:W-:Y:S02]  /*3800*/  ISETP.NE.AND P4, PT, R20, RZ, PT ;  /* 0x000000ff1400720c */ /* 0x000fe40003f85270 */
        /* <DEDUP_REMOVED lines=40> */
[----:B------:R-:W1:Y:S02]  /*3a90*/  SHFL.IDX PT, R4, R9, 0x3, 0x1c1f ;  /* 0x007c1f0009047f89 */ /* 0x000e6400000e0000 */
[----:B------:R-:W-:-:S04]  /*3aa0*/  ISETP.LT.OR P0, PT, R5, 0x2a, P0 ;  /* 0x0000002a0500780c */ /* 0x000fc80000701670 */
[----:B------:R-:W-:Y:S02]  /*3ab0*/  FSEL R191, R161, -INF , !P0 ;  /* 0xff800000a1bf7808 */ /* 0x000fe40004000000 */
        /* <DEDUP_REMOVED lines=17> */
.L_x_2720:
[----:B------:R-:W-:-:S04]  /*3bd0*/  MOV R5, c[0x0][0x32c] ;  /* 0x0000cb0000057a02 */ /* 0x000fc80000000f00 */
[----:B------:R-:W-:-:S13]  /*3be0*/  ISETP.NE.AND P0, PT, R5, 0x1, PT ;  /* 0x000000010500780c */ /* 0x000fda0003f05270 */
[----:B------:R-:W-:-:S05]  /*3bf0*/  @P0 IMAD.HI.U32 R5, R4, c[0x0][0x330], RZ ;  /* 0x0000cc0004050a27 */ /* 0x000fca00078e00ff */
[----:B------:R-:W-:Y:S02]  /*3c00*/  @P0 SHF.R.U32.HI R4, RZ, c[0x0][0x334], R5 ;  /* 0x0000cd00ff040a19 */ /* 0x000fe40000011605 */
.L_x_2721:
[----:B------:R-:W-:Y:S05]  /*3c10*/  BSYNC B0 ;  /* 0x0000000000007941 */ /* 0x000fea0003800000 */
.L_x_2719:
[----:B------:R-:W-:-:S05]  /*3c20*/  IMAD R4, R4, c[0x0][0x32c], R13 ;  /* 0x0000cb0004047a24 */ /* 0x000fca00078e020d */
[----:B------:R-:W-:Y:S02]  /*3c30*/  IADD3 R5, R4, c[0x0][0x32c], RZ ;  /* 0x0000cb0004057a10 */ /* 0x000fe40007ffe0ff */
[----:B------:R-:W-:Y:S02]  /*3c40*/  IMNMX R8, R8, R4, !PT ;  /* 0x0000000408087217 */ /* 0x000fe40007800200 */
[----:B------:R-:W-:Y:S02]  /*3c50*/  IMNMX R9, R9, R5, PT ;  /* 0x0000000509097217 */ /* 0x000fe40003800200 */
.L_x_2718:
[----:B------:R-:W-:Y:S01]  /*3c60*/  FMNMX.FTZ R169, R25, R26, !PT ;  /* 0x0000001a19a97209 */ /* 0x000fe20007810000 */
[----:B------:R-:W-:Y:S01]  /*3c70*/  STL [R1+0x78], R238 ;  /* 0x000078ee01007387 */ /* 0x000fe20000100800 */
[----:B------:R-:W-:Y:S01]  /*3c80*/  FMNMX.FTZ R168, R23, R24, !PT ;  /* 0x0000001817a87209 */ /* 0x000fe20007810000 */
[----:B------:R-:W-:Y:S01]  /*3c90*/  IMAD.SHL.U32 R225, R0, 0x2, RZ ;  /* 0x0000000200e17824 */ /* 0x000fe200078e00ff */
[----:B------:R-:W-:Y:S01]  /*3ca0*/  FMNMX.FTZ R169, R30, R169, !PT ;  /* 0x000000a91ea97209 */ /* 0x000fe20007810000 */
[----:B------:R-:W-:Y:S01]  /*3cb0*/  STL [R1+0x74], R237 ;  /* 0x000074ed01007387 */ /* 0x000fe20000100800 */
[----:B------:R-:W-:Y:S01]  /*3cc0*/  FMNMX.FTZ R168, R27, R168, !PT ;  /* 0x000000a81ba87209 */ /* 0x000fe20007810000 */
[----:B------:R-:W-:Y:S01]  /*3cd0*/  IMAD R226, R3, 0x2, R225 ;  /* 0x0000000203e27824 */ /* 0x000fe200078e02e1 */
[----:B------:R-:W-:Y:S01]  /*3ce0*/  FMNMX.FTZ R169, R31, R169, !PT ;  /* 0x000000a91fa97209 */ /* 0x000fe20007810000 */
[----:B------:R-:W-:Y:S01]  /*3cf0*/  STL [R1+0x70], R236 ;  /* 0x000070ec01007387 */ /* 0x000fe20000100800 */
[----:B------:R-:W-:Y:S01]  /*3d00*/  ISETP.NE.AND P0, PT, R17, RZ, PT ;  /* 0x000000ff1100720c */ /* 0x000fe20003f05270 */
[----:B------:R-:W-:Y:S01]  /*3d10*/  IMAD R227, R2, 0x2, R226 ;  /* 0x0000000202e37824 */ /* 0x000fe200078e02e2 */
[----:B------:R-:W-:Y:S01]  /*3d20*/  FMNMX.FTZ R169, R33, R169, !PT ;  /* 0x000000a921a97209 */ /* 0x000fe20007810000 */
[----:B------:R-:W-:Y:S01]  /*3d30*/  STL [R1+0x6c], R235 ;  /* 0x00006ceb01007387 */ /* 0x000fe20000100800 */
[----:B------:R-:W-:Y:S01]  /*3d40*/  FMNMX.FTZ R168, R28, R168, !PT ;  /* 0x000000a81ca87209 */ /* 0x000fe20007810000 */
[----:B------:R-:W-:Y:S01]  /*3d50*/  ULDC.64 UR4, c[0x0][0x2c8] ;  /* 0x0000b20000047ab9 */ /* 0x000fe20000000a00 */
[----:B------:R-:W-:Y:S01]  /*3d60*/  FMNMX.FTZ R169, R34, R169, !PT ;  /* 0x000000a922a97209 */ /* 0x000fe20007810000 */
[----:B------:R-:W-:Y:S01]  /*3d70*/  STL [R1+0x68], R234 ;  /* 0x000068ea01007387 */ /* 0x000fe20000100800 */
[----:B------:R-:W-:-:S02]  /*3d80*/  ISETP.GT.AND P0, PT, R8, 0x8, !P0 ;  /* 0x000000080800780c */ /* 0x000fc40004704270 */
[----:B------:R-:W-:Y:S01]  /*3d90*/  FMNMX.FTZ R169, R36, R169, !PT ;  /* 0x000000a924a97209 */ /* 0x000fe20007810000 */
[----:B------:R-:W-:Y:S01]  /*3da0*/  STL [R1+0x64], R233 ;  /* 0x000064e901007387 */ /* 0x000fe20000100800 */
[----:B------:R-:W-:Y:S02]  /*3db0*/  FMNMX.FTZ R168, R32, R168, !PT ;  /* 0x000000a820a87209 */ /* 0x000fe40007810000 */
[----:B------:R-:W-:Y:S01]  /*3dc0*/  FMNMX.FTZ R169, R38, R169, !PT ;  /* 0x000000a926a97209 */ /* 0x000fe20007810000 */
[----:B------:R-:W-:Y:S01]  /*3dd0*/  STL [R1+0x60], R232 ;  /* 0x000060e801007387 */ /* 0x000fe20000100800 */
[----:B------:R-:W-:Y:S02]  /*3de0*/  ISETP.LT.OR P0, PT, R9, 0x9, P0 ;  /* 0x000000090900780c */ /* 0x000fe40000701670 */
[----:B------:R-:W-:Y:S01]  /*3df0*/  FMNMX.FTZ R169, R171, R169, !PT ;  /* 0x000000a9aba97209 */ /* 0x000fe20007810000 */
[----:B------:R-:W-:Y:S01]  /*3e00*/  STL [R1+0x5c], R231 ;  /* 0x00005ce701007387 */ /* 0x000fe20000100800 */
[----:B------:R-:W-:-:S02]  /*3e10*/  FMNMX.FTZ R168, R35, R168, !PT ;  /* 0x000000a823a87209 */ /* 0x000fc40007810000 */
[----:B------:R-:W-:Y:S01]  /*3e20*/  FMNMX.FTZ R169, R170, R169, !PT ;  /* 0x000000a9aaa97209 */ /* 0x000fe20007810000 */
[----:B------:R-:W-:Y:S01]  /*3e30*/  STL [R1+0x58], R230 ;  /* 0x000058e601007387 */ /* 0x000fe20000100800 */
[----:B------:R-:W-:Y:S02]  /*3e40*/  FSEL R104, R82, -INF , !P0 ;  /* 0xff80000052687808 */ /* 0x000fe40004000000 */
[----:B------:R-:W-:Y:S01]  /*3e50*/  FMNMX.FTZ R169, R166, R169, !PT ;  /* 0x000000a9a6a97209 */ /* 0x000fe20007810000 */
[----:B------:R-:W-:Y:S01]  /*3e60*/  STL [R1+0x54], R229 ;  /* 0x000054e501007387 */ /* 0x000fe20000100800 */
[----:B------:R-:W-:Y:S02]  /*3e70*/  FMNMX.FTZ R168, R37, R168, !PT ;  /* 0x000000a825a87209 */ /* 0x000fe40007810000 */
[----:B------:R-:W-:Y:S01]  /*3e80*/  FMNMX.FTZ R169, R158, R169, !PT ;  /* 0x000000a99ea97209 */ /* 0x000fe20007810000 */
[----:B------:R-:W-:Y:S01]  /*3e90*/  LDSM.16.MT88.4 R40, [R225+0x2080] ;  /* 0x00208000e128783b */ /* 0x000fe20000004200 */
[----:B------:R-:W-:-:S02]  /*3ea0*/  ISETP.NE.AND P0, PT, R16, RZ, PT ;  /* 0x000000ff1000720c */ /* 0x000fc40003f05270 */
[----:B------:R-:W-:Y:S01]  /*3eb0*/  FMNMX.FTZ R168, R39, R168, !PT ;  /* 0x000000a827a87209 */ /* 0x000fe20007810000 */
[----:B------:R-:W1:Y:S01]  /*3ec0*/  SHFL.BFLY PT, R4, R169, 0x2, 0x1f ;  /* 0x0c401f00a9047f89 */ /* 0x000e6200000e0000 */
[----:B------:R-:W-:Y:S02]  /*3ed0*/  ISETP.GT.AND P0, PT, R8, 0x9, !P0 ;  /* 0x000000090800780c */ /* 0x000fe40004704270 */
[----:B------:R-:W-:Y:S01]  /*3ee0*/  FMNMX.FTZ R168, R156, R168, !PT ;  /* 0x000000a89ca87209 */ /* 0x000fe20007810000 */
[----:B------:R-:W-:Y:S01]  /*3ef0*/  LDSM.16.MT88.4 R64, [R227+0x2080] ;  /* 0x00208000e340783b */ /* 0x000fe20000004200 */
[----:B------:R-:W-:Y:S02]  /*3f00*/  ISETP.LT.OR P0, PT, R9, 0xa, P0 ;  /* 0x0000000a0900780c */ /* 0x000fe40000701670 */
[----:B------:R-:W-:Y:S01]  /*3f10*/  FMNMX.FTZ R168, R157, R168, !PT ;  /* 0x000000a89da87209 */ /* 0x000fe20007810000 */
[----:B------:R-:W-:Y:S01]  /*3f20*/  STL [R1+0x50], R224 ;  /* 0x000050e001007387 */ /* 0x000fe20000100800 */
[----:B------:R-:W-:-:S02]  /*3f30*/  FSEL R51, R83, -INF , !P0 ;  /* 0xff80000053337808 */ /* 0x000fc40004000000 */
[----:B------:R-:W-:Y:S01]  /*3f40*/  ISETP.NE.AND P0, PT, R15, RZ, PT ;  /* 0x000000ff0f00720c */ /* 0x000fe20003f05270 */
[----:B------:R-:W-:Y:S01]  /*3f50*/  LDSM.16.MT88.4 R72, [R225+0x3880] ;  /* 0x00388000e148783b */ /* 0x000fe20000004200 */
[----:B------:R-:W-:Y:S02]  /*3f60*/  FMNMX.FTZ R168, R165, R168, !PT ;  /* 0x000000a8a5a87209 */ /* 0x000fe40007810000 */
[----:B------:R-:W-:Y:S01]  /*3f70*/  ISETP.GT.AND P0, PT, R8, 0x10, !P0 ;  /* 0x000000100800780c */ /* 0x000fe20004704270 */
[----:B------:R-:W-:Y:S01]  /*3f80*/  LDSM.16.MT88.4 R88, [R226+0x3880] ;  /* 0x00388000e258783b */ /* 0x000fe20000004200 */
[----:B------:R-:W-:Y:S02]  /*3f90*/  FMNMX.FTZ R168, R159, R168, !PT ;  /* 0x000000a89fa87209 */ /* 0x000fe40007810000 */
[----:B------:R-:W-:Y:S01]  /*3fa0*/  ISETP.LT.OR P0, PT, R9, 0x11, P0 ;  /* 0x000000110900780c */ /* 0x000fe20000701670 */
[----:B------:R-:W-:Y:S01]  /*3fb0*/  LDSM.16.MT88.4 R120, [R227+0x3880] ;  /* 0x00388000e378783b */ /* 0x000fe20000004200 */
[----:B------:R-:W-:-:S02]  /*3fc0*/  LEA R228, R2, R225, 0x1 ;  /* 0x000000e102e47211 */ /* 0x000fc400078e08ff */
[----:B------:R-:W-:Y:S01]  /*3fd0*/  FSEL R117, R78, -INF , !P0 ;  /* 0xff8000004e757808 */ /* 0x000fe20004000000 */
[----:B------:R-:W-:Y:S01]  /*3fe0*/  LDSM.16.MT88.4 R56, [R227+0x2880] ;  /* 0x00288000e338783b */ /* 0x000fe20000004200 */
[----:B-1----:R-:W-:Y:S02]  /*3ff0*/  FMNMX.FTZ R169, R169, R4, !PT ;  /* 0x00000004a9a97209 */ /* 0x002fe40007810000 */
[----:B------:R-:W-:Y:S01]  /*4000*/  ISETP.NE.AND P0, PT, R14, RZ, PT ;  /* 0x000000ff0e00720c */ /* 0x000fe20003f05270 */
[----:B------:R-:W-:Y:S01]  /*4010*/  LDSM.16.MT88.4 R100, [R228+0x3880] ;  /* 0x00388000e464783b */ /* 0x000fe20000004200 */
[C---:B------:R-:W-:Y:S02]  /*4020*/  ISETP.GT.AND P6, PT, R8.reuse, 0x20, !P6 ;  /* 0x000000200800780c */ /* 0x040fe400077c4270 */
[C---:B------:R-:W-:Y:S01]  /*4030*/  ISETP.GT.AND P0, PT, R8.reuse, 0x11, !P0 ;  /* 0x000000110800780c */ /* 0x040fe20004704270 */
[----:B------:R-:W1:Y:S01]  /*4040*/  SHFL.BFLY PT, R4, R169, 0x1, 0x1f ;  /* 0x0c201f00a9047f89 */ /* 0x000e6200000e0000 */
[----:B------:R-:W-:-:S02]  /*4050*/  ISETP.GT.AND P5, PT, R8, 0x21, !P5 ;  /* 0x000000210800780c */ /* 0x000fc40006fa4270 */
[----:B------:R-:W-:Y:S01]  /*4060*/  ISETP.LT.OR P0, PT, R9, 0x12, P0 ;  /* 0x000000120900780c */ /* 0x000fe20000701670 */
[----:B------:R-:W-:Y:S01]  /*4070*/  LDSM.16.MT88.4 R60, [R228+0x2880] ;  /* 0x00288000e43c783b */ /* 0x000fe20000004200 */
[----:B------:R-:W-:Y:S02]  /*4080*/  ISETP.GT.AND P2, PT, R8, 0x28, !P2 ;  /* 0x000000280800780c */ /* 0x000fe40005744270 */
[----:B------:R-:W-:Y:S01]  /*4090*/  FSEL R119, R79, -INF , !P0 ;  /* 0xff8000004f777808 */ /* 0x000fe20004000000 */
[----:B------:R-:W-:Y:S01]  /*40a0*/  LDSM.16.MT88.4 R52, [R225+0x4080] ;  /* 0x00408000e134783b */ /* 0x000fe20000004200 */
[----:B------:R-:W-:Y:S02]  /*40b0*/  ISETP.NE.AND P0, PT, R18, RZ, PT ;  /* 0x000000ff1200720c */ /* 0x000fe40003f05270 */
[C---:B------:R-:W-:Y:S02]  /*40c0*/  ISETP.GT.AND P1, PT, R8.reuse, 0x29, !P1 ;  /* 0x000000290800780c */ /* 0x040fe40004f24270 */
[----:B------:R-:W-:-:S02]  /*40d0*/  ISETP.GT.AND P0, PT, R8, 0x1, !P0 ;  /* 0x000000010800780c */ /* 0x000fc40004704270 */
[C---:B------:R-:W-:Y:S02]  /*40e0*/  ISETP.LT.OR P6, PT, R9.reuse, 0x21, P6 ;  /* 0x000000210900780c */ /* 0x040fe400037c1670 */
[C---:B------:R-:W-:Y:S02]  /*40f0*/  ISETP.LT.OR P0, PT, R9.reuse, 0x2, P0 ;  /* 0x000000020900780c */ /* 0x040fe40000701670 */
[----:B------:R-:W-:Y:S02]  /*4100*/  ISETP.LT.OR P5, PT, R9, 0x22, P5 ;  /* 0x000000220900780c */ /* 0x000fe40002fa1670 */
[----:B------:R-:W-:Y:S02]  /*4110*/  FSEL R50, R87, -INF , !P0 ;  /* 0xff80000057327808 */ /* 0x000fe40004000000 */
[----:B------:R-:W-:Y:S02]  /*4120*/  ISETP.NE.AND P0, PT, R22, RZ, PT ;  /* 0x000000ff1600720c */ /* 0x000fe40003f05270 */
[----:B-1----:R-:W-:-:S02]  /*4130*/  FMNMX.FTZ R169, R169, R4, !PT ;  /* 0x00000004a9a97209 */ /* 0x002fc40007810000 */
[----:B------:R-:W1:Y:S01]  /*4140*/  SHFL.BFLY PT, R4, R168, 0x2, 0x1f ;  /* 0x0c401f00a8047f89 */ /* 0x000e6200000e0000 */
[----:B------:R-:W-:Y:S02]  /*4150*/  ISETP.GT.AND P0, PT, R8, RZ, !P0 ;  /* 0x000000ff0800720c */ /* 0x000fe40004704270 */
[----:B------:R-:W-:Y:S01]  /*4160*/  FMUL.FTZ R13, R169, c[0x0][0x2d0] ;  /* 0x0000b400a90d7a20 */ /* 0x000fe20000410000 */
[----:B------:R-:W-:Y:S02]  /*4170*/  FSEL R160, R70, -INF , !P6 ;  /* 0xff80000046a07808 */ /* 0x000fe40007000000 */
[C---:B------:R-:W-:Y:S02]  /*4180*/  ISETP.LT.OR P0, PT, R9.reuse, 0x1, P0 ;  /* 0x000000010900780c */ /* 0x040fe40000701670 */
[----:B------:R-:W-:Y:S02]  /*4190*/  ISETP.LT.OR P2, PT, R9, 0x29, P2 ;  /* 0x000000290900780c */ /* 0x000fe40001741670 */
[----:B------:R-:W-:-:S02]  /*41a0*/  FSEL R49, R86, -INF , !P0 ;  /* 0xff80000056317808 */ /* 0x000fc40004000000 */
[----:B------:R-:W-:Y:S01]  /*41b0*/  ISETP.NE.AND P0, PT, R21, RZ, PT ;  /* 0x000000ff1500720c */ /* 0x000fe20003f05270 */
[----:B------:R-:W-:Y:S01]  /*41c0*/  LDSM.16.MT88.4 R84, [R225+0x2880] ;  /* 0x00288000e154783b */ /* 0x000fe20000004200 */
[----:B------:R-:W-:Y:S02]  /*41d0*/  FMNMX.FTZ R3, R49, R50, !PT ;  /* 0x0000003231037209 */ /* 0x000fe40007810000 */
[----:B------:R-:W-:Y:S02]  /*41e0*/  ISETP.GT.AND P0, PT, R8, 0x18, !P0 ;  /* 0x000000180800780c */ /* 0x000fe40004704270 */
[----:B------:R-:W-:Y:S02]  /*41f0*/  FSEL R161, R71, -INF , !P5 ;  /* 0xff80000047a17808 */ /* 0x000fe40006800000 */
[C---:B------:R-:W-:Y:S01]  /*4200*/  ISETP.LT.OR P0, PT, R9.reuse, 0x19, P0 ;  /* 0x000000190900780c */ /* 0x040fe20000701670 */
[----:B------:R-:W-:Y:S01]  /*4210*/  LDSM.16.MT88.4 R68, [R226+0x2880] ;  /* 0x00288000e244783b */ /* 0x000fe20000004200 */
[----:B------:R-:W-:-:S02]  /*4220*/  ISETP.LT.OR P1, PT, R9, 0x2a, P1 ;  /* 0x0000002a0900780c */ /* 0x000fc40000f21670 */
[----:B-1----:R-:W-:Y:S02]  /*4230*/  FMNMX.FTZ R168, R168, R4, !PT ;  /* 0x00000004a8a87209 */ /* 0x002fe40007810000 */
[----:B------:R-:W-:Y:S02]  /*4240*/  FSEL R137, R94, -INF , !P0 ;  /* 0xff8000005e897808 */ /* 0x000fe40004000000 */
[----:B------:R-:W-:Y:S01]  /*4250*/  FSETP.NEU.FTZ.AND P0, PT, R169, -INF , PT ;  /* 0xff800000a900780b */ /* 0x000fe20003f1d000 */
[----:B------:R-:W1:Y:S01]  /*4260*/  SHFL.BFLY PT, R4, R168, 0x1, 0x1f ;  /* 0x0c201f00a8047f89 */ /* 0x000e6200000e0000 */
[----:B------:R-:W-:Y:S02]  /*4270*/  FSEL R162, R162, -INF , !P2 ;  /* 0xff800000a2a27808 */ /* 0x000fe40005000000 */
        /* <DEDUP_REMOVED lines=17> */
[----:B-1----:R-:W-:Y:S01]  /*4390*/  FFMA.FTZ R4, R26, c[0x0][0x2d0], -R13 ;  /* 0x0000b4001a047a23 */ /* 0x002fe2000001080d */
[----:B------:R-:W-:-:S06]  /*43a0*/  FSEL R48, R95, -INF , !P0 ;  /* 0xff8000005f307808 */ /* 0x000fcc0004000000 */
[----:B------:R1:W-:Y:S01]  /*43b0*/  MUFU.EX2 R231, R4 ;  /* 0x0000000400e77308 */ /* 0x0003e20000000800 */
[----:B--2---:R-:W-:Y:S01]  /*43c0*/  FMNMX.FTZ R2, R104, R3, !PT ;  /* 0x0000000368027209 */ /* 0x004fe20007810000 */
[----:B------:R-:W-:-:S03]  /*43d0*/  FFMA.FTZ R3, R36, c[0x0][0x2d0], -R13 ;  /* 0x0000b40024037a23 */ /* 0x000fc6000001080d */
[----:B------:R-:W-:Y:S01]  /*43e0*/  FMNMX.FTZ R2, R51, R2, !PT ;  /* 0x0000000233027209 */ /* 0x000fe20007810000 */
[----:B---3--:R-:W-:Y:S02]  /*43f0*/  FFMA.FTZ R0, R27, c[0x0][0x2d0], -R12 ;  /* 0x0000b4001b007a23 */ /* 0x008fe4000001080c */
[----:B------:R2:W-:Y:S01]  /*4400*/  MUFU.EX2 R173, R3 ;  /* 0x0000000300ad7308 */ /* 0x0005e20000000800 */
[----:B------:R-:W-:Y:S01]  /*4410*/  LDSM.16.MT88.4 R24, [R228+0x2080] ;  /* 0x00208000e418783b */ /* 0x000fe20000004200 */
[----:B-1----:R-:W-:-:S06]  /*4420*/  FFMA.FTZ R4, R30, c[0x0][0x2d0], -R13 ;  /* 0x0000b4001e047a23 */ /* 0x002fcc000001080d */
[----:B------:R1:W-:Y:S08]  /*4430*/  MUFU.EX2 R229, R0 ;  /* 0x0000000000e57308 */ /* 0x0003f00000000800 */
[----:B------:R3:W-:Y:S01]  /*4440*/  MUFU.EX2 R230, R4 ;  /* 0x0000000400e67308 */ /* 0x0007e20000000800 */
[----:B--2---:R-:W-:Y:S01]  /*4450*/  FMNMX.FTZ R3, R117, R2, !PT ;  /* 0x0000000275037209 */ /* 0x004fe20007810000 */
[----:B------:R-:W-:-:S02]  /*4460*/  FFMA.FTZ R2, R38, c[0x0][0x2d0], -R13 ;  /* 0x0000b40026027a23 */ /* 0x000fc4000001080d */
[----:B-1----:R-:W-:-:S04]  /*4470*/  FFMA.FTZ R0, R28, c[0x0][0x2d0], -R12 ;  /* 0x0000b4001c007a23 */ /* 0x002fc8000001080c */
[----:B------:R1:W2:Y:S01]  /*4480*/  MUFU.EX2 R224, R2 ;  /* 0x0000000200e07308 */ /* 0x0002a20000000800 */
[----:B---3--:R-:W-:-:S07]  /*4490*/  FFMA.FTZ R4, R31, c[0x0][0x2d0], -R13 ;  /* 0x0000b4001f047a23 */ /* 0x008fce000001080d */
[----:B------:R3:W4:Y:S08]  /*44a0*/  MUFU.EX2 R180, R0 ;  /* 0x0000000000b47308 */ /* 0x0007300000000800 */
[----:B------:R4:W4:Y:S01]  /*44b0*/  MUFU.EX2 R164, R4 ;  /* 0x0000000400a47308 */ /* 0x0009220000000800 */
[----:B-1----:R-:W-:Y:S01]  /*44c0*/  FMNMX.FTZ R2, R119, R3, !PT ;  /* 0x0000000377027209 */ /* 0x002fe20007810000 */
[----:B------:R-:W-:Y:S01]  /*44d0*/  FFMA.FTZ R3, R32, c[0x0][0x2d0], -R12 ;  /* 0x0000b40020037a23 */ /* 0x000fe2000001080c */
[----:B--2---:R-:W-:-:S02]  /*44e0*/  F2FP.PACK_AB R10, R224, R173 ;  /* 0x000000ade00a723e */ /* 0x004fc400000000ff */
[----:B------:R-:W-:Y:S02]  /*44f0*/  FMNMX.FTZ R2, R137, R2, !PT ;  /* 0x0000000289027209 */ /* 0x000fe40007810000 */
[----:B---3--:R-:W-:Y:S01]  /*4500*/  FMNMX.FTZ R0, R105, R106, !PT ;  /* 0x0000006a69007209 */ /* 0x008fe20007810000 */
[----:B------:R1:W-:Y:S01]  /*4510*/  MUFU.EX2 R238, R3 ;  /* 0x0000000300ee7308 */ /* 0x0003e20000000800 */
[----:B----4-:R-:W-:Y:S02]  /*4520*/  F2FP.PACK_AB R7, R180, R229 ;  /* 0x000000e5b407723e */ /* 0x010fe400000000ff */
[----:B------:R-:W-:-:S04]  /*4530*/  FMNMX.FTZ R0, R107, R0, !PT ;  /* 0x000000006b007209 */ /* 0x000fc80007810000 */
[----:B------:R-:W-:Y:S01]  /*4540*/  FMNMX.FTZ R0, R116, R0, !PT ;  /* 0x0000000074007209 */ /* 0x000fe20007810000 */
[--C-:B------:R-:W-:Y:S01]  /*4550*/  FFMA.FTZ R4, R23, c[0x0][0x2d0], -R12.reuse ;  /* 0x0000b40017047a23 */ /* 0x100fe2000001080c */
[----:B------:R-:W-:Y:S01]  /*4560*/  F2FP.PACK_AB R6, R164, R230 ;  /* 0x000000e6a406723e */ /* 0x000fe200000000ff */
[----:B------:R-:W2:Y:S01]  /*4570*/  LDSM.16.MT88.4 R20, [R226+0x2080] ;  /* 0x00208000e214783b */ /* 0x000ea20000004200 */
[----:B------:R-:W-:Y:S01]  /*4580*/  FMNMX.FTZ R0, R118, R0, !PT ;  /* 0x0000000076007209 */ /* 0x000fe20007810000 */
[----:B------:R3:W4:Y:S03]  /*4590*/  MUFU.EX2 R233, R4 ;  /* 0x0000000400e97308 */ /* 0x0007260000000800 */
[----:B------:R-:W-:Y:S02]  /*45a0*/  FMNMX.FTZ R0, R136, R0, !PT ;  /* 0x0000000088007209 */ /* 0x000fe40007810000 */
[----:B-1----:R-:W-:Y:S01]  /*45b0*/  FMNMX.FTZ R3, R48, R2, !PT ;  /* 0x0000000230037209 */ /* 0x002fe20007810000 */
        /* <DEDUP_REMOVED lines=12> */
[----:B---3--:R-:W-:Y:S01]  /*4680*/  F2FP.PACK_AB R4, R231, R232 ;  /* 0x000000e8e704723e */ /* 0x008fe200000000ff */
[--C-:B-1----:R-:W-:Y:S01]  /*4690*/  FFMA.FTZ R2, R37, c[0x0][0x2d0], -R12.reuse ;  /* 0x0000b40025027a23 */ /* 0x102fe2000001080c */
[----:B------:R-:W-:Y:S01]  /*46a0*/  FMNMX.FTZ R0, R191, R0, !PT ;  /* 0x00000000bf007209 */ /* 0x000fe20007810000 */
[----:B------:R-:W1:Y:S01]  /*46b0*/  SHFL.BFLY PT, R14, R3, 0x2, 0x1f ;  /* 0x0c401f00030e7f89 */ /* 0x000e6200000e0000 */
[----:B----4-:R-:W-:Y:S01]  /*46c0*/  F2FP.PACK_AB R5, R194, R233 ;  /* 0x000000e9c205723e */ /* 0x010fe200000000ff */
[----:B------:R3:W-:Y:S01]  /*46d0*/  MUFU.EX2 R174, R2 ;  /* 0x0000000200ae7308 */ /* 0x0007e20000000800 */
[----:B------:R-:W-:Y:S01]  /*46e0*/  F2FP.PACK_AB R9, R184, R238 ;  /* 0x000000eeb809723e */ /* 0x000fe200000000ff */
[----:B------:R-:W4:Y:S04]  /*46f0*/  SHFL.BFLY PT, R8, R0, 0x2, 0x1f ;  /* 0x0c401f0000087f89 */ /* 0x000f2800000e0000 */
[C---:B------:R-:W-:Y:S08]  /*4700*/  HMMA.16816.F32 R28, R4.reuse, R40, RZ ;  /* 0x00000028041c723c */ /* 0x040ff000000018ff */
[----:B--2---:R-:W-:Y:S01]  /*4710*/  HMMA.16816.F32 R128, R4, R20, RZ ;  /* 0x000000140480723c */ /* 0x004fe200000018ff */
[----:B---3--:R-:W-:-:S02]  /*4720*/  FFMA.FTZ R2, R39, c[0x0][0x2d0], -R12 ;  /* 0x0000b40027027a23 */ /* 0x008fc4000001080c */
[----:B------:R-:W-:Y:S02]  /*4730*/  LDSM.16.MT88.4 R36, [R226+0x4080] ;  /* 0x00408000e224783b */ /* 0x000fe40000004200 */
[----:B------:R-:W2:Y:S03]  /*4740*/  MUFU.EX2 R185, R2 ;  /* 0x0000000200b97308 */ /* 0x000ea60000000800 */
[----:B------:R-:W-:Y:S01]  /*4750*/  HMMA.16816.F32 R148, R4, R64, RZ ;  /* 0x000000400494723c */ /* 0x000fe200000018ff */
[----:B-1----:R-:W-:Y:S02]  /*4760*/  FMNMX.FTZ R3, R3, R14, !PT ;  /* 0x0000000e03037209 */ /* 0x002fe40007810000 */
[----:B----4-:R-:W-:Y:S02]  /*4770*/  FMNMX.FTZ R0, R0, R8, !PT ;  /* 0x0000000800007209 */ /* 0x010fe40007810000 */
[----:B------:R-:W-:-:S03]  /*4780*/  F2FP.PACK_AB R8, R175, R237 ;  /* 0x000000edaf08723e */ /* 0x000fc600000000ff */
[----:B------:R-:W-:Y:S01]  /*4790*/  HMMA.16816.F32 R140, R4, R24, RZ ;  /* 0x00000018048c723c */ /* 0x000fe200000018ff */
[----:B------:R-:W1:Y:S01]  /*47a0*/  SHFL.BFLY PT, R15, R0, 0x1, 0x1f ;  /* 0x0c201f00000f7f89 */ /* 0x000e6200000e0000 */
[----:B--2---:R-:W-:-:S06]  /*47b0*/  F2FP.PACK_AB R11, R185, R174 ;  /* 0x000000aeb90b723e */ /* 0x004fcc00000000ff */
[C---:B------:R-:W-:Y:S08]  /*47c0*/  HMMA.16816.F32 R144, R4.reuse, R72, RZ ;  /* 0x000000480490723c */ /* 0x040ff000000018ff */
        /* <DEDUP_REMOVED lines=26> */
[----:B--2---:R-:W-:Y:S01]  /*4970*/  FMNMX.FTZ R3, R3, R4, !PT ;  /* 0x0000000403037209 */ /* 0x004fe20007810000 */
[----:B------:R-:W-:-:S03]  /*4980*/  FFMA.FTZ R4, R116, c[0x0][0x2d0], -R0 ;  /* 0x0000b40074047a23 */ /* 0x000fc60000010800 */
[C---:B------:R-:W-:Y:S01]  /*4990*/  FSETP.NEU.FTZ.AND P0, PT, R3.reuse, -INF , PT ;  /* 0xff8000000300780b */ /* 0x040fe20003f1d000 */
[----:B-1----:R-:W-:Y:S01]  /*49a0*/  FMUL.FTZ R2, R3, c[0x0][0x2d0] ;  /* 0x0000b40003027a20 */ /* 0x002fe20000410000 */
[----:B------:R1:W2:Y:S01]  /*49b0*/  MUFU.EX2 R234, R4 ;  /* 0x0000000400ea7308 */ /* 0x0002a20000000800 */
[----:B------:R-:W-:Y:S03]  /*49c0*/  HMMA.16816.F32 R200, R8, R60, R140 ;  /* 0x0000003c08c8723c */ /* 0x000fe6000000188c */
[----:B------:R-:W-:-:S05]  /*49d0*/  FSEL R2, R2, RZ, P0 ;  /* 0x000000ff02027208 */ /* 0x000fca0000000000 */
[----:B------:R-:W-:Y:S01]  /*49e0*/  HMMA.16816.F32 R140, R8, R36, R152 ;  /* 0x00000024088c723c */ /* 0x000fe20000001898 */
[----:B-1----:R-:W-:-:S07]  /*49f0*/  FFMA.FTZ R4, R49, c[0x0][0x2d0], -R2 ;  /* 0x0000b40031047a23 */ /* 0x002fce0000010802 */
[----:B------:R-:W-:Y:S01]  /*4a00*/  MOV R195, R129 ;  /* 0x0000008100c37202 */ /* 0x000fe20000000f00 */
[----:B------:R-:W-:Y:S01]  /*4a10*/  IMAD.MOV.U32 R151, RZ, RZ, R130 ;  /* 0x000000ffff977224 */ /* 0x000fe200078e0082 */
[----:B------:R-:W-:Y:S01]  /*4a20*/  MOV R149, R128 ;  /* 0x0000008000957202 */ /* 0x000fe20000000f00 */
[----:B------:R-:W-:Y:S01]  /*4a30*/  IMAD.MOV.U32 R150, RZ, RZ, R131 ;  /* 0x000000ffff967224 */ /* 0x000fe200078e0083 */
[C---:B------:R-:W-:Y:S01]  /*4a40*/  HMMA.16816.F32 R248, R8.reuse, R86, R112 ;  /* 0x0000005608f8723c */ /* 0x040fe20000001870 */
[----:B------:R1:W-:Y:S01]  /*4a50*/  MUFU.EX2 R148, R4 ;  /* 0x0000000400947308 */ /* 0x0003e20000000800 */
[----:B--2---:R-:W-:Y:S01]  /*4a60*/  F2FP.PACK_AB R6, R234, R181 ;  /* 0x000000b5ea06723e */ /* 0x004fe200000000ff */
[----:B------:R-:W-:Y:S01]  /*4a70*/  IMAD.MOV.U32 R154, RZ, RZ, R164 ;  /* 0x000000ffff9a7224 */ /* 0x000fe200078e00a4 */
[----:B------:R-:W-:Y:S01]  /*4a80*/  MOV R192, R202 ;  /* 0x000000ca00c07202 */ /* 0x000fe20000000f00 */
[----:B------:R-:W-:Y:S02]  /*4a90*/  IMAD.MOV.U32 R193, RZ, RZ, R201 ;  /* 0x000000ffffc17224 */ /* 0x000fe400078e00c9 */
[----:B------:R-:W-:Y:S01]  /*4aa0*/  IMAD.MOV.U32 R187, RZ, RZ, R203 ;  /* 0x000000ffffbb7224 */ /* 0x000fe200078e00cb */
[----:B------:R-:W-:Y:S01]  /*4ab0*/  HMMA.16816.F32 R128, R8, R52, R144 ;  /* 0x000000340880723c */ /* 0x000fe20000001890 */
[----:B------:R-:W-:-:S07]  /*4ac0*/  IMAD.MOV.U32 R186, RZ, RZ, R200 ;  /* 0x000000ffffba7224 */ /* 0x000fce00078e00c8 */
[----:B------:R-:W-:Y:S01]  /*4ad0*/  HMMA.16816.F32 R144, R8, R32, R124 ;  /* 0x000000200890723c */ /* 0x000fe2000000187c */
[----:B-1----:R-:W-:-:S04]  /*4ae0*/  FFMA.FTZ R4, R50, c[0x0][0x2d0], -R2 ;  /* 0x0000b40032047a23 */ /* 0x002fc80000010802 */
[----:B------:R1:W2:Y:S03]  /*4af0*/  MUFU.EX2 R235, R4 ;  /* 0x0000000400eb7308 */ /* 0x0002a60000000800 */
[C---:B---3--:R-:W-:Y:S08]  /*4b00*/  HMMA.16816.F32 R220, R8.reuse, R28, R132 ;  /* 0x0000001c08dc723c */ /* 0x048ff00000001884 */
[----:B------:R-:W-:Y:S01]  /*4b10*/  HMMA.16816.F32 R244, R8, R70, R108 ;  /* 0x0000004608f4723c */ /* 0x000fe2000000186c */
[----:B------:R-:W-:Y:S01]  /*4b20*/  MOV R183, R131 ;  /* 0x0000008300b77202 */ /* 0x000fe20000000f00 */
[----:B------:R-:W-:-:S02]  /*4b30*/  IMAD.MOV.U32 R131, RZ, RZ, R140 ;  /* 0x000000ffff837224 */ /* 0x000fc400078e008c */
[----:B------:R-:W-:Y:S02]  /*4b40*/  IMAD.MOV.U32 R5, RZ, RZ, R129 ;  /* 0x000000ffff057224 */ /* 0x000fe400078e0081 */
[----:B-1----:R-:W-:Y:S02]  /*4b50*/  FFMA.FTZ R4, R104, c[0x0][0x2d0], -R2 ;  /* 0x0000b40068047a23 */ /* 0x002fe40000010802 */
[C---:B------:R-:W-:Y:S01]  /*4b60*/  HMMA.16816.F32 R216, R8.reuse, R62, R96 ;  /* 0x0000003e08d8723c */ /* 0x040fe20000001860 */
[----:B------:R-:W-:Y:S01]  /*4b70*/  IMAD.MOV.U32 R129, RZ, RZ, R142 ;  /* 0x000000ffff817224 */ /* 0x000fe200078e008e */
[----:B------:R1:W-:Y:S01]  /*4b80*/  MUFU.EX2 R14, R4 ;  /* 0x00000004000e7308 */ /* 0x0003e20000000800 */
[----:B------:R-:W-:Y:S01]  /*4b90*/  IMAD.MOV.U32 R252, RZ, RZ, R130 ;  /* 0x000000fffffc7224 */ /* 0x000fe200078e0082 */
[----:B------:R-:W-:Y:S01]  /*4ba0*/  MOV R130, R141 ;  /* 0x0000008d00827202 */ /* 0x000fe20000000f00 */
[----:B------:R-:W-:Y:S01]  /*4bb0*/  IMAD.MOV.U32 R182, RZ, RZ, R128 ;  /* 0x000000ffffb67224 */ /* 0x000fe200078e0080 */
[----:B------:R-:W-:Y:S01]  /*4bc0*/  MOV R155, R5 ;  /* 0x00000005009b7202 */ /* 0x000fe20000000f00 */
[----:B------:R-:W-:Y:S01]  /*4bd0*/  IMAD.MOV.U32 R128, RZ, RZ, R143 ;  /* 0x000000ffff807224 */ /* 0x000fe200078e008f */
[----:B------:R-:W-:Y:S01]  /*4be0*/  HMMA.16816.F32 R212, R8, R58, R92 ;  /* 0x0000003a08d4723c */ /* 0x000fe2000000185c */
[----:B--2---:R-:W-:Y:S01]  /*4bf0*/  F2FP.PACK_AB R5, R235, R148 ;  /* 0x00000094eb05723e */ /* 0x004fe200000000ff */
[----:B------:R-:W-:Y:S01]  /*4c00*/  IMAD.MOV.U32 R135, RZ, RZ, R183 ;  /* 0x000000ffff877224 */ /* 0x000fe200078e00b7 */
[----:B------:R-:W-:Y:S01]  /*4c10*/  MOV R134, R252 ;  /* 0x000000fc00867202 */ /* 0x000fe20000000f00 */
[----:B------:R-:W-:-:S02]  /*4c20*/  IMAD.MOV.U32 R132, RZ, RZ, R182 ;  /* 0x000000ffff847224 */ /* 0x000fc400078e00b6 */
[----:B------:R-:W-:Y:S02]  /*4c30*/  IMAD.MOV.U32 R133, RZ, RZ, R155 ;  /* 0x000000ffff857224 */ /* 0x000fe400078e009b */
        /* <DEDUP_REMOVED lines=9> */
[C---:B------:R-:W-:Y:S01]  /*4cd0*/  HMMA.16816.F32 R80, R4.reuse, R20, RZ ;  /* 0x000000140450723c */ /* 0x040fe200000018ff */
[----:B------:R-:W-:Y:S02]  /*4ce0*/  MOV R118, R181 ;  /* 0x000000b500767202 */ /* 0x000fe40000000f00 */
[----:B------:R1:W-:Y:S05]  /*4cf0*/  MUFU.EX2 R116, R8 ;  /* 0x0000000800747308 */ /* 0x0003ea0000000800 */
        /* <DEDUP_REMOVED lines=17> */
[----:B------:R-:W-:Y:S01]  /*4e10*/  IMAD.MOV.U32 R117, RZ, RZ, R180 ;  /* 0x000000ffff757224 */ /* 0x000fe200078e00b4 */
[----:B------:R1:W-:Y:S06]  /*4e20*/  MUFU.EX2 R141, R8 ;  /* 0x00000008008d7308 */ /* 0x0003ec0000000800 */
[C---:B------:R-:W-:Y:S08]  /*4e30*/  HMMA.16816.F32 R64, R4.reuse, R90, RZ ;  /* 0x0000005a0440723c */ /* 0x040ff000000018ff */
[----:B------:R-:W-:Y:S01]  /*4e40*/  HMMA.16816.F32 R20, R4, R120, RZ ;  /* 0x000000780414723c */ /* 0x000fe200000018ff */
[----:B-1----:R-:W-:-:S02]  /*4e50*/  FFMA.FTZ R8, R119, c[0x0][0x2d0], -R2 ;  /* 0x0000b40077087a23 */ /* 0x002fc40000010802 */
[----:B------:R-:W-:Y:S02]  /*4e60*/  IMAD.MOV.U32 R119, RZ, RZ, R148 ;  /* 0x000000ffff777224 */ /* 0x000fe400078e0094 */
[----:B------:R1:W-:Y:S03]  /*4e70*/  MUFU.EX2 R143, R8 ;  /* 0x00000008008f7308 */ /* 0x0003e60000000800 */
[----:B------:R-:W-:Y:S01]  /*4e80*/  HMMA.16816.F32 R40, R4, R122, RZ ;  /* 0x0000007a0428723c */ /* 0x000fe200000018ff */
[----:B------:R-:W-:Y:S02]  /*4e90*/  IMAD.MOV.U32 R148, RZ, RZ, R186 ;  /* 0x000000ffff947224 */ /* 0x000fe400078e00ba */
[----:B-1----:R-:W-:-:S04]  /*4ea0*/  FFMA.FTZ R8, R137, c[0x0][0x2d0], -R2 ;  /* 0x0000b40089087a23 */ /* 0x002fc80000010802 */
[----:B------:R1:W2:Y:S02]  /*4eb0*/  MUFU.EX2 R153, R8 ;  /* 0x0000000800997308 */ /* 0x0002a40000000800 */
[----:B-1----:R-:W-:Y:S02]  /*4ec0*/  FFMA.FTZ R8, R48, c[0x0][0x2d0], -R2 ;  /* 0x0000b40030087a23 */ /* 0x002fe40000010802 */
[----:B------:R-:W-:Y:S04]  /*4ed0*/  HMMA.16816.F32 R48, R4, R102, RZ ;  /* 0x000000660430723c */ /* 0x000fe800000018ff */
[----:B------:R1:W3:Y:S03]  /*4ee0*/  MUFU.EX2 R164, R8 ;  /* 0x0000000800a47308 */ /* 0x0002e60000000800 */
[----:B--2---:R-:W-:-:S02]  /*4ef0*/  MOV R103, R153 ;  /* 0x0000009900677202 */ /* 0x004fc40000000f00 */
[----:B------:R-:W-:Y:S01]  /*4f00*/  MOV R102, R14 ;  /* 0x0000000e00667202 */ /* 0x000fe20000000f00 */
[----:B-1----:R-:W-:Y:S07]  /*4f10*/  HMMA.16816.F32 R8, R4, R100, RZ ;  /* 0x000000640408723c */ /* 0x002fee00000018ff */
[----:B------:R-:W-:Y:S01]  /*4f20*/  IMAD.MOV.U32 R100, RZ, RZ, R116 ;  /* 0x000000ffff647224 */ /* 0x000fe200078e0074 */
[----:B------:R-:W-:Y:S01]  /*4f30*/  F2FP.PACK_AB R6, R152, R142 ;  /* 0x0000008e9806723e */ /* 0x000fe200000000ff */
[----:B------:R-:W-:Y:S01]  /*4f40*/  IMAD.MOV.U32 R116, RZ, RZ, R154 ;  /* 0x000000ffff747224 */ /* 0x000fe200078e009a */
[----:B------:R-:W-:-:S02]  /*4f50*/  F2FP.PACK_AB R5, R143, R141 ;  /* 0x0000008d8f05723e */ /* 0x000fc400000000ff */
[----:B------:R-:W-:Y:S02]  /*4f60*/  F2FP.PACK_AB R4, R140, R100 ;  /* 0x000000648c04723e */ /* 0x000fe400000000ff */
[----:B---3--:R-:W-:Y:S02]  /*4f70*/  F2FP.PACK_AB R7, R164, R103 ;  /* 0x00000067a407723e */ /* 0x008fe400000000ff */
[----:B------:R-:W-:-:S05]  /*4f80*/  MOV R101, R194 ;  /* 0x000000c200657202 */ /* 0x000fca0000000f00 */
[C---:B------:R-:W-:Y:S07]  /*4f90*/  HMMA.16816.F32 R136, R4.reuse, R68, R80 ;  /* 0x000000440488723c */ /* 0x040fee0000001850 */
[----:B------:R-:W-:Y:S01]  /*4fa0*/  IMAD.MOV.U32 R80, RZ, RZ, R175 ;  /* 0x000000ffff507224 */ /* 0x000fe200078e00af */
[----:B------:R-:W-:Y:S01]  /*4fb0*/  MOV R81, R174 ;  /* 0x000000ae00517202 */ /* 0x000fe20000000f00 */
[----:B------:R-:W-:Y:S01]  /*4fc0*/  IMAD.MOV.U32 R82, RZ, RZ, R173 ;  /* 0x000000ffff527224 */ /* 0x000fe200078e00ad */
[----:B------:R-:W-:Y:S01]  /*4fd0*/  HMMA.16816.F32 R180, R4, R84, R108 ;  /* 0x0000005404b4723c */ /* 0x000fe2000000186c */
[----:B------:R-:W-:Y:S01]  /*4fe0*/  IMAD.MOV.U32 R83, RZ, RZ, R172 ;  /* 0x000000ffff537224 */ /* 0x000fe200078e00ac */
[----:B------:R-:W-:Y:S01]  /*4ff0*/  MOV R68, R142 ;  /* 0x0000008e00447202 */ /* 0x000fe20000000f00 */
[----:B------:R-:W-:-:S04]  /*5000*/  IMAD.MOV.U32 R69, RZ, RZ, R143 ;  /* 0x000000ffff457224 */ /* 0x000fc800078e008f */
[----:B------:R-:W-:Y:S01]  /*5010*/  MOV R85, R152 ;  /* 0x0000009800557202 */ /* 0x000fe20000000f00 */
[C---:B------:R-:W-:Y:S01]  /*5020*/  HMMA.16816.F32 R172, R4.reuse, R28, R8 ;  /* 0x0000001c04ac723c */ /* 0x040fe20000001808 */
[----:B------:R-:W-:Y:S01]  /*5030*/  IMAD.MOV.U32 R111, RZ, RZ, R150 ;  /* 0x000000ffff6f7224 */ /* 0x000fe200078e0096 */
[----:B------:R-:W-:Y:S01]  /*5040*/  MOV R150, R192 ;  /* 0x000000c000967202 */ /* 0x000fe20000000f00 */
[----:B------:R-:W-:Y:S01]  /*5050*/  IMAD.MOV.U32 R108, RZ, RZ, R149 ;  /* 0x000000ffff6c7224 */ /* 0x000fe200078e0095 */
[----:B------:R-:W-:Y:S01]  /*5060*/  MOV R110, R151 ;  /* 0x00000097006e7202 */ /* 0x000fe20000000f00 */
[----:B------:R-:W-:Y:S02]  /*5070*/  IMAD.MOV.U32 R109, RZ, RZ, R195 ;  /* 0x000000ffff6d7224 */ /* 0x000fe400078e00c3 */
[----:B------:R-:W-:Y:S01]  /*5080*/  FFMA.FTZ R8, R171, c[0x0][0x2d0], -R13 ;  /* 0x0000b400ab087a23 */ /* 0x000fe2000001080d */
[----:B------:R-:W-:Y:S01]  /*5090*/  HMMA.16816.F32 R152, R4, R60, R76 ;  /* 0x0000003c0498723c */ /* 0x000fe2000000184c */
[----:B------:R-:W-:Y:S01]  /*50a0*/  IMAD.MOV.U32 R149, RZ, RZ, R193 ;  /* 0x000000ffff957224 */ /* 0x000fe200078e00c1 */
[----:B------:R-:W-:Y:S01]  /*50b0*/  MOV R29, R68 ;  /* 0x00000044001d7202 */ /* 0x000fe20000000f00 */
[----:B------:R1:W-:Y:S01]  /*50c0*/  MUFU.EX2 R252, R8 ;  /* 0x0000000800fc7308 */ /* 0x0003e20000000800 */
[----:B------:R-:W-:-:S02]  /*50d0*/  IMAD.MOV.U32 R84, RZ, RZ, R185 ;  /* 0x000000ffff547224 */ /* 0x000fc400078e00b9 */
[----:B------:R-:W-:Y:S01]  /*50e0*/  IMAD.MOV.U32 R28, RZ, RZ, R69 ;  /* 0x000000ffff1c7224 */ /* 0x000fe200078e0045 */
[----:B------:R-:W-:Y:S01]  /*50f0*/  MOV R77, R15 ;  /* 0x0000000f004d7202 */ /* 0x000fe20000000f00 */
[C---:B------:R-:W-:Y:S01]  /*5100*/  HMMA.16816.F32 R88, R4.reuse, R52, R24 ;  /* 0x000000340458723c */ /* 0x040fe20000001818 */
[----:B------:R-:W-:Y:S01]  /*5110*/  IMAD.MOV.U32 R79, RZ, RZ, R141 ;  /* 0x000000ffff4f7224 */ /* 0x000fe200078e008d */
[----:B------:R-:W-:Y:S01]  /*5120*/  MOV R69, R133 ;  /* 0x0000008500457202 */ /* 0x000fe20000000f00 */
[----:B------:R-:W-:Y:S02]  /*5130*/  IMAD.MOV.U32 R78, RZ, RZ, R140 ;  /* 0x000000ffff4e7224 */ /* 0x000fe400078e008c */
[----:B------:R-:W-:Y:S01]  /*5140*/  LDSM.16.MT88.4 R140, [R226+0x3080] ;  /* 0x00308000e28c783b */ /* 0x000fe20000004200 */
[----:B------:R-:W-:Y:S02]  /*5150*/  IMAD.MOV.U32 R76, RZ, RZ, R184 ;  /* 0x000000ffff4c7224 */ /* 0x000fe400078e00b8 */
[----:B------:R-:W-:Y:S01]  /*5160*/  HMMA.16816.F32 R40, R4, R34, R40 ;  /* 0x000000220428723c */ /* 0x000fe20000001828 */
[----:B------:R-:W-:-:S02]  /*5170*/  IMAD.MOV.U32 R52, RZ, RZ, R79 ;  /* 0x000000ffff347224 */ /* 0x000fc400078e004f */
[----:B-1----:R-:W-:Y:S02]  /*5180*/  FFMA.FTZ R8, R170, c[0x0][0x2d0], -R13 ;  /* 0x0000b400aa087a23 */ /* 0x002fe4000001080d */
[----:B------:R-:W-:Y:S02]  /*5190*/  IMAD.MOV.U32 R53, RZ, RZ, R78 ;  /* 0x000000ffff357224 */ /* 0x000fe400078e004e */
[----:B------:R1:W2:Y:S01]  /*51a0*/  MUFU.EX2 R60, R8 ;  /* 0x00000008003c7308 */ /* 0x0002a20000000800 */
[----:B------:R-:W-:Y:S01]  /*51b0*/  HMMA.16816.F32 R24, R4, R62, R96 ;  /* 0x0000003e0418723c */ /* 0x000fe20000001860 */
[----:B------:R-:W-:Y:S02]  /*51c0*/  IMAD.MOV.U32 R151, RZ, RZ, R187 ;  /* 0x000000ffff977224 */ /* 0x000fe400078e00bb */
[----:B------:R-:W-:Y:S01]  /*51d0*/  LDSM.16.MT88.4 R184, [R225+0x3080] ;  /* 0x00308000e1b8783b */ /* 0x000fe20000004200 */
[----:B------:R-:W-:-:S03]  /*51e0*/  IMAD.MOV.U32 R68, RZ, RZ, R132 ;  /* 0x000000ffff447224 */ /* 0x000fc600078e0084 */
[----:B------:R-:W-:Y:S01]  /*51f0*/  IMAD.MOV.U32 R98, RZ, RZ, R108 ;  /* 0x000000ffff627224 */ /* 0x000fe200078e006c */
[----:B------:R-:W-:Y:S01]  /*5200*/  HMMA.16816.F32 R192, R4, R32, R20 ;  /* 0x0000002004c0723c */ /* 0x000fe20000001814 */
[----:B------:R-:W-:Y:S02]  /*5210*/  IMAD.MOV.U32 R99, RZ, RZ, R109 ;  /* 0x000000ffff637224 */ /* 0x000fe400078e006d */
[----:B-1----:R-:W-:-:S05]  /*5220*/  FFMA.FTZ R8, R166, c[0x0][0x2d0], -R13 ;  /* 0x0000b400a6087a23 */ /* 0x002fca000001080d */
[C---:B------:R-:W-:Y:S01]  /*5230*/  HMMA.16816.F32 R120, R4.reuse, R36, R16 ;  /* 0x000000240478723c */ /* 0x040fe20000001810 */
[----:B--2---:R-:W-:Y:S01]  /*5240*/  IMAD.MOV.U32 R35, RZ, RZ, R60 ;  /* 0x000000ffff237224 */ /* 0x004fe200078e003c */
[----:B------:R1:W-:Y:S01]  /*5250*/  MUFU.EX2 R171, R8 ;  /* 0x0000000800ab7308 */ /* 0x0003e20000000800 */
[----:B------:R-:W2:Y:S05]  /*5260*/  LDSM.16.MT88.4 R60, [R227+0x3080] ;  /* 0x00308000e33c783b */ /* 0x000eaa0000004200 */
[C---:B------:R-:W-:Y:S07]  /*5270*/  HMMA.16816.F32 R104, R4.reuse, R70, R104 ;  /* 0x000000460468723c */ /* 0x040fee0000001868 */
[----:B------:R-:W-:Y:S01]  /*5280*/  MOV R70, R110 ;  /* 0x0000006e00467202 */ /* 0x000fe20000000f00 */
[----:B------:R-:W-:Y:S01]  /*5290*/  HMMA.16816.F32 R16, R4, R86, R112 ;  /* 0x000000560410723c */ /* 0x000fe20000001870 */
[----:B------:R-:W-:-:S02]  /*52a0*/  IMAD.MOV.U32 R71, RZ, RZ, R111 ;  /* 0x000000ffff477224 */ /* 0x000fc400078e006f */
[----:B-1----:R-:W-:Y:S01]  /*52b0*/  FFMA.FTZ R8, R158, c[0x0][0x2d0], -R13 ;  /* 0x0000b4009e087a23 */ /* 0x002fe2000001080d */
[----:B------:R-:W-:Y:S03]  /*52c0*/  LDSM.16.MT88.4 R108, [R228+0x4880] ;  /* 0x00488000e46c783b */ /* 0x000fe60000004200 */
[----:B------:R1:W3:Y:S01]  /*52d0*/  MUFU.EX2 R170, R8 ;  /* 0x0000000800aa7308 */ /* 0x0002e20000000800 */
        /* <DEDUP_REMOVED lines=9> */
[----:B------:R-:W-:-:S02]  /*5370*/  F2FP.PACK_AB R128, R35, R252 ;  /* 0x000000fc2380723e */ /* 0x000fc400000000ff */
[----:B------:R-:W-:Y:S01]  /*5380*/  MOV R97, R114 ;  /* 0x0000007200617202 */ /* 0x000fe20000000f00 */
[----:B------:R-:W-:Y:S01]  /*5390*/  IMAD.MOV.U32 R57, RZ, RZ, R76 ;  /* 0x000000ffff397224 */ /* 0x000fe200078e004c */
[C---:B------:R-:W-:Y:S01]  /*53a0*/  HMMA.16816.F32 R20, R4.reuse, R54, R72 ;  /* 0x000000360414723c */ /* 0x040fe20000001848 */
[----:B------:R-:W-:Y:S01]  /*53b0*/  MOV R56, R77 ;  /* 0x0000004d00387202 */ /* 0x000fe20000000f00 */
[----:B-1----:R-:W-:Y:S01]  /*53c0*/  FFMA.FTZ R8, R156, c[0x0][0x2d0], -R12 ;  /* 0x0000b4009c087a23 */ /* 0x002fe2000001080c */
[----:B---3--:R-:W-:Y:S01]  /*53d0*/  F2FP.PACK_AB R130, R170, R171 ;  /* 0x000000abaa82723e */ /* 0x008fe200000000ff */
[----:B------:R-:W-:Y:S01]  /*53e0*/  IMAD.MOV.U32 R114, RZ, RZ, R53 ;  /* 0x000000ffff727224 */ /* 0x000fe200078e0035 */
[----:B------:R-:W-:Y:S01]  /*53f0*/  LDSM.16.MT88.4 R76, [R225+0x4880] ;  /* 0x00488000e14c783b */ /* 0x000fe20000004200 */
[----:B------:R1:W-:Y:S01]  /*5400*/  MUFU.EX2 R166, R8 ;  /* 0x0000000800a67308 */ /* 0x0003e20000000800 */
        /* <DEDUP_REMOVED lines=8> */
[----:B------:R-:W-:Y:S01]  /*5490*/  MOV R112, R29 ;  /* 0x0000001d00707202 */ /* 0x000fe20000000f00 */
[----:B------:R-:W-:Y:S01]  /*54a0*/  IMAD.MOV.U32 R87, RZ, RZ, R113 ;  /* 0x000000ffff577224 */ /* 0x000fe200078e0071 */
[----:B------:R-:W-:Y:S01]  /*54b0*/  HMMA.16816.F32 R48, R4, R30, R48 ;  /* 0x0000001e0430723c */ /* 0x000fe20000001830 */
[----:B------:R-:W-:Y:S01]  /*54c0*/  IMAD.MOV.U32 R98, RZ, RZ, R115 ;  /* 0x000000ffff627224 */ /* 0x000fe200078e0073 */
[----:B------:R-:W-:Y:S01]  /*54d0*/  MOV R115, R56 ;  /* 0x0000003800737202 */ /* 0x000fe20000000f00 */
[----:B------:R-:W-:Y:S01]  /*54e0*/  IMAD.MOV.U32 R99, RZ, RZ, R28 ;  /* 0x000000ffff637224 */ /* 0x000fe200078e001c */
[----:B------:R-:W-:Y:S01]  /*54f0*/  MOV R56, R81 ;  /* 0x0000005100387202 */ /* 0x000fe20000000f00 */
[----:B-1----:R-:W-:Y:S02]  /*5500*/  FFMA.FTZ R8, R157, c[0x0][0x2d0], -R12 ;  /* 0x0000b4009d087a23 */ /* 0x002fe4000001080c */
[----:B------:R-:W-:-:S02]  /*5510*/  IMAD.MOV.U32 R113, RZ, RZ, R52 ;  /* 0x000000ffff717224 */ /* 0x000fc400078e0034 */
[----:B------:R1:W3:Y:S01]  /*5520*/  MUFU.EX2 R33, R8 ;  /* 0x0000000800217308 */ /* 0x0002e20000000800 */
[----:B------:R-:W-:Y:S02]  /*5530*/  IMAD.MOV.U32 R28, RZ, RZ, R57 ;  /* 0x000000ffff1c7224 */ /* 0x000fe400078e0039 */
[----:B------:R-:W-:Y:S01]  /*5540*/  IMAD.MOV.U32 R29, RZ, RZ, R80 ;  /* 0x000000ffff1d7224 */ /* 0x000fe200078e0050 */
[----:B------:R-:W-:Y:S01]  /*5550*/  MOV R80, R83 ;  /* 0x0000005300507202 */ /* 0x000fe20000000f00 */
[----:B------:R-:W-:Y:S01]  /*5560*/  IMAD.MOV.U32 R57, RZ, RZ, R82 ;  /* 0x000000ffff397224 */ /* 0x000fe200078e0052 */
[----:B------:R-:W-:Y:S01]  /*5570*/  MOV R82, R100 ;  /* 0x0000006400527202 */ /* 0x000fe20000000f00 */
[----:B------:R-:W-:Y:S02]  /*5580*/  IMAD.MOV.U32 R81, RZ, RZ, R102 ;  /* 0x000000ffff517224 */ /* 0x000fe400078e0066 */
[----:B-1----:R-:W-:Y:S01]  /*5590*/  FFMA.FTZ R8, R165, c[0x0][0x2d0], -R12 ;  /* 0x0000b400a5087a23 */ /* 0x002fe2000001080c */
[----:B---3--:R-:W-:Y:S01]  /*55a0*/  F2FP.PACK_AB R129, R33, R166 ;  /* 0x000000a62181723e */ /* 0x008fe200000000ff */
[----:B------:R-:W-:-:S02]  /*55b0*/  IMAD.MOV.U32 R96, RZ, RZ, R112 ;  /* 0x000000ffff607224 */ /* 0x000fc400078e0070 */
[----:B------:R1:W-:Y:S01]  /*55c0*/  MUFU.EX2 R165, R8 ;  /* 0x0000000800a57308 */ /* 0x0003e20000000800 */
[----:B------:R-:W-:Y:S01]  /*55d0*/  IMAD.MOV.U32 R83, RZ, RZ, R238 ;  /* 0x000000ffff537224 */ /* 0x000fe200078e00ee */
[----:B------:R-:W-:Y:S01]  /*55e0*/  MOV R102, R237 ;  /* 0x000000ed00667202 */ /* 0x000fe20000000f00 */
[----:B------:R-:W-:Y:S02]  /*55f0*/  IMAD.MOV.U32 R112, RZ, RZ, R28 ;  /* 0x000000ffff707224 */ /* 0x000fe400078e001c */
[----:B-1----:R-:W-:Y:S01]  /*5600*/  FFMA.FTZ R8, R159, c[0x0][0x2d0], -R12 ;  /* 0x0000b4009f087a23 */ /* 0x002fe2000001080c */
[----:B------:R1:W5:Y:S01]  /*5610*/  LDL.LU R238, [R1+0x78] ;  /* 0x0000780001ee7983 */ /* 0x0003620000300800 */
[----:B------:R-:W-:Y:S02]  /*5620*/  HMMA.16816.F32 R12, R4, R58, R92 ;  /* 0x0000003a040c723c */ /* 0x000fe4000000185c */
[----:B------:R-:W3:Y:S01]  /*5630*/  MUFU.EX2 R32, R8 ;  /* 0x0000000800207308 */ /* 0x000ee20000000800 */
[----:B------:R-:W-:Y:S01]  /*5640*/  MOV R28, R81 ;  /* 0x00000051001c7202 */ /* 0x000fe20000000f00 */
[----:B------:R-:W4:Y:S03]  /*5650*/  LDSM.16.MT88.4 R156, [R228+0x3080] ;  /* 0x00308000e49c783b */ /* 0x000f260000004200 */
[----:B------:R-:W-:Y:S01]  /*5660*/  FFMA.FTZ R4, R188, c[0x0][0x2d0], -R0 ;  /* 0x0000b400bc047a23 */ /* 0x000fe20000010800 */
[----:B------:R-:W-:Y:S01]  /*5670*/  MOV R59, R99 ;  /* 0x00000063003b7202 */ /* 0x000fe20000000f00 */
[----:B------:R-:W-:Y:S01]  /*5680*/  IMAD.MOV.U32 R58, RZ, RZ, R98 ;  /* 0x000000ffff3a7224 */ /* 0x000fe200078e0062 */
[----:B------:R-:W1:Y:S01]  /*5690*/  LDSM.16.MT88.4 R92, [R226+0x4880] ;  /* 0x00488000e25c783b */ /* 0x000e620000004200 */
[----:B------:R-:W-:-:S03]  /*56a0*/  IMAD.MOV.U32 R100, RZ, RZ, R236 ;  /* 0x000000ffff647224 */ /* 0x000fc600078e00ec */
[----:B------:R1:W5:Y:S01]  /*56b0*/  LDL.LU R237, [R1+0x74] ;  /* 0x0000740001ed7983 */ /* 0x0003620000300800 */
[----:B---3--:R-:W-:Y:S01]  /*56c0*/  F2FP.PACK_AB R131, R32, R165 ;  /* 0x000000a52083723e */ /* 0x008fe200000000ff */
[----:B------:R-:W-:Y:S01]  /*56d0*/  IMAD.MOV.U32 R98, RZ, RZ, R114 ;  /* 0x000000ffff627224 */ /* 0x000fe200078e0072 */
[----:B------:R-:W-:Y:S01]  /*56e0*/  MOV R99, R115 ;  /* 0x0000007300637202 */ /* 0x000fe20000000f00 */
[----:B------:R-:W-:Y:S01]  /*56f0*/  IMAD.MOV.U32 R114, RZ, RZ, R56 ;  /* 0x000000ffff727224 */ /* 0x000fe200078e0038 */
[----:B------:R-:W-:Y:S01]  /*5700*/  MOV R115, R57 ;  /* 0x0000003900737202 */ /* 0x000fe20000000f00 */
[----:B------:R3:W-:Y:S01]  /*5710*/  MUFU.EX2 R31, R4 ;  /* 0x00000004001f7308 */ /* 0x0007e20000000800 */
[----:B------:R-:W1:Y:S01]  /*5720*/  LDSM.16.MT88.4 R8, [R227+0x4880] ;  /* 0x00488000e308783b */ /* 0x000e620000004200 */
[C---:B--2---:R-:W-:Y:S01]  /*5730*/  HMMA.16816.F32 R52, R128.reuse, R60, R72 ;  /* 0x0000003c8034723c */ /* 0x044fe20000001848 */
[----:B------:R-:W-:Y:S02]  /*5740*/  IMAD.MOV.U32 R57, RZ, RZ, R80 ;  /* 0x000000ffff397224 */ /* 0x000fe400078e0050 */
[----:B------:R-:W-:Y:S01]  /*5750*/  IMAD.MOV.U32 R80, RZ, RZ, R102 ;  /* 0x000000ffff507224 */ /* 0x000fe200078e0066 */
[----:B------:R-:W-:Y:S01]  /*5760*/  MOV R81, R100 ;  /* 0x0000006400517202 */ /* 0x000fe20000000f00 */
[----:B------:R2:W5:Y:S02]  /*5770*/  LDL.LU R236, [R1+0x70] ;  /* 0x0000700001ec7983 */ /* 0x0005640000300800 */
[----:B------:R-:W-:Y:S01]  /*5780*/  MOV R75, R97 ;  /* 0x00000061004b7202 */ /* 0x000fe20000000f00 */
[----:B------:R-:W-:Y:S01]  /*5790*/  HMMA.16816.F32 R132, R128, R140, R196 ;  /* 0x0000008c8084723c */ /* 0x000fe200000018c4 */
[----:B------:R-:W-:-:S02]  /*57a0*/  MOV R97, R113 ;  /* 0x0000007100617202 */ /* 0x000fc40000000f00 */
[----:B------:R-:W-:Y:S01]  /*57b0*/  MOV R113, R29 ;  /* 0x0000001d00717202 */ /* 0x000fe20000000f00 */
[----:B------:R-:W-:Y:S01]  /*57c0*/  IMAD.MOV.U32 R29, RZ, RZ, R82 ;  /* 0x000000ffff1d7224 */ /* 0x000fe200078e0052 */
[----:B------:R-:W-:Y:S01]  /*57d0*/  MOV R72, R58 ;  /* 0x0000003a00487202 */ /* 0x000fe20000000f00 */
[----:B---3--:R-:W-:Y:S01]  /*57e0*/  FFMA.FTZ R4, R189, c[0x0][0x2d0], -R0 ;  /* 0x0000b400bd047a23 */ /* 0x008fe20000010800 */
        /* <DEDUP_REMOVED lines=10> */
[----:B------:R3:W1:Y:S01]  /*5890*/  MUFU.EX2 R30, R4 ;  /* 0x00000004001e7308 */ /* 0x0006620000000800 */
        /* <DEDUP_REMOVED lines=8> */
[----:B----4-:R-:W-:Y:S01]  /*5920*/  HMMA.16816.F32 R148, R128, R156, R148 ;  /* 0x0000009c8094723c */ /* 0x010fe20000001894 */
[--C-:B---3--:R-:W-:Y:S02]  /*5930*/  FFMA.FTZ R4, R190, c[0x0][0x2d0], -R0.reuse ;  /* 0x0000b400be047a23 */ /* 0x108fe40000010800 */
[----:B------:R-:W-:-:S04]  /*5940*/  FFMA.FTZ R0, R191, c[0x0][0x2d0], -R0 ;  /* 0x0000b400bf007a23 */ /* 0x000fc80000010800 */
[----:B------:R3:W-:Y:S01]  /*5950*/  MUFU.EX2 R28, R0 ;  /* 0x00000000001c7308 */ /* 0x0007e20000000800 */
        /* <DEDUP_REMOVED lines=9> */
[----:B---3--:R-:W-:Y:S01]  /*59f0*/  FFMA.FTZ R0, R160, c[0x0][0x2d0], -R2 ;  /* 0x0000b400a0007a23 */ /* 0x008fe20000010802 */
[----:B------:R-:W-:Y:S01]  /*5a00*/  MOV R198, R72 ;  /* 0x0000004800c67202 */ /* 0x000fe20000000f00 */
[----:B------:R-:W-:Y:S01]  /*5a10*/  IMAD.MOV.U32 R199, RZ, RZ, R67 ;  /* 0x000000ffffc77224 */ /* 0x000fe200078e0043 */
[----:B------:R-:W-:Y:S01]  /*5a20*/  MOV R65, R74 ;  /* 0x0000004a00417202 */ /* 0x000fe20000000f00 */
[----:B------:R3:W-:Y:S01]  /*5a30*/  MUFU.EX2 R5, R0 ;  /* 0x0000000000057308 */ /* 0x0007e20000000800 */
[----:B------:R-:W-:Y:S01]  /*5a40*/  MOV R56, R81 ;  /* 0x0000005100387202 */ /* 0x000fe20000000f00 */
[----:B------:R-:W-:Y:S01]  /*5a50*/  IMAD.MOV.U32 R81, RZ, RZ, R102 ;  /* 0x000000ffff517224 */ /* 0x000fe200078e0066 */
[----:B------:R-:W-:Y:S01]  /*5a60*/  MOV R80, R83 ;  /* 0x0000005300507202 */ /* 0x000fe20000000f00 */
[----:B------:R-:W-:Y:S01]  /*5a70*/  IMAD.MOV.U32 R83, RZ, RZ, R101 ;  /* 0x000000ffff537224 */ /* 0x000fe200078e0065 */
[----:B------:R-:W-:Y:S01]  /*5a80*/  MOV R82, R100 ;  /* 0x0000006400527202 */ /* 0x000fe20000000f00 */
[----:B------:R-:W-:Y:S01]  /*5a90*/  IMAD.MOV.U32 R197, RZ, RZ, R73 ;  /* 0x000000ffffc57224 */ /* 0x000fe200078e0049 */
[C---:B------:R-:W-:Y:S01]  /*5aa0*/  HMMA.16816.F32 R188, R128.reuse, R186, R248 ;  /* 0x000000ba80bc723c */ /* 0x040fe200000018f8 */
[----:B------:R-:W4:Y:S01]  /*5ab0*/  MUFU.EX2 R29, R4 ;  /* 0x00000004001d7308 */ /* 0x000f220000000800 */
[----:B------:R-:W-:Y:S01]  /*5ac0*/  MOV R102, R119 ;  /* 0x0000007700667202 */ /* 0x000fe20000000f00 */
[----:B------:R-:W-:Y:S01]  /*5ad0*/  IMAD.MOV.U32 R100, RZ, RZ, R117 ;  /* 0x000000ffff647224 */ /* 0x000fe200078e0075 */
[----:B------:R2:W5:Y:S01]  /*5ae0*/  LDL.LU R235, [R1+0x6c] ;  /* 0x00006c0001eb7983 */ /* 0x0005620000300800 */
[----:B---3--:R-:W-:Y:S01]  /*5af0*/  FFMA.FTZ R0, R161, c[0x0][0x2d0], -R2 ;  /* 0x0000b400a1007a23 */ /* 0x008fe20000010802 */
[----:B------:R-:W-:Y:S01]  /*5b00*/  MOV R101, R231 ;  /* 0x000000e700657202 */ /* 0x000fe20000000f00 */
[----:B------:R-:W-:Y:S01]  /*5b10*/  IMAD.MOV.U32 R72, RZ, RZ, R59 ;  /* 0x000000ffff487224 */ /* 0x000fe200078e003b */
[----:B------:R-:W-:Y:S01]  /*5b20*/  MOV R67, R58 ;  /* 0x0000003a00437202 */ /* 0x000fe20000000f00 */
        /* <DEDUP_REMOVED lines=14> */
[C---:B------:R-:W-:Y:S08]  /*5c10*/  HMMA.16816.F32 R68, R128.reuse, R76, R68 ;  /* 0x0000004c8044723c */ /* 0x040ff00000001844 */
[C---:B-1----:R-:W-:Y:S01]  /*5c20*/  HMMA.16816.F32 R84, R128.reuse, R92, R84 ;  /* 0x0000005c8054723c */ /* 0x042fe20000001854 */
[--C-:B---3--:R-:W-:Y:S01]  /*5c30*/  FFMA.FTZ R0, R162, c[0x0][0x2d0], -R2.reuse ;  /* 0x0000b400a2007a23 */ /* 0x108fe20000010802 */
[----:B------:R2:W5:Y:S01]  /*5c40*/  LDL.LU R234, [R1+0x68] ;  /* 0x0000680001ea7983 */ /* 0x0005620000300800 */
[----:B------:R-:W-:Y:S01]  /*5c50*/  FFMA.FTZ R2, R163, c[0x0][0x2d0], -R2 ;  /* 0x0000b400a3027a23 */ /* 0x000fe20000010802 */
[----:B------:R-:W-:Y:S01]  /*5c60*/  MOV R83, R101 ;  /* 0x0000006500537202 */ /* 0x000fe20000000f00 */
[----:B------:R-:W-:Y:S01]  /*5c70*/  IMAD.MOV.U32 R80, RZ, RZ, R102 ;  /* 0x000000ffff507224 */ /* 0x000fe200078e0066 */
[----:B------:R2:W5:Y:S01]  /*5c80*/  LDL.LU R233, [R1+0x64] ;  /* 0x0000640001e97983 */ /* 0x0005620000300800 */
[----:B------:R-:W-:Y:S01]  /*5c90*/  IMAD.MOV.U32 R82, RZ, RZ, R100 ;  /* 0x000000ffff527224 */ /* 0x000fe200078e0064 */
[----:B------:R-:W-:Y:S01]  /*5ca0*/  MUFU.EX2 R0, R0 ;  /* 0x0000000000007308 */ /* 0x000fe20000000800 */
[C---:B------:R-:W-:Y:S01]  /*5cb0*/  HMMA.16816.F32 R100, R128.reuse, R108, R220 ;  /* 0x0000006c8064723c */ /* 0x040fe200000018dc */
[----:B------:R-:W-:Y:S01]  /*5cc0*/  IMAD.MOV.U32 R196, RZ, RZ, R224 ;  /* 0x000000ffffc47224 */ /* 0x000fe200078e00e0 */
[----:B------:R2:W5:Y:S04]  /*5cd0*/  LDL.LU R232, [R1+0x60] ;  /* 0x0000600001e87983 */ /* 0x0005680000300800 */
[----:B------:R2:W5:Y:S01]  /*5ce0*/  LDL.LU R231, [R1+0x5c] ;  /* 0x00005c0001e77983 */ /* 0x0005620000300800 */
[----:B------:R-:W-:Y:S01]  /*5cf0*/  MOV R223, R65 ;  /* 0x0000004100df7202 */ /* 0x000fe20000000f00 */
[----:B------:R-:W-:Y:S01]  /*5d00*/  IMAD.MOV.U32 R222, RZ, RZ, R66 ;  /* 0x000000ffffde7224 */ /* 0x000fe200078e0042 */
        /* <DEDUP_REMOVED lines=26> */
[C---:B------:R-:W-:Y:S01]  /*5eb0*/  HMMA.16816.F32 R160, R128.reuse, R158, R216 ;  /* 0x0000009e80a0723c */ /* 0x040fe200000018d8 */
[----:B------:R-:W-:Y:S01]  /*5ec0*/  IMAD.MOV.U32 R7, RZ, RZ, R98 ;  /* 0x000000ffff077224 */ /* 0x000fe200078e0062 */
[----:B------:R-:W-:Y:S01]  /*5ed0*/  MOV R6, R99 ;  /* 0x0000006300067202 */ /* 0x000fe20000000f00 */
[----:B------:R-:W-:Y:S01]  /*5ee0*/  IMAD.MOV.U32 R34, RZ, RZ, R112 ;  /* 0x000000ffff227224 */ /* 0x000fe200078e0070 */
[----:B------:R2:W5:Y:S04]  /*5ef0*/  LDL.LU R230, [R1+0x58] ;  /* 0x0000580001e67983 */ /* 0x0005680000300800 */
[C---:B------:R-:W-:Y:S01]  /*5f00*/  HMMA.16816.F32 R64, R128.reuse, R62, R212 ;  /* 0x0000003e8040723c */ /* 0x040fe200000018d4 */
[----:B------:R-:W-:Y:S01]  /*5f10*/  IMAD.MOV.U32 R218, RZ, RZ, R96 ;  /* 0x000000ffffda7224 */ /* 0x000fe200078e0060 */
[----:B------:R-:W-:Y:S01]  /*5f20*/  MOV R217, R97 ;  /* 0x0000006100d97202 */ /* 0x000fe20000000f00 */
[----:B------:R-:W-:Y:S01]  /*5f30*/  IMAD.MOV.U32 R248, RZ, RZ, R72 ;  /* 0x000000fffff87224 */ /* 0x000fe200078e0048 */
[----:B------:R-:W-:Y:S01]  /*5f40*/  MOV R216, R113 ;  /* 0x0000007100d87202 */ /* 0x000fe20000000f00 */
[----:B------:R2:W5:Y:S02]  /*5f50*/  LDL.LU R229, [R1+0x54] ;  /* 0x0000540001e57983 */ /* 0x0005640000300800 */
[----:B------:R-:W-:Y:S01]  /*5f60*/  IMAD.MOV.U32 R212, RZ, RZ, R80 ;  /* 0x000000ffffd47224 */ /* 0x000fe200078e0050 */
[----:B------:R-:W-:Y:S01]  /*5f70*/  MOV R213, R81 ;  /* 0x0000005100d57202 */ /* 0x000fe20000000f00 */
[----:B------:R-:W-:Y:S01]  /*5f80*/  IMAD.MOV.U32 R214, RZ, RZ, R82 ;  /* 0x000000ffffd67224 */ /* 0x000fe200078e0052 */
[----:B------:R-:W-:Y:S01]  /*5f90*/  MOV R215, R83 ;  /* 0x0000005300d77202 */ /* 0x000fe20000000f00 */
[C---:B------:R-:W-:Y:S01]  /*5fa0*/  HMMA.16816.F32 R116, R128.reuse, R8, R144 ;  /* 0x000000088074723c */ /* 0x040fe20000001890 */
[----:B------:R-:W-:Y:S01]  /*5fb0*/  MOV R219, R59 ;  /* 0x0000003b00db7202 */ /* 0x000fe20000000f00 */
[----:B------:R2:W5:Y:S06]  /*5fc0*/  LDL.LU R224, [R1+0x50] ;  /* 0x0000500001e07983 */ /* 0x00056c0000300800 */
[C---:B------:R-:W-:Y:S07]  /*5fd0*/  HMMA.16816.F32 R80, R128.reuse, R78, R208 ;  /* 0x0000004e8050723c */ /* 0x040fee00000018d0 */
[----:B------:R-:W-:Y:S01]  /*5fe0*/  IMAD.MOV.U32 R208, RZ, RZ, R114 ;  /* 0x000000ffffd07224 */ /* 0x000fe200078e0072 */
[----:B------:R-:W-:Y:S01]  /*5ff0*/  MOV R209, R115 ;  /* 0x0000007300d17202 */ /* 0x000fe20000000f00 */
[----:B------:R-:W-:Y:S01]  /*6000*/  HMMA.16816.F32 R144, R128, R142, R244 ;  /* 0x0000008e8090723c */ /* 0x000fe200000018f4 */
[----:B------:R-:W-:-:S07]  /*6010*/  MOV R211, R57 ;  /* 0x0000003900d37202 */ /* 0x000fce0000000f00 */
[----:B------:R-:W-:Y:S01]  /*6020*/  HMMA.16816.F32 R96, R128, R94, R204 ;  /* 0x0000005e8060723c */ /* 0x000fe200000018cc */
[----:B------:R-:W-:-:S07]  /*6030*/  IMAD.MOV.U32 R210, RZ, RZ, R56 ;  /* 0x000000ffffd27224 */ /* 0x000fce00078e0038 */
[----:B------:R-:W-:Y:S01]  /*6040*/  HMMA.16816.F32 R112, R128, R110, R200 ;  /* 0x0000006e8070723c */ /* 0x000fe200000018c8 */
[----:B------:R-:W-:-:S07]  /*6050*/  FADD.FTZ R6, R6, R208 ;  /* 0x000000d006067221 */ /* 0x000fce0000010000 */
[----:B------:R-:W-:Y:S01]  /*6060*/  HMMA.16816.F32 R128, R128, R10, R124 ;  /* 0x0000000a8080723c */ /* 0x000fe2000000187c */
[----:B------:R-:W-:-:S06]  /*6070*/  IMAD.MOV.U32 R244, RZ, RZ, R58 ;  /* 0x000000fffff47224 */ /* 0x000fcc00078e003a */
[----:B------:R-:W-:Y:S02]  /*6080*/  F2FP.PACK_AB R124, R30, R31 ;  /* 0x0000001f1e7c723e */ /* 0x000fe400000000ff */
[----:B----4-:R-:W-:Y:S02]  /*6090*/  F2FP.PACK_AB R126, R28, R29 ;  /* 0x0000001d1c7e723e */ /* 0x010fe400000000ff */
[----:B------:R-:W-:Y:S02]  /*60a0*/  F2FP.PACK_AB R125, R4, R5 ;  /* 0x00000005047d723e */ /* 0x000fe400000000ff */
[----:B-1----:R-:W-:Y:S01]  /*60b0*/  F2FP.PACK_AB R127, R2, R0 ;  /* 0x00000000027f723e */ /* 0x002fe200000000ff */
[----:B------:R-:W-:Y:S02]  /*60c0*/  FADD.FTZ R7, R7, R209 ;  /* 0x000000d107077221 */ /* 0x000fe40000010000 */
[----:B------:R-:W-:-:S04]  /*60d0*/  FADD.FTZ R6, R212, R6 ;  /* 0x00000006d4067221 */ /* 0x000fc80000010000 */
[----:B------:R-:W-:Y:S01]  /*60e0*/  HMMA.16816.F32 R56, R124, R60, R44 ;  /* 0x0000003c7c38723c */ /* 0x000fe2000000182c */
[----:B------:R-:W-:Y:S01]  /*60f0*/  FADD.FTZ R7, R213, R7 ;  /* 0x00000007d5077221 */ /* 0x000fe20000010000 */
[----:B------:R-:W-:Y:S01]  /*6100*/  MOV R245, R75 ;  /* 0x0000004b00f57202 */ /* 0x000fe20000000f00 */
[----:B------:R-:W-:-:S05]  /*6110*/  FADD.FTZ R6, R215, R6 ;  /* 0x00000006d7067221 */ /* 0x000fca0000010000 */
[----:B------:R-:W-:Y:S01]  /*6120*/  HMMA.16816.F32 R60, R124, R62, R12 ;  /* 0x0000003e7c3c723c */ /* 0x000fe2000000180c */
[----:B------:R-:W-:Y:S01]  /*6130*/  MOV R247, R73 ;  /* 0x0000004900f77202 */ /* 0x000fe20000000f00 */
[----:B------:R-:W-:-:S05]  /*6140*/  FADD.FTZ R7, R216, R7 ;  /* 0x00000007d8077221 */ /* 0x000fca0000010000 */
[----:B------:R-:W-:Y:S02]  /*6150*/  FADD.FTZ R13, R211, R210 ;  /* 0x000000d2d30d7221 */ /* 0x000fe40000010000 */
[----:B------:R-:W-:Y:S02]  /*6160*/  FADD.FTZ R14, R219, R218 ;  /* 0x000000dadb0e7221 */ /* 0x000fe40000010000 */
[----:B------:R-:W-:Y:S02]  /*6170*/  FADD.FTZ R13, R214, R13 ;  /* 0x0000000dd60d7221 */ /* 0x000fe40000010000 */
[----:B------:R-:W-:Y:S02]  /*6180*/  IMAD.MOV.U32 R246, RZ, RZ, R74 ;  /* 0x000000fffff67224 */ /* 0x000fe400078e004a */
        /* <DEDUP_REMOVED lines=9> */
[----:B------:R-:W-:-:S07]  /*6220*/  FADD.FTZ R6, R251, R13 ;  /* 0x0000000dfb067221 */ /* 0x000fce0000010000 */
[----:B------:R-:W-:Y:S07]  /*6230*/  HMMA.16816.F32 R120, R124, R8, R192 ;  /* 0x000000087c78723c */ /* 0x000fee00000018c0 */
        /* <DEDUP_REMOVED lines=62> */
.L_x_2723:
[----:B------:R-:W-:Y:S02]  /*6620*/  UISETP.NE.AND UP0, UPT, UR7, 0x1, UPT ;  /* 0x000000010700788c */ /* 0x000fe4000bf05270 */
[----:B------:R-:W-:Y:S02]  /*6630*/  ULDC.64 UR4, c[0x0][0x330] ;  /* 0x0000cc0000047ab9 */ /* 0x000fe40000000a00 */
[----:B------:R-:W-:-:S07]  /*6640*/  UIMAD.WIDE.U32 UR18, UR17, UR4, URZ ;  /* 0x00000004111272a5 */ /* 0x000fce000f8e003f */
[----:B------:R-:W-:Y:S02]  /*6650*/  @UP0 USHF.R.U32.HI UR17, URZ, UR5, UR19 ;  /* 0x000000053f110299 */ /* 0x000fe40008011613 */
.L_x_2724:
[----:B------:R-:W-:Y:S02]  /*6660*/  ULDC UR4, c[0x0][0x32c] ;  /* 0x0000cb0000047ab9 */ /* 0x000fe40000000800 */
[----:B------:R-:W-:-:S04]  /*6670*/  UIMAD UR4, UR17, UR7, UR4 ;  /* 0x00000007110472a4 */ /* 0x000fc8000f8e0204 */
[----:B------:R-:W-:-:S04]  /*6680*/  UISETP.LT.AND UP0, UPT, UR16, UR4, UPT ;  /* 0x000000041000728c */ /* 0x000fc8000bf01270 */
[----:B------:R-:W-:-:S04]  /*6690*/  USEL UR16, UR16, UR4, UP0 ;  /* 0x0000000410107287 */ /* 0x000fc80008000000 */
.L_x_2722:
[----:B------:R-:W-:-:S04]  /*66a0*/  UIMAD.WIDE UR4, UR16, 0x2aaaaaab, URZ ;  /* 0x2aaaaaab100478a5 */ /* 0x000fc8000f8e023f */
[----:B------:R-:W-:-:S04]  /*66b0*/  USHF.R.U32.HI UR4, URZ, 0x1f, UR5 ;  /* 0x0000001f3f047899 */ /* 0x000fc80008011605 */
[----:B------:R-:W-:-:S04]  /*66c0*/  ULEA.HI.SX32 UR4, UR5, UR4, 0x1d ;  /* 0x0000000405047291 */ /* 0x000fc8000f8fea3f */
[----:B------:R-:W-:-:S04]  /*66d0*/  UISETP.LT.AND UP0, UPT, UR8, UR4, UPT ;  /* 0x000000040800728c */ /* 0x000fc8000bf01270 */
[----:B------:R-:W-:-:S06]  /*66e0*/  USEL UR4, UR8, UR4, !UP0 ;  /* 0x0000000408047287 */ /* 0x000fcc000c000000 */
[----:B------:R-:W-:-:S13]  /*66f0*/  ISETP.GE.AND P0, PT, R242, UR4, PT ;  /* 0x00000004f2007c0c */ /* 0x000fda000bf06270 */
[----:B------:R-:W-:Y:S05]  /*6700*/  @!P0 BRA `(.L_x_2725) ;  /* 0x000045d000008947 */ /* 0x000fea0003800000 */
[----:B--2---:R-:W2:Y:S01]  /*6710*/  LDL R0, [R1+0x24] ;  /* 0x0000240001007983 */ /* 0x004ea20000100800 */
        /* <DEDUP_REMOVED lines=9> */
.L_x_2742:
[----:B------:R-:W2:Y:S01]  /*67b0*/  LDL.64 R38, [R1+0x38] ;  /* 0x0000380001267983 */ /* 0x000ea20000100a00 */
[----:B------:R-:W-:Y:S04]  /*67c0*/  DEPBAR.LE SB0, 0x0 ;  /* 0x000080000000791a */ /* 0x000fe80000000000 */
[----:B-1----:R-:W2:Y:S05]  /*67d0*/  LDL.64 R2, [R1+0x48] ;  /* 0x0000480001027983 */ /* 0x002eaa0000100a00 */
[----:B------:R-:W-:Y:S01]  /*67e0*/  BAR.SYNC.DEFER_BLOCKING 0x0 ;  /* 0x0000000000007b1d */ /* 0x000fe20000010000 */
[C---:B------:R-:W-:Y:S11]  /*67f0*/  ISETP.LT.AND P6, PT, R242.reuse, UR8, PT ;  /* 0x00000008f2007c0c */ /* 0x040ff6000bfc1270 */
[----:B------:R-:W-:Y:S02]  /*6800*/  @!UPT UIADD3 URZ, URZ, URZ, URZ ;  /* 0x0000003f3f3ff290 */ /* 0x000fe4000fffe03f */
[----:B-1----:R-:W-:Y:S01]  /*6810*/  @!P6 SHF.R.S32.HI R0, RZ, 0x1f, R242 ;  /* 0x0000001fff00e819 */ /* 0x002fe200000114f2 */
[----:B------:R-:W-:Y:S04]  /*6820*/  @!P6 IMAD.WIDE.U32 R36, R242, c[0x0][0x208], RZ ;  /* 0x00008200f224ea25 */ /* 0x000fe800078e00ff */
[----:B------:R-:W-:Y:S04]  /*6830*/  @!P6 IMAD R0, R0, c[0x0][0x208], RZ ;  /* 0x000082000000ea24 */ /* 0x000fe800078e02ff */
[----:B------:R-:W-:Y:S01]  /*6840*/  @!P6 IMAD R0, R242, c[0x0][0x20c], R0 ;  /* 0x00008300f200ea24 */ /* 0x000fe200078e0200 */
[----:B-----5:R-:W-:Y:S03]  /*6850*/  LDSM.16.M88.4 R48, [R231+0x8080] ;  /* 0x00808000e730783b */ /* 0x020fe60000000200 */
[----:B------:R-:W-:Y:S02]  /*6860*/  @!P6 IMAD.IADD R0, R37, 0x1, R0 ;  /* 0x000000012500e824 */ /* 0x000fe400078e0200 */
[----:B------:R-:W1:Y:S02]  /*6870*/  LDSM.16.M88.4 R16, [R224+0x5080] ;  /* 0x00508000e010783b */ /* 0x000e640000000200 */
[----:B------:R-:W-:Y:S03]  /*6880*/  @!P6 IMAD R0, R0, 0x30, RZ ;  /* 0x000000300000e824 */ /* 0x000fe600078e02ff */
[----:B------:R-:W3:Y:S05]  /*6890*/  LDSM.16.M88.4 R44, [R231+0xa080] ;  /* 0x00a08000e72c783b */ /* 0x000eea0000000200 */
[----:B------:R-:W4:Y:S05]  /*68a0*/  LDSM.16.M88.4 R32, [R224+0x5880] ;  /* 0x00588000e020783b */ /* 0x000f2a0000000200 */
[----:B------:R-:W2:Y:S05]  /*68b0*/  LDL.64 R246, [R1+0x30] ;  /* 0x0000300001f67983 */ /* 0x000eaa0000100a00 */
[----:B------:R-:W2:Y:S05]  /*68c0*/  LDSM.16.M88.4 R172, [R224+0x6080] ;  /* 0x00608000e0ac783b */ /* 0x000eaa0000000200 */
[----:B------:R-:W2:Y:S05]  /*68d0*/  LDL.64 R244, [R1+0x40] ;  /* 0x0000400001f47983 */ /* 0x000eaa0000100a00 */
[----:B------:R-:W-:Y:S05]  /*68e0*/  LDSM.16.M88.4 R192, [R233+0x8080] ;  /* 0x00808000e9c0783b */ /* 0x000fea0000000200 */
[----:B------:R-:W2:Y:S01]  /*68f0*/  LDL R167, [R1+0x28] ;  /* 0x0000280001a77983 */ /* 0x000ea20000100800 */
[-C--:B-1----:R-:W-:Y:S04]  /*6900*/  HMMA.16816.F32 R4, R48, R16.reuse, RZ ;  /* 0x000000103004723c */ /* 0x082fe800000018ff */
[----:B------:R-:W1:Y:S05]  /*6910*/  LDSM.16.M88.4 R196, [R235] ;  /* 0x00000000ebc4783b */ /* 0x000e6a0000000200 */
[----:B------:R-:W1:Y:S01]  /*6920*/  LDSM.16.M88.4 R200, [R233+0xa080] ;  /* 0x00a08000e9c8783b */ /* 0x000e620000000200 */
[C---:B---3--:R-:W-:Y:S04]  /*6930*/  HMMA.16816.F32 R8, R44.reuse, R16, RZ ;  /* 0x000000102c08723c */ /* 0x048fe800000018ff */
[----:B------:R-:W3:Y:S04]  /*6940*/  LDSM.16.M88.4 R204, [R241] ;  /* 0x00000000f1cc783b */ /* 0x000ee80000000200 */
[-C--:B------:R-:W-:Y:S01]  /*6950*/  HMMA.16816.F32 R12, R44, R18.reuse, RZ ;  /* 0x000000122c0c723c */ /* 0x080fe200000018ff */
[----:B------:R-:W1:Y:S07]  /*6960*/  LDSM.16.M88.4 R208, [R240] ;  /* 0x00000000f0d0783b */ /* 0x000e6e0000000200 */
[C---:B------:R-:W-:Y:S08]  /*6970*/  HMMA.16816.F32 R16, R48.reuse, R18, RZ ;  /* 0x000000123010723c */ /* 0x040ff000000018ff */
[-C--:B----4-:R-:W-:Y:S08]  /*6980*/  HMMA.16816.F32 R20, R48, R32.reuse, RZ ;  /* 0x000000203014723c */ /* 0x090ff000000018ff */
[C---:B------:R-:W-:Y:S08]  /*6990*/  HMMA.16816.F32 R24, R44.reuse, R32, RZ ;  /* 0x000000202c18723c */ /* 0x040ff000000018ff */
[-C--:B------:R-:W-:Y:S08]  /*69a0*/  HMMA.16816.F32 R28, R44, R34.reuse, RZ ;  /* 0x000000222c1c723c */ /* 0x080ff000000018ff */
[C---:B------:R-:W-:Y:S04]  /*69b0*/  HMMA.16816.F32 R32, R48.reuse, R34, RZ ;  /* 0x000000223020723c */ /* 0x040fe800000018ff */
[----:B--2---:R-:W-:Y:S04]  /*69c0*/  @!P6 IMAD.MOV.U32 R3, RZ, RZ, R39 ;  /* 0x000000ffff03e224 */ /* 0x004fe800078e0027 */
[----:B------:R-:W-:Y:S02]  /*69d0*/  @!P6 IMAD.WIDE.U32 R2, R36, 0x30, R2 ;  /* 0x000000302402e825 */ /* 0x000fe400078e0002 */
[-C--:B------:R-:W-:Y:S02]  /*69e0*/  HMMA.16816.F32 R36, R48, R172.reuse, RZ ;  /* 0x000000ac3024723c */ /* 0x080fe400000018ff */
[----:B------:R-:W-:Y:S02]  /*69f0*/  @!P6 IMAD.IADD R165, R3, 0x1, R0 ;  /* 0x0000000103a5e824 */ /* 0x000fe400078e0200 */
[C---:B------:R-:W-:Y:S03]  /*6a00*/  @!P6 IMAD.SHL.U32 R0, R2.reuse, 0x2, RZ ;  /* 0x000000020200e824 */ /* 0x040fe600078e00ff */
        /* <DEDUP_REMOVED lines=17> */
[----:B------:R-:W-:Y:S01]  /*6b20*/  @!P6 IADD3 R172, P0, R2, UR10, RZ ;  /* 0x0000000a02acec10 */ /* 0x000fe2000ff1e0ff */
[----:B------:R4:W-:Y:S02]  /*6b30*/  @!P6 LDGSTS.E.BYPASS.LTC128B.128 [R243+0x2880], [R2.64], !P4 ;  /* 0x0288000002f3efae */ /* 0x0009e4000e101d4e */
[C---:B------:R-:W-:Y:S03]  /*6b40*/  HMMA.16816.F32 R8, R200.reuse, R196, R8 ;  /* 0x000000c4c808723c */ /* 0x040fe60000001808 */
[----:B------:R4:W-:Y:S01]  /*6b50*/  @!P6 LDGSTS.E.BYPASS.LTC128B.128 [R243+0x4080], [R2.64+0x80], !P3 ;  /* 0x0408008002f3efae */ /* 0x0009e2000d901d4e */
[----:B------:R-:W-:Y:S02]  /*6b60*/  @!P6 IADD3.X R173, R3, UR11, RZ, P0, !PT ;  /* 0x0000000b03adec10 */ /* 0x000fe400087fe4ff */
[----:B------:R-:W-:Y:S02]  /*6b70*/  PLOP3.LUT P0, PT, PT, PT, UP3, 0x80, 0x0 ;  /* 0x000000000000781c */ /* 0x000fe40003f0f038 */
[-C--:B------:R-:W-:Y:S01]  /*6b80*/  HMMA.16816.F32 R12, R200, R198.reuse, R12 ;  /* 0x000000c6c80c723c */ /* 0x080fe2000000180c */
[----:B------:R2:W-:Y:S03]  /*6b90*/  @!P6 LDGSTS.E.BYPASS.LTC128B.128 [R243+0x3080], [R172.64], !P4 ;  /* 0x03080000acf3efae */ /* 0x0005e6000e101d4e */
[----:B------:R-:W-:Y:S02]  /*6ba0*/  IMAD.MOV.U32 R245, RZ, RZ, c[0x0][0x1e4] ;  /* 0x00007900fff57624 */ /* 0x000fe400078e00ff */
[----:B------:R2:W-:Y:S01]  /*6bb0*/  @!P6 LDGSTS.E.BYPASS.LTC128B.128 [R243+0x4880], [R172.64+0x80], !P3 ;  /* 0x04880080acf3efae */ /* 0x0005e2000d901d4e */
[C---:B------:R-:W-:Y:S01]  /*6bc0*/  ISETP.GT.AND P6, PT, R242.reuse, UR8, PT ;  /* 0x00000008f2007c0c */ /* 0x040fe2000bfc4270 */
[C---:B------:R-:W-:Y:S03]  /*6bd0*/  HMMA.16816.F32 R16, R192.reuse, R198, R16 ;  /* 0x000000c6c010723c */ /* 0x040fe60000001810 */
[----:B------:R-:W-:Y:S05]  /*6be0*/  LDSM.16.M88.4 R216, [R232+0xa080] ;  /* 0x00a08000e8d8783b */ /* 0x000fea0000000200 */
[-C--:B---3--:R-:W-:Y:S01]  /*6bf0*/  HMMA.16816.F32 R20, R192, R204.reuse, R20 ;  /* 0x000000ccc014723c */ /* 0x088fe20000001814 */
[----:B------:R-:W0:Y:S03]  /*6c00*/  LDGDEPBAR ;  /* 0x00000000000079af */ /* 0x000e260000000000 */
[----:B------:R-:W-:Y:S02]  /*6c10*/  @P6 IADD3 R0, R242, -0x1, RZ ;  /* 0xfffffffff2006810 */ /* 0x000fe40007ffe0ff */
[----:B-1----:R-:W-:Y:S01]  /*6c20*/  LDSM.16.M88.4 R212, [R230+0x5080] ;  /* 0x00508000e6d4783b */ /* 0x002fe20000000200 */
[----:B----4-:R-:W-:Y:S01]  /*6c30*/  @P6 IMAD.MOV.U32 R3, RZ, RZ, R247 ;  /* 0x000000ffff036224 */ /* 0x010fe200078e00f7 */
[C---:B------:R-:W-:Y:S03]  /*6c40*/  HMMA.16816.F32 R24, R200.reuse, R204, R24 ;  /* 0x000000ccc818723c */ /* 0x040fe60000001818 */
[----:B------:R-:W-:Y:S01]  /*6c50*/  LDSM.16.M88.4 R220, [R230+0x5880] ;  /* 0x00588000e6dc783b */ /* 0x000fe20000000200 */
[----:B--2---:R-:W-:Y:S01]  /*6c60*/  @P6 IMAD.WIDE.U32 R168, R0, c[0x0][0x1e0], RZ ;  /* 0x0000780000a86a25 */ /* 0x004fe200078e00ff */
[----:B------:R-:W-:Y:S03]  /*6c70*/  @P6 SHF.R.S32.HI R2, RZ, 0x1f, R0 ;  /* 0x0000001fff026819 */ /* 0x000fe60000011400 */
[-C--:B------:R-:W-:Y:S01]  /*6c80*/  HMMA.16816.F32 R28, R200, R206.reuse, R28 ;  /* 0x000000cec81c723c */ /* 0x080fe2000000181c */
[----:B------:R-:W1:Y:S03]  /*6c90*/  LDSM.16.M88.4 R172, [R232+0x8080] ;  /* 0x00808000e8ac783b */ /* 0x000e660000000200 */
[----:B------:R-:W-:Y:S02]  /*6ca0*/  @P6 IMAD R2, R2, c[0x0][0x1e0], RZ ;  /* 0x0000780002026a24 */ /* 0x000fe400078e02ff */
[----:B------:R-:W2:Y:S02]  /*6cb0*/  LDSM.16.M88.4 R196, [R230+0x6080] ;  /* 0x00608000e6c4783b */ /* 0x000ea40000000200 */
[C---:B------:R-:W-:Y:S03]  /*6cc0*/  HMMA.16816.F32 R32, R192.reuse, R206, R32 ;  /* 0x000000cec020723c */ /* 0x040fe60000001820 */
[----:B------:R-:W-:Y:S01]  /*6cd0*/  LDSM.16.M88.4 R204, [R229] ;  /* 0x00000000e5cc783b */ /* 0x000fe20000000200 */
[----:B------:R-:W-:Y:S04]  /*6ce0*/  @P6 IMAD R2, R0, c[0x0][0x1e4], R2 ;  /* 0x0000790000026a24 */ /* 0x000fe800078e0202 */
[-C--:B------:R-:W-:Y:S04]  /*6cf0*/  HMMA.16816.F32 R36, R192, R208.reuse, R36 ;  /* 0x000000d0c024723c */ /* 0x080fe80000001824 */
[----:B------:R-:W-:Y:S02]  /*6d00*/  @P6 IMAD.IADD R0, R169, 0x1, R2 ;  /* 0x00000001a9006824 */ /* 0x000fe400078e0202 */
[----:B------:R-:W-:Y:S02]  /*6d10*/  @P6 IMAD.MOV.U32 R2, RZ, RZ, R244 ;  /* 0x000000ffff026224 */ /* 0x000fe400078e00f4 */
[C---:B------:R-:W-:Y:S01]  /*6d20*/  HMMA.16816.F32 R40, R200.reuse, R208, R40 ;  /* 0x000000d0c828723c */ /* 0x040fe20000001828 */
[----:B------:R-:W-:Y:S03]  /*6d30*/  IMAD.MOV.U32 R244, RZ, RZ, c[0x0][0x1e0] ;  /* 0x00007800fff47624 */ /* 0x000fe600078e00ff */
[----:B------:R-:W-:Y:S04]  /*6d40*/  @P6 IMAD.WIDE.U32 R2, R168, 0x30, R2 ;  /* 0x00000030a8026825 */ /* 0x000fe800078e0002 */
[-C--:B------:R-:W-:Y:S01]  /*6d50*/  HMMA.16816.F32 R44, R200, R210.reuse, R44 ;  /* 0x000000d2c82c723c */ /* 0x080fe2000000182c */
[----:B------:R-:W3:Y:S03]  /*6d60*/  LDSM.16.M88.4 R200, [R234+0x8080] ;  /* 0x00808000eac8783b */ /* 0x000ee60000000200 */
[----:B------:R-:W-:Y:S02]  /*6d70*/  @P6 IMAD.SHL.U32 R168, R2, 0x2, RZ ;  /* 0x0000000202a86824 */ /* 0x000fe400078e00ff */
[----:B------:R-:W-:Y:S02]  /*6d80*/  @P6 IMAD.SHL.U32 R165, R244, 0x20, RZ ;  /* 0x00000020f4a56824 */ /* 0x000fe400078e00ff */
[----:B------:R-:W-:Y:S01]  /*6d90*/  HMMA.16816.F32 R48, R192, R210, R48 ;  /* 0x000000d2c030723c */ /* 0x000fe20000001830 */
[----:B------:R-:W4:Y:S03]  /*6da0*/  LDSM.16.M88.4 R192, [R234+0xa080] ;  /* 0x00a08000eac0783b */ /* 0x000f260000000200 */
[----:B------:R-:W-:Y:S02]  /*6db0*/  @P6 IMAD R0, R0, 0x30, RZ ;  /* 0x0000003000006824 */ /* 0x000fe400078e02ff */
[----:B------:R-:W2:Y:S02]  /*6dc0*/  LDSM.16.M88.4 R208, [R229+0x800] ;  /* 0x00080000e5d0783b */ /* 0x000ea40000000200 */
[-C--:B-1----:R-:W-:Y:S05]  /*6dd0*/  HMMA.16816.F32 R4, R172, R212.reuse, R4 ;  /* 0x000000d4ac04723c */ /* 0x082fea0000001804 */
[----:B------:R-:W-:Y:S03]  /*6de0*/  @P6 IMAD.IADD R0, R3, 0x1, R0 ;  /* 0x0000000103006824 */ /* 0x000fe600078e0200 */
[C---:B------:R-:W-:Y:S04]  /*6df0*/  HMMA.16816.F32 R8, R216.reuse, R212, R8 ;  /* 0x000000d4d808723c */ /* 0x040fe80000001808 */
[----:B------:R-:W-:Y:S02]  /*6e00*/  @P6 SHF.L.U64.HI R3, R2, 0x1, R0 ;  /* 0x0000000102036819 */ /* 0x000fe40000010200 */
[----:B------:R-:W-:Y:S02]  /*6e10*/  @P6 SHF.L.U64.HI R0, R244, 0x5, R245 ;  /* 0x00000005f4006819 */ /* 0x000fe400000102f5 */
        /* <DEDUP_REMOVED lines=13> */
[----:B------:R-:W-:Y:S05]  /*6ef0*/  LDSM.16.M88.4 R172, [R231+0xc080] ;  /* 0x00c08000e7ac783b */ /* 0x000fea0000000200 */
[----:B------:R-:W2:Y:S02]  /*6f00*/  LDSM.16.M88.4 R196, [R224+0x6880] ;  /* 0x00688000e0c4783b */ /* 0x000ea40000000200 */
[-C--:B---3--:R-:W-:Y:S08]  /*6f10*/  HMMA.16816.F32 R4, R200, R204.reuse, R4 ;  /* 0x000000ccc804723c */ /* 0x088ff00000001804 */
[C---:B----4-:R-:W-:Y:S08]  /*6f20*/  HMMA.16816.F32 R8, R192.reuse, R204, R8 ;  /* 0x000000ccc008723c */ /* 0x050ff00000001808 */
        /* <DEDUP_REMOVED lines=11> */
[----:B------:R-:W1:Y:S07]  /*6fe0*/  LDSM.16.M88.4 R192, [R224+0x7880] ;  /* 0x00788000e0c0783b */ /* 0x000e6e0000000200 */
[----:B------:R-:W-:Y:S01]  /*6ff0*/  HMMA.16816.F32 R48, R200, R214, R48 ;  /* 0x000000d6c830723c */ /* 0x000fe20000001830 */
[----:B------:R-:W3:Y:S05]  /*7000*/  LDSM.16.M88.4 R200, [R233+0xc080] ;  /* 0x00c08000e9c8783b */ /* 0x000eea0000000200 */
[----:B------:R-:W-:Y:S02]  /*7010*/  LDSM.16.M88.4 R212, [R237] ;  /* 0x00000000edd4783b */ /* 0x000fe40000000200 */
[-C--:B--2---:R-:W-:Y:S08]  /*7020*/  HMMA.16816.F32 R4, R172, R196.reuse, R4 ;  /* 0x000000c4ac04723c */ /* 0x084ff00000001804 */
        /* <DEDUP_REMOVED lines=14> */
[----:B------:R-:W-:Y:S05]  /*7110*/  LDSM.16.M88.4 R172, [R232+0xc080] ;  /* 0x00c08000e8ac783b */ /* 0x000fea0000000200 */
[----:B------:R-:W1:Y:S02]  /*7120*/  LDSM.16.M88.4 R192, [R230+0x6880] ;  /* 0x00688000e6c0783b */ /* 0x000e640000000200 */
[-C--:B---3--:R-:W-:Y:S08]  /*7130*/  HMMA.16816.F32 R4, R200, R204.reuse, R4 ;  /* 0x000000ccc804723c */ /* 0x088ff00000001804 */
        /* <DEDUP_REMOVED lines=14> */
[----:B------:R-:W-:Y:S05]  /*7220*/  LDSM.16.M88.4 R200, [R234+0xc080] ;  /* 0x00c08000eac8783b */ /* 0x000fea0000000200 */
[----:B------:R-:W4:Y:S02]  /*7230*/  LDSM.16.M88.4 R212, [R229+0x1800] ;  /* 0x00180000e5d4783b */ /* 0x000f240000000200 */
[-C--:B-1----:R-:W-:Y:S08]  /*7240*/  HMMA.16816.F32 R4, R172, R192.reuse, R4 ;  /* 0x000000c0ac04723c */ /* 0x082ff00000001804 */
[C---:B---3--:R-:W-:Y:S07]  /*7250*/  HMMA.16816.F32 R8, R204.reuse, R192, R8 ;  /* 0x000000c0cc08723c */ /* 0x048fee0000001808 */
[C---:B------:R-:W-:Y:S01]  /*7260*/  @P6 IADD3 R192, P5, R168.reuse, 0x80, RZ ;  /* 0x00000080a8c06810 */ /* 0x040fe20007fbe0ff */
[-C--:B------:R-:W-:Y:S04]  /*7270*/  HMMA.16816.F32 R12, R204, R194.reuse, R12 ;  /* 0x000000c2cc0c723c */ /* 0x080fe8000000180c */
[----:B------:R-:W-:Y:S02]  /*7280*/  @P6 IADD3 R168, P1, R168, c[0x0][0x1c8], RZ ;  /* 0x00007200a8a86a10 */ /* 0x000fe40007f3e0ff */
[----:B------:R-:W-:Y:S02]  /*7290*/  @P6 IADD3 R192, P2, R192, c[0x0][0x1c8], RZ ;  /* 0x00007200c0c06a10 */ /* 0x000fe40007f5e0ff */
[C---:B------:R-:W-:Y:S04]  /*72a0*/  HMMA.16816.F32 R16, R172.reuse, R194, R16 ;  /* 0x000000c2ac10723c */ /* 0x040fe80000001810 */
[----:B------:R-:W-:Y:S02]  /*72b0*/  @P6 IADD3.X R169, R3, c[0x0][0x1cc], RZ, P1, !PT ;  /* 0x0000730003a96a10 */ /* 0x000fe40000ffe4ff */
[-C--:B------:R-:W-:Y:S02]  /*72c0*/  @P6 IADD3 R2, P1, R168, R165.reuse, RZ ;  /* 0x000000a5a8026210 */ /* 0x080fe40007f3e0ff */
[-C--:B--2---:R-:W-:Y:S04]  /*72d0*/  HMMA.16816.F32 R20, R172, R196.reuse, R20 ;  /* 0x000000c4ac14723c */ /* 0x084fe80000001814 */
[----:B------:R-:W-:Y:S01]  /*72e0*/  @P6 IADD3.X R193, RZ, c[0x0][0x1cc], R3, P2, P5 ;  /* 0x00007300ffc16a10 */ /* 0x000fe200017ea403 */
[--C-:B------:R-:W-:Y:S03]  /*72f0*/  @P6 IMAD.X R3, R169, 0x1, R0.reuse, P1 ;  /* 0x00000001a9036824 */ /* 0x100fe600008e0600 */
[C---:B------:R-:W-:Y:S08]  /*7300*/  HMMA.16816.F32 R24, R204.reuse, R196, R24 ;  /* 0x000000c4cc18723c */ /* 0x040ff00000001818 */
[-C--:B------:R-:W-:Y:S08]  /*7310*/  HMMA.16816.F32 R28, R204, R198.reuse, R28 ;  /* 0x000000c6cc1c723c */ /* 0x080ff0000000181c */
[C---:B------:R-:W-:Y:S08]  /*7320*/  HMMA.16816.F32 R32, R172.reuse, R198, R32 ;  /* 0x000000c6ac20723c */ /* 0x040ff00000001820 */
[-C--:B----4-:R-:W-:Y:S08]  /*7330*/  HMMA.16816.F32 R36, R172, R208.reuse, R36 ;  /* 0x000000d0ac24723c */ /* 0x090ff00000001824 */
[C---:B------:R-:W-:Y:S08]  /*7340*/  HMMA.16816.F32 R40, R204.reuse, R208, R40 ;  /* 0x000000d0cc28723c */ /* 0x040ff00000001828 */
[-C--:B------:R-:W-:Y:S08]  /*7350*/  HMMA.16816.F32 R44, R204, R210.reuse, R44 ;  /* 0x000000d2cc2c723c */ /* 0x080ff0000000182c */
[----:B------:R-:W-:Y:S01]  /*7360*/  HMMA.16816.F32 R48, R172, R210, R48 ;  /* 0x000000d2ac30723c */ /* 0x000fe20000001830 */
[----:B------:R-:W2:Y:S05]  /*7370*/  LDL R210, [R1+0x10] ;  /* 0x0000100001d27983 */ /* 0x000eaa0000100800 */
[----:B------:R-:W1:Y:S02]  /*7380*/  LDSM.16.M88.4 R172, [R229+0x2800] ;  /* 0x00280000e5ac783b */ /* 0x000e640000000200 */
[-C--:B------:R-:W-:Y:S01]  /*7390*/  HMMA.16816.F32 R4, R200, R212.reuse, R4 ;  /* 0x000000d4c804723c */ /* 0x080fe20000001804 */
[----:B------:R-:W-:Y:S04]  /*73a0*/  DEPBAR.LE SB0, 0x0 ;  /* 0x000080000000791a */ /* 0x000fe80000000000 */
[----:B------:R-:W-:Y:S03]  /*73b0*/  BAR.SYNC.DEFER_BLOCKING 0x0 ;  /* 0x0000000000007b1d */ /* 0x000fe60000010000 */
[C---:B------:R-:W-:Y:S08]  /*73c0*/  HMMA.16816.F32 R8, R216.reuse, R212, R8 ;  /* 0x000000d4d808723c */ /* 0x040ff00000001808 */
[-C--:B------:R-:W-:Y:S08]  /*73d0*/  HMMA.16816.F32 R12, R216, R214.reuse, R12 ;  /* 0x000000d6d80c723c */ /* 0x080ff0000000180c */
[C---:B------:R-:W-:Y:S08]  /*73e0*/  HMMA.16816.F32 R16, R200.reuse, R214, R16 ;  /* 0x000000d6c810723c */ /* 0x040ff00000001810 */
[-C--:B------:R-:W-:Y:S08]  /*73f0*/  HMMA.16816.F32 R20, R200, R220.reuse, R20 ;  /* 0x000000dcc814723c */ /* 0x080ff00000001814 */
[C---:B------:R-:W-:Y:S08]  /*7400*/  HMMA.16816.F32 R24, R216.reuse, R220, R24 ;  /* 0x000000dcd818723c */ /* 0x040ff00000001818 */
[-C--:B------:R-:W-:Y:S01]  /*7410*/  HMMA.16816.F32 R28, R216, R222.reuse, R28 ;  /* 0x000000ded81c723c */ /* 0x080fe2000000181c */
[----:B------:R-:W-:Y:S01]  /*7420*/  @!PT LDS RZ, [RZ] ;  /* 0x00000000fffff984 */ /* 0x000fe20000000800 */
[----:B------:R-:W-:Y:S01]  /*7430*/  @!PT LDS RZ, [RZ] ;  /* 0x00000000fffff984 */ /* 0x000fe20000000800 */
[----:B------:R-:W-:Y:S01]  /*7440*/  @!PT LDS RZ, [RZ] ;  /* 0x00000000fffff984 */ /* 0x000fe20000000800 */
[----:B------:R3:W-:Y:S05]  /*7450*/  @P6 LDGSTS.E.BYPASS.LTC128B.128 [R243+0x5080], [R168.64], !P4 ;  /* 0x05080000a8f36fae */ /* 0x0007ea000e101d4e */
[----:B------:R4:W-:Y:S02]  /*7460*/  @P6 LDGSTS.E.BYPASS.LTC128B.128 [R243+0x6880], [R192.64], !P3 ;  /* 0x06880000c0f36fae */ /* 0x0009e4000d901d4e */
[C---:B------:R-:W-:Y:S03]  /*7470*/  HMMA.16816.F32 R32, R200.reuse, R222, R32 ;  /* 0x000000dec820723c */ /* 0x040fe60000001820 */
[----:B------:R2:W-:Y:S05]  /*7480*/  @P6 LDGSTS.E.BYPASS.LTC128B.128 [R243+0x5880], [R2.64], !P4 ;  /* 0x0588000002f36fae */ /* 0x0005ea000e101d4e */
[-C--:B-1----:R-:W-:Y:S01]  /*7490*/  HMMA.16816.F32 R36, R200, R172.reuse, R36 ;  /* 0x000000acc824723c */ /* 0x082fe20000001824 */
[----:B------:R2:W-:Y:S07]  /*74a0*/  @P6 LDGSTS.E.BYPASS.LTC128B.128 [R243+0x7080], [R2.64+0x80], !P3 ;  /* 0x0708008002f36fae */ /* 0x0005ee000d901d4e */
[C---:B------:R-:W-:Y:S01]  /*74b0*/  HMMA.16816.F32 R40, R216.reuse, R172, R40 ;  /* 0x000000acd828723c */ /* 0x040fe20000001828 */
[----:B------:R4:W2:Y:S07]  /*74c0*/  LDL R173, [R1+0x24] ;  /* 0x0000240001ad7983 */ /* 0x0008ae0000100800 */
[-C--:B------:R-:W-:Y:S08]  /*74d0*/  HMMA.16816.F32 R44, R216, R174.reuse, R44 ;  /* 0x000000aed82c723c */ /* 0x080ff0000000182c */
[----:B------:R-:W-:Y:S04]  /*74e0*/  HMMA.16816.F32 R48, R200, R174, R48 ;  /* 0x000000aec830723c */ /* 0x000fe80000001830 */
[----:B--2---:R-:W-:Y:S01]  /*74f0*/  @P0 IMAD.MOV.U32 R173, RZ, RZ, R167 ;  /* 0x000000ffffad0224 */ /* 0x004fe200078e00a7 */
[----:B---3--:R-:W-:Y:S04]  /*7500*/  @P6 IADD3 R168, P0, R2, R165, RZ ;  /* 0x000000a502a86210 */ /* 0x008fe80007f1e0ff */
[----:B------:R-:W1:Y:S03]  /*7510*/  SHFL.IDX PT, R165, R173, RZ, 0x1c1f ;  /* 0x001c1fffada57589 */ /* 0x000e6600000e0000 */
[----:B------:R-:W-:Y:S01]  /*7520*/  @P6 IMAD.X R169, R3, 0x1, R0, P0 ;  /* 0x0000000103a96824 */ /* 0x000fe200000e0600 */
[----:B------:R-:W-:Y:S01]  /*7530*/  PLOP3.LUT P0, PT, PT, PT, UP2, 0x40, 0x0 ;  /* 0x000000000000781c */ /* 0x000fe20003f0e828 */
[----:B------:R-:W-:Y:S03]  /*7540*/  IMAD R3, R242, -0x30, RZ ;  /* 0xffffffd0f2037824 */ /* 0x000fe600078e02ff */
[----:B------:R2:W-:Y:S02]  /*7550*/  @P6 LDGSTS.E.BYPASS.LTC128B.128 [R243+0x6080], [R168.64], !P4 ;  /* 0x06080000a8f36fae */ /* 0x0005e4000e101d4e */
[----:B------:R-:W-:Y:S03]  /*7560*/  IADD3 R175, -R210, 0x1, R3 ;  /* 0x00000001d2af7810 */ /* 0x000fe60007ffe103 */
[----:B------:R2:W-:Y:S01]  /*7570*/  @P6 LDGSTS.E.BYPASS.LTC128B.128 [R243+0x7880], [R168.64+0x80], !P3 ;  /* 0x07880080a8f36fae */ /* 0x0005e2000d901d4e */
[----:B------:R-:W-:Y:S04]  /*7580*/  IADD3 R175, R175, c[0x0][0x1d0], RZ ;  /* 0x00007400afaf7a10 */ /* 0x000fe80007ffe0ff */
[----:B------:R-:W-:Y:S01]  /*7590*/  IADD3 R175, R175, -c[0x0][0x168], RZ ;  /* 0x80005a00afaf7a10 */ /* 0x000fe20007ffe0ff */
[----:B------:R-:W0:Y:S03]  /*75a0*/  LDGDEPBAR ;  /* 0x00000000000079af */ /* 0x000e260000000000 */
[C---:B------:R-:W-:Y:S02]  /*75b0*/  IADD3 R174, R175.reuse, c[0x0][0x328], RZ ;  /* 0x0000ca00afae7a10 */ /* 0x040fe40007ffe0ff */
[----:B------:R-:W-:Y:S05]  /*75c0*/  IADD3 R175, R175, UR6, RZ ;  /* 0x00000006afaf7c10 */ /* 0x000fea000fffe0ff */
[----:B-1----:R-:W-:Y:S02]  /*75d0*/  IMAD.IADD R0, R165, 0x1, R175 ;  /* 0x00000001a5007824 */ /* 0x002fe400078e02af */
[----:B--2---:R-:W-:Y:S01]  /*75e0*/  IMAD.IADD R169, R174, 0x1, R165 ;  /* 0x00000001aea97824 */ /* 0x004fe200078e02a5 */
[----:B------:R-:W-:-:S05]  /*75f0*/  @P0 BRA `(.L_x_2726) ;  /* 0x0000019000000947 */ /* 0x000fca0003800000 */
[----:B----4-:R-:W-:Y:S01]  /*7600*/  IADD3 R2, R165, c[0x0][0x1d0], RZ ;  /* 0x00007400a5027a10 */ /* 0x010fe20007ffe0ff */
        /* <DEDUP_REMOVED lines=13> */
.L_x_2728:
[----:B------:R-:W-:Y:S04]  /*76e0*/  MOV R165, c[0x0][0x32c] ;  /* 0x0000cb0000a57a02 */ /* 0x000fe80000000f00 */
[----:B------:R-:W-:Y:S11]  /*76f0*/  ISETP.NE.AND P0, PT, R165, 0x1, PT ;  /* 0x00000001a500780c */ /* 0x000ff60003f05270 */
[----:B------:R-:W-:Y:S02]  /*7700*/  @!UPT UIADD3 URZ, URZ, URZ, URZ ;  /* 0x0000003f3f3ff290 */ /* 0x000fe4000fffe03f */
[----:B------:R-:W-:Y:S05]  /*7710*/  @P0 IMAD.HI.U32 R165, R2, c[0x0][0x330], RZ ;  /* 0x0000cc0002a50a27 */ /* 0x000fea00078e00ff */
[----:B------:R-:W-:Y:S02]  /*7720*/  @P0 SHF.R.U32.HI R2, RZ, c[0x0][0x334], R165 ;  /* 0x0000cd00ff020a19 */ /* 0x000fe400000116a5 */
.L_x_2729:
[----:B------:R-:W-:Y:S05]  /*7730*/  BSYNC B0 ;  /* 0x0000000000007941 */ /* 0x000fea0003800000 */
.L_x_2727:
[----:B------:R-:W-:Y:S04]  /*7740*/  IMAD.IADD R165, R3, 0x1, -R210 ;  /* 0x0000000103a57824 */ /* 0x000fe800078e0ad2 */
[----:B------:R-:W-:Y:S05]  /*7750*/  IMAD R2, R2, c[0x0][0x32c], R165 ;  /* 0x0000cb0002027a24 */ /* 0x000fea00078e02a5 */
[----:B------:R-:W-:Y:S02]  /*7760*/  IADD3 R165, R2, c[0x0][0x32c], RZ ;  /* 0x0000cb0002a57a10 */ /* 0x000fe40007ffe0ff */
[----:B------:R-:W-:Y:S02]  /*7770*/  IMNMX R0, R0, R2, !PT ;  /* 0x0000000200007217 */ /* 0x000fe40007800200 */
[----:B------:R-:W-:Y:S02]  /*7780*/  IMNMX R169, R169, R165, PT ;  /* 0x000000a5a9a97217 */ /* 0x000fe40003800200 */
.L_x_2726:
[----:B----4-:R-:W-:Y:S01]  /*7790*/  PLOP3.LUT P0, PT, PT, PT, UP2, 0x40, 0x0 ;  /* 0x000000000000781c */ /* 0x010fe20003f0e828 */
[----:B------:R-:W1:Y:S02]  /*77a0*/  SHFL.IDX PT, R165, R173, 0x1, 0x1c1f ;  /* 0x003c1f00ada57f89 */ /* 0x000e6400000e0000 */
[----:B-1----:R-:W-:Y:S01]  /*77b0*/  IADD3 R2, R175, R165, RZ ;  /* 0x000000a5af027210 */ /* 0x002fe20007ffe0ff */
[----:B------:R-:W-:Y:S09]  /*77c0*/  IMAD.IADD R168, R174, 0x1, R165 ;  /* 0x00000001aea87824 */ /* 0x000ff200078e02a5 */
        /* <DEDUP_REMOVED lines=15> */
.L_x_2732:
[----:B------:R-:W-:Y:S04]  /*78c0*/  MOV R167, c[0x0][0x32c] ;  /* 0x0000cb0000a77a02 */ /* 0x000fe80000000f00 */
[----:B------:R-:W-:Y:S11]  /*78d0*/  ISETP.NE.AND P0, PT, R167, 0x1, PT ;  /* 0x00000001a700780c */ /* 0x000ff60003f05270 */
[----:B------:R-:W-:Y:S02]  /*78e0*/  @!UPT UIADD3 URZ, URZ, URZ, URZ ;  /* 0x0000003f3f3ff290 */ /* 0x000fe4000fffe03f */
[----:B------:R-:W-:Y:S05]  /*78f0*/  @P0 IMAD.HI.U32 R167, R165, c[0x0][0x330], RZ ;  /* 0x0000cc00a5a70a27 */ /* 0x000fea00078e00ff */
[----:B------:R-:W-:Y:S02]  /*7900*/  @P0 SHF.R.U32.HI R165, RZ, c[0x0][0x334], R167 ;  /* 0x0000cd00ffa50a19 */ /* 0x000fe400000116a7 */
.L_x_2733:
[----:B------:R-:W-:Y:S05]  /*7910*/  BSYNC B0 ;  /* 0x0000000000007941 */ /* 0x000fea0003800000 */
.L_x_2731:
[----:B------:R-:W-:Y:S04]  /*7920*/  IMAD.IADD R167, R3, 0x1, -R210 ;  /* 0x0000000103a77824 */ /* 0x000fe800078e0ad2 */
[----:B------:R-:W-:Y:S05]  /*7930*/  IMAD R165, R165, c[0x0][0x32c], R167 ;  /* 0x0000cb00a5a57a24 */ /* 0x000fea00078e02a7 */
[----:B------:R-:W-:Y:S02]  /*7940*/  IADD3 R167, R165, c[0x0][0x32c], RZ ;  /* 0x0000cb00a5a77a10 */ /* 0x000fe40007ffe0ff */
[----:B------:R-:W-:Y:S02]  /*7950*/  IMNMX R2, R2, R165, !PT ;  /* 0x000000a502027217 */ /* 0x000fe40007800200 */
[----:B------:R-:W-:Y:S02]  /*7960*/  IMNMX R168, R168, R167, PT ;  /* 0x000000a7a8a87217 */ /* 0x000fe40003800200 */
.L_x_2730:
[----:B------:R-:W-:Y:S01]  /*7970*/  PLOP3.LUT P0, PT, PT, PT, UP2, 0x40, 0x0 ;  /* 0x000000000000781c */ /* 0x000fe20003f0e828 */
        /* <DEDUP_REMOVED lines=18> */
.L_x_2736:
[----:B------:R-:W-:Y:S04]  /*7aa0*/  MOV R192, c[0x0][0x32c] ;  /* 0x0000cb0000c07a02 */ /* 0x000fe80000000f00 */
[----:B------:R-:W-:Y:S11]  /*7ab0*/  ISETP.NE.AND P0, PT, R192, 0x1, PT ;  /* 0x00000001c000780c */ /* 0x000ff60003f05270 */
[----:B------:R-:W-:Y:S02]  /*7ac0*/  @!UPT UIADD3 URZ, URZ, URZ, URZ ;  /* 0x0000003f3f3ff290 */ /* 0x000fe4000fffe03f */
[----:B------:R-:W-:Y:S05]  /*7ad0*/  @P0 IMAD.HI.U32 R192, R172, c[0x0][0x330], RZ ;  /* 0x0000cc00acc00a27 */ /* 0x000fea00078e00ff */
[----:B------:R-:W-:Y:S02]  /*7ae0*/  @P0 SHF.R.U32.HI R172, RZ, c[0x0][0x334], R192 ;  /* 0x0000cd00ffac0a19 */ /* 0x000fe400000116c0 */
.L_x_2737:
[----:B------:R-:W-:Y:S05]  /*7af0*/  BSYNC B0 ;  /* 0x0000000000007941 */ /* 0x000fea0003800000 */
.L_x_2735:
[----:B------:R-:W-:Y:S04]  /*7b00*/  IMAD.IADD R192, R3, 0x1, -R210 ;  /* 0x0000000103c07824 */ /* 0x000fe800078e0ad2 */
[----:B------:R-:W-:Y:S05]  /*7b10*/  IMAD R172, R172, c[0x0][0x32c], R192 ;  /* 0x0000cb00acac7a24 */ /* 0x000fea00078e02c0 */
[----:B------:R-:W-:Y:S02]  /*7b20*/  IADD3 R192, R172, c[0x0][0x32c], RZ ;  /* 0x0000cb00acc07a10 */ /* 0x000fe40007ffe0ff */
[----:B------:R-:W-:Y:S02]  /*7b30*/  IMNMX R165, R165, R172, !PT ;  /* 0x000000aca5a57217 */ /* 0x000fe40007800200 */
[----:B------:R-:W-:Y:S02]  /*7b40*/  IMNMX R167, R167, R192, PT ;  /* 0x000000c0a7a77217 */ /* 0x000fe40003800200 */
.L_x_2734:
[C---:B------:R-:W-:Y:S02]  /*7b50*/  ISETP.GE.AND P1, PT, R3.reuse, 0x9, PT ;  /* 0x000000090300780c */ /* 0x040fe40003f26270 */
[----:B------:R-:W-:Y:S02]  /*7b60*/  ISETP.GE.AND P5, PT, R3, 0xa, PT ;  /* 0x0000000a0300780c */ /* 0x000fe40003fa6270 */
[----:B------:R-:W-:Y:S02]  /*7b70*/  ISETP.GT.AND P0, PT, R0, 0x8, !P1 ;  /* 0x000000080000780c */ /* 0x000fe40004f04270 */
[----:B------:R-:W-:Y:S02]  /*7b80*/  P2R R193, PR, RZ, 0x2 ;  /* 0x00000002ffc17803 */ /* 0x000fe40000000000 */
[----:B------:R-:W-:Y:S02]  /*7b90*/  ISETP.LT.OR P0, PT, R169, 0x9, P0 ;  /* 0x00000009a900780c */ /* 0x000fe40000701670 */
[----:B------:R-:W-:Y:S02]  /*7ba0*/  ISETP.GT.AND P1, PT, R2, 0x8, !P1 ;  /* 0x000000080200780c */ /* 0x000fe40004f24270 */
[----:B------:R-:W-:Y:S02]  /*7bb0*/  P2R R199, PR, RZ, 0x10 ;  /* 0x00000010ffc77803 */ /* 0x000fe40000000000 */
[----:B------:R-:W-:Y:S02]  /*7bc0*/  FSEL R194, R16, -INF , !P0 ;  /* 0xff80000010c27808 */ /* 0x000fe40004000000 */
[----:B------:R-:W-:Y:S02]  /*7bd0*/  ISETP.GT.AND P0, PT, R2, 0x9, !P5 ;  /* 0x000000090200780c */ /* 0x000fe40006f04270 */
[C---:B------:R-:W-:Y:S02]  /*7be0*/  ISETP.LT.OR P1, PT, R168.reuse, 0x9, P1 ;  /* 0x00000009a800780c */ /* 0x040fe40000f21670 */
[----:B------:R-:W-:Y:S02]  /*7bf0*/  ISETP.GE.AND P4, PT, R3, 0x11, PT ;  /* 0x000000110300780c */ /* 0x000fe40003f86270 */
[----:B------:R-:W-:Y:S02]  /*7c00*/  ISETP.LT.OR P0, PT, R168, 0xa, P0 ;  /* 0x0000000aa800780c */ /* 0x000fe40000701670 */
[----:B------:R-:W-:Y:S02]  /*7c10*/  FSEL R196, R18, -INF , !P1 ;  /* 0xff80000012c47808 */ /* 0x000fe40004800000 */
[----:B------:R-:W-:Y:S02]  /*7c20*/  ISETP.GT.AND P1, PT, R0, 0x10, !P4 ;  /* 0x000000100000780c */ /* 0x000fe40006724270 */
[----:B------:R-:W-:Y:S02]  /*7c30*/  P2R R198, PR, RZ, 0x8 ;  /* 0x00000008ffc67803 */ /* 0x000fe40000000000 */
[----:B------:R-:W-:Y:S02]  /*7c40*/  FSEL R197, R19, -INF , !P0 ;  /* 0xff80000013c57808 */ /* 0x000fe40004000000 */
[----:B------:R-:W-:Y:S02]  /*7c50*/  ISETP.LT.OR P0, PT, R169, 0x11, P1 ;  /* 0x00000011a900780c */ /* 0x000fe40000f01670 */
[C---:B------:R-:W-:Y:S02]  /*7c60*/  ISETP.GE.AND P3, PT, R3.reuse, 0x12, PT ;  /* 0x000000120300780c */ /* 0x040fe40003f66270 */
[----:B------:R-:W-:Y:S02]  /*7c70*/  FSEL R200, R20, -INF , !P0 ;  /* 0xff80000014c87808 */ /* 0x000fe40004000000 */
[----:B------:R-:W-:Y:S02]  /*7c80*/  ISETP.GT.AND P0, PT, R0, 0x11, !P3 ;  /* 0x000000110000780c */ /* 0x000fe40005f04270 */
[----:B------:R-:W-:Y:S02]  /*7c90*/  ISETP.GE.AND P1, PT, R3, 0x19, PT ;  /* 0x000000190300780c */ /* 0x000fe40003f26270 */
[----:B------:R-:W-:Y:S02]  /*7ca0*/  ISETP.LT.OR P0, PT, R169, 0x12, P0 ;  /* 0x00000012a900780c */ /* 0x000fe40000701670 */
[----:B------:R-:W-:Y:S02]  /*7cb0*/  P2R R172, PR, RZ, 0x10 ;  /* 0x00000010ffac7803 */ /* 0x000fe40000000000 */
[----:B------:R-:W-:Y:S02]  /*7cc0*/  FSEL R201, R21, -INF , !P0 ;  /* 0xff80000015c97808 */ /* 0x000fe40004000000 */
[----:B------:R-:W-:Y:S02]  /*7cd0*/  ISETP.GT.AND P0, PT, R2, 0x10, !P4 ;  /* 0x000000100200780c */ /* 0x000fe40006704270 */
[----:B------:R-:W-:Y:S02]  /*7ce0*/  ISETP.GE.AND P4, PT, R3, 0x1a, PT ;  /* 0x0000001a0300780c */ /* 0x000fe40003f86270 */
[----:B------:R-:W-:Y:S02]  /*7cf0*/  ISETP.LT.OR P0, PT, R168, 0x11, P0 ;  /* 0x00000011a800780c */ /* 0x000fe40000701670 */
[----:B------:R-:W-:Y:S02]  /*7d00*/  ISETP.GT.AND P2, PT, R0, 0x9, !P5 ;  /* 0x000000090000780c */ /* 0x000fe40006f44270 */
[----:B------:R-:W-:Y:S02]  /*7d10*/  FSEL R202, R22, -INF , !P0 ;  /* 0xff80000016ca7808 */ /* 0x000fe40004000000 */
[----:B------:R-:W-:Y:S02]  /*7d20*/  ISETP.GT.AND P0, PT, R2, 0x11, !P3 ;  /* 0x000000110200780c */ /* 0x000fe40005f04270 */
[----:B------:R-:W-:Y:S02]  /*7d30*/  ISETP.LT.OR P2, PT, R169, 0xa, P2 ;  /* 0x0000000aa900780c */ /* 0x000fe40001741670 */
[----:B------:R-:W-:Y:S02]  /*7d40*/  ISETP.LT.OR P0, PT, R168, 0x12, P0 ;  /* 0x00000012a800780c */ /* 0x000fe40000701670 */
[----:B------:R-:W-:Y:S02]  /*7d50*/  FSEL R195, R17, -INF , !P2 ;  /* 0xff80000011c37808 */ /* 0x000fe40005000000 */
        /* <DEDUP_REMOVED lines=14> */
[----:B------:R-:W-:Y:S02]  /*7e40*/  P2R R23, PR, RZ, 0x10 ;  /* 0x00000010ff177803 */ /* 0x000fe40000000000 */
        /* <DEDUP_REMOVED lines=14> */
[----:B------:R-:W-:Y:S02]  /*7f30*/  P2R R22, PR, RZ, 0x8 ;  /* 0x00000008ff167803 */ /* 0x000fe40000000000 */
[----:B------:R-:W-:Y:S02]  /*7f40*/  FSEL R218, R37, -INF , !P0 ;  /* 0xff80000025da7808 */ /* 0x000fe40004000000 */
[----:B------:R-:W-:Y:S04]  /*7f50*/  ISETP.GT.AND P0, PT, R2, 0x20, !P1 ;  /* 0x000000200200780c */ /* 0x000fe80004f04270 */
[----:B------:R-:W-:Y:S04]  /*7f60*/  ISETP.LT.OR P0, PT, R168, 0x21, P0 ;  /* 0x00000021a800780c */ /* 0x000fe80000701670 */
[----:B------:R-:W-:Y:S02]  /*7f70*/  FSEL R219, R38, -INF , !P0 ;  /* 0xff80000026db7808 */ /* 0x000fe40004000000 */
[----:B------:R-:W-:Y:S04]  /*7f80*/  ISETP.GT.AND P0, PT, R2, 0x21, !P6 ;  /* 0x000000210200780c */ /* 0x000fe80007704270 */
[----:B------:R-:W-:Y:S04]  /*7f90*/  ISETP.LT.OR P0, PT, R168, 0x22, P0 ;  /* 0x00000022a800780c */ /* 0x000fe80000701670 */
[----:B------:R-:W-:Y:S02]  /*7fa0*/  FSEL R220, R39, -INF , !P0 ;  /* 0xff80000027dc7808 */ /* 0x000fe40004000000 */
[----:B------:R-:W-:Y:S04]  /*7fb0*/  ISETP.GT.AND P0, PT, R0, RZ, !P3 ;  /* 0x000000ff0000720c */ /* 0x000fe80005f04270 */
[C---:B------:R-:W-:Y:S04]  /*7fc0*/  ISETP.LT.OR P0, PT, R169.reuse, 0x1, P0 ;  /* 0x00000001a900780c */ /* 0x040fe80000701670 */
[----:B------:R-:W-:Y:S02]  /*7fd0*/  FSEL R16, R4, -INF , !P0 ;  /* 0xff80000004107808 */ /* 0x000fe40004000000 */
[----:B------:R-:W-:Y:S01]  /*7fe0*/  ISETP.GT.AND P0, PT, R0, 0x1, !P4 ;  /* 0x000000010000780c */ /* 0x000fe20006704270 */
[----:B------:R-:W1:Y:S03]  /*7ff0*/  SHFL.IDX PT, R4, R173, 0x3, 0x1c1f ;  /* 0x007c1f00ad047f89 */ /* 0x000e6600000e0000 */
[----:B------:R-:W-:Y:S04]  /*8000*/  ISETP.LT.OR P0, PT, R169, 0x2, P0 ;  /* 0x00000002a900780c */ /* 0x000fe80000701670 */
[----:B------:R-:W-:Y:S02]  /*8010*/  FSEL R5, R5, -INF , !P0 ;  /* 0xff80000005057808 */ /* 0x000fe40004000000 */
[----:B------:R-:W-:Y:S04]  /*8020*/  ISETP.GT.AND P0, PT, R2, 0x1, !P4 ;  /* 0x000000010200780c */ /* 0x000fe80006704270 */
[----:B------:R-:W-:Y:S04]  /*8030*/  ISETP.LT.OR P0, PT, R168, 0x2, P0 ;  /* 0x00000002a800780c */ /* 0x000fe80000701670 */
[----:B------:R-:W-:Y:S02]  /*8040*/  FSEL R19, R7, -INF , !P0 ;  /* 0xff80000007137808 */ /* 0x000fe40004000000 */
[----:B------:R-:W-:Y:S04]  /*8050*/  ISETP.GT.AND P0, PT, R2, RZ, !P3 ;  /* 0x000000ff0200720c */ /* 0x000fe80005f04270 */
        /* <DEDUP_REMOVED lines=8> */
[----:B------:R-:W-:Y:S04]  /*80e0*/  ISETP.LT.OR P2, PT, R169, 0x2a, P2 ;  /* 0x0000002aa900780c */ /* 0x000fe80001741670 */
[----:B------:R-:W-:Y:S02]  /*80f0*/  FSEL R222, R49, -INF , !P2 ;  /* 0xff80000031de7808 */ /* 0x000fe40005000000 */
[----:B------:R-:W-:Y:S04]  /*8100*/  ISETP.GT.AND P2, PT, R2, 0x28, !P5 ;  /* 0x000000280200780c */ /* 0x000fe80006f44270 */
[----:B------:R-:W-:Y:S04]  /*8110*/  ISETP.LT.OR P2, PT, R168, 0x29, P2 ;  /* 0x00000029a800780c */ /* 0x000fe80001741670 */
[----:B------:R-:W-:Y:S02]  /*8120*/  FSEL R223, R50, -INF , !P2 ;  /* 0xff80000032df7808 */ /* 0x000fe40005000000 */
[----:B------:R-:W-:Y:S01]  /*8130*/  ISETP.GT.AND P2, PT, R2, 0x29, !P0 ;  /* 0x000000290200780c */ /* 0x000fe20004744270 */
[----:B------:R-:W-:Y:S03]  /*8140*/  IMAD.IADD R2, R174, 0x1, R4 ;  /* 0x00000001ae027824 */ /* 0x000fe600078e0204 */
[----:B------:R-:W-:Y:S04]  /*8150*/  ISETP.LT.OR P2, PT, R168, 0x2a, P2 ;  /* 0x0000002aa800780c */ /* 0x000fe80001741670 */
[----:B------:R-:W-:Y:S02]  /*8160*/  FSEL R246, R51, -INF , !P2 ;  /* 0xff80000033f67808 */ /* 0x000fe40005000000 */
[----:B------:R-:W-:Y:S02]  /*8170*/  ISETP.GT.AND P2, PT, R165, 0x1, !P4 ;  /* 0x00000001a500780c */ /* 0x000fe40006744270 */
[----:B------:R-:W-:Y:S02]  /*8180*/  ISETP.NE.AND P4, PT, R20, RZ, PT ;  /* 0x000000ff1400720c */ /* 0x000fe40003f85270 */
        /* <DEDUP_REMOVED lines=22> */
[----:B------:R-:W-:Y:S02]  /*82f0*/  ISETP.GT.AND P2, PT, R165, 0x19, !P4 ;  /* 0x00000019a500780c */ /* 0x000fe40006744270 */
[----:B------:R-:W-:Y:S02]  /*8300*/  ISETP.NE.AND P4, PT, R199, RZ, PT ;  /* 0x000000ffc700720c */ /* 0x000fe40003f85270 */
        /* <DEDUP_REMOVED lines=11> */
[----:B------:R-:W-:Y:S02]  /*83c0*/  ISETP.GT.AND P2, PT, R165, RZ, !P3 ;  /* 0x000000ffa500720c */ /* 0x000fe40005f44270 */
[----:B------:R-:W-:Y:S02]  /*83d0*/  ISETP.NE.AND P3, PT, R198, RZ, PT ;  /* 0x000000ffc600720c */ /* 0x000fe40003f65270 */
[----:B------:R-:W-:Y:S04]  /*83e0*/  ISETP.LT.OR P2, PT, R167, 0x1, P2 ;  /* 0x00000001a700780c */ /* 0x000fe80001741670 */
[----:B------:R-:W-:Y:S02]  /*83f0*/  FSEL R8, R8, -INF , !P2 ;  /* 0xff80000008087808 */ /* 0x000fe40005000000 */
[----:B------:R-:W-:Y:S04]  /*8400*/  ISETP.GT.AND P2, PT, R165, 0x29, !P0 ;  /* 0x00000029a500780c */ /* 0x000fe80004744270 */
[----:B------:R-:W-:Y:S04]  /*8410*/  ISETP.LT.OR P2, PT, R167, 0x2a, P2 ;  /* 0x0000002aa700780c */ /* 0x000fe80001741670 */
        /* <DEDUP_REMOVED lines=18> */
.L_x_2740:
[----:B------:R-:W-:Y:S04]  /*8540*/  MOV R7, c[0x0][0x32c] ;  /* 0x0000cb0000077a02 */ /* 0x000fe80000000f00 */
[----:B------:R-:W-:Y:S11]  /*8550*/  ISETP.NE.AND P2, PT, R7, 0x1, PT ;  /* 0x000000010700780c */ /* 0x000ff60003f45270 */
[----:B------:R-:W-:Y:S02]  /*8560*/  @!UPT UIADD3 URZ, URZ, URZ, URZ ;  /* 0x0000003f3f3ff290 */ /* 0x000fe4000fffe03f */
[----:B------:R-:W-:Y:S05]  /*8570*/  @P2 IMAD.HI.U32 R7, R4, c[0x0][0x330], RZ ;  /* 0x0000cc0004072a27 */ /* 0x000fea00078e00ff */
[----:B------:R-:W-:Y:S02]  /*8580*/  @P2 SHF.R.U32.HI R4, RZ, c[0x0][0x334], R7 ;  /* 0x0000cd00ff042a19 */ /* 0x000fe40000011607 */
.L_x_2741:
[----:B------:R-:W-:Y:S05]  /*8590*/  BSYNC B0 ;  /* 0x0000000000007941 */ /* 0x000fea0003800000 */
.L_x_2739:
[----:B------:R-:W-:Y:S04]  /*85a0*/  IMAD.IADD R3, R3, 0x1, -R210 ;  /* 0x0000000103037824 */ /* 0x000fe800078e0ad2 */
[----:B------:R-:W-:Y:S05]  /*85b0*/  IMAD R4, R4, c[0x0][0x32c], R3 ;  /* 0x0000cb0004047a24 */ /* 0x000fea00078e0203 */
[----:B------:R-:W-:Y:S02]  /*85c0*/  IADD3 R3, R4, c[0x0][0x32c], RZ ;  /* 0x0000cb0004037a10 */ /* 0x000fe40007ffe0ff */
[----:B------:R-:W-:Y:S02]  /*85d0*/  IMNMX R0, R0, R4, !PT ;  /* 0x0000000400007217 */ /* 0x000fe40007800200 */
[----:B------:R-:W-:Y:S02]  /*85e0*/  IMNMX R2, R2, R3, PT ;  /* 0x0000000302027217 */ /* 0x000fe40003800200 */
.L_x_2738:
        /* <DEDUP_REMOVED lines=8> */
[----:B------:R-:W-:Y:S02]  /*8670*/  FSEL R10, R10, -INF , !P2 ;  /* 0xff8000000a0a7808 */ /* 0x000fe40005000000 */
[----:B------:R-:W-:Y:S02]  /*8680*/  FMNMX.FTZ R169, R200, R169, !PT ;  /* 0x000000a9c8a97209 */ /* 0x000fe40007810000 */
[----:B------:R-:W-:Y:S02]  /*8690*/  ISETP.NE.AND P2, PT, R21, RZ, PT ;  /* 0x000000ff1500720c */ /* 0x000fe40003f45270 */
[----:B------:R-:W-:Y:S02]  /*86a0*/  FMNMX.FTZ R169, R201, R169, !PT ;  /* 0x000000a9c9a97209 */ /* 0x000fe40007810000 */
[----:B------:R-:W-:Y:S02]  /*86b0*/  ISETP.GT.AND P2, PT, R0, 0x1, !P2 ;  /* 0x000000010000780c */ /* 0x000fe40005744270 */
        /* <DEDUP_REMOVED lines=12> */
[----:B------:R-:W-:Y:S01]  /*8780*/  ISETP.NE.AND P2, PT, R192, RZ, PT ;  /* 0x000000ffc000720c */ /* 0x000fe20003f45270 */
[----:B------:R-:W1:Y:S01]  /*8790*/  SHFL.BFLY PT, R7, R169, 0x2, 0x1f ;  /* 0x0c401f00a9077f89 */ /* 0x000e6200000e0000 */
        /* <DEDUP_REMOVED lines=14> */
[----:B-1----:R-:W-:Y:S02]  /*8880*/  FMNMX.FTZ R169, R169, R7, !PT ;  /* 0x00000007a9a97209 */ /* 0x002fe40007810000 */
[----:B------:R-:W-:Y:S02]  /*8890*/  ISETP.GT.AND P2, PT, R0, 0x11, !P2 ;  /* 0x000000110000780c */ /* 0x000fe40005744270 */
[----:B------:R-:W-:Y:S01]  /*88a0*/  FMNMX.FTZ R3, R208, R3, !PT ;  /* 0x00000003d0037209 */ /* 0x000fe20007810000 */
[----:B------:R-:W1:Y:S01]  /*88b0*/  SHFL.BFLY PT, R7, R169, 0x1, 0x1f ;  /* 0x0c201f00a9077f89 */ /* 0x000e6200000e0000 */
        /* <DEDUP_REMOVED lines=14> */
[----:B------:R-:W-:Y:S02]  /*89a0*/  ISETP.LT.OR P2, PT, R2, 0x1a, P2 ;  /* 0x0000001a0200780c */ /* 0x000fe40001741670 */
[----:B------:R-:W-:Y:S01]  /*89b0*/  FMNMX.FTZ R3, R246, R3, !PT ;  /* 0x00000003f6037209 */ /* 0x000fe20007810000 */
[----:B------:R-:W-:Y:S01]  /*89c0*/  FMUL.FTZ R173, R169, c[0x0][0x2d0] ;  /* 0x0000b400a9ad7a20 */ /* 0x000fe20000410000 */
[----:B------:R-:W-:Y:S02]  /*89d0*/  FSEL R198, R31, -INF , !P2 ;  /* 0xff8000001fc67808 */ /* 0x000fe40005000000 */
[----:B------:R-:W-:Y:S01]  /*89e0*/  FSETP.NEU.FTZ.AND P2, PT, R169, -INF , PT ;  /* 0xff800000a900780b */ /* 0x000fe20003f5d000 */
[----:B------:R-:W1:Y:S01]  /*89f0*/  SHFL.BFLY PT, R168, R3, 0x2, 0x1f ;  /* 0x0c401f0003a87f89 */ /* 0x000e6200000e0000 */
[----:B------:R-:W-:Y:S02]  /*8a00*/  FMNMX.FTZ R4, R20, R4, !PT ;  /* 0x0000000414047209 */ /* 0x000fe40007810000 */
[----:B------:R-:W-:Y:S02]  /*8a10*/  FSEL R173, R173, RZ, P2 ;  /* 0x000000ffadad7208 */ /* 0x000fe40001000000 */
[----:B------:R-:W-:Y:S02]  /*8a20*/  FMNMX.FTZ R4, R12, R4, !PT ;  /* 0x000000040c047209 */ /* 0x000fe40007810000 */
[----:B------:R-:W-:Y:S01]  /*8a30*/  ISETP.GT.AND P1, PT, R0, 0x20, !P1 ;  /* 0x000000200000780c */ /* 0x000fe20004f24270 */
[--C-:B------:R-:W-:Y:S01]  /*8a40*/  FFMA.FTZ R5, R5, c[0x0][0x2d0], -R173.reuse ;  /* 0x0000b40005057a23 */ /* 0x100fe200000108ad */
[----:B------:R-:W-:Y:S01]  /*8a50*/  FMNMX.FTZ R4, R13, R4, !PT ;  /* 0x000000040d047209 */ /* 0x000fe20007810000 */
[--C-:B------:R-:W-:Y:S01]  /*8a60*/  FFMA.FTZ R16, R16, c[0x0][0x2d0], -R173.reuse ;  /* 0x0000b40010107a23 */ /* 0x100fe200000108ad */
[----:B------:R-:W-:Y:S01]  /*8a70*/  ISETP.LT.OR P1, PT, R2, 0x21, P1 ;  /* 0x000000210200780c */ /* 0x000fe20000f21670 */
[----:B------:R2:W-:Y:S01]  /*8a80*/  MUFU.EX2 R249, R5 ;  /* 0x0000000500f97308 */ /* 0x0005e20000000800 */
[----:B------:R-:W-:Y:S02]  /*8a90*/  FMNMX.FTZ R4, R206, R4, !PT ;  /* 0x00000004ce047209 */ /* 0x000fe40007810000 */
[----:B------:R-:W-:Y:S02]  /*8aa0*/  FSEL R215, R42, -INF , !P1 ;  /* 0xff8000002ad77808 */ /* 0x000fe40004800000 */
[----:B------:R-:W-:Y:S02]  /*8ab0*/  FMNMX.FTZ R4, R207, R4, !PT ;  /* 0x00000004cf047209 */ /* 0x000fe40007810000 */
[C---:B------:R-:W-:Y:S02]  /*8ac0*/  ISETP.GT.AND P6, PT, R0.reuse, 0x21, !P6 ;  /* 0x000000210000780c */ /* 0x040fe400077c4270 */
[----:B------:R-:W-:Y:S01]  /*8ad0*/  FMNMX.FTZ R4, R211, R4, !PT ;  /* 0x00000004d3047209 */ /* 0x000fe20007810000 */
[----:B------:R-:W3:Y:S01]  /*8ae0*/  MUFU.EX2 R50, R16 ;  /* 0x0000001000327308 */ /* 0x000ee20000000800 */
[----:B------:R-:W-:Y:S02]  /*8af0*/  ISETP.GT.AND P5, PT, R0, 0x28, !P5 ;  /* 0x000000280000780c */ /* 0x000fe40006fa4270 */
        /* <DEDUP_REMOVED lines=8> */
[----:B--2---:R-:W-:Y:S01]  /*8b80*/  FMNMX.FTZ R5, R14, R4, !PT ;  /* 0x000000040e057209 */ /* 0x004fe20007810000 */
[--C-:B------:R-:W-:Y:S01]  /*8b90*/  FFMA.FTZ R4, R194, c[0x0][0x2d0], -R173.reuse ;  /* 0x0000b400c2047a23 */ /* 0x100fe200000108ad */
[----:B------:R-:W-:Y:S02]  /*8ba0*/  FMNMX.FTZ R3, R247, R3, !PT ;  /* 0x00000003f7037209 */ /* 0x000fe40007810000 */
[----:B------:R-:W-:Y:S01]  /*8bb0*/  FMNMX.FTZ R5, R15, R5, !PT ;  /* 0x000000050f057209 */ /* 0x000fe20007810000 */
[----:B------:R2:W-:Y:S01]  /*8bc0*/  MUFU.EX2 R48, R4 ;  /* 0x0000000400307308 */ /* 0x0005e20000000800 */
[----:B------:R-:W-:Y:S01]  /*8bd0*/  ISETP.GT.AND P0, PT, R0, 0x29, !P0 ;  /* 0x000000290000780c */ /* 0x000fe20004704270 */
[----:B------:R-:W4:Y:S01]  /*8be0*/  SHFL.BFLY PT, R9, R3, 0x2, 0x1f ;  /* 0x0c401f0003097f89 */ /* 0x000f2200000e0000 */
[C---:B------:R-:W-:Y:S02]  /*8bf0*/  ISETP.LT.OR P6, PT, R2.reuse, 0x22, P6 ;  /* 0x000000220200780c */ /* 0x040fe400037c1670 */
[----:B------:R-:W-:Y:S02]  /*8c00*/  ISETP.LT.OR P5, PT, R2, 0x29, P5 ;  /* 0x000000290200780c */ /* 0x000fe40002fa1670 */
[----:B------:R-:W-:Y:S02]  /*8c10*/  FSEL R214, R43, -INF , !P6 ;  /* 0xff8000002bd67808 */ /* 0x000fe40007000000 */
[----:B------:R-:W-:Y:S02]  /*8c20*/  FSEL R216, R46, -INF , !P5 ;  /* 0xff8000002ed87808 */ /* 0x000fe40006800000 */
[----:B------:R-:W-:Y:S02]  /*8c30*/  ISETP.LT.OR P0, PT, R2, 0x2a, P0 ;  /* 0x0000002a0200780c */ /* 0x000fe40000701670 */
[----:B-1----:R-:W-:Y:S02]  /*8c40*/  FMNMX.FTZ R168, R168, R7, !PT ;  /* 0x00000007a8a87209 */ /* 0x002fe40007810000 */
[----:B------:R-:W-:Y:S02]  /*8c50*/  FSEL R172, R47, -INF , !P0 ;  /* 0xff8000002fac7808 */ /* 0x000fe40004000000 */
[C---:B------:R-:W-:Y:S01]  /*8c60*/  FSETP.NEU.FTZ.AND P1, PT, R168.reuse, -INF , PT ;  /* 0xff800000a800780b */ /* 0x040fe20003f3d000 */
[----:B------:R-:W-:Y:S01]  /*8c70*/  FMUL.FTZ R174, R168, c[0x0][0x2d0] ;  /* 0x0000b400a8ae7a20 */ /* 0x000fe20000410000 */
[----:B---3--:R-:W-:Y:S04]  /*8c80*/  F2FP.PACK_AB R192, R249, R50 ;  /* 0x00000032f9c0723e */ /* 0x008fe800000000ff */
[----:B------:R-:W-:Y:S02]  /*8c90*/  FSEL R174, R174, RZ, P1 ;  /* 0x000000ffaeae7208 */ /* 0x000fe40000800000 */
[----:B--2---:R-:W-:Y:S01]  /*8ca0*/  FMNMX.FTZ R4, R199, R5, !PT ;  /* 0x00000005c7047209 */ /* 0x004fe20007810000 */
[----:B------:R-:W-:Y:S01]  /*8cb0*/  FFMA.FTZ R5, R195, c[0x0][0x2d0], -R173 ;  /* 0x0000b400c3057a23 */ /* 0x000fe200000108ad */
[----:B----4-:R-:W-:Y:S01]  /*8cc0*/  FMNMX.FTZ R3, R3, R9, !PT ;  /* 0x0000000903037209 */ /* 0x010fe20007810000 */
[--C-:B------:R-:W-:Y:S01]  /*8cd0*/  FFMA.FTZ R0, R19, c[0x0][0x2d0], -R174.reuse ;  /* 0x0000b40013007a23 */ /* 0x100fe200000108ae */
[----:B------:R-:W-:Y:S01]  /*8ce0*/  FMNMX.FTZ R4, R210, R4, !PT ;  /* 0x00000004d2047209 */ /* 0x000fe20007810000 */
[----:B------:R1:W-:Y:S02]  /*8cf0*/  MUFU.EX2 R24, R5 ;  /* 0x0000000500187308 */ /* 0x0003e40000000800 */
[----:B------:R-:W2:Y:S08]  /*8d00*/  SHFL.BFLY PT, R167, R3, 0x1, 0x1f ;  /* 0x0c201f0003a77f89 */ /* 0x000eb000000e0000 */
[----:B------:R-:W-:Y:S01]  /*8d10*/  MUFU.EX2 R51, R0 ;  /* 0x0000000000337308 */ /* 0x000fe20000000800 */
[----:B-1----:R-:W-:Y:S01]  /*8d20*/  FMNMX.FTZ R5, R213, R4, !PT ;  /* 0x00000004d5057209 */ /* 0x002fe20007810000 */
[--C-:B------:R-:W-:Y:S01]  /*8d30*/  FFMA.FTZ R4, R6, c[0x0][0x2d0], -R174.reuse ;  /* 0x0000b40006047a23 */ /* 0x100fe200000108ae */
[----:B--2---:R-:W-:Y:S01]  /*8d40*/  FMNMX.FTZ R167, R3, R167, !PT ;  /* 0x000000a703a77209 */ /* 0x004fe20007810000 */
[--C-:B------:R-:W-:Y:S01]  /*8d50*/  FFMA.FTZ R3, R197, c[0x0][0x2d0], -R174.reuse ;  /* 0x0000b400c5037a23 */ /* 0x100fe200000108ae */
[----:B------:R-:W-:Y:S05]  /*8d60*/  FMNMX.FTZ R5, R198, R5, !PT ;  /* 0x00000005c6057209 */ /* 0x000fea0007810000 */
[----:B------:R1:W2:Y:S01]  /*8d70*/  MUFU.EX2 R49, R4 ;  /* 0x0000000400317308 */ /* 0x0002a20000000800 */
[C---:B------:R-:W-:Y:S01]  /*8d80*/  FSETP.NEU.FTZ.AND P0, PT, R167.reuse, -INF , PT ;  /* 0xff800000a700780b */ /* 0x040fe20003f1d000 */
[----:B------:R-:W-:Y:S05]  /*8d90*/  FMUL.FTZ R175, R167, c[0x0][0x2d0] ;  /* 0x0000b400a7af7a20 */ /* 0x000fea0000410000 */
[----:B------:R-:W-:Y:S03]  /*8da0*/  FSEL R175, R175, RZ, P0 ;  /* 0x000000ffafaf7208 */ /* 0x000fe60000000000 */
[----:B------:R3:W-:Y:S02]  /*8db0*/  MUFU.EX2 R197, R3 ;  /* 0x0000000300c57308 */ /* 0x0007e40000000800 */
[--C-:B------:R-:W-:Y:S08]  /*8dc0*/  FFMA.FTZ R8, R8, c[0x0][0x2d0], -R175.reuse ;  /* 0x0000b40008087a23 */ /* 0x100ff000000108af */
[----:B------:R-:W-:Y:S01]  /*8dd0*/  MUFU.EX2 R45, R8 ;  /* 0x00000008002d7308 */ /* 0x000fe20000000800 */
[----:B-1----:R-:W-:Y:S02]  /*8de0*/  FMNMX.FTZ R4, R215, R5, !PT ;  /* 0x00000005d7047209 */ /* 0x002fe40007810000 */
[----:B--2---:R-:W-:Y:S02]  /*8df0*/  F2FP.PACK_AB R193, R51, R49 ;  /* 0x0000003133c1723e */ /* 0x004fe400000000ff */
[----:B------:R-:W-:Y:S01]  /*8e00*/  FMNMX.FTZ R2, R214, R4, !PT ;  /* 0x00000004d6027209 */ /* 0x000fe20007810000 */
[--C-:B------:R-:W-:Y:S03]  /*8e10*/  FFMA.FTZ R4, R12, c[0x0][0x2d0], -R175.reuse ;  /* 0x0000b4000c047a23 */ /* 0x100fe600000108af */
[----:B------:R-:W-:Y:S01]  /*8e20*/  FMNMX.FTZ R0, R216, R2, !PT ;  /* 0x00000002d8007209 */ /* 0x000fe20007810000 */
[----:B------:R-:W-:Y:S01]  /*8e30*/  FFMA.FTZ R2, R196, c[0x0][0x2d0], -R174 ;  /* 0x0000b400c4027a23 */ /* 0x000fe200000108ae */
[----:B------:R-:W-:Y:S01]  /*8e40*/  MUFU.EX2 R251, R4 ;  /* 0x0000000400fb7308 */ /* 0x000fe20000000800 */
[--C-:B---3--:R-:W-:Y:S01]  /*8e50*/  FFMA.FTZ R3, R20, c[0x0][0x2d0], -R175.reuse ;  /* 0x0000b40014037a23 */ /* 0x108fe200000108af */
[----:B------:R-:W-:Y:S01]  /*8e60*/  FMNMX.FTZ R0, R172, R0, !PT ;  /* 0x00000000ac007209 */ /* 0x000fe20007810000 */
[----:B------:R-:W-:Y:S01]  /*8e70*/  LDSM.16.MT88.4 R20, [R225+0x2080] ;  /* 0x00208000e114783b */ /* 0x000fe20000004200 */
[----:B------:R-:W-:Y:S04]  /*8e80*/  MOV R196, R24 ;  /* 0x0000001800c47202 */ /* 0x000fe80000000f00 */
[----:B------:R-:W-:Y:S02]  /*8e90*/  F2FP.PACK_AB R194, R196, R48 ;  /* 0x00000030c4c2723e */ /* 0x000fe400000000ff */
[----:B------:R1:W-:Y:S10]  /*8ea0*/  MUFU.EX2 R6, R2 ;  /* 0x0000000200067308 */ /* 0x0003f40000000800 */
[----:B------:R2:W-:Y:S01]  /*8eb0*/  MUFU.EX2 R46, R3 ;  /* 0x00000003002e7308 */ /* 0x0005e20000000800 */
[----:B-1----:R-:W2:Y:S02]  /*8ec0*/  SHFL.BFLY PT, R2, R0, 0x2, 0x1f ;  /* 0x0c401f0000027f89 */ /* 0x002ea400000e0000 */
[----:B--2---:R-:W-:Y:S01]  /*8ed0*/  FMNMX.FTZ R3, R0, R2, !PT ;  /* 0x0000000200037209 */ /* 0x004fe20007810000 */
[----:B------:R-:W-:Y:S01]  /*8ee0*/  FFMA.FTZ R2, R13, c[0x0][0x2d0], -R175 ;  /* 0x0000b4000d027a23 */ /* 0x000fe200000108af */
[----:B------:R-:W-:Y:S05]  /*8ef0*/  FSEL R0, R169, RZ, P2 ;  /* 0x000000ffa9007208 */ /* 0x000fea0001000000 */
[----:B------:R1:W-:Y:S01]  /*8f00*/  MUFU.EX2 R5, R2 ;  /* 0x0000000200057308 */ /* 0x0003e20000000800 */
[----:B------:R-:W2:Y:S01]  /*8f10*/  SHFL.BFLY PT, R4, R3, 0x1, 0x1f ;  /* 0x0c201f0003047f89 */ /* 0x000ea200000e0000 */
[----:B------:R-:W-:Y:S04]  /*8f20*/  FADD.FTZ R0, -R0, R164 ;  /* 0x000000a400007221 */ /* 0x000fe80000010100 */
[----:B------:R-:W-:Y:S04]  /*8f30*/  FMUL.FTZ R0, R0, c[0x0][0x2d0] ;  /* 0x0000b40000007a20 */ /* 0x000fe80000410000 */
[----:B------:R3:W4:Y:S01]  /*8f40*/  MUFU.EX2 R165, R0 ;  /* 0x0000000000a57308 */ /* 0x0007220000000800 */
[----:B-1----:R-:W-:Y:S02]  /*8f50*/  FSEL R2, R168, RZ, P1 ;  /* 0x000000ffa8027208 */ /* 0x002fe40000800000 */
[----:B--2---:R-:W-:Y:S03]  /*8f60*/  FMNMX.FTZ R3, R3, R4, !PT ;  /* 0x0000000403037209 */ /* 0x004fe60007810000 */
[----:B------:R-:W-:Y:S02]  /*8f70*/  FADD.FTZ R2, -R2, R166 ;  /* 0x000000a602027221 */ /* 0x000fe40000010100 */
[----:B------:R-:W-:Y:S02]  /*8f80*/  FMUL.FTZ R166, R3, c[0x0][0x2d0] ;  /* 0x0000b40003a67a20 */ /* 0x000fe40000410000 */
[----:B------:R-:W-:Y:S01]  /*8f90*/  FMUL.FTZ R2, R2, c[0x0][0x2d0] ;  /* 0x0000b40002027a20 */ /* 0x000fe20000410000 */
[----:B---3--:R-:W-:Y:S01]  /*8fa0*/  FSEL R0, R167, RZ, P0 ;  /* 0x000000ffa7007208 */ /* 0x008fe20000000000 */
[----:B----4-:R-:W-:Y:S01]  /*8fb0*/  FMUL.FTZ R16, R165, R188 ;  /* 0x000000bca5107220 */ /* 0x010fe20000410000 */
[----:B------:R-:W-:Y:S01]  /*8fc0*/  FSETP.NEU.FTZ.AND P0, PT, R3, -INF , PT ;  /* 0xff8000000300780b */ /* 0x000fe20003f1d000 */
[----:B------:R-:W1:Y:S01]  /*8fd0*/  MUFU.EX2 R164, R2 ;  /* 0x0000000200a47308 */ /* 0x000e620000000800 */
[C---:B------:R-:W-:Y:S02]  /*8fe0*/  FMUL.FTZ R17, R165.reuse, R189 ;  /* 0x000000bda5117220 */ /* 0x040fe40000410000 */
[----:B------:R-:W-:Y:S01]  /*8ff0*/  FADD.FTZ R0, -R0, R170 ;  /* 0x000000aa00007221 */ /* 0x000fe20000010100 */
[----:B------:R-:W-:Y:S01]  /*9000*/  FSEL R166, R166, RZ, P0 ;  /* 0x000000ffa6a67208 */ /* 0x000fe20000000000 */
[----:B------:R-:W-:Y:S01]  /*9010*/  FMUL.FTZ R32, R165, R144 ;  /* 0x00000090a5207220 */ /* 0x000fe20000410000 */
[----:B------:R-:W-:Y:S01]  /*9020*/  MOV R170, R6 ;  /* 0x0000000600aa7202 */ /* 0x000fe20000000f00 */
[----:B------:R-:W-:Y:S02]  /*9030*/  FMUL.FTZ R0, R0, c[0x0][0x2d0] ;  /* 0x0000b40000007a20 */ /* 0x000fe40000410000 */
[--C-:B------:R-:W-:Y:S01]  /*9040*/  FFMA.FTZ R4, R14, c[0x0][0x2d0], -R166.reuse ;  /* 0x0000b4000e047a23 */ /* 0x100fe200000108a6 */
[----:B------:R-:W-:Y:S01]  /*9050*/  F2FP.PACK_AB R195, R197, R170 ;  /* 0x000000aac5c3723e */ /* 0x000fe200000000ff */
[----:B------:R2:W3:Y:S01]  /*9060*/  MUFU.EX2 R2, R0 ;  /* 0x0000000000027308 */ /* 0x0004e20000000800 */
[C---:B------:R-:W-:Y:S02]  /*9070*/  FMUL.FTZ R33, R165.reuse, R145 ;  /* 0x00000091a5217220 */ /* 0x040fe40000410000 */
[C---:B------:R-:W-:Y:S02]  /*9080*/  FMUL.FTZ R52, R165.reuse, R52 ;  /* 0x00000034a5347220 */ /* 0x040fe40000410000 */
[C---:B------:R-:W-:Y:S02]  /*9090*/  FMUL.FTZ R53, R165.reuse, R53 ;  /* 0x00000035a5357220 */ /* 0x040fe40000410000 */
[C---:B------:R-:W-:Y:S02]  /*90a0*/  FMUL.FTZ R64, R165.reuse, R64 ;  /* 0x00000040a5407220 */ /* 0x040fe40000410000 */
[C---:B------:R-:W-:Y:S01]  /*90b0*/  FMUL.FTZ R65, R165.reuse, R65 ;  /* 0x00000041a5417220 */ /* 0x040fe20000410000 */
[----:B------:R4:W5:Y:S01]  /*90c0*/  MUFU.EX2 R250, R4 ;  /* 0x0000000400fa7308 */ /* 0x0009620000000800 */
[----:B------:R-:W-:Y:S02]  /*90d0*/  FMUL.FTZ R68, R165, R68 ;  /* 0x00000044a5447220 */ /* 0x000fe40000410000 */
[C---:B-1----:R-:W-:Y:S02]  /*90e0*/  FMUL.FTZ R6, R164.reuse, R178 ;  /* 0x000000b2a4067220 */ /* 0x042fe40000410000 */
[C---:B------:R-:W-:Y:S02]  /*90f0*/  FMUL.FTZ R7, R164.reuse, R179 ;  /* 0x000000b3a4077220 */ /* 0x040fe40000410000 */
[C---:B------:R-:W-:Y:S02]  /*9100*/  FMUL.FTZ R18, R164.reuse, R190 ;  /* 0x000000bea4127220 */ /* 0x040fe40000410000 */
[C---:B------:R-:W-:Y:S01]  /*9110*/  FMUL.FTZ R19, R164.reuse, R191 ;  /* 0x000000bfa4137220 */ /* 0x040fe20000410000 */
[----:B------:R-:W-:Y:S01]  /*9120*/  MOV R191, R50 ;  /* 0x0000003200bf7202 */ /* 0x000fe20000000f00 */
[C---:B------:R-:W-:Y:S02]  /*9130*/  FMUL.FTZ R34, R164.reuse, R146 ;  /* 0x00000092a4227220 */ /* 0x040fe40000410000 */
[----:B------:R-:W-:Y:S02]  /*9140*/  FMUL.FTZ R35, R164, R147 ;  /* 0x00000093a4237220 */ /* 0x000fe40000410000 */
[--C-:B--2---:R-:W-:Y:S01]  /*9150*/  FFMA.FTZ R0, R10, c[0x0][0x2d0], -R166.reuse ;  /* 0x0000b4000a007a23 */ /* 0x104fe200000108a6 */
[----:B------:R-:W-:Y:S01]  /*9160*/  LDSM.16.MT88.4 R144, [R226+0x2880] ;  /* 0x00288000e290783b */ /* 0x000fe20000004200 */
[C---:B---3--:R-:W-:Y:S02]  /*9170*/  FMUL.FTZ R9, R2.reuse, R181 ;  /* 0x000000b502097220 */ /* 0x048fe40000410000 */
[----:B------:R-:W1:Y:S01]  /*9180*/  MUFU.EX2 R12, R0 ;  /* 0x00000000000c7308 */ /* 0x000e620000000800 */
[C---:B------:R-:W-:Y:S01]  /*9190*/  FMUL.FTZ R8, R2.reuse, R180 ;  /* 0x000000b402087220 */ /* 0x040fe20000410000 */
[----:B------:R-:W-:Y:S01]  /*91a0*/  MOV R180, R251 ;  /* 0x000000fb00b47202 */ /* 0x000fe20000000f00 */
[C---:B------:R-:W-:Y:S01]  /*91b0*/  FMUL.FTZ R13, R2.reuse, R185 ;  /* 0x000000b9020d7220 */ /* 0x040fe20000410000 */
[----:B------:R-:W-:Y:S01]  /*91c0*/  MOV R185, R45 ;  /* 0x0000002d00b97202 */ /* 0x000fe20000000f00 */
[--C-:B----4-:R-:W-:Y:S01]  /*91d0*/  FFMA.FTZ R4, R15, c[0x0][0x2d0], -R166.reuse ;  /* 0x0000b4000f047a23 */ /* 0x110fe200000108a6 */
[----:B-----5:R-:W-:Y:S01]  /*91e0*/  MOV R190, R250 ;  /* 0x000000fa00be7202 */ /* 0x020fe20000000f00 */
[C---:B------:R-:W-:Y:S02]  /*91f0*/  FMUL.FTZ R24, R2.reuse, R136 ;  /* 0x0000008802187220 */ /* 0x040fe40000410000 */
[C---:B------:R-:W-:Y:S01]  /*9200*/  FMUL.FTZ R25, R2.reuse, R137 ;  /* 0x0000008902197220 */ /* 0x040fe20000410000 */
[----:B------:R2:W3:Y:S01]  /*9210*/  MUFU.EX2 R252, R4 ;  /* 0x0000000400fc7308 */ /* 0x0004e20000000800 */
[C---:B------:R-:W-:Y:S02]  /*9220*/  FMUL.FTZ R29, R2.reuse, R141 ;  /* 0x0000008d021d7220 */ /* 0x040fe40000410000 */
[C---:B------:R-:W-:Y:S02]  /*9230*/  FMUL.FTZ R28, R2.reuse, R140 ;  /* 0x0000008c021c7220 */ /* 0x040fe40000410000 */
[C---:B------:R-:W-:Y:S01]  /*9240*/  FMUL.FTZ R40, R2.reuse, R152 ;  /* 0x0000009802287220 */ /* 0x040fe20000410000 */
[----:B------:R-:W-:Y:S01]  /*9250*/  MOV R152, R49 ;  /* 0x0000003100987202 */ /* 0x000fe20000000f00 */
[C---:B------:R-:W-:Y:S02]  /*9260*/  FMUL.FTZ R41, R2.reuse, R153 ;  /* 0x0000009902297220 */ /* 0x040fe40000410000 */
[----:B------:R-:W-:Y:S02]  /*9270*/  FMUL.FTZ R44, R2, R156 ;  /* 0x0000009c022c7220 */ /* 0x000fe40000410000 */
[----:B------:R-:W-:Y:S02]  /*9280*/  FMUL.FTZ R49, R165, R161 ;  /* 0x000000a1a5317220 */ /* 0x000fe40000410000 */
[----:B------:R-:W-:Y:S01]  /*9290*/  FMUL.FTZ R50, R164, R162 ;  /* 0x000000a2a4327220 */ /* 0x000fe20000410000 */
[----:B-1----:R-:W-:Y:S01]  /*92a0*/  MOV R181, R12 ;  /* 0x0000000c00b57202 */ /* 0x002fe20000000f00 */
[----:B------:R-:W-:Y:S02]  /*92b0*/  FFMA.FTZ R0, R11, c[0x0][0x2d0], -R166 ;  /* 0x0000b4000b007a23 */ /* 0x000fe400000108a6 */
[----:B------:R-:W-:Y:S02]  /*92c0*/  FMUL.FTZ R12, R2, R184 ;  /* 0x000000b8020c7220 */ /* 0x000fe40000410000 */
[----:B------:R1:W4:Y:S01]  /*92d0*/  MUFU.EX2 R47, R0 ;  /* 0x00000000002f7308 */ /* 0x0003220000000800 */
[C---:B------:R-:W-:Y:S02]  /*92e0*/  FMUL.FTZ R54, R164.reuse, R54 ;  /* 0x00000036a4367220 */ /* 0x040fe40000410000 */
[----:B------:R-:W-:Y:S02]  /*92f0*/  FMUL.FTZ R55, R164, R55 ;  /* 0x00000037a4377220 */ /* 0x000fe40000410000 */
[C---:B--2---:R-:W-:Y:S01]  /*9300*/  FMUL.FTZ R4, R165.reuse, R176 ;  /* 0x000000b0a5047220 */ /* 0x044fe20000410000 */
[----:B------:R-:W-:Y:S01]  /*9310*/  F2FP.PACK_AB R176, R46, R45 ;  /* 0x0000002d2eb0723e */ /* 0x000fe200000000ff */
[----:B------:R-:W-:Y:S01]  /*9320*/  FMUL.FTZ R45, R2, R157 ;  /* 0x0000009d022d7220 */ /* 0x000fe20000410000 */
[----:B---3--:R-:W-:Y:S01]  /*9330*/  F2FP.PACK_AB R179, R252, R250 ;  /* 0x000000fafcb3723e */ /* 0x008fe200000000ff */
[C---:B------:R-:W-:Y:S01]  /*9340*/  FMUL.FTZ R56, R2.reuse, R56 ;  /* 0x0000003802387220 */ /* 0x040fe20000410000 */
[----:B------:R-:W-:Y:S01]  /*9350*/  MOV R156, R252 ;  /* 0x000000fc009c7202 */ /* 0x000fe20000000f00 */
[C---:B------:R-:W-:Y:S02]  /*9360*/  FMUL.FTZ R57, R2.reuse, R57 ;  /* 0x0000003902397220 */ /* 0x040fe40000410000 */
[C---:B------:R-:W-:Y:S02]  /*9370*/  FMUL.FTZ R60, R2.reuse, R60 ;  /* 0x0000003c023c7220 */ /* 0x040fe40000410000 */
[----:B------:R-:W-:Y:S02]  /*9380*/  FMUL.FTZ R61, R2, R61 ;  /* 0x0000003d023d7220 */ /* 0x000fe40000410000 */
[C---:B------:R-:W-:Y:S02]  /*9390*/  FMUL.FTZ R66, R164.reuse, R66 ;  /* 0x00000042a4427220 */ /* 0x040fe40000410000 */
[C---:B------:R-:W-:Y:S02]  /*93a0*/  FMUL.FTZ R67, R164.reuse, R67 ;  /* 0x00000043a4437220 */ /* 0x040fe40000410000 */
[----:B------:R-:W-:Y:S02]  /*93b0*/  FMUL.FTZ R69, R165, R69 ;  /* 0x00000045a5457220 */ /* 0x000fe40000410000 */
[C---:B------:R-:W-:Y:S01]  /*93c0*/  FMUL.FTZ R70, R164.reuse, R70 ;  /* 0x00000046a4467220 */ /* 0x040fe20000410000 */
[----:B-1----:R-:W-:Y:S01]  /*93d0*/  FSEL R0, R3, RZ, P0 ;  /* 0x000000ff03007208 */ /* 0x002fe20000000000 */
[----:B------:R-:W-:Y:S01]  /*93e0*/  FMUL.FTZ R71, R164, R71 ;  /* 0x00000047a4477220 */ /* 0x000fe20000410000 */
[----:B----4-:R-:W-:Y:S01]  /*93f0*/  MOV R153, R47 ;  /* 0x0000002f00997202 */ /* 0x010fe20000000f00 */
        /* <DEDUP_REMOVED lines=8> */
[----:B------:R-:W-:Y:S01]  /*9480*/  FMUL.FTZ R73, R2, R73 ;  /* 0x0000004902497220 */ /* 0x000fe20000410000 */
[----:B------:R-:W-:Y:S01]  /*9490*/  IADD3 R242, R242, -0x1, RZ ;  /* 0xfffffffff2f27810 */ /* 0x000fe20007ffe0ff */
[C---:B------:R-:W-:Y:S01]  /*94a0*/  FMUL.FTZ R76, R2.reuse, R76 ;  /* 0x0000004c024c7220 */ /* 0x040fe20000410000 */
[-C--:B------:R-:W-:Y:S01]  /*94b0*/  HMMA.16816.F32 R4, R192, R20.reuse, R4 ;  /* 0x00000014c004723c */ /* 0x080fe20000001804 */
[----:B------:R-:W1:Y:S04]  /*94c0*/  MUFU.EX2 R0, R0 ;  /* 0x0000000000007308 */ /* 0x000e680000000800 */
[----:B------:R-:W-:Y:S02]  /*94d0*/  FMUL.FTZ R77, R2, R77 ;  /* 0x0000004d024d7220 */ /* 0x000fe40000410000 */
[C---:B------:R-:W-:Y:S02]  /*94e0*/  FMUL.FTZ R80, R165.reuse, R80 ;  /* 0x00000050a5507220 */ /* 0x040fe40000410000 */
[----:B------:R-:W-:Y:S03]  /*94f0*/  FMUL.FTZ R81, R165, R81 ;  /* 0x00000051a5517220 */ /* 0x000fe60000410000 */
[C---:B------:R-:W-:Y:S02]  /*9500*/  FMUL.FTZ R82, R164.reuse, R82 ;  /* 0x00000052a4527220 */ /* 0x040fe40000410000 */
[C---:B------:R-:W-:Y:S02]  /*9510*/  FMUL.FTZ R83, R164.reuse, R83 ;  /* 0x00000053a4537220 */ /* 0x040fe40000410000 */
[--C-:B------:R-:W-:Y:S02]  /*9520*/  FFMA.FTZ R140, R201, c[0x0][0x2d0], -R173.reuse ;  /* 0x0000b400c98c7a23 */ /* 0x100fe400000108ad */
[C---:B------:R-:W-:Y:S02]  /*9530*/  FMUL.FTZ R84, R165.reuse, R84 ;  /* 0x00000054a5547220 */ /* 0x040fe40000410000 */
[C---:B------:R-:W-:Y:S02]  /*9540*/  FMUL.FTZ R85, R165.reuse, R85 ;  /* 0x00000055a5557220 */ /* 0x040fe40000410000 */
[C---:B------:R-:W-:Y:S02]  /*9550*/  FMUL.FTZ R86, R164.reuse, R86 ;  /* 0x00000056a4567220 */ /* 0x040fe40000410000 */
[----:B------:R-:W-:Y:S02]  /*9560*/  FMUL.FTZ R87, R164, R87 ;  /* 0x00000057a4577220 */ /* 0x000fe40000410000 */
[C---:B-1----:R-:W-:Y:S01]  /*9570*/  FMUL.FTZ R10, R0.reuse, R182 ;  /* 0x000000b6000a7220 */ /* 0x042fe20000410000 */
[----:B------:R-:W-:Y:S01]  /*9580*/  MOV R182, R48 ;  /* 0x0000003000b67202 */ /* 0x000fe20000000f00 */
[C---:B------:R-:W-:Y:S01]  /*9590*/  FMUL.FTZ R11, R0.reuse, R183 ;  /* 0x000000b7000b7220 */ /* 0x040fe20000410000 */
[----:B------:R-:W-:Y:S01]  /*95a0*/  MOV R183, R46 ;  /* 0x0000002e00b77202 */ /* 0x000fe20000000f00 */
[C---:B------:R-:W-:Y:S02]  /*95b0*/  FMUL.FTZ R26, R0.reuse, R138 ;  /* 0x0000008a001a7220 */ /* 0x040fe40000410000 */
[C---:B------:R-:W-:Y:S02]  /*95c0*/  FMUL.FTZ R27, R0.reuse, R139 ;  /* 0x0000008b001b7220 */ /* 0x040fe40000410000 */
[----:B------:R-:W-:Y:S01]  /*95d0*/  LDSM.16.MT88.4 R136, [R227+0x2080] ;  /* 0x00208000e388783b */ /* 0x000fe20000004200 */
[C---:B------:R-:W-:Y:S04]  /*95e0*/  HMMA.16816.F32 R8, R176.reuse, R20, R8 ;  /* 0x00000014b008723c */ /* 0x040fe80000001808 */
[C---:B------:R-:W-:Y:S01]  /*95f0*/  FMUL.FTZ R14, R0.reuse, R186 ;  /* 0x000000ba000e7220 */ /* 0x040fe20000410000 */
[----:B------:R-:W-:Y:S01]  /*9600*/  MOV R186, R249 ;  /* 0x000000f900ba7202 */ /* 0x000fe20000000f00 */
[C---:B------:R-:W-:Y:S01]  /*9610*/  FMUL.FTZ R15, R0.reuse, R187 ;  /* 0x000000bb000f7220 */ /* 0x040fe20000410000 */
[----:B------:R-:W-:Y:S01]  /*9620*/  MOV R187, R51 ;  /* 0x0000003300bb7202 */ /* 0x000fe20000000f00 */
[C---:B------:R-:W-:Y:S04]  /*9630*/  FMUL.FTZ R20, R165.reuse, R132 ;  /* 0x00000084a5147220 */ /* 0x040fe80000410000 */
[C---:B------:R-:W-:Y:S01]  /*9640*/  FMUL.FTZ R21, R165.reuse, R133 ;  /* 0x00000085a5157220 */ /* 0x040fe20000410000 */
[-C--:B------:R-:W-:Y:S03]  /*9650*/  HMMA.16816.F32 R12, R176, R22.reuse, R12 ;  /* 0x00000016b00c723c */ /* 0x080fe6000000180c */
[C---:B------:R-:W-:Y:S02]  /*9660*/  FMUL.FTZ R30, R0.reuse, R142 ;  /* 0x0000008e001e7220 */ /* 0x040fe40000410000 */
[----:B------:R-:W-:Y:S02]  /*9670*/  FMUL.FTZ R31, R0, R143 ;  /* 0x0000008f001f7220 */ /* 0x000fe40000410000 */
[----:B------:R-:W-:Y:S01]  /*9680*/  FMUL.FTZ R51, R164, R163 ;  /* 0x000000a3a4337220 */ /* 0x000fe20000410000 */
[C---:B------:R-:W-:Y:S04]  /*9690*/  HMMA.16816.F32 R16, R192.reuse, R22, R16 ;  /* 0x00000016c010723c */ /* 0x040fe80000001810 */
[C---:B------:R-:W-:Y:S02]  /*96a0*/  FMUL.FTZ R42, R0.reuse, R154 ;  /* 0x0000009a002a7220 */ /* 0x040fe40000410000 */
[----:B------:R-:W-:Y:S02]  /*96b0*/  FMUL.FTZ R43, R0, R155 ;  /* 0x0000009b002b7220 */ /* 0x000fe40000410000 */
[C---:B------:R-:W-:Y:S01]  /*96c0*/  FMUL.FTZ R22, R164.reuse, R134 ;  /* 0x00000086a4167220 */ /* 0x040fe20000410000 */
[----:B------:R1:W-:Y:S03]  /*96d0*/  MUFU.EX2 R155, R140 ;  /* 0x0000008c009b7308 */ /* 0x0003e60000000800 */
[----:B------:R-:W-:Y:S02]  /*96e0*/  FMUL.FTZ R23, R164, R135 ;  /* 0x00000087a4177220 */ /* 0x000fe40000410000 */
[----:B------:R-:W2:Y:S01]  /*96f0*/  LDSM.16.MT88.4 R132, [R228+0x2080] ;  /* 0x00208000e484783b */ /* 0x000ea20000004200 */
[C---:B------:R-:W-:Y:S02]  /*9700*/  FMUL.FTZ R46, R0.reuse, R158 ;  /* 0x0000009e002e7220 */ /* 0x040fe40000410000 */
[C---:B------:R-:W-:Y:S02]  /*9710*/  FMUL.FTZ R47, R0.reuse, R159 ;  /* 0x0000009f002f7220 */ /* 0x040fe40000410000 */
[-C--:B------:R-:W-:Y:S03]  /*9720*/  HMMA.16816.F32 R20, R192, R36.reuse, R20 ;  /* 0x00000024c014723c */ /* 0x080fe60000001814 */
        /* <DEDUP_REMOVED lines=12> */
[C---:B------:R-:W-:Y:S04]  /*97f0*/  FMUL.FTZ R38, R164.reuse, R150 ;  /* 0x00000096a4267220 */ /* 0x040fe80000410000 */
[----:B------:R-:W-:Y:S02]  /*9800*/  FMUL.FTZ R39, R164, R151 ;  /* 0x00000097a4277220 */ /* 0x000fe40000410000 */
[----:B------:R-:W-:Y:S01]  /*9810*/  LDSM.16.MT88.4 R148, [R228+0x2880] ;  /* 0x00288000e494783b */ /* 0x000fe20000004200 */
[C---:B------:R-:W-:Y:S02]  /*9820*/  FMUL.FTZ R78, R0.reuse, R78 ;  /* 0x0000004e004e7220 */ /* 0x040fe40000410000 */
[----:B------:R-:W-:Y:S02]  /*9830*/  FMUL.FTZ R79, R0, R79 ;  /* 0x0000004f004f7220 */ /* 0x000fe40000410000 */
        /* <DEDUP_REMOVED lines=13> */
[--C-:B-1----:R-:W-:Y:S02]  /*9910*/  FFMA.FTZ R140, R202, c[0x0][0x2d0], -R174.reuse ;  /* 0x0000b400ca8c7a23 */ /* 0x102fe400000108ae */
[-C--:B------:R-:W-:Y:S02]  /*9920*/  HMMA.16816.F32 R52, R192, R136.reuse, R52 ;  /* 0x00000088c034723c */ /* 0x080fe40000001834 */
[----:B------:R1:W-:Y:S02]  /*9930*/  MUFU.EX2 R189, R140 ;  /* 0x0000008c00bd7308 */ /* 0x0003e40000000800 */
[C---:B------:R-:W-:Y:S02]  /*9940*/  FMUL.FTZ R96, R165.reuse, R96 ;  /* 0x00000060a5607220 */ /* 0x040fe40000410000 */
[C---:B------:R-:W-:Y:S02]  /*9950*/  FMUL.FTZ R97, R165.reuse, R97 ;  /* 0x00000061a5617220 */ /* 0x040fe40000410000 */
[C---:B------:R-:W-:Y:S04]  /*9960*/  HMMA.16816.F32 R56, R176.reuse, R136, R56 ;  /* 0x00000088b038723c */ /* 0x040fe80000001838 */
[C---:B------:R-:W-:Y:S02]  /*9970*/  FMUL.FTZ R98, R164.reuse, R98 ;  /* 0x00000062a4627220 */ /* 0x040fe40000410000 */
[----:B------:R-:W-:Y:S02]  /*9980*/  FMUL.FTZ R99, R164, R99 ;  /* 0x00000063a4637220 */ /* 0x000fe40000410000 */
[-C--:B------:R-:W-:Y:S04]  /*9990*/  HMMA.16816.F32 R60, R176, R138.reuse, R60 ;  /* 0x0000008ab03c723c */ /* 0x080fe8000000183c */
[--C-:B------:R-:W-:Y:S02]  /*99a0*/  FFMA.FTZ R136, R200, c[0x0][0x2d0], -R173.reuse ;  /* 0x0000b400c8887a23 */ /* 0x100fe400000108ad */
[C---:B------:R-:W-:Y:S02]  /*99b0*/  FMUL.FTZ R100, R165.reuse, R100 ;  /* 0x00000064a5647220 */ /* 0x040fe40000410000 */
[C---:B------:R-:W-:Y:S01]  /*99c0*/  HMMA.16816.F32 R64, R192.reuse, R138, R64 ;  /* 0x0000008ac040723c */ /* 0x040fe20000001840 */
[----:B------:R3:W-:Y:S03]  /*99d0*/  MUFU.EX2 R188, R136 ;  /* 0x0000008800bc7308 */ /* 0x0007e60000000800 */
        /* <DEDUP_REMOVED lines=9> */
[--C-:B-1----:R-:W-:Y:S02]  /*9a70*/  FFMA.FTZ R140, R205, c[0x0][0x2d0], -R173.reuse ;  /* 0x0000b400cd8c7a23 */ /* 0x102fe400000108ad */
[-C--:B------:R-:W-:Y:S01]  /*9a80*/  HMMA.16816.F32 R76, R176, R134.reuse, R76 ;  /* 0x00000086b04c723c */ /* 0x080fe2000000184c */
[----:B---3--:R-:W1:Y:S01]  /*9a90*/  LDSM.16.MT88.4 R136, [R226+0x3880] ;  /* 0x00388000e288783b */ /* 0x008e620000004200 */
[----:B------:R2:W-:Y:S02]  /*9aa0*/  MUFU.EX2 R184, R140 ;  /* 0x0000008c00b87308 */ /* 0x0005e40000000800 */
[--C-:B------:R-:W-:Y:S02]  /*9ab0*/  FFMA.FTZ R132, R203, c[0x0][0x2d0], -R174.reuse ;  /* 0x0000b400cb847a23 */ /* 0x100fe400000108ae */
[C---:B------:R-:W-:Y:S02]  /*9ac0*/  FMUL.FTZ R108, R2.reuse, R108 ;  /* 0x0000006c026c7220 */ /* 0x040fe40000410000 */
[C---:B------:R-:W-:Y:S04]  /*9ad0*/  HMMA.16816.F32 R80, R192.reuse, R134, R80 ;  /* 0x00000086c050723c */ /* 0x040fe80000001850 */
[----:B------:R3:W4:Y:S01]  /*9ae0*/  MUFU.EX2 R157, R132 ;  /* 0x00000084009d7308 */ /* 0x0007220000000800 */
[----:B------:R-:W-:Y:S02]  /*9af0*/  FMUL.FTZ R109, R2, R109 ;  /* 0x0000006d026d7220 */ /* 0x000fe40000410000 */
[C---:B------:R-:W-:Y:S02]  /*9b00*/  FMUL.FTZ R110, R0.reuse, R110 ;  /* 0x0000006e006e7220 */ /* 0x040fe40000410000 */
[----:B------:R-:W-:Y:S03]  /*9b10*/  FMUL.FTZ R111, R0, R111 ;  /* 0x0000006f006f7220 */ /* 0x000fe60000410000 */
[C---:B------:R-:W-:Y:S02]  /*9b20*/  FMUL.FTZ R112, R165.reuse, R112 ;  /* 0x00000070a5707220 */ /* 0x040fe40000410000 */
[C---:B------:R-:W-:Y:S02]  /*9b30*/  FMUL.FTZ R113, R165.reuse, R113 ;  /* 0x00000071a5717220 */ /* 0x040fe40000410000 */
[----:B------:R-:W-:Y:S02]  /*9b40*/  FMUL.FTZ R114, R164, R114 ;  /* 0x00000072a4727220 */ /* 0x000fe40000410000 */
[--C-:B--2---:R-:W-:Y:S02]  /*9b50*/  FFMA.FTZ R140, R208, c[0x0][0x2d0], -R174.reuse ;  /* 0x0000b400d08c7a23 */ /* 0x104fe400000108ae */
[C---:B------:R-:W-:Y:S02]  /*9b60*/  FMUL.FTZ R115, R164.reuse, R115 ;  /* 0x00000073a4737220 */ /* 0x040fe40000410000 */
[----:B------:R2:W-:Y:S01]  /*9b70*/  MUFU.EX2 R162, R140 ;  /* 0x0000008c00a27308 */ /* 0x0005e20000000800 */
[C---:B------:R-:W-:Y:S02]  /*9b80*/  FMUL.FTZ R116, R165.reuse, R116 ;  /* 0x00000074a5747220 */ /* 0x040fe40000410000 */
[----:B------:R-:W-:Y:S02]  /*9b90*/  FMUL.FTZ R117, R165, R117 ;  /* 0x00000075a5757220 */ /* 0x000fe40000410000 */
[----:B------:R-:W-:Y:S02]  /*9ba0*/  FMUL.FTZ R118, R164, R118 ;  /* 0x00000076a4767220 */ /* 0x000fe40000410000 */
[----:B---3--:R-:W-:Y:S02]  /*9bb0*/  FFMA.FTZ R132, R204, c[0x0][0x2d0], -R173 ;  /* 0x0000b400cc847a23 */ /* 0x008fe400000108ad */
[----:B------:R-:W-:Y:S01]  /*9bc0*/  FMUL.FTZ R119, R164, R119 ;  /* 0x00000077a4777220 */ /* 0x000fe20000410000 */
[-C--:B-1----:R-:W-:Y:S01]  /*9bd0*/  HMMA.16816.F32 R84, R192, R136.reuse, R84 ;  /* 0x00000088c054723c */ /* 0x082fe20000001854 */
[----:B------:R1:W3:Y:S02]  /*9be0*/  MUFU.EX2 R161, R132 ;  /* 0x0000008400a17308 */ /* 0x0002e40000000800 */
[C---:B------:R-:W-:Y:S02]  /*9bf0*/  FMUL.FTZ R120, R2.reuse, R120 ;  /* 0x0000007802787220 */ /* 0x040fe40000410000 */
[----:B------:R-:W-:Y:S02]  /*9c00*/  FMUL.FTZ R121, R2, R121 ;  /* 0x0000007902797220 */ /* 0x000fe40000410000 */
[C---:B------:R-:W-:Y:S01]  /*9c10*/  FMUL.FTZ R122, R0.reuse, R122 ;  /* 0x0000007a007a7220 */ /* 0x040fe20000410000 */
[C---:B------:R-:W-:Y:S04]  /*9c20*/  HMMA.16816.F32 R88, R176.reuse, R136, R88 ;  /* 0x00000088b058723c */ /* 0x040fe80000001858 */
[----:B------:R-:W-:Y:S02]  /*9c30*/  FMUL.FTZ R123, R0, R123 ;  /* 0x0000007b007b7220 */ /* 0x000fe40000410000 */
[--C-:B--2---:R-:W-:Y:S02]  /*9c40*/  FFMA.FTZ R140, R207, c[0x0][0x2d0], -R175.reuse ;  /* 0x0000b400cf8c7a23 */ /* 0x104fe400000108af */
[-C--:B------:R-:W-:Y:S02]  /*9c50*/  HMMA.16816.F32 R92, R176, R138.reuse, R92 ;  /* 0x0000008ab05c723c */ /* 0x080fe4000000185c */
[----:B------:R2:W-:Y:S02]  /*9c60*/  MUFU.EX2 R160, R140 ;  /* 0x0000008c00a07308 */ /* 0x0005e40000000800 */
[----:B------:R-:W-:Y:S02]  /*9c70*/  FFMA.FTZ R136, R209, c[0x0][0x2d0], -R174 ;  /* 0x0000b400d1887a23 */ /* 0x000fe400000108ae */
[C---:B------:R-:W-:Y:S02]  /*9c80*/  FMUL.FTZ R124, R2.reuse, R124 ;  /* 0x0000007c027c7220 */ /* 0x040fe40000410000 */
[C---:B------:R-:W-:Y:S01]  /*9c90*/  HMMA.16816.F32 R96, R192.reuse, R138, R96 ;  /* 0x0000008ac060723c */ /* 0x040fe20000001860 */
[----:B-1----:R-:W1:Y:S03]  /*9ca0*/  LDSM.16.MT88.4 R132, [R228+0x3880] ;  /* 0x00388000e484783b */ /* 0x002e660000004200 */
[----:B------:R5:W1:Y:S01]  /*9cb0*/  MUFU.EX2 R158, R136 ;  /* 0x00000088009e7308 */ /* 0x000a620000000800 */
[----:B------:R-:W-:Y:S02]  /*9cc0*/  FMUL.FTZ R125, R2, R125 ;  /* 0x0000007d027d7220 */ /* 0x000fe40000410000 */
[C---:B------:R-:W-:Y:S02]  /*9cd0*/  FMUL.FTZ R126, R0.reuse, R126 ;  /* 0x0000007e007e7220 */ /* 0x040fe40000410000 */
[----:B------:R-:W-:Y:S03]  /*9ce0*/  FMUL.FTZ R127, R0, R127 ;  /* 0x0000007f007f7220 */ /* 0x000fe60000410000 */
[C---:B------:R-:W-:Y:S02]  /*9cf0*/  FMUL.FTZ R128, R165.reuse, R128 ;  /* 0x00000080a5807220 */ /* 0x040fe40000410000 */
[----:B------:R-:W-:Y:S02]  /*9d00*/  FMUL.FTZ R129, R165, R129 ;  /* 0x00000081a5817220 */ /* 0x000fe40000410000 */
[C---:B------:R-:W-:Y:S02]  /*9d10*/  FMUL.FTZ R130, R164.reuse, R130 ;  /* 0x00000082a4827220 */ /* 0x040fe40000410000 */
[--C-:B--2---:R-:W-:Y:S02]  /*9d20*/  FFMA.FTZ R140, R211, c[0x0][0x2d0], -R175.reuse ;  /* 0x0000b400d38c7a23 */ /* 0x104fe400000108af */
[----:B------:R-:W-:Y:S02]  /*9d30*/  FMUL.FTZ R131, R164, R131 ;  /* 0x00000083a4837220 */ /* 0x000fe40000410000 */
[----:B------:R2:W-:Y:S01]  /*9d40*/  MUFU.EX2 R159, R140 ;  /* 0x0000008c009f7308 */ /* 0x0005e20000000800 */
[--C-:B-----5:R-:W-:Y:S09]  /*9d50*/  FFMA.FTZ R136, R206, c[0x0][0x2d0], -R175.reuse ;  /* 0x0000b400ce887a23 */ /* 0x120ff200000108af */
[----:B------:R5:W3:Y:S01]  /*9d60*/  MUFU.EX2 R154, R136 ;  /* 0x00000088009a7308 */ /* 0x000ae20000000800 */
[-C--:B-1----:R-:W-:Y:S01]  /*9d70*/  HMMA.16816.F32 R100, R192, R132.reuse, R100 ;  /* 0x00000084c064723c */ /* 0x082fe20000001864 */
[----:B--2---:R-:W-:Y:S07]  /*9d80*/  LDSM.16.MT88.4 R140, [R225+0x2880] ;  /* 0x00288000e18c783b */ /* 0x004fee0000004200 */
[C---:B------:R-:W-:Y:S07]  /*9d90*/  HMMA.16816.F32 R104, R176.reuse, R132, R104 ;  /* 0x00000084b068723c */ /* 0x040fee0000001868 */
[----:B------:R-:W-:Y:S01]  /*9da0*/  FFMA.FTZ R132, R212, c[0x0][0x2d0], -R175 ;  /* 0x0000b400d4847a23 */ /* 0x000fe200000108af */
[-C--:B------:R-:W-:Y:S01]  /*9db0*/  HMMA.16816.F32 R108, R176, R134.reuse, R108 ;  /* 0x00000086b06c723c */ /* 0x080fe2000000186c */
[----:B-----5:R-:W1:Y:S02]  /*9dc0*/  LDSM.16.MT88.4 R136, [R227+0x3880] ;  /* 0x00388000e388783b */ /* 0x020e640000004200 */
[----:B------:R2:W5:Y:S01]  /*9dd0*/  MUFU.EX2 R252, R132 ;  /* 0x0000008400fc7308 */ /* 0x0005620000000800 */
[----:B----4-:R-:W-:Y:S04]  /*9de0*/  F2FP.PACK_AB R133, R157, R189 ;  /* 0x000000bd9d85723e */ /* 0x010fe800000000ff */
[C---:B------:R-:W-:Y:S07]  /*9df0*/  HMMA.16816.F32 R112, R192.reuse, R134, R112 ;  /* 0x00000086c070723c */ /* 0x040fee0000001870 */
[----:B---3--:R-:W-:Y:S02]  /*9e00*/  F2FP.PACK_AB R134, R184, R161 ;  /* 0x000000a1b886723e */ /* 0x008fe400000000ff */
[----:B------:R-:W-:Y:S03]  /*9e10*/  F2FP.PACK_AB R135, R158, R162 ;  /* 0x000000a29e87723e */ /* 0x000fe600000000ff */
[--C-:B--2---:R-:W-:Y:S04]  /*9e20*/  FFMA.FTZ R132, R199, c[0x0][0x2d0], -R166.reuse ;  /* 0x0000b400c7847a23 */ /* 0x104fe800000108a6 */
[----:B------:R2:W-:Y:S01]  /*9e30*/  MUFU.EX2 R251, R132 ;  /* 0x0000008400fb7308 */ /* 0x0005e20000000800 */
[-C--:B-1----:R-:W-:Y:S08]  /*9e40*/  HMMA.16816.F32 R116, R192, R136.reuse, R116 ;  /* 0x00000088c074723c */ /* 0x082ff00000001874 */
[C---:B------:R-:W-:Y:S04]  /*9e50*/  HMMA.16816.F32 R120, R176.reuse, R136, R120 ;  /* 0x00000088b078723c */ /* 0x040fe80000001878 */
[--C-:B--2---:R-:W-:Y:S03]  /*9e60*/  FFMA.FTZ R132, R210, c[0x0][0x2d0], -R166.reuse ;  /* 0x0000b400d2847a23 */ /* 0x104fe600000108a6 */
[----:B------:R-:W-:Y:S01]  /*9e70*/  F2FP.PACK_AB R136, R160, R154 ;  /* 0x0000009aa088723e */ /* 0x000fe200000000ff */
[-C--:B------:R-:W-:Y:S01]  /*9e80*/  HMMA.16816.F32 R124, R176, R138.reuse, R124 ;  /* 0x0000008ab07c723c */ /* 0x080fe2000000187c */
[----:B------:R1:W2:Y:S07]  /*9e90*/  MUFU.EX2 R250, R132 ;  /* 0x0000008400fa7308 */ /* 0x0002ae0000000800 */
[----:B------:R-:W-:Y:S07]  /*9ea0*/  HMMA.16816.F32 R128, R192, R138, R128 ;  /* 0x0000008ac080723c */ /* 0x000fee0000001880 */
[----:B-----5:R-:W-:Y:S01]  /*9eb0*/  F2FP.PACK_AB R138, R252, R159 ;  /* 0x0000009ffc8a723e */ /* 0x020fe200000000ff */
[--C-:B-1----:R-:W-:Y:S01]  /*9ec0*/  FFMA.FTZ R132, R213, c[0x0][0x2d0], -R166.reuse ;  /* 0x0000b400d5847a23 */ /* 0x102fe200000108a6 */
[----:B--2---:R-:W-:Y:S03]  /*9ed0*/  F2FP.PACK_AB R137, R250, R251 ;  /* 0x000000fbfa89723e */ /* 0x004fe600000000ff */
[----:B------:R1:W-:Y:S02]  /*9ee0*/  MUFU.EX2 R249, R132 ;  /* 0x0000008400f97308 */ /* 0x0003e40000000800 */
[----:B-1----:R-:W-:Y:S08]  /*9ef0*/  FFMA.FTZ R132, R198, c[0x0][0x2d0], -R166 ;  /* 0x0000b400c6847a23 */ /* 0x002ff000000108a6 */
[----:B------:R1:W2:Y:S02]  /*9f00*/  MUFU.EX2 R201, R132 ;  /* 0x0000008400c97308 */ /* 0x0002a40000000800 */
[----:B-1----:R-:W-:Y:S02]  /*9f10*/  F2FP.PACK_AB R132, R155, R188 ;  /* 0x000000bc9b84723e */ /* 0x002fe400000000ff */
[----:B--2---:R-:W-:Y:S05]  /*9f20*/  F2FP.PACK_AB R139, R201, R249 ;  /* 0x000000f9c98b723e */ /* 0x004fea00000000ff */
[-C--:B------:R-:W-:Y:S08]  /*9f30*/  HMMA.16816.F32 R4, R132, R140.reuse, R4 ;  /* 0x0000008c8404723c */ /* 0x080ff00000001804 */
[C---:B------:R-:W-:Y:S08]  /*9f40*/  HMMA.16816.F32 R8, R136.reuse, R140, R8 ;  /* 0x0000008c8808723c */ /* 0x040ff00000001808 */
[-C--:B------:R-:W-:Y:S08]  /*9f50*/  HMMA.16816.F32 R12, R136, R142.reuse, R12 ;  /* 0x0000008e880c723c */ /* 0x080ff0000000180c */
[C---:B------:R-:W-:Y:S01]  /*9f60*/  HMMA.16816.F32 R16, R132.reuse, R142, R16 ;  /* 0x0000008e8410723c */ /* 0x040fe20000001810 */
[----:B------:R-:W1:Y:S07]  /*9f70*/  LDSM.16.MT88.4 R140, [R227+0x2880] ;  /* 0x00288000e38c783b */ /* 0x000e6e0000004200 */
[-C--:B------:R-:W-:Y:S08]  /*9f80*/  HMMA.16816.F32 R20, R132, R144.reuse, R20 ;  /* 0x000000908414723c */ /* 0x080ff00000001814 */
[C---:B------:R-:W-:Y:S07]  /*9f90*/  HMMA.16816.F32 R24, R136.reuse, R144, R24 ;  /* 0x000000908818723c */ /* 0x040fee0000001818 */
[--C-:B------:R-:W-:Y:S01]  /*9fa0*/  FFMA.FTZ R144, R217, c[0x0][0x2d0], -R173.reuse ;  /* 0x0000b400d9907a23 */ /* 0x100fe200000108ad */
[-C--:B------:R-:W-:Y:S03]  /*9fb0*/  HMMA.16816.F32 R28, R136, R146.reuse, R28 ;  /* 0x00000092881c723c */ /* 0x080fe6000000181c */
[----:B------:R2:W-:Y:S01]  /*9fc0*/  MUFU.EX2 R213, R144 ;  /* 0x0000009000d57308 */ /* 0x0005e20000000800 */
[----:B------:R-:W-:Y:S04]  /*9fd0*/  MOV R217, R184 ;  /* 0x000000b800d97202 */ /* 0x000fe80000000f00 */
[C---:B------:R-:W-:Y:S08]  /*9fe0*/  HMMA.16816.F32 R32, R132.reuse, R146, R32 ;  /* 0x000000928420723c */ /* 0x040ff00000001820 */
[-C--:B------:R-:W-:Y:S08]  /*9ff0*/  HMMA.16816.F32 R36, R132, R148.reuse, R36 ;  /* 0x000000948424723c */ /* 0x080ff00000001824 */
[C---:B------:R-:W-:Y:S04]  /*a000*/  HMMA.16816.F32 R40, R136.reuse, R148, R40 ;  /* 0x000000948828723c */ /* 0x040fe80000001828 */
[----:B--2---:R-:W-:Y:S01]  /*a010*/  FFMA.FTZ R144, R218, c[0x0][0x2d0], -R173 ;  /* 0x0000b400da907a23 */ /* 0x004fe200000108ad */
[----:B------:R-:W-:Y:S02]  /*a020*/  MOV R218, R183 ;  /* 0x000000b700da7202 */ /* 0x000fe40000000f00 */
[--C-:B------:R-:W-:Y:S01]  /*a030*/  FFMA.FTZ R148, R220, c[0x0][0x2d0], -R174.reuse ;  /* 0x0000b400dc947a23 */ /* 0x100fe200000108ae */
[-C--:B------:R-:W-:Y:S01]  /*a040*/  HMMA.16816.F32 R44, R136, R150.reuse, R44 ;  /* 0x00000096882c723c */ /* 0x080fe2000000182c */
[----:B------:R2:W-:Y:S03]  /*a050*/  MUFU.EX2 R212, R144 ;  /* 0x0000009000d47308 */ /* 0x0005e60000000800 */
[----:B------:R-:W-:Y:S04]  /*a060*/  MOV R220, R162 ;  /* 0x000000a200dc7202 */ /* 0x000fe80000000f00 */
[C---:B------:R-:W-:Y:S03]  /*a070*/  HMMA.16816.F32 R48, R132.reuse, R150, R48 ;  /* 0x000000968430723c */ /* 0x040fe60000001830 */
[----:B------:R3:W-:Y:S05]  /*a080*/  MUFU.EX2 R209, R148 ;  /* 0x0000009400d17308 */ /* 0x0007ea0000000800 */
[-C--:B-1----:R-:W-:Y:S08]  /*a090*/  HMMA.16816.F32 R52, R132, R140.reuse, R52 ;  /* 0x0000008c8434723c */ /* 0x082ff00000001834 */
[C---:B------:R-:W-:Y:S04]  /*a0a0*/  HMMA.16816.F32 R56, R136.reuse, R140, R56 ;  /* 0x0000008c8838723c */ /* 0x040fe80000001838 */
[----:B--2---:R-:W-:Y:S01]  /*a0b0*/  FFMA.FTZ R144, R219, c[0x0][0x2d0], -R174 ;  /* 0x0000b400db907a23 */ /* 0x004fe200000108ae */
[----:B------:R-:W-:Y:S02]  /*a0c0*/  MOV R219, R182 ;  /* 0x000000b600db7202 */ /* 0x000fe40000000f00 */
[----:B------:R-:W-:Y:S01]  /*a0d0*/  FFMA.FTZ R140, R244, c[0x0][0x2d0], -R175 ;  /* 0x0000b400f48c7a23 */ /* 0x000fe200000108af */
[-C--:B------:R-:W-:Y:S01]  /*a0e0*/  HMMA.16816.F32 R60, R136, R142.reuse, R60 ;  /* 0x0000008e883c723c */ /* 0x080fe2000000183c */
[----:B------:R1:W2:Y:S03]  /*a0f0*/  MUFU.EX2 R211, R144 ;  /* 0x0000009000d37308 */ /* 0x0002a60000000800 */
[--C-:B---3--:R-:W-:Y:S01]  /*a100*/  FFMA.FTZ R148, R221, c[0x0][0x2d0], -R173.reuse ;  /* 0x0000b400dd947a23 */ /* 0x108fe200000108ad */
[----:B------:R-:W-:Y:S01]  /*a110*/  MOV R221, R161 ;  /* 0x000000a100dd7202 */ /* 0x000fe20000000f00 */
[----:B------:R-:W-:Y:S01]  /*a120*/  FFMA.FTZ R173, R222, c[0x0][0x2d0], -R173 ;  /* 0x0000b400dead7a23 */ /* 0x000fe200000108ad */
[----:B------:R-:W-:Y:S01]  /*a130*/  MOV R222, R160 ;  /* 0x000000a000de7202 */ /* 0x000fe20000000f00 */
[C---:B------:R-:W-:Y:S01]  /*a140*/  HMMA.16816.F32 R64, R132.reuse, R142, R64 ;  /* 0x0000008e8440723c */ /* 0x040fe20000001840 */
[----:B------:R-:W-:Y:S02]  /*a150*/  LDSM.16.MT88.4 R160, [R228+0x3080] ;  /* 0x00308000e4a0783b */ /* 0x000fe40000004200 */
[----:B------:R3:W-:Y:S01]  /*a160*/  MUFU.EX2 R210, R148 ;  /* 0x0000009400d27308 */ /* 0x0007e20000000800 */
[----:B------:R-:W-:Y:S02]  /*a170*/  MOV R244, R155 ;  /* 0x0000009b00f47202 */ /* 0x000fe40000000f00 */
[----:B------:R-:W-:Y:S02]  /*a180*/  MOV R155, R153 ;  /* 0x00000099009b7202 */ /* 0x000fe40000000f00 */
[----:B------:R-:W-:Y:S01]  /*a190*/  MOV R153, R152 ;  /* 0x0000009800997202 */ /* 0x000fe20000000f00 */
[----:B------:R-:W-:Y:S03]  /*a1a0*/  FFMA.FTZ R152, R215, c[0x0][0x2d0], -R166 ;  /* 0x0000b400d7987a23 */ /* 0x000fe600000108a6 */
[----:B------:R-:W-:Y:S01]  /*a1b0*/  MOV R215, R188 ;  /* 0x000000bc00d77202 */ /* 0x000fe20000000f00 */
[----:B------:R4:W-:Y:S01]  /*a1c0*/  MUFU.EX2 R205, R140 ;  /* 0x0000008c00cd7308 */ /* 0x0009e20000000800 */
[----:B-1----:R-:W1:Y:S09]  /*a1d0*/  LDSM.16.MT88.4 R144, [R225+0x4080] ;  /* 0x00408000e190783b */ /* 0x002e720000004200 */
[----:B------:R2:W-:Y:S01]  /*a1e0*/  MUFU.EX2 R208, R173 ;  /* 0x000000ad00d07308 */ /* 0x0005e20000000800 */
[--C-:B---3--:R-:W-:Y:S01]  /*a1f0*/  FFMA.FTZ R148, R223, c[0x0][0x2d0], -R174.reuse ;  /* 0x0000b400df947a23 */ /* 0x108fe200000108ae */
[----:B------:R-:W-:Y:S01]  /*a200*/  MOV R223, R157 ;  /* 0x0000009d00df7202 */ /* 0x000fe20000000f00 */
[----:B------:R-:W-:Y:S01]  /*a210*/  FFMA.FTZ R174, R246, c[0x0][0x2d0], -R174 ;  /* 0x0000b400f6ae7a23 */ /* 0x000fe200000108ae */
[----:B------:R-:W-:Y:S02]  /*a220*/  MOV R157, R185 ;  /* 0x000000b9009d7202 */ /* 0x000fe40000000f00 */
[----:B------:R-:W-:Y:S04]  /*a230*/  MOV R246, R156 ;  /* 0x0000009c00f67202 */ /* 0x000fe80000000f00 */
[----:B------:R3:W-:Y:S01]  /*a240*/  MUFU.EX2 R207, R148 ;  /* 0x0000009400cf7308 */ /* 0x0007e20000000800 */
[----:B------:R-:W-:Y:S01]  /*a250*/  MOV R156, R186 ;  /* 0x000000ba009c7202 */ /* 0x000fe20000000f00 */
[--C-:B----4-:R-:W-:Y:S01]  /*a260*/  FFMA.FTZ R140, R245, c[0x0][0x2d0], -R175.reuse ;  /* 0x0000b400f58c7a23 */ /* 0x110fe200000108af */
[----:B------:R-:W-:Y:S02]  /*a270*/  MOV R245, R154 ;  /* 0x0000009a00f57202 */ /* 0x000fe40000000f00 */
[----:B------:R-:W-:Y:S05]  /*a280*/  MOV R154, R191 ;  /* 0x000000bf009a7202 */ /* 0x000fea0000000f00 */
[----:B------:R4:W5:Y:S01]  /*a290*/  MUFU.EX2 R203, R140 ;  /* 0x0000008c00cb7308 */ /* 0x0009620000000800 */
[----:B--2---:R-:W-:Y:S09]  /*a2a0*/  F2FP.PACK_AB R173, R209, R211 ;  /* 0x000000d3d1ad723e */ /* 0x004ff200000000ff */
[----:B------:R2:W2:Y:S01]  /*a2b0*/  MUFU.EX2 R206, R174 ;  /* 0x000000ae00ce7308 */ /* 0x0004a20000000800 */
[-C--:B-1----:R-:W-:Y:S01]  /*a2c0*/  HMMA.16816.F32 R68, R132, R144.reuse, R68 ;  /* 0x000000908444723c */ /* 0x082fe20000001844 */
[----:B---3--:R-:W1:Y:S08]  /*a2d0*/  LDSM.16.MT88.4 R148, [R226+0x4080] ;  /* 0x00408000e294783b */ /* 0x008e700000004200 */
[----:B------:R3:W-:Y:S01]  /*a2e0*/  MUFU.EX2 R200, R152 ;  /* 0x0000009800c87308 */ /* 0x0007e20000000800 */
[C---:B------:R-:W-:Y:S01]  /*a2f0*/  HMMA.16816.F32 R72, R136.reuse, R144, R72 ;  /* 0x000000908848723c */ /* 0x040fe20000001848 */
[----:B----4-:R-:W4:Y:S03]  /*a300*/  LDSM.16.MT88.4 R140, [R228+0x4080] ;  /* 0x00408000e48c783b */ /* 0x010f260000004200 */
[----:B-----5:R-:W-:Y:S03]  /*a310*/  F2FP.PACK_AB R192, R203, R205 ;  /* 0x000000cdcbc0723e */ /* 0x020fe600000000ff */
[--C-:B------:R-:W-:Y:S01]  /*a320*/  FFMA.FTZ R144, R248, c[0x0][0x2d0], -R175.reuse ;  /* 0x0000b400f8907a23 */ /* 0x100fe200000108af */
[-C--:B------:R-:W-:Y:S03]  /*a330*/  HMMA.16816.F32 R76, R136, R146.reuse, R76 ;  /* 0x00000092884c723c */ /* 0x080fe6000000184c */
[----:B------:R5:W-:Y:S01]  /*a340*/  MUFU.EX2 R204, R144 ;  /* 0x0000009000cc7308 */ /* 0x000be20000000800 */
[----:B------:R-:W-:Y:S01]  /*a350*/  MOV R248, R190 ;  /* 0x000000be00f87202 */ /* 0x000fe20000000f00 */
[----:B------:R-:W-:Y:S01]  /*a360*/  FFMA.FTZ R175, R247, c[0x0][0x2d0], -R175 ;  /* 0x0000b400f7af7a23 */ /* 0x000fe200000108af */
[----:B------:R-:W-:Y:S02]  /*a370*/  MOV R247, R189 ;  /* 0x000000bd00f77202 */ /* 0x000fe40000000f00 */
[C---:B------:R-:W-:Y:S01]  /*a380*/  HMMA.16816.F32 R80, R132.reuse, R146, R80 ;  /* 0x000000928450723c */ /* 0x040fe20000001850 */
[----:B------:R-:W-:Y:S03]  /*a390*/  LDSM.16.MT88.4 R188, [R225+0x3080] ;  /* 0x00308000e1bc783b */ /* 0x000fe60000004200 */
[----:B--2---:R-:W-:Y:S01]  /*a3a0*/  F2FP.PACK_AB R174, R208, R210 ;  /* 0x000000d2d0ae723e */ /* 0x004fe200000000ff */
[----:B------:R2:W2:Y:S01]  /*a3b0*/  MUFU.EX2 R202, R175 ;  /* 0x000000af00ca7308 */ /* 0x0004a20000000800 */
[----:B---3--:R-:W-:Y:S02]  /*a3c0*/  MOV R152, R170 ;  /* 0x000000aa00987202 */ /* 0x008fe40000000f00 */
[-C--:B-1----:R-:W-:Y:S01]  /*a3d0*/  HMMA.16816.F32 R84, R132, R148.reuse, R84 ;  /* 0x000000948454723c */ /* 0x082fe20000001854 */
[----:B-----5:R-:W1:Y:S07]  /*a3e0*/  LDSM.16.MT88.4 R144, [R227+0x4080] ;  /* 0x00408000e390783b */ /* 0x020e6e0000004200 */
[C---:B------:R-:W-:Y:S04]  /*a3f0*/  HMMA.16816.F32 R88, R136.reuse, R148, R88 ;  /* 0x000000948858723c */ /* 0x040fe80000001858 */
[----:B--2---:R-:W-:Y:S02]  /*a400*/  F2FP.PACK_AB R175, R206, R207 ;  /* 0x000000cfceaf723e */ /* 0x004fe400000000ff */
[----:B------:R-:W-:Y:S01]  /*a410*/  F2FP.PACK_AB R194, R202, R204 ;  /* 0x000000cccac2723e */ /* 0x000fe200000000ff */
[--C-:B------:R-:W-:Y:S01]  /*a420*/  FFMA.FTZ R148, R214, c[0x0][0x2d0], -R166.reuse ;  /* 0x0000b400d6947a23 */ /* 0x100fe200000108a6 */
[-C--:B------:R-:W-:Y:S04]  /*a430*/  HMMA.16816.F32 R92, R136, R150.reuse, R92 ;  /* 0x00000096885c723c */ /* 0x080fe8000000185c */
[----:B------:R-:W-:Y:S02]  /*a440*/  MOV R214, R171 ;  /* 0x000000ab00d67202 */ /* 0x000fe40000000f00 */
[----:B------:R2:W3:Y:S02]  /*a450*/  MUFU.EX2 R171, R148 ;  /* 0x0000009400ab7308 */ /* 0x0004e40000000800 */
[C---:B------:R-:W-:Y:S08]  /*a460*/  HMMA.16816.F32 R96, R132.reuse, R150, R96 ;  /* 0x000000968460723c */ /* 0x040ff00000001860 */
[-C--:B----4-:R-:W-:Y:S08]  /*a470*/  HMMA.16816.F32 R100, R132, R140.reuse, R100 ;  /* 0x0000008c8464723c */ /* 0x090ff00000001864 */
[C---:B------:R-:W-:Y:S04]  /*a480*/  HMMA.16816.F32 R104, R136.reuse, R140, R104 ;  /* 0x0000008c8868723c */ /* 0x040fe80000001868 */
[--C-:B--2---:R-:W-:Y:S01]  /*a490*/  FFMA.FTZ R148, R216, c[0x0][0x2d0], -R166.reuse ;  /* 0x0000b400d8947a23 */ /* 0x104fe200000108a6 */
[----:B---3--:R-:W-:Y:S03]  /*a4a0*/  F2FP.PACK_AB R193, R171, R200 ;  /* 0x000000c8abc1723e */ /* 0x008fe600000000ff */
[-C--:B------:R-:W-:Y:S01]  /*a4b0*/  HMMA.16816.F32 R108, R136, R142.reuse, R108 ;  /* 0x0000008e886c723c */ /* 0x080fe2000000186c */
[----:B------:R2:W-:Y:S03]  /*a4c0*/  MUFU.EX2 R170, R148 ;  /* 0x0000009400aa7308 */ /* 0x0005e60000000800 */
[----:B------:R-:W-:Y:S01]  /*a4d0*/  MOV R140, R181 ;  /* 0x000000b5008c7202 */ /* 0x000fe20000000f00 */
[----:B------:R-:W-:Y:S01]  /*a4e0*/  FFMA.FTZ R166, R172, c[0x0][0x2d0], -R166 ;  /* 0x0000b400aca67a23 */ /* 0x000fe200000108a6 */
[----:B------:R-:W-:Y:S02]  /*a4f0*/  F2FP.PACK_AB R172, R212, R213 ;  /* 0x000000d5d4ac723e */ /* 0x000fe400000000ff */
[C---:B------:R-:W-:Y:S03]  /*a500*/  HMMA.16816.F32 R112, R132.reuse, R142, R112 ;  /* 0x0000008e8470723c */ /* 0x040fe60000001870 */
[----:B------:R-:W3:Y:S01]  /*a510*/  MUFU.EX2 R166, R166 ;  /* 0x000000a600a67308 */ /* 0x000ee20000000800 */
[----:B------:R-:W-:Y:S03]  /*a520*/  MOV R141, R180 ;  /* 0x000000b4008d7202 */ /* 0x000fe60000000f00 */
[----:B------:R-:W-:Y:S01]  /*a530*/  MOV R142, R197 ;  /* 0x000000c5008e7202 */ /* 0x000fe20000000f00 */
[-C--:B-1----:R-:W-:Y:S04]  /*a540*/  HMMA.16816.F32 R116, R132, R144.reuse, R116 ;  /* 0x000000908474723c */ /* 0x082fe80000001874 */
[----:B------:R-:W-:Y:S02]  /*a550*/  MOV R143, R196 ;  /* 0x000000c4008f7202 */ /* 0x000fe40000000f00 */
[----:B------:R-:W-:Y:S01]  /*a560*/  LDSM.16.MT88.4 R196, [R227+0x3080] ;  /* 0x00308000e3c4783b */ /* 0x000fe20000004200 */
[----:B------:R-:W-:Y:S01]  /*a570*/  MOV R216, R155 ;  /* 0x0000009b00d87202 */ /* 0x000fe20000000f00 */
[C---:B------:R-:W-:Y:S04]  /*a580*/  HMMA.16816.F32 R120, R136.reuse, R144, R120 ;  /* 0x000000908878723c */ /* 0x040fe80000001878 */
[----:B------:R-:W-:Y:S02]  /*a590*/  MOV R155, R187 ;  /* 0x000000bb009b7202 */ /* 0x000fe40000000f00 */
[----:B--2---:R-:W1:Y:S02]  /*a5a0*/  LDSM.16.MT88.4 R148, [R226+0x3080] ;  /* 0x00308000e294783b */ /* 0x004e640000004200 */
[-C--:B------:R-:W-:Y:S04]  /*a5b0*/  HMMA.16816.F32 R124, R136, R146.reuse, R124 ;  /* 0x00000092887c723c */ /* 0x080fe8000000187c */
[----:B---3--:R-:W-:Y:S04]  /*a5c0*/  F2FP.PACK_AB R195, R166, R170 ;  /* 0x000000aaa6c3723e */ /* 0x008fe800000000ff */
[----:B------:R-:W-:Y:S08]  /*a5d0*/  HMMA.16816.F32 R128, R132, R146, R128 ;  /* 0x000000928480723c */ /* 0x000ff00000001880 */
[-C--:B------:R-:W-:Y:S01]  /*a5e0*/  HMMA.16816.F32 R176, R172, R188.reuse, R4 ;  /* 0x000000bcacb0723c */ /* 0x080fe20000001804 */
[----:B------:R-:W2:Y:S07]  /*a5f0*/  LDSM.16.MT88.4 R4, [R225+0x4880] ;  /* 0x00488000e104783b */ /* 0x000eae0000004200 */
[C---:B------:R-:W-:Y:S01]  /*a600*/  HMMA.16816.F32 R180, R192.reuse, R188, R8 ;  /* 0x000000bcc0b4723c */ /* 0x040fe20000001808 */
[----:B------:R-:W3:Y:S07]  /*a610*/  LDSM.16.MT88.4 R8, [R226+0x4880] ;  /* 0x00488000e208783b */ /* 0x000eee0000004200 */
[-C--:B------:R-:W-:Y:S01]  /*a620*/  HMMA.16816.F32 R184, R192, R190.reuse, R12 ;  /* 0x000000bec0b8723c */ /* 0x080fe2000000180c */
[----:B------:R-:W4:Y:S07]  /*a630*/  LDSM.16.MT88.4 R12, [R228+0x4880] ;  /* 0x00488000e40c783b */ /* 0x000f2e0000004200 */
[C---:B------:R-:W-:Y:S01]  /*a640*/  HMMA.16816.F32 R188, R172.reuse, R190, R16 ;  /* 0x000000beacbc723c */ /* 0x040fe20000001810 */
[----:B------:R-:W2:Y:S07]  /*a650*/  LDSM.16.MT88.4 R16, [R227+0x4880] ;  /* 0x00488000e310783b */ /* 0x000eae0000004200 */
[-C--:B-1----:R-:W-:Y:S01]  /*a660*/  HMMA.16816.F32 R132, R172, R148.reuse, R20 ;  /* 0x00000094ac84723c */ /* 0x082fe20000001814 */
[----:B------:R-:W5:Y:S06]  /*a670*/  LDL.LU R20, [R1+0x20] ;  /* 0x0000200001147983 */ /* 0x000f6c0000300800 */
[----:B------:R-:W-:Y:S01]  /*a680*/  MOV R23, R142 ;  /* 0x0000008e00177202 */ /* 0x000fe20000000f00 */
[C---:B------:R-:W-:Y:S04]  /*a690*/  HMMA.16816.F32 R136, R192.reuse, R148, R24 ;  /* 0x00000094c088723c */ /* 0x040fe80000001818 */
[----:B------:R-:W-:Y:S02]  /*a6a0*/  MOV R22, R143 ;  /* 0x0000008f00167202 */ /* 0x000fe40000000f00 */
[----:B------:R-:W-:Y:S02]  /*a6b0*/  MOV R21, R140 ;  /* 0x0000008c00157202 */ /* 0x000fe40000000f00 */
        /* <DEDUP_REMOVED lines=37> */
[-C--:B------:R-:W-:Y:S08]  /*a910*/  HMMA.16816.F32 R116, R172, R16.reuse, R116 ;  /* 0x00000010ac74723c */ /* 0x080ff00000001874 */
[C---:B------:R-:W-:Y:S08]  /*a920*/  HMMA.16816.F32 R120, R192.reuse, R16, R120 ;  /* 0x00000010c078723c */ /* 0x040ff00000001878 */
[-C--:B------:R-:W-:Y:S08]  /*a930*/  HMMA.16816.F32 R124, R192, R18.reuse, R124 ;  /* 0x00000012c07c723c */ /* 0x080ff0000000187c */
[----:B------:R-:W-:Y:S04]  /*a940*/  HMMA.16816.F32 R128, R172, R18, R128 ;  /* 0x00000012ac80723c */ /* 0x000fe80000001880 */
[----:B-----5:R-:W-:Y:S04]  /*a950*/  FFMA.FTZ R4, R2, R28, R29 ;  /* 0x0000001c02047223 */ /* 0x020fe8000001001d */
        /* <DEDUP_REMOVED lines=56> */
.L_x_2725:
[----:B------:R-:W3:Y:S01]  /*ace0*/  S2UR UR7, SR_CTAID.X ;  /* 0x00000000000779c3 */ /* 0x000ee20000002500 */
[----:B------:R-:W-:Y:S01]  /*acf0*/  ULDC.64 UR4, c[0x0][0x2c8] ;  /* 0x0000b20000047ab9 */ /* 0x000fe20000000a00 */
[----:B------:R-:W-:Y:S01]  /*ad00*/  PLOP3.LUT P0, PT, PT, PT, UP2, 0x40, 0x0 ;  /* 0x000000000000781c */ /* 0x000fe20003f0e828 */
[----:B---3--:R-:W-:-:S04]  /*ad10*/  ULEA UR7, UR7, 0x7f, 0x7 ;  /* 0x0000007f07077891 */ /* 0x008fc8000f8e383f */
        /* <DEDUP_REMOVED lines=21> */
.L_x_2744:
[----:B------:R-:W-:Y:S02]  /*ae70*/  ULDC UR4, c[0x0][0x32c] ;  /* 0x0000cb0000047ab9 */ /* 0x000fe40000000800 */
[----:B------:R-:W-:-:S03]  /*ae80*/  UISETP.NE.AND UP0, UPT, UR4, 0x1, UPT ;  /* 0x000000010400788c */ /* 0x000fc6000bf05270 */
[----:B------:R-:W-:Y:S02]  /*ae90*/  ULDC.64 UR4, c[0x0][0x330] ;  /* 0x0000cc0000047ab9 */ /* 0x000fe40000000a00 */
[----:B------:R-:W-:-:S07]  /*aea0*/  UIMAD.WIDE.U32 UR18, UR16, UR4, URZ ;  /* 0x00000004101272a5 */ /* 0x000fce000f8e003f */
[----:B------:R-:W-:Y:S02]  /*aeb0*/  @UP0 UMOV UR17, UR19 ;  /* 0x0000001300110c82 */ /* 0x000fe40008000000 */
[----:B------:R-:W-:Y:S02]  /*aec0*/  @UP0 USHF.R.U32.HI UR16, URZ, UR5, UR17 ;  /* 0x000000053f100299 */ /* 0x000fe40008011611 */
.L_x_2745:
[----:B------:R-:W-:Y:S02]  /*aed0*/  ULDC UR4, c[0x0][0x32c] ;  /* 0x0000cb0000047ab9 */ /* 0x000fe40000000800 */
[----:B------:R-:W-:-:S04]  /*aee0*/  UIMAD UR4, UR16, UR4, URZ ;  /* 0x00000004100472a4 */ /* 0x000fc8000f8e023f */
[----:B------:R-:W-:-:S04]  /*aef0*/  UISETP.LT.AND UP0, UPT, UR7, UR4, UPT ;  /* 0x000000040700728c */ /* 0x000fc8000bf01270 */
[----:B------:R-:W-:-:S04]  /*af00*/  USEL UR7, UR7, UR4, !UP0 ;  /* 0x0000000407077287 */ /* 0x000fc8000c000000 */
.L_x_2743:
        /* <DEDUP_REMOVED lines=8> */
[----:B-1----:R-:W-:Y:S01]  /*af90*/  MOV R2, R168 ;  /* 0x000000a800027202 */ /* 0x002fe20000000f00 */
[----:B------:R-:W-:Y:S01]  /*afa0*/  IMAD.MOV.U32 R170, RZ, RZ, R3 ;  /* 0x000000ffffaa7224 */ /* 0x000fe200078e0003 */
[----:B--2---:R-:W-:Y:S01]  /*afb0*/  MOV R0, R169 ;  /* 0x000000a900007202 */ /* 0x004fe20000000f00 */
[----:B------:R-:W-:Y:S01]  /*afc0*/  IMAD.MOV.U32 R244, RZ, RZ, R242 ;  /* 0x000000fffff47224 */ /* 0x000fe200078e00f2 */
[----:B------:R-:W-:Y:S01]  /*afd0*/  MOV R164, R167 ;  /* 0x000000a700a47202 */ /* 0x000fe20000000f00 */
[----:B------:R-:W-:Y:S01]  /*afe0*/  IMAD.MOV.U32 R248, RZ, RZ, c[0x0][0x1e4] ;  /* 0x00007900fff87624 */ /* 0x000fe200078e00ff */
[----:B------:R-:W-:Y:S02]  /*aff0*/  MOV R247, c[0x0][0x1e0] ;  /* 0x0000780000f77a02 */ /* 0x000fe40000000f00 */
.L_x_2747:
[----:B------:R-:W2:Y:S01]  /*b000*/  LDL.64 R24, [R1+0x38] ;  /* 0x0000380001187983 */ /* 0x000ea20000100a00 */
[----:B------:R-:W-:Y:S05]  /*b010*/  DEPBAR.LE SB0, 0x0 ;  /* 0x000080000000791a */ /* 0x000fea0000000000 */
[----:B------:R-:W-:Y:S01]  /*b020*/  BAR.SYNC.DEFER_BLOCKING 0x0 ;  /* 0x0000000000007b1d */ /* 0x000fe20000010000 */
[C---:B------:R-:W-:Y:S02]  /*b030*/  ISETP.LT.AND P6, PT, R244.reuse, UR8, PT ;  /* 0x00000008f4007c0c */ /* 0x040fe4000bfc1270 */
[C---:B------:R-:W-:Y:S11]  /*b040*/  IADD3 R242, R244.reuse, -0x1, RZ ;  /* 0xfffffffff4f27810 */ /* 0x040ff60007ffe0ff */
[----:B------:R-:W-:Y:S01]  /*b050*/  @!P6 SHF.R.S32.HI R3, RZ, 0x1f, R244 ;  /* 0x0000001fff03e819 */ /* 0x000fe200000114f4 */
[C---:B------:R-:W-:Y:S04]  /*b060*/  @!P6 IMAD.WIDE.U32 R20, R244.reuse, c[0x0][0x208], RZ ;  /* 0x00008200f414ea25 */ /* 0x040fe800078e00ff */
        /* <DEDUP_REMOVED lines=8> */
[----:B------:R-:W2:Y:S08]  /*b0f0*/  LDSM.16.M88.4 R32, [R224+0x5880] ;  /* 0x00588000e020783b */ /* 0x000eb00000000200 */
[----:B------:R-:W3:Y:S06]  /*b100*/  LDL.64 R250, [R1+0x40] ;  /* 0x0000400001fa7983 */ /* 0x000eec0000100a00 */
        /* <DEDUP_REMOVED lines=10> */
[----:B--2---:R-:W-:Y:S04]  /*b1b0*/  @!P6 MOV R29, R25 ;  /* 0x00000019001de202 */ /* 0x004fe80000000f00 */
[----:B---3--:R-:W-:Y:S05]  /*b1c0*/  @!P6 MOV R28, R22 ;  /* 0x00000016001ce202 */ /* 0x008fea0000000f00 */
[----:B------:R-:W-:Y:S02]  /*b1d0*/  @!P6 IMAD.WIDE.U32 R28, R20, 0x30, R28 ;  /* 0x00000030141ce825 */ /* 0x000fe400078e001c */
[-C--:B------:R-:W-:Y:S03]  /*b1e0*/  HMMA.16816.F32 R20, R48, R32.reuse, RZ ;  /* 0x000000203014723c */ /* 0x080fe600000018ff */
[----:B------:R-:W-:Y:S02]  /*b1f0*/  @!P6 IADD3 R29, R29, R3, RZ ;  /* 0x000000031d1de210 */ /* 0x000fe40007ffe0ff */
[C---:B------:R-:W-:Y:S03]  /*b200*/  @!P6 SHF.L.U32 R3, R28.reuse, 0x1, RZ ;  /* 0x000000011c03e819 */ /* 0x040fe600000006ff */
[C---:B------:R-:W-:Y:S04]  /*b210*/  HMMA.16816.F32 R24, R44.reuse, R32, RZ ;  /* 0x000000202c18723c */ /* 0x040fe800000018ff */
[C---:B------:R-:W-:Y:S02]  /*b220*/  @!P6 IADD3 R36, P0, R3.reuse, c[0x0][0x1f8], RZ ;  /* 0x00007e000324ea10 */ /* 0x040fe40007f1e0ff */
[----:B------:R-:W-:Y:S02]  /*b230*/  @!P6 IADD3 R3, P5, R3, 0x80, RZ ;  /* 0x000000800303e810 */ /* 0x000fe40007fbe0ff */
[----:B------:R-:W-:Y:S02]  /*b240*/  @!P6 SHF.L.U64.HI R32, R28, 0x1, R29 ;  /* 0x000000011c20e819 */ /* 0x000fe4000001021d */
[-C--:B------:R-:W-:Y:S02]  /*b250*/  HMMA.16816.F32 R28, R44, R34.reuse, RZ ;  /* 0x000000222c1c723c */ /* 0x080fe400000018ff */
[----:B------:R-:W-:Y:S02]  /*b260*/  @!P6 IADD3.X R37, R32, c[0x0][0x1fc], RZ, P0, !PT ;  /* 0x00007f002025ea10 */ /* 0x000fe400007fe4ff */
[----:B------:R-:W-:Y:S02]  /*b270*/  @!P6 IADD3 R38, P2, R3, c[0x0][0x1f8], RZ ;  /* 0x00007e000326ea10 */ /* 0x000fe40007f5e0ff */
[----:B------:R-:W-:Y:S01]  /*b280*/  @!P6 IADD3 R40, P1, R36, UR10, RZ ;  /* 0x0000000a2428ec10 */ /* 0x000fe2000ff3e0ff */
[----:B------:R-:W-:Y:S01]  /*b290*/  @!PT LDS RZ, [RZ] ;  /* 0x00000000fffff984 */ /* 0x000fe20000000800 */
[----:B------:R-:W-:Y:S01]  /*b2a0*/  @!PT LDS RZ, [RZ] ;  /* 0x00000000fffff984 */ /* 0x000fe20000000800 */
[----:B------:R-:W-:Y:S01]  /*b2b0*/  @!PT LDS RZ, [RZ] ;  /* 0x00000000fffff984 */ /* 0x000fe20000000800 */
[----:B------:R2:W-:Y:S01]  /*b2c0*/  @!P6 LDGSTS.E.BYPASS.LTC128B.128 [R243+0x2080], [R36.64], !P4 ;  /* 0x0208000024f3efae */ /* 0x0005e2000e101d4e */
[----:B------:R-:W-:Y:S02]  /*b2d0*/  @!P6 IADD3.X R39, RZ, c[0x0][0x1fc], R32, P2, P5 ;  /* 0x00007f00ff27ea10 */ /* 0x000fe400017ea420 */
[C---:B------:R-:W-:Y:S02]  /*b2e0*/  HMMA.16816.F32 R32, R48.reuse, R34, RZ ;  /* 0x000000223020723c */ /* 0x040fe400000018ff */
[----:B------:R-:W-:Y:S02]  /*b2f0*/  @!P6 IADD3.X R41, R37, UR11, RZ, P1, !PT ;  /* 0x0000000b2529ec10 */ /* 0x000fe40008ffe4ff */
[----:B------:R-:W-:Y:S01]  /*b300*/  @!P6 IADD3 R42, P0, R40, UR10, RZ ;  /* 0x0000000a282aec10 */ /* 0x000fe2000ff1e0ff */
[----:B------:R2:W-:Y:S01]  /*b310*/  @!P6 LDGSTS.E.BYPASS.LTC128B.128 [R243+0x3880], [R38.64], !P3 ;  /* 0x0388000026f3efae */ /* 0x0005e2000d901d4e */
[----:B------:R-:W-:Y:S02]  /*b320*/  ISETP.GT.AND P5, PT, R244, UR8, PT ;  /* 0x00000008f4007c0c */ /* 0x000fe4000bfa4270 */
[----:B------:R-:W-:Y:S05]  /*b330*/  @!P6 IADD3.X R43, R41, UR11, RZ, P0, !PT ;  /* 0x0000000b292bec10 */ /* 0x000fea00087fe4ff */
[----:B------:R3:W-:Y:S08]  /*b340*/  @!P6 LDGSTS.E.BYPASS.LTC128B.128 [R243+0x2880], [R40.64], !P4 ;  /* 0x0288000028f3efae */ /* 0x0007f0000e101d4e */
[----:B------:R3:W-:Y:S08]  /*b350*/  @!P6 LDGSTS.E.BYPASS.LTC128B.128 [R243+0x4080], [R40.64+0x80], !P3 ;  /* 0x0408008028f3efae */ /* 0x0007f0000d901d4e */
[----:B------:R3:W-:Y:S01]  /*b360*/  @!P6 LDGSTS.E.BYPASS.LTC128B.128 [R243+0x3080], [R42.64], !P4 ;  /* 0x030800002af3efae */ /* 0x0007e2000e101d4e */
[-C--:B--2---:R-:W-:Y:S07]  /*b370*/  HMMA.16816.F32 R36, R48, R172.reuse, RZ ;  /* 0x000000ac3024723c */ /* 0x084fee00000018ff */
[----:B------:R3:W-:Y:S08]  /*b380*/  @!P6 LDGSTS.E.BYPASS.LTC128B.128 [R243+0x4880], [R42.64+0x80], !P3 ;  /* 0x048800802af3efae */ /* 0x0007f0000d901d4e */
[----:B------:R-:W-:Y:S08]  /*b390*/  LDSM.16.M88.4 R212, [R232+0x8080] ;  /* 0x00808000e8d4783b */ /* 0x000ff00000000200 */
[----:B------:R-:W0:Y:S08]  /*b3a0*/  LDGDEPBAR ;  /* 0x00000000000079af */ /* 0x000e300000000000 */
[----:B------:R-:W2:Y:S01]  /*b3b0*/  LDSM.16.M88.4 R216, [R230+0x5080] ;  /* 0x00508000e6d8783b */ /* 0x000ea20000000200 */
[C---:B---3--:R-:W-:Y:S07]  /*b3c0*/  HMMA.16816.F32 R40, R44.reuse, R172, RZ ;  /* 0x000000ac2c28723c */ /* 0x048fee00000018ff */
[----:B------:R-:W3:Y:S01]  /*b3d0*/  LDSM.16.M88.4 R220, [R232+0xa080] ;  /* 0x00a08000e8dc783b */ /* 0x000ee20000000200 */
[-C--:B------:R-:W-:Y:S08]  /*b3e0*/  HMMA.16816.F32 R44, R44, R174.reuse, RZ ;  /* 0x000000ae2c2c723c */ /* 0x080ff000000018ff */
[----:B------:R-:W-:Y:S01]  /*b3f0*/  HMMA.16816.F32 R48, R48, R174, RZ ;  /* 0x000000ae3030723c */ /* 0x000fe200000018ff */
[----:B------:R-:W2:Y:S07]  /*b400*/  LDSM.16.M88.4 R172, [R230+0x5880] ;  /* 0x00588000e6ac783b */ /* 0x000eae0000000200 */
[-C--:B-1----:R-:W-:Y:S08]  /*b410*/  HMMA.16816.F32 R4, R192, R196.reuse, R4 ;  /* 0x000000c4c004723c */ /* 0x082ff00000001804 */
        /* <DEDUP_REMOVED lines=37> */
[----:B------:R-:W4:Y:S07]  /*b670*/  LDSM.16.M88.4 R200, [R224+0x7080] ;  /* 0x00708000e0c8783b */ /* 0x000f2e0000000200 */
[-C--:B--2---:R-:W-:Y:S08]  /*b680*/  HMMA.16816.F32 R20, R192, R208.reuse, R20 ;  /* 0x000000d0c014723c */ /* 0x084ff00000001814 */
[C---:B------:R-:W-:Y:S08]  /*b690*/  HMMA.16816.F32 R24, R204.reuse, R208, R24 ;  /* 0x000000d0cc18723c */ /* 0x040ff00000001818 */
[-C--:B------:R-:W-:Y:S08]  /*b6a0*/  HMMA.16816.F32 R28, R204, R210.reuse, R28 ;  /* 0x000000d2cc1c723c */ /* 0x080ff0000000181c */
[C---:B------:R-:W-:Y:S01]  /*b6b0*/  HMMA.16816.F32 R32, R192.reuse, R210, R32 ;  /* 0x000000d2c020723c */ /* 0x040fe20000001820 */
[----:B------:R-:W-:Y:S07]  /*b6c0*/  LDSM.16.M88.4 R208, [R237] ;  /* 0x00000000edd0783b */ /* 0x000fee0000000200 */
[-C--:B---3--:R-:W-:Y:S08]  /*b6d0*/  HMMA.16816.F32 R36, R192, R172.reuse, R36 ;  /* 0x000000acc024723c */ /* 0x088ff00000001824 */
[C---:B------:R-:W-:Y:S08]  /*b6e0*/  HMMA.16816.F32 R40, R204.reuse, R172, R40 ;  /* 0x000000accc28723c */ /* 0x040ff00000001828 */
[-C--:B------:R-:W-:Y:S01]  /*b6f0*/  HMMA.16816.F32 R44, R204, R174.reuse, R44 ;  /* 0x000000aecc2c723c */ /* 0x080fe2000000182c */
[----:B------:R-:W-:Y:S07]  /*b700*/  LDSM.16.M88.4 R204, [R233+0xe080] ;  /* 0x00e08000e9cc783b */ /* 0x000fee0000000200 */
[----:B------:R-:W-:Y:S01]  /*b710*/  HMMA.16816.F32 R48, R192, R174, R48 ;  /* 0x000000aec030723c */ /* 0x000fe20000001830 */
[----:B------:R-:W-:Y:S07]  /*b720*/  LDSM.16.M88.4 R172, [R233+0xc080] ;  /* 0x00c08000e9ac783b */ /* 0x000fee0000000200 */
[-C--:B-1----:R-:W-:Y:S01]  /*b730*/  HMMA.16816.F32 R4, R196, R212.reuse, R4 ;  /* 0x000000d4c404723c */ /* 0x082fe20000001804 */
[----:B------:R-:W1:Y:S07]  /*b740*/  LDSM.16.M88.4 R192, [R239] ;  /* 0x00000000efc0783b */ /* 0x000e6e0000000200 */
[C---:B------:R-:W-:Y:S08]  /*b750*/  HMMA.16816.F32 R8, R216.reuse, R212, R8 ;  /* 0x000000d4d808723c */ /* 0x040ff00000001808 */
[-C--:B------:R-:W-:Y:S08]  /*b760*/  HMMA.16816.F32 R12, R216, R214.reuse, R12 ;  /* 0x000000d6d80c723c */ /* 0x080ff0000000180c */
[C---:B------:R-:W-:Y:S01]  /*b770*/  HMMA.16816.F32 R16, R196.reuse, R214, R16 ;  /* 0x000000d6c410723c */ /* 0x040fe20000001810 */
[----:B------:R-:W-:Y:S07]  /*b780*/  LDSM.16.M88.4 R212, [R232+0xc080] ;  /* 0x00c08000e8d4783b */ /* 0x000fee0000000200 */
[-C--:B----4-:R-:W-:Y:S08]  /*b790*/  HMMA.16816.F32 R20, R196, R200.reuse, R20 ;  /* 0x000000c8c414723c */ /* 0x090ff00000001814 */
[C---:B------:R-:W-:Y:S08]  /*b7a0*/  HMMA.16816.F32 R24, R216.reuse, R200, R24 ;  /* 0x000000c8d818723c */ /* 0x040ff00000001818 */
[-C--:B------:R-:W-:Y:S08]  /*b7b0*/  HMMA.16816.F32 R28, R216, R202.reuse, R28 ;  /* 0x000000cad81c723c */ /* 0x080ff0000000181c */
[C---:B------:R-:W-:Y:S01]  /*b7c0*/  HMMA.16816.F32 R32, R196.reuse, R202, R32 ;  /* 0x000000cac420723c */ /* 0x040fe20000001820 */
[----:B------:R-:W2:Y:S07]  /*b7d0*/  LDSM.16.M88.4 R200, [R238] ;  /* 0x00000000eec8783b */ /* 0x000eae0000000200 */
[-C--:B------:R-:W-:Y:S08]  /*b7e0*/  HMMA.16816.F32 R36, R196, R220.reuse, R36 ;  /* 0x000000dcc424723c */ /* 0x080ff00000001824 */
[C---:B------:R-:W-:Y:S08]  /*b7f0*/  HMMA.16816.F32 R40, R216.reuse, R220, R40 ;  /* 0x000000dcd828723c */ /* 0x040ff00000001828 */
[-C--:B------:R-:W-:Y:S01]  /*b800*/  HMMA.16816.F32 R44, R216, R222.reuse, R44 ;  /* 0x000000ded82c723c */ /* 0x080fe2000000182c */
[----:B------:R-:W3:Y:S07]  /*b810*/  LDSM.16.M88.4 R216, [R230+0x6880] ;  /* 0x00688000e6d8783b */ /* 0x000eee0000000200 */
[----:B------:R-:W-:Y:S01]  /*b820*/  HMMA.16816.F32 R48, R196, R222, R48 ;  /* 0x000000dec430723c */ /* 0x000fe20000001830 */
[----:B------:R-:W4:Y:S07]  /*b830*/  LDSM.16.M88.4 R196, [R232+0xe080] ;  /* 0x00e08000e8c4783b */ /* 0x000f2e0000000200 */
[-C--:B-1----:R-:W-:Y:S01]  /*b840*/  HMMA.16816.F32 R4, R172, R192.reuse, R4 ;  /* 0x000000c0ac04723c */ /* 0x082fe20000001804 */
        /* <DEDUP_REMOVED lines=15> */
[----:B------:R-:W2:Y:S07]  /*b940*/  LDSM.16.M88.4 R172, [R230+0x7880] ;  /* 0x00788000e6ac783b */ /* 0x000eae0000000200 */
[-C--:B---3--:R-:W-:Y:S01]  /*b950*/  HMMA.16816.F32 R4, R212, R216.reuse, R4 ;  /* 0x000000d8d404723c */ /* 0x088fe20000001804 */
[----:B------:R-:W3:Y:S07]  /*b960*/  LDSM.16.M88.4 R208, [R229+0x2000] ;  /* 0x00200000e5d0783b */ /* 0x000eee0000000200 */
[C---:B----4-:R-:W-:Y:S08]  /*b970*/  HMMA.16816.F32 R8, R196.reuse, R216, R8 ;  /* 0x000000d8c408723c */ /* 0x050ff00000001808 */
[-C--:B------:R-:W-:Y:S08]  /*b980*/  HMMA.16816.F32 R12, R196, R218.reuse, R12 ;  /* 0x000000dac40c723c */ /* 0x080ff0000000180c */
[C---:B------:R-:W-:Y:S01]  /*b990*/  HMMA.16816.F32 R16, R212.reuse, R218, R16 ;  /* 0x000000dad410723c */ /* 0x040fe20000001810 */
[----:B------:R-:W4:Y:S01]  /*b9a0*/  LDSM.16.M88.4 R216, [R229+0x2800] ;  /* 0x00280000e5d8783b */ /* 0x000f220000000200 */
[----:B------:R-:W-:Y:S06]  /*b9b0*/  DEPBAR.LE SB0, 0x0 ;  /* 0x000080000000791a */ /* 0x000fec0000000000 */
[-C--:B-1----:R-:W-:Y:S01]  /*b9c0*/  HMMA.16816.F32 R20, R212, R220.reuse, R20 ;  /* 0x000000dcd414723c */ /* 0x082fe20000001814 */
[----:B------:R-:W-:Y:S07]  /*b9d0*/  BAR.SYNC.DEFER_BLOCKING 0x0 ;  /* 0x0000000000007b1d */ /* 0x000fee0000010000 */
[C---:B------:R-:W-:Y:S08]  /*b9e0*/  HMMA.16816.F32 R24, R196.reuse, R220, R24 ;  /* 0x000000dcc418723c */ /* 0x040ff00000001818 */
[-C--:B------:R-:W-:Y:S08]  /*b9f0*/  HMMA.16816.F32 R28, R196, R222.reuse, R28 ;  /* 0x000000dec41c723c */ /* 0x080ff0000000181c */
[C---:B------:R-:W-:Y:S08]  /*ba00*/  HMMA.16816.F32 R32, R212.reuse, R222, R32 ;  /* 0x000000ded420723c */ /* 0x040ff00000001820 */
[-C--:B--2---:R-:W-:Y:S08]  /*ba10*/  HMMA.16816.F32 R36, R212, R172.reuse, R36 ;  /* 0x000000acd424723c */ /* 0x084ff00000001824 */
[C---:B------:R-:W-:Y:S08]  /*ba20*/  HMMA.16816.F32 R40, R196.reuse, R172, R40 ;  /* 0x000000acc428723c */ /* 0x040ff00000001828 */
[-C--:B------:R-:W-:Y:S01]  /*ba30*/  HMMA.16816.F32 R44, R196, R174.reuse, R44 ;  /* 0x000000aec42c723c */ /* 0x080fe2000000182c */
[----:B------:R-:W2:Y:S06]  /*ba40*/  LDL.64 R198, [R1+0x30] ;  /* 0x0000300001c67983 */ /* 0x000eac0000100a00 */
[----:B------:R-:W2:Y:S01]  /*ba50*/  LDL.LU R252, [R1+0x1c] ;  /* 0x00001c0001fc7983 */ /* 0x000ea20000300800 */
[----:B------:R-:W-:Y:S03]  /*ba60*/  HMMA.16816.F32 R48, R212, R174, R48 ;  /* 0x000000aed430723c */ /* 0x000fe60000001830 */
[----:B------:R-:W2:Y:S05]  /*ba70*/  LDL.LU R251, [R1+0x14] ;  /* 0x0000140001fb7983 */ /* 0x000eaa0000300800 */
[-C--:B------:R-:W-:Y:S08]  /*ba80*/  HMMA.16816.F32 R4, R192, R200.reuse, R4 ;  /* 0x000000c8c004723c */ /* 0x080ff00000001804 */
[C---:B------:R-:W-:Y:S08]  /*ba90*/  HMMA.16816.F32 R8, R204.reuse, R200, R8 ;  /* 0x000000c8cc08723c */ /* 0x040ff00000001808 */
[-C--:B------:R-:W-:Y:S08]  /*baa0*/  HMMA.16816.F32 R12, R204, R202.reuse, R12 ;  /* 0x000000cacc0c723c */ /* 0x080ff0000000180c */
[C---:B------:R-:W-:Y:S04]  /*bab0*/  HMMA.16816.F32 R16, R192.reuse, R202, R16 ;  /* 0x000000cac010723c */ /* 0x040fe80000001810 */
[----:B------:R-:W-:Y:S02]  /*bac0*/  FMNMX.FTZ R3, R4, R0, !PT ;  /* 0x0000000004037209 */ /* 0x000fe40007810000 */
[----:B------:R-:W-:Y:S02]  /*bad0*/  FMNMX.FTZ R165, R6, R2, !PT ;  /* 0x0000000206a57209 */ /* 0x000fe40007810000 */
[-C--:B---3--:R-:W-:Y:S04]  /*bae0*/  HMMA.16816.F32 R20, R192, R208.reuse, R20 ;  /* 0x000000d0c014723c */ /* 0x088fe80000001814 */
[----:B------:R-:W-:Y:S02]  /*baf0*/  FMNMX.FTZ R3, R5, R3, !PT ;  /* 0x0000000305037209 */ /* 0x000fe40007810000 */
[----:B------:R-:W-:Y:S02]  /*bb00*/  FMNMX.FTZ R166, R7, R165, !PT ;  /* 0x000000a507a67209 */ /* 0x000fe40007810000 */
[C---:B------:R-:W-:Y:S04]  /*bb10*/  HMMA.16816.F32 R24, R204.reuse, R208, R24 ;  /* 0x000000d0cc18723c */ /* 0x040fe80000001818 */
[----:B------:R-:W-:Y:S04]  /*bb20*/  FMNMX.FTZ R165, R8, R164, !PT ;  /* 0x000000a408a57209 */ /* 0x000fe80007810000 */
[-C--:B------:R-:W-:Y:S04]  /*bb30*/  HMMA.16816.F32 R28, R204, R210.reuse, R28 ;  /* 0x000000d2cc1c723c */ /* 0x080fe8000000181c */
[----:B------:R-:W-:Y:S02]  /*bb40*/  FMNMX.FTZ R165, R9, R165, !PT ;  /* 0x000000a509a57209 */ /* 0x000fe40007810000 */
[----:B------:R-:W-:Y:S02]  /*bb50*/  FMNMX.FTZ R3, R16, R3, !PT ;  /* 0x0000000310037209 */ /* 0x000fe40007810000 */
[C---:B------:R-:W-:Y:S04]  /*bb60*/  HMMA.16816.F32 R32, R192.reuse, R210, R32 ;  /* 0x000000d2c020723c */ /* 0x040fe80000001820 */
[----:B------:R-:W-:Y:S02]  /*bb70*/  FMNMX.FTZ R169, R17, R3, !PT ;  /* 0x0000000311a97209 */ /* 0x000fe40007810000 */
[----:B------:R-:W-:Y:S02]  /*bb80*/  FMNMX.FTZ R3, R18, R166, !PT ;  /* 0x000000a612037209 */ /* 0x000fe40007810000 */
[-C--:B----4-:R-:W-:Y:S04]  /*bb90*/  HMMA.16816.F32 R36, R192, R216.reuse, R36 ;  /* 0x000000d8c024723c */ /* 0x090fe80000001824 */
        /* <DEDUP_REMOVED lines=28> */
[----:B------:R-:W-:Y:S03]  /*bd60*/  FMNMX.FTZ R165, R41, R165, !PT ;  /* 0x000000a529a57209 */ /* 0x000fe60007810000 */
[----:B------:R-:W3:Y:S01]  /*bd70*/  SHFL.BFLY PT, R167, R3, 0x2, 0x1f ;  /* 0x0c401f0003a77f89 */ /* 0x000ee200000e0000 */
[----:B------:R-:W-:Y:S04]  /*bd80*/  FMNMX.FTZ R165, R44, R165, !PT ;  /* 0x000000a52ca57209 */ /* 0x000fe80007810000 */
[----:B------:R-:W-:Y:S05]  /*bd90*/  FMNMX.FTZ R165, R45, R165, !PT ;  /* 0x000000a52da57209 */ /* 0x000fea0007810000 */
[----:B------:R-:W4:Y:S01]  /*bda0*/  SHFL.BFLY PT, R168, R165, 0x2, 0x1f ;  /* 0x0c401f00a5a87f89 */ /* 0x000f2200000e0000 */
[----:B-1----:R-:W-:Y:S02]  /*bdb0*/  FMNMX.FTZ R169, R169, R166, !PT ;  /* 0x000000a6a9a97209 */ /* 0x002fe40007810000 */
[----:B------:R-:W-:Y:S05]  /*bdc0*/  FMNMX.FTZ R166, R10, R170, !PT ;  /* 0x000000aa0aa67209 */ /* 0x000fea0007810000 */
[----:B------:R-:W1:Y:S01]  /*bdd0*/  SHFL.BFLY PT, R171, R169, 0x1, 0x1f ;  /* 0x0c201f00a9ab7f89 */ /* 0x000e6200000e0000 */
[----:B------:R-:W-:Y:S04]  /*bde0*/  FMNMX.FTZ R166, R11, R166, !PT ;  /* 0x000000a60ba67209 */ /* 0x000fe80007810000 */
[----:B------:R-:W-:Y:S02]  /*bdf0*/  FMNMX.FTZ R166, R14, R166, !PT ;  /* 0x000000a60ea67209 */ /* 0x000fe40007810000 */
[----:B---3--:R-:W-:Y:S02]  /*be00*/  FMNMX.FTZ R3, R3, R167, !PT ;  /* 0x000000a703037209 */ /* 0x008fe40007810000 */
[----:B------:R-:W-:Y:S03]  /*be10*/  FMNMX.FTZ R166, R15, R166, !PT ;  /* 0x000000a60fa67209 */ /* 0x000fe60007810000 */
[----:B------:R-:W3:Y:S01]  /*be20*/  SHFL.BFLY PT, R167, R3, 0x1, 0x1f ;  /* 0x0c201f0003a77f89 */ /* 0x000ee200000e0000 */
[----:B------:R-:W-:Y:S02]  /*be30*/  FMNMX.FTZ R166, R26, R166, !PT ;  /* 0x000000a61aa67209 */ /* 0x000fe40007810000 */
[----:B----4-:R-:W-:Y:S02]  /*be40*/  FMNMX.FTZ R165, R165, R168, !PT ;  /* 0x000000a8a5a57209 */ /* 0x010fe40007810000 */
[----:B------:R-:W-:Y:S03]  /*be50*/  FMNMX.FTZ R166, R27, R166, !PT ;  /* 0x000000a61ba67209 */ /* 0x000fe60007810000 */
[----:B------:R-:W4:Y:S01]  /*be60*/  SHFL.BFLY PT, R172, R165, 0x1, 0x1f ;  /* 0x0c201f00a5ac7f89 */ /* 0x000f2200000e0000 */
[----:B------:R-:W-:Y:S02]  /*be70*/  FMNMX.FTZ R166, R30, R166, !PT ;  /* 0x000000a61ea67209 */ /* 0x000fe40007810000 */
[----:B-1----:R-:W-:Y:S02]  /*be80*/  FMNMX.FTZ R169, R169, R171, !PT ;  /* 0x000000aba9a97209 */ /* 0x002fe40007810000 */
[----:B------:R-:W-:Y:S03]  /*be90*/  FMNMX.FTZ R166, R31, R166, !PT ;  /* 0x000000a61fa67209 */ /* 0x000fe60007810000 */
[C---:B------:R-:W-:Y:S02]  /*bea0*/  FADD.FTZ R0, -R169.reuse, R0 ;  /* 0x00000000a9007221 */ /* 0x040fe40000010100 */
[----:B------:R-:W-:Y:S02]  /*beb0*/  FMUL.FTZ R200, R169, c[0x0][0x2d0] ;  /* 0x0000b400a9c87a20 */ /* 0x000fe40000410000 */
[----:B------:R-:W-:Y:S02]  /*bec0*/  FMUL.FTZ R0, R0, c[0x0][0x2d0] ;  /* 0x0000b40000007a20 */ /* 0x000fe40000410000 */
[--C-:B------:R-:W-:Y:S01]  /*bed0*/  FFMA.FTZ R4, R4, c[0x0][0x2d0], -R200.reuse ;  /* 0x0000b40004047a23 */ /* 0x100fe200000108c8 */
[----:B---3--:R-:W-:Y:S01]  /*bee0*/  FMNMX.FTZ R168, R3, R167, !PT ;  /* 0x000000a703a87209 */ /* 0x008fe20007810000 */
[--C-:B------:R-:W-:Y:S01]  /*bef0*/  FFMA.FTZ R5, R5, c[0x0][0x2d0], -R200.reuse ;  /* 0x0000b40005057a23 */ /* 0x100fe200000108c8 */
[----:B------:R-:W-:Y:S01]  /*bf00*/  FMNMX.FTZ R3, R42, R166, !PT ;  /* 0x000000a62a037209 */ /* 0x000fe20007810000 */
[----:B------:R1:W-:Y:S01]  /*bf10*/  MUFU.EX2 R222, R4 ;  /* 0x0000000400de7308 */ /* 0x0003e20000000800 */
[----:B------:R-:W-:Y:S02]  /*bf20*/  FFMA.FTZ R16, R16, c[0x0][0x2d0], -R200 ;  /* 0x0000b40010107a23 */ /* 0x000fe400000108c8 */
[C---:B------:R-:W-:Y:S02]  /*bf30*/  FADD.FTZ R2, -R168.reuse, R2 ;  /* 0x00000002a8027221 */ /* 0x040fe40000010100 */
[----:B------:R-:W-:Y:S01]  /*bf40*/  FMUL.FTZ R205, R168, c[0x0][0x2d0] ;  /* 0x0000b400a8cd7a20 */ /* 0x000fe20000410000 */
[----:B----4-:R-:W-:Y:S01]  /*bf50*/  FMNMX.FTZ R167, R165, R172, !PT ;  /* 0x000000aca5a77209 */ /* 0x010fe20007810000 */
[----:B------:R-:W-:Y:S02]  /*bf60*/  FMUL.FTZ R2, R2, c[0x0][0x2d0] ;  /* 0x0000b40002027a20 */ /* 0x000fe40000410000 */
[--C-:B------:R-:W-:Y:S01]  /*bf70*/  FFMA.FTZ R6, R6, c[0x0][0x2d0], -R205.reuse ;  /* 0x0000b40006067a23 */ /* 0x100fe200000108cd */
[----:B------:R3:W4:Y:S01]  /*bf80*/  MUFU.EX2 R166, R0 ;  /* 0x0000000000a67308 */ /* 0x0007220000000800 */
[--C-:B------:R-:W-:Y:S02]  /*bf90*/  FFMA.FTZ R7, R7, c[0x0][0x2d0], -R205.reuse ;  /* 0x0000b40007077a23 */ /* 0x100fe400000108cd */
[----:B------:R-:W-:Y:S02]  /*bfa0*/  FMUL.FTZ R206, R167, c[0x0][0x2d0] ;  /* 0x0000b400a7ce7a20 */ /* 0x000fe40000410000 */
[----:B------:R-:W-:Y:S02]  /*bfb0*/  FFMA.FTZ R17, R17, c[0x0][0x2d0], -R200 ;  /* 0x0000b40011117a23 */ /* 0x000fe400000108c8 */
[--C-:B------:R-:W-:Y:S02]  /*bfc0*/  FFMA.FTZ R8, R8, c[0x0][0x2d0], -R206.reuse ;  /* 0x0000b40008087a23 */ /* 0x100fe400000108ce */
[----:B------:R-:W-:Y:S01]  /*bfd0*/  FFMA.FTZ R9, R9, c[0x0][0x2d0], -R206 ;  /* 0x0000b40009097a23 */ /* 0x000fe200000108ce */
[----:B------:R4:W4:Y:S01]  /*bfe0*/  MUFU.EX2 R165, R2 ;  /* 0x0000000200a57308 */ /* 0x0009220000000800 */
[--C-:B------:R-:W-:Y:S02]  /*bff0*/  FFMA.FTZ R18, R18, c[0x0][0x2d0], -R205.reuse ;  /* 0x0000b40012127a23 */ /* 0x100fe400000108cd */
[--C-:B------:R-:W-:Y:S01]  /*c000*/  FFMA.FTZ R19, R19, c[0x0][0x2d0], -R205.reuse ;  /* 0x0000b40013137a23 */ /* 0x100fe200000108cd */
[----:B-1----:R-:W-:Y:S01]  /*c010*/  @P5 SHF.R.S32.HI R4, RZ, 0x1f, R242 ;  /* 0x0000001fff045819 */ /* 0x002fe200000114f2 */
[--C-:B------:R-:W-:Y:S02]  /*c020*/  FFMA.FTZ R12, R12, c[0x0][0x2d0], -R206.reuse ;  /* 0x0000b4000c0c7a23 */ /* 0x100fe400000108ce */
[----:B------:R-:W-:Y:S02]  /*c030*/  FFMA.FTZ R13, R13, c[0x0][0x2d0], -R206 ;  /* 0x0000b4000d0d7a23 */ /* 0x000fe400000108ce */
[--C-:B------:R-:W-:Y:S01]  /*c040*/  FFMA.FTZ R20, R20, c[0x0][0x2d0], -R200.reuse ;  /* 0x0000b40014147a23 */ /* 0x100fe200000108c8 */
[----:B------:R-:W-:Y:S01]  /*c050*/  MUFU.EX2 R218, R6 ;  /* 0x0000000600da7308 */ /* 0x000fe20000000800 */
[--C-:B------:R-:W-:Y:S02]  /*c060*/  FFMA.FTZ R21, R21, c[0x0][0x2d0], -R200.reuse ;  /* 0x0000b40015157a23 */ /* 0x100fe400000108c8 */
[--C-:B------:R-:W-:Y:S01]  /*c070*/  FFMA.FTZ R22, R22, c[0x0][0x2d0], -R205.reuse ;  /* 0x0000b40016167a23 */ /* 0x100fe200000108cd */
[----:B---3--:R-:W-:Y:S01]  /*c080*/  FMNMX.FTZ R0, R43, R3, !PT ;  /* 0x000000032b007209 */ /* 0x008fe20007810000 */
[----:B------:R-:W-:Y:S02]  /*c090*/  FFMA.FTZ R33, R33, c[0x0][0x2d0], -R200 ;  /* 0x0000b40021217a23 */ /* 0x000fe400000108c8 */
[--C-:B------:R-:W-:Y:S01]  /*c0a0*/  FFMA.FTZ R34, R34, c[0x0][0x2d0], -R205.reuse ;  /* 0x0000b40022227a23 */ /* 0x100fe200000108cd */
[----:B------:R-:W-:Y:S01]  /*c0b0*/  FMNMX.FTZ R0, R46, R0, !PT ;  /* 0x000000002e007209 */ /* 0x000fe20007810000 */
[--C-:B------:R-:W-:Y:S01]  /*c0c0*/  FFMA.FTZ R35, R35, c[0x0][0x2d0], -R205.reuse ;  /* 0x0000b40023237a23 */ /* 0x100fe200000108cd */
[----:B------:R1:W3:Y:S01]  /*c0d0*/  MUFU.EX2 R219, R7 ;  /* 0x0000000700db7308 */ /* 0x0002e20000000800 */
[--C-:B------:R-:W-:Y:S01]  /*c0e0*/  FFMA.FTZ R24, R24, c[0x0][0x2d0], -R206.reuse ;  /* 0x0000b40018187a23 */ /* 0x100fe200000108ce */
[----:B------:R-:W-:Y:S01]  /*c0f0*/  FMNMX.FTZ R0, R47, R0, !PT ;  /* 0x000000002f007209 */ /* 0x000fe20007810000 */
[----:B------:R-:W-:Y:S02]  /*c100*/  FFMA.FTZ R25, R25, c[0x0][0x2d0], -R206 ;  /* 0x0000b40019197a23 */ /* 0x000fe400000108ce */
[----:B----4-:R-:W-:Y:S02]  /*c110*/  FADD.FTZ R2, -R167, R164 ;  /* 0x000000a4a7027221 */ /* 0x010fe40000010100 */
[----:B------:R-:W4:Y:S01]  /*c120*/  SHFL.BFLY PT, R3, R0, 0x2, 0x1f ;  /* 0x0c401f0000037f89 */ /* 0x000f2200000e0000 */
[--C-:B------:R-:W-:Y:S02]  /*c130*/  FFMA.FTZ R36, R36, c[0x0][0x2d0], -R200.reuse ;  /* 0x0000b40024247a23 */ /* 0x100fe400000108c8 */
[----:B------:R-:W-:Y:S01]  /*c140*/  FMUL.FTZ R2, R2, c[0x0][0x2d0] ;  /* 0x0000b40002027a20 */ /* 0x000fe20000410000 */
[----:B------:R-:W4:Y:S01]  /*c150*/  MUFU.EX2 R223, R5 ;  /* 0x0000000500df7308 */ /* 0x000f220000000800 */
[----:B------:R-:W-:Y:S02]  /*c160*/  FFMA.FTZ R37, R37, c[0x0][0x2d0], -R200 ;  /* 0x0000b40025257a23 */ /* 0x000fe400000108c8 */
[--C-:B------:R-:W-:Y:S02]  /*c170*/  FFMA.FTZ R38, R38, c[0x0][0x2d0], -R205.reuse ;  /* 0x0000b40026267a23 */ /* 0x100fe400000108cd */
[----:B------:R-:W-:Y:S02]  /*c180*/  FFMA.FTZ R39, R39, c[0x0][0x2d0], -R205 ;  /* 0x0000b40027277a23 */ /* 0x000fe400000108cd */
[C---:B------:R-:W-:Y:S02]  /*c190*/  FMUL.FTZ R148, R166.reuse, R148 ;  /* 0x00000094a6947220 */ /* 0x040fe40000410000 */
[----:B------:R-:W-:Y:S01]  /*c1a0*/  FMUL.FTZ R149, R166, R149 ;  /* 0x00000095a6957220 */ /* 0x000fe20000410000 */
[----:B------:R2:W2:Y:S01]  /*c1b0*/  MUFU.EX2 R164, R2 ;  /* 0x0000000200a47308 */ /* 0x0004a20000000800 */
[----:B------:R-:W-:Y:S02]  /*c1c0*/  FMUL.FTZ R150, R165, R150 ;  /* 0x00000096a5967220 */ /* 0x000fe40000410000 */
[----:B-1----:R-:W-:Y:S01]  /*c1d0*/  @P5 IMAD.WIDE.U32 R6, R242, c[0x0][0x1e0], RZ ;  /* 0x00007800f2065a25 */ /* 0x002fe200078e00ff */
[----:B---3--:R-:W-:Y:S03]  /*c1e0*/  F2FP.PACK_AB R173, R219, R218 ;  /* 0x000000dadbad723e */ /* 0x008fe600000000ff */
[----:B------:R-:W-:Y:S02]  /*c1f0*/  FMUL.FTZ R151, R165, R151 ;  /* 0x00000097a5977220 */ /* 0x000fe40000410000 */
[----:B------:R-:W-:Y:S01]  /*c200*/  FMUL.FTZ R160, R166, R160 ;  /* 0x000000a0a6a07220 */ /* 0x000fe20000410000 */
[----:B----4-:R-:W-:Y:S01]  /*c210*/  FMNMX.FTZ R0, R0, R3, !PT ;  /* 0x0000000300007209 */ /* 0x010fe20007810000 */
[----:B------:R-:W-:Y:S01]  /*c220*/  MUFU.EX2 R217, R8 ;  /* 0x0000000800d97308 */ /* 0x000fe20000000800 */
[C---:B------:R-:W-:Y:S01]  /*c230*/  FMUL.FTZ R161, R166.reuse, R161 ;  /* 0x000000a1a6a17220 */ /* 0x040fe20000410000 */
[----:B------:R-:W-:Y:S01]  /*c240*/  F2FP.PACK_AB R172, R223, R222 ;  /* 0x000000dedfac723e */ /* 0x000fe200000000ff */
[C---:B------:R-:W-:Y:S02]  /*c250*/  FMUL.FTZ R162, R165.reuse, R162 ;  /* 0x000000a2a5a27220 */ /* 0x040fe40000410000 */
[C---:B------:R-:W-:Y:S02]  /*c260*/  FMUL.FTZ R163, R165.reuse, R163 ;  /* 0x000000a3a5a37220 */ /* 0x040fe40000410000 */
[C---:B------:R-:W-:Y:S03]  /*c270*/  FMUL.FTZ R52, R166.reuse, R52 ;  /* 0x00000034a6347220 */ /* 0x040fe60000410000 */
[----:B------:R-:W-:Y:S01]  /*c280*/  MUFU.EX2 R216, R9 ;  /* 0x0000000900d87308 */ /* 0x000fe20000000800 */
[----:B------:R-:W-:Y:S01]  /*c290*/  FMUL.FTZ R53, R166, R53 ;  /* 0x00000035a6357220 */ /* 0x000fe20000410000 */
[----:B--2---:R-:W1:Y:S01]  /*c2a0*/  SHFL.BFLY PT, R2, R0, 0x1, 0x1f ;  /* 0x0c201f0000027f89 */ /* 0x004e6200000e0000 */
[C---:B------:R-:W-:Y:S02]  /*c2b0*/  FMUL.FTZ R136, R164.reuse, R136 ;  /* 0x00000088a4887220 */ /* 0x040fe40000410000 */
[C---:B------:R-:W-:Y:S02]  /*c2c0*/  FMUL.FTZ R137, R164.reuse, R137 ;  /* 0x00000089a4897220 */ /* 0x040fe40000410000 */
[C---:B------:R-:W-:Y:S03]  /*c2d0*/  FMUL.FTZ R140, R164.reuse, R140 ;  /* 0x0000008ca48c7220 */ /* 0x040fe60000410000 */
[----:B------:R2:W-:Y:S01]  /*c2e0*/  MUFU.EX2 R246, R16 ;  /* 0x0000001000f67308 */ /* 0x0005e20000000800 */
[C---:B------:R-:W-:Y:S01]  /*c2f0*/  FMUL.FTZ R141, R164.reuse, R141 ;  /* 0x0000008da48d7220 */ /* 0x040fe20000410000 */
[----:B------:R-:W-:Y:S01]  /*c300*/  @P5 MOV R5, R199 ;  /* 0x000000c700055202 */ /* 0x000fe20000000f00 */
[C---:B------:R-:W-:Y:S02]  /*c310*/  FMUL.FTZ R152, R164.reuse, R152 ;  /* 0x00000098a4987220 */ /* 0x040fe40000410000 */
[C---:B------:R-:W-:Y:S02]  /*c320*/  FMUL.FTZ R153, R164.reuse, R153 ;  /* 0x00000099a4997220 */ /* 0x040fe40000410000 */
[C---:B------:R-:W-:Y:S03]  /*c330*/  FMUL.FTZ R156, R164.reuse, R156 ;  /* 0x0000009ca49c7220 */ /* 0x040fe60000410000 */
[----:B------:R3:W3:Y:S01]  /*c340*/  MUFU.EX2 R245, R17 ;  /* 0x0000001100f57308 */ /* 0x0006e20000000800 */
[----:B------:R-:W-:Y:S02]  /*c350*/  FMUL.FTZ R157, R164, R157 ;  /* 0x0000009da49d7220 */ /* 0x000fe40000410000 */
[C---:B------:R-:W-:Y:S02]  /*c360*/  FMUL.FTZ R54, R165.reuse, R54 ;  /* 0x00000036a5367220 */ /* 0x040fe40000410000 */
[----:B------:R-:W-:Y:S01]  /*c370*/  FMUL.FTZ R55, R165, R55 ;  /* 0x00000037a5377220 */ /* 0x000fe20000410000 */
[----:B-1----:R-:W-:Y:S01]  /*c380*/  FMNMX.FTZ R3, R0, R2, !PT ;  /* 0x0000000200037209 */ /* 0x002fe20007810000 */
[----:B------:R-:W-:Y:S01]  /*c390*/  @P5 IMAD R2, R4, c[0x0][0x1e0], RZ ;  /* 0x0000780004025a24 */ /* 0x000fe200078e02ff */
[----:B------:R-:W-:Y:S02]  /*c3a0*/  @P5 MOV R4, R250 ;  /* 0x000000fa00045202 */ /* 0x000fe40000000f00 */
[----:B------:R1:W-:Y:S01]  /*c3b0*/  MUFU.EX2 R221, R18 ;  /* 0x0000001200dd7308 */ /* 0x0003e20000000800 */
[----:B------:R-:W4:Y:S01]  /*c3c0*/  LDL.LU R250, [R1+0x18] ;  /* 0x0000180001fa7983 */ /* 0x000f220000300800 */
[----:B------:R-:W-:Y:S02]  /*c3d0*/  @P5 IMAD R2, R242, c[0x0][0x1e4], R2 ;  /* 0x00007900f2025a24 */ /* 0x000fe400078e0202 */
[----:B------:R-:W-:Y:S01]  /*c3e0*/  @P5 IMAD.WIDE.U32 R4, R6, 0x30, R4 ;  /* 0x0000003006045825 */ /* 0x000fe200078e0004 */
[----:B--2---:R-:W-:Y:S01]  /*c3f0*/  @P5 SHF.L.U64.HI R16, R247, 0x5, R248 ;  /* 0x00000005f7105819 */ /* 0x004fe200000102f8 */
[----:B------:R-:W2:Y:S01]  /*c400*/  LDL.LU R249, [R1+0x20] ;  /* 0x0000200001f97983 */ /* 0x000ea20000300800 */
[----:B------:R-:W-:Y:S01]  /*c410*/  @P5 IADD3 R2, R7, R2, RZ ;  /* 0x0000000207025210 */ /* 0x000fe20007ffe0ff */
[----:B------:R-:W-:Y:S01]  /*c420*/  FADD.FTZ R0, -R3, R170 ;  /* 0x000000aa03007221 */ /* 0x000fe20000010100 */
[----:B------:R-:W-:Y:S01]  /*c430*/  @P5 SHF.L.U32 R6, R4, 0x1, RZ ;  /* 0x0000000104065819 */ /* 0x000fe200000006ff */
[----:B------:R1:W1:Y:S01]  /*c440*/  MUFU.EX2 R220, R19 ;  /* 0x0000001300dc7308 */ /* 0x0002620000000800 */
[----:B------:R-:W-:Y:S02]  /*c450*/  FMUL.FTZ R56, R164, R56 ;  /* 0x00000038a4387220 */ /* 0x000fe40000410000 */
[----:B------:R-:W-:Y:S01]  /*c460*/  @P5 IMAD R2, R2, 0x30, RZ ;  /* 0x0000003002025824 */ /* 0x000fe200078e02ff */
[----:B------:R-:W-:Y:S01]  /*c470*/  @P5 IADD3 R8, P2, R6, 0x80, RZ ;  /* 0x0000008006085810 */ /* 0x000fe20007f5e0ff */
[----:B------:R-:W-:Y:S01]  /*c480*/  FMUL.FTZ R0, R0, c[0x0][0x2d0] ;  /* 0x0000b40000007a20 */ /* 0x000fe20000410000 */
[----:B------:R-:W-:Y:S01]  /*c490*/  @P5 IADD3 R6, P0, R6, c[0x0][0x1c8], RZ ;  /* 0x0000720006065a10 */ /* 0x000fe20007f1e0ff */
[----:B---3--:R-:W-:Y:S01]  /*c4a0*/  FMUL.FTZ R17, R166, R189 ;  /* 0x000000bda6117220 */ /* 0x008fe20000410000 */
[----:B------:R-:W-:Y:S01]  /*c4b0*/  @P5 IADD3 R2, R5, R2, RZ ;  /* 0x0000000205025210 */ /* 0x000fe20007ffe0ff */
[----:B------:R-:W-:Y:S01]  /*c4c0*/  FMUL.FTZ R57, R164, R57 ;  /* 0x00000039a4397220 */ /* 0x000fe20000410000 */
[----:B------:R-:W-:Y:S01]  /*c4d0*/  @P5 IADD3 R8, P1, R8, c[0x0][0x1c8], RZ ;  /* 0x0000720008085a10 */ /* 0x000fe20007f3e0ff */
[----:B------:R-:W3:Y:S01]  /*c4e0*/  MUFU.EX2 R0, R0 ;  /* 0x0000000000007308 */ /* 0x000ee20000000800 */
[----:B------:R-:W-:Y:S01]  /*c4f0*/  @P5 SHF.L.U64.HI R5, R4, 0x1, R2 ;  /* 0x0000000104055819 */ /* 0x000fe20000010202 */
[C---:B------:R-:W-:Y:S01]  /*c500*/  FMUL.FTZ R60, R164.reuse, R60 ;  /* 0x0000003ca43c7220 */ /* 0x040fe20000410000 */
[----:B------:R-:W-:Y:S01]  /*c510*/  @P5 SHF.L.U32 R2, R247, 0x5, RZ ;  /* 0x00000005f7025819 */ /* 0x000fe200000006ff */
[----:B-1----:R-:W-:Y:S01]  /*c520*/  FMUL.FTZ R18, R165, R190 ;  /* 0x000000bea5127220 */ /* 0x002fe20000410000 */
[----:B------:R-:W-:Y:S01]  /*c530*/  @P5 IADD3.X R7, R5, c[0x0][0x1cc], RZ, P0, !PT ;  /* 0x0000730005075a10 */ /* 0x000fe200007fe4ff */
[----:B------:R-:W-:Y:S01]  /*c540*/  FMUL.FTZ R61, R164, R61 ;  /* 0x0000003da43d7220 */ /* 0x000fe20000410000 */
[----:B------:R-:W-:Y:S01]  /*c550*/  @P5 IADD3.X R9, RZ, c[0x0][0x1cc], R5, P1, P2 ;  /* 0x00007300ff095a10 */ /* 0x000fe20000fe4405 */
[----:B------:R-:W-:Y:S01]  /*c560*/  FMUL.FTZ R64, R166, R64 ;  /* 0x00000040a6407220 */ /* 0x000fe20000410000 */
[----:B------:R-:W-:Y:S01]  /*c570*/  @P5 IADD3 R4, P0, R6, R2, RZ ;  /* 0x0000000206045210 */ /* 0x000fe20007f1e0ff */
[----:B------:R1:W-:Y:S01]  /*c580*/  @P5 LDGSTS.E.BYPASS.LTC128B.128 [R243+0x5080], [R6.64], !P4 ;  /* 0x0508000006f35fae */ /* 0x0003e2000e101d4e */
[----:B------:R1:W-:Y:S01]  /*c590*/  MUFU.EX2 R215, R12 ;  /* 0x0000000c00d77308 */ /* 0x0003e20000000800 */
[----:B------:R-:W-:Y:S01]  /*c5a0*/  F2FP.PACK_AB R174, R245, R246 ;  /* 0x000000f6f5ae723e */ /* 0x000fe200000000ff */
[----:B------:R-:W-:Y:S01]  /*c5b0*/  FMUL.FTZ R19, R165, R191 ;  /* 0x000000bfa5137220 */ /* 0x000fe20000410000 */
[----:B------:R-:W-:Y:S01]  /*c5c0*/  @P5 IADD3.X R5, R7, R16, RZ, P0, !PT ;  /* 0x0000001007055210 */ /* 0x000fe200007fe4ff */
[----:B------:R-:W-:Y:S01]  /*c5d0*/  FMUL.FTZ R65, R166, R65 ;  /* 0x00000041a6417220 */ /* 0x000fe20000410000 */
[----:B------:R-:W-:Y:S01]  /*c5e0*/  F2FP.PACK_AB R175, R220, R221 ;  /* 0x000000dddcaf723e */ /* 0x000fe200000000ff */
[C---:B------:R-:W-:Y:S01]  /*c5f0*/  FMUL.FTZ R66, R165.reuse, R66 ;  /* 0x00000042a5427220 */ /* 0x040fe20000410000 */
[----:B------:R1:W-:Y:S01]  /*c600*/  @P5 LDGSTS.E.BYPASS.LTC128B.128 [R243+0x6880], [R8.64], !P3 ;  /* 0x0688000008f35fae */ /* 0x0003e2000d901d4e */
[----:B------:R-:W-:Y:S01]  /*c610*/  FMUL.FTZ R67, R165, R67 ;  /* 0x00000043a5437220 */ /* 0x000fe20000410000 */
[----:B------:R-:W-:Y:S01]  /*c620*/  ISETP.GT.AND P0, PT, R244, UR4, PT ;  /* 0x00000004f4007c0c */ /* 0x000fe2000bf04270 */
[----:B------:R1:W1:Y:S01]  /*c630*/  MUFU.EX2 R214, R13 ;  /* 0x0000000d00d67308 */ /* 0x0002620000000800 */
[----:B------:R-:W-:Y:S01]  /*c640*/  FMUL.FTZ R68, R166, R68 ;  /* 0x00000044a6447220 */ /* 0x000fe20000410000 */
[----:B------:R-:W-:Y:S01]  /*c650*/  MOV R244, R242 ;  /* 0x000000f200f47202 */ /* 0x000fe20000000f00 */
[C---:B---3--:R-:W-:Y:S02]  /*c660*/  FMUL.FTZ R138, R0.reuse, R138 ;  /* 0x0000008a008a7220 */ /* 0x048fe40000410000 */
[----:B------:R3:W-:Y:S01]  /*c670*/  @P5 LDGSTS.E.BYPASS.LTC128B.128 [R243+0x5880], [R4.64], !P4 ;  /* 0x0588000004f35fae */ /* 0x0007e2000e101d4e */
[C---:B------:R-:W-:Y:S02]  /*c680*/  FMUL.FTZ R139, R0.reuse, R139 ;  /* 0x0000008b008b7220 */ /* 0x040fe40000410000 */
[C---:B------:R-:W-:Y:S02]  /*c690*/  FMUL.FTZ R142, R0.reuse, R142 ;  /* 0x0000008e008e7220 */ /* 0x040fe40000410000 */
[----:B------:R-:W-:Y:S01]  /*c6a0*/  MUFU.EX2 R213, R20 ;  /* 0x0000001400d57308 */ /* 0x000fe20000000800 */
[----:B------:R-:W-:Y:S02]  /*c6b0*/  FMUL.FTZ R143, R0, R143 ;  /* 0x0000008f008f7220 */ /* 0x000fe40000410000 */
[----:B------:R3:W-:Y:S01]  /*c6c0*/  @P5 LDGSTS.E.BYPASS.LTC128B.128 [R243+0x7080], [R4.64+0x80], !P3 ;  /* 0x0708008004f35fae */ /* 0x0007e2000d901d4e */
[----:B-1----:R-:W-:Y:S01]  /*c6d0*/  FMUL.FTZ R12, R164, R184 ;  /* 0x000000b8a40c7220 */ /* 0x002fe20000410000 */
[----:B------:R-:W-:Y:S01]  /*c6e0*/  @P5 IADD3 R6, P1, R4, R2, RZ ;  /* 0x0000000204065210 */ /* 0x000fe20007f3e0ff */
[----:B------:R-:W-:Y:S02]  /*c6f0*/  FMUL.FTZ R2, R3, c[0x0][0x2d0] ;  /* 0x0000b40003027a20 */ /* 0x000fe40000410000 */
[----:B------:R-:W-:Y:S01]  /*c700*/  FMUL.FTZ R154, R0, R154 ;  /* 0x0000009a009a7220 */ /* 0x000fe20000410000 */
[----:B------:R-:W-:Y:S01]  /*c710*/  @P5 IADD3.X R7, R5, R16, RZ, P1, !PT ;  /* 0x0000001005075210 */ /* 0x000fe20000ffe4ff */
[--C-:B------:R-:W-:Y:S01]  /*c720*/  FFMA.FTZ R10, R10, c[0x0][0x2d0], -R2.reuse ;  /* 0x0000b4000a0a7a23 */ /* 0x100fe20000010802 */
[----:B------:R-:W-:Y:S01]  /*c730*/  MUFU.EX2 R212, R21 ;  /* 0x0000001500d47308 */ /* 0x000fe20000000800 */
[--C-:B------:R-:W-:Y:S02]  /*c740*/  FFMA.FTZ R11, R11, c[0x0][0x2d0], -R2.reuse ;  /* 0x0000b4000b0b7a23 */ /* 0x100fe40000010802 */
[----:B------:R1:W-:Y:S01]  /*c750*/  @P5 LDGSTS.E.BYPASS.LTC128B.128 [R243+0x6080], [R6.64], !P4 ;  /* 0x0608000006f35fae */ /* 0x0003e2000e101d4e */
[--C-:B------:R-:W-:Y:S02]  /*c760*/  FFMA.FTZ R14, R14, c[0x0][0x2d0], -R2.reuse ;  /* 0x0000b4000e0e7a23 */ /* 0x100fe40000010802 */
[--C-:B------:R-:W-:Y:S02]  /*c770*/  FFMA.FTZ R15, R15, c[0x0][0x2d0], -R2.reuse ;  /* 0x0000b4000f0f7a23 */ /* 0x100fe40000010802 */
[C---:B------:R-:W-:Y:S02]  /*c780*/  FMUL.FTZ R8, R164.reuse, R180 ;  /* 0x000000b4a4087220 */ /* 0x040fe40000410000 */
[----:B------:R1:W-:Y:S01]  /*c790*/  MUFU.EX2 R202, R10 ;  /* 0x0000000a00ca7308 */ /* 0x0003e20000000800 */
[----:B------:R1:W-:Y:S01]  /*c7a0*/  @P5 LDGSTS.E.BYPASS.LTC128B.128 [R243+0x7880], [R6.64+0x80], !P3 ;  /* 0x0788008006f35fae */ /* 0x0003e2000d901d4e */
[C---:B------:R-:W-:Y:S02]  /*c7b0*/  FMUL.FTZ R9, R164.reuse, R181 ;  /* 0x000000b5a4097220 */ /* 0x040fe40000410000 */
[----:B------:R-:W-:Y:S02]  /*c7c0*/  FMUL.FTZ R13, R164, R185 ;  /* 0x000000b9a40d7220 */ /* 0x000fe40000410000 */
[C---:B------:R-:W-:Y:S02]  /*c7d0*/  FMUL.FTZ R16, R166.reuse, R188 ;  /* 0x000000bca6107220 */ /* 0x040fe40000410000 */
[C---:B---3--:R-:W-:Y:S01]  /*c7e0*/  FMUL.FTZ R4, R166.reuse, R176 ;  /* 0x000000b0a6047220 */ /* 0x048fe20000410000 */
[----:B------:R-:W3:Y:S01]  /*c7f0*/  LDSM.16.MT88.4 R192, [R225+0x2080] ;  /* 0x00208000e1c0783b */ /* 0x000ee20000004200 */
[----:B------:R1:W1:Y:S01]  /*c800*/  MUFU.EX2 R201, R11 ;  /* 0x0000000b00c97308 */ /* 0x0002620000000800 */
[----:B------:R-:W-:Y:S01]  /*c810*/  FMUL.FTZ R5, R166, R177 ;  /* 0x000000b1a6057220 */ /* 0x000fe20000410000 */
[----:B------:R-:W-:Y:S01]  /*c820*/  F2FP.PACK_AB R176, R216, R217 ;  /* 0x000000d9d8b0723e */ /* 0x000fe200000000ff */
[--C-:B------:R-:W-:Y:S02]  /*c830*/  FFMA.FTZ R26, R26, c[0x0][0x2d0], -R2.reuse ;  /* 0x0000b4001a1a7a23 */ /* 0x100fe40000010802 */
[----:B------:R-:W-:Y:S02]  /*c840*/  FFMA.FTZ R27, R27, c[0x0][0x2d0], -R2 ;  /* 0x0000b4001b1b7a23 */ /* 0x000fe40000010802 */
[----:B------:R-:W3:Y:S01]  /*c850*/  LDSM.16.MT88.4 R196, [R226+0x2080] ;  /* 0x00208000e2c4783b */ /* 0x000ee20000004200 */
[C---:B------:R-:W-:Y:S02]  /*c860*/  FMUL.FTZ R155, R0.reuse, R155 ;  /* 0x0000009b009b7220 */ /* 0x040fe40000410000 */
[----:B------:R3:W-:Y:S01]  /*c870*/  MUFU.EX2 R203, R14 ;  /* 0x0000000e00cb7308 */ /* 0x0007e20000000800 */
[C---:B------:R-:W-:Y:S02]  /*c880*/  FMUL.FTZ R158, R0.reuse, R158 ;  /* 0x0000009e009e7220 */ /* 0x040fe40000410000 */
[C---:B------:R-:W-:Y:S02]  /*c890*/  FMUL.FTZ R159, R0.reuse, R159 ;  /* 0x0000009f009f7220 */ /* 0x040fe40000410000 */
[C---:B-1----:R-:W-:Y:S01]  /*c8a0*/  FMUL.FTZ R10, R0.reuse, R182 ;  /* 0x000000b6000a7220 */ /* 0x042fe20000410000 */
[----:B------:R-:W-:Y:S01]  /*c8b0*/  LDSM.16.MT88.4 R188, [R225+0x3080] ;  /* 0x00308000e1bc783b */ /* 0x000fe20000004200 */
[----:B------:R-:W-:Y:S02]  /*c8c0*/  FMUL.FTZ R58, R0, R58 ;  /* 0x0000003a003a7220 */ /* 0x000fe40000410000 */
[C---:B------:R-:W-:Y:S01]  /*c8d0*/  FMUL.FTZ R6, R165.reuse, R178 ;  /* 0x000000b2a5067220 */ /* 0x040fe20000410000 */
[----:B------:R-:W1:Y:S01]  /*c8e0*/  MUFU.EX2 R204, R15 ;  /* 0x0000000f00cc7308 */ /* 0x000e620000000800 */
[----:B------:R-:W-:Y:S01]  /*c8f0*/  FMUL.FTZ R7, R165, R179 ;  /* 0x000000b3a5077220 */ /* 0x000fe20000410000 */
[----:B------:R-:W-:Y:S01]  /*c900*/  F2FP.PACK_AB R178, R214, R215 ;  /* 0x000000d7d6b2723e */ /* 0x000fe200000000ff */
[C---:B------:R-:W-:Y:S01]  /*c910*/  FMUL.FTZ R59, R0.reuse, R59 ;  /* 0x0000003b003b7220 */ /* 0x040fe20000410000 */
[----:B------:R-:W0:Y:S01]  /*c920*/  LDGDEPBAR ;  /* 0x00000000000079af */ /* 0x000e220000000000 */
[C---:B------:R-:W-:Y:S01]  /*c930*/  FMUL.FTZ R11, R0.reuse, R183 ;  /* 0x000000b7000b7220 */ /* 0x040fe20000410000 */
[----:B------:R-:W-:Y:S01]  /*c940*/  F2FP.PACK_AB R177, R201, R202 ;  /* 0x000000cac9b1723e */ /* 0x000fe200000000ff */
[C---:B------:R-:W-:Y:S02]  /*c950*/  FMUL.FTZ R62, R0.reuse, R62 ;  /* 0x0000003e003e7220 */ /* 0x040fe40000410000 */
[----:B------:R-:W-:Y:S01]  /*c960*/  FMUL.FTZ R63, R0, R63 ;  /* 0x0000003f003f7220 */ /* 0x000fe20000410000 */
[----:B------:R-:W-:Y:S01]  /*c970*/  MUFU.EX2 R209, R22 ;  /* 0x0000001600d17308 */ /* 0x000fe20000000800 */
[----:B------:R-:W-:Y:S01]  /*c980*/  FMUL.FTZ R69, R166, R69 ;  /* 0x00000045a6457220 */ /* 0x000fe20000410000 */
[----:B------:R-:W3:Y:S01]  /*c990*/  LDSM.16.MT88.4 R180, [R228+0x2080] ;  /* 0x00208000e4b4783b */ /* 0x000ee20000004200 */
[C---:B------:R-:W-:Y:S02]  /*c9a0*/  FMUL.FTZ R70, R165.reuse, R70 ;  /* 0x00000046a5467220 */ /* 0x040fe40000410000 */
[----:B---3--:R-:W-:Y:S02]  /*c9b0*/  FMUL.FTZ R14, R0, R186 ;  /* 0x000000ba000e7220 */ /* 0x008fe40000410000 */
[C---:B------:R-:W-:Y:S01]  /*c9c0*/  FMUL.FTZ R71, R165.reuse, R71 ;  /* 0x00000047a5477220 */ /* 0x040fe20000410000 */
[-C--:B------:R-:W-:Y:S02]  /*c9d0*/  HMMA.16816.F32 R4, R172, R192.reuse, R4 ;  /* 0x000000c0ac04723c */ /* 0x080fe40000001804 */
[----:B------:R-:W-:Y:S03]  /*c9e0*/  MUFU.EX2 R210, R33 ;  /* 0x0000002100d27308 */ /* 0x000fe60000000800 */
[----:B-1----:R-:W-:Y:S01]  /*c9f0*/  F2FP.PACK_AB R179, R204, R203 ;  /* 0x000000cbccb3723e */ /* 0x002fe200000000ff */
[----:B------:R-:W-:Y:S02]  /*ca00*/  FMUL.FTZ R15, R0, R187 ;  /* 0x000000bb000f7220 */ /* 0x000fe40000410000 */
[----:B------:R-:W1:Y:S01]  /*ca10*/  LDSM.16.MT88.4 R184, [R227+0x2080] ;  /* 0x00208000e3b8783b */ /* 0x000e620000004200 */
[----:B------:R-:W-:Y:S03]  /*ca20*/  FFMA.FTZ R32, R32, c[0x0][0x2d0], -R200 ;  /* 0x0000b40020207a23 */ /* 0x000fe600000108c8 */
        /* <DEDUP_REMOVED lines=8> */
[C---:B------:R-:W-:Y:S03]  /*cab0*/  HMMA.16816.F32 R16, R172.reuse, R194, R16 ;  /* 0x000000c2ac10723c */ /* 0x040fe60000001810 */
[----:B------:R-:W-:Y:S01]  /*cac0*/  MUFU.EX2 R192, R27 ;  /* 0x0000001b00c07308 */ /* 0x000fe20000000800 */
[C---:B------:R-:W-:Y:S02]  /*cad0*/  FMUL.FTZ R132, R166.reuse, R132 ;  /* 0x00000084a6847220 */ /* 0x040fe40000410000 */
[----:B------:R-:W-:Y:S02]  /*cae0*/  FMUL.FTZ R133, R166, R133 ;  /* 0x00000085a6857220 */ /* 0x000fe40000410000 */
[C---:B------:R-:W-:Y:S04]  /*caf0*/  FMUL.FTZ R134, R165.reuse, R134 ;  /* 0x00000086a5867220 */ /* 0x040fe80000410000 */
[C---:B------:R-:W-:Y:S01]  /*cb00*/  FMUL.FTZ R135, R165.reuse, R135 ;  /* 0x00000087a5877220 */ /* 0x040fe20000410000 */
[----:B------:R-:W-:Y:S01]  /*cb10*/  MUFU.EX2 R194, R36 ;  /* 0x0000002400c27308 */ /* 0x000fe20000000800 */
[C---:B------:R-:W-:Y:S02]  /*cb20*/  FMUL.FTZ R76, R164.reuse, R76 ;  /* 0x0000004ca44c7220 */ /* 0x040fe40000410000 */
[----:B------:R-:W-:Y:S02]  /*cb30*/  FMUL.FTZ R77, R164, R77 ;  /* 0x0000004da44d7220 */ /* 0x000fe40000410000 */
[C---:B------:R-:W-:Y:S01]  /*cb40*/  FMUL.FTZ R78, R0.reuse, R78 ;  /* 0x0000004e004e7220 */ /* 0x040fe20000410000 */
[-C--:B------:R-:W-:Y:S03]  /*cb50*/  HMMA.16816.F32 R132, R172, R196.reuse, R132 ;  /* 0x000000c4ac84723c */ /* 0x080fe60000001884 */
[----:B------:R-:W-:Y:S01]  /*cb60*/  FMUL.FTZ R79, R0, R79 ;  /* 0x0000004f004f7220 */ /* 0x000fe20000410000 */
[----:B------:R3:W-:Y:S01]  /*cb70*/  MUFU.EX2 R211, R32 ;  /* 0x0000002000d37308 */ /* 0x0007e20000000800 */
[C---:B------:R-:W-:Y:S02]  /*cb80*/  FMUL.FTZ R80, R166.reuse, R80 ;  /* 0x00000050a6507220 */ /* 0x040fe40000410000 */
[C---:B------:R-:W-:Y:S01]  /*cb90*/  FMUL.FTZ R81, R166.reuse, R81 ;  /* 0x00000051a6517220 */ /* 0x040fe20000410000 */
[C---:B------:R-:W-:Y:S04]  /*cba0*/  HMMA.16816.F32 R136, R176.reuse, R196, R136 ;  /* 0x000000c4b088723c */ /* 0x040fe80000001888 */
[C---:B------:R-:W-:Y:S02]  /*cbb0*/  FMUL.FTZ R82, R165.reuse, R82 ;  /* 0x00000052a5527220 */ /* 0x040fe40000410000 */
[----:B------:R-:W-:Y:S01]  /*cbc0*/  MUFU.EX2 R197, R25 ;  /* 0x0000001900c57308 */ /* 0x000fe20000000800 */
[C---:B------:R-:W-:Y:S01]  /*cbd0*/  FMUL.FTZ R83, R165.reuse, R83 ;  /* 0x00000053a5537220 */ /* 0x040fe20000410000 */
[-C--:B------:R-:W-:Y:S04]  /*cbe0*/  HMMA.16816.F32 R140, R176, R198.reuse, R140 ;  /* 0x000000c6b08c723c */ /* 0x080fe8000000188c */
[C---:B------:R-:W-:Y:S02]  /*cbf0*/  FMUL.FTZ R144, R166.reuse, R144 ;  /* 0x00000090a6907220 */ /* 0x040fe40000410000 */
[----:B------:R-:W-:Y:S02]  /*cc00*/  FMUL.FTZ R145, R166, R145 ;  /* 0x00000091a6917220 */ /* 0x000fe40000410000 */
[C---:B------:R-:W-:Y:S04]  /*cc10*/  FMUL.FTZ R146, R165.reuse, R146 ;  /* 0x00000092a5927220 */ /* 0x040fe80000410000 */
[----:B------:R-:W-:Y:S02]  /*cc20*/  FMUL.FTZ R147, R165, R147 ;  /* 0x00000093a5937220 */ /* 0x000fe40000410000 */
[--C-:B---3--:R-:W-:Y:S02]  /*cc30*/  FFMA.FTZ R32, R23, c[0x0][0x2d0], -R205.reuse ;  /* 0x0000b40017207a23 */ /* 0x108fe400000108cd */
[----:B------:R-:W-:Y:S01]  /*cc40*/  LDSM.16.MT88.4 R20, [R228+0x3880] ;  /* 0x00388000e414783b */ /* 0x000fe20000004200 */
[C---:B------:R-:W-:Y:S01]  /*cc50*/  FMUL.FTZ R88, R164.reuse, R88 ;  /* 0x00000058a4587220 */ /* 0x040fe20000410000 */
[----:B------:R-:W-:Y:S01]  /*cc60*/  MUFU.EX2 R208, R32 ;  /* 0x0000002000d07308 */ /* 0x000fe20000000800 */
[C---:B------:R-:W-:Y:S04]  /*cc70*/  HMMA.16816.F32 R144, R172.reuse, R198, R144 ;  /* 0x000000c6ac90723c */ /* 0x040fe80000001890 */
[----:B------:R-:W-:Y:S02]  /*cc80*/  FMUL.FTZ R89, R164, R89 ;  /* 0x00000059a4597220 */ /* 0x000fe40000410000 */
[C---:B------:R-:W-:Y:S02]  /*cc90*/  FMUL.FTZ R90, R0.reuse, R90 ;  /* 0x0000005a005a7220 */ /* 0x040fe40000410000 */
[-C--:B------:R-:W-:Y:S01]  /*cca0*/  HMMA.16816.F32 R148, R172, R180.reuse, R148 ;  /* 0x000000b4ac94723c */ /* 0x080fe20000001894 */
[----:B------:R3:W-:Y:S03]  /*ccb0*/  MUFU.EX2 R199, R35 ;  /* 0x0000002300c77308 */ /* 0x0007e60000000800 */
[----:B------:R-:W-:Y:S02]  /*ccc0*/  FMUL.FTZ R91, R0, R91 ;  /* 0x0000005b005b7220 */ /* 0x000fe40000410000 */
[C---:B------:R-:W-:Y:S02]  /*ccd0*/  FMUL.FTZ R92, R164.reuse, R92 ;  /* 0x0000005ca45c7220 */ /* 0x040fe40000410000 */
[C---:B------:R-:W-:Y:S03]  /*cce0*/  HMMA.16816.F32 R152, R176.reuse, R180, R152 ;  /* 0x000000b4b098723c */ /* 0x040fe60000001898 */
[----:B------:R3:W2:Y:S01]  /*ccf0*/  MUFU.EX2 R198, R24 ;  /* 0x0000001800c67308 */ /* 0x0006a20000000800 */
[----:B------:R-:W-:Y:S02]  /*cd00*/  FMUL.FTZ R93, R164, R93 ;  /* 0x0000005da45d7220 */ /* 0x000fe40000410000 */
[C---:B------:R-:W-:Y:S02]  /*cd10*/  FMUL.FTZ R94, R0.reuse, R94 ;  /* 0x0000005e005e7220 */ /* 0x040fe40000410000 */
[-C--:B------:R-:W-:Y:S04]  /*cd20*/  HMMA.16816.F32 R156, R176, R182.reuse, R156 ;  /* 0x000000b6b09c723c */ /* 0x080fe8000000189c */
[----:B------:R-:W-:Y:S02]  /*cd30*/  FMUL.FTZ R95, R0, R95 ;  /* 0x0000005f005f7220 */ /* 0x000fe40000410000 */
[C---:B------:R-:W-:Y:S02]  /*cd40*/  FMUL.FTZ R104, R164.reuse, R104 ;  /* 0x00000068a4687220 */ /* 0x040fe40000410000 */
[C---:B------:R-:W-:Y:S01]  /*cd50*/  HMMA.16816.F32 R160, R172.reuse, R182, R160 ;  /* 0x000000b6aca0723c */ /* 0x040fe200000018a0 */
[----:B------:R-:W4:Y:S03]  /*cd60*/  LDSM.16.MT88.4 R180, [R225+0x3880] ;  /* 0x00388000e1b4783b */ /* 0x000f260000004200 */
[----:B------:R-:W-:Y:S02]  /*cd70*/  FMUL.FTZ R105, R164, R105 ;  /* 0x00000069a4697220 */ /* 0x000fe40000410000 */
[C---:B------:R-:W-:Y:S02]  /*cd80*/  FMUL.FTZ R106, R0.reuse, R106 ;  /* 0x0000006a006a7220 */ /* 0x040fe40000410000 */
[-C--:B-1----:R-:W-:Y:S01]  /*cd90*/  HMMA.16816.F32 R52, R172, R184.reuse, R52 ;  /* 0x000000b8ac34723c */ /* 0x082fe20000001834 */
[----:B---3--:R-:W-:Y:S03]  /*cda0*/  LDSM.16.MT88.4 R32, [R227+0x3880] ;  /* 0x00388000e320783b */ /* 0x008fe60000004200 */
[----:B------:R-:W-:Y:S02]  /*cdb0*/  FMUL.FTZ R107, R0, R107 ;  /* 0x0000006b006b7220 */ /* 0x000fe40000410000 */
[C---:B------:R-:W-:Y:S02]  /*cdc0*/  FMUL.FTZ R108, R164.reuse, R108 ;  /* 0x0000006ca46c7220 */ /* 0x040fe40000410000 */
[C---:B------:R-:W-:Y:S01]  /*cdd0*/  HMMA.16816.F32 R56, R176.reuse, R184, R56 ;  /* 0x000000b8b038723c */ /* 0x040fe20000001838 */
[----:B------:R-:W-:Y:S03]  /*cde0*/  LDSM.16.MT88.4 R24, [R225+0x2880] ;  /* 0x00288000e118783b */ /* 0x000fe60000004200 */
        /* <DEDUP_REMOVED lines=9> */
[----:B------:R-:W-:Y:S01]  /*ce80*/  FMUL.FTZ R119, R165, R119 ;  /* 0x00000077a5777220 */ /* 0x000fe20000410000 */
[-C--:B----4-:R-:W-:Y:S03]  /*ce90*/  HMMA.16816.F32 R68, R172, R180.reuse, R68 ;  /* 0x000000b4ac44723c */ /* 0x090fe60000001844 */
[C---:B------:R-:W-:Y:S02]  /*cea0*/  FMUL.FTZ R120, R164.reuse, R120 ;  /* 0x00000078a4787220 */ /* 0x040fe40000410000 */
[----:B------:R-:W-:Y:S02]  /*ceb0*/  FMUL.FTZ R121, R164, R121 ;  /* 0x00000079a4797220 */ /* 0x000fe40000410000 */
[C---:B------:R-:W-:Y:S01]  /*cec0*/  FMUL.FTZ R122, R0.reuse, R122 ;  /* 0x0000007a007a7220 */ /* 0x040fe20000410000 */
[C---:B------:R-:W-:Y:S04]  /*ced0*/  HMMA.16816.F32 R72, R176.reuse, R180, R72 ;  /* 0x000000b4b048723c */ /* 0x040fe80000001848 */
[----:B------:R-:W-:Y:S02]  /*cee0*/  FMUL.FTZ R123, R0, R123 ;  /* 0x0000007b007b7220 */ /* 0x000fe40000410000 */
[--C-:B------:R-:W-:Y:S02]  /*cef0*/  FFMA.FTZ R28, R28, c[0x0][0x2d0], -R206.reuse ;  /* 0x0000b4001c1c7a23 */ /* 0x100fe400000108ce */
[-C--:B------:R-:W-:Y:S02]  /*cf00*/  HMMA.16816.F32 R76, R176, R182.reuse, R76 ;  /* 0x000000b6b04c723c */ /* 0x080fe4000000184c */
[----:B------:R2:W-:Y:S02]  /*cf10*/  MUFU.EX2 R196, R28 ;  /* 0x0000001c00c47308 */ /* 0x0005e40000000800 */
[----:B------:R-:W-:Y:S02]  /*cf20*/  FFMA.FTZ R29, R29, c[0x0][0x2d0], -R206 ;  /* 0x0000b4001d1d7a23 */ /* 0x000fe400000108ce */
[--C-:B------:R-:W-:Y:S02]  /*cf30*/  FFMA.FTZ R30, R30, c[0x0][0x2d0], -R2.reuse ;  /* 0x0000b4001e1e7a23 */ /* 0x100fe40000010802 */
[C---:B------:R-:W-:Y:S01]  /*cf40*/  HMMA.16816.F32 R80, R172.reuse, R182, R80 ;  /* 0x000000b6ac50723c */ /* 0x040fe20000001850 */
[----:B------:R-:W3:Y:S03]  /*cf50*/  LDSM.16.MT88.4 R180, [R226+0x2880] ;  /* 0x00288000e2b4783b */ /* 0x000ee60000004200 */
[C---:B------:R-:W-:Y:S01]  /*cf60*/  FMUL.FTZ R84, R166.reuse, R84 ;  /* 0x00000054a6547220 */ /* 0x040fe20000410000 */
[----:B------:R4:W4:Y:S01]  /*cf70*/  MUFU.EX2 R195, R29 ;  /* 0x0000001d00c37308 */ /* 0x0009220000000800 */
[----:B------:R-:W-:Y:S02]  /*cf80*/  FMUL.FTZ R85, R166, R85 ;  /* 0x00000055a6557220 */ /* 0x000fe40000410000 */
[C---:B------:R-:W-:Y:S04]  /*cf90*/  FMUL.FTZ R86, R165.reuse, R86 ;  /* 0x00000056a5567220 */ /* 0x040fe80000410000 */
[----:B------:R-:W-:Y:S02]  /*cfa0*/  FMUL.FTZ R87, R165, R87 ;  /* 0x00000057a5577220 */ /* 0x000fe40000410000 */
[----:B------:R-:W-:Y:S01]  /*cfb0*/  FFMA.FTZ R31, R31, c[0x0][0x2d0], -R2 ;  /* 0x0000b4001f1f7a23 */ /* 0x000fe20000010802 */
[----:B------:R3:W-:Y:S01]  /*cfc0*/  MUFU.EX2 R170, R30 ;  /* 0x0000001e00aa7308 */ /* 0x0007e20000000800 */
[C---:B------:R-:W-:Y:S01]  /*cfd0*/  FMUL.FTZ R124, R164.reuse, R124 ;  /* 0x0000007ca47c7220 */ /* 0x040fe20000410000 */
[----:B--2---:R-:W-:Y:S02]  /*cfe0*/  F2FP.PACK_AB R28, R197, R198 ;  /* 0x000000c6c51c723e */ /* 0x004fe400000000ff */
[-C--:B-1----:R-:W-:Y:S03]  /*cff0*/  HMMA.16816.F32 R84, R172, R184.reuse, R84 ;  /* 0x000000b8ac54723c */ /* 0x082fe60000001854 */
[----:B------:R-:W-:Y:S02]  /*d000*/  FMUL.FTZ R125, R164, R125 ;  /* 0x0000007da47d7220 */ /* 0x000fe40000410000 */
[C---:B------:R-:W-:Y:S01]  /*d010*/  FMUL.FTZ R126, R0.reuse, R126 ;  /* 0x0000007e007e7220 */ /* 0x040fe20000410000 */
[----:B------:R-:W1:Y:S01]  /*d020*/  MUFU.EX2 R171, R31 ;  /* 0x0000001f00ab7308 */ /* 0x000e620000000800 */
[----:B------:R-:W-:Y:S01]  /*d030*/  FMUL.FTZ R127, R0, R127 ;  /* 0x0000007f007f7220 */ /* 0x000fe20000410000 */
[C---:B------:R-:W-:Y:S04]  /*d040*/  HMMA.16816.F32 R88, R176.reuse, R184, R88 ;  /* 0x000000b8b058723c */ /* 0x040fe80000001858 */
[----:B----4-:R-:W-:Y:S01]  /*d050*/  F2FP.PACK_AB R29, R192, R193 ;  /* 0x000000c1c01d723e */ /* 0x010fe200000000ff */
[C---:B------:R-:W-:Y:S02]  /*d060*/  FMUL.FTZ R128, R166.reuse, R128 ;  /* 0x00000080a6807220 */ /* 0x040fe40000410000 */
[C---:B------:R-:W-:Y:S01]  /*d070*/  FMUL.FTZ R129, R166.reuse, R129 ;  /* 0x00000081a6817220 */ /* 0x040fe20000410000 */
[-C--:B------:R-:W-:Y:S04]  /*d080*/  HMMA.16816.F32 R92, R176, R186.reuse, R92 ;  /* 0x000000bab05c723c */ /* 0x080fe8000000185c */
[C---:B------:R-:W-:Y:S01]  /*d090*/  FMUL.FTZ R96, R166.reuse, R96 ;  /* 0x00000060a6607220 */ /* 0x040fe20000410000 */
[----:B---3--:R-:W-:Y:S01]  /*d0a0*/  F2FP.PACK_AB R30, R195, R196 ;  /* 0x000000c4c31e723e */ /* 0x008fe200000000ff */
[C---:B------:R-:W-:Y:S02]  /*d0b0*/  FMUL.FTZ R97, R166.reuse, R97 ;  /* 0x00000061a6617220 */ /* 0x040fe40000410000 */
[C---:B------:R-:W-:Y:S04]  /*d0c0*/  FMUL.FTZ R98, R165.reuse, R98 ;  /* 0x00000062a5627220 */ /* 0x040fe80000410000 */
[----:B------:R-:W-:Y:S01]  /*d0d0*/  FMUL.FTZ R99, R165, R99 ;  /* 0x00000063a5637220 */ /* 0x000fe20000410000 */
[----:B-1----:R-:W-:Y:S01]  /*d0e0*/  F2FP.PACK_AB R31, R171, R170 ;  /* 0x000000aaab1f723e */ /* 0x002fe200000000ff */
[C---:B------:R-:W-:Y:S02]  /*d0f0*/  FMUL.FTZ R130, R165.reuse, R130 ;  /* 0x00000082a5827220 */ /* 0x040fe40000410000 */
[C---:B------:R-:W-:Y:S03]  /*d100*/  FMUL.FTZ R131, R165.reuse, R131 ;  /* 0x00000083a5837220 */ /* 0x040fe60000410000 */
[C---:B------:R-:W-:Y:S04]  /*d110*/  HMMA.16816.F32 R96, R172.reuse, R186, R96 ;  /* 0x000000baac60723c */ /* 0x040fe80000001860 */
[C---:B------:R-:W-:Y:S02]  /*d120*/  FMUL.FTZ R100, R166.reuse, R100 ;  /* 0x00000064a6647220 */ /* 0x040fe40000410000 */
[C---:B------:R-:W-:Y:S02]  /*d130*/  FMUL.FTZ R101, R166.reuse, R101 ;  /* 0x00000065a6657220 */ /* 0x040fe40000410000 */
[C---:B------:R-:W-:Y:S04]  /*d140*/  FMUL.FTZ R102, R165.reuse, R102 ;  /* 0x00000066a5667220 */ /* 0x040fe80000410000 */
[----:B------:R-:W-:Y:S02]  /*d150*/  FMUL.FTZ R103, R165, R103 ;  /* 0x00000067a5677220 */ /* 0x000fe40000410000 */
[----:B------:R-:W-:Y:S02]  /*d160*/  FFMA.FTZ R49, R49, c[0x0][0x2d0], -R200 ;  /* 0x0000b40031317a23 */ /* 0x000fe400000108c8 */
[C---:B------:R-:W-:Y:S02]  /*d170*/  FMUL.FTZ R112, R166.reuse, R112 ;  /* 0x00000070a6707220 */ /* 0x040fe40000410000 */
[----:B------:R-:W-:Y:S01]  /*d180*/  FMUL.FTZ R113, R166, R113 ;  /* 0x00000071a6717220 */ /* 0x000fe20000410000 */
[-C--:B------:R-:W-:Y:S03]  /*d190*/  HMMA.16816.F32 R100, R172, R20.reuse, R100 ;  /* 0x00000014ac64723c */ /* 0x080fe60000001864 */
[C---:B------:R-:W-:Y:S02]  /*d1a0*/  FMUL.FTZ R114, R165.reuse, R114 ;  /* 0x00000072a5727220 */ /* 0x040fe40000410000 */
[----:B------:R-:W-:Y:S02]  /*d1b0*/  FMUL.FTZ R115, R165, R115 ;  /* 0x00000073a5737220 */ /* 0x000fe40000410000 */
[--C-:B------:R-:W-:Y:S01]  /*d1c0*/  FFMA.FTZ R51, R51, c[0x0][0x2d0], -R205.reuse ;  /* 0x0000b40033337a23 */ /* 0x100fe200000108cd */
[C---:B------:R-:W-:Y:S04]  /*d1d0*/  HMMA.16816.F32 R104, R176.reuse, R20, R104 ;  /* 0x00000014b068723c */ /* 0x040fe80000001868 */
[--C-:B------:R-:W-:Y:S01]  /*d1e0*/  FFMA.FTZ R40, R40, c[0x0][0x2d0], -R206.reuse ;  /* 0x0000b40028287a23 */ /* 0x100fe200000108ce */
[----:B------:R-:W-:Y:S01]  /*d1f0*/  MUFU.EX2 R51, R51 ;  /* 0x0000003300337308 */ /* 0x000fe20000000800 */
[----:B------:R-:W-:Y:S01]  /*d200*/  FFMA.FTZ R45, R45, c[0x0][0x2d0], -R206 ;  /* 0x0000b4002d2d7a23 */ /* 0x000fe200000108ce */
[----:B------:R-:W-:Y:S01]  /*d210*/  F2FP.PACK_AB R20, R212, R213 ;  /* 0x000000d5d414723e */ /* 0x000fe200000000ff */
[-C--:B------:R-:W-:Y:S04]  /*d220*/  HMMA.16816.F32 R108, R176, R22.reuse, R108 ;  /* 0x00000016b06c723c */ /* 0x080fe8000000186c */
[----:B------:R-:W-:Y:S01]  /*d230*/  F2FP.PACK_AB R21, R208, R209 ;  /* 0x000000d1d015723e */ /* 0x000fe200000000ff */
[----:B------:R-:W-:Y:S02]  /*d240*/  FFMA.FTZ R50, R50, c[0x0][0x2d0], -R205 ;  /* 0x0000b40032327a23 */ /* 0x000fe400000108cd */
[----:B------:R-:W-:Y:S01]  /*d250*/  MUFU.EX2 R45, R45 ;  /* 0x0000002d002d7308 */ /* 0x000fe20000000800 */
[C---:B------:R-:W-:Y:S04]  /*d260*/  HMMA.16816.F32 R112, R172.reuse, R22, R112 ;  /* 0x00000016ac70723c */ /* 0x040fe80000001870 */
[----:B------:R-:W-:Y:S02]  /*d270*/  FFMA.FTZ R48, R48, c[0x0][0x2d0], -R200 ;  /* 0x0000b40030307a23 */ /* 0x000fe400000108c8 */
[--C-:B------:R-:W-:Y:S01]  /*d280*/  FFMA.FTZ R41, R41, c[0x0][0x2d0], -R206.reuse ;  /* 0x0000b40029297a23 */ /* 0x100fe200000108ce */
[----:B------:R-:W-:Y:S01]  /*d290*/  F2FP.PACK_AB R22, R210, R211 ;  /* 0x000000d3d216723e */ /* 0x000fe200000000ff */
[-C--:B------:R-:W-:Y:S01]  /*d2a0*/  HMMA.16816.F32 R116, R172, R32.reuse, R116 ;  /* 0x00000020ac74723c */ /* 0x080fe20000001874 */
[----:B------:R-:W-:Y:S03]  /*d2b0*/  MUFU.EX2 R50, R50 ;  /* 0x0000003200327308 */ /* 0x000fe60000000800 */
[----:B------:R-:W-:Y:S01]  /*d2c0*/  F2FP.PACK_AB R23, R199, R207 ;  /* 0x000000cfc717723e */ /* 0x000fe200000000ff */
[----:B------:R-:W-:Y:S02]  /*d2d0*/  FFMA.FTZ R44, R44, c[0x0][0x2d0], -R206 ;  /* 0x0000b4002c2c7a23 */ /* 0x000fe400000108ce */
[--C-:B------:R-:W-:Y:S01]  /*d2e0*/  FFMA.FTZ R42, R42, c[0x0][0x2d0], -R2.reuse ;  /* 0x0000b4002a2a7a23 */ /* 0x100fe20000010802 */
[C---:B------:R-:W-:Y:S03]  /*d2f0*/  HMMA.16816.F32 R120, R176.reuse, R32, R120 ;  /* 0x00000020b078723c */ /* 0x040fe60000001878 */
[----:B------:R-:W-:Y:S01]  /*d300*/  MUFU.EX2 R41, R41 ;  /* 0x0000002900297308 */ /* 0x000fe20000000800 */
[--C-:B------:R-:W-:Y:S02]  /*d310*/  FFMA.FTZ R43, R43, c[0x0][0x2d0], -R2.reuse ;  /* 0x0000b4002b2b7a23 */ /* 0x100fe40000010802 */
[--C-:B------:R-:W-:Y:S02]  /*d320*/  FFMA.FTZ R46, R46, c[0x0][0x2d0], -R2.reuse ;  /* 0x0000b4002e2e7a23 */ /* 0x100fe40000010802 */
[-C--:B------:R-:W-:Y:S01]  /*d330*/  HMMA.16816.F32 R124, R176, R34.reuse, R124 ;  /* 0x00000022b07c723c */ /* 0x080fe2000000187c */
[----:B------:R-:W1:Y:S03]  /*d340*/  LDSM.16.MT88.4 R176, [R228+0x2880] ;  /* 0x00288000e4b0783b */ /* 0x000e660000004200 */
[----:B------:R-:W-:Y:S01]  /*d350*/  FFMA.FTZ R2, R47, c[0x0][0x2d0], -R2 ;  /* 0x0000b4002f027a23 */ /* 0x000fe20000010802 */
[----:B------:R-:W-:Y:S01]  /*d360*/  MUFU.EX2 R44, R44 ;  /* 0x0000002c002c7308 */ /* 0x000fe20000000800 */
[----:B------:R-:W-:Y:S02]  /*d370*/  FFMA.FTZ R166, R166, R252, R222 ;  /* 0x000000fca6a67223 */ /* 0x000fe400000100de */
[----:B------:R-:W-:Y:S01]  /*d380*/  HMMA.16816.F32 R128, R172, R34, R128 ;  /* 0x00000022ac80723c */ /* 0x000fe20000001880 */
[----:B------:R-:W-:Y:S03]  /*d390*/  LDSM.16.MT88.4 R32, [R225+0x4080] ;  /* 0x00408000e120783b */ /* 0x000fe60000004200 */
[----:B------:R-:W-:Y:S02]  /*d3a0*/  FFMA.FTZ R164, R164, R250, R217 ;  /* 0x000000faa4a47223 */ /* 0x000fe400000100d9 */
[----:B------:R-:W-:Y:S01]  /*d3b0*/  FFMA.FTZ R0, R0, R249, R202 ;  /* 0x000000f900007223 */ /* 0x000fe200000100ca */
[----:B------:R-:W-:Y:S01]  /*d3c0*/  MUFU.EX2 R174, R37 ;  /* 0x0000002500ae7308 */ /* 0x000fe20000000800 */
[-C--:B------:R-:W-:Y:S05]  /*d3d0*/  HMMA.16816.F32 R4, R20, R24.reuse, R4 ;  /* 0x000000181404723c */ /* 0x080fea0000001804 */
[----:B------:R-:W-:Y:S02]  /*d3e0*/  FADD.FTZ R0, R201, R0 ;  /* 0x00000000c9007221 */ /* 0x000fe40000010000 */
[----:B------:R-:W-:Y:S01]  /*d3f0*/  FFMA.FTZ R165, R165, R251, R218 ;  /* 0x000000fba5a57223 */ /* 0x000fe200000100da */
[C---:B------:R-:W-:Y:S01]  /*d400*/  HMMA.16816.F32 R8, R28.reuse, R24, R8 ;  /* 0x000000181c08723c */ /* 0x040fe20000001808 */
[----:B------:R-:W-:Y:S07]  /*d410*/  MUFU.EX2 R172, R38 ;  /* 0x0000002600ac7308 */ /* 0x000fee0000000800 */
[-C--:B------:R-:W-:Y:S03]  /*d420*/  HMMA.16816.F32 R12, R28, R26.reuse, R12 ;  /* 0x0000001a1c0c723c */ /* 0x080fe6000000180c */
[----:B------:R-:W-:Y:S05]  /*d430*/  MUFU.EX2 R173, R49 ;  /* 0x0000003100ad7308 */ /* 0x000fea0000000800 */
[C---:B------:R-:W-:Y:S01]  /*d440*/  HMMA.16816.F32 R16, R20.reuse, R26, R16 ;  /* 0x0000001a1410723c */ /* 0x040fe20000001810 */
[----:B------:R-:W2:Y:S04]  /*d450*/  LDSM.16.MT88.4 R24, [R227+0x2880] ;  /* 0x00288000e318783b */ /* 0x000ea80000004200 */
[----:B------:R3:W-:Y:S03]  /*d460*/  MUFU.EX2 R49, R39 ;  /* 0x0000002700317308 */ /* 0x0007e60000000800 */
[-C--:B------:R-:W-:Y:S07]  /*d470*/  HMMA.16816.F32 R132, R20, R180.reuse, R132 ;  /* 0x000000b41484723c */ /* 0x080fee0000001884 */
[----:B------:R-:W-:Y:S01]  /*d480*/  MUFU.EX2 R175, R48 ;  /* 0x0000003000af7308 */ /* 0x000fe20000000800 */
[C---:B------:R-:W-:Y:S08]  /*d490*/  HMMA.16816.F32 R136, R28.reuse, R180, R136 ;  /* 0x000000b41c88723c */ /* 0x040ff00000001888 */
[-C--:B------:R-:W-:Y:S01]  /*d4a0*/  HMMA.16816.F32 R140, R28, R182.reuse, R140 ;  /* 0x000000b61c8c723c */ /* 0x080fe2000000188c */
[----:B------:R-:W4:Y:S01]  /*d4b0*/  MUFU.EX2 R48, R40 ;  /* 0x0000002800307308 */ /* 0x000f220000000800 */
[----:B---3--:R-:W3:Y:S06]  /*d4c0*/  LDSM.16.MT88.4 R36, [R226+0x4080] ;  /* 0x00408000e224783b */ /* 0x008eec0000004200 */
[C---:B------:R-:W-:Y:S03]  /*d4d0*/  HMMA.16816.F32 R144, R20.reuse, R182, R144 ;  /* 0x000000b61490723c */ /* 0x040fe60000001890 */
[----:B------:R2:W-:Y:S05]  /*d4e0*/  MUFU.EX2 R40, R2 ;  /* 0x0000000200287308 */ /* 0x0005ea0000000800 */
[-C--:B-1----:R-:W-:Y:S05]  /*d4f0*/  HMMA.16816.F32 R148, R20, R176.reuse, R148 ;  /* 0x000000b01494723c */ /* 0x082fea0000001894 */
[----:B------:R-:W-:Y:S03]  /*d500*/  MUFU.EX2 R42, R42 ;  /* 0x0000002a002a7308 */ /* 0x000fe60000000800 */
[C---:B------:R-:W-:Y:S07]  /*d510*/  HMMA.16816.F32 R152, R28.reuse, R176, R152 ;  /* 0x000000b01c98723c */ /* 0x040fee0000001898 */
[----:B------:R-:W1:Y:S01]  /*d520*/  MUFU.EX2 R43, R43 ;  /* 0x0000002b002b7308 */ /* 0x000e620000000800 */
[-C--:B------:R-:W-:Y:S04]  /*d530*/  HMMA.16816.F32 R156, R28, R178.reuse, R156 ;  /* 0x000000b21c9c723c */ /* 0x080fe8000000189c */
[----:B--2---:R-:W-:Y:S04]  /*d540*/  FADD.FTZ R2, R203, R0 ;  /* 0x00000000cb027221 */ /* 0x004fe80000010000 */
[C---:B------:R-:W-:Y:S01]  /*d550*/  HMMA.16816.F32 R160, R20.reuse, R178, R160 ;  /* 0x000000b214a0723c */ /* 0x040fe200000018a0 */
[----:B------:R-:W2:Y:S07]  /*d560*/  MUFU.EX2 R46, R46 ;  /* 0x0000002e002e7308 */ /* 0x000eae0000000800 */
        /* <DEDUP_REMOVED lines=16> */
[C---:B------:R-:W-:Y:S07]  /*d670*/  HMMA.16816.F32 R104, R28.reuse, R24, R104 ;  /* 0x000000181c68723c */ /* 0x040fee0000001868 */
[----:B----4-:R-:W-:Y:S01]  /*d680*/  F2FP.PACK_AB R24, R41, R48 ;  /* 0x000000302918723e */ /* 0x010fe200000000ff */
[-C--:B------:R-:W-:Y:S04]  /*d690*/  HMMA.16816.F32 R108, R28, R26.reuse, R108 ;  /* 0x0000001a1c6c723c */ /* 0x080fe8000000186c */
[----:B------:R-:W-:Y:S04]  /*d6a0*/  F2FP.PACK_AB R25, R43, R42 ;  /* 0x0000002a2b19723e */ /* 0x000fe800000000ff */
[C---:B------:R-:W-:Y:S07]  /*d6b0*/  HMMA.16816.F32 R112, R20.reuse, R26, R112 ;  /* 0x0000001a1470723c */ /* 0x040fee0000001870 */
[----:B------:R-:W-:Y:S01]  /*d6c0*/  F2FP.PACK_AB R26, R45, R44 ;  /* 0x0000002c2d1a723e */ /* 0x000fe200000000ff */
[-C--:B--2---:R-:W-:Y:S04]  /*d6d0*/  HMMA.16816.F32 R116, R20, R32.reuse, R116 ;  /* 0x000000201474723c */ /* 0x084fe80000001874 */
[----:B------:R-:W-:Y:S04]  /*d6e0*/  F2FP.PACK_AB R27, R40, R46 ;  /* 0x0000002e281b723e */ /* 0x000fe800000000ff */
[C---:B------:R-:W-:Y:S08]  /*d6f0*/  HMMA.16816.F32 R120, R28.reuse, R32, R120 ;  /* 0x000000201c78723c */ /* 0x040ff00000001878 */
[-C--:B------:R-:W-:Y:S01]  /*d700*/  HMMA.16816.F32 R124, R28, R34.reuse, R124 ;  /* 0x000000221c7c723c */ /* 0x080fe2000000187c */
[----:B------:R-:W1:Y:S07]  /*d710*/  LDSM.16.MT88.4 R28, [R228+0x3080] ;  /* 0x00308000e41c783b */ /* 0x000e6e0000004200 */
[----:B------:R-:W-:Y:S01]  /*d720*/  HMMA.16816.F32 R128, R20, R34, R128 ;  /* 0x000000221480723c */ /* 0x000fe20000001880 */
[----:B------:R-:W2:Y:S06]  /*d730*/  LDSM.16.MT88.4 R32, [R227+0x3080] ;  /* 0x00308000e320783b */ /* 0x000eac0000004200 */
[----:B------:R-:W-:Y:S02]  /*d740*/  F2FP.PACK_AB R20, R174, R194 ;  /* 0x000000c2ae14723e */ /* 0x000fe400000000ff */
[----:B------:R-:W-:Y:S03]  /*d750*/  F2FP.PACK_AB R22, R173, R175 ;  /* 0x000000afad16723e */ /* 0x000fe600000000ff */
[----:B------:R-:W-:Y:S02]  /*d760*/  F2FP.PACK_AB R21, R49, R172 ;  /* 0x000000ac3115723e */ /* 0x000fe400000000ff */
[----:B------:R-:W-:Y:S07]  /*d770*/  F2FP.PACK_AB R23, R51, R50 ;  /* 0x000000323317723e */ /* 0x000fee00000000ff */
[-C--:B------:R-:W-:Y:S01]  /*d780*/  HMMA.16816.F32 R176, R20, R188.reuse, R4 ;  /* 0x000000bc14b0723c */ /* 0x080fe20000001804 */
[----:B------:R-:W4:Y:S07]  /*d790*/  LDSM.16.MT88.4 R4, [R225+0x4880] ;  /* 0x00488000e104783b */ /* 0x000f2e0000004200 */
[C---:B------:R-:W-:Y:S01]  /*d7a0*/  HMMA.16816.F32 R180, R24.reuse, R188, R8 ;  /* 0x000000bc18b4723c */ /* 0x040fe20000001808 */
[----:B------:R-:W1:Y:S07]  /*d7b0*/  LDSM.16.MT88.4 R8, [R226+0x4880] ;  /* 0x00488000e208783b */ /* 0x000e6e0000004200 */
[-C--:B------:R-:W-:Y:S01]  /*d7c0*/  HMMA.16816.F32 R184, R24, R190.reuse, R12 ;  /* 0x000000be18b8723c */ /* 0x080fe2000000180c */
[----:B------:R-:W1:Y:S07]  /*d7d0*/  LDSM.16.MT88.4 R12, [R228+0x4880] ;  /* 0x00488000e40c783b */ /* 0x000e6e0000004200 */
[C---:B------:R-:W-:Y:S01]  /*d7e0*/  HMMA.16816.F32 R188, R20.reuse, R190, R16 ;  /* 0x000000be14bc723c */ /* 0x040fe20000001810 */
[----:B------:R-:W2:Y:S07]  /*d7f0*/  LDSM.16.MT88.4 R16, [R227+0x4880] ;  /* 0x00488000e310783b */ /* 0x000eae0000004200 */
[-C--:B---3--:R-:W-:Y:S08]  /*d800*/  HMMA.16816.F32 R132, R20, R36.reuse, R132 ;  /* 0x000000241484723c */ /* 0x088ff00000001884 */
[C---:B------:R-:W-:Y:S08]  /*d810*/  HMMA.16816.F32 R136, R24.reuse, R36, R136 ;  /* 0x000000241888723c */ /* 0x040ff00000001888 */
[-C--:B------:R-:W-:Y:S08]  /*d820*/  HMMA.16816.F32 R140, R24, R38.reuse, R140 ;  /* 0x00000026188c723c */ /* 0x080ff0000000188c */
        /* <DEDUP_REMOVED lines=36> */
[----:B------:R-:W-:Y:S01]  /*da70*/  FADD.FTZ R7, R208, R4 ;  /* 0x00000004d0077221 */ /* 0x000fe20000010000 */
[-C--:B------:R-:W-:Y:S03]  /*da80*/  HMMA.16816.F32 R108, R24, R14.reuse, R108 ;  /* 0x0000000e186c723c */ /* 0x080fe6000000186c */
[----:B------:R-:W-:Y:S02]  /*da90*/  FADD.FTZ R4, R211, R8 ;  /* 0x00000008d3047221 */ /* 0x000fe40000010000 */
[----:B------:R-:W-:Y:S02]  /*daa0*/  FADD.FTZ R5, R192, R0 ;  /* 0x00000000c0057221 */ /* 0x000fe40000010000 */
[----:B------:R-:W-:Y:S01]  /*dab0*/  FADD.FTZ R2, R207, R7 ;  /* 0x00000007cf027221 */ /* 0x000fe20000010000 */
[C---:B------:R-:W-:Y:S04]  /*dac0*/  HMMA.16816.F32 R112, R20.reuse, R14, R112 ;  /* 0x0000000e1470723c */ /* 0x040fe80000001870 */
[----:B------:R-:W-:Y:S02]  /*dad0*/  FADD.FTZ R0, R196, R6 ;  /* 0x00000006c4007221 */ /* 0x000fe40000010000 */
[----:B------:R-:W-:Y:S02]  /*dae0*/  FADD.FTZ R7, R210, R4 ;  /* 0x00000004d2077221 */ /* 0x000fe40000010000 */
        /* <DEDUP_REMOVED lines=21> */
[----:B------:R-:W-:Y:S01]  /*dc40*/  STL [R1+0x1c], R6 ;  /* 0x00001c0601007387 */ /* 0x000fe20000100800 */
[----:B------:R-:W-:Y:S02]  /*dc50*/  FADD.FTZ R0, R46, R4 ;  /* 0x000000042e007221 */ /* 0x000fe40000010000 */
[----:B------:R-:W-:Y:S02]  /*dc60*/  FADD.FTZ R4, R51, R5 ;  /* 0x0000000533047221 */ /* 0x000fe40000010000 */
[----:B------:R-:W-:Y:S02]  /*dc70*/  FADD.FTZ R2, R45, R2 ;  /* 0x000000022d027221 */ /* 0x000fe40000010000 */
[----:B------:R-:W-:Y:S01]  /*dc80*/  FADD.FTZ R0, R40, R0 ;  /* 0x0000000028007221 */ /* 0x000fe20000010000 */
[----:B------:R-:W-:Y:S04]  /*dc90*/  STL [R1+0x14], R4 ;  /* 0x0000140401007387 */ /* 0x000fe80000100800 */
[----:B------:R1:W-:Y:S04]  /*dca0*/  STL [R1+0x18], R2 ;  /* 0x0000180201007387 */ /* 0x0003e80000100800 */
[----:B------:R2:W-:Y:S01]  /*dcb0*/  STL [R1+0x20], R0 ;  /* 0x0000200001007387 */ /* 0x0005e20000100800 */
[----:B-1----:R-:W-:Y:S02]  /*dcc0*/  MOV R2, R168 ;  /* 0x000000a800027202 */ /* 0x002fe40000000f00 */
[----:B--2---:R-:W-:Y:S01]  /*dcd0*/  MOV R0, R169 ;  /* 0x000000a900007202 */ /* 0x004fe20000000f00 */
[----:B------:R-:W-:-:S05]  /*dce0*/  @P0 BRA `(.L_x_2747) ;  /* 0xffffd31000000947 */ /* 0x000fca000383ffff */
.L_x_2746:
[----:B------:R-:W-:-:S13]  /*dcf0*/  ISETP.GE.AND P0, PT, R242, UR8, PT ;  /* 0x00000008f2007c0c */ /* 0x000fda000bf06270 */
[----:B------:R-:W-:Y:S05]  /*dd00*/  @!P0 BRA `(.L_x_2748) ;  /* 0x000043d000008947 */ /* 0x000fea0003800000 */
[----:B-12---:R-:W2:Y:S04]  /*dd10*/  LDL.64 R4, [R1+0x48] ;  /* 0x0000480001047983 */ /* 0x006ea80000100a00 */
[----:B------:R-:W3:Y:S01]  /*dd20*/  LDL.64 R6, [R1+0x38] ;  /* 0x0000380001067983 */ /* 0x000ee20000100a00 */
        /* <DEDUP_REMOVED lines=16> */
[----:B--2---:R-:W-:Y:S02]  /*de30*/  IADD3 R8, P0, R4, 0x40, RZ ;  /* 0x0000004004087810 */ /* 0x004fe40007f1e0ff */
[----:B------:R-:W-:Y:S01]  /*de40*/  MOV R2, R4 ;  /* 0x0000000400027202 */ /* 0x000fe20000000f00 */
[--C-:B---3--:R-:W-:Y:S02]  /*de50*/  IMAD.MOV.U32 R3, RZ, RZ, R7.reuse ;  /* 0x000000ffff037224 */ /* 0x108fe400078e0007 */
[----:B------:R-:W-:-:S05]  /*de60*/  IMAD.X R9, RZ, RZ, R7, P0 ;  /* 0x000000ffff097224 */ /* 0x000fca00000e0607 */
[----:B------:R1:W-:Y:S04]  /*de70*/  STL.64 [R1], R8 ;  /* 0x0000000801007387 */ /* 0x0003e80000100a00 */
[----:B------:R1:W-:Y:S02]  /*de80*/  STL.64 [R1+0x8], R2 ;  /* 0x0000080201007387 */ /* 0x0003e40000100a00 */
.L_x_2765:
[----:B--2---:R-:W2:Y:S01]  /*de90*/  LDL.64 R40, [R1+0x8] ;  /* 0x0000080001287983 */ /* 0x004ea20000100a00 */
[----:B------:R-:W-:Y:S04]  /*dea0*/  DEPBAR.LE SB0, 0x0 ;  /* 0x000080000000791a */ /* 0x000fe80000000000 */
[----:B------:R-:W3:Y:S05]  /*deb0*/  LDL.64 R168, [R1] ;  /* 0x0000000001a87983 */ /* 0x000eea0000100a00 */
[----:B------:R-:W-:Y:S01]  /*dec0*/  BAR.SYNC.DEFER_BLOCKING 0x0 ;  /* 0x0000000000007b1d */ /* 0x000fe20000010000 */
[C---:B------:R-:W-:Y:S01]  /*ded0*/  ISETP.GT.AND P6, PT, R242.reuse, UR8, PT ;  /* 0x00000008f2007c0c */ /* 0x040fe2000bfc4270 */
[----:B------:R-:W-:Y:S01]  /*dee0*/  IMAD R0, R242, UR5, RZ ;  /* 0x00000005f2007c24 */ /* 0x000fe2000f8e02ff */
[----:B-1----:R-:W-:Y:S05]  /*def0*/  SHF.R.S32.HI R2, RZ, 0x1f, R242 ;  /* 0x0000001fff027819 */ /* 0x002fea00000114f2 */
[----:B------:R-:W-:Y:S01]  /*df00*/  IMAD R0, R2, UR18, R0 ;  /* 0x0000001202007c24 */ /* 0x000fe2000f8e0200 */
[----:B-----5:R-:W-:Y:S05]  /*df10*/  LDSM.16.M88.4 R48, [R231+0x8080] ;  /* 0x00808000e730783b */ /* 0x020fea0000000200 */
[----:B------:R-:W1:Y:S05]  /*df20*/  LDSM.16.M88.4 R16, [R224+0x5080] ;  /* 0x00508000e010783b */ /* 0x000e6a0000000200 */
[----:B------:R-:W4:Y:S05]  /*df30*/  LDSM.16.M88.4 R44, [R231+0xa080] ;  /* 0x00a08000e72c783b */ /* 0x000f2a0000000200 */
[----:B------:R-:W4:Y:S05]  /*df40*/  LDSM.16.M88.4 R32, [R224+0x5880] ;  /* 0x00588000e020783b */ /* 0x000f2a0000000200 */
[----:B------:R-:W3:Y:S05]  /*df50*/  LDL.64 R246, [R1+0x30] ;  /* 0x0000300001f67983 */ /* 0x000eea0000100a00 */
[----:B------:R-:W4:Y:S05]  /*df60*/  LDSM.16.M88.4 R172, [R224+0x6080] ;  /* 0x00608000e0ac783b */ /* 0x000f2a0000000200 */
[----:B------:R-:W3:Y:S05]  /*df70*/  LDL.64 R244, [R1+0x40] ;  /* 0x0000400001f47983 */ /* 0x000eea0000100a00 */
[----:B------:R-:W-:Y:S05]  /*df80*/  LDSM.16.M88.4 R192, [R233+0x8080] ;  /* 0x00808000e9c0783b */ /* 0x000fea0000000200 */
[----:B------:R-:W3:Y:S01]  /*df90*/  LDL R171, [R1+0x24] ;  /* 0x0000240001ab7983 */ /* 0x000ee20000100800 */
[-C--:B-1----:R-:W-:Y:S04]  /*dfa0*/  HMMA.16816.F32 R4, R48, R16.reuse, RZ ;  /* 0x000000103004723c */ /* 0x082fe800000018ff */
[----:B------:R-:W1:Y:S05]  /*dfb0*/  LDSM.16.M88.4 R196, [R235] ;  /* 0x00000000ebc4783b */ /* 0x000e6a0000000200 */
[----:B------:R-:W1:Y:S01]  /*dfc0*/  LDSM.16.M88.4 R200, [R233+0xa080] ;  /* 0x00a08000e9c8783b */ /* 0x000e620000000200 */
[C---:B----4-:R-:W-:Y:S04]  /*dfd0*/  HMMA.16816.F32 R8, R44.reuse, R16, RZ ;  /* 0x000000102c08723c */ /* 0x050fe800000018ff */
[----:B------:R-:W4:Y:S04]  /*dfe0*/  LDSM.16.M88.4 R204, [R241] ;  /* 0x00000000f1cc783b */ /* 0x000f280000000200 */
[-C--:B------:R-:W-:Y:S08]  /*dff0*/  HMMA.16816.F32 R12, R44, R18.reuse, RZ ;  /* 0x000000122c0c723c */ /* 0x080ff000000018ff */
[C---:B------:R-:W-:Y:S08]  /*e000*/  HMMA.16816.F32 R16, R48.reuse, R18, RZ ;  /* 0x000000123010723c */ /* 0x040ff000000018ff */
[-C--:B------:R-:W-:Y:S08]  /*e010*/  HMMA.16816.F32 R20, R48, R32.reuse, RZ ;  /* 0x000000203014723c */ /* 0x080ff000000018ff */
[C---:B------:R-:W-:Y:S08]  /*e020*/  HMMA.16816.F32 R24, R44.reuse, R32, RZ ;  /* 0x000000202c18723c */ /* 0x040ff000000018ff */
[-C--:B------:R-:W-:Y:S08]  /*e030*/  HMMA.16816.F32 R28, R44, R34.reuse, RZ ;  /* 0x000000222c1c723c */ /* 0x080ff000000018ff */
[C---:B------:R-:W-:Y:S08]  /*e040*/  HMMA.16816.F32 R32, R48.reuse, R34, RZ ;  /* 0x000000223020723c */ /* 0x040ff000000018ff */
[-C--:B------:R-:W-:Y:S01]  /*e050*/  HMMA.16816.F32 R36, R48, R172.reuse, RZ ;  /* 0x000000ac3024723c */ /* 0x080fe200000018ff */
[C---:B--2---:R-:W-:Y:S07]  /*e060*/  IMAD.WIDE.U32 R208, R242.reuse, UR18, R40 ;  /* 0x00000012f2d07c25 */ /* 0x044fee000f8e0028 */
[C---:B------:R-:W-:Y:S04]  /*e070*/  HMMA.16816.F32 R40, R44.reuse, R172, RZ ;  /* 0x000000ac2c28723c */ /* 0x040fe800000018ff */
[----:B------:R-:W-:Y:S02]  /*e080*/  IMAD.IADD R167, R209, 0x1, R0 ;  /* 0x00000001d1a77824 */ /* 0x000fe400078e0200 */
[----:B---3--:R-:W-:Y:S01]  /*e090*/  IMAD.WIDE.U32 R2, R242, UR18, R168 ;  /* 0x00000012f2027c25 */ /* 0x008fe2000f8e00a8 */
[C---:B------:R-:W-:Y:S01]  /*e0a0*/  LEA R168, P1, R208.reuse, c[0x0][0x1f8], 0x1 ;  /* 0x00007e00d0a87a11 */ /* 0x040fe200078208ff */
[-C--:B------:R-:W-:Y:S04]  /*e0b0*/  HMMA.16816.F32 R44, R44, R174.reuse, RZ ;  /* 0x000000ae2c2c723c */ /* 0x080fe800000018ff */
[----:B------:R-:W-:Y:S02]  /*e0c0*/  LEA.HI.X R169, R208, c[0x0][0x1fc], R167, 0x1, P1 ;  /* 0x00007f00d0a97a11 */ /* 0x000fe400008f0ca7 */
[----:B------:R-:W2:Y:S01]  /*e0d0*/  LDL R167, [R1+0x10] ;  /* 0x0000100001a77983 */ /* 0x000ea20000100800 */
[----:B------:R-:W-:Y:S01]  /*e0e0*/  LEA R212, P0, R2, c[0x0][0x1f8], 0x1 ;  /* 0x00007e0002d47a11 */ /* 0x000fe200078008ff */
[----:B------:R-:W-:Y:S01]  /*e0f0*/  IMAD.IADD R0, R0, 0x1, R3 ;  /* 0x0000000100007824 */ /* 0x000fe200078e0203 */
[----:B------:R-:W-:Y:S02]  /*e100*/  HMMA.16816.F32 R48, R48, R174, RZ ;  /* 0x000000ae3030723c */ /* 0x000fe400000018ff */
[----:B------:R-:W3:Y:S02]  /*e110*/  LDSM.16.M88.4 R208, [R240] ;  /* 0x00000000f0d0783b */ /* 0x000ee40000000200 */
[----:B------:R-:W-:Y:S03]  /*e120*/  LEA.HI.X R213, R2, c[0x0][0x1fc], R0, 0x1, P0 ;  /* 0x00007f0002d57a11 */ /* 0x000fe600000f0c00 */
[----:B------:R-:W-:Y:S01]  /*e130*/  @!PT LDS RZ, [RZ] ;  /* 0x00000000fffff984 */ /* 0x000fe20000000800 */
[----:B------:R-:W-:Y:S01]  /*e140*/  @!PT LDS RZ, [RZ] ;  /* 0x00000000fffff984 */ /* 0x000fe20000000800 */
[----:B------:R-:W-:Y:S01]  /*e150*/  @!PT LDS RZ, [RZ] ;  /* 0x00000000fffff984 */ /* 0x000fe20000000800 */
[----:B------:R4:W-:Y:S01]  /*e160*/  LDGSTS.E.BYPASS.LTC128B.128 [R243+0x2080], [R168.64], !P4 ;  /* 0x02080000a8f37fae */ /* 0x0009e2000e101d4e */
[----:B------:R-:W-:Y:S01]  /*e170*/  IADD3 R2, P0, R168, UR10, RZ ;  /* 0x0000000aa8027c10 */ /* 0x000fe2000ff1e0ff */
[-C--:B-1----:R-:W-:Y:S03]  /*e180*/  HMMA.16816.F32 R4, R192, R196.reuse, R4 ;  /* 0x000000c4c004723c */ /* 0x082fe60000001804 */
[----:B------:R1:W-:Y:S02]  /*e190*/  LDGSTS.E.BYPASS.LTC128B.128 [R243+0x3880], [R212.64], !P3 ;  /* 0x03880000d4f37fae */ /* 0x0003e4000d901d4e */
[----:B------:R-:W-:Y:S02]  /*e1a0*/  IADD3.X R3, R169, UR11, RZ, P0, !PT ;  /* 0x0000000ba9037c10 */ /* 0x000fe400087fe4ff */
[----:B------:R-:W-:Y:S01]  /*e1b0*/  IADD3 R172, P1, R2, UR10, RZ ;  /* 0x0000000a02ac7c10 */ /* 0x000fe2000ff3e0ff */
[C---:B------:R-:W-:Y:S02]  /*e1c0*/  HMMA.16816.F32 R8, R200.reuse, R196, R8 ;  /* 0x000000c4c808723c */ /* 0x040fe40000001808 */
[----:B------:R1:W-:Y:S02]  /*e1d0*/  LDGSTS.E.BYPASS.LTC128B.128 [R243+0x2880], [R2.64], !P4 ;  /* 0x0288000002f37fae */ /* 0x0003e4000e101d4e */
[C---:B------:R-:W-:Y:S02]  /*e1e0*/  IADD3.X R173, R3.reuse, UR11, RZ, P1, !PT ;  /* 0x0000000b03ad7c10 */ /* 0x040fe40008ffe4ff */
[----:B------:R-:W-:Y:S01]  /*e1f0*/  PLOP3.LUT P1, PT, PT, PT, UP3, 0x80, 0x0 ;  /* 0x000000000000781c */ /* 0x000fe20003f2f038 */
[----:B------:R1:W-:Y:S01]  /*e200*/  LDGSTS.E.BYPASS.LTC128B.128 [R243+0x4080], [R2.64+0x80], !P3 ;  /* 0x0408008002f37fae */ /* 0x0003e2000d901d4e */
[-C--:B------:R-:W-:Y:S04]  /*e210*/  HMMA.16816.F32 R12, R200, R198.reuse, R12 ;  /* 0x000000c6c80c723c */ /* 0x080fe8000000180c */
[----:B------:R3:W-:Y:S01]  /*e220*/  LDGSTS.E.BYPASS.LTC128B.128 [R243+0x3080], [R172.64], !P4 ;  /* 0x03080000acf37fae */ /* 0x0007e2000e101d4e */
[----:B------:R-:W-:Y:S03]  /*e230*/  @P6 IADD3 R0, R242, -0x1, RZ ;  /* 0xfffffffff2006810 */ /* 0x000fe60007ffe0ff */
[C---:B------:R-:W-:Y:S04]  /*e240*/  HMMA.16816.F32 R16, R192.reuse, R198, R16 ;  /* 0x000000c6c010723c */ /* 0x040fe80000001810 */
[----:B----4-:R-:W-:Y:S04]  /*e250*/  IADD3 R168, P0, R2, UR17, RZ ;  /* 0x0000001102a87c10 */ /* 0x010fe8000ff1e0ff */
[-C--:B------:R-:W-:Y:S04]  /*e260*/  HMMA.16816.F32 R20, R192, R204.reuse, R20 ;  /* 0x000000ccc014723c */ /* 0x080fe80000001814 */
[----:B------:R-:W-:Y:S02]  /*e270*/  IADD3.X R169, R3, UR4, RZ, P0, !PT ;  /* 0x0000000403a97c10 */ /* 0x000fe400087fe4ff */
[----:B------:R-:W-:Y:S02]  /*e280*/  PLOP3.LUT P0, PT, PT, PT, UP3, 0x80, 0x0 ;  /* 0x000000000000781c */ /* 0x000fe40003f0f038 */
[C---:B------:R-:W-:Y:S01]  /*e290*/  HMMA.16816.F32 R24, R200.reuse, R204, R24 ;  /* 0x000000ccc818723c */ /* 0x040fe20000001818 */
[----:B------:R4:W-:Y:S03]  /*e2a0*/  LDGSTS.E.BYPASS.LTC128B.128 [R243+0x4880], [R168.64], !P3 ;  /* 0x04880000a8f37fae */ /* 0x0009e6000d901d4e */
[----:B-1----:R-:W-:Y:S01]  /*e2b0*/  @P6 SHF.R.S32.HI R2, RZ, 0x1f, R0 ;  /* 0x0000001fff026819 */ /* 0x002fe20000011400 */
[----:B------:R-:W-:Y:S01]  /*e2c0*/  @P6 IMAD.MOV.U32 R3, RZ, RZ, R247 ;  /* 0x000000ffff036224 */ /* 0x000fe200078e00f7 */
[----:B------:R-:W-:Y:S02]  /*e2d0*/  LDSM.16.M88.4 R212, [R230+0x5080] ;  /* 0x00508000e6d4783b */ /* 0x000fe40000000200 */
[-C--:B------:R-:W-:Y:S03]  /*e2e0*/  HMMA.16816.F32 R28, R200, R206.reuse, R28 ;  /* 0x000000cec81c723c */ /* 0x080fe6000000181c */
[----:B------:R-:W0:Y:S01]  /*e2f0*/  LDGDEPBAR ;  /* 0x00000000000079af */ /* 0x000e220000000000 */
[----:B------:R-:W-:Y:S04]  /*e300*/  @P6 IMAD R2, R2, c[0x0][0x1e0], RZ ;  /* 0x0000780002026a24 */ /* 0x000fe800078e02ff */
[C---:B------:R-:W-:Y:S01]  /*e310*/  HMMA.16816.F32 R32, R192.reuse, R206, R32 ;  /* 0x000000cec020723c */ /* 0x040fe20000001820 */
[----:B---3--:R-:W1:Y:S03]  /*e320*/  LDSM.16.M88.4 R172, [R232+0x8080] ;  /* 0x00808000e8ac783b */ /* 0x008e660000000200 */
[C---:B------:R-:W-:Y:S02]  /*e330*/  @P6 IMAD R2, R0.reuse, c[0x0][0x1e4], R2 ;  /* 0x0000790000026a24 */ /* 0x040fe400078e0202 */
[----:B------:R-:W3:Y:S02]  /*e340*/  LDSM.16.M88.4 R216, [R232+0xa080] ;  /* 0x00a08000e8d8783b */ /* 0x000ee40000000200 */
[-C--:B------:R-:W-:Y:S03]  /*e350*/  HMMA.16816.F32 R36, R192, R208.reuse, R36 ;  /* 0x000000d0c024723c */ /* 0x080fe60000001824 */
[----:B------:R-:W3:Y:S01]  /*e360*/  LDSM.16.M88.4 R196, [R230+0x5880] ;  /* 0x00588000e6c4783b */ /* 0x000ee20000000200 */
[----:B----4-:R-:W-:Y:S04]  /*e370*/  @P6 IMAD.WIDE.U32 R168, R0, c[0x0][0x1e0], RZ ;  /* 0x0000780000a86a25 */ /* 0x010fe800078e00ff */
[C---:B------:R-:W-:Y:S01]  /*e380*/  HMMA.16816.F32 R40, R200.reuse, R208, R40 ;  /* 0x000000d0c828723c */ /* 0x040fe20000001828 */
[----:B------:R-:W-:Y:S03]  /*e390*/  LDSM.16.M88.4 R204, [R229] ;  /* 0x00000000e5cc783b */ /* 0x000fe60000000200 */
[----:B------:R-:W-:Y:S02]  /*e3a0*/  @P6 IMAD.IADD R0, R169, 0x1, R2 ;  /* 0x00000001a9006824 */ /* 0x000fe400078e0202 */
[----:B------:R-:W-:Y:S01]  /*e3b0*/  LDSM.16.M88.4 R220, [R229+0x800] ;  /* 0x00080000e5dc783b */ /* 0x000fe20000000200 */
[----:B------:R-:W-:Y:S01]  /*e3c0*/  @P6 IMAD.MOV.U32 R2, RZ, RZ, R244 ;  /* 0x000000ffff026224 */ /* 0x000fe200078e00f4 */
[-C--:B------:R-:W-:Y:S03]  /*e3d0*/  HMMA.16816.F32 R44, R200, R210.reuse, R44 ;  /* 0x000000d2c82c723c */ /* 0x080fe6000000182c */
[----:B------:R-:W4:Y:S01]  /*e3e0*/  LDSM.16.M88.4 R200, [R230+0x6080] ;  /* 0x00608000e6c8783b */ /* 0x000f220000000200 */
[----:B------:R-:W-:Y:S04]  /*e3f0*/  @P6 IMAD.WIDE.U32 R2, R168, 0x30, R2 ;  /* 0x00000030a8026825 */ /* 0x000fe800078e0002 */
[----:B------:R-:W-:Y:S01]  /*e400*/  HMMA.16816.F32 R48, R192, R210, R48 ;  /* 0x000000d2c030723c */ /* 0x000fe20000001830 */
[----:B------:R-:W4:Y:S03]  /*e410*/  LDSM.16.M88.4 R192, [R234+0x8080] ;  /* 0x00808000eac0783b */ /* 0x000f260000000200 */
[----:B------:R-:W-:Y:S02]  /*e420*/  @P6 IMAD.SHL.U32 R168, R2, 0x2, RZ ;  /* 0x0000000202a86824 */ /* 0x000fe400078e00ff */
[----:B------:R-:W4:Y:S01]  /*e430*/  LDSM.16.M88.4 R208, [R234+0xa080] ;  /* 0x00a08000ead0783b */ /* 0x000f220000000200 */
[----:B------:R-:W-:Y:S01]  /*e440*/  @P6 IMAD R0, R0, 0x30, RZ ;  /* 0x0000003000006824 */ /* 0x000fe200078e02ff */
[-C--:B-1----:R-:W-:Y:S05]  /*e450*/  HMMA.16816.F32 R4, R172, R212.reuse, R4 ;  /* 0x000000d4ac04723c */ /* 0x082fea0000001804 */
[----:B------:R-:W-:Y:S02]  /*e460*/  @P6 IMAD.IADD R3, R3, 0x1, R0 ;  /* 0x0000000103036824 */ /* 0x000fe400078e0200 */
[----:B------:R-:W-:Y:S01]  /*e470*/  @P1 IMAD.HI.U32 R0, R171, c[0x0][0x2c8], RZ ;  /* 0x0000b200ab001a27 */ /* 0x000fe200078e00ff */
[C---:B---3--:R-:W-:Y:S04]  /*e480*/  HMMA.16816.F32 R8, R216.reuse, R212, R8 ;  /* 0x000000d4d808723c */ /* 0x048fe80000001808 */
[----:B------:R-:W-:Y:S02]  /*e490*/  @P6 SHF.L.U64.HI R3, R2, 0x1, R3 ;  /* 0x0000000102036819 */ /* 0x000fe40000010203 */
[----:B------:R-:W-:Y:S02]  /*e4a0*/  @P0 SHF.R.U32.HI R171, RZ, c[0x0][0x2cc], R0 ;  /* 0x0000b300ffab0a19 */ /* 0x000fe40000011600 */
        /* <DEDUP_REMOVED lines=11> */
[----:B------:R-:W-:Y:S07]  /*e560*/  LDSM.16.M88.4 R216, [R233+0xe080] ;  /* 0x00e08000e9d8783b */ /* 0x000fee0000000200 */
[----:B------:R-:W-:Y:S01]  /*e570*/  HMMA.16816.F32 R48, R172, R202, R48 ;  /* 0x000000caac30723c */ /* 0x000fe20000001830 */
[----:B------:R-:W3:Y:S05]  /*e580*/  LDSM.16.M88.4 R172, [R231+0xc080] ;  /* 0x00c08000e7ac783b */ /* 0x000eea0000000200 */
[----:B------:R-:W4:Y:S02]  /*e590*/  LDSM.16.M88.4 R200, [R231+0xe080] ;  /* 0x00e08000e7c8783b */ /* 0x000f240000000200 */
        /* <DEDUP_REMOVED lines=15> */
[----:B------:R-:W-:Y:S05]  /*e690*/  LDSM.16.M88.4 R192, [R233+0xc080] ;  /* 0x00c08000e9c0783b */ /* 0x000fea0000000200 */
[----:B------:R-:W1:Y:S02]  /*e6a0*/  LDSM.16.M88.4 R212, [R239] ;  /* 0x00000000efd4783b */ /* 0x000e640000000200 */
[-C--:B---3--:R-:W-:Y:S08]  /*e6b0*/  HMMA.16816.F32 R4, R172, R196.reuse, R4 ;  /* 0x000000c4ac04723c */ /* 0x088ff00000001804 */
[C---:B----4-:R-:W-:Y:S08]  /*e6c0*/  HMMA.16816.F32 R8, R200.reuse, R196, R8 ;  /* 0x000000c4c808723c */ /* 0x050ff00000001808 */
[-C--:B------:R-:W-:Y:S08]  /*e6d0*/  HMMA.16816.F32 R12, R200, R198.reuse, R12 ;  /* 0x000000c6c80c723c */ /* 0x080ff0000000180c */
[C---:B------:R-:W-:Y:S01]  /*e6e0*/  HMMA.16816.F32 R16, R172.reuse, R198, R16 ;  /* 0x000000c6ac10723c */ /* 0x040fe20000001810 */
[----:B------:R-:W3:Y:S07]  /*e6f0*/  LDSM.16.M88.4 R196, [R237] ;  /* 0x00000000edc4783b */ /* 0x000eee0000000200 */
[-C--:B--2---:R-:W-:Y:S08]  /*e700*/  HMMA.16816.F32 R20, R172, R204.reuse, R20 ;  /* 0x000000ccac14723c */ /* 0x084ff00000001814 */
        /* <DEDUP_REMOVED lines=9> */
[----:B------:R-:W1:Y:S05]  /*e7a0*/  LDSM.16.M88.4 R172, [R232+0xc080] ;  /* 0x00c08000e8ac783b */ /* 0x000e6a0000000200 */
[----:B------:R-:W2:Y:S02]  /*e7b0*/  LDSM.16.M88.4 R208, [R230+0x7080] ;  /* 0x00708000e6d0783b */ /* 0x000ea40000000200 */
[-C--:B------:R-:W-:Y:S08]  /*e7c0*/  HMMA.16816.F32 R4, R192, R212.reuse, R4 ;  /* 0x000000d4c004723c */ /* 0x080ff00000001804 */
[C---:B------:R-:W-:Y:S08]  /*e7d0*/  HMMA.16816.F32 R8, R216.reuse, R212, R8 ;  /* 0x000000d4d808723c */ /* 0x040ff00000001808 */
[-C--:B------:R-:W-:Y:S08]  /*e7e0*/  HMMA.16816.F32 R12, R216, R214.reuse, R12 ;  /* 0x000000d6d80c723c */ /* 0x080ff0000000180c */
[C---:B------:R-:W-:Y:S01]  /*e7f0*/  HMMA.16816.F32 R16, R192.reuse, R214, R16 ;  /* 0x000000d6c010723c */ /* 0x040fe20000001810 */
[----:B------:R-:W4:Y:S07]  /*e800*/  LDSM.16.M88.4 R212, [R230+0x7880] ;  /* 0x00788000e6d4783b */ /* 0x000f2e0000000200 */
[-C--:B------:R-:W-:Y:S08]  /*e810*/  HMMA.16816.F32 R20, R192, R220.reuse, R20 ;  /* 0x000000dcc014723c */ /* 0x080ff00000001814 */
[C---:B------:R-:W-:Y:S08]  /*e820*/  HMMA.16816.F32 R24, R216.reuse, R220, R24 ;  /* 0x000000dcd818723c */ /* 0x040ff00000001818 */
[-C--:B------:R-:W-:Y:S08]  /*e830*/  HMMA.16816.F32 R28, R216, R222.reuse, R28 ;  /* 0x000000ded81c723c */ /* 0x080ff0000000181c */
[C---:B------:R-:W-:Y:S08]  /*e840*/  HMMA.16816.F32 R32, R192.reuse, R222, R32 ;  /* 0x000000dec020723c */ /* 0x040ff00000001820 */
[-C--:B---3--:R-:W-:Y:S08]  /*e850*/  HMMA.16816.F32 R36, R192, R196.reuse, R36 ;  /* 0x000000c4c024723c */ /* 0x088ff00000001824 */
[C---:B------:R-:W-:Y:S08]  /*e860*/  HMMA.16816.F32 R40, R216.reuse, R196, R40 ;  /* 0x000000c4d828723c */ /* 0x040ff00000001828 */
[-C--:B------:R-:W-:Y:S01]  /*e870*/  HMMA.16816.F32 R44, R216, R198.reuse, R44 ;  /* 0x000000c6d82c723c */ /* 0x080fe2000000182c */
[----:B------:R-:W-:Y:S07]  /*e880*/  LDSM.16.M88.4 R216, [R236+0xe080] ;  /* 0x00e08000ecd8783b */ /* 0x000fee0000000200 */
[----:B------:R-:W-:Y:S01]  /*e890*/  HMMA.16816.F32 R48, R192, R198, R48 ;  /* 0x000000c6c030723c */ /* 0x000fe20000001830 */
[----:B------:R-:W-:Y:S05]  /*e8a0*/  LDSM.16.M88.4 R192, [R234+0xc080] ;  /* 0x00c08000eac0783b */ /* 0x000fea0000000200 */
[----:B------:R-:W3:Y:S02]  /*e8b0*/  LDSM.16.M88.4 R196, [R229+0x1800] ;  /* 0x00180000e5c4783b */ /* 0x000ee40000000200 */
[-C--:B-1----:R-:W-:Y:S08]  /*e8c0*/  HMMA.16816.F32 R4, R172, R200.reuse, R4 ;  /* 0x000000c8ac04723c */ /* 0x082ff00000001804 */
[C---:B------:R-:W-:Y:S08]  /*e8d0*/  HMMA.16816.F32 R8, R204.reuse, R200, R8 ;  /* 0x000000c8cc08723c */ /* 0x040ff00000001808 */
[-C--:B------:R-:W-:Y:S08]  /*e8e0*/  HMMA.16816.F32 R12, R204, R202.reuse, R12 ;  /* 0x000000cacc0c723c */ /* 0x080ff0000000180c */
[C---:B------:R-:W-:Y:S01]  /*e8f0*/  HMMA.16816.F32 R16, R172.reuse, R202, R16 ;  /* 0x000000caac10723c */ /* 0x040fe20000001810 */
[----:B------:R-:W1:Y:S07]  /*e900*/  LDSM.16.M88.4 R200, [R229+0x2000] ;  /* 0x00200000e5c8783b */ /* 0x000e6e0000000200 */
[-C--:B--2---:R-:W-:Y:S08]  /*e910*/  HMMA.16816.F32 R20, R172, R208.reuse, R20 ;  /* 0x000000d0ac14723c */ /* 0x084ff00000001814 */
[C---:B------:R-:W-:Y:S08]  /*e920*/  HMMA.16816.F32 R24, R204.reuse, R208, R24 ;  /* 0x000000d0cc18723c */ /* 0x040ff00000001818 */
[-C--:B------:R-:W-:Y:S08]  /*e930*/  HMMA.16816.F32 R28, R204, R210.reuse, R28 ;  /* 0x000000d2cc1c723c */ /* 0x080ff0000000181c */
[C---:B------:R-:W-:Y:S08]  /*e940*/  HMMA.16816.F32 R32, R172.reuse, R210, R32 ;  /* 0x000000d2ac20723c */ /* 0x040ff00000001820 */
[-C--:B----4-:R-:W-:Y:S08]  /*e950*/  HMMA.16816.F32 R36, R172, R212.reuse, R36 ;  /* 0x000000d4ac24723c */ /* 0x090ff00000001824 */
[C---:B------:R-:W-:Y:S08]  /*e960*/  HMMA.16816.F32 R40, R204.reuse, R212, R40 ;  /* 0x000000d4cc28723c */ /* 0x040ff00000001828 */
[-C--:B------:R-:W-:Y:S08]  /*e970*/  HMMA.16816.F32 R44, R204, R214.reuse, R44 ;  /* 0x000000d6cc2c723c */ /* 0x080ff0000000182c */
[----:B------:R-:W-:Y:S01]  /*e980*/  HMMA.16816.F32 R48, R172, R214, R48 ;  /* 0x000000d6ac30723c */ /* 0x000fe20000001830 */
[----:B------:R-:W2:Y:S01]  /*e990*/  LDSM.16.M88.4 R172, [R229+0x2800] ;  /* 0x00280000e5ac783b */ /* 0x000ea20000000200 */
[----:B------:R-:W-:Y:S04]  /*e9a0*/  DEPBAR.LE SB0, 0x0 ;  /* 0x000080000000791a */ /* 0x000fe80000000000 */
[----:B------:R-:W-:Y:S02]  /*e9b0*/  BAR.SYNC.DEFER_BLOCKING 0x0 ;  /* 0x0000000000007b1d */ /* 0x000fe40000010000 */
[-C--:B---3--:R-:W-:Y:S08]  /*e9c0*/  HMMA.16816.F32 R4, R192, R196.reuse, R4 ;  /* 0x000000c4c004723c */ /* 0x088ff00000001804 */
[C---:B------:R-:W-:Y:S07]  /*e9d0*/  HMMA.16816.F32 R8, R216.reuse, R196, R8 ;  /* 0x000000c4d808723c */ /* 0x040fee0000001808 */
[C---:B------:R-:W-:Y:S01]  /*e9e0*/  @P6 IADD3 R196, P2, R168.reuse, 0x80, RZ ;  /* 0x00000080a8c46810 */ /* 0x040fe20007f5e0ff */
[-C--:B------:R-:W-:Y:S04]  /*e9f0*/  HMMA.16816.F32 R12, R216, R198.reuse, R12 ;  /* 0x000000c6d80c723c */ /* 0x080fe8000000180c */
[----:B------:R-:W-:Y:S02]  /*ea00*/  @P6 IADD3 R168, P5, R168, c[0x0][0x1c8], RZ ;  /* 0x00007200a8a86a10 */ /* 0x000fe40007fbe0ff */
[----:B------:R-:W-:Y:S02]  /*ea10*/  @P6 IADD3 R196, P1, R196, c[0x0][0x1c8], RZ ;  /* 0x00007200c4c46a10 */ /* 0x000fe40007f3e0ff */
[C---:B------:R-:W-:Y:S04]  /*ea20*/  HMMA.16816.F32 R16, R192.reuse, R198, R16 ;  /* 0x000000c6c010723c */ /* 0x040fe80000001810 */
[----:B------:R-:W-:Y:S02]  /*ea30*/  @P6 IADD3.X R169, R3, c[0x0][0x1cc], RZ, P5, !PT ;  /* 0x0000730003a96a10 */ /* 0x000fe40002ffe4ff */
[----:B------:R-:W-:Y:S02]  /*ea40*/  @P6 IADD3.X R197, RZ, c[0x0][0x1cc], R3, P1, P2 ;  /* 0x00007300ffc56a10 */ /* 0x000fe40000fe4403 */
[-C--:B-1----:R-:W-:Y:S01]  /*ea50*/  HMMA.16816.F32 R20, R192, R200.reuse, R20 ;  /* 0x000000c8c014723c */ /* 0x082fe20000001814 */
[----:B------:R-:W-:Y:S01]  /*ea60*/  @!PT LDS RZ, [RZ] ;  /* 0x00000000fffff984 */ /* 0x000fe20000000800 */
[----:B------:R-:W-:Y:S01]  /*ea70*/  @!PT LDS RZ, [RZ] ;  /* 0x00000000fffff984 */ /* 0x000fe20000000800 */
[----:B------:R-:W-:Y:S01]  /*ea80*/  @!PT LDS RZ, [RZ] ;  /* 0x00000000fffff984 */ /* 0x000fe20000000800 */
[----:B------:R1:W-:Y:S03]  /*ea90*/  @P6 LDGSTS.E.BYPASS.LTC128B.128 [R243+0x5080], [R168.64], !P4 ;  /* 0x05080000a8f36fae */ /* 0x0003e6000e101d4e */
[----:B------:R-:W-:Y:S02]  /*eaa0*/  @P6 IADD3 R2, P0, R168, UR16, RZ ;  /* 0x00000010a8026c10 */ /* 0x000fe4000ff1e0ff */
[----:B------:R3:W-:Y:S02]  /*eab0*/  @P6 LDGSTS.E.BYPASS.LTC128B.128 [R243+0x6880], [R196.64], !P3 ;  /* 0x06880000c4f36fae */ /* 0x0007e4000d901d4e */
[C---:B------:R-:W-:Y:S04]  /*eac0*/  HMMA.16816.F32 R24, R216.reuse, R200, R24 ;  /* 0x000000c8d818723c */ /* 0x040fe80000001818 */
[----:B------:R-:W-:Y:S04]  /*ead0*/  @P6 IADD3.X R3, R169, UR7, RZ, P0, !PT ;  /* 0x00000007a9036c10 */ /* 0x000fe800087fe4ff */
[-C--:B------:R-:W-:Y:S01]  /*eae0*/  HMMA.16816.F32 R28, R216, R202.reuse, R28 ;  /* 0x000000cad81c723c */ /* 0x080fe2000000181c */
[----:B------:R4:W-:Y:S05]  /*eaf0*/  @P6 LDGSTS.E.BYPASS.LTC128B.128 [R243+0x5880], [R2.64], !P4 ;  /* 0x0588000002f36fae */ /* 0x0009ea000e101d4e */
[----:B------:R4:W-:Y:S02]  /*eb00*/  @P6 LDGSTS.E.BYPASS.LTC128B.128 [R243+0x7080], [R2.64+0x80], !P3 ;  /* 0x0708008002f36fae */ /* 0x0009e4000d901d4e */
[C---:B------:R-:W-:Y:S04]  /*eb10*/  HMMA.16816.F32 R32, R192.reuse, R202, R32 ;  /* 0x000000cac020723c */ /* 0x040fe80000001820 */
[----:B-1----:R-:W-:Y:S04]  /*eb20*/  IMAD R168, R242, -0x30, RZ ;  /* 0xffffffd0f2a87824 */ /* 0x002fe800078e02ff */
[-C--:B--2---:R-:W-:Y:S04]  /*eb30*/  HMMA.16816.F32 R36, R192, R172.reuse, R36 ;  /* 0x000000acc024723c */ /* 0x084fe80000001824 */
[C---:B---3--:R-:W-:Y:S04]  /*eb40*/  @P6 IADD3 R196, P1, R2.reuse, UR16, RZ ;  /* 0x0000001002c46c10 */ /* 0x048fe8000ff3e0ff */
[C---:B------:R-:W-:Y:S04]  /*eb50*/  HMMA.16816.F32 R40, R216.reuse, R172, R40 ;  /* 0x000000acd828723c */ /* 0x040fe80000001828 */
[C---:B------:R-:W-:Y:S03]  /*eb60*/  @P6 IADD3.X R197, R3.reuse, UR7, RZ, P1, !PT ;  /* 0x0000000703c56c10 */ /* 0x040fe60008ffe4ff */
[----:B------:R-:W-:Y:S01]  /*eb70*/  @P6 IADD3 R172, P0, R2, UR12, RZ ;  /* 0x0000000c02ac6c10 */ /* 0x000fe2000ff1e0ff */
[-C--:B------:R-:W-:Y:S01]  /*eb80*/  HMMA.16816.F32 R44, R216, R174.reuse, R44 ;  /* 0x000000aed82c723c */ /* 0x080fe2000000182c */
[----:B------:R1:W-:Y:S03]  /*eb90*/  @P6 LDGSTS.E.BYPASS.LTC128B.128 [R243+0x6080], [R196.64], !P4 ;  /* 0x06080000c4f36fae */ /* 0x0003e6000e101d4e */
[----:B------:R-:W-:Y:S02]  /*eba0*/  @P6 IADD3.X R173, R3, UR9, RZ, P0, !PT ;  /* 0x0000000903ad6c10 */ /* 0x000fe400087fe4ff */
[----:B----4-:R-:W2:Y:S01]  /*ebb0*/  SHFL.IDX PT, R3, R171, RZ, 0x1c1f ;  /* 0x001c1fffab037589 */ /* 0x010ea200000e0000 */
[----:B------:R-:W-:Y:S01]  /*ebc0*/  PLOP3.LUT P0, PT, PT, PT, UP2, 0x40, 0x0 ;  /* 0x000000000000781c */ /* 0x000fe20003f0e828 */
[----:B------:R-:W-:Y:S03]  /*ebd0*/  HMMA.16816.F32 R48, R192, R174, R48 ;  /* 0x000000aec030723c */ /* 0x000fe60000001830 */
[----:B------:R3:W-:Y:S04]  /*ebe0*/  @P6 LDGSTS.E.BYPASS.LTC128B.128 [R243+0x7880], [R172.64], !P3 ;  /* 0x07880000acf36fae */ /* 0x0007e8000d901d4e */
[----:B------:R-:W-:Y:S01]  /*ebf0*/  IMAD.IADD R174, R168, 0x1, -R167 ;  /* 0x00000001a8ae7824 */ /* 0x000fe200078e0aa7 */
[----:B------:R-:W0:Y:S01]  /*ec00*/  LDGDEPBAR ;  /* 0x00000000000079af */ /* 0x000e220000000000 */
[----:B---3--:R-:W-:Y:S04]  /*ec10*/  IADD3 R173, -R167, 0x1, R168 ;  /* 0x00000001a7ad7810 */ /* 0x008fe80007ffe1a8 */
[----:B------:R-:W-:Y:S04]  /*ec20*/  IADD3 R173, R173, c[0x0][0x1d0], RZ ;  /* 0x00007400adad7a10 */ /* 0x000fe80007ffe0ff */
[----:B------:R-:W-:Y:S04]  /*ec30*/  IADD3 R173, R173, -c[0x0][0x168], RZ ;  /* 0x80005a00adad7a10 */ /* 0x000fe80007ffe0ff */
[C---:B------:R-:W-:Y:S02]  /*ec40*/  IADD3 R172, R173.reuse, c[0x0][0x328], RZ ;  /* 0x0000ca00adac7a10 */ /* 0x040fe40007ffe0ff */
[----:B------:R-:W-:Y:S03]  /*ec50*/  IADD3 R173, R173, UR6, RZ ;  /* 0x00000006adad7c10 */ /* 0x000fe6000fffe0ff */
[--C-:B--2---:R-:W-:Y:S02]  /*ec60*/  IMAD.IADD R2, R172, 0x1, R3.reuse ;  /* 0x00000001ac027824 */ /* 0x104fe400078e0203 */
[----:B------:R-:W-:Y:S01]  /*ec70*/  IMAD.IADD R0, R173, 0x1, R3 ;  /* 0x00000001ad007824 */ /* 0x000fe200078e0203 */
[----:B------:R-:W-:-:S05]  /*ec80*/  @P0 BRA `(.L_x_2749) ;  /* 0x0000018000000947 */ /* 0x000fca0003800000 */
[----:B-1----:R-:W-:Y:S01]  /*ec90*/  IADD3 R3, R3, c[0x0][0x1d0], RZ ;  /* 0x0000740003037a10 */ /* 0x002fe20007ffe0ff */
        /* <DEDUP_REMOVED lines=13> */
.L_x_2751:
[----:B------:R-:W-:Y:S04]  /*ed70*/  MOV R167, c[0x0][0x32c] ;  /* 0x0000cb0000a77a02 */ /* 0x000fe80000000f00 */
[----:B------:R-:W-:Y:S11]  /*ed80*/  ISETP.NE.AND P0, PT, R167, 0x1, PT ;  /* 0x00000001a700780c */ /* 0x000ff60003f05270 */
[----:B------:R-:W-:Y:S02]  /*ed90*/  @!UPT UIADD3 URZ, URZ, URZ, URZ ;  /* 0x0000003f3f3ff290 */ /* 0x000fe4000fffe03f */
[----:B------:R-:W-:Y:S05]  /*eda0*/  @P0 IMAD.HI.U32 R167, R3, c[0x0][0x330], RZ ;  /* 0x0000cc0003a70a27 */ /* 0x000fea00078e00ff */
[----:B------:R-:W-:Y:S02]  /*edb0*/  @P0 SHF.R.U32.HI R3, RZ, c[0x0][0x334], R167 ;  /* 0x0000cd00ff030a19 */ /* 0x000fe400000116a7 */
.L_x_2752:
[----:B------:R-:W-:Y:S05]  /*edc0*/  BSYNC B0 ;  /* 0x0000000000007941 */ /* 0x000fea0003800000 */
.L_x_2750:
[----:B------:R-:W-:Y:S05]  /*edd0*/  IMAD R3, R3, c[0x0][0x32c], R174 ;  /* 0x0000cb0003037a24 */ /* 0x000fea00078e02ae */
[----:B------:R-:W-:Y:S02]  /*ede0*/  IADD3 R167, R3, c[0x0][0x32c], RZ ;  /* 0x0000cb0003a77a10 */ /* 0x000fe40007ffe0ff */
[----:B------:R-:W-:Y:S02]  /*edf0*/  IMNMX R0, R0, R3, !PT ;  /* 0x0000000300007217 */ /* 0x000fe40007800200 */
[----:B------:R-:W-:Y:S02]  /*ee00*/  IMNMX R2, R2, R167, PT ;  /* 0x000000a702027217 */ /* 0x000fe40003800200 */
.L_x_2749:
[----:B-1----:R-:W-:Y:S01]  /*ee10*/  PLOP3.LUT P0, PT, PT, PT, UP2, 0x40, 0x0 ;  /* 0x000000000000781c */ /* 0x002fe20003f0e828 */
        /* <DEDUP_REMOVED lines=18> */
.L_x_2755:
[----:B------:R-:W-:Y:S04]  /*ef40*/  MOV R175, c[0x0][0x32c] ;  /* 0x0000cb0000af7a02 */ /* 0x000fe80000000f00 */
[----:B------:R-:W-:Y:S11]  /*ef50*/  ISETP.NE.AND P0, PT, R175, 0x1, PT ;  /* 0x00000001af00780c */ /* 0x000ff60003f05270 */
[----:B------:R-:W-:Y:S02]  /*ef60*/  @!UPT UIADD3 URZ, URZ, URZ, URZ ;  /* 0x0000003f3f3ff290 */ /* 0x000fe4000fffe03f */
[----:B------:R-:W-:Y:S05]  /*ef70*/  @P0 IMAD.HI.U32 R175, R169, c[0x0][0x330], RZ ;  /* 0x0000cc00a9af0a27 */ /* 0x000fea00078e00ff */
[----:B------:R-:W-:Y:S02]  /*ef80*/  @P0 SHF.R.U32.HI R169, RZ, c[0x0][0x334], R175 ;  /* 0x0000cd00ffa90a19 */ /* 0x000fe400000116af */
.L_x_2756:
[----:B------:R-:W-:Y:S05]  /*ef90*/  BSYNC B0 ;  /* 0x0000000000007941 */ /* 0x000fea0003800000 */
.L_x_2754:
[----:B------:R-:W-:Y:S05]  /*efa0*/  IMAD R169, R169, c[0x0][0x32c], R174 ;  /* 0x0000cb00a9a97a24 */ /* 0x000fea00078e02ae */
[----:B------:R-:W-:Y:S02]  /*efb0*/  IADD3 R175, R169, c[0x0][0x32c], RZ ;  /* 0x0000cb00a9af7a10 */ /* 0x000fe40007ffe0ff */
[----:B------:R-:W-:Y:S02]  /*efc0*/  IMNMX R3, R3, R169, !PT ;  /* 0x000000a903037217 */ /* 0x000fe40007800200 */
[----:B------:R-:W-:Y:S02]  /*efd0*/  IMNMX R167, R167, R175, PT ;  /* 0x000000afa7a77217 */ /* 0x000fe40003800200 */
.L_x_2753:
[C---:B------:R-:W-:Y:S02]  /*efe0*/  ISETP.GE.AND P0, PT, R168.reuse, 0x2, PT ;  /* 0x00000002a800780c */ /* 0x040fe40003f06270 */
[----:B------:R-:W-:Y:S02]  /*eff0*/  ISETP.GE.AND P2, PT, R168, 0xa, PT ;  /* 0x0000000aa800780c */ /* 0x000fe40003f46270 */
[----:B------:R-:W-:Y:S02]  /*f000*/  P2R R192, PR, RZ, 0x1 ;  /* 0x00000001ffc07803 */ /* 0x000fe40000000000 */
[----:B------:R-:W-:Y:S02]  /*f010*/  ISETP.GT.AND P0, PT, R0, 0x1, !P0 ;  /* 0x000000010000780c */ /* 0x000fe40004704270 */
[----:B------:R-:W-:Y:S02]  /*f020*/  ISETP.GE.AND P1, PT, R168, 0x9, PT ;  /* 0x00000009a800780c */ /* 0x000fe40003f26270 */
[----:B------:R-:W-:Y:S02]  /*f030*/  ISETP.LT.OR P0, PT, R2, 0x2, P0 ;  /* 0x000000020200780c */ /* 0x000fe40000701670 */
[----:B------:R-:W-:Y:S02]  /*f040*/  P2R R175, PR, RZ, 0x2 ;  /* 0x00000002ffaf7803 */ /* 0x000fe40000000000 */
[----:B------:R-:W-:Y:S02]  /*f050*/  FSEL R193, R5, -INF , !P0 ;  /* 0xff80000005c17808 */ /* 0x000fe40004000000 */
[C---:B------:R-:W-:Y:S02]  /*f060*/  ISETP.GT.AND P0, PT, R0.reuse, 0x9, !P2 ;  /* 0x000000090000780c */ /* 0x040fe40005704270 */
[----:B------:R-:W-:Y:S02]  /*f070*/  ISETP.GT.AND P1, PT, R0, 0x8, !P1 ;  /* 0x000000080000780c */ /* 0x000fe40004f24270 */
[----:B------:R-:W-:Y:S02]  /*f080*/  P2R R169, PR, RZ, 0x4 ;  /* 0x00000004ffa97803 */ /* 0x000fe40000000000 */
[----:B------:R-:W-:Y:S02]  /*f090*/  ISETP.LT.OR P0, PT, R2, 0xa, P0 ;  /* 0x0000000a0200780c */ /* 0x000fe40000701670 */
[----:B------:R-:W-:Y:S02]  /*f0a0*/  ISETP.GE.AND P2, PT, R168, 0x11, PT ;  /* 0x00000011a800780c */ /* 0x000fe40003f46270 */
        /* <DEDUP_REMOVED lines=23> */
[----:B------:R-:W-:Y:S02]  /*f220*/  ISETP.GE.AND P6, PT, R168, 0x22, PT ;  /* 0x00000022a800780c */ /* 0x000fe40003fc6270 */
        /* <DEDUP_REMOVED lines=10> */
[----:B------:R-:W-:Y:S04]  /*f2d0*/  ISETP.LT.OR P0, PT, R2, 0x29, P0 ;  /* 0x000000290200780c */ /* 0x000fe80000701670 */
[----:B------:R-:W-:Y:S02]  /*f2e0*/  FSEL R218, R48, -INF , !P0 ;  /* 0xff80000030da7808 */ /* 0x000fe40004000000 */
[----:B------:R-:W-:Y:S04]  /*f2f0*/  ISETP.GT.AND P0, PT, R0, RZ, !P2 ;  /* 0x000000ff0000720c */ /* 0x000fe80005704270 */
[----:B------:R-:W-:Y:S04]  /*f300*/  ISETP.LT.OR P0, PT, R2, 0x1, P0 ;  /* 0x000000010200780c */ /* 0x000fe80000701670 */
[----:B------:R-:W-:Y:S02]  /*f310*/  FSEL R32, R4, -INF , !P0 ;  /* 0xff80000004207808 */ /* 0x000fe40004000000 */
[----:B------:R-:W-:Y:S01]  /*f320*/  ISETP.GE.AND P0, PT, R168, 0x2a, PT ;  /* 0x0000002aa800780c */ /* 0x000fe20003f06270 */
[----:B------:R-:W1:Y:S03]  /*f330*/  SHFL.IDX PT, R4, R171, 0x2, 0x1c1f ;  /* 0x005c1f00ab047f89 */ /* 0x000e6600000e0000 */
        /* <DEDUP_REMOVED lines=21> */
.L_x_2759:
[----:B------:R-:W-:Y:S04]  /*f490*/  MOV R33, c[0x0][0x32c] ;  /* 0x0000cb0000217a02 */ /* 0x000fe80000000f00 */
[----:B------:R-:W-:Y:S11]  /*f4a0*/  ISETP.NE.AND P2, PT, R33, 0x1, PT ;  /* 0x000000012100780c */ /* 0x000ff60003f45270 */
[----:B------:R-:W-:Y:S02]  /*f4b0*/  @!UPT UIADD3 URZ, URZ, URZ, URZ ;  /* 0x0000003f3f3ff290 */ /* 0x000fe4000fffe03f */
[----:B------:R-:W-:Y:S05]  /*f4c0*/  @P2 IMAD.HI.U32 R33, R4, c[0x0][0x330], RZ ;  /* 0x0000cc0004212a27 */ /* 0x000fea00078e00ff */
[----:B------:R-:W-:Y:S02]  /*f4d0*/  @P2 SHF.R.U32.HI R4, RZ, c[0x0][0x334], R33 ;  /* 0x0000cd00ff042a19 */ /* 0x000fe40000011621 */
.L_x_2760:
[----:B------:R-:W-:Y:S05]  /*f4e0*/  BSYNC B0 ;  /* 0x0000000000007941 */ /* 0x000fea0003800000 */
.L_x_2758:
[----:B------:R-:W-:Y:S05]  /*f4f0*/  IMAD R4, R4, c[0x0][0x32c], R174 ;  /* 0x0000cb0004047a24 */ /* 0x000fea00078e02ae */
[----:B------:R-:W-:Y:S02]  /*f500*/  IADD3 R33, R4, c[0x0][0x32c], RZ ;  /* 0x0000cb0004217a10 */ /* 0x000fe40007ffe0ff */
[----:B------:R-:W-:Y:S02]  /*f510*/  IMNMX R0, R0, R4, !PT ;  /* 0x0000000400007217 */ /* 0x000fe40007800200 */
[----:B------:R-:W-:Y:S02]  /*f520*/  IMNMX R2, R2, R33, PT ;  /* 0x0000002102027217 */ /* 0x000fe40003800200 */
.L_x_2757:
[----:B------:R-:W-:Y:S02]  /*f530*/  ISETP.NE.AND P2, PT, R175, RZ, PT ;  /* 0x000000ffaf00720c */ /* 0x000fe40003f45270 */
[----:B------:R-:W-:Y:S02]  /*f540*/  P2R R48, PR, RZ, 0x10 ;  /* 0x00000010ff307803 */ /* 0x000fe40000000000 */
[----:B------:R-:W-:Y:S02]  /*f550*/  ISETP.GT.AND P2, PT, R3, 0x8, !P2 ;  /* 0x000000080300780c */ /* 0x000fe40005744270 */
[----:B------:R-:W-:Y:S02]  /*f560*/  ISETP.NE.AND P4, PT, R21, RZ, PT ;  /* 0x000000ff1500720c */ /* 0x000fe40003f85270 */
[----:B------:R-:W-:Y:S02]  /*f570*/  ISETP.LT.OR P2, PT, R167, 0x9, P2 ;  /* 0x00000009a700780c */ /* 0x000fe40001741670 */
[----:B------:R-:W-:Y:S02]  /*f580*/  P2R R37, PR, RZ, 0x8 ;  /* 0x00000008ff257803 */ /* 0x000fe40000000000 */
[----:B------:R-:W-:Y:S02]  /*f590*/  FSEL R33, R18, -INF , !P2 ;  /* 0xff80000012217808 */ /* 0x000fe40005000000 */
[----:B------:R-:W-:Y:S02]  /*f5a0*/  ISETP.NE.AND P2, PT, R169, RZ, PT ;  /* 0x000000ffa900720c */ /* 0x000fe40003f45270 */
[----:B------:R-:W-:Y:S02]  /*f5b0*/  ISETP.NE.AND P3, PT, R20, RZ, PT ;  /* 0x000000ff1400720c */ /* 0x000fe40003f65270 */
[----:B------:R-:W-:Y:S02]  /*f5c0*/  ISETP.GT.AND P2, PT, R3, 0x9, !P2 ;  /* 0x000000090300780c */ /* 0x000fe40005744270 */
[----:B------:R-:W-:Y:S02]  /*f5d0*/  P2R R4, PR, RZ, 0x10 ;  /* 0x00000010ff047803 */ /* 0x000fe40000000000 */
        /* <DEDUP_REMOVED lines=33> */
[----:B------:R-:W-:Y:S02]  /*f7f0*/  ISETP.GT.AND P2, PT, R3, 0x29, !P0 ;  /* 0x000000290300780c */ /* 0x000fe40004744270 */
[----:B------:R-:W1:Y:S02]  /*f800*/  SHFL.IDX PT, R3, R171, 0x3, 0x1c1f ;  /* 0x007c1f00ab037f89 */ /* 0x000e6400000e0000 */
[----:B------:R-:W-:Y:S04]  /*f810*/  ISETP.LT.OR P2, PT, R167, 0x2a, P2 ;  /* 0x0000002aa700780c */ /* 0x000fe80001741670 */
[----:B------:R-:W-:Y:S02]  /*f820*/  FSEL R214, R51, -INF , !P2 ;  /* 0xff80000033d67808 */ /* 0x000fe40005000000 */
[----:B------:R-:W-:Y:S02]  /*f830*/  ISETP.GT.AND P2, PT, R0, RZ, !P4 ;  /* 0x000000ff0000720c */ /* 0x000fe40006744270 */
        /* <DEDUP_REMOVED lines=62> */
.L_x_2763:
[----:B------:R-:W-:Y:S04]  /*fc20*/  MOV R4, c[0x0][0x32c] ;  /* 0x0000cb0000047a02 */ /* 0x000fe80000000f00 */
[----:B------:R-:W-:Y:S11]  /*fc30*/  ISETP.NE.AND P2, PT, R4, 0x1, PT ;  /* 0x000000010400780c */ /* 0x000ff60003f45270 */
[----:B------:R-:W-:Y:S02]  /*fc40*/  @!UPT UIADD3 URZ, URZ, URZ, URZ ;  /* 0x0000003f3f3ff290 */ /* 0x000fe4000fffe03f */
[----:B------:R-:W-:Y:S05]  /*fc50*/  @P2 IMAD.HI.U32 R4, R3, c[0x0][0x330], RZ ;  /* 0x0000cc0003042a27 */ /* 0x000fea00078e00ff */
[----:B------:R-:W-:Y:S02]  /*fc60*/  @P2 SHF.R.U32.HI R3, RZ, c[0x0][0x334], R4 ;  /* 0x0000cd00ff032a19 */ /* 0x000fe40000011604 */
.L_x_2764:
[----:B------:R-:W-:Y:S05]  /*fc70*/  BSYNC B0 ;  /* 0x0000000000007941 */ /* 0x000fea0003800000 */
.L_x_2762:
[----:B------:R-:W-:Y:S05]  /*fc80*/  IMAD R174, R3, c[0x0][0x32c], R174 ;  /* 0x0000cb0003ae7a24 */ /* 0x000fea00078e02ae */
[----:B------:R-:W-:Y:S02]  /*fc90*/  IADD3 R3, R174, c[0x0][0x32c], RZ ;  /* 0x0000cb00ae037a10 */ /* 0x000fe40007ffe0ff */
[----:B------:R-:W-:Y:S02]  /*fca0*/  IMNMX R0, R0, R174, !PT ;  /* 0x000000ae00007217 */ /* 0x000fe40007800200 */
[----:B------:R-:W-:Y:S02]  /*fcb0*/  IMNMX R2, R2, R3, PT ;  /* 0x0000000302027217 */ /* 0x000fe40003800200 */
.L_x_2761:
[----:B------:R-:W-:Y:S02]  /*fcc0*/  ISETP.NE.AND P2, PT, R17, RZ, PT ;  /* 0x000000ff1100720c */ /* 0x000fe40003f45270 */
        /* <DEDUP_REMOVED lines=45> */
[----:B------:R-:W-:Y:S01]  /*ffa0*/  FMNMX.FTZ R3, R212, R3, !PT ;  /* 0x00000003d4037209 */ /* 0x000fe20007810000 */
[----:B------:R-:W1:Y:S01]  /*ffb0*/  SHFL.BFLY PT, R5, R169, 0x2, 0x1f ;  /* 0x0c401f00a9057f89 */ /* 0x000e6200000e0000 */
[----:B------:R-:W-:Y:S02]  /*ffc0*/  ISETP.NE.AND P2, PT, R21, RZ, PT ;  /* 0x000000ff1500720c */ /* 0x000fe40003f45270 */
[----:B------:R-:W-:Y:S02]  /*ffd0*/  FMNMX.FTZ R4, R18, R166, !PT ;  /* 0x000000a612047209 */ /* 0x000fe40007810000 */
[----:B------:R-:W-:Y:S02]  /*ffe0*/  ISETP.GT.AND P2, PT, R0, 0x18, !P2 ;  /* 0x000000180000780c */ /* 0x000fe40005744270 */
[----:B------:R-:W-:Y:S02]  /*fff0*/  FMNMX.FTZ R3, R214, R3, !PT ;  /* 0x00000003d6037209 */ /* 0x000fe40007810000 */
[----:B------:R-:W-:Y:S02]  /*10000*/  FMNMX.FTZ R4, R9, R4, !PT ;  /* 0x0000000409047209 */ /* 0x000fe40007810000 */
[----:B------:R-:W-:Y:S01]  /*10010*/  ISETP.LT.OR P2, PT, R2, 0x19, P2 ;  /* 0x000000190200780c */ /* 0x000fe20001741670 */
[----:B------:R-:W2:Y:S01]  /*10020*/  SHFL.BFLY PT, R168, R3, 0x2, 0x1f ;  /* 0x0c401f0003a87f89 */ /* 0x000ea200000e0000 */
        /* <DEDUP_REMOVED lines=9> */
[----:B------:R-:W-:Y:S01]  /*100c0*/  FMNMX.FTZ R4, R205, R4, !PT ;  /* 0x00000004cd047209 */ /* 0x000fe20007810000 */
[----:B------:R-:W-:Y:S01]  /*100d0*/  LDSM.16.MT88.4 R28, [R225+0x2080] ;  /* 0x00208000e11c783b */ /* 0x000fe20000004200 */
[----:B------:R-:W-:Y:S02]  /*100e0*/  ISETP.GT.AND P1, PT, R0, 0x20, !P1 ;  /* 0x000000200000780c */ /* 0x000fe40004f24270 */
[----:B------:R-:W-:Y:S02]  /*100f0*/  FMNMX.FTZ R4, R206, R4, !PT ;  /* 0x00000004ce047209 */ /* 0x000fe40007810000 */
[----:B------:R-:W-:Y:S02]  /*10100*/  ISETP.LT.OR P1, PT, R2, 0x21, P1 ;  /* 0x000000210200780c */ /* 0x000fe40000f21670 */
[----:B------:R-:W-:Y:S02]  /*10110*/  ISETP.GT.AND P6, PT, R0, 0x21, !P6 ;  /* 0x000000210000780c */ /* 0x000fe400077c4270 */
[----:B------:R-:W-:Y:S02]  /*10120*/  FSEL R174, R42, -INF , !P1 ;  /* 0xff8000002aae7808 */ /* 0x000fe40004800000 */
[C---:B------:R-:W-:Y:S02]  /*10130*/  ISETP.GT.AND P5, PT, R0.reuse, 0x28, !P5 ;  /* 0x000000280000780c */ /* 0x040fe40006fa4270 */
[----:B------:R-:W-:Y:S02]  /*10140*/  ISETP.GT.AND P0, PT, R0, 0x29, !P0 ;  /* 0x000000290000780c */ /* 0x000fe40004704270 */
[C---:B------:R-:W-:Y:S02]  /*10150*/  ISETP.LT.OR P6, PT, R2.reuse, 0x22, P6 ;  /* 0x000000220200780c */ /* 0x040fe400037c1670 */
[C---:B------:R-:W-:Y:S02]  /*10160*/  ISETP.LT.OR P0, PT, R2.reuse, 0x2a, P0 ;  /* 0x0000002a0200780c */ /* 0x040fe40000701670 */
[----:B------:R-:W-:Y:S02]  /*10170*/  FSEL R172, R43, -INF , !P6 ;  /* 0xff8000002bac7808 */ /* 0x000fe40007000000 */
[----:B------:R-:W-:Y:S02]  /*10180*/  FSEL R22, R47, -INF , !P0 ;  /* 0xff8000002f167808 */ /* 0x000fe40004000000 */
[----:B------:R-:W-:Y:S04]  /*10190*/  ISETP.LT.OR P5, PT, R2, 0x29, P5 ;  /* 0x000000290200780c */ /* 0x000fe80002fa1670 */
[----:B------:R-:W-:Y:S02]  /*101a0*/  FSEL R173, R46, -INF , !P5 ;  /* 0xff8000002ead7808 */ /* 0x000fe40006800000 */
[----:B-1----:R-:W-:Y:S02]  /*101b0*/  FMNMX.FTZ R169, R169, R5, !PT ;  /* 0x00000005a9a97209 */ /* 0x002fe40007810000 */
[----:B--2---:R-:W-:Y:S02]  /*101c0*/  FMNMX.FTZ R168, R3, R168, !PT ;  /* 0x000000a803a87209 */ /* 0x004fe40007810000 */
[----:B------:R-:W-:Y:S01]  /*101d0*/  FMNMX.FTZ R3, R211, R4, !PT ;  /* 0x00000004d3037209 */ /* 0x000fe20007810000 */
[----:B------:R-:W1:Y:S03]  /*101e0*/  SHFL.BFLY PT, R5, R169, 0x1, 0x1f ;  /* 0x0c201f00a9057f89 */ /* 0x000e6600000e0000 */
[----:B------:R-:W-:Y:S04]  /*101f0*/  FMNMX.FTZ R3, R213, R3, !PT ;  /* 0x00000003d5037209 */ /* 0x000fe80007810000 */
[----:B------:R-:W-:Y:S01]  /*10200*/  FMNMX.FTZ R3, R215, R3, !PT ;  /* 0x00000003d7037209 */ /* 0x000fe20007810000 */
[----:B------:R-:W2:Y:S03]  /*10210*/  SHFL.BFLY PT, R7, R168, 0x1, 0x1f ;  /* 0x0c201f00a8077f89 */ /* 0x000ea600000e0000 */
[----:B------:R-:W-:Y:S05]  /*10220*/  FMNMX.FTZ R3, R216, R3, !PT ;  /* 0x00000003d8037209 */ /* 0x000fea0007810000 */
[----:B------:R-:W3:Y:S01]  /*10230*/  SHFL.BFLY PT, R8, R3, 0x2, 0x1f ;  /* 0x0c401f0003087f89 */ /* 0x000ee200000e0000 */
[----:B-1----:R-:W-:Y:S04]  /*10240*/  FMNMX.FTZ R169, R169, R5, !PT ;  /* 0x00000005a9a97209 */ /* 0x002fe80007810000 */
[C---:B------:R-:W-:Y:S01]  /*10250*/  FSETP.NEU.FTZ.AND P2, PT, R169.reuse, -INF , PT ;  /* 0xff800000a900780b */ /* 0x040fe20003f5d000 */
[----:B------:R-:W-:Y:S01]  /*10260*/  FMUL.FTZ R23, R169, c[0x0][0x2d0] ;  /* 0x0000b400a9177a20 */ /* 0x000fe20000410000 */
[----:B--2---:R-:W-:Y:S04]  /*10270*/  FMNMX.FTZ R168, R168, R7, !PT ;  /* 0x00000007a8a87209 */ /* 0x004fe80007810000 */
[----:B------:R-:W-:Y:S02]  /*10280*/  FSEL R23, R23, RZ, P2 ;  /* 0x000000ff17177208 */ /* 0x000fe40001000000 */
[C---:B------:R-:W-:Y:S01]  /*10290*/  FSETP.NEU.FTZ.AND P1, PT, R168.reuse, -INF , PT ;  /* 0xff800000a800780b */ /* 0x040fe20003f3d000 */
[----:B------:R-:W-:Y:S02]  /*102a0*/  FMUL.FTZ R48, R168, c[0x0][0x2d0] ;  /* 0x0000b400a8307a20 */ /* 0x000fe40000410000 */
[--C-:B------:R-:W-:Y:S01]  /*102b0*/  FFMA.FTZ R4, R32, c[0x0][0x2d0], -R23.reuse ;  /* 0x0000b40020047a23 */ /* 0x100fe20000010817 */
[----:B---3--:R-:W-:Y:S01]  /*102c0*/  FMNMX.FTZ R3, R3, R8, !PT ;  /* 0x0000000803037209 */ /* 0x008fe20007810000 */
[--C-:B------:R-:W-:Y:S01]  /*102d0*/  FFMA.FTZ R5, R193, c[0x0][0x2d0], -R23.reuse ;  /* 0x0000b400c1057a23 */ /* 0x100fe20000010817 */
[----:B------:R-:W-:Y:S01]  /*102e0*/  FSEL R48, R48, RZ, P1 ;  /* 0x000000ff30307208 */ /* 0x000fe20000800000 */
[----:B------:R1:W-:Y:S01]  /*102f0*/  MUFU.EX2 R25, R4 ;  /* 0x0000000400197308 */ /* 0x0003e20000000800 */
[--C-:B------:R-:W-:Y:S01]  /*10300*/  FFMA.FTZ R40, R198, c[0x0][0x2d0], -R23.reuse ;  /* 0x0000b400c6287a23 */ /* 0x100fe20000010817 */
[----:B------:R-:W2:Y:S02]  /*10310*/  SHFL.BFLY PT, R167, R3, 0x1, 0x1f ;  /* 0x0c201f0003a77f89 */ /* 0x000ea400000e0000 */
[--C-:B------:R-:W-:Y:S06]  /*10320*/  FFMA.FTZ R0, R19, c[0x0][0x2d0], -R48.reuse ;  /* 0x0000b40013007a23 */ /* 0x100fec0000010830 */
[----:B------:R3:W-:Y:S10]  /*10330*/  MUFU.EX2 R175, R5 ;  /* 0x0000000500af7308 */ /* 0x0007f40000000800 */
[----:B------:R-:W-:Y:S01]  /*10340*/  MUFU.EX2 R193, R0 ;  /* 0x0000000000c17308 */ /* 0x000fe20000000800 */
[----:B-1----:R-:W-:Y:S02]  /*10350*/  FMNMX.FTZ R4, R10, R170, !PT ;  /* 0x000000aa0a047209 */ /* 0x002fe40007810000 */
[----:B--2---:R-:W-:Y:S01]  /*10360*/  FMNMX.FTZ R167, R3, R167, !PT ;  /* 0x000000a703a77209 */ /* 0x004fe20007810000 */
[--C-:B------:R-:W-:Y:S01]  /*10370*/  FFMA.FTZ R3, R36, c[0x0][0x2d0], -R48.reuse ;  /* 0x0000b40024037a23 */ /* 0x100fe20000010830 */
[----:B------:R-:W-:Y:S01]  /*10380*/  FMNMX.FTZ R4, R11, R4, !PT ;  /* 0x000000040b047209 */ /* 0x000fe20007810000 */
[----:B------:R-:W-:Y:S01]  /*10390*/  LDSM.16.MT88.4 R36, [R226+0x2080] ;  /* 0x00208000e224783b */ /* 0x000fe20000004200 */
[C---:B------:R-:W-:Y:S01]  /*103a0*/  FSETP.NEU.FTZ.AND P0, PT, R167.reuse, -INF , PT ;  /* 0xff800000a700780b */ /* 0x040fe20003f1d000 */
[----:B------:R-:W-:Y:S02]  /*103b0*/  FMUL.FTZ R49, R167, c[0x0][0x2d0] ;  /* 0x0000b400a7317a20 */ /* 0x000fe40000410000 */
[----:B------:R1:W-:Y:S01]  /*103c0*/  MUFU.EX2 R223, R40 ;  /* 0x0000002800df7308 */ /* 0x0003e20000000800 */
[----:B---3--:R-:W-:Y:S01]  /*103d0*/  FMNMX.FTZ R5, R14, R4, !PT ;  /* 0x000000040e057209 */ /* 0x008fe20007810000 */
[--C-:B------:R-:W-:Y:S01]  /*103e0*/  FFMA.FTZ R4, R194, c[0x0][0x2d0], -R23.reuse ;  /* 0x0000b400c2047a23 */ /* 0x100fe20000010817 */
[----:B------:R-:W-:Y:S02]  /*103f0*/  FSEL R49, R49, RZ, P0 ;  /* 0x000000ff31317208 */ /* 0x000fe40000000000 */
[----:B------:R-:W-:Y:S05]  /*10400*/  FMNMX.FTZ R5, R15, R5, !PT ;  /* 0x000000050f057209 */ /* 0x000fea0007810000 */
[----:B------:R2:W-:Y:S01]  /*10410*/  MUFU.EX2 R192, R4 ;  /* 0x0000000400c07308 */ /* 0x0005e20000000800 */
[--C-:B-1----:R-:W-:Y:S09]  /*10420*/  FFMA.FTZ R40, R197, c[0x0][0x2d0], -R48.reuse ;  /* 0x0000b400c5287a23 */ /* 0x102ff20000010830 */
[----:B------:R1:W-:Y:S01]  /*10430*/  MUFU.EX2 R222, R40 ;  /* 0x0000002800de7308 */ /* 0x0003e20000000800 */
[----:B--2---:R-:W-:Y:S01]  /*10440*/  FMNMX.FTZ R4, R41, R5, !PT ;  /* 0x0000000529047209 */ /* 0x004fe20007810000 */
[--C-:B------:R-:W-:Y:S03]  /*10450*/  FFMA.FTZ R5, R195, c[0x0][0x2d0], -R23.reuse ;  /* 0x0000b400c3057a23 */ /* 0x100fe60000010817 */
[----:B------:R-:W-:Y:S05]  /*10460*/  FMNMX.FTZ R4, R45, R4, !PT ;  /* 0x000000042d047209 */ /* 0x000fea0007810000 */
[----:B------:R2:W3:Y:S10]  /*10470*/  MUFU.EX2 R42, R5 ;  /* 0x00000005002a7308 */ /* 0x0004f40000000800 */
[----:B------:R4:W-:Y:S01]  /*10480*/  MUFU.EX2 R195, R3 ;  /* 0x0000000300c37308 */ /* 0x0009e20000000800 */
[----:B-1----:R-:W-:Y:S09]  /*10490*/  FFMA.FTZ R40, R202, c[0x0][0x2d0], -R23 ;  /* 0x0000b400ca287a23 */ /* 0x002ff20000010817 */
[----:B------:R1:W-:Y:S01]  /*104a0*/  MUFU.EX2 R219, R40 ;  /* 0x0000002800db7308 */ /* 0x0003e20000000800 */
[----:B--2---:R-:W-:Y:S01]  /*104b0*/  FMNMX.FTZ R5, R171, R4, !PT ;  /* 0x00000004ab057209 */ /* 0x004fe20007810000 */
[--C-:B------:R-:W-:Y:S01]  /*104c0*/  FFMA.FTZ R4, R6, c[0x0][0x2d0], -R48.reuse ;  /* 0x0000b40006047a23 */ /* 0x100fe20000010830 */
[----:B---3--:R-:W-:Y:S02]  /*104d0*/  F2FP.PACK_AB R26, R42, R192 ;  /* 0x000000c02a1a723e */ /* 0x008fe400000000ff */
[----:B------:R-:W-:Y:S05]  /*104e0*/  FMNMX.FTZ R5, R44, R5, !PT ;  /* 0x000000052c057209 */ /* 0x000fea0007810000 */
[----:B------:R2:W-:Y:S01]  /*104f0*/  MUFU.EX2 R24, R4 ;  /* 0x0000000400187308 */ /* 0x0005e20000000800 */
[--C-:B----4-:R-:W-:Y:S09]  /*10500*/  FFMA.FTZ R3, R18, c[0x0][0x2d0], -R49.reuse ;  /* 0x0000b40012037a23 */ /* 0x110ff20000010831 */
[----:B------:R3:W-:Y:S01]  /*10510*/  MUFU.EX2 R250, R3 ;  /* 0x0000000300fa7308 */ /* 0x0007e20000000800 */
[--C-:B-1----:R-:W-:Y:S09]  /*10520*/  FFMA.FTZ R40, R201, c[0x0][0x2d0], -R48.reuse ;  /* 0x0000b400c9287a23 */ /* 0x102ff20000010830 */
[----:B------:R1:W-:Y:S01]  /*10530*/  MUFU.EX2 R202, R40 ;  /* 0x0000002800ca7308 */ /* 0x0003e20000000800 */
[----:B--2---:R-:W-:Y:S04]  /*10540*/  FMNMX.FTZ R4, R174, R5, !PT ;  /* 0x00000005ae047209 */ /* 0x004fe80007810000 */
[----:B------:R-:W-:Y:S01]  /*10550*/  FMNMX.FTZ R2, R172, R4, !PT ;  /* 0x00000004ac027209 */ /* 0x000fe20007810000 */
[--C-:B------:R-:W-:Y:S03]  /*10560*/  FFMA.FTZ R4, R12, c[0x0][0x2d0], -R49.reuse ;  /* 0x0000b4000c047a23 */ /* 0x100fe60000010831 */
[----:B------:R-:W-:Y:S01]  /*10570*/  FMNMX.FTZ R0, R173, R2, !PT ;  /* 0x00000002ad007209 */ /* 0x000fe20007810000 */
[----:B------:R-:W-:Y:S01]  /*10580*/  FFMA.FTZ R2, R33, c[0x0][0x2d0], -R48 ;  /* 0x0000b40021027a23 */ /* 0x000fe20000010830 */
[----:B------:R-:W-:Y:S01]  /*10590*/  MUFU.EX2 R249, R4 ;  /* 0x0000000400f97308 */ /* 0x000fe20000000800 */
[--C-:B---3--:R-:W-:Y:S01]  /*105a0*/  FFMA.FTZ R3, R9, c[0x0][0x2d0], -R49.reuse ;  /* 0x0000b40009037a23 */ /* 0x108fe20000010831 */
[----:B------:R-:W-:Y:S08]  /*105b0*/  FMNMX.FTZ R0, R22, R0, !PT ;  /* 0x0000000016007209 */ /* 0x000ff00007810000 */
[----:B------:R2:W3:Y:S01]  /*105c0*/  MUFU.EX2 R194, R2 ;  /* 0x0000000200c27308 */ /* 0x0004e20000000800 */
[--C-:B-1----:R-:W-:Y:S01]  /*105d0*/  FFMA.FTZ R40, R204, c[0x0][0x2d0], -R49.reuse ;  /* 0x0000b400cc287a23 */ /* 0x102fe20000010831 */
[----:B------:R-:W-:Y:S08]  /*105e0*/  MOV R204, R42 ;  /* 0x0000002a00cc7202 */ /* 0x000ff00000000f00 */
[----:B------:R-:W1:Y:S01]  /*105f0*/  MUFU.EX2 R251, R3 ;  /* 0x0000000300fb7308 */ /* 0x000e620000000800 */
[----:B--2---:R-:W2:Y:S01]  /*10600*/  SHFL.BFLY PT, R2, R0, 0x2, 0x1f ;  /* 0x0c401f0000027f89 */ /* 0x004ea200000e0000 */
[----:B---3--:R-:W-:Y:S02]  /*10610*/  F2FP.PACK_AB R27, R195, R194 ;  /* 0x000000c2c31b723e */ /* 0x008fe400000000ff */
[----:B-1----:R-:W-:Y:S02]  /*10620*/  F2FP.PACK_AB R32, R251, R250 ;  /* 0x000000fafb20723e */ /* 0x002fe400000000ff */
[----:B--2---:R-:W-:Y:S01]  /*10630*/  FMNMX.FTZ R3, R0, R2, !PT ;  /* 0x0000000200037209 */ /* 0x004fe20007810000 */
[----:B------:R-:W-:Y:S01]  /*10640*/  FFMA.FTZ R2, R13, c[0x0][0x2d0], -R49 ;  /* 0x0000b4000d027a23 */ /* 0x000fe20000010831 */
[----:B------:R-:W-:Y:S03]  /*10650*/  FSEL R0, R169, RZ, P2 ;  /* 0x000000ffa9007208 */ /* 0x000fe60001000000 */
[----:B------:R1:W2:Y:S01]  /*10660*/  MUFU.EX2 R252, R2 ;  /* 0x0000000200fc7308 */ /* 0x0002a20000000800 */
[----:B------:R-:W3:Y:S01]  /*10670*/  SHFL.BFLY PT, R4, R3, 0x1, 0x1f ;  /* 0x0c201f0003047f89 */ /* 0x000ee200000e0000 */
[----:B------:R-:W-:Y:S01]  /*10680*/  FADD.FTZ R0, -R0, R164 ;  /* 0x000000a400007221 */ /* 0x000fe20000010100 */
[----:B------:R-:W-:Y:S03]  /*10690*/  MOV R164, R25 ;  /* 0x0000001900a47202 */ /* 0x000fe60000000f00 */
[----:B------:R-:W-:Y:S04]  /*106a0*/  FMUL.FTZ R0, R0, c[0x0][0x2d0] ;  /* 0x0000b40000007a20 */ /* 0x000fe80000410000 */
[----:B------:R4:W5:Y:S01]  /*106b0*/  MUFU.EX2 R21, R0 ;  /* 0x0000000000157308 */ /* 0x0009620000000800 */
[----:B-1----:R-:W-:Y:S02]  /*106c0*/  FSEL R2, R168, RZ, P1 ;  /* 0x000000ffa8027208 */ /* 0x002fe40000800000 */
[----:B---3--:R-:W-:Y:S02]  /*106d0*/  FMNMX.FTZ R3, R3, R4, !PT ;  /* 0x0000000403037209 */ /* 0x008fe40007810000 */
[----:B--2---:R-:W-:Y:S01]  /*106e0*/  F2FP.PACK_AB R34, R252, R249 ;  /* 0x000000f9fc22723e */ /* 0x004fe200000000ff */
[----:B------:R-:W-:Y:S01]  /*106f0*/  FADD.FTZ R2, -R2, R165 ;  /* 0x000000a502027221 */ /* 0x000fe20000010100 */
[----:B------:R-:W-:Y:S01]  /*10700*/  MOV R165, R24 ;  /* 0x0000001800a57202 */ /* 0x000fe20000000f00 */
[----:B------:R-:W-:Y:S01]  /*10710*/  FMUL.FTZ R50, R3, c[0x0][0x2d0] ;  /* 0x0000b40003327a20 */ /* 0x000fe20000410000 */
[----:B------:R-:W-:Y:S01]  /*10720*/  F2FP.PACK_AB R24, R175, R164 ;  /* 0x000000a4af18723e */ /* 0x000fe200000000ff */
[----:B------:R-:W-:Y:S01]  /*10730*/  FMUL.FTZ R2, R2, c[0x0][0x2d0] ;  /* 0x0000b40002027a20 */ /* 0x000fe20000410000 */
[----:B----4-:R-:W-:Y:S01]  /*10740*/  FSEL R0, R167, RZ, P0 ;  /* 0x000000ffa7007208 */ /* 0x010fe20000000000 */
[----:B-----5:R-:W-:Y:S01]  /*10750*/  FMUL.FTZ R5, R21, R177 ;  /* 0x000000b115057220 */ /* 0x020fe20000410000 */
[----:B------:R-:W-:Y:S01]  /*10760*/  FSETP.NEU.FTZ.AND P0, PT, R3, -INF , PT ;  /* 0xff8000000300780b */ /* 0x000fe20003f1d000 */
[----:B------:R-:W1:Y:S01]  /*10770*/  MUFU.EX2 R20, R2 ;  /* 0x0000000200147308 */ /* 0x000e620000000800 */
[----:B------:R-:W-:Y:S01]  /*10780*/  F2FP.PACK_AB R25, R193, R165 ;  /* 0x000000a5c119723e */ /* 0x000fe200000000ff */
[----:B------:R-:W-:Y:S01]  /*10790*/  FADD.FTZ R0, -R0, R166 ;  /* 0x000000a600007221 */ /* 0x000fe20000010100 */
[----:B------:R-:W-:Y:S01]  /*107a0*/  FSEL R50, R50, RZ, P0 ;  /* 0x000000ff32327208 */ /* 0x000fe20000000000 */
[C---:B------:R-:W-:Y:S02]  /*107b0*/  FMUL.FTZ R16, R21.reuse, R188 ;  /* 0x000000bc15107220 */ /* 0x040fe40000410000 */
[----:B------:R-:W-:Y:S02]  /*107c0*/  FMUL.FTZ R0, R0, c[0x0][0x2d0] ;  /* 0x0000b40000007a20 */ /* 0x000fe40000410000 */
[--C-:B------:R-:W-:Y:S02]  /*107d0*/  FFMA.FTZ R4, R14, c[0x0][0x2d0], -R50.reuse ;  /* 0x0000b4000e047a23 */ /* 0x100fe40000010832 */
        /* <DEDUP_REMOVED lines=11> */
[C---:B------:R-:W-:Y:S02]  /*10890*/  FMUL.FTZ R18, R20.reuse, R190 ;  /* 0x000000be14127220 */ /* 0x040fe40000410000 */
[C---:B------:R-:W-:Y:S02]  /*108a0*/  FMUL.FTZ R19, R20.reuse, R191 ;  /* 0x000000bf14137220 */ /* 0x040fe40000410000 */
[----:B------:R-:W-:Y:S01]  /*108b0*/  FMUL.FTZ R134, R20, R134 ;  /* 0x0000008614867220 */ /* 0x000fe20000410000 */
[----:B------:R-:W-:Y:S01]  /*108c0*/  LDSM.16.MT88.4 R188, [R225+0x3080] ;  /* 0x00308000e1bc783b */ /* 0x000fe20000004200 */
[--C-:B--2---:R-:W-:Y:S02]  /*108d0*/  FFMA.FTZ R0, R10, c[0x0][0x2d0], -R50.reuse ;  /* 0x0000b4000a007a23 */ /* 0x104fe40000010832 */
[C---:B---3--:R-:W-:Y:S02]  /*108e0*/  FMUL.FTZ R8, R2.reuse, R180 ;  /* 0x000000b402087220 */ /* 0x048fe40000410000 */
[----:B------:R1:W-:Y:S01]  /*108f0*/  MUFU.EX2 R245, R0 ;  /* 0x0000000000f57308 */ /* 0x0003e20000000800 */
[C---:B------:R-:W-:Y:S02]  /*10900*/  FMUL.FTZ R9, R2.reuse, R181 ;  /* 0x000000b502097220 */ /* 0x040fe40000410000 */
[C---:B------:R-:W-:Y:S02]  /*10910*/  FMUL.FTZ R12, R2.reuse, R184 ;  /* 0x000000b8020c7220 */ /* 0x040fe40000410000 */
[--C-:B----4-:R-:W-:Y:S02]  /*10920*/  FFMA.FTZ R4, R15, c[0x0][0x2d0], -R50.reuse ;  /* 0x0000b4000f047a23 */ /* 0x110fe40000010832 */
[----:B------:R-:W-:Y:S02]  /*10930*/  FMUL.FTZ R13, R2, R185 ;  /* 0x000000b9020d7220 */ /* 0x000fe40000410000 */
[----:B------:R-:W-:Y:S01]  /*10940*/  FMUL.FTZ R135, R20, R135 ;  /* 0x0000008714877220 */ /* 0x000fe20000410000 */
[----:B------:R2:W3:Y:S01]  /*10950*/  MUFU.EX2 R248, R4 ;  /* 0x0000000400f87308 */ /* 0x0004e20000000800 */
[C---:B------:R-:W-:Y:S02]  /*10960*/  FMUL.FTZ R136, R2.reuse, R136 ;  /* 0x0000008802887220 */ /* 0x040fe40000410000 */
[C---:B------:R-:W-:Y:S02]  /*10970*/  FMUL.FTZ R137, R2.reuse, R137 ;  /* 0x0000008902897220 */ /* 0x040fe40000410000 */
[C---:B------:R-:W-:Y:S02]  /*10980*/  FMUL.FTZ R140, R2.reuse, R140 ;  /* 0x0000008c028c7220 */ /* 0x040fe40000410000 */
[----:B------:R-:W-:Y:S02]  /*10990*/  FMUL.FTZ R141, R2, R141 ;  /* 0x0000008d028d7220 */ /* 0x000fe40000410000 */
[C---:B------:R-:W-:Y:S02]  /*109a0*/  FMUL.FTZ R146, R20.reuse, R146 ;  /* 0x0000009214927220 */ /* 0x040fe40000410000 */
[C---:B------:R-:W-:Y:S02]  /*109b0*/  FMUL.FTZ R147, R20.reuse, R147 ;  /* 0x0000009314937220 */ /* 0x040fe40000410000 */
[C---:B------:R-:W-:Y:S02]  /*109c0*/  FMUL.FTZ R150, R20.reuse, R150 ;  /* 0x0000009614967220 */ /* 0x040fe40000410000 */
[----:B-1----:R-:W-:Y:S02]  /*109d0*/  FFMA.FTZ R0, R11, c[0x0][0x2d0], -R50 ;  /* 0x0000b4000b007a23 */ /* 0x002fe40000010832 */
[----:B------:R-:W-:Y:S02]  /*109e0*/  FMUL.FTZ R151, R20, R151 ;  /* 0x0000009714977220 */ /* 0x000fe40000410000 */
[----:B------:R1:W4:Y:S01]  /*109f0*/  MUFU.EX2 R246, R0 ;  /* 0x0000000000f67308 */ /* 0x0003220000000800 */
[C---:B------:R-:W-:Y:S02]  /*10a00*/  FMUL.FTZ R152, R2.reuse, R152 ;  /* 0x0000009802987220 */ /* 0x040fe40000410000 */
[----:B------:R-:W-:Y:S02]  /*10a10*/  FMUL.FTZ R153, R2, R153 ;  /* 0x0000009902997220 */ /* 0x000fe40000410000 */
[C---:B--2---:R-:W-:Y:S01]  /*10a20*/  FMUL.FTZ R4, R21.reuse, R176 ;  /* 0x000000b015047220 */ /* 0x044fe20000410000 */
[----:B---3--:R-:W-:Y:S01]  /*10a30*/  F2FP.PACK_AB R35, R248, R247 ;  /* 0x000000f7f823723e */ /* 0x008fe200000000ff */
[C---:B------:R-:W-:Y:S02]  /*10a40*/  FMUL.FTZ R156, R2.reuse, R156 ;  /* 0x0000009c029c7220 */ /* 0x040fe40000410000 */
[----:B------:R-:W-:Y:S02]  /*10a50*/  FMUL.FTZ R157, R2, R157 ;  /* 0x0000009d029d7220 */ /* 0x000fe40000410000 */
[C---:B------:R-:W-:Y:S01]  /*10a60*/  FMUL.FTZ R160, R21.reuse, R160 ;  /* 0x000000a015a07220 */ /* 0x040fe20000410000 */
[-C--:B------:R-:W-:Y:S05]  /*10a70*/  HMMA.16816.F32 R4, R24, R28.reuse, R4 ;  /* 0x0000001c1804723c */ /* 0x080fea0000001804 */
[----:B------:R-:W-:Y:S02]  /*10a80*/  FMUL.FTZ R161, R21, R161 ;  /* 0x000000a115a17220 */ /* 0x000fe40000410000 */
[C---:B------:R-:W-:Y:S02]  /*10a90*/  FMUL.FTZ R162, R20.reuse, R162 ;  /* 0x000000a214a27220 */ /* 0x040fe40000410000 */
[----:B------:R-:W-:Y:S03]  /*10aa0*/  FMUL.FTZ R163, R20, R163 ;  /* 0x000000a314a37220 */ /* 0x000fe60000410000 */
[----:B-1----:R-:W-:Y:S01]  /*10ab0*/  FSEL R0, R3, RZ, P0 ;  /* 0x000000ff03007208 */ /* 0x002fe20000000000 */
[C---:B------:R-:W-:Y:S01]  /*10ac0*/  FMUL.FTZ R52, R21.reuse, R52 ;  /* 0x0000003415347220 */ /* 0x040fe20000410000 */
[----:B----4-:R-:W-:Y:S01]  /*10ad0*/  F2FP.PACK_AB R33, R246, R245 ;  /* 0x000000f5f621723e */ /* 0x010fe200000000ff */
[C---:B------:R-:W-:Y:S01]  /*10ae0*/  FMUL.FTZ R53, R21.reuse, R53 ;  /* 0x0000003515357220 */ /* 0x040fe20000410000 */
[----:B------:R-:W-:Y:S01]  /*10af0*/  ISETP.GT.AND P0, PT, R242, UR8, PT ;  /* 0x00000008f2007c0c */ /* 0x000fe2000bf04270 */
[----:B------:R-:W-:Y:S02]  /*10b00*/  FADD.FTZ R0, -R0, R170 ;  /* 0x000000aa00007221 */ /* 0x000fe40000010100 */
[----:B------:R-:W-:Y:S02]  /*10b10*/  FMUL.FTZ R54, R20, R54 ;  /* 0x0000003614367220 */ /* 0x000fe40000410000 */
[----:B------:R-:W-:Y:S02]  /*10b20*/  FMUL.FTZ R0, R0, c[0x0][0x2d0] ;  /* 0x0000b40000007a20 */ /* 0x000fe40000410000 */
[----:B------:R-:W-:Y:S02]  /*10b30*/  FMUL.FTZ R55, R20, R55 ;  /* 0x0000003714377220 */ /* 0x000fe40000410000 */
[C---:B------:R-:W-:Y:S02]  /*10b40*/  FMUL.FTZ R56, R2.reuse, R56 ;  /* 0x0000003802387220 */ /* 0x040fe40000410000 */
[----:B------:R-:W1:Y:S01]  /*10b50*/  MUFU.EX2 R0, R0 ;  /* 0x0000000000007308 */ /* 0x000e620000000800 */
        /* <DEDUP_REMOVED lines=12> */
[C---:B-1----:R-:W-:Y:S02]  /*10c20*/  FMUL.FTZ R10, R0.reuse, R182 ;  /* 0x000000b6000a7220 */ /* 0x042fe40000410000 */
[C---:B------:R-:W-:Y:S02]  /*10c30*/  FMUL.FTZ R11, R0.reuse, R183 ;  /* 0x000000b7000b7220 */ /* 0x040fe40000410000 */
        /* <DEDUP_REMOVED lines=10> */
[----:B------:R-:W1:Y:S03]  /*10ce0*/  LDSM.16.MT88.4 R28, [R228+0x2080] ;  /* 0x00208000e41c783b */ /* 0x000e660000004200 */
[C---:B------:R-:W-:Y:S02]  /*10cf0*/  FMUL.FTZ R155, R0.reuse, R155 ;  /* 0x0000009b009b7220 */ /* 0x040fe40000410000 */
[C---:B------:R-:W-:Y:S02]  /*10d00*/  FMUL.FTZ R158, R0.reuse, R158 ;  /* 0x0000009e009e7220 */ /* 0x040fe40000410000 */
[-C--:B------:R-:W-:Y:S04]  /*10d10*/  HMMA.16816.F32 R132, R24, R36.reuse, R132 ;  /* 0x000000241884723c */ /* 0x080fe80000001884 */
[C---:B------:R-:W-:Y:S02]  /*10d20*/  FMUL.FTZ R159, R0.reuse, R159 ;  /* 0x0000009f009f7220 */ /* 0x040fe40000410000 */
[C---:B------:R-:W-:Y:S02]  /*10d30*/  FMUL.FTZ R58, R0.reuse, R58 ;  /* 0x0000003a003a7220 */ /* 0x040fe40000410000 */
[C---:B------:R-:W-:Y:S04]  /*10d40*/  HMMA.16816.F32 R136, R32.reuse, R36, R136 ;  /* 0x000000242088723c */ /* 0x040fe80000001888 */
[C---:B------:R-:W-:Y:S02]  /*10d50*/  FMUL.FTZ R59, R0.reuse, R59 ;  /* 0x0000003b003b7220 */ /* 0x040fe40000410000 */
[C---:B------:R-:W-:Y:S02]  /*10d60*/  FMUL.FTZ R62, R0.reuse, R62 ;  /* 0x0000003e003e7220 */ /* 0x040fe40000410000 */
[-C--:B------:R-:W-:Y:S04]  /*10d70*/  HMMA.16816.F32 R140, R32, R38.reuse, R140 ;  /* 0x00000026208c723c */ /* 0x080fe8000000188c */
[----:B------:R-:W-:Y:S02]  /*10d80*/  FMUL.FTZ R63, R0, R63 ;  /* 0x0000003f003f7220 */ /* 0x000fe40000410000 */
[----:B------:R-:W-:Y:S02]  /*10d90*/  FMUL.FTZ R73, R2, R73 ;  /* 0x0000004902497220 */ /* 0x000fe40000410000 */
[C---:B------:R-:W-:Y:S01]  /*10da0*/  HMMA.16816.F32 R144, R24.reuse, R38, R144 ;  /* 0x000000261890723c */ /* 0x040fe20000001890 */
[----:B------:R-:W2:Y:S03]  /*10db0*/  LDSM.16.MT88.4 R36, [R227+0x2080] ;  /* 0x00208000e324783b */ /* 0x000ea60000004200 */
        /* <DEDUP_REMOVED lines=17> */
[-C--:B--2---:R-:W-:Y:S04]  /*10ed0*/  HMMA.16816.F32 R52, R24, R36.reuse, R52 ;  /* 0x000000241834723c */ /* 0x084fe80000001834 */
[C---:B------:R-:W-:Y:S02]  /*10ee0*/  FMUL.FTZ R86, R20.reuse, R86 ;  /* 0x0000005614567220 */ /* 0x040fe40000410000 */
[----:B------:R-:W-:Y:S02]  /*10ef0*/  FMUL.FTZ R87, R20, R87 ;  /* 0x0000005714577220 */ /* 0x000fe40000410000 */
[C---:B------:R-:W-:Y:S04]  /*10f00*/  HMMA.16816.F32 R56, R32.reuse, R36, R56 ;  /* 0x000000242038723c */ /* 0x040fe80000001838 */
[C---:B------:R-:W-:Y:S02]  /*10f10*/  FMUL.FTZ R88, R2.reuse, R88 ;  /* 0x0000005802587220 */ /* 0x040fe40000410000 */
[----:B------:R-:W-:Y:S02]  /*10f20*/  FMUL.FTZ R89, R2, R89 ;  /* 0x0000005902597220 */ /* 0x000fe40000410000 */
[-C--:B------:R-:W-:Y:S04]  /*10f30*/  HMMA.16816.F32 R60, R32, R38.reuse, R60 ;  /* 0x00000026203c723c */ /* 0x080fe8000000183c */
[----:B------:R-:W-:Y:S02]  /*10f40*/  FFMA.FTZ R36, R196, c[0x0][0x2d0], -R23 ;  /* 0x0000b400c4247a23 */ /* 0x000fe40000010817 */
[C---:B------:R-:W-:Y:S02]  /*10f50*/  FMUL.FTZ R90, R0.reuse, R90 ;  /* 0x0000005a005a7220 */ /* 0x040fe40000410000 */
[C---:B------:R-:W-:Y:S01]  /*10f60*/  HMMA.16816.F32 R64, R24.reuse, R38, R64 ;  /* 0x000000261840723c */ /* 0x040fe20000001840 */
[----:B------:R2:W-:Y:S03]  /*10f70*/  MUFU.EX2 R244, R36 ;  /* 0x0000002400f47308 */ /* 0x0005e60000000800 */
        /* <DEDUP_REMOVED lines=10> */
[-C--:B------:R-:W-:Y:S01]  /*11020*/  HMMA.16816.F32 R76, R32, R30.reuse, R76 ;  /* 0x0000001e204c723c */ /* 0x080fe2000000184c */
[----:B--2---:R-:W1:Y:S03]  /*11030*/  LDSM.16.MT88.4 R36, [R226+0x3880] ;  /* 0x00388000e224783b */ /* 0x004e660000004200 */
[----:B------:R-:W-:Y:S02]  /*11040*/  FFMA.FTZ R28, R199, c[0x0][0x2d0], -R48 ;  /* 0x0000b400c71c7a23 */ /* 0x000fe40000010830 */
[C---:B------:R-:W-:Y:S01]  /*11050*/  FMUL.FTZ R99, R20.reuse, R99 ;  /* 0x0000006314637220 */ /* 0x040fe20000410000 */
[----:B------:R2:W-:Y:S01]  /*11060*/  MUFU.EX2 R199, R40 ;  /* 0x0000002800c77308 */ /* 0x0005e20000000800 */
[C---:B------:R-:W-:Y:S04]  /*11070*/  HMMA.16816.F32 R80, R24.reuse, R30, R80 ;  /* 0x0000001e1850723c */ /* 0x040fe80000001850 */
[C---:B------:R-:W-:Y:S02]  /*11080*/  FMUL.FTZ R100, R21.reuse, R100 ;  /* 0x0000006415647220 */ /* 0x040fe40000410000 */
[----:B------:R-:W-:Y:S02]  /*11090*/  FMUL.FTZ R101, R21, R101 ;  /* 0x0000006515657220 */ /* 0x000fe40000410000 */
[C---:B------:R-:W-:Y:S01]  /*110a0*/  FMUL.FTZ R102, R20.reuse, R102 ;  /* 0x0000006614667220 */ /* 0x040fe20000410000 */
[----:B------:R3:W-:Y:S03]  /*110b0*/  MUFU.EX2 R221, R28 ;  /* 0x0000001c00dd7308 */ /* 0x0007e60000000800 */
[----:B------:R-:W-:Y:S02]  /*110c0*/  FMUL.FTZ R103, R20, R103 ;  /* 0x0000006714677220 */ /* 0x000fe40000410000 */
[C---:B------:R-:W-:Y:S02]  /*110d0*/  FMUL.FTZ R104, R2.reuse, R104 ;  /* 0x0000006802687220 */ /* 0x040fe40000410000 */
[----:B------:R-:W-:Y:S02]  /*110e0*/  FMUL.FTZ R105, R2, R105 ;  /* 0x0000006902697220 */ /* 0x000fe40000410000 */
[C---:B------:R-:W-:Y:S02]  /*110f0*/  FMUL.FTZ R106, R0.reuse, R106 ;  /* 0x0000006a006a7220 */ /* 0x040fe40000410000 */
[----:B------:R-:W-:Y:S02]  /*11100*/  FMUL.FTZ R107, R0, R107 ;  /* 0x0000006b006b7220 */ /* 0x000fe40000410000 */
[C---:B------:R-:W-:Y:S02]  /*11110*/  FMUL.FTZ R108, R2.reuse, R108 ;  /* 0x0000006c026c7220 */ /* 0x040fe40000410000 */
[----:B--2---:R-:W-:Y:S02]  /*11120*/  FFMA.FTZ R40, R205, c[0x0][0x2d0], -R49 ;  /* 0x0000b400cd287a23 */ /* 0x004fe40000010831 */
[----:B------:R-:W2:Y:S01]  /*11130*/  LDL.LU R205, [R1+0x20] ;  /* 0x0000200001cd7983 */ /* 0x000ea20000300800 */
[----:B------:R-:W-:Y:S01]  /*11140*/  FMUL.FTZ R109, R2, R109 ;  /* 0x0000006d026d7220 */ /* 0x000fe20000410000 */
[----:B------:R4:W-:Y:S01]  /*11150*/  MUFU.EX2 R198, R40 ;  /* 0x0000002800c67308 */ /* 0x0009e20000000800 */
[C---:B------:R-:W-:Y:S02]  /*11160*/  FMUL.FTZ R110, R0.reuse, R110 ;  /* 0x0000006e006e7220 */ /* 0x040fe40000410000 */
[----:B------:R-:W-:Y:S01]  /*11170*/  FMUL.FTZ R111, R0, R111 ;  /* 0x0000006f006f7220 */ /* 0x000fe20000410000 */
[-C--:B-1----:R-:W-:Y:S03]  /*11180*/  HMMA.16816.F32 R84, R24, R36.reuse, R84 ;  /* 0x000000241854723c */ /* 0x082fe60000001854 */
[----:B---3--:R-:W-:Y:S02]  /*11190*/  FFMA.FTZ R28, R200, c[0x0][0x2d0], -R23 ;  /* 0x0000b400c81c7a23 */ /* 0x008fe40000010817 */
[C---:B------:R-:W-:Y:S02]  /*111a0*/  FMUL.FTZ R112, R21.reuse, R112 ;  /* 0x0000007015707220 */ /* 0x040fe40000410000 */
[----:B------:R1:W-:Y:S01]  /*111b0*/  MUFU.EX2 R220, R28 ;  /* 0x0000001c00dc7308 */ /* 0x0003e20000000800 */
[C---:B------:R-:W-:Y:S04]  /*111c0*/  HMMA.16816.F32 R88, R32.reuse, R36, R88 ;  /* 0x000000242058723c */ /* 0x040fe80000001858 */
[----:B------:R-:W-:Y:S02]  /*111d0*/  FMUL.FTZ R113, R21, R113 ;  /* 0x0000007115717220 */ /* 0x000fe40000410000 */
[C---:B------:R-:W-:Y:S02]  /*111e0*/  FMUL.FTZ R114, R20.reuse, R114 ;  /* 0x0000007214727220 */ /* 0x040fe40000410000 */
[-C--:B------:R-:W-:Y:S04]  /*111f0*/  HMMA.16816.F32 R92, R32, R38.reuse, R92 ;  /* 0x00000026205c723c */ /* 0x080fe8000000185c */
[----:B----4-:R-:W-:Y:S02]  /*11200*/  FFMA.FTZ R40, R171, c[0x0][0x2d0], -R50 ;  /* 0x0000b400ab287a23 */ /* 0x010fe40000010832 */
[----:B------:R-:W-:Y:S01]  /*11210*/  FFMA.FTZ R36, R203, c[0x0][0x2d0], -R48 ;  /* 0x0000b400cb247a23 */ /* 0x000fe20000010830 */
[----:B------:R-:W-:Y:S01]  /*11220*/  MOV R203, R195 ;  /* 0x000000c300cb7202 */ /* 0x000fe20000000f00 */
[C---:B------:R-:W-:Y:S02]  /*11230*/  HMMA.16816.F32 R96, R24.reuse, R38, R96 ;  /* 0x000000261860723c */ /* 0x040fe40000001860 */
[----:B------:R3:W-:Y:S02]  /*11240*/  MUFU.EX2 R201, R36 ;  /* 0x0000002400c97308 */ /* 0x0007e40000000800 */
[C---:B------:R-:W-:Y:S02]  /*11250*/  FMUL.FTZ R115, R20.reuse, R115 ;  /* 0x0000007314737220 */ /* 0x040fe40000410000 */
[C---:B------:R-:W-:Y:S01]  /*11260*/  FMUL.FTZ R116, R21.reuse, R116 ;  /* 0x0000007415747220 */ /* 0x040fe20000410000 */
[----:B-1----:R-:W1:Y:S01]  /*11270*/  LDSM.16.MT88.4 R28, [R228+0x3880] ;  /* 0x00388000e41c783b */ /* 0x002e620000004200 */
        /* <DEDUP_REMOVED lines=8> */
[--C-:B---3--:R-:W-:Y:S02]  /*11300*/  FFMA.FTZ R36, R51, c[0x0][0x2d0], -R49.reuse ;  /* 0x0000b40033247a23 */ /* 0x108fe40000010831 */
[----:B------:R-:W-:Y:S02]  /*11310*/  FMUL.FTZ R125, R2, R125 ;  /* 0x0000007d027d7220 */ /* 0x000fe40000410000 */
[----:B------:R3:W4:Y:S01]  /*11320*/  MUFU.EX2 R200, R36 ;  /* 0x0000002400c87308 */ /* 0x0007220000000800 */
[C---:B------:R-:W-:Y:S02]  /*11330*/  FMUL.FTZ R126, R0.reuse, R126 ;  /* 0x0000007e007e7220 */ /* 0x040fe40000410000 */
[----:B------:R-:W-:Y:S02]  /*11340*/  FMUL.FTZ R127, R0, R127 ;  /* 0x0000007f007f7220 */ /* 0x000fe40000410000 */
[C---:B------:R-:W-:Y:S02]  /*11350*/  FMUL.FTZ R128, R21.reuse, R128 ;  /* 0x0000008015807220 */ /* 0x040fe40000410000 */
[----:B------:R-:W-:Y:S02]  /*11360*/  FMUL.FTZ R129, R21, R129 ;  /* 0x0000008115817220 */ /* 0x000fe40000410000 */
[C---:B------:R-:W-:Y:S02]  /*11370*/  FMUL.FTZ R130, R20.reuse, R130 ;  /* 0x0000008214827220 */ /* 0x040fe40000410000 */
[----:B------:R-:W-:Y:S01]  /*11380*/  FMUL.FTZ R131, R20, R131 ;  /* 0x0000008314837220 */ /* 0x000fe20000410000 */
[-C--:B-1----:R-:W-:Y:S01]  /*11390*/  HMMA.16816.F32 R100, R24, R28.reuse, R100 ;  /* 0x0000001c1864723c */ /* 0x082fe20000001864 */
[----:B---3--:R-:W1:Y:S07]  /*113a0*/  LDSM.16.MT88.4 R36, [R227+0x3880] ;  /* 0x00388000e324783b */ /* 0x008e6e0000004200 */
[C---:B------:R-:W-:Y:S07]  /*113b0*/  HMMA.16816.F32 R104, R32.reuse, R28, R104 ;  /* 0x0000001c2068723c */ /* 0x040fee0000001868 */
[----:B------:R-:W-:Y:S01]  /*113c0*/  FFMA.FTZ R28, R206, c[0x0][0x2d0], -R49 ;  /* 0x0000b400ce1c7a23 */ /* 0x000fe20000010831 */
[-C--:B------:R-:W-:Y:S03]  /*113d0*/  HMMA.16816.F32 R108, R32, R30.reuse, R108 ;  /* 0x0000001e206c723c */ /* 0x080fe6000000186c */
[----:B------:R3:W5:Y:S01]  /*113e0*/  MUFU.EX2 R197, R28 ;  /* 0x0000001c00c57308 */ /* 0x0007620000000800 */
[----:B------:R-:W-:Y:S04]  /*113f0*/  MOV R206, R194 ;  /* 0x000000c200ce7202 */ /* 0x000fe80000000f00 */
[C---:B------:R-:W-:Y:S05]  /*11400*/  HMMA.16816.F32 R112, R24.reuse, R30, R112 ;  /* 0x0000001e1870723c */ /* 0x040fea0000001870 */
[----:B------:R4:W-:Y:S01]  /*11410*/  MUFU.EX2 R194, R40 ;  /* 0x0000002800c27308 */ /* 0x0009e20000000800 */
[--C-:B---3--:R-:W-:Y:S02]  /*11420*/  FFMA.FTZ R28, R41, c[0x0][0x2d0], -R50.reuse ;  /* 0x0000b400291c7a23 */ /* 0x108fe40000010832 */
[-C--:B-1----:R-:W-:Y:S07]  /*11430*/  HMMA.16816.F32 R116, R24, R36.reuse, R116 ;  /* 0x000000241874723c */ /* 0x082fee0000001874 */
[----:B------:R1:W-:Y:S01]  /*11440*/  MUFU.EX2 R196, R28 ;  /* 0x0000001c00c47308 */ /* 0x0003e20000000800 */
[----:B----4-:R-:W-:Y:S01]  /*11450*/  LDSM.16.MT88.4 R40, [R226+0x2880] ;  /* 0x00288000e228783b */ /* 0x010fe20000004200 */
[C---:B------:R-:W-:Y:S07]  /*11460*/  HMMA.16816.F32 R120, R32.reuse, R36, R120 ;  /* 0x000000242078723c */ /* 0x040fee0000001878 */
[--C-:B------:R-:W-:Y:S01]  /*11470*/  FFMA.FTZ R36, R44, c[0x0][0x2d0], -R50.reuse ;  /* 0x0000b4002c247a23 */ /* 0x100fe20000010832 */
[-C--:B------:R-:W-:Y:S03]  /*11480*/  HMMA.16816.F32 R124, R32, R38.reuse, R124 ;  /* 0x00000026207c723c */ /* 0x080fe6000000187c */
[----:B------:R-:W3:Y:S04]  /*11490*/  MUFU.EX2 R51, R36 ;  /* 0x0000002400337308 */ /* 0x000ee80000000800 */
[----:B------:R-:W-:Y:S01]  /*114a0*/  F2FP.PACK_AB R32, R199, R200 ;  /* 0x000000c8c720723e */ /* 0x000fe200000000ff */
[----:B------:R-:W-:Y:S04]  /*114b0*/  HMMA.16816.F32 R128, R24, R38, R128 ;  /* 0x000000261880723c */ /* 0x000fe80000001880 */
[----:B-1----:R-:W-:Y:S01]  /*114c0*/  FFMA.FTZ R28, R45, c[0x0][0x2d0], -R50 ;  /* 0x0000b4002d1c7a23 */ /* 0x002fe20000010832 */
[----:B-----5:R-:W-:Y:S01]  /*114d0*/  F2FP.PACK_AB R34, R197, R198 ;  /* 0x000000c6c522723e */ /* 0x020fe200000000ff */
[----:B------:R-:W-:Y:S01]  /*114e0*/  LDSM.16.MT88.4 R44, [R228+0x2880] ;  /* 0x00288000e42c783b */ /* 0x000fe20000004200 */
[----:B------:R-:W-:Y:S01]  /*114f0*/  F2FP.PACK_AB R24, R223, R244 ;  /* 0x000000f4df18723e */ /* 0x000fe200000000ff */
[----:B------:R1:W4:Y:S01]  /*11500*/  MUFU.EX2 R195, R28 ;  /* 0x0000001c00c37308 */ /* 0x0003220000000800 */
[----:B------:R-:W-:Y:S03]  /*11510*/  F2FP.PACK_AB R25, R221, R222 ;  /* 0x000000dedd19723e */ /* 0x000fe600000000ff */
[----:B------:R-:W-:Y:S02]  /*11520*/  F2FP.PACK_AB R26, R219, R220 ;  /* 0x000000dcdb1a723e */ /* 0x000fe400000000ff */
[----:B------:R-:W-:Y:S02]  /*11530*/  F2FP.PACK_AB R27, R201, R202 ;  /* 0x000000cac91b723e */ /* 0x000fe400000000ff */
[----:B---3--:R-:W-:Y:S01]  /*11540*/  F2FP.PACK_AB R35, R51, R194 ;  /* 0x000000c23323723e */ /* 0x008fe200000000ff */
[----:B------:R-:W-:Y:S08]  /*11550*/  LDSM.16.MT88.4 R36, [R227+0x2880] ;  /* 0x00288000e324783b */ /* 0x000ff00000004200 */
[----:B-1----:R-:W1:Y:S01]  /*11560*/  LDSM.16.MT88.4 R28, [R225+0x2880] ;  /* 0x00288000e11c783b */ /* 0x002e620000004200 */
[----:B----4-:R-:W-:Y:S01]  /*11570*/  F2FP.PACK_AB R33, R195, R196 ;  /* 0x000000c4c321723e */ /* 0x010fe200000000ff */
[-C--:B-1----:R-:W-:Y:S08]  /*11580*/  HMMA.16816.F32 R4, R24, R28.reuse, R4 ;  /* 0x0000001c1804723c */ /* 0x082ff00000001804 */
[C---:B------:R-:W-:Y:S08]  /*11590*/  HMMA.16816.F32 R8, R32.reuse, R28, R8 ;  /* 0x0000001c2008723c */ /* 0x040ff00000001808 */
[-C--:B------:R-:W-:Y:S08]  /*115a0*/  HMMA.16816.F32 R12, R32, R30.reuse, R12 ;  /* 0x0000001e200c723c */ /* 0x080ff0000000180c */
[C---:B------:R-:W-:Y:S01]  /*115b0*/  HMMA.16816.F32 R16, R24.reuse, R30, R16 ;  /* 0x0000001e1810723c */ /* 0x040fe20000001810 */
[----:B------:R-:W1:Y:S07]  /*115c0*/  LDSM.16.MT88.4 R28, [R225+0x4080] ;  /* 0x00408000e11c783b */ /* 0x000e6e0000004200 */
[-C--:B------:R-:W-:Y:S08]  /*115d0*/  HMMA.16816.F32 R132, R24, R40.reuse, R132 ;  /* 0x000000281884723c */ /* 0x080ff00000001884 */
[C---:B------:R-:W-:Y:S07]  /*115e0*/  HMMA.16816.F32 R136, R32.reuse, R40, R136 ;  /* 0x000000282088723c */ /* 0x040fee0000001888 */
[--C-:B------:R-:W-:Y:S01]  /*115f0*/  FFMA.FTZ R40, R209, c[0x0][0x2d0], -R23.reuse ;  /* 0x0000b400d1287a23 */ /* 0x100fe20000010817 */
[-C--:B------:R-:W-:Y:S04]  /*11600*/  HMMA.16816.F32 R140, R32, R42.reuse, R140 ;  /* 0x0000002a208c723c */ /* 0x080fe8000000188c */
[----:B------:R-:W-:Y:S02]  /*11610*/  MOV R209, R192 ;  /* 0x000000c000d17202 */ /* 0x000fe40000000f00 */
[----:B------:R3:W-:Y:S02]  /*11620*/  MUFU.EX2 R192, R40 ;  /* 0x0000002800c07308 */ /* 0x0007e40000000800 */
[C---:B------:R-:W-:Y:S08]  /*11630*/  HMMA.16816.F32 R144, R24.reuse, R42, R144 ;  /* 0x0000002a1890723c */ /* 0x040ff00000001890 */
[-C--:B------:R-:W-:Y:S08]  /*11640*/  HMMA.16816.F32 R148, R24, R44.reuse, R148 ;  /* 0x0000002c1894723c */ /* 0x080ff00000001894 */
[C---:B------:R-:W-:Y:S04]  /*11650*/  HMMA.16816.F32 R152, R32.reuse, R44, R152 ;  /* 0x0000002c2098723c */ /* 0x040fe80000001898 */
[--C-:B---3--:R-:W-:Y:S01]  /*11660*/  FFMA.FTZ R40, R210, c[0x0][0x2d0], -R23.reuse ;  /* 0x0000b400d2287a23 */ /* 0x108fe20000010817 */
[----:B------:R-:W-:Y:S03]  /*11670*/  MOV R210, R193 ;  /* 0x000000c100d27202 */ /* 0x000fe60000000f00 */
[-C--:B------:R-:W-:Y:S01]  /*11680*/  HMMA.16816.F32 R156, R32, R46.reuse, R156 ;  /* 0x0000002e209c723c */ /* 0x080fe2000000189c */
[----:B------:R3:W-:Y:S07]  /*11690*/  MUFU.EX2 R193, R40 ;  /* 0x0000002800c17308 */ /* 0x0007ee0000000800 */
[C---:B------:R-:W-:Y:S08]  /*116a0*/  HMMA.16816.F32 R160, R24.reuse, R46, R160 ;  /* 0x0000002e18a0723c */ /* 0x040ff000000018a0 */
[-C--:B------:R-:W-:Y:S08]  /*116b0*/  HMMA.16816.F32 R52, R24, R36.reuse, R52 ;  /* 0x000000241834723c */ /* 0x080ff00000001834 */
[C---:B------:R-:W-:Y:S01]  /*116c0*/  HMMA.16816.F32 R56, R32.reuse, R36, R56 ;  /* 0x000000242038723c */ /* 0x040fe20000001838 */
[----:B---3--:R-:W3:Y:S06]  /*116d0*/  LDSM.16.MT88.4 R40, [R226+0x4080] ;  /* 0x00408000e228783b */ /* 0x008eec0000004200 */
[--C-:B------:R-:W-:Y:S01]  /*116e0*/  FFMA.FTZ R36, R207, c[0x0][0x2d0], -R48.reuse ;  /* 0x0000b400cf247a23 */ /* 0x100fe20000010830 */
[-C--:B------:R-:W-:Y:S04]  /*116f0*/  HMMA.16816.F32 R60, R32, R38.reuse, R60 ;  /* 0x00000026203c723c */ /* 0x080fe8000000183c */
[----:B------:R-:W-:Y:S02]  /*11700*/  MOV R207, R175 ;  /* 0x000000af00cf7202 */ /* 0x000fe40000000f00 */
[----:B------:R4:W-:Y:S02]  /*11710*/  MUFU.EX2 R175, R36 ;  /* 0x0000002400af7308 */ /* 0x0009e40000000800 */
[C---:B------:R-:W-:Y:S08]  /*11720*/  HMMA.16816.F32 R64, R24.reuse, R38, R64 ;  /* 0x000000261840723c */ /* 0x040ff00000001840 */
[-C--:B-1----:R-:W-:Y:S08]  /*11730*/  HMMA.16816.F32 R68, R24, R28.reuse, R68 ;  /* 0x0000001c1844723c */ /* 0x082ff00000001844 */
[C---:B------:R-:W-:Y:S04]  /*11740*/  HMMA.16816.F32 R72, R32.reuse, R28, R72 ;  /* 0x0000001c2048723c */ /* 0x040fe80000001848 */
[--C-:B----4-:R-:W-:Y:S04]  /*11750*/  FFMA.FTZ R36, R208, c[0x0][0x2d0], -R48.reuse ;  /* 0x0000b400d0247a23 */ /* 0x110fe80000010830 */
[-C--:B------:R-:W-:Y:S01]  /*11760*/  HMMA.16816.F32 R76, R32, R30.reuse, R76 ;  /* 0x0000001e204c723c */ /* 0x080fe2000000184c */
[----:B------:R-:W4:Y:S01]  /*11770*/  LDL.LU R208, [R1+0x18] ;  /* 0x0000180001d07983 */ /* 0x000f220000300800 */
[----:B------:R1:W-:Y:S06]  /*11780*/  MUFU.EX2 R171, R36 ;  /* 0x0000002400ab7308 */ /* 0x0003ec0000000800 */
[C---:B------:R-:W-:Y:S01]  /*11790*/  HMMA.16816.F32 R80, R24.reuse, R30, R80 ;  /* 0x0000001e1850723c */ /* 0x040fe20000001850 */
[----:B------:R-:W-:Y:S07]  /*117a0*/  LDSM.16.MT88.4 R28, [R227+0x4080] ;  /* 0x00408000e31c783b */ /* 0x000fee0000004200 */
[-C--:B---3--:R-:W-:Y:S08]  /*117b0*/  HMMA.16816.F32 R84, R24, R40.reuse, R84 ;  /* 0x000000281854723c */ /* 0x088ff00000001854 */
[C---:B------:R-:W-:Y:S04]  /*117c0*/  HMMA.16816.F32 R88, R32.reuse, R40, R88 ;  /* 0x000000282058723c */ /* 0x040fe80000001858 */
[--C-:B-1----:R-:W-:Y:S02]  /*117d0*/  FFMA.FTZ R36, R218, c[0x0][0x2d0], -R23.reuse ;  /* 0x0000b400da247a23 */ /* 0x102fe40000010817 */
[----:B------:R-:W-:Y:S01]  /*117e0*/  FFMA.FTZ R23, R217, c[0x0][0x2d0], -R23 ;  /* 0x0000b400d9177a23 */ /* 0x000fe20000010817 */
[----:B------:R-:W-:Y:S01]  /*117f0*/  MOV R217, R165 ;  /* 0x000000a500d97202 */ /* 0x000fe20000000f00 */
[-C--:B------:R-:W-:Y:S01]  /*11800*/  HMMA.16816.F32 R92, R32, R42.reuse, R92 ;  /* 0x0000002a205c723c */ /* 0x080fe2000000185c */
[----:B------:R1:W-:Y:S01]  /*11810*/  MUFU.EX2 R170, R36 ;  /* 0x0000002400aa7308 */ /* 0x0003e20000000800 */
[----:B------:R-:W3:Y:S06]  /*11820*/  LDL.LU R218, [R1+0x14] ;  /* 0x0000140001da7983 */ /* 0x000eec0000300800 */
[C---:B------:R-:W-:Y:S01]  /*11830*/  HMMA.16816.F32 R96, R24.reuse, R42, R96 ;  /* 0x0000002a1860723c */ /* 0x040fe20000001860 */
[----:B------:R-:W-:Y:S02]  /*11840*/  LDSM.16.MT88.4 R40, [R227+0x3080] ;  /* 0x00308000e328783b */ /* 0x000fe40000004200 */
[----:B------:R5:W-:Y:S06]  /*11850*/  MUFU.EX2 R166, R23 ;  /* 0x0000001700a67308 */ /* 0x000bec0000000800 */
[----:B-1----:R-:W1:Y:S03]  /*11860*/  LDSM.16.MT88.4 R36, [R228+0x4080] ;  /* 0x00408000e424783b */ /* 0x002e660000004200 */
[--C-:B-----5:R-:W-:Y:S02]  /*11870*/  FFMA.FTZ R23, R212, c[0x0][0x2d0], -R48.reuse ;  /* 0x0000b400d4177a23 */ /* 0x120fe40000010830 */
[----:B------:R-:W-:Y:S01]  /*11880*/  FFMA.FTZ R48, R214, c[0x0][0x2d0], -R48 ;  /* 0x0000b400d6307a23 */ /* 0x000fe20000010830 */
[----:B------:R-:W-:Y:S01]  /*11890*/  MOV R214, R164 ;  /* 0x000000a400d67202 */ /* 0x000fe20000000f00 */
[----:B------:R5:W-:Y:S01]  /*118a0*/  MUFU.EX2 R165, R23 ;  /* 0x0000001700a57308 */ /* 0x000be20000000800 */
[----:B------:R-:W2:Y:S09]  /*118b0*/  LDL.LU R212, [R1+0x1c] ;  /* 0x00001c0001d47983 */ /* 0x000eb20000300800 */
[----:B------:R-:W-:Y:S01]  /*118c0*/  MUFU.EX2 R164, R48 ;  /* 0x0000003000a47308 */ /* 0x000fe20000000800 */
[--C-:B-----5:R-:W-:Y:S01]  /*118d0*/  FFMA.FTZ R23, R211, c[0x0][0x2d0], -R49.reuse ;  /* 0x0000b400d3177a23 */ /* 0x120fe20000010831 */
[-C--:B-1----:R-:W-:Y:S08]  /*118e0*/  HMMA.16816.F32 R100, R24, R36.reuse, R100 ;  /* 0x000000241864723c */ /* 0x082ff00000001864 */
[----:B------:R1:W-:Y:S01]  /*118f0*/  MUFU.EX2 R48, R23 ;  /* 0x0000001700307308 */ /* 0x0003e20000000800 */
[C---:B------:R-:W-:Y:S08]  /*11900*/  HMMA.16816.F32 R104, R32.reuse, R36, R104 ;  /* 0x000000242068723c */ /* 0x040ff00000001868 */
[-C--:B------:R-:W-:Y:S08]  /*11910*/  HMMA.16816.F32 R108, R32, R38.reuse, R108 ;  /* 0x00000026206c723c */ /* 0x080ff0000000186c */
[C---:B------:R-:W-:Y:S01]  /*11920*/  HMMA.16816.F32 R112, R24.reuse, R38, R112 ;  /* 0x000000261870723c */ /* 0x040fe20000001870 */
[----:B------:R-:W-:Y:S03]  /*11930*/  LDSM.16.MT88.4 R36, [R228+0x3080] ;  /* 0x00308000e424783b */ /* 0x000fe60000004200 */
[--C-:B-1----:R-:W-:Y:S04]  /*11940*/  FFMA.FTZ R23, R213, c[0x0][0x2d0], -R49.reuse ;  /* 0x0000b400d5177a23 */ /* 0x102fe80000010831 */
[-C--:B------:R-:W-:Y:S01]  /*11950*/  HMMA.16816.F32 R116, R24, R28.reuse, R116 ;  /* 0x0000001c1874723c */ /* 0x080fe20000001874 */
[----:B------:R1:W5:Y:S07]  /*11960*/  MUFU.EX2 R47, R23 ;  /* 0x00000017002f7308 */ /* 0x00036e0000000800 */
[C---:B------:R-:W-:Y:S08]  /*11970*/  HMMA.16816.F32 R120, R32.reuse, R28, R120 ;  /* 0x0000001c2078723c */ /* 0x040ff00000001878 */
[-C--:B------:R-:W-:Y:S01]  /*11980*/  HMMA.16816.F32 R124, R32, R30.reuse, R124 ;  /* 0x0000001e207c723c */ /* 0x080fe2000000187c */
[----:B------:R-:W4:Y:S07]  /*11990*/  LDSM.16.MT88.4 R32, [R226+0x3080] ;  /* 0x00308000e220783b */ /* 0x000f2e0000004200 */
[----:B------:R-:W-:Y:S04]  /*119a0*/  HMMA.16816.F32 R128, R24, R30, R128 ;  /* 0x0000001e1880723c */ /* 0x000fe80000001880 */
[--C-:B-1----:R-:W-:Y:S01]  /*119b0*/  FFMA.FTZ R23, R215, c[0x0][0x2d0], -R49.reuse ;  /* 0x0000b400d7177a23 */ /* 0x102fe20000010831 */
[----:B-----5:R-:W-:Y:S01]  /*119c0*/  F2FP.PACK_AB R28, R47, R48 ;  /* 0x000000302f1c723e */ /* 0x020fe200000000ff */
[----:B------:R-:W-:Y:S01]  /*119d0*/  FFMA.FTZ R49, R216, c[0x0][0x2d0], -R49 ;  /* 0x0000b400d8317a23 */ /* 0x000fe20000010831 */
[----:B------:R-:W-:Y:S01]  /*119e0*/  F2FP.PACK_AB R24, R193, R192 ;  /* 0x000000c0c118723e */ /* 0x000fe200000000ff */
[----:B------:R1:W-:Y:S01]  /*119f0*/  MUFU.EX2 R46, R23 ;  /* 0x00000017002e7308 */ /* 0x0003e20000000800 */
[----:B------:R-:W-:Y:S03]  /*11a00*/  F2FP.PACK_AB R25, R171, R175 ;  /* 0x000000afab19723e */ /* 0x000fe600000000ff */
[----:B------:R-:W-:Y:S02]  /*11a10*/  F2FP.PACK_AB R26, R166, R170 ;  /* 0x000000aaa61a723e */ /* 0x000fe400000000ff */
[----:B------:R-:W-:Y:S04]  /*11a20*/  F2FP.PACK_AB R27, R164, R165 ;  /* 0x000000a5a41b723e */ /* 0x000fe800000000ff */
[----:B------:R-:W5:Y:S03]  /*11a30*/  MUFU.EX2 R49, R49 ;  /* 0x0000003100317308 */ /* 0x000f660000000800 */
[-C--:B------:R-:W-:Y:S01]  /*11a40*/  HMMA.16816.F32 R176, R24, R188.reuse, R4 ;  /* 0x000000bc18b0723c */ /* 0x080fe20000001804 */
[----:B------:R-:W2:Y:S02]  /*11a50*/  LDSM.16.MT88.4 R4, [R225+0x4880] ;  /* 0x00488000e104783b */ /* 0x000ea40000004200 */
[--C-:B-1----:R-:W-:Y:S04]  /*11a60*/  FFMA.FTZ R23, R174, c[0x0][0x2d0], -R50.reuse ;  /* 0x0000b400ae177a23 */ /* 0x102fe80000010832 */
[----:B------:R1:W-:Y:S01]  /*11a70*/  MUFU.EX2 R44, R23 ;  /* 0x00000017002c7308 */ /* 0x0003e20000000800 */
[----:B-----5:R-:W-:Y:S01]  /*11a80*/  F2FP.PACK_AB R30, R49, R46 ;  /* 0x0000002e311e723e */ /* 0x020fe200000000ff */
[--C-:B-1----:R-:W-:Y:S08]  /*11a90*/  FFMA.FTZ R23, R172, c[0x0][0x2d0], -R50.reuse ;  /* 0x0000b400ac177a23 */ /* 0x102ff00000010832 */
[----:B------:R1:W5:Y:S02]  /*11aa0*/  MUFU.EX2 R45, R23 ;  /* 0x00000017002d7308 */ /* 0x0003640000000800 */
[--C-:B-1----:R-:W-:Y:S01]  /*11ab0*/  FFMA.FTZ R23, R173, c[0x0][0x2d0], -R50.reuse ;  /* 0x0000b400ad177a23 */ /* 0x102fe20000010832 */
[----:B-----5:R-:W-:Y:S01]  /*11ac0*/  F2FP.PACK_AB R29, R45, R44 ;  /* 0x0000002c2d1d723e */ /* 0x020fe200000000ff */
[----:B------:R-:W-:Y:S06]  /*11ad0*/  FFMA.FTZ R50, R22, c[0x0][0x2d0], -R50 ;  /* 0x0000b40016327a23 */ /* 0x000fec0000010832 */
[----:B------:R-:W-:Y:S10]  /*11ae0*/  MUFU.EX2 R23, R23 ;  /* 0x0000001700177308 */ /* 0x000ff40000000800 */
[----:B------:R-:W1:Y:S02]  /*11af0*/  MUFU.EX2 R50, R50 ;  /* 0x0000003200327308 */ /* 0x000e640000000800 */
[----:B-1----:R-:W-:Y:S07]  /*11b00*/  F2FP.PACK_AB R31, R50, R23 ;  /* 0x00000017321f723e */ /* 0x002fee00000000ff */
[C---:B------:R-:W-:Y:S01]  /*11b10*/  HMMA.16816.F32 R180, R28.reuse, R188, R8 ;  /* 0x000000bc1cb4723c */ /* 0x040fe20000001808 */
[----:B------:R-:W1:Y:S07]  /*11b20*/  LDSM.16.MT88.4 R8, [R226+0x4880] ;  /* 0x00488000e208783b */ /* 0x000e6e0000004200 */
[-C--:B------:R-:W-:Y:S01]  /*11b30*/  HMMA.16816.F32 R184, R28, R190.reuse, R12 ;  /* 0x000000be1cb8723c */ /* 0x080fe2000000180c */
[----:B------:R-:W5:Y:S07]  /*11b40*/  LDSM.16.MT88.4 R12, [R228+0x4880] ;  /* 0x00488000e40c783b */ /* 0x000f6e0000004200 */
[C---:B------:R-:W-:Y:S01]  /*11b50*/  HMMA.16816.F32 R188, R24.reuse, R190, R16 ;  /* 0x000000be18bc723c */ /* 0x040fe20000001810 */
[----:B------:R-:W1:Y:S07]  /*11b60*/  LDSM.16.MT88.4 R16, [R227+0x4880] ;  /* 0x00488000e310783b */ /* 0x000e6e0000004200 */
[-C--:B----4-:R-:W-:Y:S08]  /*11b70*/  HMMA.16816.F32 R132, R24, R32.reuse, R132 ;  /* 0x000000201884723c */ /* 0x090ff00000001884 */
[C---:B------:R-:W-:Y:S08]  /*11b80*/  HMMA.16816.F32 R136, R28.reuse, R32, R136 ;  /* 0x000000201c88723c */ /* 0x040ff00000001888 */
[-C--:B------:R-:W-:Y:S04]  /*11b90*/  HMMA.16816.F32 R140, R28, R34.reuse, R140 ;  /* 0x000000221c8c723c */ /* 0x080fe8000000188c */
[----:B---3--:R-:W-:Y:S04]  /*11ba0*/  FFMA.FTZ R20, R20, R218, R217 ;  /* 0x000000da14147223 */ /* 0x008fe800000100d9 */
[C---:B------:R-:W-:Y:S04]  /*11bb0*/  HMMA.16816.F32 R144, R24.reuse, R34, R144 ;  /* 0x000000221890723c */ /* 0x040fe80000001890 */
[----:B------:R-:W-:Y:S04]  /*11bc0*/  FADD.FTZ R20, R210, R20 ;  /* 0x00000014d2147221 */ /* 0x000fe80000010000 */
[-C--:B------:R-:W-:Y:S04]  /*11bd0*/  HMMA.16816.F32 R148, R24, R36.reuse, R148 ;  /* 0x000000241894723c */ /* 0x080fe80000001894 */
[----:B------:R-:W-:Y:S04]  /*11be0*/  FADD.FTZ R20, R206, R20 ;  /* 0x00000014ce147221 */ /* 0x000fe80000010000 */
[C---:B------:R-:W-:Y:S08]  /*11bf0*/  HMMA.16816.F32 R152, R28.reuse, R36, R152 ;  /* 0x000000241c98723c */ /* 0x040ff00000001898 */
[-C--:B------:R-:W-:Y:S08]  /*11c00*/  HMMA.16816.F32 R156, R28, R38.reuse, R156 ;  /* 0x000000261c9c723c */ /* 0x080ff0000000189c */
[C---:B------:R-:W-:Y:S04]  /*11c10*/  HMMA.16816.F32 R160, R24.reuse, R38, R160 ;  /* 0x0000002618a0723c */ /* 0x040fe800000018a0 */
[----:B--2---:R-:W-:Y:S04]  /*11c20*/  FFMA.FTZ R21, R21, R212, R214 ;  /* 0x000000d415157223 */ /* 0x004fe800000100d6 */
[-C--:B------:R-:W-:Y:S08]  /*11c30*/  HMMA.16816.F32 R52, R24, R40.reuse, R52 ;  /* 0x000000281834723c */ /* 0x080ff00000001834 */
[C---:B------:R-:W-:Y:S08]  /*11c40*/  HMMA.16816.F32 R56, R28.reuse, R40, R56 ;  /* 0x000000281c38723c */ /* 0x040ff00000001838 */
[-C--:B------:R-:W-:Y:S08]  /*11c50*/  HMMA.16816.F32 R60, R28, R42.reuse, R60 ;  /* 0x0000002a1c3c723c */ /* 0x080ff0000000183c */
[C---:B------:R-:W-:Y:S08]  /*11c60*/  HMMA.16816.F32 R64, R24.reuse, R42, R64 ;  /* 0x0000002a1840723c */ /* 0x040ff00000001840 */
[-C--:B------:R-:W-:Y:S08]  /*11c70*/  HMMA.16816.F32 R68, R24, R4.reuse, R68 ;  /* 0x000000041844723c */ /* 0x080ff00000001844 */
[C---:B------:R-:W-:Y:S07]  /*11c80*/  HMMA.16816.F32 R72, R28.reuse, R4, R72 ;  /* 0x000000041c48723c */ /* 0x040fee0000001848 */
[----:B------:R-:W-:Y:S01]  /*11c90*/  FFMA.FTZ R4, R2, R208, R250 ;  /* 0x000000d002047223 */ /* 0x000fe200000100fa */
[-C--:B------:R-:W-:Y:S04]  /*11ca0*/  HMMA.16816.F32 R76, R28, R6.reuse, R76 ;  /* 0x000000061c4c723c */ /* 0x080fe8000000184c */
[----:B------:R-:W-:Y:S02]  /*11cb0*/  FADD.FTZ R4, R251, R4 ;  /* 0x00000004fb047221 */ /* 0x000fe40000010000 */
[----:B------:R-:W-:Y:S02]  /*11cc0*/  FADD.FTZ R2, R207, R21 ;  /* 0x00000015cf027221 */ /* 0x000fe40000010000 */
[C---:B------:R-:W-:Y:S04]  /*11cd0*/  HMMA.16816.F32 R80, R24.reuse, R6, R80 ;  /* 0x000000061850723c */ /* 0x040fe80000001850 */
[----:B------:R-:W-:Y:S02]  /*11ce0*/  FADD.FTZ R5, R249, R4 ;  /* 0x00000004f9057221 */ /* 0x000fe40000010000 */
[----:B------:R-:W-:Y:S02]  /*11cf0*/  FFMA.FTZ R4, R0, R205, R245 ;  /* 0x000000cd00047223 */ /* 0x000fe400000100f5 */
        /* <DEDUP_REMOVED lines=12> */
[-C--:B-----5:R-:W-:Y:S04]  /*11dc0*/  HMMA.16816.F32 R100, R24, R12.reuse, R100 ;  /* 0x0000000c1864723c */ /* 0x0a0fe80000001864 */
        /* <DEDUP_REMOVED lines=29> */
[----:B------:R-:W-:Y:S01]  /*11fa0*/  FADD.FTZ R0, R170, R5 ;  /* 0x00000005aa007221 */ /* 0x000fe20000010000 */
[----:B------:R-:W-:Y:S01]  /*11fb0*/  MOV R170, R3 ;  /* 0x0000000300aa7202 */ /* 0x000fe20000000f00 */
        /* <DEDUP_REMOVED lines=9> */
[----:B------:R-:W-:Y:S01]  /*12050*/  FADD.FTZ R4, R49, R4 ;  /* 0x0000000431047221 */ /* 0x000fe20000010000 */
[----:B------:R2:W-:Y:S01]  /*12060*/  STL [R1+0x14], R5 ;  /* 0x0000140501007387 */ /* 0x0005e20000100800 */
[----:B------:R-:W-:Y:S03]  /*12070*/  FADD.FTZ R2, R23, R2 ;  /* 0x0000000217027221 */ /* 0x000fe60000010000 */
[----:B------:R2:W-:Y:S01]  /*12080*/  STL [R1+0x18], R4 ;  /* 0x0000180401007387 */ /* 0x0005e20000100800 */
[----:B------:R-:W-:Y:S05]  /*12090*/  FADD.FTZ R2, R50, R2 ;  /* 0x0000000232027221 */ /* 0x000fea0000010000 */
[----:B------:R2:W-:Y:S01]  /*120a0*/  STL [R1+0x20], R2 ;  /* 0x0000200201007387 */ /* 0x0005e20000100800 */
[----:B-1----:R-:W-:Y:S04]  /*120b0*/  IADD3 R0, R242, -0x1, RZ ;  /* 0xfffffffff2007810 */ /* 0x002fe80007ffe0ff */
[----:B------:R-:W-:Y:S01]  /*120c0*/  MOV R242, R0 ;  /* 0x0000000000f27202 */ /* 0x000fe20000000f00 */
[----:B------:R-:W-:-:S05]  /*120d0*/  @P0 BRA `(.L_x_2765) ;  /* 0xffffbdb000000947 */ /* 0x000fca000383ffff */
.L_x_2748:
[----:B-12---:R-:W2:Y:S04]  /*120e0*/  LDL.LU R0, [R1+0x1c] ;  /* 0x00001c0001007983 */ /* 0x006ea80000300800 */
        /* <DEDUP_REMOVED lines=184> */
.L_x_2704:
        /* <DEDUP_REMOVED lines=311> */
.L_x_2768:
[----:B---34-:R-:W-:Y:S05]  /*13fe0*/  BSYNC B0 ;  /* 0x0000000000007941 */ /* 0x018fea0003800000 */
.L_x_2767:
        /* <DEDUP_REMOVED lines=16> */
.L_x_2770:
[----:B------:R-:W-:Y:S05]  /*140f0*/  BSYNC B0 ;  /* 0x0000000000007941 */ /* 0x000fea0003800000 */
.L_x_2769:
        /* <DEDUP_REMOVED lines=16> */
.L_x_2772:
[----:B------:R-:W-:Y:S05]  /*14200*/  BSYNC B0 ;  /* 0x0000000000007941 */ /* 0x000fea0003800000 */
.L_x_2771:
        /* <DEDUP_REMOVED lines=16> */
.L_x_2774:
[----:B------:R-:W-:Y:S05]  /*14310*/  BSYNC B0 ;  /* 0x0000000000007941 */ /* 0x000fea0003800000 */
.L_x_2773:
        /* <DEDUP_REMOVED lines=16> */
.L_x_2776:
[----:B------:R-:W-:Y:S05]  /*14420*/  BSYNC B0 ;  /* 0x0000000000007941 */ /* 0x000fea0003800000 */
.L_x_2775:
        /* <DEDUP_REMOVED lines=16> */
.L_x_2778:
[----:B------:R-:W-:Y:S05]  /*14530*/  BSYNC B0 ;  /* 0x0000000000007941 */ /* 0x000fea0003800000 */
.L_x_2777:
        /* <DEDUP_REMOVED lines=16> */
.L_x_2780:
[----:B------:R-:W-:Y:S05]  /*14640*/  BSYNC B0 ;  /* 0x0000000000007941 */ /* 0x000fea0003800000 */
.L_x_2779:
        /* <DEDUP_REMOVED lines=17> */
.L_x_2766:
        /* <DEDUP_REMOVED lines=40> */
.L_x_2782:
[----:B------:R-:W-:Y:S05]  /*149e0*/  BSYNC B0 ;  /* 0x0000000000007941 */ /* 0x000fea0003800000 */
.L_x_2781:
        /* <DEDUP_REMOVED lines=56> */
.L_x_2784:
[----:B------:R-:W-:Y:S05]  /*14d70*/  BSYNC B0 ;  /* 0x0000000000007941 */ /* 0x000fea0003800000 */
.L_x_2783:
        /* <DEDUP_REMOVED lines=15> */
.L_x_2786:
[----:B------:R-:W-:Y:S05]  /*14e70*/  BSYNC B0 ;  /* 0x0000000000007941 */ /* 0x000fea0003800000 */
.L_x_2785:
        /* <DEDUP_REMOVED lines=15> */
.L_x_2788:
[----:B------:R-:W-:Y:S05]  /*14f70*/  BSYNC B0 ;  /* 0x0000000000007941 */ /* 0x000fea0003800000 */
.L_x_2787:
        /* <DEDUP_REMOVED lines=15> */
.L_x_2790:
[----:B------:R-:W-:Y:S05]  /*15070*/  BSYNC B0 ;  /* 0x0000000000007941 */ /* 0x000fea0003800000 */
.L_x_2789:
        /* <DEDUP_REMOVED lines=15> */
.L_x_2792:
[----:B------:R-:W-:Y:S05]  /*15170*/  BSYNC B0 ;  /* 0x0000000000007941 */ /* 0x000fea0003800000 */
.L_x_2791:
        /* <DEDUP_REMOVED lines=15> */
.L_x_2794:
[----:B------:R-:W-:Y:S05]  /*15270*/  BSYNC B0 ;  /* 0x0000000000007941 */ /* 0x000fea0003800000 */
.L_x_2793:
        /* <DEDUP_REMOVED lines=15> */
.L_x_2796:
[----:B------:R-:W-:Y:S05]  /*15370*/  BSYNC B0 ;  /* 0x0000000000007941 */ /* 0x000fea0003800000 */
.L_x_2795:
        /* <DEDUP_REMOVED lines=16> */
.L_x_2797:
        /* <DEDUP_REMOVED lines=16> */
.L_x_3575:


//--------------------- .text._ZN7cutlass13device_kernelIN5flash19enable_sm80_to_sm89INS1_16FlashAttnFwdSm80INS1_25CollectiveMainloopFwdSm80ILi4ELi1ELb0EN4cute5tupleIJNS5_1CILi128EEENS7_ILi48EEES8_EEELi128ENS_6half_tEfNS_4arch4Sm80ELb0ELb1ELb0ELb1ELb0ELb0ELb1ELb0EEENS1_21CollectiveEpilogueFwdINS6_IJS8_S8_S9_EEENS6_IJNS7_ILi1EEESH_SH_EEESB_SD_Li128ELb1ELb1ELb0ELb0EEENS1_19SingleTileSchedulerILb1ELb0ELb1ELi128EEEEEEEEEvNT_6ParamsE --------------------------
	.section	.text._ZN7cutlass13device_kernelIN5flash19enable_sm80_to_sm89INS1_16FlashAttnFwdSm80INS1_25CollectiveMainloopFwdSm80ILi4ELi1ELb0EN4cute5tupleIJNS5_1CILi128EEENS7_ILi48EEES8_EEELi128ENS_6half_tEfNS_4arch4Sm80ELb0ELb1ELb0ELb1ELb0ELb0ELb1ELb0EEENS1_21CollectiveEpilogueFwdINS6_IJS8_S8_S9_EEENS6_IJNS7_ILi1EEESH_SH_EEESB_SD_Li128ELb1ELb1ELb0ELb0EEENS1_19SingleTileSchedulerILb1ELb0ELb1ELi128EEEEEEEEEvNT_6ParamsE,"ax",@progbits
	.sectioninfo	@"SHI_REGISTERS=255"
	.align	128
.text._ZN7cutlass13device_kernelIN5flash19enable_sm80_to_sm89INS1_16FlashAttnFwdSm80INS1_25CollectiveMainloopFwdSm80ILi4ELi1ELb0EN4cute5tupleIJNS5_1CILi128EEENS7_ILi48EEES8_EEELi128ENS_6half_tEfNS_4arch4Sm80ELb0ELb1ELb0ELb1ELb0ELb0ELb1ELb0EEENS1_21CollectiveEpilogueFwdINS6_IJS8_S8_S9_EEENS6_IJNS7_ILi1EEESH_SH_EEESB_SD_Li128ELb1ELb1ELb0ELb0EEENS1_19SingleTileSchedulerILb1ELb0ELb1ELi128EEEEEEEEEvNT_6ParamsE:
        .type           _ZN7cutlass13device_kernelIN5flash19enable_sm80_to_sm89INS1_16FlashAttnFwdSm80INS1_25CollectiveMainloopFwdSm80ILi4ELi1ELb0EN4cute5tupleIJNS5_1CILi128EEENS7_ILi48EEES8_EEELi128ENS_6half_tEfNS_4arch4Sm80ELb0ELb1ELb0ELb1ELb0ELb0ELb1ELb0EEENS1_21CollectiveEpilogueFwdINS6_IJS8_S8_S9_EEENS6_IJNS7_ILi1EEESH_SH_EEESB_SD_Li128ELb1ELb1ELb0ELb0EEENS1_19SingleTileSchedulerILb1ELb0ELb1ELi128EEEEEEEEEvNT_6ParamsE,@function
        .size           _ZN7cutlass13device_kernelIN5flash19enable_sm80_to_sm89INS1_16FlashAttnFwdSm80INS1_25CollectiveMainloopFwdSm80ILi4ELi1ELb0EN4cute5tupleIJNS5_1CILi128EEENS7_ILi48EEES8_EEELi128ENS_6half_tEfNS_4arch4Sm80ELb0ELb1ELb0ELb1ELb0ELb0ELb1ELb0EEENS1_21CollectiveEpilogueFwdINS6_IJS8_S8_S9_EEENS6_IJNS7_ILi1EEESH_SH_EEESB_SD_Li128ELb1ELb1ELb0ELb0EEENS1_19SingleTileSchedulerILb1ELb0ELb1ELi128EEEEEEEEEvNT_6ParamsE,(.L_x_3576 - _ZN7cutlass13device_kernelIN5flash19enable_sm80_to_sm89INS1_16FlashAttnFwdSm80INS1_25CollectiveMainloopFwdSm80ILi4ELi1ELb0EN4cute5tupleIJNS5_1CILi128EEENS7_ILi48EEES8_EEELi128ENS_6half_tEfNS_4arch4Sm80ELb0ELb1ELb0ELb1ELb0ELb0ELb1ELb0EEENS1_21CollectiveEpilogueFwdINS6_IJS8_S8_S9_EEENS6_IJNS7_ILi1EEESH_SH_EEESB_SD_Li128ELb1ELb1ELb0ELb0EEENS1_19SingleTileSchedulerILb1ELb0ELb1ELi128EEEEEEEEEvNT_6ParamsE)
        .other          _ZN7cutlass13device_kernelIN5flash19enable_sm80_to_sm89INS1_16FlashAttnFwdSm80INS1_25CollectiveMainloopFwdSm80ILi4ELi1ELb0EN4cute5tupleIJNS5_1CILi128EEENS7_ILi48EEES8_EEELi128ENS_6half_tEfNS_4arch4Sm80ELb0ELb1ELb0ELb1ELb0ELb0ELb1ELb0EEENS1_21CollectiveEpilogueFwdINS6_IJS8_S8_S9_EEENS6_IJNS7_ILi1EEESH_SH_EEESB_SD_Li128ELb1ELb1ELb0ELb0EEENS1_19SingleTileSchedulerILb1ELb0ELb1ELi128EEEEEEEEEvNT_6ParamsE,@"STO_CUDA_ENTRY STV_DEFAULT"
_ZN7cutlass13device_kernelIN5flash19enable_sm80_to_sm89INS1_16FlashAttnFwdSm80INS1_25CollectiveMainloopFwdSm80ILi4ELi1ELb0EN4cute5tupleIJNS5_1CILi128EEENS7_ILi48EEES8_EEELi128ENS_6half_tEfNS_4arch4Sm80ELb0ELb1ELb0ELb1ELb0ELb0ELb1ELb0EEENS1_21CollectiveEpilogueFwdINS6_IJS8_S8_S9_EEENS6_IJNS7_ILi1EEESH_SH_EEESB_SD_Li128ELb1ELb1ELb0ELb0EEENS1_19SingleTileSchedulerILb1ELb0ELb1ELi128EEEEEEEEEvNT_6ParamsE:
        /* <DEDUP_REMOVED lines=17> */
.L_x_2799:
        /* <DEDUP_REMOVED lines=8> */
.L_x_2801:
[----:B------:R-:W-:-:S04]  /*0190*/  MOV R0, c[0x0][0x54c] ;  /* 0x0001530000007a02 */ /* 0x000fc80000000f00 */
.L_x_2800:
[----:B------:R-:W-:Y:S01]  /*01a0*/  USHF.L.U32 UR23, UR23, 0x7, URZ ;  /* 0x0000000717177899 */ /* 0x000fe2000800063f */
[----:B-----5:R-:W-:-:S05]  /*01b0*/  IMAD R0, R0, c[0x0][0x548], RZ ;  /* 0x0001520000007a24 */ /* 0x020fca00078e02ff */
[----:B------:R-:W-:-:S04]  /*01c0*/  ISETP.LE.AND P0, PT, R0, UR23, PT ;  /* 0x0000001700007c0c */ /* 0x000fc8000bf03270 */
[----:B------:R-:W-:-:S05]  /*01d0*/  SEL R0, R5, 0xffffffff, !P0 ;  /* 0xffffffff05007807 */ /* 0x000fca0004000000 */
[----:B------:R2:W-:Y:S01]  /*01e0*/  STL [R1+0x50], R0 ;  /* 0x0000500001007387 */ /* 0x0005e20000100800 */
[----:B------:R-:W-:Y:S05]  /*01f0*/  BRA `(.L_x_2802) ;  /* 0x0000013000007947 */ /* 0x000fea0003800000 */
.L_x_2798:
[----:B------:R-:W-:-:S04]  /*0200*/  ISETP.NE.U32.AND P0, PT, RZ, c[0x0][0x568], PT ;  /* 0x00015a00ff007a0c */ /* 0x000fc80003f05070 */
[----:B------:R-:W-:-:S13]  /*0210*/  ISETP.NE.AND.EX P0, PT, RZ, c[0x0][0x56c], PT, P0 ;  /* 0x00015b00ff007a0c */ /* 0x000fda0003f05300 */
[----:B------:R-:W-:Y:S05]  /*0220*/  @!P0 BRA `(.L_x_2803) ;  /* 0x0000002000008947 */ /* 0x000fea0003800000 */
[----:B------:R1:W5:Y:S01]  /*0230*/  LDG.E R0, [R2.64] ;  /* 0x0000001402007981 */ /* 0x000362000c1e1900 */
[----:B------:R-:W-:Y:S05]  /*0240*/  BRA `(.L_x_2804) ;  /* 0x0000009000007947 */ /* 0x000fea0003800000 */
.L_x_2803:
        /* <DEDUP_REMOVED lines=8> */
.L_x_2805:
[----:B------:R-:W-:-:S04]  /*02d0*/  MOV R0, c[0x0][0x54c] ;  /* 0x0001530000007a02 */ /* 0x000fc80000000f00 */
.L_x_2804:
[----:B------:R-:W-:Y:S01]  /*02e0*/  USHF.L.U32 UR23, UR23, 0x7, URZ ;  /* 0x0000000717177899 */ /* 0x000fe2000800063f */
[----:B-----5:R-:W-:-:S05]  /*02f0*/  IMAD R0, R0, c[0x0][0x548], RZ ;  /* 0x0001520000007a24 */ /* 0x020fca00078e02ff */
[----:B------:R-:W-:-:S04]  /*0300*/  ISETP.LE.AND P0, PT, R0, UR23, PT ;  /* 0x0000001700007c0c */ /* 0x000fc8000bf03270 */
[----:B------:R-:W-:-:S05]  /*0310*/  SEL R0, R5, 0xffffffff, !P0 ;  /* 0xffffffff05007807 */ /* 0x000fca0004000000 */
[----:B------:R2:W-:Y:S04]  /*0320*/  STL [R1+0x50], R0 ;  /* 0x0000500001007387 */ /* 0x0005e80000100800 */
.L_x_2802:
        /* <DEDUP_REMOVED lines=32> */
.L_x_2806:
[----:B------:R-:W-:-:S04]  /*0530*/  ISETP.NE.U32.AND P0, PT, RZ, c[0x0][0x368], PT ;  /* 0x0000da00ff007a0c */ /* 0x000fc80003f05070 */
[----:B------:R-:W-:-:S13]  /*0540*/  ISETP.NE.AND.EX P0, PT, RZ, c[0x0][0x36c], PT, P0 ;  /* 0x0000db00ff007a0c */ /* 0x000fda0003f05300 */
[----:B------:R-:W-:Y:S05]  /*0550*/  @!P0 BRA `(.L_x_2807) ;  /* 0x0000004000008947 */ /* 0x000fea0003800000 */
[----:B------:R-:W-:-:S05]  /*0560*/  IMAD.WIDE R2, R52, R9, c[0x0][0x368] ;  /* 0x0000da0034027625 */ /* 0x000fca00078e0209 */
[----:B------:R-:W2:Y:S02]  /*0570*/  LDG.E R0, [R2.64] ;  /* 0x0000001402007981 */ /* 0x000ea4000c1e1900 */
[----:B--2---:R1:W2:Y:S02]  /*0580*/  R2UR UR9, R0 ;  /* 0x00000000000973c2 */ /* 0x0042a400000e0000 */
[----:B-12---:R-:W-:Y:S05]  /*0590*/  BRA `(.L_x_2808) ;  /* 0x0000006000007947 */ /* 0x006fea0003800000 */
.L_x_2807:
[----:B------:R-:W-:Y:S05]  /*05a0*/  @!P5 BRA `(.L_x_2808) ;  /* 0x000000500000d947 */ /* 0x000fea0003800000 */
[----:B------:R1:W2:Y:S04]  /*05b0*/  LDG.E R0, [R2.64] ;  /* 0x0000001402007981 */ /* 0x0002a8000c1e1900 */
[----:B-1----:R-:W4:Y:S01]  /*05c0*/  LDG.E R2, [R2.64+0x4] ;  /* 0x0000041402027981 */ /* 0x002f22000c1e1900 */
[----:B--2---:R-:W1:Y:S08]  /*05d0*/  R2UR UR9, R0 ;  /* 0x00000000000973c2 */ /* 0x004e7000000e0000 */
[----:B----4-:R-:W1:Y:S02]  /*05e0*/  R2UR UR4, R2 ;  /* 0x00000000020473c2 */ /* 0x010e6400000e0000 */
[----:B-1----:R-:W-:-:S06]  /*05f0*/  UIADD3 UR9, -UR9, UR4, URZ ;  /* 0x0000000409097290 */ /* 0x002fcc000fffe13f */
.L_x_2808:
        /* <DEDUP_REMOVED lines=29> */
.L_x_2810:
[----:B------:R-:W-:Y:S02]  /*07d0*/  UISETP.NE.AND UP0, UPT, UR5, 0x1, UPT ;  /* 0x000000010500788c */ /* 0x000fe4000bf05270 */
[----:B------:R-:W-:Y:S02]  /*07e0*/  ULDC.64 UR6, c[0x0][0x330] ;  /* 0x0000cc0000067ab9 */ /* 0x000fe40000000a00 */
[----:B------:R-:W-:-:S07]  /*07f0*/  UIMAD.WIDE.U32 UR10, UR8, UR6, URZ ;  /* 0x00000006080a72a5 */ /* 0x000fce000f8e003f */
[----:B------:R-:W-:Y:S02]  /*0800*/  @UP0 USHF.R.U32.HI UR8, URZ, UR7, UR11 ;  /* 0x000000073f080299 */ /* 0x000fe4000801160b */
.L_x_2811:
[----:B------:R-:W-:Y:S02]  /*0810*/  ULDC UR6, c[0x0][0x32c] ;  /* 0x0000cb0000067ab9 */ /* 0x000fe40000000800 */
[----:B------:R-:W-:-:S04]  /*0820*/  UIMAD UR6, UR8, UR5, UR6 ;  /* 0x00000005080672a4 */ /* 0x000fc8000f8e0206 */
[----:B------:R-:W-:-:S04]  /*0830*/  UISETP.LT.AND UP0, UPT, UR4, UR6, UPT ;  /* 0x000000060400728c */ /* 0x000fc8000bf01270 */
[----:B------:R-:W-:Y:S02]  /*0840*/  USEL UR4, UR4, UR6, UP0 ;  /* 0x0000000604047287 */ /* 0x000fe40008000000 */
.L_x_2809:
        /* <DEDUP_REMOVED lines=33> */
.L_x_2813:
[----:B------:R-:W-:-:S03]  /*0a60*/  UISETP.NE.AND UP0, UPT, UR5, 0x1, UPT ;  /* 0x000000010500788c */ /* 0x000fc6000bf05270 */
[----:B------:R-:W-:Y:S02]  /*0a70*/  ULDC.64 UR4, c[0x0][0x330] ;  /* 0x0000cc0000047ab9 */ /* 0x000fe40000000a00 */
[----:B------:R-:W-:-:S06]  /*0a80*/  UIMAD.WIDE.U32 UR10, UR7, UR4, URZ ;  /* 0x00000004070a72a5 */ /* 0x000fcc000f8e003f */
[----:B------:R-:W-:Y:S02]  /*0a90*/  @UP0 USHF.R.U32.HI UR7, URZ, UR5, UR11 ;  /* 0x000000053f070299 */ /* 0x000fe4000801160b */
.L_x_2814:
[----:B------:R-:W-:Y:S02]  /*0aa0*/  ULDC UR4, c[0x0][0x32c] ;  /* 0x0000cb0000047ab9 */ /* 0x000fe40000000800 */
[----:B------:R-:W-:-:S04]  /*0ab0*/  UIMAD UR4, UR7, UR4, URZ ;  /* 0x00000004070472a4 */ /* 0x000fc8000f8e023f */
[----:B------:R-:W-:-:S04]  /*0ac0*/  UISETP.LT.AND UP0, UPT, UR6, UR4, UPT ;  /* 0x000000040600728c */ /* 0x000fc8000bf01270 */
[----:B------:R-:W-:-:S04]  /*0ad0*/  USEL UR6, UR6, UR4, !UP0 ;  /* 0x0000000406067287 */ /* 0x000fc8000c000000 */
.L_x_2812:
        /* <DEDUP_REMOVED lines=224> */
.L_x_2817:
[----:B---34-:R-:W-:Y:S05]  /*18e0*/  BSYNC B0 ;  /* 0x0000000000007941 */ /* 0x018fea0003800000 */
.L_x_2816:
        /* <DEDUP_REMOVED lines=16> */
.L_x_2819:
[----:B------:R-:W-:Y:S05]  /*19f0*/  BSYNC B0 ;  /* 0x0000000000007941 */ /* 0x000fea0003800000 */
.L_x_2818:
        /* <DEDUP_REMOVED lines=16> */
.L_x_2821:
[----:B------:R-:W-:Y:S05]  /*1b00*/  BSYNC B0 ;  /* 0x0000000000007941 */ /* 0x000fea0003800000 */
.L_x_2820:
        /* <DEDUP_REMOVED lines=16> */
.L_x_2823:
[----:B------:R-:W-:Y:S05]  /*1c10*/  BSYNC B0 ;  /* 0x0000000000007941 */ /* 0x000fea0003800000 */
.L_x_2822:
        /* <DEDUP_REMOVED lines=16> */
.L_x_2825:
[----:B------:R-:W-:Y:S05]  /*1d20*/  BSYNC B0 ;  /* 0x0000000000007941 */ /* 0x000fea0003800000 */
.L_x_2824:
        /* <DEDUP_REMOVED lines=16> */
.L_x_2827:
[----:B------:R-:W-:Y:S05]  /*1e30*/  BSYNC B0 ;  /* 0x0000000000007941 */ /* 0x000fea0003800000 */
.L_x_2826:
        /* <DEDUP_REMOVED lines=16> */
.L_x_2829:
[----:B------:R-:W-:Y:S05]  /*1f40*/  BSYNC B0 ;  /* 0x0000000000007941 */ /* 0x000fea0003800000 */
.L_x_2828:
        /* <DEDUP_REMOVED lines=172> */
[----:B------:R-:W-:Y:S02]  /*2a10*/  IMAD.IADD R229, R0, 0x1, R235 ;  /* 0x0000000100e57824 */ /* 0x000fe400078e02eb */
        /* <DEDUP_REMOVED lines=91> */
[----:B------:R-:W4:Y:S07]  /*2fd0*/  LDSM.16.M88.4 R24, [R229+0x2000] ;  /* 0x00200000e518783b */ /* 0x000f2e0000000200 */
[----:B------:R-:W-:Y:S01]  /*2fe0*/  HMMA.16816.F32 R56, R20, R70, R80 ;  /* 0x000000461438723c */ /* 0x000fe20000001850 */
[----:B------:R-:W5:Y:S01]  /*2ff0*/  LDSM.16.M88.4 R20, [R229+0x2800] ;  /* 0x00280000e514783b */ /* 0x000f620000000200 */
        /* <DEDUP_REMOVED lines=17> */
[C---:B------:R-:W-:Y:S08]  /*3110*/  HMMA.16816.F32 R80, R4.reuse, R28, R80 ;  /* 0x0000001c0450723c */ /* 0x040ff00000001850 */
[C---:B------:R-:W-:Y:S08]  /*3120*/  HMMA.16816.F32 R112, R4.reuse, R30, R76 ;  /* 0x0000001e0470723c */ /* 0x040ff0000000184c */
[C---:B-----5:R-:W-:Y:S08]  /*3130*/  HMMA.16816.F32 R64, R4.reuse, R20, R64 ;  /* 0x000000140440723c */ /* 0x060ff00000001840 */
        /* <DEDUP_REMOVED lines=33> */
.L_x_2830:
[----:B------:R-:W-:Y:S01]  /*3350*/  LOP3.LUT R0, R121, 0xffffffe0, RZ, 0xc0, !PT ;  /* 0xffffffe079007812 */ /* 0x000fe200078ec0ff */
[----:B------:R-:W-:Y:S01]  /*3360*/  UISETP.NE.AND UP1, UPT, UR17, URZ, UPT ;  /* 0x0000003f1100728c */ /* 0x000fe2000bf25270 */
[----:B-1----:R-:W-:Y:S01]  /*3370*/  LEA.HI R5, R122, R123, RZ, 0x2 ;  /* 0x0000007b7a057211 */ /* 0x002fe200078f10ff */
[----:B------:R-:W-:Y:S01]  /*3380*/  UIADD3 UR4, UR9, 0x1, UR24 ;  /* 0x0000000109047890 */ /* 0x000fe2000fffe018 */
[----:B------:R-:W-:Y:S01]  /*3390*/  SHF.R.S32.HI R4, RZ, 0x1f, R120 ;  /* 0x0000001fff047819 */ /* 0x000fe20000011478 */
[----:B------:R-:W-:Y:S01]  /*33a0*/  IMAD.IADD R0, R123, 0x1, -R0 ;  /* 0x000000017b007824 */ /* 0x000fe200078e0a00 */
[----:B------:R-:W-:Y:S01]  /*33b0*/  LOP3.LUT R5, R5, 0xfffffffc, RZ, 0xc0, !PT ;  /* 0xfffffffc05057812 */ /* 0x000fe200078ec0ff */
[----:B------:R-:W-:Y:S01]  /*33c0*/  UISETP.NE.AND UP0, UPT, UR16, URZ, UPT ;  /* 0x0000003f1000728c */ /* 0x000fe2000bf05270 */
[----:B------:R-:W-:Y:S01]  /*33d0*/  LEA.HI R4, R4, R120, RZ, 0x2 ;  /* 0x0000007804047211 */ /* 0x000fe200078f10ff */
[----:B------:R-:W-:Y:S01]  /*33e0*/  ULDC UR14, c[0x0][0x324] ;  /* 0x0000c900000e7ab9 */ /* 0x000fe20000000800 */
[----:B------:R-:W-:Y:S01]  /*33f0*/  SHF.R.S32.HI R7, RZ, 0x1f, R0 ;  /* 0x0000001fff077819 */ /* 0x000fe20000011400 */
[----:B------:R-:W-:Y:S01]  /*3400*/  IMAD.IADD R5, R123, 0x1, -R5 ;  /* 0x000000017b057824 */ /* 0x000fe200078e0a05 */
[----:B------:R-:W-:Y:S01]  /*3410*/  LOP3.LUT R6, R4, 0xffffffc, RZ, 0xc0, !PT ;  /* 0x0ffffffc04067812 */ /* 0x000fe200078ec0ff */
[----:B------:R-:W-:Y:S01]  /*3420*/  ULOP3.LUT UR14, URZ, UR14, URZ, 0x33, !UPT ;  /* 0x0000000e3f0e7292 */ /* 0x000fe2000f8e333f */
[----:B------:R-:W-:Y:S01]  /*3430*/  LEA.HI R7, R7, R0, RZ, 0x2 ;  /* 0x0000000007077211 */ /* 0x000fe200078f10ff */
[----:B------:R-:W0:Y:S01]  /*3440*/  LDGDEPBAR ;  /* 0x00000000000079af */ /* 0x000e220000000000 */
[----:B------:R-:W-:Y:S01]  /*3450*/  LEA.HI R4, R5, R5, RZ, 0x1 ;  /* 0x0000000505047211 */ /* 0x000fe200078f08ff */
[----:B------:R-:W-:Y:S01]  /*3460*/  IMAD.IADD R8, R120, 0x1, -R6 ;  /* 0x0000000178087824 */ /* 0x000fe200078e0a06 */
[----:B------:R-:W-:-:S02]  /*3470*/  LEA.HI.SX32 R6, R7, UR23, 0x1e ;  /* 0x0000001707067c11 */ /* 0x000fc4000f8ff2ff */
[----:B------:R-:W-:Y:S01]  /*3480*/  PLOP3.LUT P1, PT, PT, PT, UP1, 0x80, 0x0 ;  /* 0x000000000000781c */ /* 0x000fe20003f2f018 */
[C---:B------:R-:W-:Y:S01]  /*3490*/  IMAD.SHL.U32 R9, R4.reuse, 0x20, RZ ;  /* 0x0000002004097824 */ /* 0x040fe200078e00ff */
[----:B------:R-:W-:Y:S01]  /*34a0*/  LOP3.LUT R4, R4, 0x1ffffffe, RZ, 0xc0, !PT ;  /* 0x1ffffffe04047812 */ /* 0x000fe200078ec0ff */
[----:B------:R-:W-:Y:S01]  /*34b0*/  IMAD R8, R8, 0x10, R6 ;  /* 0x0000001008087824 */ /* 0x000fe200078e0206 */
[----:B------:R-:W-:Y:S02]  /*34c0*/  PLOP3.LUT P0, PT, PT, PT, UP1, 0x80, 0x0 ;  /* 0x000000000000781c */ /* 0x000fe40003f0f018 */
        /* <DEDUP_REMOVED lines=11> */
[----:B------:R-:W-:-:S02]  /*3580*/  IMAD.IADD R4, R0, 0x1, -R4 ;  /* 0x0000000100047824 */ /* 0x000fc400078e0a04 */
[----:B------:R-:W-:Y:S02]  /*3590*/  IMAD.U32 R0, RZ, RZ, UR4 ;  /* 0x00000004ff007e24 */ /* 0x000fe4000f8e00ff */
[----:B------:R-:W-:-:S05]  /*35a0*/  IMAD.SHL.U32 R8, R4, 0x2, RZ ;  /* 0x0000000204087824 */ /* 0x000fca00078e00ff */
[----:B------:R3:W-:Y:S01]  /*35b0*/  STL [R1+0x10], R8 ;  /* 0x0000100801007387 */ /* 0x0007e20000100800 */
[----:B------:R-:W-:Y:S02]  /*35c0*/  IADD3 R0, R0, -UR15, -R8 ;  /* 0x8000000f00007c10 */ /* 0x000fe4000fffe808 */
[----:B------:R-:W-:Y:S02]  /*35d0*/  IADD3 R11, -R8, UR9, R119 ;  /* 0x00000009080b7c10 */ /* 0x000fe4000fffe177 */
[C---:B-1----:R-:W-:Y:S02]  /*35e0*/  IADD3 R10, R0.reuse, c[0x0][0x328], RZ ;  /* 0x0000ca00000a7a10 */ /* 0x042fe40007ffe0ff */
[----:B------:R-:W-:Y:S01]  /*35f0*/  IADD3 R12, R0, UR14, RZ ;  /* 0x0000000e000c7c10 */ /* 0x000fe2000fffe0ff */
[----:B------:R-:W-:Y:S01]  /*3600*/  IMAD.IADD R0, R118, 0x1, R117 ;  /* 0x0000000176007824 */ /* 0x000fe200078e0275 */
[----:B------:R-:W-:Y:S01]  /*3610*/  IADD3 R13, -R8, UR24, RZ ;  /* 0x00000018080d7c10 */ /* 0x000fe2000fffe1ff */
[----:B--2---:R-:W-:-:S02]  /*3620*/  IMAD.IADD R5, R10, 0x1, R6 ;  /* 0x000000010a057824 */ /* 0x004fc400078e0206 */
[----:B------:R-:W-:-:S03]  /*3630*/  IMAD.IADD R4, R12, 0x1, R6 ;  /* 0x000000010c047824 */ /* 0x000fc600078e0206 */
[----:B------:R-:W-:Y:S01]  /*3640*/  IMNMX R5, R5, R11, PT ;  /* 0x0000000b05057217 */ /* 0x000fe20003800200 */
[----:B------:R-:W-:Y:S05]  /*3650*/  @P0 BRA `(.L_x_2831) ;  /* 0x0000015000000947 */ /* 0x000fea0003800000 */
[----:B------:R-:W-:Y:S01]  /*3660*/  IMAD.U32 R7, RZ, RZ, UR15 ;  /* 0x0000000fff077e24 */ /* 0x000fe2000f8e00ff */
        /* <DEDUP_REMOVED lines=11> */
.L_x_2833:
[----:B------:R-:W-:-:S04]  /*3720*/  MOV R7, c[0x0][0x32c] ;  /* 0x0000cb0000077a02 */ /* 0x000fc80000000f00 */
[----:B------:R-:W-:-:S13]  /*3730*/  ISETP.NE.AND P0, PT, R7, 0x1, PT ;  /* 0x000000010700780c */ /* 0x000fda0003f05270 */
[----:B------:R-:W-:-:S05]  /*3740*/  @P0 IMAD.HI.U32 R7, R6, c[0x0][0x330], RZ ;  /* 0x0000cc0006070a27 */ /* 0x000fca00078e00ff */
[----:B------:R-:W-:Y:S02]  /*3750*/  @P0 SHF.R.U32.HI R6, RZ, c[0x0][0x334], R7 ;  /* 0x0000cd00ff060a19 */ /* 0x000fe40000011607 */
.L_x_2834:
[----:B------:R-:W-:Y:S05]  /*3760*/  BSYNC B0 ;  /* 0x0000000000007941 */ /* 0x000fea0003800000 */
.L_x_2832:
[----:B------:R-:W-:-:S05]  /*3770*/  IMAD R6, R6, c[0x0][0x32c], R13 ;  /* 0x0000cb0006067a24 */ /* 0x000fca00078e020d */
[----:B------:R-:W-:Y:S02]  /*3780*/  IADD3 R7, R6, c[0x0][0x32c], RZ ;  /* 0x0000cb0006077a10 */ /* 0x000fe40007ffe0ff */
[----:B------:R-:W-:Y:S02]  /*3790*/  IMNMX R4, R4, R6, !PT ;  /* 0x0000000604047217 */ /* 0x000fe40007800200 */
[----:B------:R-:W-:Y:S02]  /*37a0*/  IMNMX R5, R5, R7, PT ;  /* 0x0000000705057217 */ /* 0x000fe40003800200 */
.L_x_2831:
[----:B---3--:R-:W1:Y:S01]  /*37b0*/  SHFL.IDX PT, R8, R9, 0x1, 0x1c1f ;  /* 0x003c1f0009087f89 */ /* 0x008e6200000e0000 */
[----:B------:R-:W-:-:S06]  /*37c0*/  UISETP.NE.AND UP0, UPT, UR16, URZ, UPT ;  /* 0x0000003f1000728c */ /* 0x000fcc000bf05270 */
[----:B------:R-:W-:Y:S01]  /*37d0*/  PLOP3.LUT P0, PT, PT, PT, UP0, 0x40, 0x0 ;  /* 0x000000000000781c */ /* 0x000fe20003f0e808 */
[--C-:B-1----:R-:W-:Y:S02]  /*37e0*/  IMAD.IADD R7, R10, 0x1, R8.reuse ;  /* 0x000000010a077824 */ /* 0x102fe400078e0208 */
[----:B------:R-:W-:-:S03]  /*37f0*/  IMAD.IADD R6, R12, 0x1, R8 ;  /* 0x000000010c067824 */ /* 0x000fc600078e0208 */
[----:B------:R-:W-:-:S07]  /*3800*/  IMNMX R7, R7, R11, PT ;  /* 0x0000000b07077217 */ /* 0x000fce0003800200 */
        /* <DEDUP_REMOVED lines=13> */
.L_x_2837:
[----:B------:R-:W-:-:S04]  /*38e0*/  MOV R14, c[0x0][0x32c] ;  /* 0x0000cb00000e7a02 */ /* 0x000fc80000000f00 */
[----:B------:R-:W-:-:S13]  /*38f0*/  ISETP.NE.AND P0, PT, R14, 0x1, PT ;  /* 0x000000010e00780c */ /* 0x000fda0003f05270 */
[----:B------:R-:W-:-:S05]  /*3900*/  @P0 IMAD.HI.U32 R14, R8, c[0x0][0x330], RZ ;  /* 0x0000cc00080e0a27 */ /* 0x000fca00078e00ff */
[----:B------:R-:W-:Y:S02]  /*3910*/  @P0 SHF.R.U32.HI R8, RZ, c[0x0][0x334], R14 ;  /* 0x0000cd00ff080a19 */ /* 0x000fe4000001160e */
.L_x_2838:
[----:B------:R-:W-:Y:S05]  /*3920*/  BSYNC B0 ;  /* 0x0000000000007941 */ /* 0x000fea0003800000 */
.L_x_2836:
[----:B------:R-:W-:-:S05]  /*3930*/  IMAD R8, R8, c[0x0][0x32c], R13 ;  /* 0x0000cb0008087a24 */ /* 0x000fca00078e020d */
[----:B------:R-:W-:Y:S02]  /*3940*/  IADD3 R14, R8, c[0x0][0x32c], RZ ;  /* 0x0000cb00080e7a10 */ /* 0x000fe40007ffe0ff */
[----:B------:R-:W-:Y:S02]  /*3950*/  IMNMX R6, R6, R8, !PT ;  /* 0x0000000806067217 */ /* 0x000fe40007800200 */
[----:B------:R-:W-:Y:S02]  /*3960*/  IMNMX R7, R7, R14, PT ;  /* 0x0000000e07077217 */ /* 0x000fe40003800200 */
.L_x_2835:
[----:B------:R-:W-:Y:S01]  /*3970*/  UISETP.GE.AND UP2, UPT, UR24, 0x9, UPT ;  /* 0x000000091800788c */ /* 0x000fe2000bf46270 */
[----:B------:R-:W1:Y:S01]  /*3980*/  SHFL.IDX PT, R8, R9, 0x2, 0x1c1f ;  /* 0x005c1f0009087f89 */ /* 0x000e6200000e0000 */
[----:B------:R-:W-:Y:S02]  /*3990*/  UISETP.GE.AND UP0, UPT, UR24, 0x1, UPT ;  /* 0x000000011800788c */ /* 0x000fe4000bf06270 */
[----:B------:R-:W-:Y:S02]  /*39a0*/  UISETP.GE.AND UP3, UPT, UR24, 0x2, UPT ;  /* 0x000000021800788c */ /* 0x000fe4000bf66270 */
        /* <DEDUP_REMOVED lines=20> */
[----:B------:R-:W-:Y:S01]  /*3af0*/  FSEL R17, R48, -INF , !P2 ;  /* 0xff80000030117808 */ /* 0x000fe20005000000 */
[----:B------:R-:W-:Y:S01]  /*3b00*/  UP2UR UR4, UPR, URZ, 0x1 ;  /* 0x000000013f047883 */ /* 0x000fe20008000000 */
[----:B------:R-:W-:Y:S01]  /*3b10*/  FSEL R19, R49, -INF , !P1 ;  /* 0xff80000031137808 */ /* 0x000fe20004800000 */
[----:B------:R-:W-:Y:S01]  /*3b20*/  UISETP.GE.AND UP3, UPT, UR24, 0x21, UPT ;  /* 0x000000211800788c */ /* 0x000fe2000bf66270 */
[----:B------:R-:W-:Y:S01]  /*3b30*/  PLOP3.LUT P0, PT, PT, PT, UP4, 0x40, 0x0 ;  /* 0x000000000000781c */ /* 0x000fe20003f0e848 */
[----:B------:R-:W-:Y:S01]  /*3b40*/  UISETP.GE.AND UP2, UPT, UR24, 0x22, UPT ;  /* 0x000000221800788c */ /* 0x000fe2000bf46270 */
[----:B------:R-:W-:Y:S01]  /*3b50*/  PLOP3.LUT P6, PT, PT, PT, UP1, 0x40, 0x0 ;  /* 0x000000000000781c */ /* 0x000fe20003fce818 */
[----:B------:R-:W-:Y:S01]  /*3b60*/  UISETP.GE.AND UP1, UPT, UR24, 0x29, UPT ;  /* 0x000000291800788c */ /* 0x000fe2000bf26270 */
[----:B------:R-:W-:Y:S01]  /*3b70*/  PLOP3.LUT P5, PT, PT, PT, UP0, 0x40, 0x0 ;  /* 0x000000000000781c */ /* 0x000fe20003fae808 */
[----:B------:R-:W-:Y:S01]  /*3b80*/  UISETP.GE.AND UP0, UPT, UR24, 0x2a, UPT ;  /* 0x0000002a1800788c */ /* 0x000fe2000bf06270 */
[----:B------:R-:W-:Y:S01]  /*3b90*/  PLOP3.LUT P2, PT, PT, PT, UP6, 0x40, 0x0 ;  /* 0x000000000000781c */ /* 0x000fe20003f4e868 */
[----:B------:R-:W-:Y:S01]  /*3ba0*/  UISETP.NE.AND UP6, UPT, UR16, URZ, UPT ;  /* 0x0000003f1000728c */ /* 0x000fe2000bfc5270 */
[----:B------:R-:W-:-:S02]  /*3bb0*/  PLOP3.LUT P1, PT, PT, PT, UP5, 0x40, 0x0 ;  /* 0x000000000000781c */ /* 0x000fc40003f2e858 */
[C---:B------:R-:W-:Y:S02]  /*3bc0*/  ISETP.GT.AND P0, PT, R4.reuse, 0x19, P0 ;  /* 0x000000190400780c */ /* 0x040fe40000704270 */
[C---:B------:R-:W-:Y:S02]  /*3bd0*/  ISETP.GT.AND P6, PT, R4.reuse, 0x9, P6 ;  /* 0x000000090400780c */ /* 0x040fe400037c4270 */
[C---:B------:R-:W-:Y:S02]  /*3be0*/  ISETP.GT.AND P5, PT, R4.reuse, 0x10, P5 ;  /* 0x000000100400780c */ /* 0x040fe40002fa4270 */
[C---:B------:R-:W-:Y:S02]  /*3bf0*/  ISETP.GT.AND P2, PT, R4.reuse, 0x11, P2 ;  /* 0x000000110400780c */ /* 0x040fe40001744270 */
[----:B------:R-:W-:Y:S02]  /*3c00*/  ISETP.GT.AND P1, PT, R4, 0x18, P1 ;  /* 0x000000180400780c */ /* 0x000fe40000f24270 */
[----:B------:R-:W-:-:S02]  /*3c10*/  ISETP.LT.OR P0, PT, R5, 0x1a, P0 ;  /* 0x0000001a0500780c */ /* 0x000fc40000701670 */
[C---:B------:R-:W-:Y:S02]  /*3c20*/  ISETP.LT.OR P6, PT, R5.reuse, 0xa, P6 ;  /* 0x0000000a0500780c */ /* 0x040fe400037c1670 */
[C---:B------:R-:W-:Y:S02]  /*3c30*/  ISETP.LT.OR P5, PT, R5.reuse, 0x11, P5 ;  /* 0x000000110500780c */ /* 0x040fe40002fa1670 */
[C---:B------:R-:W-:Y:S02]  /*3c40*/  ISETP.LT.OR P2, PT, R5.reuse, 0x12, P2 ;  /* 0x000000120500780c */ /* 0x040fe40001741670 */
[----:B------:R-:W-:Y:S02]  /*3c50*/  ISETP.LT.OR P1, PT, R5, 0x19, P1 ;  /* 0x000000190500780c */ /* 0x000fe40000f21670 */
[----:B------:R-:W-:Y:S02]  /*3c60*/  FSEL R33, R33, -INF , !P0 ;  /* 0xff80000021217808 */ /* 0x000fe40004000000 */
[----:B------:R-:W-:-:S02]  /*3c70*/  FSEL R21, R45, -INF , !P6 ;  /* 0xff8000002d157808 */ /* 0x000fc40007000000 */
[----:B------:R-:W-:Y:S02]  /*3c80*/  FSEL R22, R40, -INF , !P5 ;  /* 0xff80000028167808 */ /* 0x000fe40006800000 */
[----:B------:R-:W-:Y:S02]  /*3c90*/  FSEL R23, R41, -INF , !P2 ;  /* 0xff80000029177808 */ /* 0x000fe40005000000 */
[----:B------:R-:W-:Y:S02]  /*3ca0*/  FSEL R32, R32, -INF , !P1 ;  /* 0xff80000020207808 */ /* 0x000fe40004800000 */
[----:B------:R-:W-:Y:S01]  /*3cb0*/  PLOP3.LUT P0, PT, PT, PT, UP6, 0x40, 0x0 ;  /* 0x000000000000781c */ /* 0x000fe20003f0e868 */
[----:B------:R-:W-:Y:S01]  /*3cc0*/  UISETP.NE.AND UP6, UPT, UR26, URZ, UPT ;  /* 0x0000003f1a00728c */ /* 0x000fe2000bfc5270 */
[----:B------:R-:W-:Y:S02]  /*3cd0*/  PLOP3.LUT P6, PT, PT, PT, UP3, 0x40, 0x0 ;  /* 0x000000000000781c */ /* 0x000fe40003fce838 */
[----:B------:R-:W-:-:S02]  /*3ce0*/  PLOP3.LUT P5, PT, PT, PT, UP2, 0x40, 0x0 ;  /* 0x000000000000781c */ /* 0x000fc40003fae828 */
[----:B------:R-:W-:Y:S02]  /*3cf0*/  PLOP3.LUT P2, PT, PT, PT, UP1, 0x40, 0x0 ;  /* 0x000000000000781c */ /* 0x000fe40003f4e818 */
[----:B------:R-:W-:Y:S02]  /*3d00*/  PLOP3.LUT P1, PT, PT, PT, UP0, 0x40, 0x0 ;  /* 0x000000000000781c */ /* 0x000fe40003f2e808 */
[C---:B------:R-:W-:Y:S02]  /*3d10*/  ISETP.GT.AND P6, PT, R4.reuse, 0x20, P6 ;  /* 0x000000200400780c */ /* 0x040fe400037c4270 */
[C---:B------:R-:W-:Y:S02]  /*3d20*/  ISETP.GT.AND P5, PT, R4.reuse, 0x21, P5 ;  /* 0x000000210400780c */ /* 0x040fe40002fa4270 */
[C---:B------:R-:W-:Y:S02]  /*3d30*/  ISETP.GT.AND P2, PT, R4.reuse, 0x28, P2 ;  /* 0x000000280400780c */ /* 0x040fe40001744270 */
[----:B------:R-:W-:Y:S01]  /*3d40*/  ISETP.GT.AND P1, PT, R4, 0x29, P1 ;  /* 0x000000290400780c */ /* 0x000fe20000f24270 */
[----:B-1----:R-:W-:Y:S01]  /*3d50*/  IMAD.IADD R4, R12, 0x1, R8 ;  /* 0x000000010c047824 */ /* 0x002fe200078e0208 */
[----:B------:R-:W-:-:S02]  /*3d60*/  ISETP.LT.OR P6, PT, R5, 0x21, P6 ;  /* 0x000000210500780c */ /* 0x000fc400037c1670 */
[C---:B------:R-:W-:Y:S02]  /*3d70*/  ISETP.LT.OR P5, PT, R5.reuse, 0x22, P5 ;  /* 0x000000220500780c */ /* 0x040fe40002fa1670 */
[C---:B------:R-:W-:Y:S02]  /*3d80*/  ISETP.LT.OR P2, PT, R5.reuse, 0x29, P2 ;  /* 0x000000290500780c */ /* 0x040fe40001741670 */
[----:B------:R-:W-:Y:S01]  /*3d90*/  ISETP.LT.OR P1, PT, R5, 0x2a, P1 ;  /* 0x0000002a0500780c */ /* 0x000fe20000f21670 */
[----:B------:R-:W-:Y:S01]  /*3da0*/  IMAD.IADD R5, R10, 0x1, R8 ;  /* 0x000000010a057824 */ /* 0x000fe200078e0208 */
[----:B------:R-:W-:Y:S02]  /*3db0*/  FSEL R177, R36, -INF , !P6 ;  /* 0xff80000024b17808 */ /* 0x000fe40007000000 */
[----:B------:R-:W-:Y:S02]  /*3dc0*/  FSEL R176, R37, -INF , !P5 ;  /* 0xff80000025b07808 */ /* 0x000fe40006800000 */
[----:B------:R-:W-:-:S02]  /*3dd0*/  IMNMX R5, R5, R11, PT ;  /* 0x0000000b05057217 */ /* 0x000fc40003800200 */
[----:B------:R-:W-:Y:S02]  /*3de0*/  FSEL R179, R24, -INF , !P2 ;  /* 0xff80000018b37808 */ /* 0x000fe40005000000 */
[----:B------:R-:W-:Y:S01]  /*3df0*/  FSEL R184, R25, -INF , !P1 ;  /* 0xff80000019b87808 */ /* 0x000fe20004800000 */
        /* <DEDUP_REMOVED lines=13> */
.L_x_2841:
[----:B------:R-:W-:-:S04]  /*3ed0*/  MOV R14, c[0x0][0x32c] ;  /* 0x0000cb00000e7a02 */ /* 0x000fc80000000f00 */
[----:B------:R-:W-:-:S13]  /*3ee0*/  ISETP.NE.AND P0, PT, R14, 0x1, PT ;  /* 0x000000010e00780c */ /* 0x000fda0003f05270 */
[----:B------:R-:W-:-:S05]  /*3ef0*/  @P0 IMAD.HI.U32 R14, R8, c[0x0][0x330], RZ ;  /* 0x0000cc00080e0a27 */ /* 0x000fca00078e00ff */
[----:B------:R-:W-:Y:S02]  /*3f00*/  @P0 SHF.R.U32.HI R8, RZ, c[0x0][0x334], R14 ;  /* 0x0000cd00ff080a19 */ /* 0x000fe4000001160e */
.L_x_2842:
[----:B------:R-:W-:Y:S05]  /*3f10*/  BSYNC B0 ;  /* 0x0000000000007941 */ /* 0x000fea0003800000 */
.L_x_2840:
[----:B------:R-:W-:-:S05]  /*3f20*/  IMAD R8, R8, c[0x0][0x32c], R13 ;  /* 0x0000cb0008087a24 */ /* 0x000fca00078e020d */
[----:B------:R-:W-:Y:S02]  /*3f30*/  IADD3 R14, R8, c[0x0][0x32c], RZ ;  /* 0x0000cb00080e7a10 */ /* 0x000fe40007ffe0ff */
[----:B------:R-:W-:Y:S02]  /*3f40*/  IMNMX R4, R4, R8, !PT ;  /* 0x0000000804047217 */ /* 0x000fe40007800200 */
[----:B------:R-:W-:Y:S02]  /*3f50*/  IMNMX R5, R5, R14, PT ;  /* 0x0000000e05057217 */ /* 0x000fe40003800200 */
.L_x_2839:
[----:B------:R-:W-:Y:S02]  /*3f60*/  UP2UR UR29, UPR, URZ, 0x10 ;  /* 0x000000103f1d7883 */ /* 0x000fe40008000000 */
[----:B------:R-:W-:Y:S02]  /*3f70*/  UISETP.NE.AND UP4, UPT, UR25, URZ, UPT ;  /* 0x0000003f1900728c */ /* 0x000fe4000bf85270 */
[----:B------:R-:W-:Y:S02]  /*3f80*/  UP2UR UR24, UPR, URZ, 0x1 ;  /* 0x000000013f187883 */ /* 0x000fe40008000000 */
[----:B------:R-:W-:-:S02]  /*3f90*/  UISETP.NE.AND UP0, UPT, UR4, URZ, UPT ;  /* 0x0000003f0400728c */ /* 0x000fc4000bf05270 */
[----:B------:R-:W-:Y:S01]  /*3fa0*/  PLOP3.LUT P1, PT, PT, PT, UP4, 0x40, 0x0 ;  /* 0x000000000000781c */ /* 0x000fe20003f2e848 */
[----:B------:R-:W-:Y:S02]  /*3fb0*/  UP2UR UR28, UPR, URZ, 0x8 ;  /* 0x000000083f1c7883 */ /* 0x000fe40008000000 */
[----:B------:R-:W-:Y:S01]  /*3fc0*/  UISETP.NE.AND UP3, UPT, UR7, URZ, UPT ;  /* 0x0000003f0700728c */ /* 0x000fe2000bf65270 */
[----:B------:R-:W-:Y:S01]  /*3fd0*/  ISETP.GT.AND P1, PT, R6, RZ, P1 ;  /* 0x000000ff0600720c */ /* 0x000fe20000f24270 */
[----:B------:R-:W-:Y:S01]  /*3fe0*/  UP2UR UR26, UPR, URZ, 0x2 ;  /* 0x000000023f1a7883 */ /* 0x000fe20008000000 */
[----:B------:R-:W-:Y:S01]  /*3ff0*/  PLOP3.LUT P2, PT, PT, PT, UP0, 0x40, 0x0 ;  /* 0x000000000000781c */ /* 0x000fe20003f4e808 */
[----:B------:R-:W-:Y:S01]  /*4000*/  UISETP.NE.AND UP1, UPT, UR5, URZ, UPT ;  /* 0x0000003f0500728c */ /* 0x000fe2000bf25270 */
[C---:B------:R-:W-:Y:S01]  /*4010*/  ISETP.LT.OR P1, PT, R7.reuse, 0x1, P1 ;  /* 0x000000010700780c */ /* 0x040fe20000f21670 */
[----:B------:R-:W-:Y:S01]  /*4020*/  UISETP.NE.AND UP0, UPT, UR24, URZ, UPT ;  /* 0x0000003f1800728c */ /* 0x000fe2000bf05270 */
[----:B------:R-:W-:Y:S01]  /*4030*/  PLOP3.LUT P0, PT, PT, PT, UP3, 0x40, 0x0 ;  /* 0x000000000000781c */ /* 0x000fe20003f0e838 */
[----:B------:R-:W-:Y:S01]  /*4040*/  UP2UR UR27, UPR, URZ, 0x4 ;  /* 0x000000043f1b7883 */ /* 0x000fe20008000000 */
[----:B------:R-:W-:Y:S01]  /*4050*/  FSEL R14, R50, -INF , !P1 ;  /* 0xff800000320e7808 */ /* 0x000fe20004800000 */
[----:B------:R-:W-:Y:S01]  /*4060*/  UP2UR UR24, UPR, URZ, 0x40 ;  /* 0x000000403f187883 */ /* 0x000fe20008000000 */
[----:B------:R-:W-:Y:S01]  /*4070*/  PLOP3.LUT P1, PT, PT, PT, UP6, 0x40, 0x0 ;  /* 0x000000000000781c */ /* 0x000fe20003f2e868 */
[----:B------:R-:W-:Y:S01]  /*4080*/  UISETP.NE.AND UP2, UPT, UR6, URZ, UPT ;  /* 0x0000003f0600728c */ /* 0x000fe2000bf45270 */
[----:B------:R-:W-:Y:S01]  /*4090*/  PLOP3.LUT P5, PT, PT, PT, UP1, 0x40, 0x0 ;  /* 0x000000000000781c */ /* 0x000fe20003fae818 */
[----:B------:R-:W-:Y:S01]  /*40a0*/  UISETP.NE.AND UP6, UPT, UR4, URZ, UPT ;  /* 0x0000003f0400728c */ /* 0x000fe2000bfc5270 */
[C---:B------:R-:W-:Y:S01]  /*40b0*/  ISETP.GT.AND P2, PT, R6.reuse, 0x10, P2 ;  /* 0x000000100600780c */ /* 0x040fe20001744270 */
[----:B------:R-:W-:Y:S01]  /*40c0*/  UISETP.NE.AND UP1, UPT, UR26, URZ, UPT ;  /* 0x0000003f1a00728c */ /* 0x000fe2000bf25270 */
[C---:B------:R-:W-:Y:S01]  /*40d0*/  ISETP.GT.AND P0, PT, R6.reuse, 0x1, P0 ;  /* 0x000000010600780c */ /* 0x040fe20000704270 */
[----:B------:R-:W-:Y:S01]  /*40e0*/  UP2UR UR26, UPR, URZ, 0x40 ;  /* 0x000000403f1a7883 */ /* 0x000fe20008000000 */
[----:B------:R-:W-:Y:S01]  /*40f0*/  PLOP3.LUT P6, PT, PT, PT, UP2, 0x40, 0x0 ;  /* 0x000000000000781c */ /* 0x000fe20003fce828 */
[----:B------:R-:W-:Y:S01]  /*4100*/  UISETP.NE.AND UP6, UPT, UR5, URZ, UPT ;  /* 0x0000003f0500728c */ /* 0x000fe2000bfc5270 */
[C---:B------:R-:W-:Y:S01]  /*4110*/  ISETP.LT.OR P2, PT, R7.reuse, 0x11, P2 ;  /* 0x000000110700780c */ /* 0x040fe20001741670 */
[----:B------:R-:W-:Y:S01]  /*4120*/  UISETP.NE.AND UP2, UPT, UR27, URZ, UPT ;  /* 0x0000003f1b00728c */ /* 0x000fe2000bf45270 */
[----:B------:R-:W-:Y:S01]  /*4130*/  ISETP.LT.OR P0, PT, R7, 0x2, P0 ;  /* 0x000000020700780c */ /* 0x000fe20000701670 */
[----:B------:R-:W-:Y:S01]  /*4140*/  UP2UR UR27, UPR, URZ, 0x40 ;  /* 0x000000403f1b7883 */ /* 0x000fe20008000000 */
[----:B------:R-:W-:Y:S01]  /*4150*/  ISETP.GT.AND P1, PT, R6, 0x11, P1 ;  /* 0x000000110600780c */ /* 0x000fe20000f24270 */
[----:B------:R-:W-:Y:S01]  /*4160*/  UISETP.NE.AND UP6, UPT, UR6, URZ, UPT ;  /* 0x0000003f0600728c */ /* 0x000fe2000bfc5270 */
[----:B------:R-:W-:Y:S01]  /*4170*/  FSEL R29, R42, -INF , !P2 ;  /* 0xff8000002a1d7808 */ /* 0x000fe20005000000 */
[----:B------:R-:W-:Y:S01]  /*4180*/  UISETP.NE.AND UP3, UPT, UR28, URZ, UPT ;  /* 0x0000003f1c00728c */ /* 0x000fe2000bf65270 */
[----:B------:R-:W-:Y:S01]  /*4190*/  FSEL R15, R51, -INF , !P0 ;  /* 0xff800000330f7808 */ /* 0x000fe20004000000 */
[----:B------:R-:W-:Y:S01]  /*41a0*/  UP2UR UR28, UPR, URZ, 0x40 ;  /* 0x000000403f1c7883 */ /* 0x000fe20008000000 */
[----:B------:R-:W-:Y:S01]  /*41b0*/  PLOP3.LUT P2, PT, PT, PT, UP2, 0x40, 0x0 ;  /* 0x000000000000781c */ /* 0x000fe20003f4e828 */
[----:B------:R-:W-:Y:S01]  /*41c0*/  UISETP.NE.AND UP6, UPT, UR7, URZ, UPT ;  /* 0x0000003f0700728c */ /* 0x000fe2000bfc5270 */
[----:B------:R-:W-:Y:S01]  /*41d0*/  PLOP3.LUT P0, PT, PT, PT, UP5, 0x40, 0x0 ;  /* 0x000000000000781c */ /* 0x000fe20003f0e858 */
[----:B------:R-:W-:Y:S01]  /*41e0*/  UISETP.NE.AND UP4, UPT, UR29, URZ, UPT ;  /* 0x0000003f1d00728c */ /* 0x000fe2000bf85270 */
[----:B------:R-:W-:Y:S01]  /*41f0*/  ISETP.LT.OR P1, PT, R7, 0x12, P1 ;  /* 0x000000120700780c */ /* 0x000fe20000f21670 */
[----:B------:R-:W-:Y:S01]  /*4200*/  UP2UR UR29, UPR, URZ, 0x40 ;  /* 0x000000403f1d7883 */ /* 0x000fe20008000000 */
[C---:B------:R-:W-:Y:S01]  /*4210*/  ISETP.GT.AND P2, PT, R6.reuse, 0x21, P2 ;  /* 0x000000210600780c */ /* 0x040fe20001744270 */
[----:B------:R-:W-:Y:S01]  /*4220*/  UISETP.NE.AND UP6, UPT, UR25, URZ, UPT ;  /* 0x0000003f1900728c */ /* 0x000fe2000bfc5270 */
[----:B------:R-:W-:-:S02]  /*4230*/  ISETP.GT.AND P0, PT, R6, 0x18, P0 ;  /* 0x000000180600780c */ /* 0x000fc40000704270 */
[----:B------:R-:W-:Y:S02]  /*4240*/  FSEL R30, R43, -INF , !P1 ;  /* 0xff8000002b1e7808 */ /* 0x000fe40004800000 */
[----:B------:R-:W-:Y:S02]  /*4250*/  PLOP3.LUT P1, PT, PT, PT, UP1, 0x40, 0x0 ;  /* 0x000000000000781c */ /* 0x000fe40003f2e818 */
[C---:B------:R-:W-:Y:S02]  /*4260*/  ISETP.LT.OR P2, PT, R7.reuse, 0x22, P2 ;  /* 0x000000220700780c */ /* 0x040fe40001741670 */
[----:B------:R-:W-:Y:S02]  /*4270*/  ISETP.LT.OR P0, PT, R7, 0x19, P0 ;  /* 0x000000190700780c */ /* 0x000fe40000701670 */
[C---:B------:R-:W-:Y:S02]  /*4280*/  ISETP.GT.AND P1, PT, R6.reuse, 0x28, P1 ;  /* 0x000000280600780c */ /* 0x040fe40000f24270 */
[----:B------:R-:W-:-:S02]  /*4290*/  ISETP.GT.AND P6, PT, R6, 0x8, P6 ;  /* 0x000000080600780c */ /* 0x000fc400037c4270 */
[----:B------:R-:W-:Y:S02]  /*42a0*/  FSEL R178, R39, -INF , !P2 ;  /* 0xff80000027b27808 */ /* 0x000fe40005000000 */
[----:B------:R-:W-:Y:S02]  /*42b0*/  FSEL R31, R34, -INF , !P0 ;  /* 0xff800000221f7808 */ /* 0x000fe40004000000 */
[----:B------:R-:W-:Y:S01]  /*42c0*/  PLOP3.LUT P2, PT, PT, PT, UP6, 0x40, 0x0 ;  /* 0x000000000000781c */ /* 0x000fe20003f4e868 */
[----:B------:R-:W-:Y:S01]  /*42d0*/  UISETP.NE.AND UP6, UPT, UR29, URZ, UPT ;  /* 0x0000003f1d00728c */ /* 0x000fe2000bfc5270 */
[----:B------:R-:W-:Y:S02]  /*42e0*/  PLOP3.LUT P0, PT, PT, PT, UP0, 0x40, 0x0 ;  /* 0x000000000000781c */ /* 0x000fe40003f0e808 */
[C---:B------:R-:W-:Y:S02]  /*42f0*/  ISETP.LT.OR P1, PT, R7.reuse, 0x29, P1 ;  /* 0x000000290700780c */ /* 0x040fe40000f21670 */
[----:B------:R-:W-:-:S02]  /*4300*/  ISETP.LT.OR P6, PT, R7, 0x9, P6 ;  /* 0x000000090700780c */ /* 0x000fc400037c1670 */
[C---:B------:R-:W-:Y:S02]  /*4310*/  ISETP.GT.AND P0, PT, R6.reuse, 0x29, P0 ;  /* 0x000000290600780c */ /* 0x040fe40000704270 */
[----:B------:R-:W-:Y:S02]  /*4320*/  ISETP.GT.AND P5, PT, R6, 0x9, P5 ;  /* 0x000000090600780c */ /* 0x000fe40002fa4270 */
[----:B------:R-:W-:Y:S02]  /*4330*/  FSEL R189, R26, -INF , !P1 ;  /* 0xff8000001abd7808 */ /* 0x000fe40004800000 */
[----:B------:R-:W-:Y:S02]  /*4340*/  FSEL R16, R46, -INF , !P6 ;  /* 0xff8000002e107808 */ /* 0x000fe40007000000 */
[----:B------:R-:W-:Y:S01]  /*4350*/  PLOP3.LUT P1, PT, PT, PT, UP6, 0x40, 0x0 ;  /* 0x000000000000781c */ /* 0x000fe20003f2e868 */
[----:B------:R-:W-:Y:S01]  /*4360*/  UISETP.NE.AND UP6, UPT, UR28, URZ, UPT ;  /* 0x0000003f1c00728c */ /* 0x000fe2000bfc5270 */
[----:B------:R-:W-:-:S02]  /*4370*/  PLOP3.LUT P6, PT, PT, PT, UP4, 0x40, 0x0 ;  /* 0x000000000000781c */ /* 0x000fc40003fce848 */
[C---:B------:R-:W-:Y:S02]  /*4380*/  ISETP.LT.OR P0, PT, R7.reuse, 0x2a, P0 ;  /* 0x0000002a0700780c */ /* 0x040fe40000701670 */
[----:B------:R-:W-:Y:S02]  /*4390*/  ISETP.LT.OR P5, PT, R7, 0xa, P5 ;  /* 0x0000000a0700780c */ /* 0x000fe40002fa1670 */
[----:B------:R-:W-:Y:S02]  /*43a0*/  ISETP.GT.AND P6, PT, R6, 0x19, P6 ;  /* 0x000000190600780c */ /* 0x000fe400037c4270 */
[----:B------:R-:W-:Y:S02]  /*43b0*/  FSEL R188, R27, -INF , !P0 ;  /* 0xff8000001bbc7808 */ /* 0x000fe40004000000 */
[----:B------:R-:W-:Y:S02]  /*43c0*/  FSEL R18, R47, -INF , !P5 ;  /* 0xff8000002f127808 */ /* 0x000fe40006800000 */
[----:B------:R-:W-:Y:S01]  /*43d0*/  PLOP3.LUT P0, PT, PT, PT, UP6, 0x40, 0x0 ;  /* 0x000000000000781c */ /* 0x000fe20003f0e868 */
[----:B------:R-:W-:Y:S01]  /*43e0*/  UISETP.NE.AND UP6, UPT, UR27, URZ, UPT ;  /* 0x0000003f1b00728c */ /* 0x000fe2000bfc5270 */
[----:B------:R-:W-:-:S02]  /*43f0*/  PLOP3.LUT P5, PT, PT, PT, UP3, 0x40, 0x0 ;  /* 0x000000000000781c */ /* 0x000fc40003fae838 */
[----:B------:R-:W-:Y:S02]  /*4400*/  ISETP.LT.OR P6, PT, R7, 0x1a, P6 ;  /* 0x0000001a0700780c */ /* 0x000fe400037c1670 */
[----:B------:R-:W-:Y:S02]  /*4410*/  ISETP.GT.AND P5, PT, R6, 0x20, P5 ;  /* 0x000000200600780c */ /* 0x000fe40002fa4270 */
[----:B------:R-:W-:Y:S01]  /*4420*/  FSEL R34, R35, -INF , !P6 ;  /* 0xff80000023227808 */ /* 0x000fe20007000000 */
[----:B------:R-:W1:Y:S01]  /*4430*/  SHFL.IDX PT, R6, R9, 0x3, 0x1c1f ;  /* 0x007c1f0009067f89 */ /* 0x000e6200000e0000 */
[----:B------:R-:W-:Y:S01]  /*4440*/  PLOP3.LUT P6, PT, PT, PT, UP6, 0x40, 0x0 ;  /* 0x000000000000781c */ /* 0x000fe20003fce868 */
[----:B------:R-:W-:Y:S01]  /*4450*/  UISETP.NE.AND UP6, UPT, UR26, URZ, UPT ;  /* 0x0000003f1a00728c */ /* 0x000fe2000bfc5270 */
[----:B------:R-:W-:Y:S02]  /*4460*/  ISETP.LT.OR P5, PT, R7, 0x21, P5 ;  /* 0x000000210700780c */ /* 0x000fe40002fa1670 */
[----:B------:R-:W-:-:S02]  /*4470*/  ISETP.GT.AND P0, PT, R4, 0x8, P0 ;  /* 0x000000080400780c */ /* 0x000fc40000704270 */
[C---:B------:R-:W-:Y:S02]  /*4480*/  ISETP.GT.AND P2, PT, R4.reuse, RZ, P2 ;  /* 0x000000ff0400720c */ /* 0x040fe40001744270 */
[----:B------:R-:W-:Y:S02]  /*4490*/  ISETP.GT.AND P1, PT, R4, 0x1, P1 ;  /* 0x000000010400780c */ /* 0x000fe40000f24270 */
[----:B------:R-:W-:Y:S02]  /*44a0*/  FSEL R175, R38, -INF , !P5 ;  /* 0xff80000026af7808 */ /* 0x000fe40006800000 */
[C---:B------:R-:W-:Y:S02]  /*44b0*/  ISETP.LT.OR P0, PT, R5.reuse, 0x9, P0 ;  /* 0x000000090500780c */ /* 0x040fe40000701670 */
[----:B------:R-:W-:Y:S01]  /*44c0*/  PLOP3.LUT P5, PT, PT, PT, UP6, 0x40, 0x0 ;  /* 0x000000000000781c */ /* 0x000fe20003fae868 */
[----:B------:R-:W-:Y:S01]  /*44d0*/  UISETP.NE.AND UP6, UPT, UR24, URZ, UPT ;  /* 0x0000003f1800728c */ /* 0x000fe2000bfc5270 */
[----:B------:R-:W-:-:S02]  /*44e0*/  ISETP.LT.OR P2, PT, R5, 0x1, P2 ;  /* 0x000000010500780c */ /* 0x000fc40001741670 */
[----:B------:R-:W-:Y:S01]  /*44f0*/  ISETP.LT.OR P1, PT, R5, 0x2, P1 ;  /* 0x000000020500780c */ /* 0x000fe20000f21670 */
[----:B------:R-:W-:Y:S01]  /*4500*/  UP2UR UR24, UPR, URZ, 0x40 ;  /* 0x000000403f187883 */ /* 0x000fe20008000000 */
[----:B------:R-:W-:Y:S02]  /*4510*/  FSEL R112, R112, -INF , !P0 ;  /* 0xff80000070707808 */ /* 0x000fe40004000000 */
[----:B------:R-:W-:Y:S01]  /*4520*/  PLOP3.LUT P0, PT, PT, PT, UP4, 0x40, 0x0 ;  /* 0x000000000000781c */ /* 0x000fe20003f0e848 */
[----:B-1----:R-:W-:Y:S01]  /*4530*/  IMAD.IADD R8, R12, 0x1, R6 ;  /* 0x000000010c087824 */ /* 0x002fe200078e0206 */
[----:B------:R-:W-:Y:S02]  /*4540*/  FSEL R78, R80, -INF , !P2 ;  /* 0xff800000504e7808 */ /* 0x000fe40005000000 */
[----:B------:R-:W-:Y:S02]  /*4550*/  FSEL R79, R81, -INF , !P1 ;  /* 0xff800000514f7808 */ /* 0x000fe40004800000 */
        /* <DEDUP_REMOVED lines=14> */
[----:B------:R-:W-:Y:S01]  /*4640*/  PLOP3.LUT P0, PT, PT, PT, UP6, 0x40, 0x0 ;  /* 0x000000000000781c */ /* 0x000fe20003f0e868 */
[----:B------:R-:W-:Y:S01]  /*4650*/  UISETP.NE.AND UP6, UPT, UR24, URZ, UPT ;  /* 0x0000003f1800728c */ /* 0x000fe2000bfc5270 */
[----:B------:R-:W-:-:S02]  /*4660*/  FSEL R113, R113, -INF , !P6 ;  /* 0xff80000071717808 */ /* 0x000fc40007000000 */
[----:B------:R-:W-:Y:S02]  /*4670*/  FSEL R132, R72, -INF , !P5 ;  /* 0xff80000048847808 */ /* 0x000fe40006800000 */
[----:B------:R-:W-:Y:S02]  /*4680*/  FSEL R133, R73, -INF , !P2 ;  /* 0xff80000049857808 */ /* 0x000fe40005000000 */
[----:B------:R-:W-:Y:S02]  /*4690*/  FSEL R134, R68, -INF , !P1 ;  /* 0xff80000044867808 */ /* 0x000fe40004800000 */
[----:B------:R-:W-:Y:S02]  /*46a0*/  PLOP3.LUT P6, PT, PT, PT, UP3, 0x40, 0x0 ;  /* 0x000000000000781c */ /* 0x000fe40003fce838 */
[----:B------:R-:W-:Y:S02]  /*46b0*/  PLOP3.LUT P5, PT, PT, PT, UP2, 0x40, 0x0 ;  /* 0x000000000000781c */ /* 0x000fe40003fae828 */
[----:B------:R-:W-:-:S02]  /*46c0*/  PLOP3.LUT P2, PT, PT, PT, UP1, 0x40, 0x0 ;  /* 0x000000000000781c */ /* 0x000fc40003f4e818 */
[----:B------:R-:W-:Y:S02]  /*46d0*/  PLOP3.LUT P1, PT, PT, PT, UP0, 0x40, 0x0 ;  /* 0x000000000000781c */ /* 0x000fe40003f2e808 */
[C---:B------:R-:W-:Y:S02]  /*46e0*/  ISETP.GT.AND P6, PT, R4.reuse, 0x20, P6 ;  /* 0x000000200400780c */ /* 0x040fe400037c4270 */
[C---:B------:R-:W-:Y:S02]  /*46f0*/  ISETP.GT.AND P5, PT, R4.reuse, 0x21, P5 ;  /* 0x000000210400780c */ /* 0x040fe40002fa4270 */
[C---:B------:R-:W-:Y:S02]  /*4700*/  ISETP.GT.AND P2, PT, R4.reuse, 0x28, P2 ;  /* 0x000000280400780c */ /* 0x040fe40001744270 */
[----:B------:R-:W-:Y:S01]  /*4710*/  ISETP.GT.AND P1, PT, R4, 0x29, P1 ;  /* 0x000000290400780c */ /* 0x000fe20000f24270 */
[----:B------:R-:W-:Y:S01]  /*4720*/  IMAD.IADD R4, R10, 0x1, R6 ;  /* 0x000000010a047824 */ /* 0x000fe200078e0206 */
[----:B------:R-:W-:-:S02]  /*4730*/  ISETP.LT.OR P6, PT, R5, 0x21, P6 ;  /* 0x000000210500780c */ /* 0x000fc400037c1670 */
[C---:B------:R-:W-:Y:S02]  /*4740*/  ISETP.LT.OR P5, PT, R5.reuse, 0x22, P5 ;  /* 0x000000220500780c */ /* 0x040fe40002fa1670 */
[C---:B------:R-:W-:Y:S02]  /*4750*/  ISETP.LT.OR P2, PT, R5.reuse, 0x29, P2 ;  /* 0x000000290500780c */ /* 0x040fe40001741670 */
[----:B------:R-:W-:Y:S02]  /*4760*/  ISETP.LT.OR P1, PT, R5, 0x2a, P1 ;  /* 0x0000002a0500780c */ /* 0x000fe40000f21670 */
[----:B------:R-:W-:Y:S02]  /*4770*/  IMNMX R9, R4, R11, PT ;  /* 0x0000000b04097217 */ /* 0x000fe40003800200 */
[----:B------:R-:W-:Y:S02]  /*4780*/  FSEL R190, R64, -INF , !P6 ;  /* 0xff80000040be7808 */ /* 0x000fe40007000000 */
[----:B------:R-:W-:-:S02]  /*4790*/  FSEL R191, R65, -INF , !P5 ;  /* 0xff80000041bf7808 */ /* 0x000fc40006800000 */
        /* <DEDUP_REMOVED lines=15> */
.L_x_2845:
[----:B------:R-:W-:-:S04]  /*4890*/  MOV R5, c[0x0][0x32c] ;  /* 0x0000cb0000057a02 */ /* 0x000fc80000000f00 */
[----:B------:R-:W-:-:S13]  /*48a0*/  ISETP.NE.AND P0, PT, R5, 0x1, PT ;  /* 0x000000010500780c */ /* 0x000fda0003f05270 */
[----:B------:R-:W-:-:S05]  /*48b0*/  @P0 IMAD.HI.U32 R5, R4, c[0x0][0x330], RZ ;  /* 0x0000cc0004050a27 */ /* 0x000fca00078e00ff */
[----:B------:R-:W-:Y:S02]  /*48c0*/  @P0 SHF.R.U32.HI R4, RZ, c[0x0][0x334], R5 ;  /* 0x0000cd00ff040a19 */ /* 0x000fe40000011605 */
.L_x_2846:
[----:B------:R-:W-:Y:S05]  /*48d0*/  BSYNC B0 ;  /* 0x0000000000007941 */ /* 0x000fea0003800000 */
.L_x_2844:
[----:B------:R-:W-:-:S05]  /*48e0*/  IMAD R4, R4, c[0x0][0x32c], R13 ;  /* 0x0000cb0004047a24 */ /* 0x000fca00078e020d */
[----:B------:R-:W-:Y:S02]  /*48f0*/  IADD3 R5, R4, c[0x0][0x32c], RZ ;  /* 0x0000cb0004057a10 */ /* 0x000fe40007ffe0ff */
[----:B------:R-:W-:Y:S02]  /*4900*/  IMNMX R8, R8, R4, !PT ;  /* 0x0000000408087217 */ /* 0x000fe40007800200 */
[----:B------:R-:W-:Y:S02]  /*4910*/  IMNMX R9, R9, R5, PT ;  /* 0x0000000509097217 */ /* 0x000fe40003800200 */
.L_x_2843:
        /* <DEDUP_REMOVED lines=34> */
[----:B------:R-:W-:Y:S01]  /*4b40*/  FMNMX.FTZ R169, R179, R169, !PT ;  /* 0x000000a9b3a97209 */ /* 0x000fe20007810000 */
[----:B------:R-:W-:Y:S01]  /*4b50*/  STL [R1+0x68], R233 ;  /* 0x000068e901007387 */ /* 0x000fe20000100800 */
[----:B------:R-:W-:Y:S02]  /*4b60*/  FMNMX.FTZ R4, R189, R4, !PT ;  /* 0x00000004bd047209 */ /* 0x000fe40007810000 */
[----:B------:R-:W-:Y:S01]  /*4b70*/  FMNMX.FTZ R169, R184, R169, !PT ;  /* 0x000000a9b8a97209 */ /* 0x000fe20007810000 */
[----:B------:R-:W-:Y:S01]  /*4b80*/  STL [R1+0x64], R232 ;  /* 0x000064e801007387 */ /* 0x000fe20000100800 */
[----:B------:R-:W-:-:S02]  /*4b90*/  FMNMX.FTZ R168, R188, R4, !PT ;  /* 0x00000004bca87209 */ /* 0x000fc40007810000 */
        /* <DEDUP_REMOVED lines=9> */
[----:B------:R-:W-:Y:S01]  /*4c30*/  STL [R1+0x60], R231 ;  /* 0x000060e701007387 */ /* 0x000fe20000100800 */
[C---:B------:R-:W-:Y:S01]  /*4c40*/  ISETP.GT.AND P1, PT, R8.reuse, RZ, P1 ;  /* 0x000000ff0800720c */ /* 0x040fe20000f24270 */
[----:B------:R-:W-:Y:S01]  /*4c50*/  UISETP.NE.AND UP2, UPT, UR7, URZ, UPT ;  /* 0x0000003f0700728c */ /* 0x000fe2000bf45270 */
[----:B------:R-:W-:Y:S01]  /*4c60*/  FSEL R27, R83, -INF , !P0 ;  /* 0xff800000531b7808 */ /* 0x000fe20004000000 */
[----:B------:R-:W-:Y:S01]  /*4c70*/  STL [R1+0x5c], R230 ;  /* 0x00005ce601007387 */ /* 0x000fe20000100800 */
[----:B------:R-:W-:Y:S01]  /*4c80*/  PLOP3.LUT P5, PT, PT, PT, UP1, 0x40, 0x0 ;  /* 0x000000000000781c */ /* 0x000fe20003fae818 */
[----:B------:R-:W-:Y:S01]  /*4c90*/  UISETP.NE.AND UP1, UPT, UR6, URZ, UPT ;  /* 0x0000003f0600728c */ /* 0x000fe2000bf25270 */
[----:B------:R-:W-:Y:S01]  /*4ca0*/  ISETP.LT.OR P1, PT, R9, 0x1, P1 ;  /* 0x000000010900780c */ /* 0x000fe20000f21670 */
[----:B------:R-:W-:Y:S01]  /*4cb0*/  STL [R1+0x58], R229 ;  /* 0x000058e501007387 */ /* 0x000fe20000100800 */
[----:B------:R-:W-:-:S02]  /*4cc0*/  ISETP.GT.AND P6, PT, R8, 0x8, P6 ;  /* 0x000000080800780c */ /* 0x000fc400037c4270 */
[----:B------:R-:W-:Y:S01]  /*4cd0*/  PLOP3.LUT P2, PT, PT, PT, UP0, 0x40, 0x0 ;  /* 0x000000000000781c */ /* 0x000fe20003f4e808 */
[----:B------:R-:W-:Y:S01]  /*4ce0*/  UISETP.NE.AND UP0, UPT, UR5, URZ, UPT ;  /* 0x0000003f0500728c */ /* 0x000fe2000bf05270 */
[----:B------:R-:W-:Y:S01]  /*4cf0*/  FSEL R77, R82, -INF , !P1 ;  /* 0xff800000524d7808 */ /* 0x000fe20004800000 */
[----:B------:R-:W-:Y:S01]  /*4d00*/  LDSM.16.MT88.4 R52, [R225+0x3880] ;  /* 0x00388000e134783b */ /* 0x000fe20000004200 */
[----:B------:R-:W-:Y:S01]  /*4d10*/  ISETP.GT.AND P5, PT, R8, 0x9, P5 ;  /* 0x000000090800780c */ /* 0x000fe20002fa4270 */
[----:B------:R-:W-:Y:S01]  /*4d20*/  ULDC.64 UR4, c[0x0][0x2c8] ;  /* 0x0000b20000047ab9 */ /* 0x000fe20000000a00 */
[----:B-1----:R-:W-:Y:S01]  /*4d30*/  FMNMX.FTZ R169, R169, R4, !PT ;  /* 0x00000004a9a97209 */ /* 0x002fe20007810000 */
[----:B------:R-:W-:Y:S01]  /*4d40*/  LDSM.16.MT88.4 R48, [R225+0x2080] ;  /* 0x00208000e130783b */ /* 0x000fe20000004200 */
[----:B------:R-:W-:Y:S02]  /*4d50*/  ISETP.LT.OR P6, PT, R9, 0x9, P6 ;  /* 0x000000090900780c */ /* 0x000fe400037c1670 */
[----:B--2---:R-:W-:Y:S01]  /*4d60*/  FMNMX.FTZ R168, R168, R5, !PT ;  /* 0x00000005a8a87209 */ /* 0x004fe20007810000 */
[----:B------:R-:W1:Y:S01]  /*4d70*/  SHFL.BFLY PT, R4, R169, 0x1, 0x1f ;  /* 0x0c201f00a9047f89 */ /* 0x000e6200000e0000 */
[----:B------:R-:W-:-:S02]  /*4d80*/  LEA R228, R2, R225, 0x1 ;  /* 0x000000e102e47211 */ /* 0x000fc400078e08ff */
[----:B------:R-:W-:Y:S01]  /*4d90*/  PLOP3.LUT P1, PT, PT, PT, UP6, 0x40, 0x0 ;  /* 0x000000000000781c */ /* 0x000fe20003f2e868 */
[----:B------:R-:W2:Y:S01]  /*4da0*/  SHFL.BFLY PT, R5, R168, 0x1, 0x1f ;  /* 0x0c201f00a8057f89 */ /* 0x000ea200000e0000 */
[C---:B------:R-:W-:Y:S01]  /*4db0*/  ISETP.GT.AND P2, PT, R8.reuse, 0x10, P2 ;  /* 0x000000100800780c */ /* 0x040fe20001744270 */
[----:B------:R-:W-:Y:S01]  /*4dc0*/  UISETP.NE.AND UP6, UPT, UR16, URZ, UPT ;  /* 0x0000003f1000728c */ /* 0x000fe2000bfc5270 */
[----:B------:R-:W-:Y:S01]  /*4dd0*/  ISETP.LT.OR P5, PT, R9, 0xa, P5 ;  /* 0x0000000a0900780c */ /* 0x000fe20002fa1670 */
[----:B------:R-:W-:Y:S01]  /*4de0*/  LDSM.16.MT88.4 R120, [R228+0x3880] ;  /* 0x00388000e478783b */ /* 0x000fe20000004200 */
[----:B------:R-:W-:Y:S02]  /*4df0*/  FMNMX.FTZ R3, R77, R27, !PT ;  /* 0x0000001b4d037209 */ /* 0x000fe40007810000 */
[----:B------:R-:W-:Y:S01]  /*4e00*/  ISETP.GT.AND P1, PT, R8, 0x11, P1 ;  /* 0x000000110800780c */ /* 0x000fe20000f24270 */
[----:B------:R-:W-:Y:S01]  /*4e10*/  LDSM.16.MT88.4 R44, [R227+0x2080] ;  /* 0x00208000e32c783b */ /* 0x000fe20000004200 */
[----:B------:R-:W-:-:S02]  /*4e20*/  ISETP.LT.OR P2, PT, R9, 0x11, P2 ;  /* 0x000000110900780c */ /* 0x000fc40001741670 */
[----:B------:R-:W-:Y:S01]  /*4e30*/  FSEL R24, R115, -INF , !P5 ;  /* 0xff80000073187808 */ /* 0x000fe20006800000 */
[----:B------:R-:W-:Y:S01]  /*4e40*/  LDSM.16.MT88.4 R100, [R226+0x3880] ;  /* 0x00388000e264783b */ /* 0x000fe20000004200 */
[----:B------:R-:W-:Y:S02]  /*4e50*/  ISETP.LT.OR P1, PT, R9, 0x12, P1 ;  /* 0x000000120900780c */ /* 0x000fe40000f21670 */
[----:B------:R-:W-:Y:S01]  /*4e60*/  FSEL R25, R74, -INF , !P2 ;  /* 0xff8000004a197808 */ /* 0x000fe20005000000 */
[----:B------:R-:W-:Y:S01]  /*4e70*/  LDSM.16.MT88.4 R40, [R226+0x2080] ;  /* 0x00208000e228783b */ /* 0x000fe20000004200 */
[----:B------:R-:W-:Y:S02]  /*4e80*/  FSEL R26, R75, -INF , !P1 ;  /* 0xff8000004b1a7808 */ /* 0x000fe40004800000 */
[----:B------:R-:W-:Y:S01]  /*4e90*/  PLOP3.LUT P5, PT, PT, PT, UP3, 0x40, 0x0 ;  /* 0x000000000000781c */ /* 0x000fe20003fae838 */
[----:B------:R-:W-:Y:S01]  /*4ea0*/  LDSM.16.MT88.4 R36, [R228+0x2080] ;  /* 0x00208000e424783b */ /* 0x000fe20000004200 */
[----:B-1----:R-:W-:-:S02]  /*4eb0*/  FMNMX.FTZ R169, R169, R4, !PT ;  /* 0x00000004a9a97209 */ /* 0x002fc40007810000 */
[----:B------:R-:W-:Y:S01]  /*4ec0*/  PLOP3.LUT P2, PT, PT, PT, UP2, 0x40, 0x0 ;  /* 0x000000000000781c */ /* 0x000fe20003f4e828 */
[----:B------:R-:W-:Y:S01]  /*4ed0*/  LDSM.16.MT88.4 R124, [R227+0x3880] ;  /* 0x00388000e37c783b */ /* 0x000fe20000004200 */
[----:B--2---:R-:W-:Y:S01]  /*4ee0*/  FMNMX.FTZ R168, R168, R5, !PT ;  /* 0x00000005a8a87209 */ /* 0x004fe20007810000 */
[C---:B------:R-:W-:Y:S01]  /*4ef0*/  FMUL.FTZ R13, R169.reuse, c[0x0][0x2d0] ;  /* 0x0000b400a90d7a20 */ /* 0x040fe20000410000 */
[----:B------:R-:W-:Y:S01]  /*4f00*/  FSETP.NEU.FTZ.AND P0, PT, R169, -INF , PT ;  /* 0xff800000a900780b */ /* 0x000fe20003f1d000 */
[----:B------:R-:W-:Y:S01]  /*4f10*/  LDSM.16.MT88.4 R72, [R225+0x4080] ;  /* 0x00408000e148783b */ /* 0x000fe20000004200 */
[----:B------:R-:W-:Y:S01]  /*4f20*/  PLOP3.LUT P1, PT, PT, PT, UP1, 0x40, 0x0 ;  /* 0x000000000000781c */ /* 0x000fe20003f2e818 */
[C---:B------:R-:W-:Y:S01]  /*4f30*/  FMUL.FTZ R12, R168.reuse, c[0x0][0x2d0] ;  /* 0x0000b400a80c7a20 */ /* 0x040fe20000410000 */
[----:B------:R-:W-:Y:S01]  /*4f40*/  FSEL R13, R13, RZ, P0 ;  /* 0x000000ff0d0d7208 */ /* 0x000fe20000000000 */
[----:B------:R-:W-:Y:S01]  /*4f50*/  STL [R1+0x54], R224 ;  /* 0x000054e001007387 */ /* 0x000fe20000100800 */
[----:B------:R-:W-:-:S02]  /*4f60*/  FSETP.NEU.FTZ.AND P0, PT, R168, -INF , PT ;  /* 0xff800000a800780b */ /* 0x000fc40003f1d000 */
[----:B------:R-:W-:Y:S01]  /*4f70*/  ISETP.GT.AND P5, PT, R8, 0x20, P5 ;  /* 0x000000200800780c */ /* 0x000fe20002fa4270 */
[--C-:B------:R-:W-:Y:S01]  /*4f80*/  FFMA.FTZ R2, R22, c[0x0][0x2d0], -R13.reuse ;  /* 0x0000b40016027a23 */ /* 0x100fe2000001080d */
[----:B------:R-:W-:Y:S01]  /*4f90*/  FSEL R12, R12, RZ, P0 ;  /* 0x000000ff0c0c7208 */ /* 0x000fe20000000000 */
[----:B------:R-:W-:Y:S01]  /*4fa0*/  FFMA.FTZ R4, R17, c[0x0][0x2d0], -R13 ;  /* 0x0000b40011047a23 */ /* 0x000fe2000001080d */
[----:B------:R-:W-:Y:S01]  /*4fb0*/  PLOP3.LUT P0, PT, PT, PT, UP5, 0x40, 0x0 ;  /* 0x000000000000781c */ /* 0x000fe20003f0e858 */
[----:B------:R-:W-:Y:S01]  /*4fc0*/  MUFU.EX2 R229, R2 ;  /* 0x0000000200e57308 */ /* 0x000fe20000000800 */
[----:B------:R-:W-:Y:S01]  /*4fd0*/  ISETP.GT.AND P2, PT, R8, 0x21, P2 ;  /* 0x000000210800780c */ /* 0x000fe20001744270 */
[----:B------:R-:W-:Y:S01]  /*4fe0*/  FFMA.FTZ R0, R15, c[0x0][0x2d0], -R12 ;  /* 0x0000b4000f007a23 */ /* 0x000fe2000001080c */
[----:B------:R-:W-:Y:S01]  /*4ff0*/  FSEL R15, R114, -INF , !P6 ;  /* 0xff800000720f7808 */ /* 0x000fe20007000000 */
[----:B------:R-:W-:Y:S01]  /*5000*/  LDSM.16.MT88.4 R88, [R225+0x2880] ;  /* 0x00288000e158783b */ /* 0x000fe20000004200 */
[----:B------:R-:W-:Y:S01]  /*5010*/  ISETP.GT.AND P0, PT, R8, 0x18, P0 ;  /* 0x000000180800780c */ /* 0x000fe20000704270 */
[----:B------:R-:W-:Y:S01]  /*5020*/  UISETP.NE.AND UP5, UPT, UR17, URZ, UPT ;  /* 0x0000003f1100728c */ /* 0x000fe2000bfa5270 */
[----:B------:R-:W-:Y:S01]  /*5030*/  FMNMX.FTZ R3, R15, R3, !PT ;  /* 0x000000030f037209 */ /* 0x000fe20007810000 */
[----:B------:R1:W-:Y:S01]  /*5040*/  MUFU.EX2 R200, R0 ;  /* 0x0000000000c87308 */ /* 0x0003e20000000800 */
[----:B------:R-:W-:Y:S01]  /*5050*/  ISETP.LT.OR P0, PT, R9, 0x19, P0 ;  /* 0x000000190900780c */ /* 0x000fe20000701670 */
[----:B------:R-:W-:Y:S01]  /*5060*/  LDSM.16.MT88.4 R80, [R226+0x4080] ;  /* 0x00408000e250783b */ /* 0x000fe20000004200 */
[----:B------:R-:W-:-:S02]  /*5070*/  PLOP3.LUT P6, PT, PT, PT, UP4, 0x40, 0x0 ;  /* 0x000000000000781c */ /* 0x000fc40003fce848 */
[----:B------:R-:W-:Y:S01]  /*5080*/  FMNMX.FTZ R3, R24, R3, !PT ;  /* 0x0000000318037209 */ /* 0x000fe20007810000 */
[----:B------:R-:W-:Y:S01]  /*5090*/  LDSM.16.MT88.4 R84, [R226+0x2880] ;  /* 0x00288000e254783b */ /* 0x000fe20000004200 */
[----:B------:R-:W-:Y:S01]  /*50a0*/  FSEL R76, R70, -INF , !P0 ;  /* 0xff800000464c7808 */ /* 0x000fe20004000000 */
[----:B------:R2:W-:Y:S01]  /*50b0*/  MUFU.EX2 R236, R4 ;  /* 0x0000000400ec7308 */ /* 0x0005e20000000800 */
[----:B------:R-:W-:Y:S01]  /*50c0*/  PLOP3.LUT P0, PT, PT, PT, UP0, 0x40, 0x0 ;  /* 0x000000000000781c */ /* 0x000fe20003f0e808 */
[----:B------:R-:W-:Y:S01]  /*50d0*/  LDSM.16.MT88.4 R60, [R228+0x2880] ;  /* 0x00288000e43c783b */ /* 0x000fe20000004200 */
[C---:B------:R-:W-:Y:S02]  /*50e0*/  ISETP.GT.AND P6, PT, R8.reuse, 0x19, P6 ;  /* 0x000000190800780c */ /* 0x040fe400037c4270 */
[----:B------:R-:W-:Y:S02]  /*50f0*/  FMNMX.FTZ R3, R25, R3, !PT ;  /* 0x0000000319037209 */ /* 0x000fe40007810000 */
[----:B------:R-:W-:Y:S01]  /*5100*/  ISETP.GT.AND P1, PT, R8, 0x28, P1 ;  /* 0x000000280800780c */ /* 0x000fe20000f24270 */
[----:B-1----:R-:W-:Y:S01]  /*5110*/  FFMA.FTZ R0, R16, c[0x0][0x2d0], -R12 ;  /* 0x0000b40010007a23 */ /* 0x002fe2000001080c */
[----:B------:R-:W-:-:S02]  /*5120*/  ISETP.GT.AND P0, PT, R8, 0x29, P0 ;  /* 0x000000290800780c */ /* 0x000fc40000704270 */
[C---:B------:R-:W-:Y:S01]  /*5130*/  ISETP.LT.OR P6, PT, R9.reuse, 0x1a, P6 ;  /* 0x0000001a0900780c */ /* 0x040fe200037c1670 */
[----:B------:R1:W-:Y:S01]  /*5140*/  MUFU.EX2 R181, R0 ;  /* 0x0000000000b57308 */ /* 0x0003e20000000800 */
[----:B------:R-:W-:Y:S02]  /*5150*/  FMNMX.FTZ R3, R26, R3, !PT ;  /* 0x000000031a037209 */ /* 0x000fe40007810000 */
[----:B------:R-:W-:Y:S01]  /*5160*/  ISETP.LT.OR P5, PT, R9, 0x21, P5 ;  /* 0x000000210900780c */ /* 0x000fe20002fa1670 */
[----:B--2---:R-:W-:Y:S01]  /*5170*/  FFMA.FTZ R4, R19, c[0x0][0x2d0], -R13 ;  /* 0x0000b40013047a23 */ /* 0x004fe2000001080d */
[C---:B------:R-:W-:Y:S02]  /*5180*/  ISETP.LT.OR P2, PT, R9.reuse, 0x22, P2 ;  /* 0x000000220900780c */ /* 0x040fe40001741670 */
[C---:B------:R-:W-:Y:S01]  /*5190*/  ISETP.LT.OR P1, PT, R9.reuse, 0x29, P1 ;  /* 0x000000290900780c */ /* 0x040fe20000f21670 */
[----:B------:R2:W-:Y:S01]  /*51a0*/  MUFU.EX2 R230, R4 ;  /* 0x0000000400e67308 */ /* 0x0005e20000000800 */
[----:B------:R-:W-:-:S02]  /*51b0*/  ISETP.LT.OR P0, PT, R9, 0x2a, P0 ;  /* 0x0000002a0900780c */ /* 0x000fc40000701670 */
[----:B------:R-:W-:Y:S02]  /*51c0*/  FSEL R28, R71, -INF , !P6 ;  /* 0xff800000471c7808 */ /* 0x000fe40007000000 */
[----:B------:R-:W-:Y:S01]  /*51d0*/  FMNMX.FTZ R3, R76, R3, !PT ;  /* 0x000000034c037209 */ /* 0x000fe20007810000 */
[----:B------:R-:W-:Y:S01]  /*51e0*/  LDSM.16.MT88.4 R68, [R228+0x4080] ;  /* 0x00408000e444783b */ /* 0x000fe20000004200 */
[----:B------:R-:W-:Y:S01]  /*51f0*/  FSEL R171, R66, -INF , !P5 ;  /* 0xff80000042ab7808 */ /* 0x000fe20006800000 */
[----:B-1----:R-:W-:Y:S01]  /*5200*/  FFMA.FTZ R0, R18, c[0x0][0x2d0], -R12 ;  /* 0x0000b40012007a23 */ /* 0x002fe2000001080c */
[----:B------:R-:W-:Y:S02]  /*5210*/  FSEL R172, R67, -INF , !P2 ;  /* 0xff80000043ac7808 */ /* 0x000fe40005000000 */
[----:B------:R-:W-:Y:S01]  /*5220*/  FSEL R173, R58, -INF , !P1 ;  /* 0xff8000003aad7808 */ /* 0x000fe20004800000 */
[----:B------:R1:W3:Y:S01]  /*5230*/  MUFU.EX2 R202, R0 ;  /* 0x0000000000ca7308 */ /* 0x0002e20000000800 */
[----:B------:R-:W-:Y:S01]  /*5240*/  FSEL R174, R59, -INF , !P0 ;  /* 0xff8000003bae7808 */ /* 0x000fe20004000000 */
[----:B------:R-:W-:Y:S01]  /*5250*/  LDSM.16.MT88.4 R64, [R227+0x2880] ;  /* 0x00288000e340783b */ /* 0x000fe20000004200 */
[----:B--2---:R-:W-:-:S03]  /*5260*/  FFMA.FTZ R4, R20, c[0x0][0x2d0], -R13 ;  /* 0x0000b40014047a23 */ /* 0x004fc6000001080d */
[----:B------:R-:W-:Y:S02]  /*5270*/  LDSM.16.MT88.4 R56, [R227+0x4080] ;  /* 0x00408000e338783b */ /* 0x000fe40000004200 */
[----:B------:R2:W-:Y:S01]  /*5280*/  MUFU.EX2 R201, R4 ;  /* 0x0000000400c97308 */ /* 0x0005e20000000800 */
[----:B-1----:R-:W-:Y:S02]  /*5290*/  FMNMX.FTZ R0, R78, R79, !PT ;  /* 0x0000004f4e007209 */ /* 0x002fe40007810000 */
[----:B---3--:R-:W-:Y:S02]  /*52a0*/  F2FP.PACK_AB R7, R202, R181 ;  /* 0x000000b5ca07723e */ /* 0x008fe400000000ff */
[----:B------:R-:W-:-:S04]  /*52b0*/  FMNMX.FTZ R0, R112, R0, !PT ;  /* 0x0000000070007209 */ /* 0x000fc80007810000 */
[----:B------:R-:W-:Y:S01]  /*52c0*/  FMNMX.FTZ R0, R113, R0, !PT ;  /* 0x0000000071007209 */ /* 0x000fe20007810000 */
[----:B--2---:R-:W-:-:S03]  /*52d0*/  FFMA.FTZ R4, R21, c[0x0][0x2d0], -R13 ;  /* 0x0000b40015047a23 */ /* 0x004fc6000001080d */
        /* <DEDUP_REMOVED lines=10> */
[----:B------:R1:W-:Y:S03]  /*5380*/  MUFU.EX2 R198, R0 ;  /* 0x0000000000c67308 */ /* 0x0003e60000000800 */
[----:B------:R-:W-:-:S04]  /*5390*/  FMNMX.FTZ R2, R196, R2, !PT ;  /* 0x00000002c4027209 */ /* 0x000fc80007810000 */
[----:B------:R-:W-:Y:S01]  /*53a0*/  FMNMX.FTZ R2, R197, R2, !PT ;  /* 0x00000002c5027209 */ /* 0x000fe20007810000 */
[----:B------:R2:W3:Y:S04]  /*53b0*/  MUFU.EX2 R182, R4 ;  /* 0x0000000400b67308 */ /* 0x0004e80000000800 */
[----:B------:R-:W4:Y:S01]  /*53c0*/  SHFL.BFLY PT, R9, R2, 0x2, 0x1f ;  /* 0x0c401f0002097f89 */ /* 0x000f2200000e0000 */
[----:B-1----:R-:W-:-:S04]  /*53d0*/  FFMA.FTZ R0, R32, c[0x0][0x2d0], -R13 ;  /* 0x0000b40020007a23 */ /* 0x002fc8000001080d */
[----:B------:R1:W-:Y:S01]  /*53e0*/  MUFU.EX2 R203, R0 ;  /* 0x0000000000cb7308 */ /* 0x0003e20000000800 */
[----:B--2---:R-:W-:Y:S02]  /*53f0*/  F2FP.PACK_AB R4, R230, R236 ;  /* 0x000000ece604723e */ /* 0x004fe400000000ff */
[----:B---3--:R-:W-:-:S07]  /*5400*/  F2FP.PACK_AB R5, R200, R182 ;  /* 0x000000b6c805723e */ /* 0x008fce00000000ff */
[C---:B------:R-:W-:Y:S01]  /*5410*/  HMMA.16816.F32 R152, R4.reuse, R52, RZ ;  /* 0x000000340498723c */ /* 0x040fe200000018ff */
[----:B-1----:R-:W-:Y:S01]  /*5420*/  FMNMX.FTZ R0, R28, R3, !PT ;  /* 0x000000031c007209 */ /* 0x002fe20007810000 */
[----:B------:R-:W-:Y:S01]  /*5430*/  FFMA.FTZ R3, R33, c[0x0][0x2d0], -R13 ;  /* 0x0000b40021037a23 */ /* 0x000fe2000001080d */
[----:B----4-:R-:W-:Y:S02]  /*5440*/  FMNMX.FTZ R2, R2, R9, !PT ;  /* 0x0000000902027209 */ /* 0x010fe40007810000 */
[----:B------:R-:W-:Y:S01]  /*5450*/  FMNMX.FTZ R0, R171, R0, !PT ;  /* 0x00000000ab007209 */ /* 0x000fe20007810000 */
[----:B------:R1:W2:Y:S02]  /*5460*/  MUFU.EX2 R183, R3 ;  /* 0x0000000300b77308 */ /* 0x0002a40000000800 */
[----:B------:R-:W-:Y:S01]  /*5470*/  HMMA.16816.F32 R140, R4, R48, RZ ;  /* 0x00000030048c723c */ /* 0x000fe200000018ff */
[----:B------:R-:W3:Y:S01]  /*5480*/  SHFL.BFLY PT, R14, R2, 0x1, 0x1f ;  /* 0x0c201f00020e7f89 */ /* 0x000ee200000e0000 */
[----:B------:R-:W-:-:S04]  /*5490*/  FMNMX.FTZ R0, R172, R0, !PT ;  /* 0x00000000ac007209 */ /* 0x000fc80007810000 */
[----:B------:R-:W-:Y:S02]  /*54a0*/  FMNMX.FTZ R0, R173, R0, !PT ;  /* 0x00000000ad007209 */ /* 0x000fe40007810000 */
[----:B------:R-:W-:Y:S02]  /*54b0*/  HMMA.16816.F32 R136, R4, R120, RZ ;  /* 0x000000780488723c */ /* 0x000fe400000018ff */
[----:B------:R-:W-:Y:S01]  /*54c0*/  FMNMX.FTZ R0, R174, R0, !PT ;  /* 0x00000000ae007209 */ /* 0x000fe20007810000 */
[----:B-1----:R-:W-:-:S04]  /*54d0*/  FFMA.FTZ R3, R29, c[0x0][0x2d0], -R12 ;  /* 0x0000b4001d037a23 */ /* 0x002fc8000001080c */
[----:B------:R-:W1:Y:S01]  /*54e0*/  SHFL.BFLY PT, R8, R0, 0x2, 0x1f ;  /* 0x0c401f0000087f89 */ /* 0x000e6200000e0000 */
[C---:B------:R-:W-:Y:S01]  /*54f0*/  HMMA.16816.F32 R160, R4.reuse, R44, RZ ;  /* 0x0000002c04a0723c */ /* 0x040fe200000018ff */
[----:B--2---:R-:W-:Y:S01]  /*5500*/  F2FP.PACK_AB R10, R183, R203 ;  /* 0x000000cbb70a723e */ /* 0x004fe200000000ff */
[----:B------:R2:W-:Y:S06]  /*5510*/  MUFU.EX2 R224, R3 ;  /* 0x0000000300e07308 */ /* 0x0005ec0000000800 */
[----:B------:R-:W-:Y:S01]  /*5520*/  HMMA.16816.F32 R144, R4, R100, RZ ;  /* 0x000000640490723c */ /* 0x000fe200000018ff */
[----:B---3--:R-:W-:-:S04]  /*5530*/  FMNMX.FTZ R167, R2, R14, !PT ;  /* 0x0000000e02a77209 */ /* 0x008fc80007810000 */
[----:B------:R-:W-:-:S03]  /*5540*/  FSETP.NEU.FTZ.AND P0, PT, R167, -INF , PT ;  /* 0xff800000a700780b */ /* 0x000fc60003f1d000 */
        /* <DEDUP_REMOVED lines=8> */
[----:B------:R2:W-:Y:S07]  /*55d0*/  MUFU.EX2 R235, R3 ;  /* 0x0000000300eb7308 */ /* 0x0005ee0000000800 */
[C---:B------:R-:W-:Y:S08]  /*55e0*/  HMMA.16816.F32 R108, R4.reuse, R42, RZ ;  /* 0x0000002a046c723c */ /* 0x040ff000000018ff */
[----:B------:R-:W-:Y:S01]  /*55f0*/  HMMA.16816.F32 R104, R4, R38, RZ ;  /* 0x000000260468723c */ /* 0x000fe200000018ff */
[----:B--2---:R-:W-:-:S04]  /*5600*/  FFMA.FTZ R3, R34, c[0x0][0x2d0], -R12 ;  /* 0x0000b40022037a23 */ /* 0x004fc8000001080c */
[----:B------:R1:W2:Y:S03]  /*5610*/  MUFU.EX2 R234, R3 ;  /* 0x0000000300ea7308 */ /* 0x0002a60000000800 */
[C---:B------:R-:W-:Y:S08]  /*5620*/  HMMA.16816.F32 R96, R4.reuse, R46, RZ ;  /* 0x0000002e0460723c */ /* 0x040ff000000018ff */
[----:B------:R-:W-:Y:S01]  /*5630*/  HMMA.16816.F32 R92, R4, R54, RZ ;  /* 0x00000036045c723c */ /* 0x000fe200000018ff */
[----:B-1----:R-:W-:Y:S01]  /*5640*/  FMNMX.FTZ R3, R0, R8, !PT ;  /* 0x0000000800037209 */ /* 0x002fe20007810000 */
[----:B------:R-:W-:Y:S01]  /*5650*/  FMUL.FTZ R0, R167, c[0x0][0x2d0] ;  /* 0x0000b400a7007a20 */ /* 0x000fe20000410000 */
[----:B------:R-:W-:-:S05]  /*5660*/  F2FP.PACK_AB R8, R198, R229 ;  /* 0x000000e5c608723e */ /* 0x000fca00000000ff */
[----:B------:R-:W-:Y:S01]  /*5670*/  HMMA.16816.F32 R32, R4, R102, RZ ;  /* 0x000000660420723c */ /* 0x000fe200000018ff */
[----:B--2---:R-:W-:Y:S02]  /*5680*/  F2FP.PACK_AB R11, R234, R235 ;  /* 0x000000ebea0b723e */ /* 0x004fe400000000ff */
[----:B------:R-:W-:-:S05]  /*5690*/  FSEL R0, R0, RZ, P0 ;  /* 0x000000ff00007208 */ /* 0x000fca0000000000 */
[----:B------:R-:W-:Y:S01]  /*56a0*/  HMMA.16816.F32 R20, R4, R122, RZ ;  /* 0x0000007a0414723c */ /* 0x000fe200000018ff */
[----:B------:R-:W-:-:S04]  /*56b0*/  FFMA.FTZ R2, R78, c[0x0][0x2d0], -R0 ;  /* 0x0000b4004e027a23 */ /* 0x000fc80000010800 */
[----:B------:R1:W-:Y:S03]  /*56c0*/  MUFU.EX2 R242, R2 ;  /* 0x0000000200f27308 */ /* 0x0003e60000000800 */
[----:B------:R-:W-:Y:S01]  /*56d0*/  HMMA.16816.F32 R16, R4, R126, RZ ;  /* 0x0000007e0410723c */ /* 0x000fe200000018ff */
[----:B------:R-:W2:Y:S07]  /*56e0*/  SHFL.BFLY PT, R4, R3, 0x1, 0x1f ;  /* 0x0c201f0003047f89 */ /* 0x000eae00000e0000 */
[----:B------:R-:W-:Y:S01]  /*56f0*/  HMMA.16816.F32 R152, R8, R72, R152 ;  /* 0x000000480898723c */ /* 0x000fe20000001898 */
[----:B-1----:R-:W-:-:S07]  /*5700*/  FFMA.FTZ R2, R79, c[0x0][0x2d0], -R0 ;  /* 0x0000b4004f027a23 */ /* 0x002fce0000010800 */
[C---:B------:R-:W-:Y:S01]  /*5710*/  HMMA.16816.F32 R208, R8.reuse, R88, R140 ;  /* 0x0000005808d0723c */ /* 0x040fe2000000188c */
[----:B------:R1:W-:Y:S07]  /*5720*/  MUFU.EX2 R14, R2 ;  /* 0x00000002000e7308 */ /* 0x0003ee0000000800 */
[----:B------:R-:W-:Y:S01]  /*5730*/  HMMA.16816.F32 R136, R8, R68, R136 ;  /* 0x000000440888723c */ /* 0x000fe20000001888 */
[----:B--2---:R-:W-:Y:S01]  /*5740*/  FMNMX.FTZ R3, R3, R4, !PT ;  /* 0x0000000403037209 */ /* 0x004fe20007810000 */
[----:B------:R-:W-:-:S03]  /*5750*/  FFMA.FTZ R4, R113, c[0x0][0x2d0], -R0 ;  /* 0x0000b40071047a23 */ /* 0x000fc60000010800 */
[----:B------:R-:W-:-:S03]  /*5760*/  FSETP.NEU.FTZ.AND P0, PT, R3, -INF , PT ;  /* 0xff8000000300780b */ /* 0x000fc60003f1d000 */
[----:B------:R-:W-:Y:S01]  /*5770*/  HMMA.16816.F32 R140, R8, R64, R160 ;  /* 0x00000040088c723c */ /* 0x000fe200000018a0 */
[----:B-1----:R-:W-:-:S07]  /*5780*/  FFMA.FTZ R2, R112, c[0x0][0x2d0], -R0 ;  /* 0x0000b40070027a23 */ /* 0x002fce0000010800 */
[C---:B------:R-:W-:Y:S08]  /*5790*/  HMMA.16816.F32 R144, R8.reuse, R80, R144 ;  /* 0x000000500890723c */ /* 0x040ff00000001890 */
[----:B------:R-:W-:Y:S01]  /*57a0*/  HMMA.16816.F32 R192, R8, R84, R148 ;  /* 0x0000005408c0723c */ /* 0x000fe20000001894 */
[----:B------:R-:W-:Y:S01]  /*57b0*/  MOV R185, R136 ;  /* 0x0000008800b97202 */ /* 0x000fe20000000f00 */
[----:B------:R-:W-:Y:S01]  /*57c0*/  IMAD.MOV.U32 R233, RZ, RZ, R137 ;  /* 0x000000ffffe97224 */ /* 0x000fe200078e0089 */
[----:B------:R-:W-:Y:S01]  /*57d0*/  MUFU.EX2 R136, R4 ;  /* 0x0000000400887308 */ /* 0x000fe20000000800 */
[----:B------:R-:W-:Y:S01]  /*57e0*/  IMAD.MOV.U32 R232, RZ, RZ, R138 ;  /* 0x000000ffffe87224 */ /* 0x000fe200078e008a */
[----:B------:R-:W-:-:S03]  /*57f0*/  MOV R231, R139 ;  /* 0x0000008b00e77202 */ /* 0x000fc60000000f00 */
[C---:B------:R-:W-:Y:S01]  /*5800*/  HMMA.16816.F32 R148, R8.reuse, R60, R156 ;  /* 0x0000003c0894723c */ /* 0x040fe2000000189c */
[----:B------:R-:W-:Y:S01]  /*5810*/  MOV R7, R140 ;  /* 0x0000008c00077202 */ /* 0x000fe20000000f00 */
[----:B------:R-:W-:Y:S02]  /*5820*/  IMAD.MOV.U32 R6, RZ, RZ, R142 ;  /* 0x000000ffff067224 */ /* 0x000fe400078e008e */
[----:B------:R-:W-:Y:S02]  /*5830*/  IMAD.MOV.U32 R142, RZ, RZ, R155 ;  /* 0x000000ffff8e7224 */ /* 0x000fe400078e009b */
[----:B------:R-:W-:Y:S01]  /*5840*/  IMAD.MOV.U32 R155, RZ, RZ, R7 ;  /* 0x000000ffff9b7224 */ /* 0x000fe200078e0007 */
[----:B------:R-:W-:Y:S01]  /*5850*/  MOV R158, R143 ;  /* 0x0000008f009e7202 */ /* 0x000fe20000000f00 */
[----:B------:R-:W-:Y:S01]  /*5860*/  IMAD.MOV.U32 R157, RZ, RZ, R152 ;  /* 0x000000ffff9d7224 */ /* 0x000fe200078e0098 */
[----:B------:R-:W-:Y:S01]  /*5870*/  MOV R140, R145 ;  /* 0x00000091008c7202 */ /* 0x000fe20000000f00 */
[----:B------:R-:W1:Y:S01]  /*5880*/  MUFU.EX2 R152, R2 ;  /* 0x0000000200987308 */ /* 0x000e620000000800 */
[----:B------:R-:W-:Y:S01]  /*5890*/  IMAD.MOV.U32 R159, RZ, RZ, R141 ;  /* 0x000000ffff9f7224 */ /* 0x000fe200078e008d */
[C---:B------:R-:W-:Y:S01]  /*58a0*/  HMMA.16816.F32 R116, R8.reuse, R90, R116 ;  /* 0x0000005a0874723c */ /* 0x040fe20000001874 */
        /* <DEDUP_REMOVED lines=8> */
[----:B------:R-:W-:-:S02]  /*5930*/  IMAD.MOV.U32 R187, RZ, RZ, R194 ;  /* 0x000000ffffbb7224 */ /* 0x000fc400078e00c2 */
[----:B------:R-:W-:Y:S02]  /*5940*/  IMAD.MOV.U32 R5, RZ, RZ, R192 ;  /* 0x000000ffff057224 */ /* 0x000fe400078e00c0 */
[----:B------:R-:W-:Y:S01]  /*5950*/  IMAD.MOV.U32 R156, RZ, RZ, R153 ;  /* 0x000000ffff9c7224 */ /* 0x000fe200078e0099 */
[----:B-1----:R-:W-:Y:S01]  /*5960*/  F2FP.PACK_AB R6, R136, R152 ;  /* 0x000000988806723e */ /* 0x002fe200000000ff */
[----:B------:R-:W-:Y:S01]  /*5970*/  FMUL.FTZ R2, R3, c[0x0][0x2d0] ;  /* 0x0000b40003027a20 */ /* 0x000fe20000410000 */
[----:B------:R-:W-:Y:S01]  /*5980*/  HMMA.16816.F32 R248, R8, R86, R108 ;  /* 0x0000005608f8723c */ /* 0x000fe2000000186c */
[----:B------:R-:W-:Y:S01]  /*5990*/  IMAD.MOV.U32 R153, RZ, RZ, R5 ;  /* 0x000000ffff997224 */ /* 0x000fe200078e0005 */
[----:B------:R-:W-:Y:S01]  /*59a0*/  MOV R131, R154 ;  /* 0x0000009a00837202 */ /* 0x000fe20000000f00 */
[----:B------:R-:W-:Y:S01]  /*59b0*/  IMAD.MOV.U32 R130, RZ, RZ, R159 ;  /* 0x000000ffff827224 */ /* 0x000fe200078e009f */
[----:B------:R-:W-:Y:S01]  /*59c0*/  FSEL R2, R2, RZ, P0 ;  /* 0x000000ff02027208 */ /* 0x000fe20000000000 */
[----:B------:R-:W-:Y:S01]  /*59d0*/  IMAD.MOV.U32 R129, RZ, RZ, R155 ;  /* 0x000000ffff817224 */ /* 0x000fe200078e009b */
[----:B------:R-:W-:-:S02]  /*59e0*/  MOV R159, R200 ;  /* 0x000000c8009f7202 */ /* 0x000fc40000000f00 */
[C---:B------:R-:W-:Y:S01]  /*59f0*/  HMMA.16816.F32 R160, R8.reuse, R62, R104 ;  /* 0x0000003e08a0723c */ /* 0x040fe20000001868 */
[----:B------:R-:W-:Y:S01]  /*5a00*/  FFMA.FTZ R4, R77, c[0x0][0x2d0], -R2 ;  /* 0x0000b4004d047a23 */ /* 0x000fe20000010802 */
[----:B------:R-:W-:Y:S01]  /*5a10*/  MOV R137, R117 ;  /* 0x0000007500897202 */ /* 0x000fe20000000f00 */
[----:B------:R-:W-:Y:S02]  /*5a20*/  IMAD.MOV.U32 R139, RZ, RZ, R118 ;  /* 0x000000ffff8b7224 */ /* 0x000fe400078e0076 */
[----:B------:R1:W-:Y:S01]  /*5a30*/  MUFU.EX2 R195, R4 ;  /* 0x0000000400c37308 */ /* 0x0003e20000000800 */
[----:B------:R-:W-:Y:S02]  /*5a40*/  IMAD.MOV.U32 R138, RZ, RZ, R119 ;  /* 0x000000ffff8a7224 */ /* 0x000fe400078e0077 */
[----:B------:R-:W-:Y:S01]  /*5a50*/  HMMA.16816.F32 R244, R8, R66, R96 ;  /* 0x0000004208f4723c */ /* 0x000fe20000001860 */
[----:B------:R-:W-:-:S07]  /*5a60*/  IMAD.MOV.U32 R77, RZ, RZ, R116 ;  /* 0x000000ffff4d7224 */ /* 0x000fce00078e0074 */
        /* <DEDUP_REMOVED lines=8> */
[----:B------:R1:W-:Y:S02]  /*5af0*/  MUFU.EX2 R192, R4 ;  /* 0x0000000400c07308 */ /* 0x0003e40000000800 */
[----:B------:R-:W-:Y:S02]  /*5b00*/  FFMA.FTZ R8, R132, c[0x0][0x2d0], -R0 ;  /* 0x0000b40084087a23 */ /* 0x000fe40000010800 */
[----:B------:R-:W-:-:S04]  /*5b10*/  IMAD.MOV.U32 R132, RZ, RZ, R138 ;  /* 0x000000ffff847224 */ /* 0x000fc800078e008a */
[----:B------:R2:W-:Y:S01]  /*5b20*/  MUFU.EX2 R30, R8 ;  /* 0x00000008001e7308 */ /* 0x0005e20000000800 */
[----:B-1----:R-:W-:-:S07]  /*5b30*/  FFMA.FTZ R4, R24, c[0x0][0x2d0], -R2 ;  /* 0x0000b40018047a23 */ /* 0x002fce0000010802 */
[----:B------:R1:W3:Y:S01]  /*5b40*/  MUFU.EX2 R193, R4 ;  /* 0x0000000400c17308 */ /* 0x0002e20000000800 */
[----:B--2---:R-:W-:Y:S01]  /*5b50*/  FFMA.FTZ R8, R133, c[0x0][0x2d0], -R0 ;  /* 0x0000b40085087a23 */ /* 0x004fe20000010800 */
[----:B------:R-:W-:-:S06]  /*5b60*/  MOV R133, R139 ;  /* 0x0000008b00857202 */ /* 0x000fcc0000000f00 */
[----:B------:R2:W-:Y:S01]  /*5b70*/  MUFU.EX2 R15, R8 ;  /* 0x00000008000f7308 */ /* 0x0005e20000000800 */
[----:B-1----:R-:W-:Y:S02]  /*5b80*/  F2FP.PACK_AB R4, R14, R242 ;  /* 0x000000f20e04723e */ /* 0x002fe400000000ff */
[----:B---3--:R-:W-:Y:S01]  /*5b90*/  F2FP.PACK_AB R7, R193, R192 ;  /* 0x000000c0c107723e */ /* 0x008fe200000000ff */
[----:B--2---:R-:W-:-:S06]  /*5ba0*/  FFMA.FTZ R8, R134, c[0x0][0x2d0], -R0 ;  /* 0x0000b40086087a23 */ /* 0x004fcc0000010800 */
[C---:B------:R-:W-:Y:S01]  /*5bb0*/  HMMA.16816.F32 R108, R4.reuse, R40, RZ ;  /* 0x00000028046c723c */ /* 0x040fe200000018ff */
[----:B------:R-:W-:Y:S01]  /*5bc0*/  IMAD.MOV.U32 R134, RZ, RZ, R137 ;  /* 0x000000ffff867224 */ /* 0x000fe200078e0089 */
[----:B------:R1:W2:Y:S06]  /*5bd0*/  MUFU.EX2 R29, R8 ;  /* 0x00000008001d7308 */ /* 0x0002ac0000000800 */
[C---:B------:R-:W-:Y:S08]  /*5be0*/  HMMA.16816.F32 R104, R4.reuse, R42, RZ ;  /* 0x0000002a0468723c */ /* 0x040ff000000018ff */
[----:B------:R-:W-:Y:S01]  /*5bf0*/  HMMA.16816.F32 R40, R4, R102, RZ ;  /* 0x000000660428723c */ /* 0x000fe200000018ff */
[----:B-1----:R-:W-:-:S02]  /*5c00*/  FFMA.FTZ R8, R135, c[0x0][0x2d0], -R0 ;  /* 0x0000b40087087a23 */ /* 0x002fc40000010800 */
[----:B------:R-:W-:Y:S02]  /*5c10*/  IMAD.MOV.U32 R135, RZ, RZ, R30 ;  /* 0x000000ffff877224 */ /* 0x000fe400078e001e */
[----:B------:R1:W3:Y:S02]  /*5c20*/  MUFU.EX2 R128, R8 ;  /* 0x0000000800807308 */ /* 0x0002e40000000800 */
[----:B--2---:R-:W-:Y:S01]  /*5c30*/  MOV R103, R29 ;  /* 0x0000001d00677202 */ /* 0x004fe20000000f00 */
[----:B------:R-:W-:Y:S01]  /*5c40*/  HMMA.16816.F32 R116, R4, R48, RZ ;  /* 0x000000300474723c */ /* 0x000fe200000018ff */
[----:B------:R-:W-:-:S07]  /*5c50*/  IMAD.MOV.U32 R102, RZ, RZ, R181 ;  /* 0x000000ffff667224 */ /* 0x000fce00078e00b5 */
        /* <DEDUP_REMOVED lines=8> */
[C---:B------:R-:W-:Y:S07]  /*5ce0*/  HMMA.16816.F32 R24, R4.reuse, R52, RZ ;  /* 0x000000340418723c */ /* 0x040fee00000018ff */
[----:B------:R-:W-:Y:S01]  /*5cf0*/  IMAD.MOV.U32 R53, RZ, RZ, R183 ;  /* 0x000000ffff357224 */ /* 0x000fe200078e00b7 */
[----:B------:R-:W-:Y:S01]  /*5d00*/  HMMA.16816.F32 R48, R4, R46, RZ ;  /* 0x0000002e0430723c */ /* 0x000fe200000018ff */
[----:B------:R-:W-:Y:S01]  /*5d10*/  MOV R52, R203 ;  /* 0x000000cb00347202 */ /* 0x000fe20000000f00 */
[----:B-1----:R-:W-:-:S06]  /*5d20*/  FFMA.FTZ R8, R76, c[0x0][0x2d0], -R2 ;  /* 0x0000b4004c087a23 */ /* 0x002fcc0000010802 */
[C---:B------:R-:W-:Y:S01]  /*5d30*/  HMMA.16816.F32 R44, R4.reuse, R54, RZ ;  /* 0x00000036042c723c */ /* 0x040fe200000018ff */
[----:B------:R-:W-:Y:S01]  /*5d40*/  IMAD.MOV.U32 R76, RZ, RZ, R202 ;  /* 0x000000ffff4c7224 */ /* 0x000fe200078e00ca */
[----:B------:R1:W-:Y:S05]  /*5d50*/  MUFU.EX2 R166, R8 ;  /* 0x0000000800a67308 */ /* 0x0003ea0000000800 */
[----:B------:R-:W-:Y:S01]  /*5d60*/  MOV R54, R180 ;  /* 0x000000b400367202 */ /* 0x000fe20000000f00 */
[----:B------:R-:W-:Y:S01]  /*5d70*/  HMMA.16816.F32 R20, R4, R100, RZ ;  /* 0x000000640414723c */ /* 0x000fe200000018ff */
[----:B------:R-:W-:-:S06]  /*5d80*/  IMAD.MOV.U32 R55, RZ, RZ, R201 ;  /* 0x000000ffff377224 */ /* 0x000fcc00078e00c9 */
[----:B------:R-:W-:Y:S01]  /*5d90*/  MOV R100, R182 ;  /* 0x000000b600647202 */ /* 0x000fe20000000f00 */
[----:B------:R-:W-:Y:S01]  /*5da0*/  HMMA.16816.F32 R36, R4, R122, RZ ;  /* 0x0000007a0424723c */ /* 0x000fe200000018ff */
[----:B------:R-:W-:Y:S02]  /*5db0*/  IMAD.MOV.U32 R101, RZ, RZ, R136 ;  /* 0x000000ffff657224 */ /* 0x000fe400078e0088 */
[----:B-1----:R-:W-:-:S04]  /*5dc0*/  FFMA.FTZ R8, R28, c[0x0][0x2d0], -R2 ;  /* 0x0000b4001c087a23 */ /* 0x002fc80000010802 */
[----:B------:R1:W4:Y:S01]  /*5dd0*/  MUFU.EX2 R164, R8 ;  /* 0x0000000800a47308 */ /* 0x0003220000000800 */
[C---:B------:R-:W-:Y:S07]  /*5de0*/  HMMA.16816.F32 R28, R4.reuse, R126, RZ ;  /* 0x0000007e041c723c */ /* 0x040fee00000018ff */
[----:B---3--:R-:W-:Y:S01]  /*5df0*/  IMAD.MOV.U32 R127, RZ, RZ, R128 ;  /* 0x000000ffff7f7224 */ /* 0x008fe200078e0080 */
[----:B------:R-:W-:Y:S01]  /*5e00*/  HMMA.16816.F32 R16, R4, R124, RZ ;  /* 0x0000007c0410723c */ /* 0x000fe200000018ff */
[----:B------:R-:W-:-:S06]  /*5e10*/  IMAD.MOV.U32 R128, RZ, RZ, R153 ;  /* 0x000000ffff807224 */ /* 0x000fcc00078e0099 */
[----:B------:R-:W-:Y:S01]  /*5e20*/  IMAD.MOV.U32 R125, RZ, RZ, R152 ;  /* 0x000000ffff7d7224 */ /* 0x000fe200078e0098 */
[----:B-1----:R-:W-:Y:S07]  /*5e30*/  HMMA.16816.F32 R8, R4, R120, RZ ;  /* 0x000000780408723c */ /* 0x002fee00000018ff */
[----:B------:R-:W-:Y:S02]  /*5e40*/  F2FP.PACK_AB R4, R15, R135 ;  /* 0x000000870f04723e */ /* 0x000fe400000000ff */
[----:B------:R-:W-:-:S02]  /*5e50*/  F2FP.PACK_AB R6, R127, R103 ;  /* 0x000000677f06723e */ /* 0x000fc400000000ff */
[----:B--2---:R-:W-:Y:S02]  /*5e60*/  F2FP.PACK_AB R5, R170, R165 ;  /* 0x000000a5aa05723e */ /* 0x004fe400000000ff */
[----:B----4-:R-:W-:-:S07]  /*5e70*/  F2FP.PACK_AB R7, R164, R166 ;  /* 0x000000a6a407723e */ /* 0x010fce00000000ff */
[C---:B------:R-:W-:Y:S08]  /*5e80*/  HMMA.16816.F32 R24, R4.reuse, R72, R24 ;  /* 0x000000480418723c */ /* 0x040ff00000001818 */
[C---:B------:R-:W-:Y:S07]  /*5e90*/  HMMA.16816.F32 R120, R4.reuse, R68, R8 ;  /* 0x000000440478723c */ /* 0x040fee0000001808 */
[----:B------:R-:W-:Y:S01]  /*5ea0*/  FFMA.FTZ R8, R177, c[0x0][0x2d0], -R13 ;  /* 0x0000b400b1087a23 */ /* 0x000fe2000001080d */
[C---:B------:R-:W-:Y:S01]  /*5eb0*/  HMMA.16816.F32 R180, R4.reuse, R88, R116 ;  /* 0x0000005804b4723c */ /* 0x040fe20000001874 */
[----:B------:R-:W-:Y:S01]  /*5ec0*/  IMAD.MOV.U32 R68, RZ, RZ, R157 ;  /* 0x000000ffff447224 */ /* 0x000fe200078e009d */
[----:B------:R-:W-:Y:S01]  /*5ed0*/  MOV R69, R156 ;  /* 0x0000009c00457202 */ /* 0x000fe20000000f00 */
[----:B------:R1:W-:Y:S04]  /*5ee0*/  MUFU.EX2 R73, R8 ;  /* 0x0000000800497308 */ /* 0x0003e80000000800 */
[----:B------:R-:W-:Y:S01]  /*5ef0*/  IMAD.MOV.U32 R118, RZ, RZ, R125 ;  /* 0x000000ffff767224 */ /* 0x000fe200078e007d */
[----:B------:R-:W-:Y:S01]  /*5f00*/  HMMA.16816.F32 R88, R4, R90, R112 ;  /* 0x0000005a0458723c */ /* 0x000fe20000001870 */
[----:B------:R-:W-:Y:S01]  /*5f10*/  MOV R117, R54 ;  /* 0x0000003600757202 */ /* 0x000fe20000000f00 */
[----:B------:R-:W-:Y:S01]  /*5f20*/  IMAD.MOV.U32 R54, RZ, RZ, R134 ;  /* 0x000000ffff367224 */ /* 0x000fe200078e0086 */
[----:B------:R-:W-:Y:S01]  /*5f30*/  MOV R125, R52 ;  /* 0x00000034007d7202 */ /* 0x000fe20000000f00 */
[----:B------:R-:W-:-:S02]  /*5f40*/  IMAD.MOV.U32 R52, RZ, RZ, R77 ;  /* 0x000000ffff347224 */ /* 0x000fc400078e004d */
[----:B------:R-:W-:Y:S01]  /*5f50*/  IMAD.MOV.U32 R134, RZ, RZ, R187 ;  /* 0x000000ffff867224 */ /* 0x000fe200078e00bb */
[----:B------:R-:W-:Y:S01]  /*5f60*/  MOV R112, R78 ;  /* 0x0000004e00707202 */ /* 0x000fe20000000f00 */
[C---:B------:R-:W-:Y:S01]  /*5f70*/  HMMA.16816.F32 R200, R4.reuse, R56, R16 ;  /* 0x0000003804c8723c */ /* 0x040fe20000001810 */
[----:B------:R-:W-:Y:S01]  /*5f80*/  IMAD.MOV.U32 R77, RZ, RZ, R186 ;  /* 0x000000ffff4d7224 */ /* 0x000fe200078e00ba */
[----:B------:R-:W-:Y:S01]  /*5f90*/  MOV R115, R54 ;  /* 0x0000003600737202 */ /* 0x000fe20000000f00 */
[----:B-1----:R-:W-:Y:S01]  /*5fa0*/  FFMA.FTZ R8, R176, c[0x0][0x2d0], -R13 ;  /* 0x0000b400b0087a23 */ /* 0x002fe2000001080d */
[----:B------:R-:W-:Y:S01]  /*5fb0*/  MOV R113, R52 ;  /* 0x0000003400717202 */ /* 0x000fe20000000f00 */
[----:B------:R-:W-:Y:S02]  /*5fc0*/  IMAD.MOV.U32 R119, RZ, RZ, R55 ;  /* 0x000000ffff777224 */ /* 0x000fe400078e0037 */
[----:B------:R1:W2:Y:S01]  /*5fd0*/  MUFU.EX2 R124, R8 ;  /* 0x00000008007c7308 */ /* 0x0002a20000000800 */
[----:B------:R-:W-:Y:S01]  /*5fe0*/  HMMA.16816.F32 R16, R4, R62, R96 ;  /* 0x0000003e0410723c */ /* 0x000fe20000001860 */
[----:B------:R-:W-:Y:S01]  /*5ff0*/  IMAD.MOV.U32 R55, RZ, RZ, R133 ;  /* 0x000000ffff377224 */ /* 0x000fe200078e0085 */
[----:B------:R-:W-:Y:S01]  /*6000*/  MOV R133, R252 ;  /* 0x000000fc00857202 */ /* 0x000fe20000000f00 */
[----:B------:R-:W-:-:S02]  /*6010*/  IMAD.MOV.U32 R72, RZ, RZ, R125 ;  /* 0x000000ffff487224 */ /* 0x000fc400078e007d */
[----:B------:R-:W-:Y:S02]  /*6020*/  IMAD.MOV.U32 R125, RZ, RZ, R242 ;  /* 0x000000ffff7d7224 */ /* 0x000fe400078e00f2 */
[----:B------:R-:W-:Y:S01]  /*6030*/  IMAD.MOV.U32 R56, RZ, RZ, R55 ;  /* 0x000000ffff387224 */ /* 0x000fe200078e0037 */
[C---:B------:R-:W-:Y:S01]  /*6040*/  HMMA.16816.F32 R20, R4.reuse, R80, R20 ;  /* 0x000000500414723c */ /* 0x040fe20000001814 */
[----:B------:R-:W-:Y:S02]  /*6050*/  IMAD.MOV.U32 R99, RZ, RZ, R113 ;  /* 0x000000ffff637224 */ /* 0x000fe400078e0071 */
[----:B------:R-:W-:Y:S02]  /*6060*/  IMAD.MOV.U32 R52, RZ, RZ, R129 ;  /* 0x000000ffff347224 */ /* 0x000fe400078e0081 */
[----:B------:R-:W-:Y:S02]  /*6070*/  IMAD.MOV.U32 R54, RZ, RZ, R131 ;  /* 0x000000ffff367224 */ /* 0x000fe400078e0083 */
[----:B-1----:R-:W-:Y:S01]  /*6080*/  FFMA.FTZ R8, R179, c[0x0][0x2d0], -R13 ;  /* 0x0000b400b3087a23 */ /* 0x002fe2000001080d */
[C---:B------:R-:W-:Y:S01]  /*6090*/  HMMA.16816.F32 R136, R4.reuse, R84, R108 ;  /* 0x000000540488723c */ /* 0x040fe2000000186c */
[----:B--2---:R-:W-:Y:S01]  /*60a0*/  IMAD.MOV.U32 R96, RZ, RZ, R124 ;  /* 0x000000ffff607224 */ /* 0x004fe200078e007c */
[----:B------:R-:W-:Y:S01]  /*60b0*/  LDSM.16.MT88.4 R108, [R228+0x4880] ;  /* 0x00488000e46c783b */ /* 0x000fe20000004200 */
[----:B------:R1:W2:Y:S01]  /*60c0*/  MUFU.EX2 R116, R8 ;  /* 0x0000000800747308 */ /* 0x0002a20000000800 */
[----:B------:R-:W-:Y:S01]  /*60d0*/  IMAD.MOV.U32 R124, RZ, RZ, R76 ;  /* 0x000000ffff7c7224 */ /* 0x000fe200078e004c */
[----:B------:R-:W-:Y:S01]  /*60e0*/  MOV R76, R132 ;  /* 0x00000084004c7202 */ /* 0x000fe20000000f00 */
[----:B------:R-:W-:Y:S01]  /*60f0*/  IMAD.MOV.U32 R132, RZ, RZ, R128 ;  /* 0x000000ffff847224 */ /* 0x000fe200078e0080 */
[----:B------:R-:W-:Y:S01]  /*6100*/  MOV R128, R185 ;  /* 0x000000b900807202 */ /* 0x000fe20000000f00 */
[----:B------:R-:W-:Y:S01]  /*6110*/  HMMA.16816.F32 R104, R4, R86, R104 ;  /* 0x000000560468723c */ /* 0x000fe20000001868 */
[----:B------:R-:W-:Y:S01]  /*6120*/  MOV R84, R141 ;  /* 0x0000008d00547202 */ /* 0x000fe20000000f00 */
[----:B------:R-:W-:-:S02]  /*6130*/  IMAD.MOV.U32 R85, RZ, RZ, R140 ;  /* 0x000000ffff557224 */ /* 0x000fc400078e008c */
[----:B------:R-:W-:Y:S02]  /*6140*/  IMAD.MOV.U32 R81, RZ, RZ, R101 ;  /* 0x000000ffff517224 */ /* 0x000fe400078e0065 */
[----:B------:R-:W-:Y:S02]  /*6150*/  IMAD.MOV.U32 R57, RZ, RZ, R76 ;  /* 0x000000ffff397224 */ /* 0x000fe400078e004c */
[C---:B------:R-:W-:Y:S01]  /*6160*/  HMMA.16816.F32 R40, R4.reuse, R82, R40 ;  /* 0x000000520428723c */ /* 0x040fe20000001828 */
[----:B------:R-:W-:Y:S02]  /*6170*/  IMAD.MOV.U32 R86, RZ, RZ, R142 ;  /* 0x000000ffff567224 */ /* 0x000fe400078e008e */
[----:B-1----:R-:W-:Y:S02]  /*6180*/  FFMA.FTZ R8, R184, c[0x0][0x2d0], -R13 ;  /* 0x0000b400b8087a23 */ /* 0x002fe4000001080d */
[----:B------:R-:W1:Y:S01]  /*6190*/  LDSM.16.MT88.4 R184, [R225+0x3080] ;  /* 0x00308000e1b8783b */ /* 0x000e620000004200 */
[----:B------:R-:W-:Y:S01]  /*61a0*/  IMAD.MOV.U32 R13, RZ, RZ, R143 ;  /* 0x000000ffff0d7224 */ /* 0x000fe200078e008f */
[----:B------:R3:W-:Y:S01]  /*61b0*/  MUFU.EX2 R114, R8 ;  /* 0x0000000800727308 */ /* 0x0007e20000000800 */
[----:B--2---:R-:W-:Y:S01]  /*61c0*/  IMAD.MOV.U32 R82, RZ, RZ, R116 ;  /* 0x000000ffff527224 */ /* 0x004fe200078e0074 */
[----:B------:R-:W2:Y:S01]  /*61d0*/  LDSM.16.MT88.4 R140, [R226+0x3080] ;  /* 0x00308000e28c783b */ /* 0x000ea20000004200 */
[----:B------:R-:W-:Y:S01]  /*61e0*/  IMAD.MOV.U32 R87, RZ, RZ, R79 ;  /* 0x000000ffff577224 */ /* 0x000fe200078e004f */
[C---:B------:R-:W-:Y:S01]  /*61f0*/  HMMA.16816.F32 R152, R4.reuse, R60, R92 ;  /* 0x0000003c0498723c */ /* 0x040fe2000000185c */
[----:B------:R-:W-:Y:S01]  /*6200*/  IMAD.MOV.U32 R116, RZ, RZ, R119 ;  /* 0x000000ffff747224 */ /* 0x000fe200078e0077 */
[----:B------:R-:W-:Y:S01]  /*6210*/  LDSM.16.MT88.4 R60, [R227+0x3080] ;  /* 0x00308000e33c783b */ /* 0x000fe20000004200 */
[----:B------:R-:W-:Y:S01]  /*6220*/  IMAD.MOV.U32 R119, RZ, RZ, R135 ;  /* 0x000000ffff777224 */ /* 0x000fe200078e0087 */
[----:B------:R-:W-:Y:S01]  /*6230*/  MOV R135, R77 ;  /* 0x0000004d00877202 */ /* 0x000fe20000000f00 */
[----:B------:R-:W-:Y:S01]  /*6240*/  IMAD.MOV.U32 R98, RZ, RZ, R86 ;  /* 0x000000ffff627224 */ /* 0x000fe200078e0056 */
[----:B------:R-:W-:Y:S01]  /*6250*/  LDSM.16.MT88.4 R76, [R225+0x4880] ;  /* 0x00488000e14c783b */ /* 0x000fe20000004200 */
[----:B------:R-:W-:Y:S01]  /*6260*/  IMAD.MOV.U32 R97, RZ, RZ, R13 ;  /* 0x000000ffff617224 */ /* 0x000fe200078e000d */
[C---:B------:R-:W-:Y:S01]  /*6270*/  HMMA.16816.F32 R32, R4.reuse, R64, R32 ;  /* 0x000000400420723c */ /* 0x040fe20000001820 */
[----:B------:R-:W-:Y:S01]  /*6280*/  MOV R86, R87 ;  /* 0x0000005700567202 */ /* 0x000fe20000000f00 */
[----:B------:R-:W-:Y:S01]  /*6290*/  LDSM.16.MT88.4 R92, [R226+0x4880] ;  /* 0x00488000e25c783b */ /* 0x000fe20000004200 */
[----:B------:R-:W-:Y:S01]  /*62a0*/  IMAD.MOV.U32 R87, RZ, RZ, R112 ;  /* 0x000000ffff577224 */ /* 0x000fe200078e0070 */
[----:B------:R-:W-:Y:S01]  /*62b0*/  MOV R13, R115 ;  /* 0x00000073000d7202 */ /* 0x000fe20000000f00 */
[----:B---3--:R-:W-:Y:S01]  /*62c0*/  FFMA.FTZ R8, R175, c[0x0][0x2d0], -R12 ;  /* 0x0000b400af087a23 */ /* 0x008fe2000001080c */
[----:B------:R-:W-:Y:S01]  /*62d0*/  MOV R115, R81 ;  /* 0x0000005100737202 */ /* 0x000fe20000000f00 */
[----:B------:R-:W-:Y:S01]  /*62e0*/  IMAD.MOV.U32 R112, RZ, RZ, R56 ;  /* 0x000000ffff707224 */ /* 0x000fe200078e0038 */
[----:B------:R-:W-:Y:S01]  /*62f0*/  MOV R65, R124 ;  /* 0x0000007c00417202 */ /* 0x000fe20000000f00 */
[----:B------:R3:W-:Y:S01]  /*6300*/  MUFU.EX2 R126, R8 ;  /* 0x00000008007e7308 */ /* 0x0007e20000000800 */
[----:B------:R-:W-:Y:S01]  /*6310*/  IMAD.MOV.U32 R56, RZ, RZ, R72 ;  /* 0x000000ffff387224 */ /* 0x000fe200078e0048 */
[C---:B------:R-:W-:Y:S01]  /*6320*/  HMMA.16816.F32 R36, R4.reuse, R70, R36 ;  /* 0x000000460424723c */ /* 0x040fe20000001824 */
        /* <DEDUP_REMOVED lines=12> */
[----:B---3--:R-:W-:-:S03]  /*63f0*/  FFMA.FTZ R8, R178, c[0x0][0x2d0], -R12 ;  /* 0x0000b400b2087a23 */ /* 0x008fc6000001080c */
[C---:B------:R-:W-:Y:S01]  /*6400*/  HMMA.16816.F32 R44, R4.reuse, R74, R44 ;  /* 0x0000004a042c723c */ /* 0x040fe2000000182c */
[----:B------:R3:W4:Y:S01]  /*6410*/  MUFU.EX2 R80, R8 ;  /* 0x0000000800507308 */ /* 0x0007220000000800 */
        /* <DEDUP_REMOVED lines=8> */
[----:B------:R1:W5:Y:S01]  /*64a0*/  LDL.LU R236, [R1+0x74] ;  /* 0x0000740001ec7983 */ /* 0x0003620000300800 */
[----:B------:R-:W-:-:S02]  /*64b0*/  IMAD.MOV.U32 R117, RZ, RZ, R102 ;  /* 0x000000ffff757224 */ /* 0x000fc400078e0066 */
[----:B------:R-:W-:Y:S02]  /*64c0*/  IMAD.MOV.U32 R55, RZ, RZ, R158 ;  /* 0x000000ffff377224 */ /* 0x000fe400078e009e */
[----:B---3--:R-:W-:Y:S01]  /*64d0*/  FFMA.FTZ R8, R189, c[0x0][0x2d0], -R12 ;  /* 0x0000b400bd087a23 */ /* 0x008fe2000001080c */
[----:B------:R-:W-:Y:S01]  /*64e0*/  MOV R99, R115 ;  /* 0x0000007300637202 */ /* 0x000fe20000000f00 */
[----:B------:R-:W-:Y:S01]  /*64f0*/  FFMA.FTZ R4, R190, c[0x0][0x2d0], -R0 ;  /* 0x0000b400be047a23 */ /* 0x000fe20000010800 */
[----:B----4-:R-:W-:Y:S01]  /*6500*/  F2FP.PACK_AB R129, R80, R126 ;  /* 0x0000007e5081723e */ /* 0x010fe200000000ff */
[----:B------:R3:W-:Y:S01]  /*6510*/  MUFU.EX2 R252, R8 ;  /* 0x0000000800fc7308 */ /* 0x0007e20000000800 */
[----:B------:R-:W-:Y:S01]  /*6520*/  IMAD.MOV.U32 R98, RZ, RZ, R113 ;  /* 0x000000ffff627224 */ /* 0x000fe200078e0071 */
[----:B------:R-:W-:Y:S02]  /*6530*/  MOV R56, R118 ;  /* 0x0000007600387202 */ /* 0x000fe40000000f00 */
[----:B------:R-:W-:-:S02]  /*6540*/  MOV R97, R112 ;  /* 0x0000007000617202 */ /* 0x000fc40000000f00 */
[----:B------:R-:W-:Y:S01]  /*6550*/  F2FP.PACK_AB R130, R114, R82 ;  /* 0x000000527282723e */ /* 0x000fe200000000ff */
[----:B------:R-:W-:Y:S01]  /*6560*/  IMAD.MOV.U32 R74, RZ, RZ, R175 ;  /* 0x000000ffff4a7224 */ /* 0x000fe200078e00af */
[----:B------:R-:W-:Y:S01]  /*6570*/  F2FP.PACK_AB R128, R96, R73 ;  /* 0x000000496080723e */ /* 0x000fe200000000ff */
[----:B------:R-:W-:Y:S01]  /*6580*/  IMAD.MOV.U32 R58, RZ, RZ, R119 ;  /* 0x000000ffff3a7224 */ /* 0x000fe200078e0077 */
[----:B------:R-:W-:Y:S01]  /*6590*/  MOV R102, R235 ;  /* 0x000000eb00667202 */ /* 0x000fe20000000f00 */
[----:B------:R-:W-:Y:S01]  /*65a0*/  LDSM.16.MT88.4 R156, [R228+0x3080] ;  /* 0x00308000e49c783b */ /* 0x000fe20000004200 */
[----:B---3--:R-:W-:Y:S02]  /*65b0*/  FFMA.FTZ R8, R188, c[0x0][0x2d0], -R12 ;  /* 0x0000b400bc087a23 */ /* 0x008fe4000001080c */
[----:B------:R-:W-:Y:S01]  /*65c0*/  IMAD.MOV.U32 R113, RZ, RZ, R65 ;  /* 0x000000ffff717224 */ /* 0x000fe200078e0041 */
[----:B------:R-:W-:Y:S01]  /*65d0*/  MOV R118, R100 ;  /* 0x0000006400767202 */ /* 0x000fe20000000f00 */
[----:B------:R3:W4:Y:S01]  /*65e0*/  MUFU.EX2 R242, R8 ;  /* 0x0000000800f27308 */ /* 0x0007220000000800 */
[----:B------:R-:W-:-:S02]  /*65f0*/  MOV R112, R57 ;  /* 0x0000003900707202 */ /* 0x000fc40000000f00 */
[----:B------:R-:W-:Y:S01]  /*6600*/  MOV R189, R67 ;  /* 0x0000004300bd7202 */ /* 0x000fe20000000f00 */
[----:B------:R-:W-:Y:S01]  /*6610*/  IMAD.MOV.U32 R115, RZ, RZ, R117 ;  /* 0x000000ffff737224 */ /* 0x000fe200078e0075 */
[----:B------:R-:W-:Y:S01]  /*6620*/  MOV R75, R97 ;  /* 0x00000061004b7202 */ /* 0x000fe20000000f00 */
[----:B------:R-:W-:Y:S01]  /*6630*/  IMAD.MOV.U32 R66, RZ, RZ, R98 ;  /* 0x000000ffff427224 */ /* 0x000fe200078e0062 */
[----:B------:R2:W5:Y:S04]  /*6640*/  LDL.LU R235, [R1+0x70] ;  /* 0x0000700001eb7983 */ /* 0x0005680000300800 */
[----:B---3--:R-:W3:Y:S01]  /*6650*/  LDSM.16.MT88.4 R8, [R227+0x4880] ;  /* 0x00488000e308783b */ /* 0x008ee20000004200 */
[----:B------:R-:W-:Y:S01]  /*6660*/  IMAD.MOV.U32 R65, RZ, RZ, R127 ;  /* 0x000000ffff417224 */ /* 0x000fe200078e007f */
[----:B----4-:R-:W-:Y:S01]  /*6670*/  F2FP.PACK_AB R131, R242, R252 ;  /* 0x000000fcf283723e */ /* 0x010fe200000000ff */
        /* <DEDUP_REMOVED lines=8> */
[C---:B-1----:R-:W-:Y:S01]  /*6700*/  HMMA.16816.F32 R176, R128.reuse, R184, R208 ;  /* 0x000000b880b0723c */ /* 0x042fe200000018d0 */
[----:B------:R-:W-:Y:S01]  /*6710*/  MOV R116, R102 ;  /* 0x0000006600747202 */ /* 0x000fe20000000f00 */
[----:B------:R-:W-:Y:S01]  /*6720*/  IMAD.MOV.U32 R117, RZ, RZ, R103 ;  /* 0x000000ffff757224 */ /* 0x000fe200078e0067 */
[----:B------:R-:W-:Y:S01]  /*6730*/  MOV R97, R113 ;  /* 0x0000007100617202 */ /* 0x000fe20000000f00 */
[----:B------:R-:W-:Y:S01]  /*6740*/  IMAD.MOV.U32 R98, RZ, RZ, R115 ;  /* 0x000000ffff627224 */ /* 0x000fe200078e0073 */
[----:B------:R1:W5:Y:S03]  /*6750*/  LDL.LU R234, [R1+0x6c] ;  /* 0x00006c0001ea7983 */ /* 0x0003660000300800 */
[----:B--2---:R-:W-:Y:S01]  /*6760*/  HMMA.16816.F32 R132, R128, R140, R132 ;  /* 0x0000008c8084723c */ /* 0x004fe20000001884 */
[----:B----4-:R-:W-:-:S04]  /*6770*/  FFMA.FTZ R4, R191, c[0x0][0x2d0], -R0 ;  /* 0x0000b400bf047a23 */ /* 0x010fc80000010800 */
[----:B------:R2:W4:Y:S01]  /*6780*/  MUFU.EX2 R198, R4 ;  /* 0x0000000400c67308 */ /* 0x0005220000000800 */
        /* <DEDUP_REMOVED lines=9> */
[----:B--2---:R-:W-:-:S02]  /*6820*/  FFMA.FTZ R4, R196, c[0x0][0x2d0], -R0 ;  /* 0x0000b400c4047a23 */ /* 0x004fc40000010800 */
[----:B------:R-:W-:Y:S01]  /*6830*/  FFMA.FTZ R0, R197, c[0x0][0x2d0], -R0 ;  /* 0x0000b400c5007a23 */ /* 0x000fe20000010800 */
        /* <DEDUP_REMOVED lines=11> */
[----:B--2---:R-:W-:-:S04]  /*68f0*/  FFMA.FTZ R0, R171, c[0x0][0x2d0], -R2 ;  /* 0x0000b400ab007a23 */ /* 0x004fc80000010802 */
[----:B------:R2:W-:Y:S01]  /*6900*/  MUFU.EX2 R5, R0 ;  /* 0x0000000000057308 */ /* 0x0005e20000000800 */
[----:B------:R-:W-:Y:S01]  /*6910*/  IMAD.MOV.U32 R64, RZ, RZ, R65 ;  /* 0x000000ffff407224 */ /* 0x000fe200078e0041 */
[----:B------:R-:W-:Y:S01]  /*6920*/  MOV R65, R118 ;  /* 0x0000007600417202 */ /* 0x000fe20000000f00 */
[----:B------:R-:W-:Y:S01]  /*6930*/  IMAD.MOV.U32 R12, RZ, RZ, R117 ;  /* 0x000000ffff0c7224 */ /* 0x000fe200078e0075 */
[----:B------:R-:W-:Y:S02]  /*6940*/  MOV R59, R116 ;  /* 0x00000074003b7202 */ /* 0x000fe40000000f00 */
[----:B---3--:R-:W-:Y:S02]  /*6950*/  HMMA.16816.F32 R116, R128, R8, R144 ;  /* 0x000000088074723c */ /* 0x008fe40000001890 */
[----:B------:R-:W3:Y:S01]  /*6960*/  MUFU.EX2 R196, R4 ;  /* 0x0000000400c47308 */ /* 0x000ee20000000800 */
[----:B------:R-:W-:Y:S01]  /*6970*/  MOV R83, R75 ;  /* 0x0000004b00537202 */ /* 0x000fe20000000f00 */
[----:B--2---:R-:W-:-:S04]  /*6980*/  FFMA.FTZ R0, R172, c[0x0][0x2d0], -R2 ;  /* 0x0000b400ac007a23 */ /* 0x004fc80000010802 */
[----:B------:R-:W-:Y:S02]  /*6990*/  HMMA.16816.F32 R144, R128, R142, R248 ;  /* 0x0000008e8090723c */ /* 0x000fe400000018f8 */
[----:B------:R2:W1:Y:S01]  /*69a0*/  MUFU.EX2 R4, R0 ;  /* 0x0000000000047308 */ /* 0x0004620000000800 */
[----:B------:R-:W-:Y:S01]  /*69b0*/  IMAD.MOV.U32 R74, RZ, RZ, R66 ;  /* 0x000000ffff4a7224 */ /* 0x000fe200078e0042 */
[----:B------:R-:W-:-:S03]  /*69c0*/  MOV R75, R67 ;  /* 0x00000043004b7202 */ /* 0x000fc60000000f00 */
[----:B------:R-:W-:Y:S01]  /*69d0*/  IMAD.MOV.U32 R248, RZ, RZ, R64 ;  /* 0x000000fffff87224 */ /* 0x000fe200078e0040 */
[----:B------:R-:W-:Y:S01]  /*69e0*/  HMMA.16816.F32 R188, R128, R186, R208 ;  /* 0x000000ba80bc723c */ /* 0x000fe200000018d0 */
[----:B------:R-:W-:Y:S01]  /*69f0*/  MOV R127, R230 ;  /* 0x000000e6007f7202 */ /* 0x000fe20000000f00 */
[----:B------:R-:W-:Y:S01]  /*6a00*/  IMAD.MOV.U32 R7, RZ, RZ, R98 ;  /* 0x000000ffff077224 */ /* 0x000fe200078e0062 */
[----:B------:R-:W-:-:S04]  /*6a10*/  MOV R6, R99 ;  /* 0x0000006300067202 */ /* 0x000fc80000000f00 */
[----:B------:R-:W-:Y:S02]  /*6a20*/  IMAD.MOV.U32 R210, RZ, RZ, R82 ;  /* 0x000000ffffd27224 */ /* 0x000fe400078e0052 */
[--C-:B--2---:R-:W-:Y:S02]  /*6a30*/  FFMA.FTZ R0, R173, c[0x0][0x2d0], -R2.reuse ;  /* 0x0000b400ad007a23 */ /* 0x104fe40000010802 */
[----:B------:R-:W-:Y:S01]  /*6a40*/  FFMA.FTZ R2, R174, c[0x0][0x2d0], -R2 ;  /* 0x0000b400ae027a23 */ /* 0x000fe20000010802 */
[----:B------:R-:W-:Y:S01]  /*6a50*/  MOV R174, R65 ;  /* 0x0000004100ae7202 */ /* 0x000fe20000000f00 */
[----:B------:R-:W-:Y:S01]  /*6a60*/  IMAD.MOV.U32 R209, RZ, RZ, R80 ;  /* 0x000000ffffd17224 */ /* 0x000fe200078e0050 */
[----:B------:R-:W-:Y:S01]  /*6a70*/  HMMA.16816.F32 R64, R128, R62, R244 ;  /* 0x0000003e8040723c */ /* 0x000fe200000018f4 */
[----:B------:R-:W-:-:S06]  /*6a80*/  IMAD.MOV.U32 R208, RZ, RZ, R96 ;  /* 0x000000ffffd07224 */ /* 0x000fcc00078e0060 */
[----:B------:R-:W-:Y:S02]  /*6a90*/  MOV R245, R83 ;  /* 0x0000005300f57202 */ /* 0x000fe40000000f00 */
[----:B------:R-:W-:Y:S02]  /*6aa0*/  MOV R244, R81 ;  /* 0x0000005100f47202 */ /* 0x000fe40000000f00 */
[----:B------:R-:W-:Y:S01]  /*6ab0*/  HMMA.16816.F32 R80, R128, R78, R220 ;  /* 0x0000004e8050723c */ /* 0x000fe200000018dc */
[----:B------:R-:W-:Y:S06]  /*6ac0*/  MUFU.EX2 R0, R0 ;  /* 0x0000000000007308 */ /* 0x000fec0000000800 */
[----:B------:R-:W-:-:S02]  /*6ad0*/  MOV R221, R97 ;  /* 0x0000006100dd7202 */ /* 0x000fc40000000f00 */
[----:B------:R-:W-:Y:S01]  /*6ae0*/  HMMA.16816.F32 R96, R128, R94, R216 ;  /* 0x0000005e8060723c */ /* 0x000fe200000018d8 */
[----:B------:R-:W2:Y:S01]  /*6af0*/  MUFU.EX2 R2, R2 ;  /* 0x0000000200027308 */ /* 0x000ea20000000800 */
[----:B------:R-:W-:-:S05]  /*6b00*/  IMAD.MOV.U32 R220, RZ, RZ, R72 ;  /* 0x000000ffffdc7224 */ /* 0x000fca00078e0048 */
[----:B------:R-:W-:Y:S02]  /*6b10*/  MOV R217, R127 ;  /* 0x0000007f00d97202 */ /* 0x000fe40000000f00 */
[----:B------:R-:W-:Y:S01]  /*6b20*/  MOV R219, R125 ;  /* 0x0000007d00db7202 */ /* 0x000fe20000000f00 */
[----:B------:R-:W-:Y:S02]  /*6b30*/  IMAD.MOV.U32 R218, RZ, RZ, R124 ;  /* 0x000000ffffda7224 */ /* 0x000fe400078e007c */
[----:B------:R-:W-:Y:S01]  /*6b40*/  FADD.FTZ R6, R6, R217 ;  /* 0x000000d906067221 */ /* 0x000fe20000010000 */
[----:B------:R-:W-:Y:S01]  /*6b50*/  MOV R222, R75 ;  /* 0x0000004b00de7202 */ /* 0x000fe20000000f00 */
[----:B------:R-:W-:Y:S02]  /*6b60*/  FADD.FTZ R14, R219, R14 ;  /* 0x0000000edb0e7221 */ /* 0x000fe40000010000 */
[----:B------:R-:W-:Y:S02]  /*6b70*/  IMAD.MOV.U32 R223, RZ, RZ, R74 ;  /* 0x000000ffffdf7224 */ /* 0x000fe400078e004a */
[----:B------:R-:W-:-:S02]  /*6b80*/  FADD.FTZ R7, R7, R218 ;  /* 0x000000da07077221 */ /* 0x000fc40000010000 */
[----:B------:R-:W-:Y:S01]  /*6b90*/  FADD.FTZ R6, R220, R6 ;  /* 0x00000006dc067221 */ /* 0x000fe20000010000 */
[----:B------:R-:W-:Y:S01]  /*6ba0*/  MOV R246, R59 ;  /* 0x0000003b00f67202 */ /* 0x000fe20000000f00 */
[----:B------:R-:W-:Y:S02]  /*6bb0*/  FADD.FTZ R14, R222, R14 ;  /* 0x0000000ede0e7221 */ /* 0x000fe40000010000 */
[----:B------:R-:W-:Y:S02]  /*6bc0*/  FADD.FTZ R7, R221, R7 ;  /* 0x00000007dd077221 */ /* 0x000fe40000010000 */
[----:B------:R-:W-:Y:S02]  /*6bd0*/  FADD.FTZ R6, R223, R6 ;  /* 0x00000006df067221 */ /* 0x000fe40000010000 */
[----:B------:R-:W-:Y:S02]  /*6be0*/  IMAD.MOV.U32 R247, RZ, RZ, R58 ;  /* 0x000000fffff77224 */ /* 0x000fe400078e003a */
[----:B------:R-:W-:-:S02]  /*6bf0*/  FADD.FTZ R14, R245, R14 ;  /* 0x0000000ef50e7221 */ /* 0x000fc40000010000 */
[----:B------:R-:W-:Y:S02]  /*6c00*/  FADD.FTZ R7, R244, R7 ;  /* 0x00000007f4077221 */ /* 0x000fe40000010000 */
[----:B------:R-:W-:Y:S01]  /*6c10*/  FADD.FTZ R6, R246, R6 ;  /* 0x00000006f6067221 */ /* 0x000fe20000010000 */
[----:B----4-:R-:W-:Y:S01]  /*6c20*/  F2FP.PACK_AB R124, R198, R199 ;  /* 0x000000c7c67c723e */ /* 0x010fe200000000ff */
[----:B------:R-:W-:Y:S01]  /*6c30*/  IMAD.MOV.U32 R197, RZ, RZ, R126 ;  /* 0x000000ffffc57224 */ /* 0x000fe200078e007e */
[----:B---3--:R-:W-:Y:S01]  /*6c40*/  F2FP.PACK_AB R126, R175, R196 ;  /* 0x000000c4af7e723e */ /* 0x008fe200000000ff */
[----:B------:R-:W-:Y:S01]  /*6c50*/  FADD.FTZ R14, R247, R14 ;  /* 0x0000000ef70e7221 */ /* 0x000fe20000010000 */
[----:B-1----:R-:W-:Y:S02]  /*6c60*/  F2FP.PACK_AB R125, R4, R5 ;  /* 0x00000005047d723e */ /* 0x002fe400000000ff */
[----:B--2---:R-:W-:Y:S01]  /*6c70*/  F2FP.PACK_AB R127, R2, R0 ;  /* 0x00000000027f723e */ /* 0x004fe200000000ff */
[----:B------:R-:W-:-:S02]  /*6c80*/  FADD.FTZ R12, R12, R7 ;  /* 0x000000070c0c7221 */ /* 0x000fc40000010000 */
[----:B------:R-:W-:Y:S02]  /*6c90*/  FADD.FTZ R6, R174, R6 ;  /* 0x00000006ae067221 */ /* 0x000fe40000010000 */
[----:B------:R-:W-:Y:S02]  /*6ca0*/  FADD.FTZ R7, R195, R194 ;  /* 0x000000c2c3077221 */ /* 0x000fe40000010000 */
[----:B------:R-:W-:Y:S01]  /*6cb0*/  FADD.FTZ R14, R15, R14 ;  /* 0x0000000e0f0e7221 */ /* 0x000fe20000010000 */
[C---:B------:R-:W-:Y:S01]  /*6cc0*/  HMMA.16816.F32 R136, R124.reuse, R140, R136 ;  /* 0x0000008c7c88723c */ /* 0x040fe20000001888 */
[----:B------:R-:W-:Y:S02]  /*6cd0*/  IMAD.MOV.U32 R249, RZ, RZ, R112 ;  /* 0x000000fffff97224 */ /* 0x000fe400078e0070 */
[----:B------:R-:W-:Y:S02]  /*6ce0*/  FADD.FTZ R12, R248, R12 ;  /* 0x0000000cf80c7221 */ /* 0x000fe40000010000 */
[----:B------:R-:W-:Y:S01]  /*6cf0*/  FADD.FTZ R15, R13, R6 ;  /* 0x000000060d0f7221 */ /* 0x000fe20000010000 */
[----:B------:R-:W-:Y:S01]  /*6d00*/  MOV R250, R113 ;  /* 0x0000007100fa7202 */ /* 0x000fe20000000f00 */
[----:B------:R-:W-:Y:S01]  /*6d10*/  FADD.FTZ R13, R192, R7 ;  /* 0x00000007c00d7221 */ /* 0x000fe20000010000 */
[----:B------:R-:W-:Y:S01]  /*6d20*/  HMMA.16816.F32 R140, R124, R142, R104 ;  /* 0x0000008e7c8c723c */ /* 0x000fe20000001868 */
[----:B------:R-:W-:Y:S01]  /*6d30*/  MOV R251, R115 ;  /* 0x0000007300fb7202 */ /* 0x000fe20000000f00 */
[----:B------:R-:W-:-:S02]  /*6d40*/  IMAD.MOV.U32 R173, RZ, RZ, R56 ;  /* 0x000000ffffad7224 */ /* 0x000fc400078e0038 */
[----:B------:R-:W-:Y:S01]  /*6d50*/  FADD.FTZ R7, R249, R12 ;  /* 0x0000000cf9077221 */ /* 0x000fe20000010000 */
[----:B------:R-:W-:-:S03]  /*6d60*/  MOV R172, R57 ;  /* 0x0000003900ac7202 */ /* 0x000fc60000000f00 */
[----:B------:R-:W-:Y:S01]  /*6d70*/  HMMA.16816.F32 R104, R124, R108, R120 ;  /* 0x0000006c7c68723c */ /* 0x000fe20000001878 */
[----:B------:R-:W-:Y:S01]  /*6d80*/  MOV R171, R73 ;  /* 0x0000004900ab7202 */ /* 0x000fe20000000f00 */
[----:B------:R-:W-:Y:S02]  /*6d90*/  FADD.FTZ R6, R250, R14 ;  /* 0x0000000efa067221 */ /* 0x000fe40000010000 */
[----:B------:R-:W-:-:S04]  /*6da0*/  FADD.FTZ R12, R251, R15 ;  /* 0x0000000ffb0c7221 */ /* 0x000fc80000010000 */
        /* <DEDUP_REMOVED lines=9> */
[----:B------:R-:W-:Y:S01]  /*6e40*/  FADD.FTZ R6, R166, R7 ;  /* 0x00000007a6067221 */ /* 0x000fe20000010000 */
[----:B------:R-:W-:Y:S01]  /*6e50*/  MOV R103, R231 ;  /* 0x000000e700677202 */ /* 0x000fe20000000f00 */
[----:B------:R-:W-:Y:S01]  /*6e60*/  IMAD.MOV.U32 R100, RZ, RZ, R101 ;  /* 0x000000ffff647224 */ /* 0x000fe200078e0065 */
[----:B------:R-:W-:Y:S01]  /*6e70*/  MOV R101, R233 ;  /* 0x000000e900657202 */ /* 0x000fe20000000f00 */
[----:B------:R-:W-:Y:S01]  /*6e80*/  IMAD.MOV.U32 R102, RZ, RZ, R232 ;  /* 0x000000ffff667224 */ /* 0x000fe200078e00e8 */
[----:B------:R-:W-:Y:S01]  /*6e90*/  HMMA.16816.F32 R180, R124, R184, R180 ;  /* 0x000000b87cb4723c */ /* 0x000fe200000018b4 */
[----:B------:R-:W-:Y:S01]  /*6ea0*/  FADD.FTZ R6, R164, R6 ;  /* 0x00000006a4067221 */ /* 0x000fe20000010000 */
[----:B------:R1:W5:Y:S01]  /*6eb0*/  LDL.LU R233, [R1+0x68] ;  /* 0x0000680001e97983 */ /* 0x0003620000300800 */
[----:B------:R-:W-:-:S02]  /*6ec0*/  IMAD.MOV.U32 R211, RZ, RZ, R114 ;  /* 0x000000ffffd37224 */ /* 0x000fc400078e0072 */
[----:B------:R-:W-:Y:S01]  /*6ed0*/  FADD.FTZ R5, R5, R6 ;  /* 0x0000000605057221 */ /* 0x000fe20000010000 */
[----:B------:R1:W5:Y:S02]  /*6ee0*/  LDL.LU R232, [R1+0x64] ;  /* 0x0000640001e87983 */ /* 0x0003640000300800 */
[----:B------:R-:W-:Y:S01]  /*6ef0*/  HMMA.16816.F32 R184, R124, R186, R88 ;  /* 0x000000ba7cb8723c */ /* 0x000fe20000001858 */
[----:B------:R-:W-:Y:S01]  /*6f00*/  FADD.FTZ R4, R4, R5 ;  /* 0x0000000504047221 */ /* 0x000fe20000010000 */
[----:B------:R1:W5:Y:S01]  /*6f10*/  LDL.LU R231, [R1+0x60] ;  /* 0x0000600001e77983 */ /* 0x0003620000300800 */
[----:B------:R-:W-:-:S05]  /*6f20*/  FADD.FTZ R9, R210, R9 ;  /* 0x00000009d2097221 */ /* 0x000fca0000010000 */
[C---:B------:R-:W-:Y:S01]  /*6f30*/  HMMA.16816.F32 R148, R128.reuse, R156, R148 ;  /* 0x0000009c8094723c */ /* 0x040fe20000001894 */
[----:B------:R-:W-:Y:S01]  /*6f40*/  FADD.FTZ R7, R209, R8 ;  /* 0x00000008d1077221 */ /* 0x000fe20000010000 */
[----:B------:R1:W5:Y:S06]  /*6f50*/  LDL.LU R230, [R1+0x5c] ;  /* 0x00005c0001e67983 */ /* 0x00036c0000300800 */
[C---:B------:R-:W-:Y:S01]  /*6f60*/  HMMA.16816.F32 R52, R128.reuse, R60, R52 ;  /* 0x0000003c8034723c */ /* 0x040fe20000001834 */
[----:B------:R-:W-:Y:S01]  /*6f70*/  FADD.FTZ R4, R0, R4 ;  /* 0x0000000400047221 */ /* 0x000fe20000010000 */
[----:B------:R1:W5:Y:S06]  /*6f80*/  LDL.LU R229, [R1+0x58] ;  /* 0x0000580001e57983 */ /* 0x00036c0000300800 */
        /* <DEDUP_REMOVED lines=9> */
[----:B------:R-:W-:Y:S01]  /*7020*/  FADD.FTZ R0, R211, R9 ;  /* 0x00000009d3007221 */ /* 0x000fe20000010000 */
[----:B------:R1:W5:Y:S06]  /*7030*/  LDL.LU R224, [R1+0x54] ;  /* 0x0000540001e07983 */ /* 0x00036c0000300800 */
[C---:B------:R-:W-:Y:S08]  /*7040*/  HMMA.16816.F32 R156, R124.reuse, R158, R16 ;  /* 0x0000009e7c9c723c */ /* 0x040ff00000001810 */
[C---:B------:R-:W-:Y:S08]  /*7050*/  HMMA.16816.F32 R60, R124.reuse, R62, R48 ;  /* 0x0000003e7c3c723c */ /* 0x040ff00000001830 */
[C---:B------:R-:W-:Y:S08]  /*7060*/  HMMA.16816.F32 R76, R124.reuse, R78, R44 ;  /* 0x0000004e7c4c723c */ /* 0x040ff0000000182c */
[C---:B------:R-:W-:Y:S08]  /*7070*/  HMMA.16816.F32 R92, R124.reuse, R94, R40 ;  /* 0x0000005e7c5c723c */ /* 0x040ff00000001828 */
[----:B------:R-:W-:Y:S01]  /*7080*/  HMMA.16816.F32 R108, R124, R110, R36 ;  /* 0x0000006e7c6c723c */ /* 0x000fe20000001824 */
[----:B------:R-:W-:-:S07]  /*7090*/  FADD.FTZ R7, R252, R7 ;  /* 0x00000007fc077221 */ /* 0x000fce0000010000 */
[-C--:B------:R-:W-:Y:S08]  /*70a0*/  HMMA.16816.F32 R128, R128, R10.reuse, R204 ;  /* 0x0000000a8080723c */ /* 0x080ff000000018cc */
        /* <DEDUP_REMOVED lines=10> */
[----:B--2---:R-:W-:-:S05]  /*7150*/  FADD.FTZ R0, R2, R4 ;  /* 0x0000000402007221 */ /* 0x004fca0000010000 */
        /* <DEDUP_REMOVED lines=20> */
.L_x_2848:
[----:B------:R-:W-:Y:S02]  /*72a0*/  UISETP.NE.AND UP0, UPT, UR6, 0x1, UPT ;  /* 0x000000010600788c */ /* 0x000fe4000bf05270 */
[----:B------:R-:W-:Y:S02]  /*72b0*/  ULDC.64 UR4, c[0x0][0x330] ;  /* 0x0000cc0000047ab9 */ /* 0x000fe40000000a00 */
[----:B------:R-:W-:-:S07]  /*72c0*/  UIMAD.WIDE.U32 UR24, UR22, UR4, URZ ;  /* 0x00000004161872a5 */ /* 0x000fce000f8e003f */
[----:B------:R-:W-:Y:S02]  /*72d0*/  @UP0 UMOV UR23, UR25 ;  /* 0x0000001900170c82 */ /* 0x000fe40008000000 */
[----:B------:R-:W-:Y:S02]  /*72e0*/  @UP0 USHF.R.U32.HI UR22, URZ, UR5, UR23 ;  /* 0x000000053f160299 */ /* 0x000fe40008011617 */
.L_x_2849:
[----:B------:R-:W-:Y:S02]  /*72f0*/  ULDC UR4, c[0x0][0x32c] ;  /* 0x0000cb0000047ab9 */ /* 0x000fe40000000800 */
[----:B------:R-:W-:-:S04]  /*7300*/  UIMAD UR4, UR22, UR6, UR4 ;  /* 0x00000006160472a4 */ /* 0x000fc8000f8e0204 */
[----:B------:R-:W-:-:S04]  /*7310*/  UISETP.LT.AND UP0, UPT, UR7, UR4, UPT ;  /* 0x000000040700728c */ /* 0x000fc8000bf01270 */
[----:B------:R-:W-:-:S04]  /*7320*/  USEL UR7, UR7, UR4, UP0 ;  /* 0x0000000407077287 */ /* 0x000fc80008000000 */
.L_x_2847:
        /* <DEDUP_REMOVED lines=8> */
[----:B-1----:R-:W2:Y:S01]  /*73b0*/  LDL R0, [R1+0x24] ;  /* 0x0000240001007983 */ /* 0x002ea20000100800 */
        /* <DEDUP_REMOVED lines=11> */
[----:B------:R1:W-:Y:S02]  /*7470*/  @P0 STL [R1+0x28], R0 ;  /* 0x0000280001000387 */ /* 0x0003e40000100800 */
.L_x_2867:
[----:B------:R-:W2:Y:S01]  /*7480*/  LDL.64 R36, [R1+0x38] ;  /* 0x0000380001247983 */ /* 0x000ea20000100a00 */
[----:B------:R-:W-:Y:S04]  /*7490*/  DEPBAR.LE SB0, 0x0 ;  /* 0x000080000000791a */ /* 0x000fe80000000000 */
[----:B-1----:R-:W2:Y:S01]  /*74a0*/  LDL.64 R2, [R1+0x48] ;  /* 0x0000480001027983 */ /* 0x002ea20000100a00 */
[----:B------:R-:W-:Y:S02]  /*74b0*/  UISETP.GT.AND UP0, UPT, UR8, UR13, UPT ;  /* 0x0000000d0800728c */ /* 0x000fe4000bf04270 */
[----:B------:R-:W-:Y:S02]  /*74c0*/  UISETP.NE.AND UP2, UPT, UR17, URZ, UPT ;  /* 0x0000003f1100728c */ /* 0x000fe4000bf45270 */
[----:B------:R-:W-:Y:S01]  /*74d0*/  BAR.SYNC.DEFER_BLOCKING 0x0 ;  /* 0x0000000000007b1d */ /* 0x000fe20000010000 */
[----:B------:R-:W-:Y:S01]  /*74e0*/  UISETP.NE.AND UP1, UPT, UR16, URZ, UPT ;  /* 0x0000003f1000728c */ /* 0x000fe2000bf25270 */
[----:B------:R-:W-:Y:S05]  /*74f0*/  PLOP3.LUT P0, PT, PT, PT, UP0, 0x80, 0x0 ;  /* 0x000000000000781c */ /* 0x000fea0003f0f008 */
[----:B------:R-:W-:Y:S02]  /*7500*/  @!UP0 USHF.R.S32.HI UR23, URZ, 0x1f, UR13 ;  /* 0x0000001f3f178899 */ /* 0x000fe4000801140d */
[----:B------:R-:W-:Y:S02]  /*7510*/  @!UP0 UIMAD.WIDE.U32 UR24, UR13, UR6, URZ ;  /* 0x000000060d1882a5 */ /* 0x000fe4000f8e003f */
[----:B------:R-:W-:Y:S04]  /*7520*/  @!UP0 UIMAD UR23, UR23, UR6, URZ ;  /* 0x00000006171782a4 */ /* 0x000fe8000f8e023f */
[----:B------:R-:W-:Y:S01]  /*7530*/  @!UP0 UIMAD UR23, UR13, UR7, UR23 ;  /* 0x000000070d1782a4 */ /* 0x000fe2000f8e0217 */
[----:B-1----:R-:W-:Y:S03]  /*7540*/  IMAD.U32 R0, RZ, RZ, UR24 ;  /* 0x00000018ff007e24 */ /* 0x002fe6000f8e00ff */
[----:B------:R-:W-:Y:S04]  /*7550*/  @!UP0 UIADD3 UR23, UR25, UR23, URZ ;  /* 0x0000001719178290 */ /* 0x000fe8000fffe03f */
[----:B------:R-:W-:Y:S01]  /*7560*/  @!UP0 UIMAD UR23, UR23, 0x30, URZ ;  /* 0x00000030171788a4 */ /* 0x000fe2000f8e023f */
[----:B-----5:R-:W-:Y:S01]  /*7570*/  LDSM.16.M88.4 R48, [R231+0x8080] ;  /* 0x00808000e730783b */ /* 0x020fe20000000200 */
[----:B------:R-:W-:Y:S04]  /*7580*/  UISETP.GT.AND UP0, UPT, UR13, UR8, UPT ;  /* 0x000000080d00728c */ /* 0x000fe8000bf04270 */
[----:B------:R-:W1:Y:S05]  /*7590*/  LDSM.16.M88.4 R16, [R224+0x5080] ;  /* 0x00508000e010783b */ /* 0x000e6a0000000200 */
[----:B------:R-:W3:Y:S02]  /*75a0*/  LDSM.16.M88.4 R44, [R231+0xa080] ;  /* 0x00a08000e72c783b */ /* 0x000ee40000000200 */
[----:B------:R-:W-:Y:S03]  /*75b0*/  @UP0 UIADD3 UR24, UR13, -0x1, URZ ;  /* 0xffffffff0d180890 */ /* 0x000fe6000fffe03f */
[----:B------:R-:W4:Y:S01]  /*75c0*/  LDSM.16.M88.4 R32, [R224+0x5880] ;  /* 0x00588000e020783b */ /* 0x000f220000000200 */
[----:B------:R-:W-:Y:S04]  /*75d0*/  @UP0 UIMAD.WIDE.U32 UR26, UR24, UR4, URZ ;  /* 0x00000004181a02a5 */ /* 0x000fe8000f8e003f */
        /* <DEDUP_REMOVED lines=18> */
[-C--:B------:R-:W-:Y:S01]  /*7700*/  HMMA.16816.F32 R36, R48, R172.reuse, RZ ;  /* 0x000000ac3024723c */ /* 0x080fe200000018ff */
[----:B------:R-:W-:Y:S04]  /*7710*/  @!P0 IMAD.WIDE.U32 R2, R0, 0x30, R2 ;  /* 0x0000003000028825 */ /* 0x000fe800078e0002 */
[----:B------:R-:W-:Y:S01]  /*7720*/  @!P0 IMAD.SHL.U32 R0, R2, 0x2, RZ ;  /* 0x0000000202008824 */ /* 0x000fe200078e00ff */
[----:B------:R-:W-:Y:S02]  /*7730*/  @!P0 IADD3 R165, R3, UR23, RZ ;  /* 0x0000001703a58c10 */ /* 0x000fe4000fffe0ff */
[C---:B------:R-:W-:Y:S01]  /*7740*/  HMMA.16816.F32 R40, R44.reuse, R172, RZ ;  /* 0x000000ac2c28723c */ /* 0x040fe200000018ff */
[----:B------:R-:W-:Y:S03]  /*7750*/  @UP0 USHF.R.S32.HI UR23, URZ, 0x1f, UR24 ;  /* 0x0000001f3f170899 */ /* 0x000fe60008011418 */
[----:B------:R-:W-:Y:S01]  /*7760*/  @!P0 IADD3 R168, P1, R0, c[0x0][0x1f8], RZ ;  /* 0x00007e0000a88a10 */ /* 0x000fe20007f3e0ff */
[----:B------:R-:W-:Y:S01]  /*7770*/  @UP0 UIMAD UR23, UR23, UR4, URZ ;  /* 0x00000004171702a4 */ /* 0x000fe2000f8e023f */
[----:B------:R-:W-:Y:S02]  /*7780*/  @!P0 SHF.L.U64.HI R165, R2, 0x1, R165 ;  /* 0x0000000102a58819 */ /* 0x000fe400000102a5 */
[-C--:B------:R-:W-:Y:S01]  /*7790*/  HMMA.16816.F32 R44, R44, R174.reuse, RZ ;  /* 0x000000ae2c2c723c */ /* 0x080fe200000018ff */
[----:B------:R-:W-:Y:S01]  /*77a0*/  @!P0 IADD3 R2, P2, R168, UR12, RZ ;  /* 0x0000000ca8028c10 */ /* 0x000fe2000ff5e0ff */
[----:B------:R-:W-:Y:S02]  /*77b0*/  @UP0 UIMAD UR23, UR24, UR5, UR23 ;  /* 0x00000005181702a4 */ /* 0x000fe4000f8e0217 */
[----:B------:R-:W-:Y:S01]  /*77c0*/  @!P0 IADD3.X R169, R165, c[0x0][0x1fc], RZ, P1, !PT ;  /* 0x00007f00a5a98a10 */ /* 0x000fe20000ffe4ff */
[----:B------:R-:W-:Y:S01]  /*77d0*/  @UP0 USHF.L.U64.HI UR24, UR4, 0x5, UR5 ;  /* 0x0000000504180899 */ /* 0x000fe20008010205 */
[----:B------:R-:W-:Y:S01]  /*77e0*/  @!P0 IADD3 R172, P1, R2, UR12, RZ ;  /* 0x0000000c02ac8c10 */ /* 0x000fe2000ff3e0ff */
[----:B------:R-:W-:Y:S01]  /*77f0*/  @UP0 UIADD3 UR23, UR27, UR23, URZ ;  /* 0x000000171b170290 */ /* 0x000fe2000fffe03f */
[----:B------:R-:W-:Y:S01]  /*7800*/  HMMA.16816.F32 R48, R48, R174, RZ ;  /* 0x000000ae3030723c */ /* 0x000fe200000018ff */
[----:B------:R-:W-:Y:S01]  /*7810*/  @!PT LDS RZ, [RZ] ;  /* 0x00000000fffff984 */ /* 0x000fe20000000800 */
[----:B------:R-:W-:Y:S01]  /*7820*/  @!PT LDS RZ, [RZ] ;  /* 0x00000000fffff984 */ /* 0x000fe20000000800 */
[----:B------:R-:W-:Y:S01]  /*7830*/  @!PT LDS RZ, [RZ] ;  /* 0x00000000fffff984 */ /* 0x000fe20000000800 */
[----:B------:R2:W-:Y:S02]  /*7840*/  @!P0 LDGSTS.E.BYPASS.LTC128B.128 [R243+0x2080], [R168.64], !P4 ;  /* 0x02080000a8f38fae */ /* 0x0005e4000e101d54 */
[----:B------:R-:W-:Y:S01]  /*7850*/  @UP0 UIMAD UR23, UR23, 0x30, URZ ;  /* 0x00000030171708a4 */ /* 0x000fe2000f8e023f */
[----:B------:R-:W-:Y:S02]  /*7860*/  @!P0 IADD3 R0, P6, R0, 0x80, RZ ;  /* 0x0000008000008810 */ /* 0x000fe40007fde0ff */
[----:B------:R-:W-:Y:S02]  /*7870*/  @!P0 IADD3.X R3, R169, UR11, RZ, P2, !PT ;  /* 0x0000000ba9038c10 */ /* 0x000fe400097fe4ff */
[-C--:B-1----:R-:W-:Y:S05]  /*7880*/  HMMA.16816.F32 R4, R192, R196.reuse, R4 ;  /* 0x000000c4c004723c */ /* 0x082fea0000001804 */
[----:B------:R-:W-:Y:S01]  /*7890*/  @!P0 IADD3 R212, P5, R0, c[0x0][0x1f8], RZ ;  /* 0x00007e0000d48a10 */ /* 0x000fe20007fbe0ff */
[----:B------:R-:W-:Y:S01]  /*78a0*/  IMAD.U32 R0, RZ, RZ, UR26 ;  /* 0x0000001aff007e24 */ /* 0x000fe2000f8e00ff */
[----:B------:R-:W-:Y:S01]  /*78b0*/  @!P0 IADD3.X R173, R3, UR11, RZ, P1, !PT ;  /* 0x0000000b03ad8c10 */ /* 0x000fe20008ffe4ff */
[C---:B------:R-:W-:Y:S01]  /*78c0*/  HMMA.16816.F32 R8, R200.reuse, R196, R8 ;  /* 0x000000c4c808723c */ /* 0x040fe20000001808 */
[----:B------:R-:W-:Y:S03]  /*78d0*/  PLOP3.LUT P1, PT, PT, PT, UP0, 0x80, 0x0 ;  /* 0x000000000000781c */ /* 0x000fe60003f2f008 */
[----:B------:R-:W-:Y:S04]  /*78e0*/  @!P0 IADD3.X R213, RZ, c[0x0][0x1fc], R165, P5, P6 ;  /* 0x00007f00ffd58a10 */ /* 0x000fe80002fec4a5 */
[-C--:B------:R-:W-:Y:S01]  /*78f0*/  HMMA.16816.F32 R12, R200, R198.reuse, R12 ;  /* 0x000000c6c80c723c */ /* 0x080fe2000000180c */
[----:B------:R1:W-:Y:S05]  /*7900*/  @!P0 LDGSTS.E.BYPASS.LTC128B.128 [R243+0x3880], [R212.64], !P3 ;  /* 0x03880000d4f38fae */ /* 0x0003ea000d901d54 */
[----:B------:R4:W-:Y:S02]  /*7910*/  @!P0 LDGSTS.E.BYPASS.LTC128B.128 [R243+0x2880], [R2.64], !P4 ;  /* 0x0288000002f38fae */ /* 0x0009e4000e101d54 */
[C---:B------:R-:W-:Y:S03]  /*7920*/  HMMA.16816.F32 R16, R192.reuse, R198, R16 ;  /* 0x000000c6c010723c */ /* 0x040fe60000001810 */
[----:B------:R4:W-:Y:S05]  /*7930*/  @!P0 LDGSTS.E.BYPASS.LTC128B.128 [R243+0x4080], [R2.64+0x80], !P3 ;  /* 0x0408008002f38fae */ /* 0x0009ea000d901d54 */
[-C--:B---3--:R-:W-:Y:S01]  /*7940*/  HMMA.16816.F32 R20, R192, R204.reuse, R20 ;  /* 0x000000ccc014723c */ /* 0x088fe20000001814 */
[----:B------:R3:W-:Y:S05]  /*7950*/  @!P0 LDGSTS.E.BYPASS.LTC128B.128 [R243+0x3080], [R172.64], !P4 ;  /* 0x03080000acf38fae */ /* 0x0007ea000e101d54 */
[----:B------:R3:W-:Y:S01]  /*7960*/  @!P0 LDGSTS.E.BYPASS.LTC128B.128 [R243+0x4880], [R172.64+0x80], !P3 ;  /* 0x04880080acf38fae */ /* 0x0007e2000d901d54 */
[----:B------:R-:W-:Y:S01]  /*7970*/  PLOP3.LUT P0, PT, PT, PT, UP2, 0x80, 0x0 ;  /* 0x000000000000781c */ /* 0x000fe20003f0f028 */
[C---:B------:R-:W-:Y:S03]  /*7980*/  HMMA.16816.F32 R24, R200.reuse, R204, R24 ;  /* 0x000000ccc818723c */ /* 0x040fe60000001818 */
[----:B------:R-:W-:Y:S05]  /*7990*/  LDSM.16.M88.4 R216, [R232+0xa080] ;  /* 0x00a08000e8d8783b */ /* 0x000fea0000000200 */
[-C--:B------:R-:W-:Y:S01]  /*79a0*/  HMMA.16816.F32 R28, R200, R206.reuse, R28 ;  /* 0x000000cec81c723c */ /* 0x080fe2000000181c */
[----:B------:R-:W0:Y:S05]  /*79b0*/  LDGDEPBAR ;  /* 0x00000000000079af */ /* 0x000e2a0000000000 */
[----:B-1----:R-:W-:Y:S01]  /*79c0*/  LDSM.16.M88.4 R212, [R230+0x5080] ;  /* 0x00508000e6d4783b */ /* 0x002fe20000000200 */
[----:B----4-:R-:W-:Y:S01]  /*79d0*/  @P1 IMAD.MOV.U32 R2, RZ, RZ, R244 ;  /* 0x000000ffff021224 */ /* 0x010fe200078e00f4 */
[C---:B------:R-:W-:Y:S03]  /*79e0*/  HMMA.16816.F32 R32, R192.reuse, R206, R32 ;  /* 0x000000cec020723c */ /* 0x040fe60000001820 */
[----:B------:R-:W-:Y:S01]  /*79f0*/  LDSM.16.M88.4 R196, [R230+0x5880] ;  /* 0x00588000e6c4783b */ /* 0x000fe20000000200 */
[----:B------:R-:W-:Y:S04]  /*7a00*/  @P1 IMAD.MOV.U32 R3, RZ, RZ, R247 ;  /* 0x000000ffff031224 */ /* 0x000fe800078e00f7 */
[-C--:B------:R-:W-:Y:S01]  /*7a10*/  HMMA.16816.F32 R36, R192, R208.reuse, R36 ;  /* 0x000000d0c024723c */ /* 0x080fe20000001824 */
[----:B---3--:R-:W1:Y:S03]  /*7a20*/  LDSM.16.M88.4 R172, [R232+0x8080] ;  /* 0x00808000e8ac783b */ /* 0x008e660000000200 */
[----:B------:R-:W-:Y:S02]  /*7a30*/  @P1 IMAD.WIDE.U32 R2, R0, 0x30, R2 ;  /* 0x0000003000021825 */ /* 0x000fe400078e0002 */
[----:B------:R-:W3:Y:S02]  /*7a40*/  LDSM.16.M88.4 R204, [R230+0x6080] ;  /* 0x00608000e6cc783b */ /* 0x000ee40000000200 */
[C---:B------:R-:W-:Y:S03]  /*7a50*/  HMMA.16816.F32 R40, R200.reuse, R208, R40 ;  /* 0x000000d0c828723c */ /* 0x040fe60000001828 */
[----:B------:R-:W-:Y:S01]  /*7a60*/  LDSM.16.M88.4 R220, [R229] ;  /* 0x00000000e5dc783b */ /* 0x000fe20000000200 */
[C---:B--2---:R-:W-:Y:S01]  /*7a70*/  @P1 IMAD.SHL.U32 R168, R2.reuse, 0x2, RZ ;  /* 0x0000000202a81824 */ /* 0x044fe200078e00ff */
[----:B------:R-:W-:Y:S01]  /*7a80*/  @P1 IADD3 R3, R3, UR23, RZ ;  /* 0x0000001703031c10 */ /* 0x000fe2000fffe0ff */
[----:B------:R-:W-:Y:S02]  /*7a90*/  @UP0 USHF.L.U32 UR23, UR4, 0x5, URZ ;  /* 0x0000000504170899 */ /* 0x000fe4000800063f */
[-C--:B------:R-:W-:Y:S01]  /*7aa0*/  HMMA.16816.F32 R44, R200, R210.reuse, R44 ;  /* 0x000000d2c82c723c */ /* 0x080fe2000000182c */
[----:B------:R-:W2:Y:S03]  /*7ab0*/  LDSM.16.M88.4 R200, [R234+0x8080] ;  /* 0x00808000eac8783b */ /* 0x000ea60000000200 */
[----:B------:R-:W-:Y:S04]  /*7ac0*/  @P1 SHF.L.U64.HI R3, R2, 0x1, R3 ;  /* 0x0000000102031819 */ /* 0x000fe80000010203 */
[----:B------:R-:W-:Y:S01]  /*7ad0*/  HMMA.16816.F32 R48, R192, R210, R48 ;  /* 0x000000d2c030723c */ /* 0x000fe20000001830 */
[----:B------:R-:W4:Y:S05]  /*7ae0*/  LDSM.16.M88.4 R192, [R234+0xa080] ;  /* 0x00a08000eac0783b */ /* 0x000f2a0000000200 */
[----:B------:R-:W2:Y:S02]  /*7af0*/  LDSM.16.M88.4 R208, [R229+0x800] ;  /* 0x00080000e5d0783b */ /* 0x000ea40000000200 */
        /* <DEDUP_REMOVED lines=15> */
[----:B------:R-:W3:Y:S05]  /*7bf0*/  LDSM.16.M88.4 R172, [R231+0xc080] ;  /* 0x00c08000e7ac783b */ /* 0x000eea0000000200 */
[----:B------:R-:W1:Y:S02]  /*7c00*/  LDSM.16.M88.4 R204, [R231+0xe080] ;  /* 0x00e08000e7cc783b */ /* 0x000e640000000200 */
[-C--:B--2---:R-:W-:Y:S08]  /*7c10*/  HMMA.16816.F32 R4, R200, R220.reuse, R4 ;  /* 0x000000dcc804723c */ /* 0x084ff00000001804 */
        /* <DEDUP_REMOVED lines=14> */
[----:B------:R-:W2:Y:S05]  /*7d00*/  LDSM.16.M88.4 R200, [R233+0xc080] ;  /* 0x00c08000e9c8783b */ /* 0x000eaa0000000200 */
[----:B------:R-:W4:Y:S02]  /*7d10*/  LDSM.16.M88.4 R212, [R233+0xe080] ;  /* 0x00e08000e9d4783b */ /* 0x000f240000000200 */
[-C--:B---3--:R-:W-:Y:S08]  /*7d20*/  HMMA.16816.F32 R4, R172, R196.reuse, R4 ;  /* 0x000000c4ac04723c */ /* 0x088ff00000001804 */
[C---:B------:R-:W-:Y:S08]  /*7d30*/  HMMA.16816.F32 R8, R204.reuse, R196, R8 ;  /* 0x000000c4cc08723c */ /* 0x040ff00000001808 */
        /* <DEDUP_REMOVED lines=15> */
[-C--:B--2---:R-:W-:Y:S08]  /*7e30*/  HMMA.16816.F32 R4, R200, R208.reuse, R4 ;  /* 0x000000d0c804723c */ /* 0x084ff00000001804 */
[C---:B----4-:R-:W-:Y:S08]  /*7e40*/  HMMA.16816.F32 R8, R212.reuse, R208, R8 ;  /* 0x000000d0d408723c */ /* 0x050ff00000001808 */
        /* <DEDUP_REMOVED lines=13> */
[----:B------:R-:W3:Y:S05]  /*7f20*/  LDSM.16.M88.4 R196, [R236+0xe080] ;  /* 0x00e08000ecc4783b */ /* 0x000eea0000000200 */
[----:B------:R-:W3:Y:S02]  /*7f30*/  LDSM.16.M88.4 R200, [R229+0x2000] ;  /* 0x00200000e5c8783b */ /* 0x000ee40000000200 */
[-C--:B-1----:R-:W-:Y:S08]  /*7f40*/  HMMA.16816.F32 R4, R172, R192.reuse, R4 ;  /* 0x000000c0ac04723c */ /* 0x082ff00000001804 */
[C---:B------:R-:W-:Y:S07]  /*7f50*/  HMMA.16816.F32 R8, R204.reuse, R192, R8 ;  /* 0x000000c0cc08723c */ /* 0x040fee0000001808 */
[C---:B------:R-:W-:Y:S01]  /*7f60*/  @P1 IADD3 R192, P6, R168.reuse, 0x80, RZ ;  /* 0x00000080a8c01810 */ /* 0x040fe20007fde0ff */
[-C--:B------:R-:W-:Y:S04]  /*7f70*/  HMMA.16816.F32 R12, R204, R194.reuse, R12 ;  /* 0x000000c2cc0c723c */ /* 0x080fe8000000180c */
[----:B------:R-:W-:Y:S02]  /*7f80*/  @P1 IADD3 R168, P2, R168, c[0x0][0x1c8], RZ ;  /* 0x00007200a8a81a10 */ /* 0x000fe40007f5e0ff */
[----:B------:R-:W-:Y:S02]  /*7f90*/  @P1 IADD3 R192, P5, R192, c[0x0][0x1c8], RZ ;  /* 0x00007200c0c01a10 */ /* 0x000fe40007fbe0ff */
[C---:B------:R-:W-:Y:S01]  /*7fa0*/  HMMA.16816.F32 R16, R172.reuse, R194, R16 ;  /* 0x000000c2ac10723c */ /* 0x040fe20000001810 */
[----:B------:R-:W4:Y:S03]  /*7fb0*/  LDL R194, [R1+0x10] ;  /* 0x0000100001c27983 */ /* 0x000f260000100800 */
[----:B------:R-:W-:Y:S02]  /*7fc0*/  @P1 IADD3.X R169, R3, c[0x0][0x1cc], RZ, P2, !PT ;  /* 0x0000730003a91a10 */ /* 0x000fe400017fe4ff */
[----:B------:R-:W-:Y:S02]  /*7fd0*/  @P1 IADD3.X R193, RZ, c[0x0][0x1cc], R3, P5, P6 ;  /* 0x00007300ffc11a10 */ /* 0x000fe40002fec403 */
[-C--:B--2---:R-:W-:Y:S04]  /*7fe0*/  HMMA.16816.F32 R20, R172, R208.reuse, R20 ;  /* 0x000000d0ac14723c */ /* 0x084fe80000001814 */
[----:B------:R-:W-:Y:S04]  /*7ff0*/  @P1 IADD3 R2, P2, R168, UR23, RZ ;  /* 0x00000017a8021c10 */ /* 0x000fe8000ff5e0ff */
[C---:B------:R-:W-:Y:S04]  /*8000*/  HMMA.16816.F32 R24, R204.reuse, R208, R24 ;  /* 0x000000d0cc18723c */ /* 0x040fe80000001818 */
[----:B------:R-:W-:Y:S04]  /*8010*/  @P1 IADD3.X R3, R169, UR24, RZ, P2, !PT ;  /* 0x00000018a9031c10 */ /* 0x000fe800097fe4ff */
[-C--:B------:R-:W-:Y:S08]  /*8020*/  HMMA.16816.F32 R28, R204, R210.reuse, R28 ;  /* 0x000000d2cc1c723c */ /* 0x080ff0000000181c */
[C---:B------:R-:W-:Y:S08]  /*8030*/  HMMA.16816.F32 R32, R172.reuse, R210, R32 ;  /* 0x000000d2ac20723c */ /* 0x040ff00000001820 */
[-C--:B---3--:R-:W-:Y:S08]  /*8040*/  HMMA.16816.F32 R36, R172, R212.reuse, R36 ;  /* 0x000000d4ac24723c */ /* 0x088ff00000001824 */
[C---:B------:R-:W-:Y:S08]  /*8050*/  HMMA.16816.F32 R40, R204.reuse, R212, R40 ;  /* 0x000000d4cc28723c */ /* 0x040ff00000001828 */
[-C--:B------:R-:W-:Y:S08]  /*8060*/  HMMA.16816.F32 R44, R204, R214.reuse, R44 ;  /* 0x000000d6cc2c723c */ /* 0x080ff0000000182c */
[----:B------:R-:W-:Y:S01]  /*8070*/  HMMA.16816.F32 R48, R172, R214, R48 ;  /* 0x000000d6ac30723c */ /* 0x000fe20000001830 */
[----:B------:R-:W1:Y:S01]  /*8080*/  LDSM.16.M88.4 R172, [R229+0x2800] ;  /* 0x00280000e5ac783b */ /* 0x000e620000000200 */
[----:B------:R-:W-:Y:S04]  /*8090*/  DEPBAR.LE SB0, 0x0 ;  /* 0x000080000000791a */ /* 0x000fe80000000000 */
[----:B------:R-:W-:Y:S02]  /*80a0*/  BAR.SYNC.DEFER_BLOCKING 0x0 ;  /* 0x0000000000007b1d */ /* 0x000fe40000010000 */
[-C--:B------:R-:W-:Y:S08]  /*80b0*/  HMMA.16816.F32 R4, R216, R220.reuse, R4 ;  /* 0x000000dcd804723c */ /* 0x080ff00000001804 */
        /* <DEDUP_REMOVED lines=18> */
[----:B------:R-:W-:Y:S07]  /*81e0*/  HMMA.16816.F32 R48, R216, R174, R48 ;  /* 0x000000aed830723c */ /* 0x000fee0000001830 */
[----:B------:R-:W-:Y:S02]  /*81f0*/  IMAD.U32 R174, RZ, RZ, UR15 ;  /* 0x0000000fffae7e24 */ /* 0x000fe4000f8e00ff */
[----:B--2---:R-:W-:Y:S03]  /*8200*/  @P0 IMAD.MOV.U32 R172, RZ, RZ, R167 ;  /* 0x000000ffffac0224 */ /* 0x004fe600078e00a7 */
[----:B------:R-:W-:Y:S01]  /*8210*/  @P1 IADD3 R168, P0, R2, UR23, RZ ;  /* 0x0000001702a81c10 */ /* 0x000fe2000ff1e0ff */
[----:B------:R-:W-:Y:S01]  /*8220*/  UIMAD UR23, UR13, -0x30, URZ ;  /* 0xffffffd00d1778a4 */ /* 0x000fe2000f8e023f */
[----:B------:R-:W2:Y:S02]  /*8230*/  SHFL.IDX PT, R0, R172, RZ, 0x1c1f ;  /* 0x001c1fffac007589 */ /* 0x000ea400000e0000 */
[----:B------:R-:W-:Y:S03]  /*8240*/  @P1 IADD3.X R169, R3, UR24, RZ, P0, !PT ;  /* 0x0000001803a91c10 */ /* 0x000fe600087fe4ff */
[----:B-1----:R-:W-:Y:S01]  /*8250*/  IMAD.U32 R2, RZ, RZ, UR23 ;  /* 0x00000017ff027e24 */ /* 0x002fe2000f8e00ff */
[----:B------:R-:W-:Y:S01]  /*8260*/  PLOP3.LUT P0, PT, PT, PT, UP1, 0x40, 0x0 ;  /* 0x000000000000781c */ /* 0x000fe20003f0e818 */
[----:B------:R1:W-:Y:S03]  /*8270*/  @P1 LDGSTS.E.BYPASS.LTC128B.128 [R243+0x6080], [R168.64], !P4 ;  /* 0x06080000a8f31fae */ /* 0x0003e6000e101d54 */
[----:B----4-:R-:W-:Y:S02]  /*8280*/  IADD3 R2, -R194, 0x1, R2 ;  /* 0x00000001c2027810 */ /* 0x010fe40007ffe102 */
[----:B------:R1:W-:Y:S02]  /*8290*/  @P1 LDGSTS.E.BYPASS.LTC128B.128 [R243+0x7880], [R168.64+0x80], !P3 ;  /* 0x07880080a8f31fae */ /* 0x0003e4000d901d54 */
[----:B------:R-:W-:Y:S03]  /*82a0*/  IADD3 R174, -R174, UR9, R2 ;  /* 0x00000009aeae7c10 */ /* 0x000fe6000fffe102 */
[----:B------:R-:W0:Y:S01]  /*82b0*/  LDGDEPBAR ;  /* 0x00000000000079af */ /* 0x000e220000000000 */
[C---:B------:R-:W-:Y:S02]  /*82c0*/  IADD3 R173, R174.reuse, c[0x0][0x328], RZ ;  /* 0x0000ca00aead7a10 */ /* 0x040fe40007ffe0ff */
[----:B------:R-:W-:Y:S05]  /*82d0*/  IADD3 R174, R174, UR14, RZ ;  /* 0x0000000eaeae7c10 */ /* 0x000fea000fffe0ff */
[----:B--2---:R-:W-:Y:S02]  /*82e0*/  IMAD.IADD R167, R0, 0x1, R174 ;  /* 0x0000000100a77824 */ /* 0x004fe400078e02ae */
[----:B-1----:R-:W-:Y:S01]  /*82f0*/  IMAD.IADD R168, R173, 0x1, R0 ;  /* 0x00000001ada87824 */ /* 0x002fe200078e0200 */
[----:B------:R-:W-:-:S05]  /*8300*/  @P0 BRA `(.L_x_2851) ;  /* 0x0000019000000947 */ /* 0x000fca0003800000 */
[----:B---3--:R-:W-:Y:S01]  /*8310*/  IMAD.U32 R2, RZ, RZ, UR15 ;  /* 0x0000000fff027e24 */ /* 0x008fe2000f8e00ff */
        /* <DEDUP_REMOVED lines=13> */
.L_x_2853:
[----:B------:R-:W-:Y:S04]  /*83f0*/  MOV R2, c[0x0][0x32c] ;  /* 0x0000cb0000027a02 */ /* 0x000fe80000000f00 */
[----:B------:R-:W-:Y:S11]  /*8400*/  ISETP.NE.AND P0, PT, R2, 0x1, PT ;  /* 0x000000010200780c */ /* 0x000ff60003f05270 */
[----:B------:R-:W-:Y:S02]  /*8410*/  @!UPT UIADD3 URZ, URZ, URZ, URZ ;  /* 0x0000003f3f3ff290 */ /* 0x000fe4000fffe03f */
[----:B------:R-:W-:Y:S05]  /*8420*/  @P0 IMAD.HI.U32 R2, R0, c[0x0][0x330], RZ ;  /* 0x0000cc0000020a27 */ /* 0x000fea00078e00ff */
[----:B------:R-:W-:Y:S02]  /*8430*/  @P0 SHF.R.U32.HI R0, RZ, c[0x0][0x334], R2 ;  /* 0x0000cd00ff000a19 */ /* 0x000fe40000011602 */
.L_x_2854:
[----:B------:R-:W-:Y:S05]  /*8440*/  BSYNC B0 ;  /* 0x0000000000007941 */ /* 0x000fea0003800000 */
.L_x_2852:
[----:B------:R-:W-:Y:S05]  /*8450*/  IADD3 R2, -R194, UR23, RZ ;  /* 0x00000017c2027c10 */ /* 0x000fea000fffe1ff */
[----:B------:R-:W-:Y:S05]  /*8460*/  IMAD R0, R0, c[0x0][0x32c], R2 ;  /* 0x0000cb0000007a24 */ /* 0x000fea00078e0202 */
[----:B------:R-:W-:Y:S02]  /*8470*/  IADD3 R2, R0, c[0x0][0x32c], RZ ;  /* 0x0000cb0000027a10 */ /* 0x000fe40007ffe0ff */
[----:B------:R-:W-:Y:S02]  /*8480*/  IMNMX R167, R167, R0, !PT ;  /* 0x00000000a7a77217 */ /* 0x000fe40007800200 */
[----:B------:R-:W-:Y:S02]  /*8490*/  IMNMX R168, R168, R2, PT ;  /* 0x00000002a8a87217 */ /* 0x000fe40003800200 */
.L_x_2851:
[----:B---3--:R-:W1:Y:S01]  /*84a0*/  SHFL.IDX PT, R0, R172, 0x1, 0x1c1f ;  /* 0x003c1f00ac007f89 */ /* 0x008e6200000e0000 */
[----:B------:R-:W-:Y:S06]  /*84b0*/  UISETP.NE.AND UP0, UPT, UR16, URZ, UPT ;  /* 0x0000003f1000728c */ /* 0x000fec000bf05270 */
[----:B------:R-:W-:Y:S02]  /*84c0*/  PLOP3.LUT P0, PT, PT, PT, UP0, 0x40, 0x0 ;  /* 0x000000000000781c */ /* 0x000fe40003f0e808 */
[----:B-1----:R-:W-:Y:S01]  /*84d0*/  IADD3 R3, R174, R0, RZ ;  /* 0x00000000ae037210 */ /* 0x002fe20007ffe0ff */
[----:B------:R-:W-:Y:S10]  /*84e0*/  IMAD.IADD R165, R173, 0x1, R0 ;  /* 0x00000001ada57824 */ /* 0x000ff400078e0200 */
        /* <DEDUP_REMOVED lines=15> */
.L_x_2857:
[----:B------:R-:W-:Y:S04]  /*85e0*/  MOV R2, c[0x0][0x32c] ;  /* 0x0000cb0000027a02 */ /* 0x000fe80000000f00 */
[----:B------:R-:W-:Y:S11]  /*85f0*/  ISETP.NE.AND P0, PT, R2, 0x1, PT ;  /* 0x000000010200780c */ /* 0x000ff60003f05270 */
[----:B------:R-:W-:Y:S02]  /*8600*/  @!UPT UIADD3 URZ, URZ, URZ, URZ ;  /* 0x0000003f3f3ff290 */ /* 0x000fe4000fffe03f */
[----:B------:R-:W-:Y:S05]  /*8610*/  @P0 IMAD.HI.U32 R2, R0, c[0x0][0x330], RZ ;  /* 0x0000cc0000020a27 */ /* 0x000fea00078e00ff */
[----:B------:R-:W-:Y:S02]  /*8620*/  @P0 SHF.R.U32.HI R0, RZ, c[0x0][0x334], R2 ;  /* 0x0000cd00ff000a19 */ /* 0x000fe40000011602 */
.L_x_2858:
[----:B------:R-:W-:Y:S05]  /*8630*/  BSYNC B0 ;  /* 0x0000000000007941 */ /* 0x000fea0003800000 */
.L_x_2856:
[----:B------:R-:W-:Y:S05]  /*8640*/  IADD3 R2, -R194, UR23, RZ ;  /* 0x00000017c2027c10 */ /* 0x000fea000fffe1ff */
[----:B------:R-:W-:Y:S05]  /*8650*/  IMAD R0, R0, c[0x0][0x32c], R2 ;  /* 0x0000cb0000007a24 */ /* 0x000fea00078e0202 */
[----:B------:R-:W-:Y:S02]  /*8660*/  IADD3 R2, R0, c[0x0][0x32c], RZ ;  /* 0x0000cb0000027a10 */ /* 0x000fe40007ffe0ff */
[----:B------:R-:W-:Y:S02]  /*8670*/  IMNMX R3, R3, R0, !PT ;  /* 0x0000000003037217 */ /* 0x000fe40007800200 */
[----:B------:R-:W-:Y:S02]  /*8680*/  IMNMX R165, R165, R2, PT ;  /* 0x00000002a5a57217 */ /* 0x000fe40003800200 */
.L_x_2855:
[----:B------:R-:W1:Y:S01]  /*8690*/  SHFL.IDX PT, R169, R172, 0x2, 0x1c1f ;  /* 0x005c1f00aca97f89 */ /* 0x000e6200000e0000 */
        /* <DEDUP_REMOVED lines=19> */
.L_x_2861:
[----:B------:R-:W-:Y:S04]  /*87d0*/  MOV R175, c[0x0][0x32c] ;  /* 0x0000cb0000af7a02 */ /* 0x000fe80000000f00 */
[----:B------:R-:W-:Y:S11]  /*87e0*/  ISETP.NE.AND P0, PT, R175, 0x1, PT ;  /* 0x00000001af00780c */ /* 0x000ff60003f05270 */
[----:B------:R-:W-:Y:S02]  /*87f0*/  @!UPT UIADD3 URZ, URZ, URZ, URZ ;  /* 0x0000003f3f3ff290 */ /* 0x000fe4000fffe03f */
[----:B------:R-:W-:Y:S05]  /*8800*/  @P0 IMAD.HI.U32 R175, R169, c[0x0][0x330], RZ ;  /* 0x0000cc00a9af0a27 */ /* 0x000fea00078e00ff */
[----:B------:R-:W-:Y:S02]  /*8810*/  @P0 SHF.R.U32.HI R169, RZ, c[0x0][0x334], R175 ;  /* 0x0000cd00ffa90a19 */ /* 0x000fe400000116af */
.L_x_2862:
[----:B------:R-:W-:Y:S05]  /*8820*/  BSYNC B0 ;  /* 0x0000000000007941 */ /* 0x000fea0003800000 */
.L_x_2860:
[----:B------:R-:W-:Y:S05]  /*8830*/  IADD3 R175, -R194, UR23, RZ ;  /* 0x00000017c2af7c10 */ /* 0x000fea000fffe1ff */
[----:B------:R-:W-:Y:S05]  /*8840*/  IMAD R169, R169, c[0x0][0x32c], R175 ;  /* 0x0000cb00a9a97a24 */ /* 0x000fea00078e02af */
[----:B------:R-:W-:Y:S02]  /*8850*/  IADD3 R175, R169, c[0x0][0x32c], RZ ;  /* 0x0000cb00a9af7a10 */ /* 0x000fe40007ffe0ff */
[----:B------:R-:W-:Y:S02]  /*8860*/  IMNMX R0, R0, R169, !PT ;  /* 0x000000a900007217 */ /* 0x000fe40007800200 */
[----:B------:R-:W-:Y:S02]  /*8870*/  IMNMX R2, R2, R175, PT ;  /* 0x000000af02027217 */ /* 0x000fe40003800200 */
.L_x_2859:
[----:B------:R-:W-:Y:S02]  /*8880*/  UISETP.GE.AND UP3, UPT, UR23, 0x1, UPT ;  /* 0x000000011700788c */ /* 0x000fe4000bf66270 */
[----:B------:R-:W-:Y:S02]  /*8890*/  UISETP.GE.AND UP0, UPT, UR23, 0x2, UPT ;  /* 0x000000021700788c */ /* 0x000fe4000bf06270 */
[----:B------:R-:W-:Y:S02]  /*88a0*/  UISETP.GE.AND UP2, UPT, UR23, 0x9, UPT ;  /* 0x000000091700788c */ /* 0x000fe4000bf46270 */
[----:B------:R-:W-:Y:S01]  /*88b0*/  PLOP3.LUT P1, PT, PT, PT, UP3, 0x40, 0x0 ;  /* 0x000000000000781c */ /* 0x000fe20003f2e838 */
[----:B------:R-:W-:Y:S01]  /*88c0*/  UISETP.GE.AND UP1, UPT, UR23, 0xa, UPT ;  /* 0x0000000a1700788c */ /* 0x000fe2000bf26270 */
[----:B------:R-:W-:Y:S01]  /*88d0*/  PLOP3.LUT P2, PT, PT, PT, UP0, 0x40, 0x0 ;  /* 0x000000000000781c */ /* 0x000fe20003f4e808 */
[----:B------:R-:W-:Y:S01]  /*88e0*/  UP2UR UR27, UPR, URZ, 0x1 ;  /* 0x000000013f1b7883 */ /* 0x000fe20008000000 */
[----:B------:R-:W-:Y:S01]  /*88f0*/  ISETP.GT.AND P1, PT, R3, RZ, P1 ;  /* 0x000000ff0300720c */ /* 0x000fe20000f24270 */
[----:B------:R-:W-:Y:S01]  /*8900*/  UISETP.GE.AND UP6, UPT, UR23, 0x12, UPT ;  /* 0x000000121700788c */ /* 0x000fe2000bfc6270 */
[----:B------:R-:W-:Y:S01]  /*8910*/  PLOP3.LUT P0, PT, PT, PT, UP0, 0x40, 0x0 ;  /* 0x000000000000781c */ /* 0x000fe20003f0e808 */
[----:B------:R-:W-:Y:S01]  /*8920*/  UISETP.GE.AND UP0, UPT, UR23, 0x11, UPT ;  /* 0x000000111700788c */ /* 0x000fe2000bf06270 */
[----:B------:R-:W-:Y:S01]  /*8930*/  ISETP.LT.OR P1, PT, R165, 0x1, P1 ;  /* 0x00000001a500780c */ /* 0x000fe20000f21670 */
[----:B------:R-:W-:Y:S01]  /*8940*/  UISETP.GE.AND UP5, UPT, UR23, 0x19, UPT ;  /* 0x000000191700788c */ /* 0x000fe2000bfa6270 */
[----:B------:R-:W-:Y:S01]  /*8950*/  ISETP.GT.AND P2, PT, R167, 0x1, P2 ;  /* 0x00000001a700780c */ /* 0x000fe20001744270 */
[----:B------:R-:W-:Y:S01]  /*8960*/  UISETP.GE.AND UP4, UPT, UR23, 0x1a, UPT ;  /* 0x0000001a1700788c */ /* 0x000fe2000bf86270 */
[----:B------:R-:W-:Y:S01]  /*8970*/  ISETP.GT.AND P0, PT, R3, 0x1, P0 ;  /* 0x000000010300780c */ /* 0x000fe20000704270 */
[----:B------:R-:W-:Y:S01]  /*8980*/  UP2UR UR24, UPR, URZ, 0x1 ;  /* 0x000000013f187883 */ /* 0x000fe20008000000 */
[----:B------:R-:W-:Y:S01]  /*8990*/  FSEL R192, R6, -INF , !P1 ;  /* 0xff80000006c07808 */ /* 0x000fe20004800000 */
[----:B------:R-:W-:Y:S01]  /*89a0*/  UP2UR UR28, UPR, URZ, 0x8 ;  /* 0x000000083f1c7883 */ /* 0x000fe20008000000 */
[----:B------:R-:W-:Y:S01]  /*89b0*/  PLOP3.LUT P1, PT, PT, PT, UP2, 0x40, 0x0 ;  /* 0x000000000000781c */ /* 0x000fe20003f2e828 */
[----:B------:R-:W-:Y:S01]  /*89c0*/  UP2UR UR25, UPR, URZ, 0x2 ;  /* 0x000000023f197883 */ /* 0x000fe20008000000 */
[----:B------:R-:W-:Y:S01]  /*89d0*/  ISETP.LT.OR P2, PT, R168, 0x2, P2 ;  /* 0x00000002a800780c */ /* 0x000fe20001741670 */
[----:B------:R-:W-:Y:S01]  /*89e0*/  UP2UR UR29, UPR, URZ, 0x40 ;  /* 0x000000403f1d7883 */ /* 0x000fe20008000000 */
[----:B------:R-:W-:Y:S01]  /*89f0*/  ISETP.LT.OR P0, PT, R165, 0x2, P0 ;  /* 0x00000002a500780c */ /* 0x000fe20000701670 */
[----:B------:R-:W-:Y:S01]  /*8a00*/  UP2UR UR26, UPR, URZ, 0x4 ;  /* 0x000000043f1a7883 */ /* 0x000fe20008000000 */
[----:B------:R-:W-:Y:S02]  /*8a10*/  ISETP.GT.AND P1, PT, R3, 0x8, P1 ;  /* 0x000000080300780c */ /* 0x000fe40000f24270 */
[----:B------:R-:W-:Y:S01]  /*8a20*/  PLOP3.LUT P5, PT, PT, PT, UP3, 0x40, 0x0 ;  /* 0x000000000000781c */ /* 0x000fe20003fae838 */
[----:B------:R-:W-:Y:S01]  /*8a30*/  UISETP.GE.AND UP3, UPT, UR23, 0x21, UPT ;  /* 0x000000211700788c */ /* 0x000fe2000bf66270 */
[----:B------:R-:W-:Y:S02]  /*8a40*/  FSEL R5, R5, -INF , !P2 ;  /* 0xff80000005057808 */ /* 0x000fe40005000000 */
[----:B------:R-:W-:Y:S02]  /*8a50*/  FSEL R193, R7, -INF , !P0 ;  /* 0xff80000007c17808 */ /* 0x000fe40004000000 */
[----:B------:R-:W-:Y:S02]  /*8a60*/  PLOP3.LUT P2, PT, PT, PT, UP1, 0x40, 0x0 ;  /* 0x000000000000781c */ /* 0x000fe40003f4e818 */
[----:B------:R-:W-:Y:S01]  /*8a70*/  PLOP3.LUT P0, PT, PT, PT, UP1, 0x40, 0x0 ;  /* 0x000000000000781c */ /* 0x000fe20003f0e818 */
[----:B------:R-:W-:Y:S01]  /*8a80*/  UISETP.GE.AND UP1, UPT, UR23, 0x29, UPT ;  /* 0x000000291700788c */ /* 0x000fe2000bf26270 */
[----:B------:R-:W-:Y:S02]  /*8a90*/  ISETP.LT.OR P1, PT, R165, 0x9, P1 ;  /* 0x00000009a500780c */ /* 0x000fe40000f21670 */
[C---:B------:R-:W-:Y:S02]  /*8aa0*/  ISETP.GT.AND P5, PT, R167.reuse, RZ, P5 ;  /* 0x000000ffa700720c */ /* 0x040fe40002fa4270 */
[----:B------:R-:W-:Y:S02]  /*8ab0*/  ISETP.GT.AND P2, PT, R167, 0x9, P2 ;  /* 0x00000009a700780c */ /* 0x000fe40001744270 */
[----:B------:R-:W-:Y:S02]  /*8ac0*/  ISETP.GT.AND P0, PT, R3, 0x9, P0 ;  /* 0x000000090300780c */ /* 0x000fe40000704270 */
[----:B------:R-:W-:Y:S02]  /*8ad0*/  FSEL R18, R18, -INF , !P1 ;  /* 0xff80000012127808 */ /* 0x000fe40004800000 */
[----:B------:R-:W-:Y:S02]  /*8ae0*/  PLOP3.LUT P1, PT, PT, PT, UP0, 0x40, 0x0 ;  /* 0x000000000000781c */ /* 0x000fe40003f2e808 */
[C---:B------:R-:W-:Y:S02]  /*8af0*/  ISETP.LT.OR P5, PT, R168.reuse, 0x1, P5 ;  /* 0x00000001a800780c */ /* 0x040fe40002fa1670 */
[----:B------:R-:W-:Y:S02]  /*8b00*/  ISETP.LT.OR P2, PT, R168, 0xa, P2 ;  /* 0x0000000aa800780c */ /* 0x000fe40001741670 */
[----:B------:R-:W-:Y:S02]  /*8b10*/  ISETP.LT.OR P0, PT, R165, 0xa, P0 ;  /* 0x0000000aa500780c */ /* 0x000fe40000701670 */
[----:B------:R-:W-:Y:S02]  /*8b20*/  ISETP.GT.AND P1, PT, R3, 0x10, P1 ;  /* 0x000000100300780c */ /* 0x000fe40000f24270 */
[----:B------:R-:W-:Y:S02]  /*8b30*/  FSEL R175, R4, -INF , !P5 ;  /* 0xff80000004af7808 */ /* 0x000fe40006800000 */
[----:B------:R-:W-:Y:S01]  /*8b40*/  PLOP3.LUT P5, PT, PT, PT, UP2, 0x40, 0x0 ;  /* 0x000000000000781c */ /* 0x000fe20003fae828 */
[----:B------:R-:W-:Y:S01]  /*8b50*/  UISETP.GE.AND UP2, UPT, UR23, 0x22, UPT ;  /* 0x000000221700788c */ /* 0x000fe2000bf46270 */
[----:B------:R-:W-:Y:S02]  /*8b60*/  FSEL R17, R17, -INF , !P2 ;  /* 0xff80000011117808 */ /* 0x000fe40005000000 */
[----:B------:R-:W-:Y:S02]  /*8b70*/  FSEL R19, R19, -INF , !P0 ;  /* 0xff80000013137808 */ /* 0x000fe40004000000 */
[----:B------:R-:W-:Y:S02]  /*8b80*/  PLOP3.LUT P2, PT, PT, PT, UP6, 0x40, 0x0 ;  /* 0x000000000000781c */ /* 0x000fe40003f4e868 */
[----:B------:R-:W-:Y:S01]  /*8b90*/  PLOP3.LUT P0, PT, PT, PT, UP6, 0x40, 0x0 ;  /* 0x000000000000781c */ /* 0x000fe20003f0e868 */
[----:B------:R-:W-:Y:S01]  /*8ba0*/  UISETP.NE.AND UP6, UPT, UR24, URZ, UPT ;  /* 0x0000003f1800728c */ /* 0x000fe2000bfc5270 */
[----:B------:R-:W-:Y:S02]  /*8bb0*/  ISETP.LT.OR P1, PT, R165, 0x11, P1 ;  /* 0x00000011a500780c */ /* 0x000fe40000f21670 */
[C---:B------:R-:W-:Y:S01]  /*8bc0*/  ISETP.GT.AND P5, PT, R167.reuse, 0x8, P5 ;  /* 0x00000008a700780c */ /* 0x040fe20002fa4270 */
[----:B------:R-:W-:Y:S01]  /*8bd0*/  UP2UR UR30, UPR, URZ, 0x40 ;  /* 0x000000403f1e7883 */ /* 0x000fe20008000000 */
[----:B------:R-:W-:Y:S01]  /*8be0*/  ISETP.GT.AND P2, PT, R167, 0x11, P2 ;  /* 0x00000011a700780c */ /* 0x000fe20001744270 */
[----:B------:R-:W-:Y:S01]  /*8bf0*/  UISETP.NE.AND UP6, UPT, UR25, URZ, UPT ;  /* 0x0000003f1900728c */ /* 0x000fe2000bfc5270 */
[----:B------:R-:W-:Y:S02]  /*8c00*/  ISETP.GT.AND P0, PT, R3, 0x11, P0 ;  /* 0x000000110300780c */ /* 0x000fe40000704270 */
[----:B------:R-:W-:Y:S01]  /*8c10*/  FSEL R198, R22, -INF , !P1 ;  /* 0xff80000016c67808 */ /* 0x000fe20004800000 */
[----:B------:R-:W-:Y:S01]  /*8c20*/  UP2UR UR31, UPR, URZ, 0x40 ;  /* 0x000000403f1f7883 */ /* 0x000fe20008000000 */
[----:B------:R-:W-:Y:S01]  /*8c30*/  PLOP3.LUT P1, PT, PT, PT, UP5, 0x40, 0x0 ;  /* 0x000000000000781c */ /* 0x000fe20003f2e858 */
[----:B------:R-:W-:Y:S01]  /*8c40*/  UISETP.NE.AND UP6, UPT, UR26, URZ, UPT ;  /* 0x0000003f1a00728c */ /* 0x000fe2000bfc5270 */
[C---:B------:R-:W-:Y:S02]  /*8c50*/  ISETP.LT.OR P5, PT, R168.reuse, 0x9, P5 ;  /* 0x00000009a800780c */ /* 0x040fe40002fa1670 */
[----:B------:R-:W-:Y:S01]  /*8c60*/  ISETP.LT.OR P2, PT, R168, 0x12, P2 ;  /* 0x00000012a800780c */ /* 0x000fe20001741670 */
[----:B------:R-:W-:Y:S01]  /*8c70*/  UP2UR UR32, UPR, URZ, 0x40 ;  /* 0x000000403f207883 */ /* 0x000fe20008000000 */
[----:B------:R-:W-:Y:S01]  /*8c80*/  ISETP.LT.OR P0, PT, R165, 0x12, P0 ;  /* 0x00000012a500780c */ /* 0x000fe20000701670 */
[----:B------:R-:W-:Y:S01]  /*8c90*/  UISETP.NE.AND UP6, UPT, UR27, URZ, UPT ;  /* 0x0000003f1b00728c */ /* 0x000fe2000bfc5270 */
[----:B------:R-:W-:Y:S02]  /*8ca0*/  ISETP.GT.AND P1, PT, R3, 0x18, P1 ;  /* 0x000000180300780c */ /* 0x000fe40000f24270 */
[----:B------:R-:W-:Y:S01]  /*8cb0*/  FSEL R16, R16, -INF , !P5 ;  /* 0xff80000010107808 */ /* 0x000fe20006800000 */
[----:B------:R-:W-:Y:S01]  /*8cc0*/  UP2UR UR33, UPR, URZ, 0x40 ;  /* 0x000000403f217883 */ /* 0x000fe20008000000 */
[----:B------:R-:W-:Y:S01]  /*8cd0*/  PLOP3.LUT P5, PT, PT, PT, UP0, 0x40, 0x0 ;  /* 0x000000000000781c */ /* 0x000fe20003fae808 */
[----:B------:R-:W-:Y:S01]  /*8ce0*/  UISETP.GE.AND UP0, UPT, UR23, 0x2a, UPT ;  /* 0x0000002a1700788c */ /* 0x000fe2000bf06270 */
[----:B------:R-:W-:Y:S01]  /*8cf0*/  FSEL R197, R21, -INF , !P2 ;  /* 0xff80000015c57808 */ /* 0x000fe20005000000 */
[----:B------:R-:W-:Y:S01]  /*8d00*/  UISETP.NE.AND UP6, UPT, UR28, URZ, UPT ;  /* 0x0000003f1c00728c */ /* 0x000fe2000bfc5270 */
[----:B------:R-:W-:Y:S02]  /*8d10*/  FSEL R199, R23, -INF , !P0 ;  /* 0xff80000017c77808 */ /* 0x000fe40004000000 */
[----:B------:R-:W-:Y:S02]  /*8d20*/  PLOP3.LUT P2, PT, PT, PT, UP4, 0x40, 0x0 ;  /* 0x000000000000781c */ /* 0x000fe40003f4e848 */
[----:B------:R-:W-:Y:S02]  /*8d30*/  PLOP3.LUT P0, PT, PT, PT, UP4, 0x40, 0x0 ;  /* 0x000000000000781c */ /* 0x000fe40003f0e848 */
[----:B------:R-:W-:Y:S02]  /*8d40*/  ISETP.LT.OR P1, PT, R165, 0x19, P1 ;  /* 0x00000019a500780c */ /* 0x000fe40000f21670 */
[C---:B------:R-:W-:Y:S02]  /*8d50*/  ISETP.GT.AND P5, PT, R167.reuse, 0x10, P5 ;  /* 0x00000010a700780c */ /* 0x040fe40002fa4270 */
        /* <DEDUP_REMOVED lines=9> */
[----:B------:R-:W-:Y:S02]  /*8df0*/  PLOP3.LUT P5, PT, PT, PT, UP5, 0x40, 0x0 ;  /* 0x000000000000781c */ /* 0x000fe40003fae858 */
[----:B------:R-:W-:Y:S02]  /*8e00*/  FSEL R203, R33, -INF , !P2 ;  /* 0xff80000021cb7808 */ /* 0x000fe40005000000 */
        /* <DEDUP_REMOVED lines=16> */
[----:B------:R-:W-:Y:S02]  /*8f10*/  PLOP3.LUT P2, PT, PT, PT, UP1, 0x40, 0x0 ;  /* 0x000000000000781c */ /* 0x000fe40003f4e818 */
[----:B------:R-:W-:Y:S02]  /*8f20*/  FSEL R221, R39, -INF , !P0 ;  /* 0xff80000027dd7808 */ /* 0x000fe40004000000 */
[----:B------:R-:W-:Y:S01]  /*8f30*/  PLOP3.LUT P0, PT, PT, PT, UP6, 0x40, 0x0 ;  /* 0x000000000000781c */ /* 0x000fe20003f0e868 */
[----:B------:R-:W-:Y:S01]  /*8f40*/  UISETP.NE.AND UP6, UPT, UR33, URZ, UPT ;  /* 0x0000003f2100728c */ /* 0x000fe2000bfc5270 */
[----:B------:R-:W-:Y:S02]  /*8f50*/  ISETP.LT.OR P1, PT, R165, 0x2a, P1 ;  /* 0x0000002aa500780c */ /* 0x000fe40000f21670 */
[----:B------:R-:W-:Y:S02]  /*8f60*/  ISETP.GT.AND P5, PT, R167, 0x20, P5 ;  /* 0x00000020a700780c */ /* 0x000fe40002fa4270 */
[----:B------:R-:W-:Y:S02]  /*8f70*/  ISETP.GT.AND P2, PT, R3, 0x28, P2 ;  /* 0x000000280300780c */ /* 0x000fe40001744270 */
[----:B------:R-:W-:Y:S01]  /*8f80*/  PLOP3.LUT P6, PT, PT, PT, UP1, 0x40, 0x0 ;  /* 0x000000000000781c */ /* 0x000fe20003fce818 */
[----:B------:R-:W1:Y:S01]  /*8f90*/  SHFL.IDX PT, R3, R172, 0x3, 0x1c1f ;  /* 0x007c1f00ac037f89 */ /* 0x000e6200000e0000 */
[----:B------:R-:W-:Y:S02]  /*8fa0*/  FSEL R248, R51, -INF , !P1 ;  /* 0xff80000033f87808 */ /* 0x000fe40004800000 */
[----:B------:R-:W-:Y:S01]  /*8fb0*/  PLOP3.LUT P1, PT, PT, PT, UP6, 0x40, 0x0 ;  /* 0x000000000000781c */ /* 0x000fe20003f2e868 */
[----:B------:R-:W-:Y:S01]  /*8fc0*/  UISETP.NE.AND UP6, UPT, UR32, URZ, UPT ;  /* 0x0000003f2000728c */ /* 0x000fe2000bfc5270 */
[----:B------:R-:W-:Y:S02]  /*8fd0*/  ISETP.LT.OR P5, PT, R168, 0x21, P5 ;  /* 0x00000021a800780c */ /* 0x000fe40002fa1670 */
[----:B------:R-:W-:Y:S02]  /*8fe0*/  ISETP.LT.OR P2, PT, R165, 0x29, P2 ;  /* 0x00000029a500780c */ /* 0x000fe40001741670 */
[C---:B------:R-:W-:Y:S02]  /*8ff0*/  ISETP.GT.AND P6, PT, R167.reuse, 0x28, P6 ;  /* 0x00000028a700780c */ /* 0x040fe400037c4270 */
[----:B------:R-:W-:Y:S02]  /*9000*/  FSEL R215, R36, -INF , !P5 ;  /* 0xff80000024d77808 */ /* 0x000fe40006800000 */
[----:B------:R-:W-:Y:S02]  /*9010*/  PLOP3.LUT P5, PT, PT, PT, UP0, 0x40, 0x0 ;  /* 0x000000000000781c */ /* 0x000fe40003fae808 */
[----:B------:R-:W-:Y:S02]  /*9020*/  FSEL R245, R50, -INF , !P2 ;  /* 0xff80000032f57808 */ /* 0x000fe40005000000 */
[----:B------:R-:W-:Y:S02]  /*9030*/  ISETP.GT.AND P2, PT, R0, RZ, P0 ;  /* 0x000000ff0000720c */ /* 0x000fe40000744270 */
[----:B------:R-:W-:Y:S01]  /*9040*/  PLOP3.LUT P0, PT, PT, PT, UP6, 0x40, 0x0 ;  /* 0x000000000000781c */ /* 0x000fe20003f0e868 */
[----:B------:R-:W-:Y:S01]  /*9050*/  UISETP.NE.AND UP6, UPT, UR31, URZ, UPT ;  /* 0x0000003f1f00728c */ /* 0x000fe2000bfc5270 */
[----:B------:R-:W-:Y:S02]  /*9060*/  ISETP.LT.OR P6, PT, R168, 0x29, P6 ;  /* 0x00000029a800780c */ /* 0x000fe400037c1670 */
[----:B------:R-:W-:Y:S02]  /*9070*/  ISETP.GT.AND P5, PT, R167, 0x29, P5 ;  /* 0x00000029a700780c */ /* 0x000fe40002fa4270 */
[----:B------:R-:W-:Y:S02]  /*9080*/  FSEL R223, R48, -INF , !P6 ;  /* 0xff80000030df7808 */ /* 0x000fe40007000000 */
[----:B------:R-:W-:Y:S01]  /*9090*/  PLOP3.LUT P6, PT, PT, PT, UP6, 0x40, 0x0 ;  /* 0x000000000000781c */ /* 0x000fe20003fce868 */
[----:B------:R-:W-:Y:S01]  /*90a0*/  UISETP.NE.AND UP6, UPT, UR30, URZ, UPT ;  /* 0x0000003f1e00728c */ /* 0x000fe2000bfc5270 */
[----:B------:R-:W-:Y:S02]  /*90b0*/  ISETP.GT.AND P0, PT, R0, 0x8, P0 ;  /* 0x000000080000780c */ /* 0x000fe40000704270 */
[----:B------:R-:W-:Y:S02]  /*90c0*/  ISETP.LT.OR P5, PT, R168, 0x2a, P5 ;  /* 0x0000002aa800780c */ /* 0x000fe40002fa1670 */
[----:B------:R-:W-:Y:S02]  /*90d0*/  ISETP.GT.AND P1, PT, R0, 0x1, P1 ;  /* 0x000000010000780c */ /* 0x000fe40000f24270 */
[C---:B------:R-:W-:Y:S02]  /*90e0*/  ISETP.LT.OR P0, PT, R2.reuse, 0x9, P0 ;  /* 0x000000090200780c */ /* 0x040fe40000701670 */
[----:B------:R-:W-:Y:S02]  /*90f0*/  FSEL R242, R49, -INF , !P5 ;  /* 0xff80000031f27808 */ /* 0x000fe40006800000 */
[----:B------:R-:W-:Y:S01]  /*9100*/  PLOP3.LUT P5, PT, PT, PT, UP6, 0x40, 0x0 ;  /* 0x000000000000781c */ /* 0x000fe20003fae868 */
[----:B------:R-:W-:Y:S01]  /*9110*/  UISETP.NE.AND UP6, UPT, UR29, URZ, UPT ;  /* 0x0000003f1d00728c */ /* 0x000fe2000bfc5270 */
[C---:B------:R-:W-:Y:S02]  /*9120*/  ISETP.LT.OR P2, PT, R2.reuse, 0x1, P2 ;  /* 0x000000010200780c */ /* 0x040fe40001741670 */
[----:B------:R-:W-:Y:S01]  /*9130*/  ISETP.LT.OR P1, PT, R2, 0x2, P1 ;  /* 0x000000020200780c */ /* 0x000fe20000f21670 */
[----:B------:R-:W-:Y:S01]  /*9140*/  UP2UR UR29, UPR, URZ, 0x40 ;  /* 0x000000403f1d7883 */ /* 0x000fe20008000000 */
[----:B------:R-:W-:Y:S02]  /*9150*/  FSEL R12, R12, -INF , !P0 ;  /* 0xff8000000c0c7808 */ /* 0x000fe40004000000 */
[----:B------:R-:W-:Y:S02]  /*9160*/  PLOP3.LUT P0, PT, PT, PT, UP4, 0x40, 0x0 ;  /* 0x000000000000781c */ /* 0x000fe40003f0e848 */
[----:B------:R-:W-:Y:S02]  /*9170*/  FSEL R8, R8, -INF , !P2 ;  /* 0xff80000008087808 */ /* 0x000fe40005000000 */
        /* <DEDUP_REMOVED lines=54> */
.L_x_2865:
[----:B------:R-:W-:Y:S04]  /*94e0*/  MOV R4, c[0x0][0x32c] ;  /* 0x0000cb0000047a02 */ /* 0x000fe80000000f00 */
[----:B------:R-:W-:Y:S11]  /*94f0*/  ISETP.NE.AND P0, PT, R4, 0x1, PT ;  /* 0x000000010400780c */ /* 0x000ff60003f05270 */
[----:B------:R-:W-:Y:S02]  /*9500*/  @!UPT UIADD3 URZ, URZ, URZ, URZ ;  /* 0x0000003f3f3ff290 */ /* 0x000fe4000fffe03f */
[----:B------:R-:W-:Y:S05]  /*9510*/  @P0 IMAD.HI.U32 R4, R3, c[0x0][0x330], RZ ;  /* 0x0000cc0003040a27 */ /* 0x000fea00078e00ff */
[----:B------:R-:W-:Y:S02]  /*9520*/  @P0 SHF.R.U32.HI R3, RZ, c[0x0][0x334], R4 ;  /* 0x0000cd00ff030a19 */ /* 0x000fe40000011604 */
.L_x_2866:
[----:B------:R-:W-:Y:S05]  /*9530*/  BSYNC B0 ;  /* 0x0000000000007941 */ /* 0x000fea0003800000 */
.L_x_2864:
[----:B------:R-:W-:Y:S05]  /*9540*/  IADD3 R4, -R194, UR23, RZ ;  /* 0x00000017c2047c10 */ /* 0x000fea000fffe1ff */
[----:B------:R-:W-:Y:S05]  /*9550*/  IMAD R3, R3, c[0x0][0x32c], R4 ;  /* 0x0000cb0003037a24 */ /* 0x000fea00078e0204 */
[----:B------:R-:W-:Y:S02]  /*9560*/  IADD3 R4, R3, c[0x0][0x32c], RZ ;  /* 0x0000cb0003047a10 */ /* 0x000fe40007ffe0ff */
[----:B------:R-:W-:Y:S02]  /*9570*/  IMNMX R0, R0, R3, !PT ;  /* 0x0000000300007217 */ /* 0x000fe40007800200 */
[----:B------:R-:W-:Y:S02]  /*9580*/  IMNMX R2, R2, R4, PT ;  /* 0x0000000402027217 */ /* 0x000fe40003800200 */
.L_x_2863:
        /* <DEDUP_REMOVED lines=39> */
[----:B------:R-:W-:Y:S01]  /*9800*/  PLOP3.LUT P2, PT, PT, PT, UP2, 0x40, 0x0 ;  /* 0x000000000000781c */ /* 0x000fe20003f4e828 */
[----:B------:R-:W-:Y:S01]  /*9810*/  UISETP.NE.AND UP2, UPT, UR27, URZ, UPT ;  /* 0x0000003f1b00728c */ /* 0x000fe2000bf45270 */
[----:B------:R-:W-:Y:S02]  /*9820*/  FMNMX.FTZ R3, R208, R3, !PT ;  /* 0x00000003d0037209 */ /* 0x000fe40007810000 */
[----:B------:R-:W-:Y:S02]  /*9830*/  ISETP.GT.AND P2, PT, R0, 0x8, P2 ;  /* 0x000000080000780c */ /* 0x000fe40001744270 */
[----:B------:R-:W-:Y:S02]  /*9840*/  FMNMX.FTZ R3, R210, R3, !PT ;  /* 0x00000003d2037209 */ /* 0x000fe40007810000 */
[----:B------:R-:W-:Y:S02]  /*9850*/  ISETP.LT.OR P2, PT, R2, 0x9, P2 ;  /* 0x000000090200780c */ /* 0x000fe40001741670 */
[----:B------:R-:W-:Y:S02]  /*9860*/  FMNMX.FTZ R3, R211, R3, !PT ;  /* 0x00000003d3037209 */ /* 0x000fe40007810000 */
[----:B------:R-:W-:Y:S02]  /*9870*/  FSEL R14, R14, -INF , !P2 ;  /* 0xff8000000e0e7808 */ /* 0x000fe40005000000 */
[----:B------:R-:W-:Y:S02]  /*9880*/  FMNMX.FTZ R3, R244, R3, !PT ;  /* 0x00000003f4037209 */ /* 0x000fe40007810000 */
[----:B------:R-:W-:Y:S01]  /*9890*/  PLOP3.LUT P1, PT, PT, PT, UP4, 0x40, 0x0 ;  /* 0x000000000000781c */ /* 0x000fe20003f2e848 */
[----:B------:R-:W-:Y:S01]  /*98a0*/  UISETP.NE.AND UP4, UPT, UR23, URZ, UPT ;  /* 0x0000003f1700728c */ /* 0x000fe2000bf85270 */
[----:B------:R-:W-:Y:S02]  /*98b0*/  FMNMX.FTZ R3, R246, R3, !PT ;  /* 0x00000003f6037209 */ /* 0x000fe40007810000 */
[----:B-1----:R-:W-:Y:S02]  /*98c0*/  FMNMX.FTZ R169, R169, R6, !PT ;  /* 0x00000006a9a97209 */ /* 0x002fe40007810000 */
[----:B------:R-:W-:Y:S02]  /*98d0*/  FMNMX.FTZ R167, R247, R3, !PT ;  /* 0x00000003f7a77209 */ /* 0x000fe40007810000 */
[----:B------:R-:W-:Y:S01]  /*98e0*/  ISETP.GT.AND P1, PT, R0, RZ, P1 ;  /* 0x000000ff0000720c */ /* 0x000fe20000f24270 */
[----:B------:R-:W1:Y:S01]  /*98f0*/  SHFL.BFLY PT, R4, R169, 0x1, 0x1f ;  /* 0x0c201f00a9047f89 */ /* 0x000e6200000e0000 */
[----:B------:R-:W-:Y:S01]  /*9900*/  PLOP3.LUT P0, PT, PT, PT, UP3, 0x40, 0x0 ;  /* 0x000000000000781c */ /* 0x000fe20003f0e838 */
[----:B------:R-:W-:Y:S01]  /*9910*/  UISETP.NE.AND UP3, UPT, UR28, URZ, UPT ;  /* 0x0000003f1c00728c */ /* 0x000fe2000bf65270 */
[----:B------:R-:W-:Y:S02]  /*9920*/  ISETP.LT.OR P1, PT, R2, 0x1, P1 ;  /* 0x000000010200780c */ /* 0x000fe40000f21670 */
[----:B------:R-:W-:Y:S02]  /*9930*/  ISETP.GT.AND P0, PT, R0, 0x1, P0 ;  /* 0x000000010000780c */ /* 0x000fe40000704270 */
[----:B------:R-:W-:Y:S02]  /*9940*/  FMNMX.FTZ R168, R245, R168, !PT ;  /* 0x000000a8f5a87209 */ /* 0x000fe40007810000 */
[----:B------:R-:W-:Y:S02]  /*9950*/  ISETP.LT.OR P0, PT, R2, 0x2, P0 ;  /* 0x000000020200780c */ /* 0x000fe40000701670 */
[----:B------:R-:W-:Y:S02]  /*9960*/  FSEL R10, R10, -INF , !P1 ;  /* 0xff8000000a0a7808 */ /* 0x000fe40004800000 */
[----:B------:R-:W-:Y:S02]  /*9970*/  FMNMX.FTZ R168, R248, R168, !PT ;  /* 0x000000a8f8a87209 */ /* 0x000fe40007810000 */
[----:B------:R-:W-:Y:S02]  /*9980*/  FSEL R11, R11, -INF , !P0 ;  /* 0xff8000000b0b7808 */ /* 0x000fe40004000000 */
[----:B------:R-:W-:Y:S01]  /*9990*/  PLOP3.LUT P6, PT, PT, PT, UP1, 0x40, 0x0 ;  /* 0x000000000000781c */ /* 0x000fe20003fce818 */
[----:B------:R-:W2:Y:S01]  /*99a0*/  SHFL.BFLY PT, R6, R168, 0x2, 0x1f ;  /* 0x0c401f00a8067f89 */ /* 0x000ea200000e0000 */
[----:B------:R-:W-:Y:S01]  /*99b0*/  PLOP3.LUT P5, PT, PT, PT, UP0, 0x40, 0x0 ;  /* 0x000000000000781c */ /* 0x000fe20003fae808 */
[----:B------:R-:W-:Y:S01]  /*99c0*/  UISETP.NE.AND UP1, UPT, UR26, URZ, UPT ;  /* 0x0000003f1a00728c */ /* 0x000fe2000bf25270 */
[C---:B------:R-:W-:Y:S01]  /*99d0*/  ISETP.GT.AND P6, PT, R0.reuse, 0x9, P6 ;  /* 0x000000090000780c */ /* 0x040fe200037c4270 */
[----:B------:R-:W-:Y:S01]  /*99e0*/  UISETP.NE.AND UP0, UPT, UR25, URZ, UPT ;  /* 0x0000003f1900728c */ /* 0x000fe2000bf05270 */
[----:B------:R-:W-:Y:S02]  /*99f0*/  ISETP.GT.AND P5, PT, R0, 0x10, P5 ;  /* 0x000000100000780c */ /* 0x000fe40002fa4270 */
[----:B-1----:R-:W-:Y:S02]  /*9a00*/  FMNMX.FTZ R169, R169, R4, !PT ;  /* 0x00000004a9a97209 */ /* 0x002fe40007810000 */
[----:B------:R-:W-:Y:S02]  /*9a10*/  FMNMX.FTZ R4, R10, R171, !PT ;  /* 0x000000ab0a047209 */ /* 0x000fe40007810000 */
[C---:B------:R-:W-:Y:S01]  /*9a20*/  FSETP.NEU.FTZ.AND P2, PT, R169.reuse, -INF , PT ;  /* 0xff800000a900780b */ /* 0x040fe20003f5d000 */
[----:B------:R-:W-:Y:S01]  /*9a30*/  FMUL.FTZ R173, R169, c[0x0][0x2d0] ;  /* 0x0000b400a9ad7a20 */ /* 0x000fe20000410000 */
[C---:B------:R-:W-:Y:S02]  /*9a40*/  ISETP.LT.OR P6, PT, R2.reuse, 0xa, P6 ;  /* 0x0000000a0200780c */ /* 0x040fe400037c1670 */
[----:B------:R-:W-:Y:S02]  /*9a50*/  ISETP.LT.OR P5, PT, R2, 0x11, P5 ;  /* 0x000000110200780c */ /* 0x000fe40002fa1670 */
[----:B------:R-:W-:Y:S02]  /*9a60*/  FSEL R173, R173, RZ, P2 ;  /* 0x000000ffadad7208 */ /* 0x000fe40001000000 */
[----:B------:R-:W-:Y:S02]  /*9a70*/  FSEL R15, R15, -INF , !P6 ;  /* 0xff8000000f0f7808 */ /* 0x000fe40007000000 */
[----:B------:R-:W-:Y:S01]  /*9a80*/  FMNMX.FTZ R167, R249, R167, !PT ;  /* 0x000000a7f9a77209 */ /* 0x000fe20007810000 */
[--C-:B------:R-:W-:Y:S01]  /*9a90*/  FFMA.FTZ R3, R175, c[0x0][0x2d0], -R173.reuse ;  /* 0x0000b400af037a23 */ /* 0x100fe200000108ad */
[----:B------:R-:W-:Y:S02]  /*9aa0*/  FSEL R200, R26, -INF , !P5 ;  /* 0xff8000001ac87808 */ /* 0x000fe40006800000 */
[----:B--2---:R-:W-:Y:S01]  /*9ab0*/  FMNMX.FTZ R168, R168, R6, !PT ;  /* 0x00000006a8a87209 */ /* 0x004fe20007810000 */
[----:B------:R1:W-:Y:S01]  /*9ac0*/  MUFU.EX2 R250, R3 ;  /* 0x0000000300fa7308 */ /* 0x0003e20000000800 */
[----:B------:R-:W2:Y:S01]  /*9ad0*/  SHFL.BFLY PT, R6, R167, 0x2, 0x1f ;  /* 0x0c401f00a7067f89 */ /* 0x000ea200000e0000 */
[----:B------:R-:W-:Y:S02]  /*9ae0*/  PLOP3.LUT P1, PT, PT, PT, UP6, 0x40, 0x0 ;  /* 0x000000000000781c */ /* 0x000fe40003f2e868 */
[----:B------:R-:W-:Y:S02]  /*9af0*/  PLOP3.LUT P0, PT, PT, PT, UP5, 0x40, 0x0 ;  /* 0x000000000000781c */ /* 0x000fe40003f0e858 */
[C---:B------:R-:W-:Y:S02]  /*9b00*/  ISETP.GT.AND P6, PT, R0.reuse, 0x11, P1 ;  /* 0x000000110000780c */ /* 0x040fe40000fc4270 */
[----:B------:R-:W-:Y:S01]  /*9b10*/  ISETP.GT.AND P0, PT, R0, 0x18, P0 ;  /* 0x000000180000780c */ /* 0x000fe20000704270 */
[----:B------:R-:W3:Y:S01]  /*9b20*/  SHFL.BFLY PT, R7, R168, 0x1, 0x1f ;  /* 0x0c201f00a8077f89 */ /* 0x000ee200000e0000 */
[C---:B------:R-:W-:Y:S02]  /*9b30*/  ISETP.LT.OR P6, PT, R2.reuse, 0x12, P6 ;  /* 0x000000120200780c */ /* 0x040fe400037c1670 */
[----:B------:R-:W-:Y:S02]  /*9b40*/  PLOP3.LUT P1, PT, PT, PT, UP4, 0x40, 0x0 ;  /* 0x000000000000781c */ /* 0x000fe40003f2e848 */
[----:B------:R-:W-:Y:S02]  /*9b50*/  FSEL R202, R27, -INF , !P6 ;  /* 0xff8000001bca7808 */ /* 0x000fe40007000000 */
[----:B------:R-:W-:Y:S02]  /*9b60*/  ISETP.LT.OR P0, PT, R2, 0x19, P0 ;  /* 0x000000190200780c */ /* 0x000fe40000701670 */
[----:B------:R-:W-:Y:S02]  /*9b70*/  ISETP.GT.AND P1, PT, R0, 0x19, P1 ;  /* 0x000000190000780c */ /* 0x000fe40000f24270 */
[----:B------:R-:W-:Y:S02]  /*9b80*/  PLOP3.LUT P5, PT, PT, PT, UP3, 0x40, 0x0 ;  /* 0x000000000000781c */ /* 0x000fe40003fae838 */
[----:B------:R-:W-:Y:S01]  /*9b90*/  FSEL R204, R30, -INF , !P0 ;  /* 0xff8000001ecc7808 */ /* 0x000fe20004000000 */
[--C-:B-1----:R-:W-:Y:S01]  /*9ba0*/  FFMA.FTZ R3, R5, c[0x0][0x2d0], -R173.reuse ;  /* 0x0000b40005037a23 */ /* 0x102fe200000108ad */
[----:B------:R-:W-:Y:S02]  /*9bb0*/  ISETP.LT.OR P1, PT, R2, 0x1a, P1 ;  /* 0x0000001a0200780c */ /* 0x000fe40000f21670 */
[----:B--2---:R-:W-:Y:S01]  /*9bc0*/  FMNMX.FTZ R167, R167, R6, !PT ;  /* 0x00000006a7a77209 */ /* 0x004fe20007810000 */
[----:B------:R1:W2:Y:S01]  /*9bd0*/  MUFU.EX2 R251, R3 ;  /* 0x0000000300fb7308 */ /* 0x0002a20000000800 */
[----:B------:R-:W-:Y:S02]  /*9be0*/  ISETP.GT.AND P0, PT, R0, 0x20, P5 ;  /* 0x000000200000780c */ /* 0x000fe40002f04270 */
[----:B------:R-:W-:Y:S01]  /*9bf0*/  PLOP3.LUT P6, PT, PT, PT, UP2, 0x40, 0x0 ;  /* 0x000000000000781c */ /* 0x000fe20003fce828 */
[----:B------:R-:W4:Y:S01]  /*9c00*/  SHFL.BFLY PT, R5, R167, 0x1, 0x1f ;  /* 0x0c201f00a7057f89 */ /* 0x000f2200000e0000 */
[----:B---3--:R-:W-:Y:S02]  /*9c10*/  FMNMX.FTZ R168, R168, R7, !PT ;  /* 0x00000007a8a87209 */ /* 0x008fe40007810000 */
[----:B------:R-:W-:Y:S02]  /*9c20*/  FSEL R207, R31, -INF , !P1 ;  /* 0xff8000001fcf7808 */ /* 0x000fe40004800000 */
[----:B------:R-:W-:Y:S01]  /*9c30*/  ISETP.LT.OR P0, PT, R2, 0x21, P0 ;  /* 0x000000210200780c */ /* 0x000fe20000701670 */
[----:B------:R-:W-:Y:S01]  /*9c40*/  FMUL.FTZ R174, R168, c[0x0][0x2d0] ;  /* 0x0000b400a8ae7a20 */ /* 0x000fe20000410000 */
[----:B------:R-:W-:Y:S02]  /*9c50*/  ISETP.GT.AND P6, PT, R0, 0x21, P6 ;  /* 0x000000210000780c */ /* 0x000fe400037c4270 */
[----:B------:R-:W-:Y:S02]  /*9c60*/  FSETP.NEU.FTZ.AND P1, PT, R168, -INF , PT ;  /* 0xff800000a800780b */ /* 0x000fe40003f3d000 */
[----:B------:R-:W-:Y:S02]  /*9c70*/  FSEL R213, R42, -INF , !P0 ;  /* 0xff8000002ad57808 */ /* 0x000fe40004000000 */
[----:B------:R-:W-:Y:S02]  /*9c80*/  ISETP.LT.OR P6, PT, R2, 0x22, P6 ;  /* 0x000000220200780c */ /* 0x000fe400037c1670 */
[----:B------:R-:W-:Y:S02]  /*9c90*/  PLOP3.LUT P5, PT, PT, PT, UP1, 0x40, 0x0 ;  /* 0x000000000000781c */ /* 0x000fe40003fae818 */
[----:B------:R-:W-:Y:S01]  /*9ca0*/  PLOP3.LUT P0, PT, PT, PT, UP0, 0x40, 0x0 ;  /* 0x000000000000781c */ /* 0x000fe20003f0e808 */
[----:B------:R-:W-:Y:S01]  /*9cb0*/  UISETP.GT.AND UP0, UPT, UR13, UR22, UPT ;  /* 0x000000160d00728c */ /* 0x000fe2000bf04270 */
[----:B------:R-:W-:Y:S01]  /*9cc0*/  FSEL R174, R174, RZ, P1 ;  /* 0x000000ffaeae7208 */ /* 0x000fe20000800000 */
[----:B------:R-:W-:Y:S01]  /*9cd0*/  UIADD3 UR13, UR13, -0x1, URZ ;  /* 0xffffffff0d0d7890 */ /* 0x000fe2000fffe03f */
[----:B-1----:R-:W-:Y:S01]  /*9ce0*/  FMNMX.FTZ R3, R11, R4, !PT ;  /* 0x000000040b037209 */ /* 0x002fe20007810000 */
[--C-:B------:R-:W-:Y:S01]  /*9cf0*/  FFMA.FTZ R4, R16, c[0x0][0x2d0], -R173.reuse ;  /* 0x0000b40010047a23 */ /* 0x100fe200000108ad */
[----:B------:R-:W-:Y:S02]  /*9d00*/  FSEL R212, R43, -INF , !P6 ;  /* 0xff8000002bd47808 */ /* 0x000fe40007000000 */
[----:B------:R-:W-:Y:S01]  /*9d10*/  FMNMX.FTZ R3, R14, R3, !PT ;  /* 0x000000030e037209 */ /* 0x000fe20007810000 */
[----:B------:R1:W-:Y:S01]  /*9d20*/  MUFU.EX2 R49, R4 ;  /* 0x0000000400317308 */ /* 0x0003e20000000800 */
[C---:B------:R-:W-:Y:S02]  /*9d30*/  ISETP.GT.AND P5, PT, R0.reuse, 0x28, P5 ;  /* 0x000000280000780c */ /* 0x040fe40002fa4270 */
[----:B------:R-:W-:Y:S02]  /*9d40*/  FMNMX.FTZ R3, R15, R3, !PT ;  /* 0x000000030f037209 */ /* 0x000fe40007810000 */
[----:B------:R-:W-:Y:S01]  /*9d50*/  ISETP.GT.AND P0, PT, R0, 0x29, P0 ;  /* 0x000000290000780c */ /* 0x000fe20000704270 */
[--C-:B------:R-:W-:Y:S01]  /*9d60*/  FFMA.FTZ R0, R193, c[0x0][0x2d0], -R174.reuse ;  /* 0x0000b400c1007a23 */ /* 0x100fe200000108ae */
[C---:B------:R-:W-:Y:S02]  /*9d70*/  ISETP.LT.OR P5, PT, R2.reuse, 0x29, P5 ;  /* 0x000000290200780c */ /* 0x040fe40002fa1670 */
[----:B------:R-:W-:Y:S01]  /*9d80*/  ISETP.LT.OR P0, PT, R2, 0x2a, P0 ;  /* 0x0000002a0200780c */ /* 0x000fe20000701670 */
[----:B------:R-:W-:Y:S01]  /*9d90*/  MUFU.EX2 R28, R0 ;  /* 0x00000000001c7308 */ /* 0x000fe20000000800 */
[----:B----4-:R-:W-:Y:S02]  /*9da0*/  FMNMX.FTZ R167, R167, R5, !PT ;  /* 0x00000005a7a77209 */ /* 0x010fe40007810000 */
[----:B------:R-:W-:Y:S02]  /*9db0*/  FSEL R172, R47, -INF , !P0 ;  /* 0xff8000002fac7808 */ /* 0x000fe40004000000 */
[C---:B------:R-:W-:Y:S01]  /*9dc0*/  FSETP.NEU.FTZ.AND P0, PT, R167.reuse, -INF , PT ;  /* 0xff800000a700780b */ /* 0x040fe20003f1d000 */
[----:B------:R-:W-:Y:S01]  /*9dd0*/  FMUL.FTZ R175, R167, c[0x0][0x2d0] ;  /* 0x0000b400a7af7a20 */ /* 0x000fe20000410000 */
[----:B------:R-:W-:Y:S04]  /*9de0*/  FSEL R214, R46, -INF , !P5 ;  /* 0xff8000002ed67808 */ /* 0x000fe80006800000 */
[----:B------:R-:W-:Y:S02]  /*9df0*/  FSEL R175, R175, RZ, P0 ;  /* 0x000000ffafaf7208 */ /* 0x000fe40000000000 */
[----:B-1----:R-:W-:Y:S01]  /*9e00*/  FMNMX.FTZ R4, R200, R3, !PT ;  /* 0x00000003c8047209 */ /* 0x002fe20007810000 */
[----:B------:R-:W-:Y:S03]  /*9e10*/  FFMA.FTZ R3, R17, c[0x0][0x2d0], -R173 ;  /* 0x0000b40011037a23 */ /* 0x000fe600000108ad */
[----:B------:R-:W-:Y:S01]  /*9e20*/  FMNMX.FTZ R4, R202, R4, !PT ;  /* 0x00000004ca047209 */ /* 0x000fe20007810000 */
[----:B------:R1:W3:Y:S03]  /*9e30*/  MUFU.EX2 R32, R3 ;  /* 0x0000000300207308 */ /* 0x0002e60000000800 */
[----:B-1----:R-:W-:Y:S01]  /*9e40*/  FMNMX.FTZ R3, R204, R4, !PT ;  /* 0x00000004cc037209 */ /* 0x002fe20007810000 */
[--C-:B------:R-:W-:Y:S01]  /*9e50*/  FFMA.FTZ R4, R192, c[0x0][0x2d0], -R174.reuse ;  /* 0x0000b400c0047a23 */ /* 0x100fe200000108ae */
[----:B--2---:R-:W-:Y:S02]  /*9e60*/  F2FP.PACK_AB R192, R251, R250 ;  /* 0x000000fafbc0723e */ /* 0x004fe400000000ff */
[----:B------:R-:W-:Y:S03]  /*9e70*/  FMNMX.FTZ R3, R207, R3, !PT ;  /* 0x00000003cf037209 */ /* 0x000fe60007810000 */
[----:B------:R1:W2:Y:S01]  /*9e80*/  MUFU.EX2 R51, R4 ;  /* 0x0000000400337308 */ /* 0x0002a20000000800 */
[----:B---3--:R-:W-:Y:S02]  /*9e90*/  F2FP.PACK_AB R194, R32, R49 ;  /* 0x0000003120c2723e */ /* 0x008fe400000000ff */
[----:B------:R-:W-:Y:S04]  /*9ea0*/  FMNMX.FTZ R3, R213, R3, !PT ;  /* 0x00000003d5037209 */ /* 0x000fe80007810000 */
[----:B------:R-:W-:Y:S01]  /*9eb0*/  FMNMX.FTZ R2, R212, R3, !PT ;  /* 0x00000003d4027209 */ /* 0x000fe20007810000 */
[--C-:B------:R-:W-:Y:S03]  /*9ec0*/  FFMA.FTZ R3, R19, c[0x0][0x2d0], -R174.reuse ;  /* 0x0000b40013037a23 */ /* 0x100fe600000108ae */
[----:B------:R-:W-:Y:S01]  /*9ed0*/  FMNMX.FTZ R0, R214, R2, !PT ;  /* 0x00000002d6007209 */ /* 0x000fe20007810000 */
[----:B------:R3:W-:Y:S01]  /*9ee0*/  MUFU.EX2 R48, R3 ;  /* 0x0000000300307308 */ /* 0x0007e20000000800 */
[----:B------:R-:W-:Y:S02]  /*9ef0*/  FFMA.FTZ R2, R18, c[0x0][0x2d0], -R174 ;  /* 0x0000b40012027a23 */ /* 0x000fe400000108ae */
[----:B------:R-:W-:Y:S07]  /*9f00*/  FMNMX.FTZ R0, R172, R0, !PT ;  /* 0x00000000ac007209 */ /* 0x000fee0007810000 */
[----:B------:R4:W5:Y:S01]  /*9f10*/  MUFU.EX2 R29, R2 ;  /* 0x00000002001d7308 */ /* 0x0009620000000800 */
[--C-:B-1----:R-:W-:Y:S01]  /*9f20*/  FFMA.FTZ R4, R12, c[0x0][0x2d0], -R175.reuse ;  /* 0x0000b4000c047a23 */ /* 0x102fe200000108af */
[----:B--2---:R-:W-:Y:S08]  /*9f30*/  F2FP.PACK_AB R193, R28, R51 ;  /* 0x000000331cc1723e */ /* 0x004ff000000000ff */
[----:B------:R-:W-:Y:S01]  /*9f40*/  MUFU.EX2 R20, R4 ;  /* 0x0000000400147308 */ /* 0x000fe20000000800 */
[--C-:B---3--:R-:W-:Y:S09]  /*9f50*/  FFMA.FTZ R3, R8, c[0x0][0x2d0], -R175.reuse ;  /* 0x0000b40008037a23 */ /* 0x108ff200000108af */
[----:B------:R1:W-:Y:S01]  /*9f60*/  MUFU.EX2 R24, R3 ;  /* 0x0000000300187308 */ /* 0x0003e20000000800 */
[----:B----4-:R-:W2:Y:S01]  /*9f70*/  SHFL.BFLY PT, R2, R0, 0x2, 0x1f ;  /* 0x0c401f0000027f89 */ /* 0x010ea200000e0000 */
[----:B-----5:R-:W-:Y:S01]  /*9f80*/  F2FP.PACK_AB R195, R48, R29 ;  /* 0x0000001d30c3723e */ /* 0x020fe200000000ff */
[--C-:B-1----:R-:W-:Y:S07]  /*9f90*/  FFMA.FTZ R3, R9, c[0x0][0x2d0], -R175.reuse ;  /* 0x0000b40009037a23 */ /* 0x102fee00000108af */
[----:B------:R2:W-:Y:S02]  /*9fa0*/  MUFU.EX2 R25, R3 ;  /* 0x0000000300197308 */ /* 0x0005e40000000800 */
[----:B--2---:R-:W-:Y:S01]  /*9fb0*/  FMNMX.FTZ R3, R0, R2, !PT ;  /* 0x0000000200037209 */ /* 0x004fe20007810000 */
[----:B------:R-:W-:Y:S01]  /*9fc0*/  FFMA.FTZ R2, R13, c[0x0][0x2d0], -R175 ;  /* 0x0000b4000d027a23 */ /* 0x000fe200000108af */
[----:B------:R-:W-:Y:S06]  /*9fd0*/  FSEL R0, R169, RZ, P2 ;  /* 0x000000ffa9007208 */ /* 0x000fec0001000000 */
        /* <DEDUP_REMOVED lines=14> */
[----:B------:R-:W-:Y:S01]  /*a0c0*/  FMUL.FTZ R5, R165, R177 ;  /* 0x000000b1a5057220 */ /* 0x000fe20000410000 */
[----:B------:R-:W-:Y:S01]  /*a0d0*/  F2FP.PACK_AB R176, R25, R24 ;  /* 0x0000001819b0723e */ /* 0x000fe200000000ff */
[----:B------:R-:W-:Y:S01]  /*a0e0*/  FADD.FTZ R0, -R0, R170 ;  /* 0x000000aa00007221 */ /* 0x000fe20000010100 */
[----:B------:R-:W-:Y:S01]  /*a0f0*/  FSEL R166, R166, RZ, P0 ;  /* 0x000000ffa6a67208 */ /* 0x000fe20000000000 */
[----:B------:R-:W-:Y:S01]  /*a100*/  FMUL.FTZ R16, R165, R188 ;  /* 0x000000bca5107220 */ /* 0x000fe20000410000 */
[----:B------:R-:W-:Y:S01]  /*a110*/  MOV R170, R20 ;  /* 0x0000001400aa7202 */ /* 0x000fe20000000f00 */
[----:B------:R-:W-:Y:S01]  /*a120*/  FMUL.FTZ R0, R0, c[0x0][0x2d0] ;  /* 0x0000b40000007a20 */ /* 0x000fe20000410000 */
[----:B------:R-:W2:Y:S01]  /*a130*/  LDSM.16.MT88.4 R20, [R225+0x2080] ;  /* 0x00208000e114783b */ /* 0x000ea20000004200 */
[--C-:B------:R-:W-:Y:S02]  /*a140*/  FFMA.FTZ R10, R10, c[0x0][0x2d0], -R166.reuse ;  /* 0x0000b4000a0a7a23 */ /* 0x100fe400000108a6 */
[----:B------:R3:W4:Y:S01]  /*a150*/  MUFU.EX2 R2, R0 ;  /* 0x0000000000027308 */ /* 0x0007220000000800 */
[--C-:B------:R-:W-:Y:S02]  /*a160*/  FFMA.FTZ R14, R14, c[0x0][0x2d0], -R166.reuse ;  /* 0x0000b4000e0e7a23 */ /* 0x100fe400000108a6 */
[--C-:B------:R-:W-:Y:S02]  /*a170*/  FFMA.FTZ R15, R15, c[0x0][0x2d0], -R166.reuse ;  /* 0x0000b4000f0f7a23 */ /* 0x100fe400000108a6 */
[C---:B------:R-:W-:Y:S02]  /*a180*/  FMUL.FTZ R17, R165.reuse, R189 ;  /* 0x000000bda5117220 */ /* 0x040fe40000410000 */
[C---:B------:R-:W-:Y:S02]  /*a190*/  FMUL.FTZ R33, R165.reuse, R145 ;  /* 0x00000091a5217220 */ /* 0x040fe40000410000 */
[C---:B------:R-:W-:Y:S01]  /*a1a0*/  FMUL.FTZ R52, R165.reuse, R52 ;  /* 0x00000034a5347220 */ /* 0x040fe20000410000 */
[----:B------:R-:W-:Y:S01]  /*a1b0*/  MUFU.EX2 R218, R10 ;  /* 0x0000000a00da7308 */ /* 0x000fe20000000800 */
[----:B------:R-:W-:Y:S02]  /*a1c0*/  FMUL.FTZ R53, R165, R53 ;  /* 0x00000035a5357220 */ /* 0x000fe40000410000 */
[----:B-1----:R-:W-:Y:S01]  /*a1d0*/  FMUL.FTZ R6, R164, R178 ;  /* 0x000000b2a4067220 */ /* 0x002fe20000410000 */
[----:B------:R-:W-:Y:S01]  /*a1e0*/  F2FP.PACK_AB R178, R50, R170 ;  /* 0x000000aa32b2723e */ /* 0x000fe200000000ff */
[C---:B------:R-:W-:Y:S02]  /*a1f0*/  FMUL.FTZ R7, R164.reuse, R179 ;  /* 0x000000b3a4077220 */ /* 0x040fe40000410000 */
[C---:B------:R-:W-:Y:S02]  /*a200*/  FMUL.FTZ R34, R164.reuse, R146 ;  /* 0x00000092a4227220 */ /* 0x040fe40000410000 */
[C---:B------:R-:W-:Y:S01]  /*a210*/  FMUL.FTZ R35, R164.reuse, R147 ;  /* 0x00000093a4237220 */ /* 0x040fe20000410000 */
[----:B------:R-:W-:Y:S01]  /*a220*/  MUFU.EX2 R220, R14 ;  /* 0x0000000e00dc7308 */ /* 0x000fe20000000800 */
[C---:B------:R-:W-:Y:S01]  /*a230*/  FMUL.FTZ R18, R164.reuse, R190 ;  /* 0x000000bea4127220 */ /* 0x040fe20000410000 */
[----:B------:R-:W-:Y:S01]  /*a240*/  MOV R190, R25 ;  /* 0x0000001900be7202 */ /* 0x000fe20000000f00 */
[----:B------:R-:W-:Y:S01]  /*a250*/  FMUL.FTZ R19, R164, R191 ;  /* 0x000000bfa4137220 */ /* 0x000fe20000410000 */
[----:B------:R-:W-:Y:S01]  /*a260*/  MOV R191, R24 ;  /* 0x0000001800bf7202 */ /* 0x000fe20000000f00 */
[----:B---3--:R-:W-:Y:S02]  /*a270*/  FFMA.FTZ R0, R11, c[0x0][0x2d0], -R166 ;  /* 0x0000b4000b007a23 */ /* 0x008fe400000108a6 */
[C---:B----4-:R-:W-:Y:S02]  /*a280*/  FMUL.FTZ R24, R2.reuse, R136 ;  /* 0x0000008802187220 */ /* 0x050fe40000410000 */
[C---:B------:R-:W-:Y:S01]  /*a290*/  FMUL.FTZ R25, R2.reuse, R137 ;  /* 0x0000008902197220 */ /* 0x040fe20000410000 */
[----:B------:R1:W3:Y:S01]  /*a2a0*/  MUFU.EX2 R219, R0 ;  /* 0x0000000000db7308 */ /* 0x0002e20000000800 */
[C---:B------:R-:W-:Y:S02]  /*a2b0*/  FMUL.FTZ R40, R2.reuse, R152 ;  /* 0x0000009802287220 */ /* 0x040fe40000410000 */
[C---:B------:R-:W-:Y:S02]  /*a2c0*/  FMUL.FTZ R41, R2.reuse, R153 ;  /* 0x0000009902297220 */ /* 0x040fe40000410000 */
[C---:B------:R-:W-:Y:S01]  /*a2d0*/  FMUL.FTZ R13, R2.reuse, R185 ;  /* 0x000000b9020d7220 */ /* 0x040fe20000410000 */
[-C--:B--2---:R-:W-:Y:S01]  /*a2e0*/  HMMA.16816.F32 R4, R192, R20.reuse, R4 ;  /* 0x00000014c004723c */ /* 0x084fe20000001804 */
[C---:B------:R-:W-:Y:S01]  /*a2f0*/  FMUL.FTZ R8, R2.reuse, R180 ;  /* 0x000000b402087220 */ /* 0x040fe20000410000 */
[----:B------:R-:W-:Y:S02]  /*a300*/  MOV R180, R48 ;  /* 0x0000003000b47202 */ /* 0x000fe40000000f00 */
[----:B------:R-:W2:Y:S01]  /*a310*/  MUFU.EX2 R222, R15 ;  /* 0x0000000f00de7308 */ /* 0x000ea20000000800 */
[C---:B------:R-:W-:Y:S01]  /*a320*/  FMUL.FTZ R9, R2.reuse, R181 ;  /* 0x000000b502097220 */ /* 0x040fe20000410000 */
[----:B------:R-:W-:Y:S01]  /*a330*/  MOV R181, R32 ;  /* 0x0000002000b57202 */ /* 0x000fe20000000f00 */
[C---:B------:R-:W-:Y:S02]  /*a340*/  FMUL.FTZ R12, R2.reuse, R184 ;  /* 0x000000b8020c7220 */ /* 0x040fe40000410000 */
[C---:B------:R-:W-:Y:S02]  /*a350*/  FMUL.FTZ R32, R165.reuse, R144 ;  /* 0x00000090a5207220 */ /* 0x040fe40000410000 */
[----:B------:R-:W-:Y:S01]  /*a360*/  LDSM.16.MT88.4 R144, [R226+0x2880] ;  /* 0x00288000e290783b */ /* 0x000fe20000004200 */
[C---:B------:R-:W-:Y:S01]  /*a370*/  FMUL.FTZ R44, R2.reuse, R156 ;  /* 0x0000009c022c7220 */ /* 0x040fe20000410000 */
[----:B------:R-:W-:Y:S01]  /*a380*/  MOV R156, R51 ;  /* 0x00000033009c7202 */ /* 0x000fe20000000f00 */
[----:B------:R-:W-:Y:S01]  /*a390*/  FMUL.FTZ R45, R2, R157 ;  /* 0x0000009d022d7220 */ /* 0x000fe20000410000 */
[----:B------:R-:W-:Y:S01]  /*a3a0*/  MOV R157, R250 ;  /* 0x000000fa009d7202 */ /* 0x000fe20000000f00 */
[----:B------:R-:W-:Y:S01]  /*a3b0*/  FMUL.FTZ R48, R165, R160 ;  /* 0x000000a0a5307220 */ /* 0x000fe20000410000 */
[----:B-1----:R-:W-:Y:S01]  /*a3c0*/  FSEL R0, R3, RZ, P0 ;  /* 0x000000ff03007208 */ /* 0x002fe20000000000 */
[C---:B------:R-:W-:Y:S01]  /*a3d0*/  FMUL.FTZ R51, R164.reuse, R163 ;  /* 0x000000a3a4337220 */ /* 0x040fe20000410000 */
[----:B---3--:R-:W-:Y:S01]  /*a3e0*/  F2FP.PACK_AB R177, R219, R218 ;  /* 0x000000dadbb1723e */ /* 0x008fe200000000ff */
[----:B------:R-:W-:Y:S01]  /*a3f0*/  FMUL.FTZ R54, R164, R54 ;  /* 0x00000036a4367220 */ /* 0x000fe20000410000 */
[----:B------:R-:W-:Y:S01]  /*a400*/  PLOP3.LUT P0, PT, PT, PT, UP0, 0x80, 0x0 ;  /* 0x000000000000781c */ /* 0x000fe20003f0f008 */
[----:B------:R-:W-:Y:S02]  /*a410*/  FADD.FTZ R0, -R0, R171 ;  /* 0x000000ab00007221 */ /* 0x000fe40000010100 */
[----:B------:R-:W-:Y:S02]  /*a420*/  FMUL.FTZ R55, R164, R55 ;  /* 0x00000037a4377220 */ /* 0x000fe40000410000 */
[----:B------:R-:W-:Y:S01]  /*a430*/  FMUL.FTZ R0, R0, c[0x0][0x2d0] ;  /* 0x0000b40000007a20 */ /* 0x000fe20000410000 */
[----:B--2---:R-:W-:Y:S01]  /*a440*/  F2FP.PACK_AB R179, R222, R220 ;  /* 0x000000dcdeb3723e */ /* 0x004fe200000000ff */
[C---:B------:R-:W-:Y:S02]  /*a450*/  FMUL.FTZ R56, R2.reuse, R56 ;  /* 0x0000003802387220 */ /* 0x040fe40000410000 */
[C---:B------:R-:W-:Y:S02]  /*a460*/  FMUL.FTZ R57, R2.reuse, R57 ;  /* 0x0000003902397220 */ /* 0x040fe40000410000 */
[----:B------:R-:W1:Y:S01]  /*a470*/  MUFU.EX2 R0, R0 ;  /* 0x0000000000007308 */ /* 0x000e620000000800 */
        /* <DEDUP_REMOVED lines=19> */
[C---:B------:R-:W-:Y:S01]  /*a5b0*/  HMMA.16816.F32 R8, R176.reuse, R20, R8 ;  /* 0x00000014b008723c */ /* 0x040fe20000001808 */
[C---:B------:R-:W-:Y:S02]  /*a5c0*/  FMUL.FTZ R14, R0.reuse, R186 ;  /* 0x000000ba000e7220 */ /* 0x040fe40000410000 */
[----:B------:R-:W-:Y:S01]  /*a5d0*/  FMUL.FTZ R15, R0, R187 ;  /* 0x000000bb000f7220 */ /* 0x000fe20000410000 */
[----:B------:R-:W-:Y:S01]  /*a5e0*/  MOV R187, R49 ;  /* 0x0000003100bb7202 */ /* 0x000fe20000000f00 */
[----:B------:R-:W-:Y:S02]  /*a5f0*/  FMUL.FTZ R29, R2, R141 ;  /* 0x0000008d021d7220 */ /* 0x000fe40000410000 */
[C---:B------:R-:W-:Y:S02]  /*a600*/  FMUL.FTZ R20, R165.reuse, R132 ;  /* 0x00000084a5147220 */ /* 0x040fe40000410000 */
[----:B------:R-:W-:Y:S01]  /*a610*/  FMUL.FTZ R21, R165, R133 ;  /* 0x00000085a5157220 */ /* 0x000fe20000410000 */
[-C--:B------:R-:W-:Y:S02]  /*a620*/  HMMA.16816.F32 R12, R176, R22.reuse, R12 ;  /* 0x00000016b00c723c */ /* 0x080fe4000000180c */
[C---:B------:R-:W-:Y:S02]  /*a630*/  FMUL.FTZ R30, R0.reuse, R142 ;  /* 0x0000008e001e7220 */ /* 0x040fe40000410000 */
[C---:B------:R-:W-:Y:S02]  /*a640*/  FMUL.FTZ R31, R0.reuse, R143 ;  /* 0x0000008f001f7220 */ /* 0x040fe40000410000 */
[----:B------:R-:W-:Y:S02]  /*a650*/  FMUL.FTZ R42, R0, R154 ;  /* 0x0000009a002a7220 */ /* 0x000fe40000410000 */
[C---:B------:R-:W-:Y:S01]  /*a660*/  HMMA.16816.F32 R16, R192.reuse, R22, R16 ;  /* 0x00000016c010723c */ /* 0x040fe20000001810 */
[----:B------:R-:W-:Y:S03]  /*a670*/  FMUL.FTZ R28, R2, R140 ;  /* 0x0000008c021c7220 */ /* 0x000fe60000410000 */
[C---:B------:R-:W-:Y:S02]  /*a680*/  FMUL.FTZ R43, R0.reuse, R155 ;  /* 0x0000009b002b7220 */ /* 0x040fe40000410000 */
[----:B------:R-:W-:Y:S01]  /*a690*/  FMUL.FTZ R46, R0, R158 ;  /* 0x0000009e002e7220 */ /* 0x000fe20000410000 */
[----:B------:R-:W-:Y:S01]  /*a6a0*/  LDSM.16.MT88.4 R152, [R227+0x2880] ;  /* 0x00288000e398783b */ /* 0x000fe20000004200 */
[C---:B------:R-:W-:Y:S01]  /*a6b0*/  FMUL.FTZ R22, R164.reuse, R134 ;  /* 0x00000086a4167220 */ /* 0x040fe20000410000 */
[----:B------:R-:W-:Y:S03]  /*a6c0*/  MOV R158, R251 ;  /* 0x000000fb009e7202 */ /* 0x000fe60000000f00 */
[----:B------:R-:W-:Y:S02]  /*a6d0*/  FMUL.FTZ R23, R164, R135 ;  /* 0x00000087a4177220 */ /* 0x000fe40000410000 */
[--C-:B------:R-:W-:Y:S01]  /*a6e0*/  FFMA.FTZ R140, R197, c[0x0][0x2d0], -R173.reuse ;  /* 0x0000b400c58c7a23 */ /* 0x100fe200000108ad */
[----:B------:R-:W1:Y:S01]  /*a6f0*/  LDSM.16.MT88.4 R132, [R228+0x2080] ;  /* 0x00208000e484783b */ /* 0x000e620000004200 */
[----:B------:R-:W-:Y:S01]  /*a700*/  FMUL.FTZ R47, R0, R159 ;  /* 0x0000009f002f7220 */ /* 0x000fe20000410000 */
[----:B------:R-:W-:Y:S01]  /*a710*/  MOV R159, R50 ;  /* 0x00000032009f7202 */ /* 0x000fe20000000f00 */
[----:B------:R2:W-:Y:S01]  /*a720*/  MUFU.EX2 R189, R140 ;  /* 0x0000008c00bd7308 */ /* 0x0005e20000000800 */
[-C--:B------:R-:W-:Y:S01]  /*a730*/  HMMA.16816.F32 R20, R192, R36.reuse, R20 ;  /* 0x00000024c014723c */ /* 0x080fe20000001814 */
[C---:B------:R-:W-:Y:S02]  /*a740*/  FMUL.FTZ R49, R165.reuse, R161 ;  /* 0x000000a1a5317220 */ /* 0x040fe40000410000 */
[----:B------:R-:W-:Y:S02]  /*a750*/  FMUL.FTZ R50, R164, R162 ;  /* 0x000000a2a4327220 */ /* 0x000fe40000410000 */
[C---:B------:R-:W-:Y:S02]  /*a760*/  FMUL.FTZ R58, R0.reuse, R58 ;  /* 0x0000003a003a7220 */ /* 0x040fe40000410000 */
[C---:B------:R-:W-:Y:S01]  /*a770*/  FMUL.FTZ R59, R0.reuse, R59 ;  /* 0x0000003b003b7220 */ /* 0x040fe20000410000 */
[C---:B------:R-:W-:Y:S01]  /*a780*/  HMMA.16816.F32 R24, R176.reuse, R36, R24 ;  /* 0x00000024b018723c */ /* 0x040fe20000001818 */
[C---:B------:R-:W-:Y:S03]  /*a790*/  FMUL.FTZ R62, R0.reuse, R62 ;  /* 0x0000003e003e7220 */ /* 0x040fe60000410000 */
[C---:B------:R-:W-:Y:S02]  /*a7a0*/  FMUL.FTZ R63, R0.reuse, R63 ;  /* 0x0000003f003f7220 */ /* 0x040fe40000410000 */
[C---:B------:R-:W-:Y:S02]  /*a7b0*/  FMUL.FTZ R74, R0.reuse, R74 ;  /* 0x0000004a004a7220 */ /* 0x040fe40000410000 */
[-C--:B------:R-:W-:Y:S01]  /*a7c0*/  HMMA.16816.F32 R28, R176, R38.reuse, R28 ;  /* 0x00000026b01c723c */ /* 0x080fe2000000181c */
[C---:B------:R-:W-:Y:S03]  /*a7d0*/  FMUL.FTZ R36, R165.reuse, R148 ;  /* 0x00000094a5247220 */ /* 0x040fe60000410000 */
[C---:B------:R-:W-:Y:S02]  /*a7e0*/  FMUL.FTZ R37, R165.reuse, R149 ;  /* 0x00000095a5257220 */ /* 0x040fe40000410000 */
[----:B------:R-:W-:Y:S02]  /*a7f0*/  FMUL.FTZ R75, R0, R75 ;  /* 0x0000004b004b7220 */ /* 0x000fe40000410000 */
[C---:B------:R-:W-:Y:S01]  /*a800*/  HMMA.16816.F32 R32, R192.reuse, R38, R32 ;  /* 0x00000026c020723c */ /* 0x040fe20000001820 */
[C---:B------:R-:W-:Y:S03]  /*a810*/  FMUL.FTZ R76, R2.reuse, R76 ;  /* 0x0000004c024c7220 */ /* 0x040fe60000410000 */
[----:B------:R-:W-:Y:S02]  /*a820*/  FMUL.FTZ R77, R2, R77 ;  /* 0x0000004d024d7220 */ /* 0x000fe40000410000 */
[----:B------:R-:W-:Y:S02]  /*a830*/  FMUL.FTZ R78, R0, R78 ;  /* 0x0000004e004e7220 */ /* 0x000fe40000410000 */
[C---:B------:R-:W-:Y:S04]  /*a840*/  FMUL.FTZ R38, R164.reuse, R150 ;  /* 0x00000096a4267220 */ /* 0x040fe80000410000 */
[----:B------:R-:W-:Y:S02]  /*a850*/  FMUL.FTZ R39, R164, R151 ;  /* 0x00000097a4277220 */ /* 0x000fe40000410000 */
[----:B------:R-:W-:Y:S01]  /*a860*/  LDSM.16.MT88.4 R148, [R228+0x2880] ;  /* 0x00288000e494783b */ /* 0x000fe20000004200 */
[--C-:B--2---:R-:W-:Y:S02]  /*a870*/  FFMA.FTZ R140, R198, c[0x0][0x2d0], -R174.reuse ;  /* 0x0000b400c68c7a23 */ /* 0x104fe400000108ae */
[----:B------:R-:W-:Y:S02]  /*a880*/  FMUL.FTZ R79, R0, R79 ;  /* 0x0000004f004f7220 */ /* 0x000fe40000410000 */
[-C--:B-1----:R-:W-:Y:S01]  /*a890*/  HMMA.16816.F32 R36, R192, R132.reuse, R36 ;  /* 0x00000084c024723c */ /* 0x082fe20000001824 */
[C---:B------:R-:W-:Y:S01]  /*a8a0*/  FMUL.FTZ R80, R165.reuse, R80 ;  /* 0x00000050a5507220 */ /* 0x040fe20000410000 */
[----:B------:R1:W-:Y:S01]  /*a8b0*/  MUFU.EX2 R171, R140 ;  /* 0x0000008c00ab7308 */ /* 0x0003e20000000800 */
[C---:B------:R-:W-:Y:S02]  /*a8c0*/  FMUL.FTZ R81, R165.reuse, R81 ;  /* 0x00000051a5517220 */ /* 0x040fe40000410000 */
[C---:B------:R-:W-:Y:S02]  /*a8d0*/  FMUL.FTZ R82, R164.reuse, R82 ;  /* 0x00000052a4527220 */ /* 0x040fe40000410000 */
[C---:B------:R-:W-:Y:S01]  /*a8e0*/  FMUL.FTZ R83, R164.reuse, R83 ;  /* 0x00000053a4537220 */ /* 0x040fe20000410000 */
[C---:B------:R-:W-:Y:S01]  /*a8f0*/  HMMA.16816.F32 R40, R176.reuse, R132, R40 ;  /* 0x00000084b028723c */ /* 0x040fe20000001828 */
[C---:B------:R-:W-:Y:S03]  /*a900*/  FMUL.FTZ R84, R165.reuse, R84 ;  /* 0x00000054a5547220 */ /* 0x040fe60000410000 */
[C---:B------:R-:W-:Y:S02]  /*a910*/  FMUL.FTZ R85, R165.reuse, R85 ;  /* 0x00000055a5557220 */ /* 0x040fe40000410000 */
[C---:B------:R-:W-:Y:S02]  /*a920*/  FMUL.FTZ R86, R164.reuse, R86 ;  /* 0x00000056a4567220 */ /* 0x040fe40000410000 */
[-C--:B------:R-:W-:Y:S01]  /*a930*/  HMMA.16816.F32 R44, R176, R134.reuse, R44 ;  /* 0x00000086b02c723c */ /* 0x080fe2000000182c */
[----:B------:R-:W-:Y:S03]  /*a940*/  FMUL.FTZ R87, R164, R87 ;  /* 0x00000057a4577220 */ /* 0x000fe60000410000 */
[C---:B------:R-:W-:Y:S02]  /*a950*/  FMUL.FTZ R88, R2.reuse, R88 ;  /* 0x0000005802587220 */ /* 0x040fe40000410000 */
[----:B------:R-:W-:Y:S02]  /*a960*/  FMUL.FTZ R89, R2, R89 ;  /* 0x0000005902597220 */ /* 0x000fe40000410000 */
[C---:B------:R-:W-:Y:S01]  /*a970*/  HMMA.16816.F32 R48, R192.reuse, R134, R48 ;  /* 0x00000086c030723c */ /* 0x040fe20000001830 */
[----:B------:R-:W2:Y:S03]  /*a980*/  LDSM.16.MT88.4 R132, [R225+0x3880] ;  /* 0x00388000e184783b */ /* 0x000ea60000004200 */
[C---:B------:R-:W-:Y:S02]  /*a990*/  FMUL.FTZ R90, R0.reuse, R90 ;  /* 0x0000005a005a7220 */ /* 0x040fe40000410000 */
[----:B------:R-:W-:Y:S02]  /*a9a0*/  FMUL.FTZ R91, R0, R91 ;  /* 0x0000005b005b7220 */ /* 0x000fe40000410000 */
[-C--:B------:R-:W-:Y:S01]  /*a9b0*/  HMMA.16816.F32 R52, R192, R136.reuse, R52 ;  /* 0x00000088c034723c */ /* 0x080fe20000001834 */
[C---:B------:R-:W-:Y:S03]  /*a9c0*/  FMUL.FTZ R92, R2.reuse, R92 ;  /* 0x0000005c025c7220 */ /* 0x040fe60000410000 */
[----:B------:R-:W-:Y:S02]  /*a9d0*/  FMUL.FTZ R93, R2, R93 ;  /* 0x0000005d025d7220 */ /* 0x000fe40000410000 */
[C---:B------:R-:W-:Y:S02]  /*a9e0*/  FMUL.FTZ R94, R0.reuse, R94 ;  /* 0x0000005e005e7220 */ /* 0x040fe40000410000 */
[C---:B------:R-:W-:Y:S01]  /*a9f0*/  HMMA.16816.F32 R56, R176.reuse, R136, R56 ;  /* 0x00000088b038723c */ /* 0x040fe20000001838 */
[----:B------:R-:W-:Y:S03]  /*aa00*/  FMUL.FTZ R95, R0, R95 ;  /* 0x0000005f005f7220 */ /* 0x000fe60000410000 */
[C---:B------:R-:W-:Y:S02]  /*aa10*/  FMUL.FTZ R96, R165.reuse, R96 ;  /* 0x00000060a5607220 */ /* 0x040fe40000410000 */
[----:B------:R-:W-:Y:S02]  /*aa20*/  FMUL.FTZ R97, R165, R97 ;  /* 0x00000061a5617220 */ /* 0x000fe40000410000 */
[-C--:B------:R-:W-:Y:S01]  /*aa30*/  HMMA.16816.F32 R60, R176, R138.reuse, R60 ;  /* 0x0000008ab03c723c */ /* 0x080fe2000000183c */
[--C-:B------:R-:W-:Y:S03]  /*aa40*/  FFMA.FTZ R136, R196, c[0x0][0x2d0], -R173.reuse ;  /* 0x0000b400c4887a23 */ /* 0x100fe600000108ad */
[C---:B------:R-:W-:Y:S01]  /*aa50*/  FMUL.FTZ R98, R164.reuse, R98 ;  /* 0x00000062a4627220 */ /* 0x040fe20000410000 */
[----:B------:R3:W-:Y:S01]  /*aa60*/  MUFU.EX2 R162, R136 ;  /* 0x0000008800a27308 */ /* 0x0007e20000000800 */
[----:B------:R-:W-:Y:S02]  /*aa70*/  FMUL.FTZ R99, R164, R99 ;  /* 0x00000063a4637220 */ /* 0x000fe40000410000 */
[C---:B------:R-:W-:Y:S01]  /*aa80*/  HMMA.16816.F32 R64, R192.reuse, R138, R64 ;  /* 0x0000008ac040723c */ /* 0x040fe20000001840 */
[C---:B------:R-:W-:Y:S03]  /*aa90*/  FMUL.FTZ R104, R2.reuse, R104 ;  /* 0x0000006802687220 */ /* 0x040fe60000410000 */
[----:B------:R-:W-:Y:S02]  /*aaa0*/  FMUL.FTZ R105, R2, R105 ;  /* 0x0000006902697220 */ /* 0x000fe40000410000 */
[C---:B------:R-:W-:Y:S02]  /*aab0*/  FMUL.FTZ R106, R0.reuse, R106 ;  /* 0x0000006a006a7220 */ /* 0x040fe40000410000 */
[----:B------:R-:W-:Y:S01]  /*aac0*/  FMUL.FTZ R107, R0, R107 ;  /* 0x0000006b006b7220 */ /* 0x000fe20000410000 */
[-C--:B--2---:R-:W-:Y:S03]  /*aad0*/  HMMA.16816.F32 R68, R192, R132.reuse, R68 ;  /* 0x00000084c044723c */ /* 0x084fe60000001844 */
[--C-:B-1----:R-:W-:Y:S02]  /*aae0*/  FFMA.FTZ R140, R203, c[0x0][0x2d0], -R173.reuse ;  /* 0x0000b400cb8c7a23 */ /* 0x102fe400000108ad */
[C---:B------:R-:W-:Y:S02]  /*aaf0*/  FMUL.FTZ R108, R2.reuse, R108 ;  /* 0x0000006c026c7220 */ /* 0x040fe40000410000 */
[----:B------:R1:W-:Y:S01]  /*ab00*/  MUFU.EX2 R184, R140 ;  /* 0x0000008c00b87308 */ /* 0x0003e20000000800 */
[C---:B------:R-:W-:Y:S01]  /*ab10*/  HMMA.16816.F32 R72, R176.reuse, R132, R72 ;  /* 0x00000084b048723c */ /* 0x040fe20000001848 */
[----:B------:R-:W-:Y:S01]  /*ab20*/  FMUL.FTZ R109, R2, R109 ;  /* 0x0000006d026d7220 */ /* 0x000fe20000410000 */
[----:B---3--:R-:W2:Y:S02]  /*ab30*/  LDSM.16.MT88.4 R136, [R226+0x3880] ;  /* 0x00388000e288783b */ /* 0x008ea40000004200 */
[C---:B------:R-:W-:Y:S03]  /*ab40*/  FMUL.FTZ R110, R0.reuse, R110 ;  /* 0x0000006e006e7220 */ /* 0x040fe60000410000 */
[--C-:B------:R-:W-:Y:S01]  /*ab50*/  FFMA.FTZ R132, R199, c[0x0][0x2d0], -R174.reuse ;  /* 0x0000b400c7847a23 */ /* 0x100fe200000108ae */
[-C--:B------:R-:W-:Y:S01]  /*ab60*/  HMMA.16816.F32 R76, R176, R134.reuse, R76 ;  /* 0x00000086b04c723c */ /* 0x080fe2000000184c */
[----:B------:R-:W-:Y:S02]  /*ab70*/  FMUL.FTZ R111, R0, R111 ;  /* 0x0000006f006f7220 */ /* 0x000fe40000410000 */
[----:B------:R3:W4:Y:S01]  /*ab80*/  MUFU.EX2 R160, R132 ;  /* 0x0000008400a07308 */ /* 0x0007220000000800 */
[C---:B------:R-:W-:Y:S02]  /*ab90*/  FMUL.FTZ R112, R165.reuse, R112 ;  /* 0x00000070a5707220 */ /* 0x040fe40000410000 */
[C---:B------:R-:W-:Y:S02]  /*aba0*/  FMUL.FTZ R113, R165.reuse, R113 ;  /* 0x00000071a5717220 */ /* 0x040fe40000410000 */
[C---:B------:R-:W-:Y:S01]  /*abb0*/  HMMA.16816.F32 R80, R192.reuse, R134, R80 ;  /* 0x00000086c050723c */ /* 0x040fe20000001850 */
[C---:B------:R-:W-:Y:S03]  /*abc0*/  FMUL.FTZ R114, R164.reuse, R114 ;  /* 0x00000072a4727220 */ /* 0x040fe60000410000 */
[----:B------:R-:W-:Y:S02]  /*abd0*/  FMUL.FTZ R115, R164, R115 ;  /* 0x00000073a4737220 */ /* 0x000fe40000410000 */
[C---:B------:R-:W-:Y:S02]  /*abe0*/  FMUL.FTZ R116, R165.reuse, R116 ;  /* 0x00000074a5747220 */ /* 0x040fe40000410000 */
[--C-:B-1----:R-:W-:Y:S04]  /*abf0*/  FFMA.FTZ R140, R206, c[0x0][0x2d0], -R174.reuse ;  /* 0x0000b400ce8c7a23 */ /* 0x102fe800000108ae */
[----:B------:R1:W-:Y:S01]  /*ac00*/  MUFU.EX2 R196, R140 ;  /* 0x0000008c00c47308 */ /* 0x0003e20000000800 */
[----:B------:R-:W-:Y:S02]  /*ac10*/  FMUL.FTZ R117, R165, R117 ;  /* 0x00000075a5757220 */ /* 0x000fe40000410000 */
[C---:B------:R-:W-:Y:S02]  /*ac20*/  FMUL.FTZ R118, R164.reuse, R118 ;  /* 0x00000076a4767220 */ /* 0x040fe40000410000 */
[----:B------:R-:W-:Y:S02]  /*ac30*/  FMUL.FTZ R119, R164, R119 ;  /* 0x00000077a4777220 */ /* 0x000fe40000410000 */
[----:B---3--:R-:W-:Y:S02]  /*ac40*/  FFMA.FTZ R132, R201, c[0x0][0x2d0], -R173 ;  /* 0x0000b400c9847a23 */ /* 0x008fe400000108ad */
[C---:B------:R-:W-:Y:S02]  /*ac50*/  FMUL.FTZ R120, R2.reuse, R120 ;  /* 0x0000007802787220 */ /* 0x040fe40000410000 */
[----:B------:R3:W5:Y:S01]  /*ac60*/  MUFU.EX2 R163, R132 ;  /* 0x0000008400a37308 */ /* 0x0007620000000800 */
[----:B------:R-:W-:Y:S02]  /*ac70*/  FMUL.FTZ R121, R2, R121 ;  /* 0x0000007902797220 */ /* 0x000fe40000410000 */
[C---:B------:R-:W-:Y:S01]  /*ac80*/  FMUL.FTZ R122, R0.reuse, R122 ;  /* 0x0000007a007a7220 */ /* 0x040fe20000410000 */
[-C--:B--2---:R-:W-:Y:S01]  /*ac90*/  HMMA.16816.F32 R84, R192, R136.reuse, R84 ;  /* 0x00000088c054723c */ /* 0x084fe20000001854 */
[----:B------:R-:W-:Y:S02]  /*aca0*/  FMUL.FTZ R123, R0, R123 ;  /* 0x0000007b007b7220 */ /* 0x000fe40000410000 */
[C---:B------:R-:W-:Y:S02]  /*acb0*/  FMUL.FTZ R124, R2.reuse, R124 ;  /* 0x0000007c027c7220 */ /* 0x040fe40000410000 */
[----:B------:R-:W-:Y:S02]  /*acc0*/  FMUL.FTZ R125, R2, R125 ;  /* 0x0000007d027d7220 */ /* 0x000fe40000410000 */
[----:B------:R-:W-:Y:S01]  /*acd0*/  FMUL.FTZ R126, R0, R126 ;  /* 0x0000007e007e7220 */ /* 0x000fe20000410000 */
[C---:B------:R-:W-:Y:S01]  /*ace0*/  HMMA.16816.F32 R88, R176.reuse, R136, R88 ;  /* 0x00000088b058723c */ /* 0x040fe20000001858 */
[--C-:B-1----:R-:W-:Y:S03]  /*acf0*/  FFMA.FTZ R140, R208, c[0x0][0x2d0], -R175.reuse ;  /* 0x0000b400d08c7a23 */ /* 0x102fe600000108af */
[----:B------:R-:W-:Y:S01]  /*ad00*/  FMUL.FTZ R127, R0, R127 ;  /* 0x0000007f007f7220 */ /* 0x000fe20000410000 */
[----:B------:R1:W-:Y:S01]  /*ad10*/  MUFU.EX2 R161, R140 ;  /* 0x0000008c00a17308 */ /* 0x0003e20000000800 */
[----:B------:R-:W-:Y:S02]  /*ad20*/  FMUL.FTZ R128, R165, R128 ;  /* 0x00000080a5807220 */ /* 0x000fe40000410000 */
[-C--:B------:R-:W-:Y:S01]  /*ad30*/  HMMA.16816.F32 R92, R176, R138.reuse, R92 ;  /* 0x0000008ab05c723c */ /* 0x080fe2000000185c */
[----:B------:R-:W-:Y:S01]  /*ad40*/  FFMA.FTZ R136, R209, c[0x0][0x2d0], -R174 ;  /* 0x0000b400d1887a23 */ /* 0x000fe200000108ae */
[----:B---3--:R-:W2:Y:S02]  /*ad50*/  LDSM.16.MT88.4 R132, [R228+0x3880] ;  /* 0x00388000e484783b */ /* 0x008ea40000004200 */
[C---:B------:R-:W-:Y:S02]  /*ad60*/  FMUL.FTZ R129, R165.reuse, R129 ;  /* 0x00000081a5817220 */ /* 0x040fe40000410000 */
[C---:B------:R-:W-:Y:S01]  /*ad70*/  FMUL.FTZ R130, R164.reuse, R130 ;  /* 0x00000082a4827220 */ /* 0x040fe20000410000 */
[----:B------:R3:W2:Y:S01]  /*ad80*/  MUFU.EX2 R186, R136 ;  /* 0x0000008800ba7308 */ /* 0x0006a20000000800 */
[C---:B------:R-:W-:Y:S01]  /*ad90*/  HMMA.16816.F32 R96, R192.reuse, R138, R96 ;  /* 0x0000008ac060723c */ /* 0x040fe20000001860 */
[C---:B------:R-:W-:Y:S03]  /*ada0*/  FMUL.FTZ R100, R165.reuse, R100 ;  /* 0x00000064a5647220 */ /* 0x040fe60000410000 */
[----:B------:R-:W-:Y:S02]  /*adb0*/  FMUL.FTZ R101, R165, R101 ;  /* 0x00000065a5657220 */ /* 0x000fe40000410000 */
[C---:B------:R-:W-:Y:S02]  /*adc0*/  FMUL.FTZ R102, R164.reuse, R102 ;  /* 0x00000066a4667220 */ /* 0x040fe40000410000 */
[C---:B------:R-:W-:Y:S04]  /*add0*/  FMUL.FTZ R103, R164.reuse, R103 ;  /* 0x00000067a4677220 */ /* 0x040fe80000410000 */
[----:B------:R-:W-:Y:S02]  /*ade0*/  FMUL.FTZ R131, R164, R131 ;  /* 0x00000083a4837220 */ /* 0x000fe40000410000 */
[--C-:B-1----:R-:W-:Y:S04]  /*adf0*/  FFMA.FTZ R140, R210, c[0x0][0x2d0], -R175.reuse ;  /* 0x0000b400d28c7a23 */ /* 0x102fe800000108af */
[----:B------:R1:W-:Y:S01]  /*ae00*/  MUFU.EX2 R185, R140 ;  /* 0x0000008c00b97308 */ /* 0x0003e20000000800 */
[--C-:B---3--:R-:W-:Y:S09]  /*ae10*/  FFMA.FTZ R136, R205, c[0x0][0x2d0], -R175.reuse ;  /* 0x0000b400cd887a23 */ /* 0x108ff200000108af */
[----:B------:R3:W3:Y:S01]  /*ae20*/  MUFU.EX2 R188, R136 ;  /* 0x0000008800bc7308 */ /* 0x0006e20000000800 */
[-C--:B--2---:R-:W-:Y:S01]  /*ae30*/  HMMA.16816.F32 R100, R192, R132.reuse, R100 ;  /* 0x00000084c064723c */ /* 0x084fe20000001864 */
[----:B-1----:R-:W-:Y:S07]  /*ae40*/  LDSM.16.MT88.4 R140, [R225+0x2880] ;  /* 0x00288000e18c783b */ /* 0x002fee0000004200 */
[C---:B------:R-:W-:Y:S07]  /*ae50*/  HMMA.16816.F32 R104, R176.reuse, R132, R104 ;  /* 0x00000084b068723c */ /* 0x040fee0000001868 */
[----:B------:R-:W-:Y:S01]  /*ae60*/  FFMA.FTZ R132, R211, c[0x0][0x2d0], -R175 ;  /* 0x0000b400d3847a23 */ /* 0x000fe200000108af */
[-C--:B------:R-:W-:Y:S01]  /*ae70*/  HMMA.16816.F32 R108, R176, R134.reuse, R108 ;  /* 0x00000086b06c723c */ /* 0x080fe2000000186c */
[----:B---3--:R-:W1:Y:S02]  /*ae80*/  LDSM.16.MT88.4 R136, [R227+0x3880] ;  /* 0x00388000e388783b */ /* 0x008e640000004200 */
[----:B------:R2:W3:Y:S01]  /*ae90*/  MUFU.EX2 R252, R132 ;  /* 0x0000008400fc7308 */ /* 0x0004e20000000800 */
[----:B----4-:R-:W-:Y:S04]  /*aea0*/  F2FP.PACK_AB R133, R160, R171 ;  /* 0x000000aba085723e */ /* 0x010fe800000000ff */
[C---:B------:R-:W-:Y:S07]  /*aeb0*/  HMMA.16816.F32 R112, R192.reuse, R134, R112 ;  /* 0x00000086c070723c */ /* 0x040fee0000001870 */
[----:B-----5:R-:W-:Y:S02]  /*aec0*/  F2FP.PACK_AB R134, R184, R163 ;  /* 0x000000a3b886723e */ /* 0x020fe400000000ff */
[----:B------:R-:W-:Y:S03]  /*aed0*/  F2FP.PACK_AB R135, R186, R196 ;  /* 0x000000c4ba87723e */ /* 0x000fe600000000ff */
[--C-:B--2---:R-:W-:Y:S04]  /*aee0*/  FFMA.FTZ R132, R200, c[0x0][0x2d0], -R166.reuse ;  /* 0x0000b400c8847a23 */ /* 0x104fe800000108a6 */
[----:B------:R2:W-:Y:S01]  /*aef0*/  MUFU.EX2 R205, R132 ;  /* 0x0000008400cd7308 */ /* 0x0005e20000000800 */
[-C--:B-1----:R-:W-:Y:S08]  /*af00*/  HMMA.16816.F32 R116, R192, R136.reuse, R116 ;  /* 0x00000088c074723c */ /* 0x082ff00000001874 */
[C---:B------:R-:W-:Y:S01]  /*af10*/  HMMA.16816.F32 R120, R176.reuse, R136, R120 ;  /* 0x00000088b078723c */ /* 0x040fe20000001878 */
[--C-:B--2---:R-:W-:Y:S06]  /*af20*/  FFMA.FTZ R132, R202, c[0x0][0x2d0], -R166.reuse ;  /* 0x0000b400ca847a23 */ /* 0x104fec00000108a6 */
[----:B------:R-:W-:Y:S01]  /*af30*/  F2FP.PACK_AB R136, R161, R188 ;  /* 0x000000bca188723e */ /* 0x000fe200000000ff */
[-C--:B------:R-:W-:Y:S01]  /*af40*/  HMMA.16816.F32 R124, R176, R138.reuse, R124 ;  /* 0x0000008ab07c723c */ /* 0x080fe2000000187c */
[----:B------:R1:W2:Y:S07]  /*af50*/  MUFU.EX2 R203, R132 ;  /* 0x0000008400cb7308 */ /* 0x0002ae0000000800 */
[----:B------:R-:W-:Y:S07]  /*af60*/  HMMA.16816.F32 R128, R192, R138, R128 ;  /* 0x0000008ac080723c */ /* 0x000fee0000001880 */
[----:B---3--:R-:W-:Y:S01]  /*af70*/  F2FP.PACK_AB R138, R252, R185 ;  /* 0x000000b9fc8a723e */ /* 0x008fe200000000ff */
        /* <DEDUP_REMOVED lines=16> */
[----:B------:R2:W-:Y:S05]  /*b080*/  MUFU.EX2 R250, R144 ;  /* 0x0000009000fa7308 */ /* 0x0005ea0000000800 */
[C---:B------:R-:W-:Y:S08]  /*b090*/  HMMA.16816.F32 R32, R132.reuse, R146, R32 ;  /* 0x000000928420723c */ /* 0x040ff00000001820 */
[-C--:B------:R-:W-:Y:S08]  /*b0a0*/  HMMA.16816.F32 R36, R132, R148.reuse, R36 ;  /* 0x000000948424723c */ /* 0x080ff00000001824 */
[C---:B------:R-:W-:Y:S01]  /*b0b0*/  HMMA.16816.F32 R40, R136.reuse, R148, R40 ;  /* 0x000000948828723c */ /* 0x040fe20000001828 */
[--C-:B--2---:R-:W-:Y:S06]  /*b0c0*/  FFMA.FTZ R144, R216, c[0x0][0x2d0], -R173.reuse ;  /* 0x0000b400d8907a23 */ /* 0x104fec00000108ad */
[--C-:B------:R-:W-:Y:S01]  /*b0d0*/  FFMA.FTZ R148, R221, c[0x0][0x2d0], -R174.reuse ;  /* 0x0000b400dd947a23 */ /* 0x100fe200000108ae */
[-C--:B------:R-:W-:Y:S01]  /*b0e0*/  HMMA.16816.F32 R44, R136, R150.reuse, R44 ;  /* 0x00000096882c723c */ /* 0x080fe2000000182c */
[----:B------:R2:W-:Y:S03]  /*b0f0*/  MUFU.EX2 R251, R144 ;  /* 0x0000009000fb7308 */ /* 0x0005e60000000800 */
[----:B------:R-:W-:Y:S04]  /*b100*/  MOV R221, R186 ;  /* 0x000000ba00dd7202 */ /* 0x000fe80000000f00 */
[C---:B------:R-:W-:Y:S03]  /*b110*/  HMMA.16816.F32 R48, R132.reuse, R150, R48 ;  /* 0x000000968430723c */ /* 0x040fe60000001830 */
[----:B------:R3:W-:Y:S05]  /*b120*/  MUFU.EX2 R216, R148 ;  /* 0x0000009400d87308 */ /* 0x0007ea0000000800 */
[-C--:B------:R-:W-:Y:S08]  /*b130*/  HMMA.16816.F32 R52, R132, R152.reuse, R52 ;  /* 0x000000988434723c */ /* 0x080ff00000001834 */
[C---:B------:R-:W-:Y:S01]  /*b140*/  HMMA.16816.F32 R56, R136.reuse, R152, R56 ;  /* 0x000000988838723c */ /* 0x040fe20000001838 */
[--C-:B--2---:R-:W-:Y:S04]  /*b150*/  FFMA.FTZ R144, R217, c[0x0][0x2d0], -R174.reuse ;  /* 0x0000b400d9907a23 */ /* 0x104fe800000108ae */
[----:B------:R2:W4:Y:S02]  /*b160*/  MUFU.EX2 R217, R144 ;  /* 0x0000009000d97308 */ /* 0x0005240000000800 */
[----:B------:R-:W-:Y:S01]  /*b170*/  MOV R152, R187 ;  /* 0x000000bb00987202 */ /* 0x000fe20000000f00 */
[-C--:B------:R-:W-:Y:S01]  /*b180*/  HMMA.16816.F32 R60, R136, R154.reuse, R60 ;  /* 0x0000009a883c723c */ /* 0x080fe2000000183c */
[--C-:B---3--:R-:W-:Y:S03]  /*b190*/  FFMA.FTZ R148, R223, c[0x0][0x2d0], -R173.reuse ;  /* 0x0000b400df947a23 */ /* 0x108fe600000108ad */
[----:B------:R-:W-:Y:S01]  /*b1a0*/  MOV R223, R183 ;  /* 0x000000b700df7202 */ /* 0x000fe20000000f00 */
[----:B------:R-:W-:Y:S01]  /*b1b0*/  FFMA.FTZ R173, R242, c[0x0][0x2d0], -R173 ;  /* 0x0000b400f2ad7a23 */ /* 0x000fe200000108ad */
[----:B------:R-:W-:Y:S02]  /*b1c0*/  MOV R242, R182 ;  /* 0x000000b600f27202 */ /* 0x000fe40000000f00 */
[C---:B------:R-:W-:Y:S01]  /*b1d0*/  HMMA.16816.F32 R64, R132.reuse, R154, R64 ;  /* 0x0000009a8440723c */ /* 0x040fe20000001840 */
[----:B------:R3:W-:Y:S06]  /*b1e0*/  MUFU.EX2 R215, R148 ;  /* 0x0000009400d77308 */ /* 0x0007ec0000000800 */
[----:B------:R-:W-:Y:S01]  /*b1f0*/  MOV R155, R185 ;  /* 0x000000b9009b7202 */ /* 0x000fe20000000f00 */
[-C--:B-1----:R-:W-:Y:S01]  /*b200*/  HMMA.16816.F32 R68, R132, R140.reuse, R68 ;  /* 0x0000008c8444723c */ /* 0x082fe20000001844 */
[----:B------:R-:W-:Y:S02]  /*b210*/  MOV R154, R184 ;  /* 0x000000b8009a7202 */ /* 0x000fe40000000f00 */
[----:B------:R4:W1:Y:S01]  /*b220*/  MUFU.EX2 R211, R173 ;  /* 0x000000ad00d37308 */ /* 0x0008620000000800 */
[----:B--2---:R-:W2:Y:S04]  /*b230*/  LDSM.16.MT88.4 R144, [R226+0x4080] ;  /* 0x00408000e290783b */ /* 0x004ea80000004200 */
[C---:B------:R-:W-:Y:S07]  /*b240*/  HMMA.16816.F32 R72, R136.reuse, R140, R72 ;  /* 0x0000008c8848723c */ /* 0x040fee0000001848 */
[--C-:B------:R-:W-:Y:S01]  /*b250*/  FFMA.FTZ R140, R245, c[0x0][0x2d0], -R174.reuse ;  /* 0x0000b400f58c7a23 */ /* 0x100fe200000108ae */
[-C--:B------:R-:W-:Y:S01]  /*b260*/  HMMA.16816.F32 R76, R136, R142.reuse, R76 ;  /* 0x0000008e884c723c */ /* 0x080fe2000000184c */
[----:B---3--:R-:W3:Y:S02]  /*b270*/  LDSM.16.MT88.4 R148, [R228+0x4080] ;  /* 0x00408000e494783b */ /* 0x008ee40000004200 */
[----:B------:R5:W-:Y:S01]  /*b280*/  MUFU.EX2 R210, R140 ;  /* 0x0000008c00d27308 */ /* 0x000be20000000800 */
[----:B------:R-:W-:Y:S01]  /*b290*/  MOV R245, R196 ;  /* 0x000000c400f57202 */ /* 0x000fe20000000f00 */
[----:B------:R-:W-:Y:S01]  /*b2a0*/  FFMA.FTZ R174, R248, c[0x0][0x2d0], -R174 ;  /* 0x0000b400f8ae7a23 */ /* 0x000fe200000108ae */
[----:B------:R-:W-:Y:S02]  /*b2b0*/  MOV R248, R163 ;  /* 0x000000a300f87202 */ /* 0x000fe40000000f00 */
[C---:B------:R-:W-:Y:S01]  /*b2c0*/  HMMA.16816.F32 R80, R132.reuse, R142, R80 ;  /* 0x0000008e8450723c */ /* 0x040fe20000001850 */
[----:B------:R-:W-:Y:S03]  /*b2d0*/  LDSM.16.MT88.4 R196, [R227+0x3080] ;  /* 0x00308000e3c4783b */ /* 0x000fe60000004200 */
[----:B----4-:R-:W-:Y:S01]  /*b2e0*/  F2FP.PACK_AB R173, R216, R217 ;  /* 0x000000d9d8ad723e */ /* 0x010fe200000000ff */
[----:B------:R1:W-:Y:S01]  /*b2f0*/  MUFU.EX2 R209, R174 ;  /* 0x000000ae00d17308 */ /* 0x0003e20000000800 */
[--C-:B-----5:R-:W-:Y:S01]  /*b300*/  FFMA.FTZ R140, R244, c[0x0][0x2d0], -R175.reuse ;  /* 0x0000b400f48c7a23 */ /* 0x120fe200000108af */
[----:B------:R-:W-:Y:S01]  /*b310*/  MOV R244, R161 ;  /* 0x000000a100f47202 */ /* 0x000fe20000000f00 */
[-C--:B--2---:R-:W-:Y:S01]  /*b320*/  HMMA.16816.F32 R84, R132, R144.reuse, R84 ;  /* 0x000000908454723c */ /* 0x084fe20000001854 */
[----:B------:R-:W-:Y:S06]  /*b330*/  MOV R161, R159 ;  /* 0x0000009f00a17202 */ /* 0x000fec0000000f00 */
[----:B------:R2:W-:Y:S01]  /*b340*/  MUFU.EX2 R208, R140 ;  /* 0x0000008c00d07308 */ /* 0x0005e20000000800 */
[----:B------:R-:W-:Y:S01]  /*b350*/  MOV R159, R191 ;  /* 0x000000bf009f7202 */ /* 0x000fe20000000f00 */
[C---:B------:R-:W-:Y:S03]  /*b360*/  HMMA.16816.F32 R88, R136.reuse, R144, R88 ;  /* 0x000000908858723c */ /* 0x040fe60000001858 */
[----:B-1----:R-:W-:Y:S04]  /*b370*/  F2FP.PACK_AB R174, R211, R215 ;  /* 0x000000d7d3ae723e */ /* 0x002fe800000000ff */
[--C-:B------:R-:W-:Y:S01]  /*b380*/  FFMA.FTZ R144, R213, c[0x0][0x2d0], -R166.reuse ;  /* 0x0000b400d5907a23 */ /* 0x100fe200000108a6 */
[-C--:B------:R-:W-:Y:S01]  /*b390*/  HMMA.16816.F32 R92, R136, R146.reuse, R92 ;  /* 0x00000092885c723c */ /* 0x080fe2000000185c */
[----:B------:R-:W-:Y:S02]  /*b3a0*/  MOV R213, R171 ;  /* 0x000000ab00d57202 */ /* 0x000fe40000000f00 */
[----:B------:R1:W-:Y:S05]  /*b3b0*/  MUFU.EX2 R171, R144 ;  /* 0x0000009000ab7308 */ /* 0x0003ea0000000800 */
[C---:B------:R-:W-:Y:S01]  /*b3c0*/  HMMA.16816.F32 R96, R132.reuse, R146, R96 ;  /* 0x000000928460723c */ /* 0x040fe20000001860 */
[--C-:B--2---:R-:W-:Y:S03]  /*b3d0*/  FFMA.FTZ R140, R246, c[0x0][0x2d0], -R175.reuse ;  /* 0x0000b400f68c7a23 */ /* 0x104fe600000108af */
[----:B------:R-:W-:Y:S02]  /*b3e0*/  MOV R246, R160 ;  /* 0x000000a000f67202 */ /* 0x000fe40000000f00 */
[----:B------:R-:W-:Y:S02]  /*b3f0*/  MOV R160, R190 ;  /* 0x000000be00a07202 */ /* 0x000fe40000000f00 */
[-C--:B---3--:R-:W-:Y:S01]  /*b400*/  HMMA.16816.F32 R100, R132, R148.reuse, R100 ;  /* 0x000000948464723c */ /* 0x088fe20000001864 */
[----:B------:R2:W3:Y:S03]  /*b410*/  MUFU.EX2 R207, R140 ;  /* 0x0000008c00cf7308 */ /* 0x0004e60000000800 */
[----:B------:R-:W-:Y:S04]  /*b420*/  MOV R153, R160 ;  /* 0x000000a000997202 */ /* 0x000fe80000000f00 */
[C---:B------:R-:W-:Y:S01]  /*b430*/  HMMA.16816.F32 R104, R136.reuse, R148, R104 ;  /* 0x000000948868723c */ /* 0x040fe20000001868 */
[--C-:B-1----:R-:W-:Y:S03]  /*b440*/  FFMA.FTZ R144, R212, c[0x0][0x2d0], -R166.reuse ;  /* 0x0000b400d4907a23 */ /* 0x102fe600000108a6 */
[----:B------:R-:W-:Y:S03]  /*b450*/  MOV R212, R162 ;  /* 0x000000a200d47202 */ /* 0x000fe60000000f00 */
[----:B------:R-:W-:Y:S01]  /*b460*/  MOV R149, R170 ;  /* 0x000000aa00957202 */ /* 0x000fe20000000f00 */
[-C--:B------:R-:W-:Y:S01]  /*b470*/  HMMA.16816.F32 R108, R136, R150.reuse, R108 ;  /* 0x00000096886c723c */ /* 0x080fe2000000186c */
[----:B------:R1:W4:Y:S03]  /*b480*/  MUFU.EX2 R200, R144 ;  /* 0x0000009000c87308 */ /* 0x0003260000000800 */
[----:B------:R-:W-:Y:S04]  /*b490*/  MOV R148, R181 ;  /* 0x000000b500947202 */ /* 0x000fe80000000f00 */
[C---:B------:R-:W-:Y:S01]  /*b4a0*/  HMMA.16816.F32 R112, R132.reuse, R150, R112 ;  /* 0x000000968470723c */ /* 0x040fe20000001870 */
[--C-:B--2---:R-:W-:Y:S03]  /*b4b0*/  FFMA.FTZ R140, R247, c[0x0][0x2d0], -R175.reuse ;  /* 0x0000b400f78c7a23 */ /* 0x104fe600000108af */
[----:B------:R-:W-:Y:S01]  /*b4c0*/  MOV R247, R189 ;  /* 0x000000bd00f77202 */ /* 0x000fe20000000f00 */
[----:B------:R2:W-:Y:S01]  /*b4d0*/  MUFU.EX2 R206, R140 ;  /* 0x0000008c00ce7308 */ /* 0x0005e20000000800 */
[----:B------:R-:W-:Y:S01]  /*b4e0*/  FFMA.FTZ R175, R249, c[0x0][0x2d0], -R175 ;  /* 0x0000b400f9af7a23 */ /* 0x000fe200000108af */
[----:B------:R-:W-:Y:S02]  /*b4f0*/  MOV R249, R188 ;  /* 0x000000bc00f97202 */ /* 0x000fe40000000f00 */
[----:B------:R-:W-:Y:S03]  /*b500*/  LDSM.16.MT88.4 R188, [R225+0x3080] ;  /* 0x00308000e1bc783b */ /* 0x000fe60000004200 */
[----:B---3--:R-:W-:Y:S02]  /*b510*/  F2FP.PACK_AB R192, R207, R208 ;  /* 0x000000d0cfc0723e */ /* 0x008fe400000000ff */
[----:B------:R-:W-:Y:S01]  /*b520*/  MOV R151, R180 ;  /* 0x000000b400977202 */ /* 0x000fe20000000f00 */
[----:B------:R3:W5:Y:S01]  /*b530*/  MUFU.EX2 R204, R175 ;  /* 0x000000af00cc7308 */ /* 0x0007620000000800 */
[--C-:B-1----:R-:W-:Y:S01]  /*b540*/  FFMA.FTZ R144, R214, c[0x0][0x2d0], -R166.reuse ;  /* 0x0000b400d6907a23 */ /* 0x102fe200000108a6 */
[----:B----4-:R-:W-:Y:S01]  /*b550*/  F2FP.PACK_AB R193, R200, R171 ;  /* 0x000000abc8c1723e */ /* 0x010fe200000000ff */
[----:B------:R-:W-:Y:S01]  /*b560*/  FFMA.FTZ R166, R172, c[0x0][0x2d0], -R166 ;  /* 0x0000b400aca67a23 */ /* 0x000fe200000108a6 */
[----:B------:R-:W-:Y:S02]  /*b570*/  F2FP.PACK_AB R172, R251, R250 ;  /* 0x000000fafbac723e */ /* 0x000fe400000000ff */
[----:B------:R-:W-:Y:S02]  /*b580*/  MOV R214, R161 ;  /* 0x000000a100d67202 */ /* 0x000fe40000000f00 */
[----:B------:R-:W-:Y:S02]  /*b590*/  LDSM.16.MT88.4 R160, [R228+0x3080] ;  /* 0x00308000e4a0783b */ /* 0x000fe40000004200 */
[----:B------:R1:W-:Y:S06]  /*b5a0*/  MUFU.EX2 R170, R144 ;  /* 0x0000009000aa7308 */ /* 0x0003ec0000000800 */
[----:B--2---:R-:W2:Y:S04]  /*b5b0*/  LDSM.16.MT88.4 R140, [R227+0x4080] ;  /* 0x00408000e38c783b */ /* 0x004ea80000004200 */
[----:B------:R-:W4:Y:S01]  /*b5c0*/  MUFU.EX2 R166, R166 ;  /* 0x000000a600a67308 */ /* 0x000f220000000800 */
[----:B---3--:R-:W-:Y:S02]  /*b5d0*/  F2FP.PACK_AB R175, R209, R210 ;  /* 0x000000d2d1af723e */ /* 0x008fe400000000ff */
[----:B-----5:R-:W-:Y:S01]  /*b5e0*/  F2FP.PACK_AB R194, R204, R206 ;  /* 0x000000ceccc2723e */ /* 0x020fe200000000ff */
[----:B-1----:R-:W1:Y:S01]  /*b5f0*/  LDSM.16.MT88.4 R144, [R226+0x3080] ;  /* 0x00308000e290783b */ /* 0x002e620000004200 */
[----:B----4-:R-:W-:Y:S01]  /*b600*/  F2FP.PACK_AB R195, R166, R170 ;  /* 0x000000aaa6c3723e */ /* 0x010fe200000000ff */
[-C--:B--2---:R-:W-:Y:S08]  /*b610*/  HMMA.16816.F32 R116, R132, R140.reuse, R116 ;  /* 0x0000008c8474723c */ /* 0x084ff00000001874 */
[C---:B------:R-:W-:Y:S08]  /*b620*/  HMMA.16816.F32 R120, R136.reuse, R140, R120 ;  /* 0x0000008c8878723c */ /* 0x040ff00000001878 */
[-C--:B------:R-:W-:Y:S08]  /*b630*/  HMMA.16816.F32 R124, R136, R142.reuse, R124 ;  /* 0x0000008e887c723c */ /* 0x080ff0000000187c */
        /* <DEDUP_REMOVED lines=12> */
[C---:B------:R-:W-:Y:S01]  /*b700*/  HMMA.16816.F32 R136, R192.reuse, R144, R24 ;  /* 0x00000090c088723c */ /* 0x040fe20000001818 */
[----:B------:R-:W-:Y:S03]  /*b710*/  MOV R22, R148 ;  /* 0x0000009400167202 */ /* 0x000fe60000000f00 */
[----:B------:R-:W-:Y:S03]  /*b720*/  MOV R21, R149 ;  /* 0x0000009500157202 */ /* 0x000fe60000000f00 */
[----:B------:R-:W-:Y:S01]  /*b730*/  MOV R27, R242 ;  /* 0x000000f2001b7202 */ /* 0x000fe20000000f00 */
[-C--:B------:R-:W-:Y:S01]  /*b740*/  HMMA.16816.F32 R140, R192, R146.reuse, R28 ;  /* 0x00000092c08c723c */ /* 0x080fe2000000181c */
[----:B------:R-:W5:Y:S03]  /*b750*/  LDL.LU R29, [R1+0x14] ;  /* 0x00001400011d7983 */ /* 0x000f660000300800 */
[----:B------:R-:W-:Y:S01]  /*b760*/  MOV R242, R155 ;  /* 0x0000009b00f27202 */ /* 0x000fe20000000f00 */
[----:B------:R-:W5:Y:S01]  /*b770*/  LDL.LU R28, [R1+0x1c] ;  /* 0x00001c00011c7983 */ /* 0x000f620000300800 */
[----:B------:R-:W-:Y:S02]  /*b780*/  MOV R24, R223 ;  /* 0x000000df00187202 */ /* 0x000fe40000000f00 */
[C---:B------:R-:W-:Y:S01]  /*b790*/  HMMA.16816.F32 R144, R172.reuse, R146, R32 ;  /* 0x00000092ac90723c */ /* 0x040fe20000001820 */
[----:B------:R-:W5:Y:S03]  /*b7a0*/  LDL.LU R34, [R1+0x18] ;  /* 0x0000180001227983 */ /* 0x000f660000300800 */
[----:B------:R-:W-:Y:S02]  /*b7b0*/  MOV R223, R154 ;  /* 0x0000009a00df7202 */ /* 0x000fe40000000f00 */
[----:B------:R-:W-:Y:S02]  /*b7c0*/  MOV R26, R152 ;  /* 0x00000098001a7202 */ /* 0x000fe40000000f00 */
[-C--:B------:R-:W-:Y:S01]  /*b7d0*/  HMMA.16816.F32 R148, R172, R160.reuse, R36 ;  /* 0x000000a0ac94723c */ /* 0x080fe20000001824 */
[----:B------:R-:W-:Y:S03]  /*b7e0*/  MOV R25, R153 ;  /* 0x0000009900197202 */ /* 0x000fe60000000f00 */
[----:B------:R-:W-:Y:S02]  /*b7f0*/  MOV R30, R159 ;  /* 0x0000009f001e7202 */ /* 0x000fe40000000f00 */
[----:B------:R-:W-:Y:S02]  /*b800*/  MOV R31, R158 ;  /* 0x0000009e001f7202 */ /* 0x000fe40000000f00 */
[C---:B------:R-:W-:Y:S01]  /*b810*/  HMMA.16816.F32 R152, R192.reuse, R160, R40 ;  /* 0x000000a0c098723c */ /* 0x040fe20000001828 */
[----:B------:R-:W-:Y:S03]  /*b820*/  MOV R33, R157 ;  /* 0x0000009d00217202 */ /* 0x000fe60000000f00 */
[----:B------:R-:W-:Y:S04]  /*b830*/  MOV R35, R156 ;  /* 0x0000009c00237202 */ /* 0x000fe80000000f00 */
        /* <DEDUP_REMOVED lines=21> */
[----:B------:R-:W-:Y:S01]  /*b990*/  HMMA.16816.F32 R128, R172, R18, R128 ;  /* 0x00000012ac80723c */ /* 0x000fe20000001880 */
[----:B-----5:R-:W-:Y:S03]  /*b9a0*/  FFMA.FTZ R164, R164, R29, R35 ;  /* 0x0000001da4a47223 */ /* 0x020fe60000010023 */
[----:B------:R-:W-:Y:S02]  /*b9b0*/  FFMA.FTZ R4, R2, R28, R30 ;  /* 0x0000001c02047223 */ /* 0x000fe4000001001e */
[----:B------:R-:W-:Y:S02]  /*b9c0*/  FADD.FTZ R164, R24, R164 ;  /* 0x000000a418a47221 */ /* 0x000fe40000010000 */
[----:B------:R-:W-:Y:S04]  /*b9d0*/  FFMA.FTZ R165, R165, R34, R33 ;  /* 0x00000022a5a57223 */ /* 0x000fe80000010021 */
        /* <DEDUP_REMOVED lines=53> */
.L_x_2850:
        /* <DEDUP_REMOVED lines=25> */
.L_x_2869:
[----:B------:R-:W-:Y:S02]  /*bec0*/  ULDC UR4, c[0x0][0x32c] ;  /* 0x0000cb0000047ab9 */ /* 0x000fe40000000800 */
[----:B------:R-:W-:-:S03]  /*bed0*/  UISETP.NE.AND UP0, UPT, UR4, 0x1, UPT ;  /* 0x000000010400788c */ /* 0x000fc6000bf05270 */
[----:B------:R-:W-:Y:S02]  /*bee0*/  ULDC.64 UR4, c[0x0][0x330] ;  /* 0x0000cc0000047ab9 */ /* 0x000fe40000000a00 */
[----:B------:R-:W-:-:S06]  /*bef0*/  UIMAD.WIDE.U32 UR22, UR7, UR4, URZ ;  /* 0x00000004071672a5 */ /* 0x000fcc000f8e003f */
[----:B------:R-:W-:Y:S02]  /*bf00*/  @UP0 USHF.R.U32.HI UR7, URZ, UR5, UR23 ;  /* 0x000000053f070299 */ /* 0x000fe40008011617 */
.L_x_2870:
[----:B------:R-:W-:Y:S02]  /*bf10*/  ULDC UR4, c[0x0][0x32c] ;  /* 0x0000cb0000047ab9 */ /* 0x000fe40000000800 */
[----:B------:R-:W-:-:S04]  /*bf20*/  UIMAD UR4, UR7, UR4, URZ ;  /* 0x00000004070472a4 */ /* 0x000fc8000f8e023f */
[----:B------:R-:W-:-:S04]  /*bf30*/  UISETP.LT.AND UP0, UPT, UR6, UR4, UPT ;  /* 0x000000040600728c */ /* 0x000fc8000bf01270 */
[----:B------:R-:W-:-:S04]  /*bf40*/  USEL UR6, UR6, UR4, !UP0 ;  /* 0x0000000406067287 */ /* 0x000fc8000c000000 */
.L_x_2868:
        /* <DEDUP_REMOVED lines=9> */
[----:B-1----:R-:W-:Y:S01]  /*bfe0*/  IMAD.MOV.U32 R2, RZ, RZ, R168 ;  /* 0x000000ffff027224 */ /* 0x002fe200078e00a8 */
[----:B------:R-:W-:Y:S01]  /*bff0*/  MOV R170, R3 ;  /* 0x0000000300aa7202 */ /* 0x000fe20000000f00 */
[----:B------:R-:W-:Y:S01]  /*c000*/  IMAD.MOV.U32 R0, RZ, RZ, R169 ;  /* 0x000000ffff007224 */ /* 0x000fe200078e00a9 */
[----:B------:R-:W-:Y:S01]  /*c010*/  MOV R164, R167 ;  /* 0x000000a700a47202 */ /* 0x000fe20000000f00 */
[----:B------:R-:W-:Y:S02]  /*c020*/  UMOV UR23, UR13 ;  /* 0x0000000d00177c82 */ /* 0x000fe40008000000 */
[----:B------:R-:W-:Y:S02]  /*c030*/  ULDC.64 UR6, c[0x0][0x208] ;  /* 0x0000820000067ab9 */ /* 0x000fe40000000a00 */
[----:B------:R-:W-:Y:S02]  /*c040*/  ULDC.64 UR4, c[0x0][0x1e0] ;  /* 0x0000780000047ab9 */ /* 0x000fe40000000a00 */
.L_x_2872:
[----:B------:R-:W2:Y:S01]  /*c050*/  LDL.64 R22, [R1+0x38] ;  /* 0x0000380001167983 */ /* 0x000ea20000100a00 */
[----:B------:R-:W-:Y:S04]  /*c060*/  DEPBAR.LE SB0, 0x0 ;  /* 0x000080000000791a */ /* 0x000fe80000000000 */
[----:B------:R-:W-:Y:S01]  /*c070*/  UISETP.GT.AND UP0, UPT, UR8, UR23, UPT ;  /* 0x000000170800728c */ /* 0x000fe2000bf04270 */
[----:B------:R-:W3:Y:S06]  /*c080*/  LDL.64 R20, [R1+0x48] ;  /* 0x0000480001147983 */ /* 0x000eec0000100a00 */
[----:B------:R-:W-:Y:S01]  /*c090*/  BAR.SYNC.DEFER_BLOCKING 0x0 ;  /* 0x0000000000007b1d */ /* 0x000fe20000010000 */
[----:B------:R-:W-:Y:S03]  /*c0a0*/  PLOP3.LUT P0, PT, PT, PT, UP0, 0x80, 0x0 ;  /* 0x000000000000781c */ /* 0x000fe60003f0f008 */
[----:B------:R-:W-:Y:S02]  /*c0b0*/  @!UP0 USHF.R.S32.HI UR13, URZ, 0x1f, UR23 ;  /* 0x0000001f3f0d8899 */ /* 0x000fe40008011417 */
[----:B------:R-:W-:Y:S02]  /*c0c0*/  @!UP0 UIMAD.WIDE.U32 UR24, UR23, UR6, URZ ;  /* 0x00000006171882a5 */ /* 0x000fe4000f8e003f */
[----:B------:R-:W-:Y:S04]  /*c0d0*/  @!UP0 UIMAD UR13, UR13, UR6, URZ ;  /* 0x000000060d0d82a4 */ /* 0x000fe8000f8e023f */
[----:B------:R-:W-:Y:S01]  /*c0e0*/  @!UP0 UIMAD UR13, UR23, UR7, UR13 ;  /* 0x00000007170d82a4 */ /* 0x000fe2000f8e020d */
[----:B------:R-:W-:Y:S03]  /*c0f0*/  MOV R3, UR24 ;  /* 0x0000001800037c02 */ /* 0x000fe60008000f00 */
[----:B------:R-:W-:Y:S04]  /*c100*/  @!UP0 UIADD3 UR13, UR25, UR13, URZ ;  /* 0x0000000d190d8290 */ /* 0x000fe8000fffe03f */
[----:B------:R-:W-:Y:S02]  /*c110*/  @!UP0 UIMAD UR13, UR13, 0x30, URZ ;  /* 0x000000300d0d88a4 */ /* 0x000fe4000f8e023f */
[----:B------:R-:W-:Y:S01]  /*c120*/  UISETP.GT.AND UP0, UPT, UR23, UR8, UPT ;  /* 0x000000081700728c */ /* 0x000fe2000bf04270 */
[----:B-----5:R-:W-:Y:S08]  /*c130*/  LDSM.16.M88.4 R48, [R231+0x8080] ;  /* 0x00808000e730783b */ /* 0x020ff00000000200 */
[----:B------:R-:W1:Y:S02]  /*c140*/  LDSM.16.M88.4 R16, [R224+0x5080] ;  /* 0x00508000e010783b */ /* 0x000e640000000200 */
[----:B------:R-:W-:Y:S06]  /*c150*/  @UP0 USHF.L.U64.HI UR25, UR4, 0x5, UR5 ;  /* 0x0000000504190899 */ /* 0x000fec0008010205 */
[----:B------:R-:W4:Y:S08]  /*c160*/  LDSM.16.M88.4 R44, [R231+0xa080] ;  /* 0x00a08000e72c783b */ /* 0x000f300000000200 */
[----:B------:R-:W2:Y:S08]  /*c170*/  LDSM.16.M88.4 R32, [R224+0x5880] ;  /* 0x00588000e020783b */ /* 0x000eb00000000200 */
        /* <DEDUP_REMOVED lines=9> */
[----:B------:R-:W1:Y:S08]  /*c210*/  LDSM.16.M88.4 R208, [R240] ;  /* 0x00000000f0d0783b */ /* 0x000e700000000200 */
[----:B------:R-:W4:Y:S01]  /*c220*/  LDL.64 R250, [R1+0x40] ;  /* 0x0000400001fa7983 */ /* 0x000f220000100a00 */
[----:B--2---:R-:W-:Y:S02]  /*c230*/  @!P0 MOV R25, R23 ;  /* 0x0000001700198202 */ /* 0x004fe40000000f00 */
[----:B---3--:R-:W-:Y:S02]  /*c240*/  @!P0 MOV R24, R20 ;  /* 0x0000001400188202 */ /* 0x008fe40000000f00 */
[-C--:B------:R-:W-:Y:S03]  /*c250*/  HMMA.16816.F32 R20, R48, R32.reuse, RZ ;  /* 0x000000203014723c */ /* 0x080fe600000018ff */
[----:B------:R-:W-:Y:S05]  /*c260*/  @!P0 IMAD.WIDE.U32 R24, R3, 0x30, R24 ;  /* 0x0000003003188825 */ /* 0x000fea00078e0018 */
[C---:B------:R-:W-:Y:S04]  /*c270*/  @!P0 SHF.L.U32 R3, R24.reuse, 0x1, RZ ;  /* 0x0000000118038819 */ /* 0x040fe800000006ff */
[----:B------:R-:W-:Y:S01]  /*c280*/  @!P0 IADD3 R25, R25, UR13, RZ ;  /* 0x0000000d19198c10 */ /* 0x000fe2000fffe0ff */
[----:B------:R-:W-:Y:S01]  /*c290*/  UIADD3 UR13, UR23, -0x1, URZ ;  /* 0xffffffff170d7890 */ /* 0x000fe2000fffe03f */
[C---:B------:R-:W-:Y:S02]  /*c2a0*/  @!P0 IADD3 R28, P1, R3.reuse, c[0x0][0x1f8], RZ ;  /* 0x00007e00031c8a10 */ /* 0x040fe40007f3e0ff */
[----:B------:R-:W-:Y:S01]  /*c2b0*/  @!P0 IADD3 R40, P6, R3, 0x80, RZ ;  /* 0x0000008003288810 */ /* 0x000fe20007fde0ff */
[----:B------:R-:W-:Y:S01]  /*c2c0*/  @UP0 UIMAD.WIDE.U32 UR26, UR13, UR4, URZ ;  /* 0x000000040d1a02a5 */ /* 0x000fe2000f8e003f */
[----:B------:R-:W-:Y:S01]  /*c2d0*/  @!P0 SHF.L.U64.HI R3, R24, 0x1, R25 ;  /* 0x0000000118038819 */ /* 0x000fe20000010219 */
[----:B------:R-:W-:Y:S01]  /*c2e0*/  @UP0 USHF.R.S32.HI UR24, URZ, 0x1f, UR13 ;  /* 0x0000001f3f180899 */ /* 0x000fe2000801140d */
[C---:B------:R-:W-:Y:S02]  /*c2f0*/  HMMA.16816.F32 R24, R44.reuse, R32, RZ ;  /* 0x000000202c18723c */ /* 0x040fe400000018ff */
[----:B------:R-:W-:Y:S01]  /*c300*/  @!P0 IADD3.X R29, R3, c[0x0][0x1fc], RZ, P1, !PT ;  /* 0x00007f00031d8a10 */ /* 0x000fe20000ffe4ff */
[----:B------:R-:W-:Y:S01]  /*c310*/  @UP0 UIMAD UR24, UR24, UR4, URZ ;  /* 0x00000004181802a4 */ /* 0x000fe2000f8e023f */
[----:B------:R-:W-:Y:S02]  /*c320*/  @!P0 IADD3 R40, P5, R40, c[0x0][0x1f8], RZ ;  /* 0x00007e0028288a10 */ /* 0x000fe40007fbe0ff */
[----:B------:R-:W-:Y:S01]  /*c330*/  @!P0 IADD3 R36, P2, R28, UR12, RZ ;  /* 0x0000000c1c248c10 */ /* 0x000fe2000ff5e0ff */
[----:B------:R-:W-:Y:S01]  /*c340*/  @!PT LDS RZ, [RZ] ;  /* 0x00000000fffff984 */ /* 0x000fe20000000800 */
[----:B------:R-:W-:Y:S01]  /*c350*/  @!PT LDS RZ, [RZ] ;  /* 0x00000000fffff984 */ /* 0x000fe20000000800 */
[----:B------:R-:W-:Y:S01]  /*c360*/  @!PT LDS RZ, [RZ] ;  /* 0x00000000fffff984 */ /* 0x000fe20000000800 */
[----:B------:R2:W-:Y:S01]  /*c370*/  @!P0 LDGSTS.E.BYPASS.LTC128B.128 [R243+0x2080], [R28.64], !P4 ;  /* 0x020800001cf38fae */ /* 0x0005e2000e101d54 */
[----:B------:R-:W-:Y:S01]  /*c380*/  @!P0 IADD3.X R41, RZ, c[0x0][0x1fc], R3, P5, P6 ;  /* 0x00007f00ff298a10 */ /* 0x000fe20002fec403 */
[----:B------:R-:W-:Y:S03]  /*c390*/  @UP0 UIMAD UR24, UR13, UR5, UR24 ;  /* 0x000000050d1802a4 */ /* 0x000fe6000f8e0218 */
[----:B------:R-:W-:Y:S01]  /*c3a0*/  @!P0 IADD3.X R37, R29, UR11, RZ, P2, !PT ;  /* 0x0000000b1d258c10 */ /* 0x000fe200097fe4ff */
[----:B------:R-:W-:Y:S01]  /*c3b0*/  @UP0 UIADD3 UR24, UR27, UR24, URZ ;  /* 0x000000181b180290 */ /* 0x000fe2000fffe03f */
[----:B------:R-:W-:Y:S01]  /*c3c0*/  @!P0 IADD3 R38, P1, R36, UR12, RZ ;  /* 0x0000000c24268c10 */ /* 0x000fe2000ff3e0ff */
[----:B------:R3:W-:Y:S02]  /*c3d0*/  @!P0 LDGSTS.E.BYPASS.LTC128B.128 [R243+0x3880], [R40.64], !P3 ;  /* 0x0388000028f38fae */ /* 0x0007e4000d901d54 */
[----:B------:R-:W-:Y:S01]  /*c3e0*/  @UP0 UIMAD UR24, UR24, 0x30, URZ ;  /* 0x00000030181808a4 */ /* 0x000fe2000f8e023f */
[----:B------:R-:W-:Y:S05]  /*c3f0*/  @!P0 IADD3.X R39, R37, UR11, RZ, P1, !PT ;  /* 0x0000000b25278c10 */ /* 0x000fea0008ffe4ff */
        /* <DEDUP_REMOVED lines=12> */
[C---:B---3--:R-:W-:Y:S08]  /*c4c0*/  HMMA.16816.F32 R40, R44.reuse, R172, RZ ;  /* 0x000000ac2c28723c */ /* 0x048ff000000018ff */
[-C--:B------:R-:W-:Y:S08]  /*c4d0*/  HMMA.16816.F32 R44, R44, R174.reuse, RZ ;  /* 0x000000ae2c2c723c */ /* 0x080ff000000018ff */
[----:B------:R-:W-:Y:S01]  /*c4e0*/  HMMA.16816.F32 R48, R48, R174, RZ ;  /* 0x000000ae3030723c */ /* 0x000fe200000018ff */
[----:B------:R-:W3:Y:S07]  /*c4f0*/  LDSM.16.M88.4 R172, [R230+0x5880] ;  /* 0x00588000e6ac783b */ /* 0x000eee0000000200 */
[-C--:B------:R-:W-:Y:S08]  /*c500*/  HMMA.16816.F32 R4, R192, R196.reuse, R4 ;  /* 0x000000c4c004723c */ /* 0x080ff00000001804 */
[C---:B----4-:R-:W-:Y:S08]  /*c510*/  HMMA.16816.F32 R8, R200.reuse, R196, R8 ;  /* 0x000000c4c808723c */ /* 0x050ff00000001808 */
[-C--:B------:R-:W-:Y:S08]  /*c520*/  HMMA.16816.F32 R12, R200, R198.reuse, R12 ;  /* 0x000000c6c80c723c */ /* 0x080ff0000000180c */
[C---:B------:R-:W-:Y:S01]  /*c530*/  HMMA.16816.F32 R16, R192.reuse, R198, R16 ;  /* 0x000000c6c010723c */ /* 0x040fe20000001810 */
[----:B------:R-:W4:Y:S07]  /*c540*/  LDSM.16.M88.4 R196, [R230+0x6080] ;  /* 0x00608000e6c4783b */ /* 0x000f2e0000000200 */
        /* <DEDUP_REMOVED lines=22> */
[-C--:B----4-:R-:W-:Y:S08]  /*c6b0*/  HMMA.16816.F32 R36, R212, R196.reuse, R36 ;  /* 0x000000c4d424723c */ /* 0x090ff00000001824 */
[C---:B------:R-:W-:Y:S08]  /*c6c0*/  HMMA.16816.F32 R40, R220.reuse, R196, R40 ;  /* 0x000000c4dc28723c */ /* 0x040ff00000001828 */
[-C--:B------:R-:W-:Y:S01]  /*c6d0*/  HMMA.16816.F32 R44, R220, R198.reuse, R44 ;  /* 0x000000c6dc2c723c */ /* 0x080fe2000000182c */
[----:B------:R-:W-:Y:S07]  /*c6e0*/  LDSM.16.M88.4 R220, [R238] ;  /* 0x00000000eedc783b */ /* 0x000fee0000000200 */
[----:B------:R-:W-:Y:S01]  /*c6f0*/  HMMA.16816.F32 R48, R212, R198, R48 ;  /* 0x000000c6d430723c */ /* 0x000fe20000001830 */
[----:B------:R-:W-:Y:S07]  /*c700*/  LDSM.16.M88.4 R196, [R231+0xc080] ;  /* 0x00c08000e7c4783b */ /* 0x000fee0000000200 */
[-C--:B------:R-:W-:Y:S01]  /*c710*/  HMMA.16816.F32 R4, R192, R200.reuse, R4 ;  /* 0x000000c8c004723c */ /* 0x080fe20000001804 */
[----:B------:R-:W3:Y:S07]  /*c720*/  LDSM.16.M88.4 R212, [R224+0x6880] ;  /* 0x00688000e0d4783b */ /* 0x000eee0000000200 */
        /* <DEDUP_REMOVED lines=8> */
[----:B------:R-:W2:Y:S07]  /*c7b0*/  LDSM.16.M88.4 R208, [R224+0x7880] ;  /* 0x00788000e0d0783b */ /* 0x000eae0000000200 */
[-C--:B-1----:R-:W-:Y:S08]  /*c7c0*/  HMMA.16816.F32 R36, R192, R172.reuse, R36 ;  /* 0x000000acc024723c */ /* 0x082ff00000001824 */
[C---:B------:R-:W-:Y:S08]  /*c7d0*/  HMMA.16816.F32 R40, R204.reuse, R172, R40 ;  /* 0x000000accc28723c */ /* 0x040ff00000001828 */
[-C--:B------:R-:W-:Y:S01]  /*c7e0*/  HMMA.16816.F32 R44, R204, R174.reuse, R44 ;  /* 0x000000aecc2c723c */ /* 0x080fe2000000182c */
[----:B------:R-:W-:Y:S07]  /*c7f0*/  LDSM.16.M88.4 R204, [R233+0xe080] ;  /* 0x00e08000e9cc783b */ /* 0x000fee0000000200 */
[----:B------:R-:W-:Y:S01]  /*c800*/  HMMA.16816.F32 R48, R192, R174, R48 ;  /* 0x000000aec030723c */ /* 0x000fe20000001830 */
[----:B------:R-:W-:Y:S07]  /*c810*/  LDSM.16.M88.4 R172, [R233+0xc080] ;  /* 0x00c08000e9ac783b */ /* 0x000fee0000000200 */
[-C--:B---3--:R-:W-:Y:S01]  /*c820*/  HMMA.16816.F32 R4, R196, R212.reuse, R4 ;  /* 0x000000d4c404723c */ /* 0x088fe20000001804 */
[----:B------:R-:W1:Y:S07]  /*c830*/  LDSM.16.M88.4 R192, [R239] ;  /* 0x00000000efc0783b */ /* 0x000e6e0000000200 */
[C---:B------:R-:W-:Y:S08]  /*c840*/  HMMA.16816.F32 R8, R216.reuse, R212, R8 ;  /* 0x000000d4d808723c */ /* 0x040ff00000001808 */
[-C--:B------:R-:W-:Y:S08]  /*c850*/  HMMA.16816.F32 R12, R216, R214.reuse, R12 ;  /* 0x000000d6d80c723c */ /* 0x080ff0000000180c */
[C---:B------:R-:W-:Y:S01]  /*c860*/  HMMA.16816.F32 R16, R196.reuse, R214, R16 ;  /* 0x000000d6c410723c */ /* 0x040fe20000001810 */
[----:B------:R-:W3:Y:S07]  /*c870*/  LDSM.16.M88.4 R212, [R237] ;  /* 0x00000000edd4783b */ /* 0x000eee0000000200 */
        /* <DEDUP_REMOVED lines=11> */
[-C--:B-1----:R-:W-:Y:S01]  /*c930*/  HMMA.16816.F32 R4, R172, R192.reuse, R4 ;  /* 0x000000c0ac04723c */ /* 0x082fe20000001804 */
[----:B------:R-:W1:Y:S07]  /*c940*/  LDSM.16.M88.4 R208, [R232+0xe080] ;  /* 0x00e08000e8d0783b */ /* 0x000e6e0000000200 */
[C---:B------:R-:W-:Y:S08]  /*c950*/  HMMA.16816.F32 R8, R204.reuse, R192, R8 ;  /* 0x000000c0cc08723c */ /* 0x040ff00000001808 */
        /* <DEDUP_REMOVED lines=14> */
[-C--:B--2---:R-:W-:Y:S01]  /*ca40*/  HMMA.16816.F32 R4, R196, R200.reuse, R4 ;  /* 0x000000c8c404723c */ /* 0x084fe20000001804 */
[----:B------:R-:W2:Y:S07]  /*ca50*/  LDSM.16.M88.4 R212, [R229+0x2000] ;  /* 0x00200000e5d4783b */ /* 0x000eae0000000200 */
[C---:B-1----:R-:W-:Y:S08]  /*ca60*/  HMMA.16816.F32 R8, R208.reuse, R200, R8 ;  /* 0x000000c8d008723c */ /* 0x042ff00000001808 */
[-C--:B------:R-:W-:Y:S08]  /*ca70*/  HMMA.16816.F32 R12, R208, R202.reuse, R12 ;  /* 0x000000cad00c723c */ /* 0x080ff0000000180c */
[C---:B------:R-:W-:Y:S01]  /*ca80*/  HMMA.16816.F32 R16, R196.reuse, R202, R16 ;  /* 0x000000cac410723c */ /* 0x040fe20000001810 */
[----:B------:R-:W1:Y:S01]  /*ca90*/  LDSM.16.M88.4 R200, [R229+0x2800] ;  /* 0x00280000e5c8783b */ /* 0x000e620000000200 */
[----:B------:R-:W-:Y:S06]  /*caa0*/  DEPBAR.LE SB0, 0x0 ;  /* 0x000080000000791a */ /* 0x000fec0000000000 */
[-C--:B----4-:R-:W-:Y:S01]  /*cab0*/  HMMA.16816.F32 R20, R196, R192.reuse, R20 ;  /* 0x000000c0c414723c */ /* 0x090fe20000001814 */
[----:B------:R-:W-:Y:S07]  /*cac0*/  BAR.SYNC.DEFER_BLOCKING 0x0 ;  /* 0x0000000000007b1d */ /* 0x000fee0000010000 */
[C---:B------:R-:W-:Y:S08]  /*cad0*/  HMMA.16816.F32 R24, R208.reuse, R192, R24 ;  /* 0x000000c0d018723c */ /* 0x040ff00000001818 */
[-C--:B------:R-:W-:Y:S08]  /*cae0*/  HMMA.16816.F32 R28, R208, R194.reuse, R28 ;  /* 0x000000c2d01c723c */ /* 0x080ff0000000181c */
[C---:B------:R-:W-:Y:S01]  /*caf0*/  HMMA.16816.F32 R32, R196.reuse, R194, R32 ;  /* 0x000000c2c420723c */ /* 0x040fe20000001820 */
[----:B------:R-:W3:Y:S06]  /*cb00*/  LDL.64 R192, [R1+0x30] ;  /* 0x0000300001c07983 */ /* 0x000eec0000100a00 */
[----:B------:R-:W3:Y:S01]  /*cb10*/  LDL.LU R252, [R1+0x18] ;  /* 0x0000180001fc7983 */ /* 0x000ee20000300800 */
[-C--:B------:R-:W-:Y:S03]  /*cb20*/  HMMA.16816.F32 R36, R196, R216.reuse, R36 ;  /* 0x000000d8c424723c */ /* 0x080fe60000001824 */
[----:B------:R-:W3:Y:S05]  /*cb30*/  LDL.LU R251, [R1+0x14] ;  /* 0x0000140001fb7983 */ /* 0x000eea0000300800 */
[C---:B------:R-:W-:Y:S08]  /*cb40*/  HMMA.16816.F32 R40, R208.reuse, R216, R40 ;  /* 0x000000d8d028723c */ /* 0x040ff00000001828 */
[-C--:B------:R-:W-:Y:S08]  /*cb50*/  HMMA.16816.F32 R44, R208, R218.reuse, R44 ;  /* 0x000000dad02c723c */ /* 0x080ff0000000182c */
[----:B------:R-:W-:Y:S08]  /*cb60*/  HMMA.16816.F32 R48, R196, R218, R48 ;  /* 0x000000dac430723c */ /* 0x000ff00000001830 */
[-C--:B---3--:R-:W-:Y:S08]  /*cb70*/  HMMA.16816.F32 R4, R204, R220.reuse, R4 ;  /* 0x000000dccc04723c */ /* 0x088ff00000001804 */
[C---:B------:R-:W-:Y:S08]  /*cb80*/  HMMA.16816.F32 R8, R172.reuse, R220, R8 ;  /* 0x000000dcac08723c */ /* 0x040ff00000001808 */
[-C--:B------:R-:W-:Y:S08]  /*cb90*/  HMMA.16816.F32 R12, R172, R222.reuse, R12 ;  /* 0x000000deac0c723c */ /* 0x080ff0000000180c */
[C---:B------:R-:W-:Y:S04]  /*cba0*/  HMMA.16816.F32 R16, R204.reuse, R222, R16 ;  /* 0x000000decc10723c */ /* 0x040fe80000001810 */
[----:B------:R-:W-:Y:S02]  /*cbb0*/  FMNMX.FTZ R3, R4, R0, !PT ;  /* 0x0000000004037209 */ /* 0x000fe40007810000 */
[----:B------:R-:W-:Y:S02]  /*cbc0*/  FMNMX.FTZ R165, R6, R2, !PT ;  /* 0x0000000206a57209 */ /* 0x000fe40007810000 */
[-C--:B--2---:R-:W-:Y:S04]  /*cbd0*/  HMMA.16816.F32 R20, R204, R212.reuse, R20 ;  /* 0x000000d4cc14723c */ /* 0x084fe80000001814 */
        /* <DEDUP_REMOVED lines=40> */
[----:B------:R-:W2:Y:S01]  /*ce60*/  SHFL.BFLY PT, R167, R3, 0x2, 0x1f ;  /* 0x0c401f0003a77f89 */ /* 0x000ea200000e0000 */
[----:B------:R-:W-:Y:S04]  /*ce70*/  FMNMX.FTZ R165, R44, R165, !PT ;  /* 0x000000a52ca57209 */ /* 0x000fe80007810000 */
[----:B------:R-:W-:Y:S05]  /*ce80*/  FMNMX.FTZ R165, R45, R165, !PT ;  /* 0x000000a52da57209 */ /* 0x000fea0007810000 */
[----:B------:R-:W3:Y:S01]  /*ce90*/  SHFL.BFLY PT, R168, R165, 0x2, 0x1f ;  /* 0x0c401f00a5a87f89 */ /* 0x000ee200000e0000 */
[----:B-1----:R-:W-:Y:S02]  /*cea0*/  FMNMX.FTZ R169, R169, R166, !PT ;  /* 0x000000a6a9a97209 */ /* 0x002fe40007810000 */
[----:B------:R-:W-:Y:S05]  /*ceb0*/  FMNMX.FTZ R166, R10, R170, !PT ;  /* 0x000000aa0aa67209 */ /* 0x000fea0007810000 */
[----:B------:R-:W1:Y:S01]  /*cec0*/  SHFL.BFLY PT, R171, R169, 0x1, 0x1f ;  /* 0x0c201f00a9ab7f89 */ /* 0x000e6200000e0000 */
[----:B------:R-:W-:Y:S04]  /*ced0*/  FMNMX.FTZ R166, R11, R166, !PT ;  /* 0x000000a60ba67209 */ /* 0x000fe80007810000 */
[----:B------:R-:W-:Y:S02]  /*cee0*/  FMNMX.FTZ R166, R14, R166, !PT ;  /* 0x000000a60ea67209 */ /* 0x000fe40007810000 */
[----:B--2---:R-:W-:Y:S02]  /*cef0*/  FMNMX.FTZ R3, R3, R167, !PT ;  /* 0x000000a703037209 */ /* 0x004fe40007810000 */
[----:B------:R-:W-:Y:S03]  /*cf00*/  FMNMX.FTZ R166, R15, R166, !PT ;  /* 0x000000a60fa67209 */ /* 0x000fe60007810000 */
[----:B------:R-:W2:Y:S01]  /*cf10*/  SHFL.BFLY PT, R167, R3, 0x1, 0x1f ;  /* 0x0c201f0003a77f89 */ /* 0x000ea200000e0000 */
[----:B------:R-:W-:Y:S02]  /*cf20*/  FMNMX.FTZ R166, R26, R166, !PT ;  /* 0x000000a61aa67209 */ /* 0x000fe40007810000 */
[----:B---3--:R-:W-:Y:S02]  /*cf30*/  FMNMX.FTZ R165, R165, R168, !PT ;  /* 0x000000a8a5a57209 */ /* 0x008fe40007810000 */
[----:B------:R-:W-:Y:S03]  /*cf40*/  FMNMX.FTZ R166, R27, R166, !PT ;  /* 0x000000a61ba67209 */ /* 0x000fe60007810000 */
[----:B------:R-:W3:Y:S01]  /*cf50*/  SHFL.BFLY PT, R172, R165, 0x1, 0x1f ;  /* 0x0c201f00a5ac7f89 */ /* 0x000ee200000e0000 */
[----:B------:R-:W-:Y:S02]  /*cf60*/  FMNMX.FTZ R166, R30, R166, !PT ;  /* 0x000000a61ea67209 */ /* 0x000fe40007810000 */
[----:B-1----:R-:W-:Y:S02]  /*cf70*/  FMNMX.FTZ R169, R169, R171, !PT ;  /* 0x000000aba9a97209 */ /* 0x002fe40007810000 */
[----:B------:R-:W-:Y:S03]  /*cf80*/  FMNMX.FTZ R166, R31, R166, !PT ;  /* 0x000000a61fa67209 */ /* 0x000fe60007810000 */
[C---:B------:R-:W-:Y:S02]  /*cf90*/  FADD.FTZ R0, -R169.reuse, R0 ;  /* 0x00000000a9007221 */ /* 0x040fe40000010100 */
[----:B------:R-:W-:Y:S02]  /*cfa0*/  FMUL.FTZ R204, R169, c[0x0][0x2d0] ;  /* 0x0000b400a9cc7a20 */ /* 0x000fe40000410000 */
[----:B------:R-:W-:Y:S02]  /*cfb0*/  FMUL.FTZ R0, R0, c[0x0][0x2d0] ;  /* 0x0000b40000007a20 */ /* 0x000fe40000410000 */
[--C-:B------:R-:W-:Y:S01]  /*cfc0*/  FFMA.FTZ R4, R4, c[0x0][0x2d0], -R204.reuse ;  /* 0x0000b40004047a23 */ /* 0x100fe200000108cc */
[----:B--2---:R-:W-:Y:S01]  /*cfd0*/  FMNMX.FTZ R168, R3, R167, !PT ;  /* 0x000000a703a87209 */ /* 0x004fe20007810000 */
[--C-:B------:R-:W-:Y:S01]  /*cfe0*/  FFMA.FTZ R5, R5, c[0x0][0x2d0], -R204.reuse ;  /* 0x0000b40005057a23 */ /* 0x100fe200000108cc */
[----:B------:R-:W-:Y:S01]  /*cff0*/  FMNMX.FTZ R3, R42, R166, !PT ;  /* 0x000000a62a037209 */ /* 0x000fe20007810000 */
[----:B------:R1:W-:Y:S01]  /*d000*/  MUFU.EX2 R245, R4 ;  /* 0x0000000400f57308 */ /* 0x0003e20000000800 */
[----:B------:R-:W-:Y:S02]  /*d010*/  FFMA.FTZ R16, R16, c[0x0][0x2d0], -R204 ;  /* 0x0000b40010107a23 */ /* 0x000fe400000108cc */
[C---:B------:R-:W-:Y:S02]  /*d020*/  FADD.FTZ R2, -R168.reuse, R2 ;  /* 0x00000002a8027221 */ /* 0x040fe40000010100 */
[----:B------:R-:W-:Y:S01]  /*d030*/  FMUL.FTZ R205, R168, c[0x0][0x2d0] ;  /* 0x0000b400a8cd7a20 */ /* 0x000fe20000410000 */
[----:B---3--:R-:W-:Y:S01]  /*d040*/  FMNMX.FTZ R167, R165, R172, !PT ;  /* 0x000000aca5a77209 */ /* 0x008fe20007810000 */
[----:B------:R-:W-:Y:S02]  /*d050*/  FMUL.FTZ R2, R2, c[0x0][0x2d0] ;  /* 0x0000b40002027a20 */ /* 0x000fe40000410000 */
[--C-:B------:R-:W-:Y:S01]  /*d060*/  FFMA.FTZ R6, R6, c[0x0][0x2d0], -R205.reuse ;  /* 0x0000b40006067a23 */ /* 0x100fe200000108cd */
[----:B------:R2:W-:Y:S01]  /*d070*/  MUFU.EX2 R166, R0 ;  /* 0x0000000000a67308 */ /* 0x0005e20000000800 */
[----:B------:R-:W-:Y:S02]  /*d080*/  FMUL.FTZ R206, R167, c[0x0][0x2d0] ;  /* 0x0000b400a7ce7a20 */ /* 0x000fe40000410000 */
[--C-:B------:R-:W-:Y:S02]  /*d090*/  FFMA.FTZ R7, R7, c[0x0][0x2d0], -R205.reuse ;  /* 0x0000b40007077a23 */ /* 0x100fe400000108cd */
[--C-:B------:R-:W-:Y:S02]  /*d0a0*/  FFMA.FTZ R8, R8, c[0x0][0x2d0], -R206.reuse ;  /* 0x0000b40008087a23 */ /* 0x100fe400000108ce */
[----:B------:R-:W-:Y:S02]  /*d0b0*/  FFMA.FTZ R9, R9, c[0x0][0x2d0], -R206 ;  /* 0x0000b40009097a23 */ /* 0x000fe400000108ce */
[----:B------:R-:W-:Y:S01]  /*d0c0*/  FFMA.FTZ R17, R17, c[0x0][0x2d0], -R204 ;  /* 0x0000b40011117a23 */ /* 0x000fe200000108cc */
[----:B------:R3:W-:Y:S01]  /*d0d0*/  MUFU.EX2 R165, R2 ;  /* 0x0000000200a57308 */ /* 0x0007e20000000800 */
[--C-:B------:R-:W-:Y:S02]  /*d0e0*/  FFMA.FTZ R18, R18, c[0x0][0x2d0], -R205.reuse ;  /* 0x0000b40012127a23 */ /* 0x100fe400000108cd */
[--C-:B------:R-:W-:Y:S01]  /*d0f0*/  FFMA.FTZ R19, R19, c[0x0][0x2d0], -R205.reuse ;  /* 0x0000b40013137a23 */ /* 0x100fe200000108cd */
[----:B-1----:R-:W-:Y:S01]  /*d100*/  @P0 MOV R4, R250 ;  /* 0x000000fa00040202 */ /* 0x002fe20000000f00 */
[--C-:B------:R-:W-:Y:S01]  /*d110*/  FFMA.FTZ R12, R12, c[0x0][0x2d0], -R206.reuse ;  /* 0x0000b4000c0c7a23 */ /* 0x100fe200000108ce */
[----:B------:R-:W4:Y:S01]  /*d120*/  LDL.LU R250, [R1+0x1c] ;  /* 0x00001c0001fa7983 */ /* 0x000f220000300800 */
[----:B------:R-:W-:Y:S02]  /*d130*/  FFMA.FTZ R13, R13, c[0x0][0x2d0], -R206 ;  /* 0x0000b4000d0d7a23 */ /* 0x000fe400000108ce */
[--C-:B------:R-:W-:Y:S01]  /*d140*/  FFMA.FTZ R20, R20, c[0x0][0x2d0], -R204.reuse ;  /* 0x0000b40014147a23 */ /* 0x100fe200000108cc */
[----:B------:R-:W1:Y:S01]  /*d150*/  MUFU.EX2 R246, R5 ;  /* 0x0000000500f67308 */ /* 0x000e620000000800 */
[----:B------:R-:W4:Y:S01]  /*d160*/  LDL.LU R249, [R1+0x20] ;  /* 0x0000200001f97983 */ /* 0x000f220000300800 */
[--C-:B------:R-:W-:Y:S01]  /*d170*/  FFMA.FTZ R21, R21, c[0x0][0x2d0], -R204.reuse ;  /* 0x0000b40015157a23 */ /* 0x100fe200000108cc */
[----:B--2---:R-:W-:Y:S01]  /*d180*/  FMNMX.FTZ R0, R43, R3, !PT ;  /* 0x000000032b007209 */ /* 0x004fe20007810000 */
[--C-:B------:R-:W-:Y:S02]  /*d190*/  FFMA.FTZ R22, R22, c[0x0][0x2d0], -R205.reuse ;  /* 0x0000b40016167a23 */ /* 0x100fe400000108cd */
[----:B------:R-:W-:Y:S01]  /*d1a0*/  FFMA.FTZ R33, R33, c[0x0][0x2d0], -R204 ;  /* 0x0000b40021217a23 */ /* 0x000fe200000108cc */
[----:B------:R-:W-:Y:S01]  /*d1b0*/  FMNMX.FTZ R0, R46, R0, !PT ;  /* 0x000000002e007209 */ /* 0x000fe20007810000 */
[--C-:B------:R-:W-:Y:S02]  /*d1c0*/  FFMA.FTZ R34, R34, c[0x0][0x2d0], -R205.reuse ;  /* 0x0000b40022227a23 */ /* 0x100fe400000108cd */
[----:B------:R-:W-:Y:S01]  /*d1d0*/  MUFU.EX2 R222, R6 ;  /* 0x0000000600de7308 */ /* 0x000fe20000000800 */
[--C-:B------:R-:W-:Y:S01]  /*d1e0*/  FFMA.FTZ R35, R35, c[0x0][0x2d0], -R205.reuse ;  /* 0x0000b40023237a23 */ /* 0x100fe200000108cd */
[----:B------:R-:W-:Y:S01]  /*d1f0*/  FMNMX.FTZ R0, R47, R0, !PT ;  /* 0x000000002f007209 */ /* 0x000fe20007810000 */
[----:B------:R-:W-:Y:S02]  /*d200*/  FFMA.FTZ R24, R24, c[0x0][0x2d0], -R206 ;  /* 0x0000b40018187a23 */ /* 0x000fe400000108ce */
[----:B---3--:R-:W-:Y:S02]  /*d210*/  FADD.FTZ R2, -R167, R164 ;  /* 0x000000a4a7027221 */ /* 0x008fe40000010100 */
[----:B------:R-:W2:Y:S01]  /*d220*/  SHFL.BFLY PT, R3, R0, 0x2, 0x1f ;  /* 0x0c401f0000037f89 */ /* 0x000ea200000e0000 */
[----:B------:R-:W-:Y:S02]  /*d230*/  FFMA.FTZ R25, R25, c[0x0][0x2d0], -R206 ;  /* 0x0000b40019197a23 */ /* 0x000fe400000108ce */
[----:B------:R-:W-:Y:S01]  /*d240*/  FMUL.FTZ R2, R2, c[0x0][0x2d0] ;  /* 0x0000b40002027a20 */ /* 0x000fe20000410000 */
[----:B------:R-:W-:Y:S01]  /*d250*/  MUFU.EX2 R221, R8 ;  /* 0x0000000800dd7308 */ /* 0x000fe20000000800 */
[--C-:B------:R-:W-:Y:S01]  /*d260*/  FFMA.FTZ R36, R36, c[0x0][0x2d0], -R204.reuse ;  /* 0x0000b40024247a23 */ /* 0x100fe200000108cc */
[----:B-1----:R-:W-:Y:S01]  /*d270*/  F2FP.PACK_AB R172, R246, R245 ;  /* 0x000000f5f6ac723e */ /* 0x002fe200000000ff */
[----:B------:R-:W-:Y:S02]  /*d280*/  FFMA.FTZ R37, R37, c[0x0][0x2d0], -R204 ;  /* 0x0000b40025257a23 */ /* 0x000fe400000108cc */
[--C-:B------:R-:W-:Y:S02]  /*d290*/  FFMA.FTZ R38, R38, c[0x0][0x2d0], -R205.reuse ;  /* 0x0000b40026267a23 */ /* 0x100fe400000108cd */
[----:B------:R-:W-:Y:S03]  /*d2a0*/  FFMA.FTZ R39, R39, c[0x0][0x2d0], -R205 ;  /* 0x0000b40027277a23 */ /* 0x000fe600000108cd */
[----:B------:R1:W3:Y:S01]  /*d2b0*/  MUFU.EX2 R164, R2 ;  /* 0x0000000200a47308 */ /* 0x0002e20000000800 */
[C---:B------:R-:W-:Y:S02]  /*d2c0*/  FMUL.FTZ R132, R166.reuse, R132 ;  /* 0x00000084a6847220 */ /* 0x040fe40000410000 */
[C---:B------:R-:W-:Y:S02]  /*d2d0*/  FMUL.FTZ R133, R166.reuse, R133 ;  /* 0x00000085a6857220 */ /* 0x040fe40000410000 */
[C---:B------:R-:W-:Y:S02]  /*d2e0*/  FMUL.FTZ R134, R165.reuse, R134 ;  /* 0x00000086a5867220 */ /* 0x040fe40000410000 */
[C---:B------:R-:W-:Y:S02]  /*d2f0*/  FMUL.FTZ R135, R165.reuse, R135 ;  /* 0x00000087a5877220 */ /* 0x040fe40000410000 */
[----:B------:R-:W-:Y:S01]  /*d300*/  FMUL.FTZ R144, R166, R144 ;  /* 0x00000090a6907220 */ /* 0x000fe20000410000 */
[----:B--2---:R-:W-:Y:S01]  /*d310*/  FMNMX.FTZ R0, R0, R3, !PT ;  /* 0x0000000300007209 */ /* 0x004fe20007810000 */
[----:B------:R-:W2:Y:S01]  /*d320*/  MUFU.EX2 R223, R7 ;  /* 0x0000000700df7308 */ /* 0x000ea20000000800 */
[----:B------:R-:W-:Y:S01]  /*d330*/  @P0 MOV R5, R193 ;  /* 0x000000c100050202 */ /* 0x000fe20000000f00 */
[C---:B------:R-:W-:Y:S02]  /*d340*/  FMUL.FTZ R145, R166.reuse, R145 ;  /* 0x00000091a6917220 */ /* 0x040fe40000410000 */
[C---:B------:R-:W-:Y:S02]  /*d350*/  FMUL.FTZ R146, R165.reuse, R146 ;  /* 0x00000092a5927220 */ /* 0x040fe40000410000 */
[C---:B------:R-:W-:Y:S02]  /*d360*/  FMUL.FTZ R147, R165.reuse, R147 ;  /* 0x00000093a5937220 */ /* 0x040fe40000410000 */
[C---:B------:R-:W-:Y:S02]  /*d370*/  FMUL.FTZ R148, R166.reuse, R148 ;  /* 0x00000094a6947220 */ /* 0x040fe40000410000 */
[----:B------:R2:W-:Y:S01]  /*d380*/  MUFU.EX2 R220, R9 ;  /* 0x0000000900dc7308 */ /* 0x0005e20000000800 */
[----:B------:R-:W-:Y:S01]  /*d390*/  FMUL.FTZ R149, R166, R149 ;  /* 0x00000095a6957220 */ /* 0x000fe20000410000 */
[----:B-1----:R-:W1:Y:S01]  /*d3a0*/  SHFL.BFLY PT, R2, R0, 0x1, 0x1f ;  /* 0x0c201f0000027f89 */ /* 0x002e6200000e0000 */
[C---:B------:R-:W-:Y:S02]  /*d3b0*/  FMUL.FTZ R150, R165.reuse, R150 ;  /* 0x00000096a5967220 */ /* 0x040fe40000410000 */
[----:B------:R-:W-:Y:S02]  /*d3c0*/  FMUL.FTZ R151, R165, R151 ;  /* 0x00000097a5977220 */ /* 0x000fe40000410000 */
[C---:B---3--:R-:W-:Y:S03]  /*d3d0*/  FMUL.FTZ R152, R164.reuse, R152 ;  /* 0x00000098a4987220 */ /* 0x048fe60000410000 */
[----:B------:R-:W-:Y:S01]  /*d3e0*/  MUFU.EX2 R248, R16 ;  /* 0x0000001000f87308 */ /* 0x000fe20000000800 */
[C---:B------:R-:W-:Y:S02]  /*d3f0*/  FMUL.FTZ R153, R164.reuse, R153 ;  /* 0x00000099a4997220 */ /* 0x040fe40000410000 */
[C---:B------:R-:W-:Y:S01]  /*d400*/  FMUL.FTZ R156, R164.reuse, R156 ;  /* 0x0000009ca49c7220 */ /* 0x040fe20000410000 */
[----:B--2---:R-:W-:Y:S01]  /*d410*/  F2FP.PACK_AB R173, R223, R222 ;  /* 0x000000dedfad723e */ /* 0x004fe200000000ff */
[----:B------:R-:W-:Y:S02]  /*d420*/  FMUL.FTZ R157, R164, R157 ;  /* 0x0000009da49d7220 */ /* 0x000fe40000410000 */
[C---:B------:R-:W-:Y:S02]  /*d430*/  FMUL.FTZ R160, R166.reuse, R160 ;  /* 0x000000a0a6a07220 */ /* 0x040fe40000410000 */
[C---:B------:R-:W-:Y:S01]  /*d440*/  FMUL.FTZ R161, R166.reuse, R161 ;  /* 0x000000a1a6a17220 */ /* 0x040fe20000410000 */
[----:B------:R-:W2:Y:S01]  /*d450*/  MUFU.EX2 R247, R17 ;  /* 0x0000001100f77308 */ /* 0x000ea20000000800 */
[C---:B------:R-:W-:Y:S02]  /*d460*/  FMUL.FTZ R162, R165.reuse, R162 ;  /* 0x000000a2a5a27220 */ /* 0x040fe40000410000 */
[C---:B------:R-:W-:Y:S02]  /*d470*/  FMUL.FTZ R163, R165.reuse, R163 ;  /* 0x000000a3a5a37220 */ /* 0x040fe40000410000 */
[----:B------:R-:W-:Y:S01]  /*d480*/  FMUL.FTZ R52, R166, R52 ;  /* 0x00000034a6347220 */ /* 0x000fe20000410000 */
[----:B-1----:R-:W-:Y:S01]  /*d490*/  FMNMX.FTZ R3, R0, R2, !PT ;  /* 0x0000000200037209 */ /* 0x002fe20007810000 */
[----:B------:R-:W-:Y:S01]  /*d4a0*/  FMUL.FTZ R53, R166, R53 ;  /* 0x00000035a6357220 */ /* 0x000fe20000410000 */
[----:B------:R-:W-:Y:S02]  /*d4b0*/  MOV R2, UR26 ;  /* 0x0000001a00027c02 */ /* 0x000fe40008000f00 */
[----:B------:R1:W-:Y:S01]  /*d4c0*/  MUFU.EX2 R244, R18 ;  /* 0x0000001200f47308 */ /* 0x0003e20000000800 */
[----:B------:R-:W-:Y:S02]  /*d4d0*/  FMUL.FTZ R54, R165, R54 ;  /* 0x00000036a5367220 */ /* 0x000fe40000410000 */
[C---:B------:R-:W-:Y:S02]  /*d4e0*/  FADD.FTZ R0, -R3.reuse, R170 ;  /* 0x000000aa03007221 */ /* 0x040fe40000010100 */
[----:B------:R-:W-:Y:S04]  /*d4f0*/  @P0 IMAD.WIDE.U32 R4, R2, 0x30, R4 ;  /* 0x0000003002040825 */ /* 0x000fe800078e0004 */
[----:B------:R-:W-:Y:S01]  /*d500*/  FMUL.FTZ R2, R3, c[0x0][0x2d0] ;  /* 0x0000b40003027a20 */ /* 0x000fe20000410000 */
[----:B------:R-:W-:Y:S01]  /*d510*/  @P0 SHF.L.U32 R6, R4, 0x1, RZ ;  /* 0x0000000104060819 */ /* 0x000fe200000006ff */
[----:B------:R-:W3:Y:S01]  /*d520*/  MUFU.EX2 R242, R19 ;  /* 0x0000001300f27308 */ /* 0x000ee20000000800 */
[----:B------:R-:W-:Y:S01]  /*d530*/  @P0 IADD3 R5, R5, UR24, RZ ;  /* 0x0000001805050c10 */ /* 0x000fe2000fffe0ff */
[----:B------:R-:W-:Y:S01]  /*d540*/  @UP0 USHF.L.U32 UR24, UR4, 0x5, URZ ;  /* 0x0000000504180899 */ /* 0x000fe2000800063f */
[----:B------:R-:W-:Y:S01]  /*d550*/  @P0 IADD3 R8, P5, R6, 0x80, RZ ;  /* 0x0000008006080810 */ /* 0x000fe20007fbe0ff */
[----:B------:R-:W-:Y:S01]  /*d560*/  FMUL.FTZ R0, R0, c[0x0][0x2d0] ;  /* 0x0000b40000007a20 */ /* 0x000fe20000410000 */
[----:B------:R-:W-:Y:S01]  /*d570*/  @P0 IADD3 R6, P1, R6, c[0x0][0x1c8], RZ ;  /* 0x0000720006060a10 */ /* 0x000fe20007f3e0ff */
[--C-:B------:R-:W-:Y:S01]  /*d580*/  FFMA.FTZ R10, R10, c[0x0][0x2d0], -R2.reuse ;  /* 0x0000b4000a0a7a23 */ /* 0x100fe20000010802 */
[----:B------:R-:W-:Y:S01]  /*d590*/  @P0 SHF.L.U64.HI R5, R4, 0x1, R5 ;  /* 0x0000000104050819 */ /* 0x000fe20000010205 */
[--C-:B------:R-:W-:Y:S01]  /*d5a0*/  FFMA.FTZ R11, R11, c[0x0][0x2d0], -R2.reuse ;  /* 0x0000b4000b0b7a23 */ /* 0x100fe20000010802 */
[----:B------:R-:W-:Y:S01]  /*d5b0*/  @P0 IADD3 R8, P2, R8, c[0x0][0x1c8], RZ ;  /* 0x0000720008080a10 */ /* 0x000fe20007f5e0ff */
[--C-:B------:R-:W-:Y:S01]  /*d5c0*/  FFMA.FTZ R14, R14, c[0x0][0x2d0], -R2.reuse ;  /* 0x0000b4000e0e7a23 */ /* 0x100fe20000010802 */
[----:B------:R-:W-:Y:S01]  /*d5d0*/  @P0 IADD3.X R7, R5, c[0x0][0x1cc], RZ, P1, !PT ;  /* 0x0000730005070a10 */ /* 0x000fe20000ffe4ff */
[--C-:B------:R-:W-:Y:S01]  /*d5e0*/  FFMA.FTZ R15, R15, c[0x0][0x2d0], -R2.reuse ;  /* 0x0000b4000f0f7a23 */ /* 0x100fe20000010802 */
[----:B------:R-:W-:Y:S01]  /*d5f0*/  @P0 IADD3.X R9, RZ, c[0x0][0x1cc], R5, P2, P5 ;  /* 0x00007300ff090a10 */ /* 0x000fe200017ea405 */
[----:B------:R-:W3:Y:S01]  /*d600*/  MUFU.EX2 R0, R0 ;  /* 0x0000000000007308 */ /* 0x000ee20000000800 */
[----:B------:R-:W-:Y:S01]  /*d610*/  @P0 IADD3 R4, P1, R6, UR24, RZ ;  /* 0x0000001806040c10 */ /* 0x000fe2000ff3e0ff */
[----:B------:R3:W-:Y:S01]  /*d620*/  @P0 LDGSTS.E.BYPASS.LTC128B.128 [R243+0x5080], [R6.64], !P4 ;  /* 0x0508000006f30fae */ /* 0x0007e2000e101d54 */
[----:B--2---:R-:W-:Y:S01]  /*d630*/  F2FP.PACK_AB R174, R247, R248 ;  /* 0x000000f8f7ae723e */ /* 0x004fe200000000ff */
[C---:B------:R-:W-:Y:S01]  /*d640*/  FMUL.FTZ R16, R166.reuse, R188 ;  /* 0x000000bca6107220 */ /* 0x040fe20000410000 */
[----:B------:R-:W-:Y:S01]  /*d650*/  @P0 IADD3.X R5, R7, UR25, RZ, P1, !PT ;  /* 0x0000001907050c10 */ /* 0x000fe20008ffe4ff */
[----:B------:R-:W-:Y:S01]  /*d660*/  FMUL.FTZ R17, R166, R189 ;  /* 0x000000bda6117220 */ /* 0x000fe20000410000 */
[----:B------:R-:W-:Y:S01]  /*d670*/  UISETP.GT.AND UP0, UPT, UR23, UR22, UPT ;  /* 0x000000161700728c */ /* 0x000fe2000bf04270 */
[C---:B-1----:R-:W-:Y:S02]  /*d680*/  FMUL.FTZ R18, R165.reuse, R190 ;  /* 0x000000bea5127220 */ /* 0x042fe40000410000 */
[----:B------:R1:W-:Y:S01]  /*d690*/  @P0 LDGSTS.E.BYPASS.LTC128B.128 [R243+0x6880], [R8.64], !P3 ;  /* 0x0688000008f30fae */ /* 0x0003e2000d901d54 */
[----:B------:R2:W-:Y:S01]  /*d6a0*/  MUFU.EX2 R219, R12 ;  /* 0x0000000c00db7308 */ /* 0x0005e20000000800 */
[----:B---3--:R-:W-:Y:S01]  /*d6b0*/  F2FP.PACK_AB R175, R242, R244 ;  /* 0x000000f4f2af723e */ /* 0x008fe200000000ff */
[----:B------:R-:W-:Y:S01]  /*d6c0*/  FMUL.FTZ R19, R165, R191 ;  /* 0x000000bfa5137220 */ /* 0x000fe20000410000 */
[----:B------:R-:W-:Y:S01]  /*d6d0*/  UMOV UR23, UR13 ;  /* 0x0000000d00177c82 */ /* 0x000fe20008000000 */
[--C-:B------:R-:W-:Y:S02]  /*d6e0*/  FFMA.FTZ R26, R26, c[0x0][0x2d0], -R2.reuse ;  /* 0x0000b4001a1a7a23 */ /* 0x100fe40000010802 */
[----:B------:R-:W-:Y:S01]  /*d6f0*/  FFMA.FTZ R27, R27, c[0x0][0x2d0], -R2 ;  /* 0x0000b4001b1b7a23 */ /* 0x000fe20000010802 */
[----:B------:R3:W-:Y:S01]  /*d700*/  @P0 LDGSTS.E.BYPASS.LTC128B.128 [R243+0x5880], [R4.64], !P4 ;  /* 0x0588000004f30fae */ /* 0x0007e2000e101d54 */
[----:B------:R-:W-:Y:S02]  /*d710*/  FMUL.FTZ R55, R165, R55 ;  /* 0x00000037a5377220 */ /* 0x000fe40000410000 */
[----:B------:R3:W-:Y:S01]  /*d720*/  MUFU.EX2 R218, R13 ;  /* 0x0000000d00da7308 */ /* 0x0007e20000000800 */
[----:B------:R-:W-:Y:S02]  /*d730*/  FMUL.FTZ R56, R164, R56 ;  /* 0x00000038a4387220 */ /* 0x000fe40000410000 */
[C---:B------:R-:W-:Y:S02]  /*d740*/  FMUL.FTZ R154, R0.reuse, R154 ;  /* 0x0000009a009a7220 */ /* 0x040fe40000410000 */
[----:B------:R3:W-:Y:S01]  /*d750*/  @P0 LDGSTS.E.BYPASS.LTC128B.128 [R243+0x7080], [R4.64+0x80], !P3 ;  /* 0x0708008004f30fae */ /* 0x0007e2000d901d54 */
[----:B------:R-:W-:Y:S01]  /*d760*/  FMUL.FTZ R155, R0, R155 ;  /* 0x0000009b009b7220 */ /* 0x000fe20000410000 */
[----:B------:R-:W-:Y:S01]  /*d770*/  @P0 IADD3 R6, P2, R4, UR24, RZ ;  /* 0x0000001804060c10 */ /* 0x000fe2000ff5e0ff */
[C---:B------:R-:W-:Y:S02]  /*d780*/  FMUL.FTZ R158, R0.reuse, R158 ;  /* 0x0000009e009e7220 */ /* 0x040fe40000410000 */
[----:B------:R3:W-:Y:S01]  /*d790*/  MUFU.EX2 R201, R10 ;  /* 0x0000000a00c97308 */ /* 0x0007e20000000800 */
[----:B------:R-:W-:Y:S01]  /*d7a0*/  FMUL.FTZ R159, R0, R159 ;  /* 0x0000009f009f7220 */ /* 0x000fe20000410000 */
[----:B------:R-:W-:Y:S01]  /*d7b0*/  @P0 IADD3.X R7, R5, UR25, RZ, P2, !PT ;  /* 0x0000001905070c10 */ /* 0x000fe200097fe4ff */
[C---:B------:R-:W-:Y:S02]  /*d7c0*/  FMUL.FTZ R57, R164.reuse, R57 ;  /* 0x00000039a4397220 */ /* 0x040fe40000410000 */
[C---:B--2---:R-:W-:Y:S02]  /*d7d0*/  FMUL.FTZ R12, R164.reuse, R184 ;  /* 0x000000b8a40c7220 */ /* 0x044fe40000410000 */
[----:B------:R2:W-:Y:S01]  /*d7e0*/  @P0 LDGSTS.E.BYPASS.LTC128B.128 [R243+0x6080], [R6.64], !P4 ;  /* 0x0608000006f30fae */ /* 0x0005e2000e101d54 */
[C---:B-1----:R-:W-:Y:S02]  /*d7f0*/  FMUL.FTZ R8, R164.reuse, R180 ;  /* 0x000000b4a4087220 */ /* 0x042fe40000410000 */
[----:B------:R1:W1:Y:S01]  /*d800*/  MUFU.EX2 R200, R11 ;  /* 0x0000000b00c87308 */ /* 0x0002620000000800 */
[----:B------:R-:W-:Y:S02]  /*d810*/  FMUL.FTZ R9, R164, R181 ;  /* 0x000000b5a4097220 */ /* 0x000fe40000410000 */
[----:B------:R-:W-:Y:S02]  /*d820*/  FMUL.FTZ R58, R0, R58 ;  /* 0x0000003a003a7220 */ /* 0x000fe40000410000 */
[----:B------:R2:W-:Y:S01]  /*d830*/  @P0 LDGSTS.E.BYPASS.LTC128B.128 [R243+0x7880], [R6.64+0x80], !P3 ;  /* 0x0788008006f30fae */ /* 0x0005e2000d901d54 */
[----:B---3--:R-:W-:Y:S01]  /*d840*/  FMUL.FTZ R13, R164, R185 ;  /* 0x000000b9a40d7220 */ /* 0x008fe20000410000 */
[----:B------:R-:W-:Y:S01]  /*d850*/  PLOP3.LUT P0, PT, PT, PT, UP0, 0x80, 0x0 ;  /* 0x000000000000781c */ /* 0x000fe20003f0f008 */
[----:B------:R-:W-:Y:S02]  /*d860*/  FMUL.FTZ R59, R0, R59 ;  /* 0x0000003b003b7220 */ /* 0x000fe40000410000 */
[----:B------:R3:W-:Y:S01]  /*d870*/  MUFU.EX2 R202, R14 ;  /* 0x0000000e00ca7308 */ /* 0x0007e20000000800 */
[----:B------:R-:W-:Y:S02]  /*d880*/  FMUL.FTZ R60, R164, R60 ;  /* 0x0000003ca43c7220 */ /* 0x000fe40000410000 */
[----:B------:R-:W3:Y:S01]  /*d890*/  LDSM.16.MT88.4 R192, [R225+0x2080] ;  /* 0x00208000e1c0783b */ /* 0x000ee20000004200 */
[----:B------:R-:W-:Y:S01]  /*d8a0*/  FMUL.FTZ R4, R166, R176 ;  /* 0x000000b0a6047220 */ /* 0x000fe20000410000 */
[----:B------:R-:W-:Y:S01]  /*d8b0*/  F2FP.PACK_AB R176, R220, R221 ;  /* 0x000000dddcb0723e */ /* 0x000fe200000000ff */
[----:B------:R-:W-:Y:S02]  /*d8c0*/  FMUL.FTZ R5, R166, R177 ;  /* 0x000000b1a6057220 */ /* 0x000fe40000410000 */
[----:B------:R-:W-:Y:S02]  /*d8d0*/  FMUL.FTZ R10, R0, R182 ;  /* 0x000000b6000a7220 */ /* 0x000fe40000410000 */
[----:B------:R-:W3:Y:S01]  /*d8e0*/  MUFU.EX2 R203, R15 ;  /* 0x0000000f00cb7308 */ /* 0x000ee20000000800 */
[----:B------:R-:W3:Y:S01]  /*d8f0*/  LDSM.16.MT88.4 R196, [R226+0x2080] ;  /* 0x00208000e2c4783b */ /* 0x000ee20000004200 */
[----:B------:R-:W-:Y:S02]  /*d900*/  FMUL.FTZ R61, R164, R61 ;  /* 0x0000003da43d7220 */ /* 0x000fe40000410000 */
[----:B-1----:R-:W-:Y:S01]  /*d910*/  FMUL.FTZ R11, R0, R183 ;  /* 0x000000b7000b7220 */ /* 0x002fe20000410000 */
[----:B------:R-:W-:Y:S01]  /*d920*/  F2FP.PACK_AB R177, R200, R201 ;  /* 0x000000c9c8b1723e */ /* 0x000fe200000000ff */
[C---:B------:R-:W-:Y:S02]  /*d930*/  FMUL.FTZ R62, R0.reuse, R62 ;  /* 0x0000003e003e7220 */ /* 0x040fe40000410000 */
[----:B------:R-:W-:Y:S01]  /*d940*/  FMUL.FTZ R63, R0, R63 ;  /* 0x0000003f003f7220 */ /* 0x000fe20000410000 */
[----:B------:R-:W1:Y:S01]  /*d950*/  LDSM.16.MT88.4 R180, [R228+0x2080] ;  /* 0x00208000e4b4783b */ /* 0x000e620000004200 */
[----:B------:R-:W-:Y:S01]  /*d960*/  MUFU.EX2 R217, R20 ;  /* 0x0000001400d97308 */ /* 0x000fe20000000800 */
[----:B------:R-:W-:Y:S02]  /*d970*/  FMUL.FTZ R64, R166, R64 ;  /* 0x00000040a6407220 */ /* 0x000fe40000410000 */
[C---:B--2---:R-:W-:Y:S01]  /*d980*/  FMUL.FTZ R6, R165.reuse, R178 ;  /* 0x000000b2a5067220 */ /* 0x044fe20000410000 */
[----:B------:R-:W-:Y:S01]  /*d990*/  F2FP.PACK_AB R178, R218, R219 ;  /* 0x000000dbdab2723e */ /* 0x000fe200000000ff */
[C---:B------:R-:W-:Y:S02]  /*d9a0*/  FMUL.FTZ R7, R165.reuse, R179 ;  /* 0x000000b3a5077220 */ /* 0x040fe40000410000 */
[----:B------:R-:W-:Y:S01]  /*d9b0*/  LDSM.16.MT88.4 R188, [R225+0x3080] ;  /* 0x00308000e1bc783b */ /* 0x000fe20000004200 */
[----:B---3--:R-:W-:Y:S02]  /*d9c0*/  FMUL.FTZ R14, R0, R186 ;  /* 0x000000ba000e7220 */ /* 0x008fe40000410000 */
[----:B------:R-:W-:Y:S01]  /*d9d0*/  MUFU.EX2 R216, R21 ;  /* 0x0000001500d87308 */ /* 0x000fe20000000800 */
[----:B------:R-:W-:Y:S02]  /*d9e0*/  FMUL.FTZ R65, R166, R65 ;  /* 0x00000041a6417220 */ /* 0x000fe40000410000 */
[----:B------:R-:W-:Y:S01]  /*d9f0*/  FMUL.FTZ R66, R165, R66 ;  /* 0x00000042a5427220 */ /* 0x000fe20000410000 */
[----:B------:R-:W-:Y:S01]  /*da00*/  F2FP.PACK_AB R179, R203, R202 ;  /* 0x000000cacbb3723e */ /* 0x000fe200000000ff */
[----:B------:R-:W0:Y:S01]  /*da10*/  LDGDEPBAR ;  /* 0x00000000000079af */ /* 0x000e220000000000 */
[----:B------:R-:W-:Y:S02]  /*da20*/  FMUL.FTZ R15, R0, R187 ;  /* 0x000000bb000f7220 */ /* 0x000fe40000410000 */
[C---:B------:R-:W-:Y:S02]  /*da30*/  FMUL.FTZ R67, R165.reuse, R67 ;  /* 0x00000043a5437220 */ /* 0x040fe40000410000 */
[----:B------:R-:W-:Y:S01]  /*da40*/  MUFU.EX2 R213, R22 ;  /* 0x0000001600d57308 */ /* 0x000fe20000000800 */
[C---:B------:R-:W-:Y:S01]  /*da50*/  FMUL.FTZ R68, R166.reuse, R68 ;  /* 0x00000044a6447220 */ /* 0x040fe20000410000 */
[-C--:B------:R-:W-:Y:S01]  /*da60*/  HMMA.16816.F32 R4, R172, R192.reuse, R4 ;  /* 0x000000c0ac04723c */ /* 0x080fe20000001804 */
[----:B------:R-:W2:Y:S04]  /*da70*/  LDSM.16.MT88.4 R184, [R227+0x2080] ;  /* 0x00208000e3b8783b */ /* 0x000ea80000004200 */
[----:B------:R-:W-:Y:S03]  /*da80*/  FMUL.FTZ R69, R166, R69 ;  /* 0x00000045a6457220 */ /* 0x000fe60000410000 */
[----:B------:R-:W-:Y:S01]  /*da90*/  MUFU.EX2 R214, R33 ;  /* 0x0000002100d67308 */ /* 0x000fe20000000800 */
[C---:B------:R-:W-:Y:S04]  /*daa0*/  HMMA.16816.F32 R8, R176.reuse, R192, R8 ;  /* 0x000000c0b008723c */ /* 0x040fe80000001808 */
[C---:B------:R-:W-:Y:S02]  /*dab0*/  FMUL.FTZ R70, R165.reuse, R70 ;  /* 0x00000046a5467220 */ /* 0x040fe40000410000 */
[C---:B------:R-:W-:Y:S02]  /*dac0*/  FMUL.FTZ R71, R165.reuse, R71 ;  /* 0x00000047a5477220 */ /* 0x040fe40000410000 */
[-C--:B------:R-:W-:Y:S01]  /*dad0*/  HMMA.16816.F32 R12, R176, R194.reuse, R12 ;  /* 0x000000c2b00c723c */ /* 0x080fe2000000180c */
[----:B------:R-:W-:Y:S03]  /*dae0*/  MUFU.EX2 R211, R34 ;  /* 0x0000002200d37308 */ /* 0x000fe60000000800 */
[----:B------:R-:W-:Y:S02]  /*daf0*/  FFMA.FTZ R32, R32, c[0x0][0x2d0], -R204 ;  /* 0x0000b40020207a23 */ /* 0x000fe400000108cc */
[C---:B------:R-:W-:Y:S02]  /*db00*/  FMUL.FTZ R72, R164.reuse, R72 ;  /* 0x00000048a4487220 */ /* 0x040fe40000410000 */
[C---:B------:R-:W-:Y:S03]  /*db10*/  HMMA.16816.F32 R16, R172.reuse, R194, R16 ;  /* 0x000000c2ac10723c */ /* 0x040fe60000001810 */
[----:B------:R-:W-:Y:S01]  /*db20*/  MUFU.EX2 R210, R35 ;  /* 0x0000002300d27308 */ /* 0x000fe20000000800 */
[----:B------:R-:W-:Y:S02]  /*db30*/  FMUL.FTZ R73, R164, R73 ;  /* 0x00000049a4497220 */ /* 0x000fe40000410000 */
[----:B------:R-:W-:Y:S02]  /*db40*/  FMUL.FTZ R74, R0, R74 ;  /* 0x0000004a004a7220 */ /* 0x000fe40000410000 */
[-C--:B------:R-:W-:Y:S04]  /*db50*/  HMMA.16816.F32 R132, R172, R196.reuse, R132 ;  /* 0x000000c4ac84723c */ /* 0x080fe80000001884 */
[C---:B------:R-:W-:Y:S01]  /*db60*/  FMUL.FTZ R136, R164.reuse, R136 ;  /* 0x00000088a4887220 */ /* 0x040fe20000410000 */
[----:B------:R-:W-:Y:S01]  /*db70*/  MUFU.EX2 R209, R24 ;  /* 0x0000001800d17308 */ /* 0x000fe20000000800 */
[----:B------:R-:W-:Y:S02]  /*db80*/  FMUL.FTZ R137, R164, R137 ;  /* 0x00000089a4897220 */ /* 0x000fe40000410000 */
[C---:B------:R-:W-:Y:S04]  /*db90*/  FMUL.FTZ R138, R0.reuse, R138 ;  /* 0x0000008a008a7220 */ /* 0x040fe80000410000 */
[C---:B------:R-:W-:Y:S02]  /*dba0*/  FMUL.FTZ R139, R0.reuse, R139 ;  /* 0x0000008b008b7220 */ /* 0x040fe40000410000 */
[----:B------:R-:W-:Y:S01]  /*dbb0*/  FMUL.FTZ R75, R0, R75 ;  /* 0x0000004b004b7220 */ /* 0x000fe20000410000 */
[----:B------:R-:W3:Y:S01]  /*dbc0*/  MUFU.EX2 R208, R25 ;  /* 0x0000001900d07308 */ /* 0x000ee20000000800 */
[C---:B------:R-:W-:Y:S02]  /*dbd0*/  FMUL.FTZ R76, R164.reuse, R76 ;  /* 0x0000004ca44c7220 */ /* 0x040fe40000410000 */
[C---:B------:R-:W-:Y:S01]  /*dbe0*/  FMUL.FTZ R77, R164.reuse, R77 ;  /* 0x0000004da44d7220 */ /* 0x040fe20000410000 */
[C---:B------:R-:W-:Y:S04]  /*dbf0*/  HMMA.16816.F32 R136, R176.reuse, R196, R136 ;  /* 0x000000c4b088723c */ /* 0x040fe80000001888 */
[C---:B------:R-:W-:Y:S02]  /*dc00*/  FMUL.FTZ R140, R164.reuse, R140 ;  /* 0x0000008ca48c7220 */ /* 0x040fe40000410000 */
[----:B------:R-:W-:Y:S01]  /*dc10*/  FMUL.FTZ R141, R164, R141 ;  /* 0x0000008da48d7220 */ /* 0x000fe20000410000 */
[----:B------:R-:W-:Y:S01]  /*dc20*/  MUFU.EX2 R193, R26 ;  /* 0x0000001a00c17308 */ /* 0x000fe20000000800 */
[C---:B------:R-:W-:Y:S04]  /*dc30*/  FMUL.FTZ R142, R0.reuse, R142 ;  /* 0x0000008e008e7220 */ /* 0x040fe80000410000 */
[C---:B------:R-:W-:Y:S02]  /*dc40*/  FMUL.FTZ R143, R0.reuse, R143 ;  /* 0x0000008f008f7220 */ /* 0x040fe40000410000 */
[C---:B------:R-:W-:Y:S02]  /*dc50*/  FMUL.FTZ R78, R0.reuse, R78 ;  /* 0x0000004e004e7220 */ /* 0x040fe40000410000 */
[----:B------:R-:W-:Y:S01]  /*dc60*/  FMUL.FTZ R79, R0, R79 ;  /* 0x0000004f004f7220 */ /* 0x000fe20000410000 */
[----:B------:R2:W2:Y:S01]  /*dc70*/  MUFU.EX2 R192, R27 ;  /* 0x0000001b00c07308 */ /* 0x0004a20000000800 */
[C---:B------:R-:W-:Y:S01]  /*dc80*/  FMUL.FTZ R80, R166.reuse, R80 ;  /* 0x00000050a6507220 */ /* 0x040fe20000410000 */
[-C--:B------:R-:W-:Y:S03]  /*dc90*/  HMMA.16816.F32 R140, R176, R198.reuse, R140 ;  /* 0x000000c6b08c723c */ /* 0x080fe6000000188c */
[C---:B------:R-:W-:Y:S02]  /*dca0*/  FMUL.FTZ R81, R166.reuse, R81 ;  /* 0x00000051a6517220 */ /* 0x040fe40000410000 */
[C---:B------:R-:W-:Y:S02]  /*dcb0*/  FMUL.FTZ R82, R165.reuse, R82 ;  /* 0x00000052a5527220 */ /* 0x040fe40000410000 */
[C---:B------:R-:W-:Y:S01]  /*dcc0*/  FMUL.FTZ R83, R165.reuse, R83 ;  /* 0x00000053a5537220 */ /* 0x040fe20000410000 */
[C---:B------:R-:W-:Y:S01]  /*dcd0*/  HMMA.16816.F32 R144, R172.reuse, R198, R144 ;  /* 0x000000c6ac90723c */ /* 0x040fe20000001890 */
[----:B------:R-:W-:Y:S03]  /*dce0*/  MUFU.EX2 R198, R36 ;  /* 0x0000002400c67308 */ /* 0x000fe60000000800 */
[C---:B------:R-:W-:Y:S02]  /*dcf0*/  FMUL.FTZ R84, R166.reuse, R84 ;  /* 0x00000054a6547220 */ /* 0x040fe40000410000 */
[----:B------:R-:W-:Y:S02]  /*dd00*/  FMUL.FTZ R85, R166, R85 ;  /* 0x00000055a6557220 */ /* 0x000fe40000410000 */
[-C--:B-1----:R-:W-:Y:S03]  /*dd10*/  HMMA.16816.F32 R148, R172, R180.reuse, R148 ;  /* 0x000000b4ac94723c */ /* 0x082fe60000001894 */
[----:B------:R-:W-:Y:S01]  /*dd20*/  MUFU.EX2 R197, R37 ;  /* 0x0000002500c57308 */ /* 0x000fe20000000800 */
[C---:B------:R-:W-:Y:S01]  /*dd30*/  FMUL.FTZ R86, R165.reuse, R86 ;  /* 0x00000056a5567220 */ /* 0x040fe20000410000 */
[----:B--2---:R-:W-:Y:S01]  /*dd40*/  LDSM.16.MT88.4 R24, [R225+0x2880] ;  /* 0x00288000e118783b */ /* 0x004fe20000004200 */
[----:B------:R-:W-:Y:S02]  /*dd50*/  FMUL.FTZ R87, R165, R87 ;  /* 0x00000057a5577220 */ /* 0x000fe40000410000 */
[C---:B------:R-:W-:Y:S04]  /*dd60*/  HMMA.16816.F32 R152, R176.reuse, R180, R152 ;  /* 0x000000b4b098723c */ /* 0x040fe80000001898 */
[C---:B------:R-:W-:Y:S01]  /*dd70*/  FMUL.FTZ R88, R164.reuse, R88 ;  /* 0x00000058a4587220 */ /* 0x040fe20000410000 */
[----:B------:R-:W-:Y:S01]  /*dd80*/  MUFU.EX2 R194, R38 ;  /* 0x0000002600c27308 */ /* 0x000fe20000000800 */
[----:B------:R-:W-:Y:S02]  /*dd90*/  FMUL.FTZ R89, R164, R89 ;  /* 0x00000059a4597220 */ /* 0x000fe40000410000 */
[-C--:B------:R-:W-:Y:S04]  /*dda0*/  HMMA.16816.F32 R156, R176, R182.reuse, R156 ;  /* 0x000000b6b09c723c */ /* 0x080fe8000000189c */
[C---:B------:R-:W-:Y:S02]  /*ddb0*/  FMUL.FTZ R90, R0.reuse, R90 ;  /* 0x0000005a005a7220 */ /* 0x040fe40000410000 */
[----:B------:R-:W-:Y:S01]  /*ddc0*/  FMUL.FTZ R91, R0, R91 ;  /* 0x0000005b005b7220 */ /* 0x000fe20000410000 */
[----:B------:R1:W-:Y:S01]  /*ddd0*/  MUFU.EX2 R215, R32 ;  /* 0x0000002000d77308 */ /* 0x0003e20000000800 */
[C---:B------:R-:W-:Y:S01]  /*dde0*/  HMMA.16816.F32 R160, R172.reuse, R182, R160 ;  /* 0x000000b6aca0723c */ /* 0x040fe200000018a0 */
[----:B------:R-:W2:Y:S03]  /*ddf0*/  LDSM.16.MT88.4 R180, [R225+0x3880] ;  /* 0x00388000e1b4783b */ /* 0x000ea60000004200 */
[C---:B------:R-:W-:Y:S02]  /*de00*/  FMUL.FTZ R92, R164.reuse, R92 ;  /* 0x0000005ca45c7220 */ /* 0x040fe40000410000 */
[----:B------:R-:W-:Y:S02]  /*de10*/  FMUL.FTZ R93, R164, R93 ;  /* 0x0000005da45d7220 */ /* 0x000fe40000410000 */
[-C--:B------:R-:W-:Y:S04]  /*de20*/  HMMA.16816.F32 R52, R172, R184.reuse, R52 ;  /* 0x000000b8ac34723c */ /* 0x080fe80000001834 */
[C---:B------:R-:W-:Y:S02]  /*de30*/  FMUL.FTZ R94, R0.reuse, R94 ;  /* 0x0000005e005e7220 */ /* 0x040fe40000410000 */
[----:B------:R-:W-:Y:S02]  /*de40*/  FMUL.FTZ R95, R0, R95 ;  /* 0x0000005f005f7220 */ /* 0x000fe40000410000 */
[C---:B------:R-:W-:Y:S04]  /*de50*/  HMMA.16816.F32 R56, R176.reuse, R184, R56 ;  /* 0x000000b8b038723c */ /* 0x040fe80000001838 */
[C---:B------:R-:W-:Y:S02]  /*de60*/  FMUL.FTZ R96, R166.reuse, R96 ;  /* 0x00000060a6607220 */ /* 0x040fe40000410000 */
[C---:B------:R-:W-:Y:S02]  /*de70*/  FMUL.FTZ R97, R166.reuse, R97 ;  /* 0x00000061a6617220 */ /* 0x040fe40000410000 */
[-C--:B------:R-:W-:Y:S04]  /*de80*/  HMMA.16816.F32 R60, R176, R186.reuse, R60 ;  /* 0x000000bab03c723c */ /* 0x080fe8000000183c */
[--C-:B-1----:R-:W-:Y:S02]  /*de90*/  FFMA.FTZ R32, R23, c[0x0][0x2d0], -R205.reuse ;  /* 0x0000b40017207a23 */ /* 0x102fe400000108cd */
[----:B------:R-:W-:Y:S01]  /*dea0*/  LDSM.16.MT88.4 R20, [R228+0x3880] ;  /* 0x00388000e414783b */ /* 0x000fe20000004200 */
[C---:B------:R-:W-:Y:S01]  /*deb0*/  FMUL.FTZ R98, R165.reuse, R98 ;  /* 0x00000062a5627220 */ /* 0x040fe20000410000 */
[C---:B------:R-:W-:Y:S01]  /*dec0*/  HMMA.16816.F32 R64, R172.reuse, R186, R64 ;  /* 0x000000baac40723c */ /* 0x040fe20000001840 */
[----:B------:R1:W1:Y:S03]  /*ded0*/  MUFU.EX2 R212, R32 ;  /* 0x0000002000d47308 */ /* 0x0002660000000800 */
[C---:B------:R-:W-:Y:S02]  /*dee0*/  FMUL.FTZ R99, R165.reuse, R99 ;  /* 0x00000063a5637220 */ /* 0x040fe40000410000 */
[----:B------:R-:W3:Y:S01]  /*def0*/  LDSM.16.MT88.4 R184, [R226+0x3880] ;  /* 0x00388000e2b8783b */ /* 0x000ee20000004200 */
[C---:B------:R-:W-:Y:S01]  /*df00*/  FMUL.FTZ R100, R166.reuse, R100 ;  /* 0x00000064a6647220 */ /* 0x040fe20000410000 */
[-C--:B--2---:R-:W-:Y:S04]  /*df10*/  HMMA.16816.F32 R68, R172, R180.reuse, R68 ;  /* 0x000000b4ac44723c */ /* 0x084fe80000001844 */
[C---:B------:R-:W-:Y:S02]  /*df20*/  FMUL.FTZ R101, R166.reuse, R101 ;  /* 0x00000065a6657220 */ /* 0x040fe40000410000 */
[C---:B------:R-:W-:Y:S02]  /*df30*/  FMUL.FTZ R102, R165.reuse, R102 ;  /* 0x00000066a5667220 */ /* 0x040fe40000410000 */
[C---:B------:R-:W-:Y:S01]  /*df40*/  FMUL.FTZ R103, R165.reuse, R103 ;  /* 0x00000067a5677220 */ /* 0x040fe20000410000 */
[C---:B------:R-:W-:Y:S04]  /*df50*/  HMMA.16816.F32 R72, R176.reuse, R180, R72 ;  /* 0x000000b4b048723c */ /* 0x040fe80000001848 */
[C---:B------:R-:W-:Y:S02]  /*df60*/  FMUL.FTZ R112, R166.reuse, R112 ;  /* 0x00000070a6707220 */ /* 0x040fe40000410000 */
[C---:B------:R-:W-:Y:S02]  /*df70*/  FMUL.FTZ R113, R166.reuse, R113 ;  /* 0x00000071a6717220 */ /* 0x040fe40000410000 */
[-C--:B------:R-:W-:Y:S01]  /*df80*/  HMMA.16816.F32 R76, R176, R182.reuse, R76 ;  /* 0x000000b6b04c723c */ /* 0x080fe2000000184c */
[----:B-1----:R-:W1:Y:S03]  /*df90*/  LDSM.16.MT88.4 R32, [R227+0x3880] ;  /* 0x00388000e320783b */ /* 0x002e660000004200 */
[C---:B------:R-:W-:Y:S02]  /*dfa0*/  FMUL.FTZ R114, R165.reuse, R114 ;  /* 0x00000072a5727220 */ /* 0x040fe40000410000 */
[C---:B------:R-:W-:Y:S02]  /*dfb0*/  FMUL.FTZ R115, R165.reuse, R115 ;  /* 0x00000073a5737220 */ /* 0x040fe40000410000 */
[C---:B------:R-:W-:Y:S01]  /*dfc0*/  HMMA.16816.F32 R80, R172.reuse, R182, R80 ;  /* 0x000000b6ac50723c */ /* 0x040fe20000001850 */
[----:B------:R-:W2:Y:S03]  /*dfd0*/  LDSM.16.MT88.4 R180, [R226+0x2880] ;  /* 0x00288000e2b4783b */ /* 0x000ea60000004200 */
[C---:B------:R-:W-:Y:S02]  /*dfe0*/  FMUL.FTZ R116, R166.reuse, R116 ;  /* 0x00000074a6747220 */ /* 0x040fe40000410000 */
[----:B------:R-:W-:Y:S02]  /*dff0*/  FMUL.FTZ R117, R166, R117 ;  /* 0x00000075a6757220 */ /* 0x000fe40000410000 */
[C---:B------:R-:W-:Y:S04]  /*e000*/  FMUL.FTZ R118, R165.reuse, R118 ;  /* 0x00000076a5767220 */ /* 0x040fe80000410000 */
[----:B------:R-:W-:Y:S01]  /*e010*/  FMUL.FTZ R119, R165, R119 ;  /* 0x00000077a5777220 */ /* 0x000fe20000410000 */
[-C--:B---3--:R-:W-:Y:S03]  /*e020*/  HMMA.16816.F32 R84, R172, R184.reuse, R84 ;  /* 0x000000b8ac54723c */ /* 0x088fe60000001854 */
        /* <DEDUP_REMOVED lines=11> */
[----:B------:R-:W1:Y:S03]  /*e0e0*/  LDSM.16.MT88.4 R184, [R228+0x2880] ;  /* 0x00288000e4b8783b */ /* 0x000e660000004200 */
[----:B------:R-:W-:Y:S01]  /*e0f0*/  FFMA.FTZ R31, R31, c[0x0][0x2d0], -R2 ;  /* 0x0000b4001f1f7a23 */ /* 0x000fe20000010802 */
[----:B------:R2:W2:Y:S01]  /*e100*/  MUFU.EX2 R199, R29 ;  /* 0x0000001d00c77308 */ /* 0x0004a20000000800 */
[C---:B------:R-:W-:Y:S02]  /*e110*/  FMUL.FTZ R124, R164.reuse, R124 ;  /* 0x0000007ca47c7220 */ /* 0x040fe40000410000 */
[-C--:B------:R-:W-:Y:S04]  /*e120*/  HMMA.16816.F32 R100, R172, R20.reuse, R100 ;  /* 0x00000014ac64723c */ /* 0x080fe80000001864 */
[C---:B------:R-:W-:Y:S02]  /*e130*/  FMUL.FTZ R104, R164.reuse, R104 ;  /* 0x00000068a4687220 */ /* 0x040fe40000410000 */
[----:B------:R-:W-:Y:S01]  /*e140*/  FMUL.FTZ R105, R164, R105 ;  /* 0x00000069a4697220 */ /* 0x000fe20000410000 */
[----:B------:R4:W-:Y:S01]  /*e150*/  MUFU.EX2 R171, R30 ;  /* 0x0000001e00ab7308 */ /* 0x0009e20000000800 */
[C---:B------:R-:W-:Y:S04]  /*e160*/  FMUL.FTZ R106, R0.reuse, R106 ;  /* 0x0000006a006a7220 */ /* 0x040fe80000410000 */
[----:B------:R-:W-:Y:S01]  /*e170*/  FMUL.FTZ R107, R0, R107 ;  /* 0x0000006b006b7220 */ /* 0x000fe20000410000 */
[----:B---3--:R-:W-:Y:S01]  /*e180*/  F2FP.PACK_AB R28, R208, R209 ;  /* 0x000000d1d01c723e */ /* 0x008fe200000000ff */
[----:B------:R-:W-:Y:S02]  /*e190*/  FMUL.FTZ R125, R164, R125 ;  /* 0x0000007da47d7220 */ /* 0x000fe40000410000 */
[C---:B------:R-:W-:Y:S01]  /*e1a0*/  FMUL.FTZ R126, R0.reuse, R126 ;  /* 0x0000007e007e7220 */ /* 0x040fe20000410000 */
[----:B------:R-:W3:Y:S01]  /*e1b0*/  MUFU.EX2 R170, R31 ;  /* 0x0000001f00aa7308 */ /* 0x000ee20000000800 */
[----:B------:R-:W-:Y:S01]  /*e1c0*/  FMUL.FTZ R127, R0, R127 ;  /* 0x0000007f007f7220 */ /* 0x000fe20000410000 */
[C---:B------:R-:W-:Y:S04]  /*e1d0*/  HMMA.16816.F32 R104, R176.reuse, R20, R104 ;  /* 0x00000014b068723c */ /* 0x040fe80000001868 */
[----:B------:R-:W-:Y:S01]  /*e1e0*/  FMUL.FTZ R108, R164, R108 ;  /* 0x0000006ca46c7220 */ /* 0x000fe20000410000 */
[----:B--2---:R-:W-:Y:S01]  /*e1f0*/  F2FP.PACK_AB R29, R192, R193 ;  /* 0x000000c1c01d723e */ /* 0x004fe200000000ff */
[----:B------:R-:W-:Y:S01]  /*e200*/  FMUL.FTZ R109, R164, R109 ;  /* 0x0000006da46d7220 */ /* 0x000fe20000410000 */
[----:B------:R-:W-:Y:S01]  /*e210*/  F2FP.PACK_AB R20, R216, R217 ;  /* 0x000000d9d814723e */ /* 0x000fe200000000ff */
[----:B------:R-:W-:Y:S01]  /*e220*/  FMUL.FTZ R110, R0, R110 ;  /* 0x0000006e006e7220 */ /* 0x000fe20000410000 */
[----:B------:R-:W-:Y:S03]  /*e230*/  F2FP.PACK_AB R21, R212, R213 ;  /* 0x000000d5d415723e */ /* 0x000fe600000000ff */
[----:B------:R-:W-:Y:S01]  /*e240*/  FMUL.FTZ R111, R0, R111 ;  /* 0x0000006f006f7220 */ /* 0x000fe20000410000 */
[----:B----4-:R-:W-:Y:S01]  /*e250*/  F2FP.PACK_AB R30, R199, R207 ;  /* 0x000000cfc71e723e */ /* 0x010fe200000000ff */
[C---:B------:R-:W-:Y:S02]  /*e260*/  FMUL.FTZ R128, R166.reuse, R128 ;  /* 0x00000080a6807220 */ /* 0x040fe40000410000 */
[----:B------:R-:W-:Y:S02]  /*e270*/  FMUL.FTZ R129, R166, R129 ;  /* 0x00000081a6817220 */ /* 0x000fe40000410000 */
[C---:B------:R-:W-:Y:S01]  /*e280*/  FMUL.FTZ R130, R165.reuse, R130 ;  /* 0x00000082a5827220 */ /* 0x040fe20000410000 */
[-C--:B------:R-:W-:Y:S03]  /*e290*/  HMMA.16816.F32 R108, R176, R22.reuse, R108 ;  /* 0x00000016b06c723c */ /* 0x080fe6000000186c */
[----:B---3--:R-:W-:Y:S01]  /*e2a0*/  F2FP.PACK_AB R31, R170, R171 ;  /* 0x000000abaa1f723e */ /* 0x008fe200000000ff */
[----:B------:R-:W-:Y:S02]  /*e2b0*/  FMUL.FTZ R131, R165, R131 ;  /* 0x00000083a5837220 */ /* 0x000fe40000410000 */
[----:B------:R-:W-:Y:S02]  /*e2c0*/  FFMA.FTZ R49, R49, c[0x0][0x2d0], -R204 ;  /* 0x0000b40031317a23 */ /* 0x000fe400000108cc */
[C---:B------:R-:W-:Y:S02]  /*e2d0*/  HMMA.16816.F32 R112, R172.reuse, R22, R112 ;  /* 0x00000016ac70723c */ /* 0x040fe40000001870 */
[----:B------:R-:W-:Y:S02]  /*e2e0*/  MUFU.EX2 R195, R49 ;  /* 0x0000003100c37308 */ /* 0x000fe40000000800 */
[--C-:B------:R-:W-:Y:S02]  /*e2f0*/  FFMA.FTZ R51, R51, c[0x0][0x2d0], -R205.reuse ;  /* 0x0000b40033337a23 */ /* 0x100fe400000108cd */
[--C-:B------:R-:W-:Y:S01]  /*e300*/  FFMA.FTZ R40, R40, c[0x0][0x2d0], -R206.reuse ;  /* 0x0000b40028287a23 */ /* 0x100fe200000108ce */
[----:B------:R-:W-:Y:S01]  /*e310*/  F2FP.PACK_AB R22, R214, R215 ;  /* 0x000000d7d616723e */ /* 0x000fe200000000ff */
[-C--:B-1----:R-:W-:Y:S04]  /*e320*/  HMMA.16816.F32 R116, R172, R32.reuse, R116 ;  /* 0x00000020ac74723c */ /* 0x082fe80000001874 */
[----:B------:R1:W-:Y:S01]  /*e330*/  MUFU.EX2 R49, R39 ;  /* 0x0000002700317308 */ /* 0x0003e20000000800 */
[----:B------:R-:W-:Y:S01]  /*e340*/  F2FP.PACK_AB R23, R210, R211 ;  /* 0x000000d3d217723e */ /* 0x000fe200000000ff */
[----:B------:R-:W-:Y:S02]  /*e350*/  FFMA.FTZ R45, R45, c[0x0][0x2d0], -R206 ;  /* 0x0000b4002d2d7a23 */ /* 0x000fe400000108ce */
[C---:B------:R-:W-:Y:S04]  /*e360*/  HMMA.16816.F32 R120, R176.reuse, R32, R120 ;  /* 0x00000020b078723c */ /* 0x040fe80000001878 */
[----:B------:R-:W-:Y:S02]  /*e370*/  FFMA.FTZ R50, R50, c[0x0][0x2d0], -R205 ;  /* 0x0000b40032327a23 */ /* 0x000fe400000108cd */
[----:B------:R-:W-:Y:S01]  /*e380*/  MUFU.EX2 R51, R51 ;  /* 0x0000003300337308 */ /* 0x000fe20000000800 */
[----:B------:R-:W-:Y:S01]  /*e390*/  FFMA.FTZ R48, R48, c[0x0][0x2d0], -R204 ;  /* 0x0000b40030307a23 */ /* 0x000fe200000108cc */
[-C--:B------:R-:W-:Y:S04]  /*e3a0*/  HMMA.16816.F32 R124, R176, R34.reuse, R124 ;  /* 0x00000022b07c723c */ /* 0x080fe8000000187c */
[--C-:B------:R-:W-:Y:S02]  /*e3b0*/  FFMA.FTZ R41, R41, c[0x0][0x2d0], -R206.reuse ;  /* 0x0000b40029297a23 */ /* 0x100fe400000108ce */
[----:B------:R-:W-:Y:S02]  /*e3c0*/  FFMA.FTZ R44, R44, c[0x0][0x2d0], -R206 ;  /* 0x0000b4002c2c7a23 */ /* 0x000fe400000108ce */
[----:B------:R-:W-:Y:S01]  /*e3d0*/  HMMA.16816.F32 R128, R172, R34, R128 ;  /* 0x00000022ac80723c */ /* 0x000fe20000001880 */
[----:B------:R-:W2:Y:S01]  /*e3e0*/  LDSM.16.MT88.4 R32, [R227+0x2880] ;  /* 0x00288000e320783b */ /* 0x000ea20000004200 */
[----:B------:R-:W-:Y:S02]  /*e3f0*/  MUFU.EX2 R45, R45 ;  /* 0x0000002d002d7308 */ /* 0x000fe40000000800 */
[--C-:B------:R-:W-:Y:S02]  /*e400*/  FFMA.FTZ R42, R42, c[0x0][0x2d0], -R2.reuse ;  /* 0x0000b4002a2a7a23 */ /* 0x100fe40000010802 */
[--C-:B------:R-:W-:Y:S02]  /*e410*/  FFMA.FTZ R43, R43, c[0x0][0x2d0], -R2.reuse ;  /* 0x0000b4002b2b7a23 */ /* 0x100fe40000010802 */
[-C--:B------:R-:W-:Y:S01]  /*e420*/  HMMA.16816.F32 R4, R20, R24.reuse, R4 ;  /* 0x000000181404723c */ /* 0x080fe20000001804 */
[----:B------:R-:W-:Y:S03]  /*e430*/  LDSM.16.MT88.4 R172, [R226+0x4080] ;  /* 0x00408000e2ac783b */ /* 0x000fe60000004200 */
[----:B------:R-:W-:Y:S01]  /*e440*/  MUFU.EX2 R196, R48 ;  /* 0x0000003000c47308 */ /* 0x000fe20000000800 */
[--C-:B------:R-:W-:Y:S02]  /*e450*/  FFMA.FTZ R46, R46, c[0x0][0x2d0], -R2.reuse ;  /* 0x0000b4002e2e7a23 */ /* 0x100fe40000010802 */
[----:B------:R-:W-:Y:S01]  /*e460*/  FFMA.FTZ R2, R47, c[0x0][0x2d0], -R2 ;  /* 0x0000b4002f027a23 */ /* 0x000fe20000010802 */
[C---:B------:R-:W-:Y:S01]  /*e470*/  HMMA.16816.F32 R8, R28.reuse, R24, R8 ;  /* 0x000000181c08723c */ /* 0x040fe20000001808 */
[----:B-1----:R-:W-:Y:S03]  /*e480*/  LDSM.16.MT88.4 R36, [R227+0x3080] ;  /* 0x00308000e324783b */ /* 0x002fe60000004200 */
[----:B------:R-:W-:Y:S02]  /*e490*/  FFMA.FTZ R166, R166, R252, R245 ;  /* 0x000000fca6a67223 */ /* 0x000fe400000100f5 */
[----:B------:R-:W-:Y:S01]  /*e4a0*/  MUFU.EX2 R50, R50 ;  /* 0x0000003200327308 */ /* 0x000fe20000000800 */
[----:B------:R-:W-:Y:S01]  /*e4b0*/  FFMA.FTZ R165, R165, R251, R222 ;  /* 0x000000fba5a57223 */ /* 0x000fe200000100de */
[-C--:B------:R-:W-:Y:S04]  /*e4c0*/  HMMA.16816.F32 R12, R28, R26.reuse, R12 ;  /* 0x0000001a1c0c723c */ /* 0x080fe8000000180c */
[----:B------:R-:W-:Y:S04]  /*e4d0*/  FFMA.FTZ R164, R164, R250, R221 ;  /* 0x000000faa4a47223 */ /* 0x000fe800000100dd */
[C---:B------:R-:W-:Y:S01]  /*e4e0*/  HMMA.16816.F32 R16, R20.reuse, R26, R16 ;  /* 0x0000001a1410723c */ /* 0x040fe20000001810 */
[----:B------:R-:W1:Y:S01]  /*e4f0*/  LDSM.16.MT88.4 R24, [R225+0x4080] ;  /* 0x00408000e118783b */ /* 0x000e620000004200 */
[----:B------:R-:W-:Y:S06]  /*e500*/  MUFU.EX2 R48, R40 ;  /* 0x0000002800307308 */ /* 0x000fec0000000800 */
[-C--:B------:R-:W-:Y:S04]  /*e510*/  HMMA.16816.F32 R132, R20, R180.reuse, R132 ;  /* 0x000000b41484723c */ /* 0x080fe80000001884 */
[----:B------:R3:W-:Y:S04]  /*e520*/  MUFU.EX2 R40, R2 ;  /* 0x0000000200287308 */ /* 0x0007e80000000800 */
[C---:B------:R-:W-:Y:S06]  /*e530*/  HMMA.16816.F32 R136, R28.reuse, R180, R136 ;  /* 0x000000b41c88723c */ /* 0x040fec0000001888 */
[----:B------:R-:W4:Y:S02]  /*e540*/  MUFU.EX2 R41, R41 ;  /* 0x0000002900297308 */ /* 0x000f240000000800 */
[-C--:B------:R-:W-:Y:S08]  /*e550*/  HMMA.16816.F32 R140, R28, R182.reuse, R140 ;  /* 0x000000b61c8c723c */ /* 0x080ff0000000188c */
[C---:B------:R-:W-:Y:S01]  /*e560*/  HMMA.16816.F32 R144, R20.reuse, R182, R144 ;  /* 0x000000b61490723c */ /* 0x040fe20000001890 */
[----:B------:R-:W-:Y:S03]  /*e570*/  MUFU.EX2 R44, R44 ;  /* 0x0000002c002c7308 */ /* 0x000fe60000000800 */
[----:B---3--:R-:W-:Y:S04]  /*e580*/  FADD.FTZ R2, R246, R166 ;  /* 0x000000a6f6027221 */ /* 0x008fe80000010000 */
[-C--:B------:R-:W-:Y:S03]  /*e590*/  HMMA.16816.F32 R148, R20, R184.reuse, R148 ;  /* 0x000000b81494723c */ /* 0x080fe60000001894 */
[----:B------:R-:W-:Y:S01]  /*e5a0*/  MUFU.EX2 R42, R42 ;  /* 0x0000002a002a7308 */ /* 0x000fe20000000800 */
[----:B------:R-:W-:Y:S04]  /*e5b0*/  FADD.FTZ R2, R248, R2 ;  /* 0x00000002f8027221 */ /* 0x000fe80000010000 */
[C---:B------:R-:W-:Y:S04]  /*e5c0*/  HMMA.16816.F32 R152, R28.reuse, R184, R152 ;  /* 0x000000b81c98723c */ /* 0x040fe80000001898 */
[----:B------:R-:W-:Y:S01]  /*e5d0*/  FADD.FTZ R2, R247, R2 ;  /* 0x00000002f7027221 */ /* 0x000fe20000010000 */
[----:B------:R-:W3:Y:S03]  /*e5e0*/  MUFU.EX2 R43, R43 ;  /* 0x0000002b002b7308 */ /* 0x000ee60000000800 */
[-C--:B------:R-:W-:Y:S07]  /*e5f0*/  HMMA.16816.F32 R156, R28, R186.reuse, R156 ;  /* 0x000000ba1c9c723c */ /* 0x080fee000000189c */
[----:B------:R-:W1:Y:S01]  /*e600*/  MUFU.EX2 R46, R46 ;  /* 0x0000002e002e7308 */ /* 0x000e620000000800 */
[C---:B------:R-:W-:Y:S08]  /*e610*/  HMMA.16816.F32 R160, R20.reuse, R186, R160 ;  /* 0x000000ba14a0723c */ /* 0x040ff000000018a0 */
[-C--:B--2---:R-:W-:Y:S08]  /*e620*/  HMMA.16816.F32 R52, R20, R32.reuse, R52 ;  /* 0x000000201434723c */ /* 0x084ff00000001834 */
        /* <DEDUP_REMOVED lines=12> */
[C---:B------:R-:W-:Y:S08]  /*e6f0*/  HMMA.16816.F32 R96, R20.reuse, R174, R96 ;  /* 0x000000ae1460723c */ /* 0x040ff00000001860 */
[-C--:B--2---:R-:W-:Y:S08]  /*e700*/  HMMA.16816.F32 R100, R20, R32.reuse, R100 ;  /* 0x000000201464723c */ /* 0x084ff00000001864 */
[C---:B------:R-:W-:Y:S08]  /*e710*/  HMMA.16816.F32 R104, R28.reuse, R32, R104 ;  /* 0x000000201c68723c */ /* 0x040ff00000001868 */
[-C--:B------:R-:W-:Y:S08]  /*e720*/  HMMA.16816.F32 R108, R28, R34.reuse, R108 ;  /* 0x000000221c6c723c */ /* 0x080ff0000000186c */
[C---:B------:R-:W-:Y:S01]  /*e730*/  HMMA.16816.F32 R112, R20.reuse, R34, R112 ;  /* 0x000000221470723c */ /* 0x040fe20000001870 */
[----:B------:R-:W-:Y:S07]  /*e740*/  LDSM.16.MT88.4 R32, [R228+0x3080] ;  /* 0x00308000e420783b */ /* 0x000fee0000004200 */
[-C--:B-1----:R-:W-:Y:S08]  /*e750*/  HMMA.16816.F32 R116, R20, R24.reuse, R116 ;  /* 0x000000181474723c */ /* 0x082ff00000001874 */
[C---:B------:R-:W-:Y:S07]  /*e760*/  HMMA.16816.F32 R120, R28.reuse, R24, R120 ;  /* 0x000000181c78723c */ /* 0x040fee0000001878 */
[----:B----4-:R-:W-:Y:S01]  /*e770*/  F2FP.PACK_AB R24, R41, R48 ;  /* 0x000000302918723e */ /* 0x010fe200000000ff */
[-C--:B------:R-:W-:Y:S01]  /*e780*/  HMMA.16816.F32 R124, R28, R26.reuse, R124 ;  /* 0x0000001a1c7c723c */ /* 0x080fe2000000187c */
[----:B------:R-:W1:Y:S03]  /*e790*/  LDSM.16.MT88.4 R28, [R226+0x3080] ;  /* 0x00308000e21c783b */ /* 0x000e660000004200 */
[----:B---3--:R-:W-:Y:S04]  /*e7a0*/  F2FP.PACK_AB R25, R43, R42 ;  /* 0x0000002a2b19723e */ /* 0x008fe800000000ff */
[----:B------:R-:W-:Y:S07]  /*e7b0*/  HMMA.16816.F32 R128, R20, R26, R128 ;  /* 0x0000001a1480723c */ /* 0x000fee0000001880 */
[----:B------:R-:W-:Y:S02]  /*e7c0*/  F2FP.PACK_AB R20, R197, R198 ;  /* 0x000000c6c514723e */ /* 0x000fe400000000ff */
[----:B------:R-:W-:Y:S03]  /*e7d0*/  F2FP.PACK_AB R22, R195, R196 ;  /* 0x000000c4c316723e */ /* 0x000fe600000000ff */
[----:B------:R-:W-:Y:S02]  /*e7e0*/  F2FP.PACK_AB R21, R49, R194 ;  /* 0x000000c23115723e */ /* 0x000fe400000000ff */
[----:B------:R-:W-:Y:S02]  /*e7f0*/  F2FP.PACK_AB R23, R51, R50 ;  /* 0x000000323317723e */ /* 0x000fe400000000ff */
[----:B------:R-:W-:Y:S02]  /*e800*/  F2FP.PACK_AB R26, R45, R44 ;  /* 0x0000002c2d1a723e */ /* 0x000fe400000000ff */
[----:B------:R-:W-:Y:S03]  /*e810*/  F2FP.PACK_AB R27, R40, R46 ;  /* 0x0000002e281b723e */ /* 0x000fe600000000ff */
        /* <DEDUP_REMOVED lines=21> */
[C---:B------:R-:W-:Y:S07]  /*e970*/  HMMA.16816.F32 R72, R24.reuse, R4, R72 ;  /* 0x000000041848723c */ /* 0x040fee0000001848 */
[----:B------:R-:W-:Y:S01]  /*e980*/  FFMA.FTZ R4, R0, R249, R201 ;  /* 0x000000f900047223 */ /* 0x000fe200000100c9 */
        /* <DEDUP_REMOVED lines=39> */
[----:B------:R-:W-:Y:S01]  /*ec00*/  FADD.FTZ R2, R194, R7 ;  /* 0x00000007c2027221 */ /* 0x000fe20000010000 */
[----:B------:R-:W-:Y:S01]  /*ec10*/  MOV R170, R3 ;  /* 0x0000000300aa7202 */ /* 0x000fe20000000f00 */
        /* <DEDUP_REMOVED lines=9> */
[----:B------:R-:W-:Y:S03]  /*ecb0*/  FADD.FTZ R4, R50, R4 ;  /* 0x0000000432047221 */ /* 0x000fe60000010000 */
[----:B------:R-:W-:Y:S01]  /*ecc0*/  STL [R1+0x18], R5 ;  /* 0x0000180501007387 */ /* 0x000fe20000100800 */
[----:B------:R-:W-:Y:S02]  /*ecd0*/  FADD.FTZ R4, R51, R4 ;  /* 0x0000000433047221 */ /* 0x000fe40000010000 */
[----:B------:R-:W-:Y:S02]  /*ece0*/  FADD.FTZ R2, R44, R2 ;  /* 0x000000022c027221 */ /* 0x000fe40000010000 */
[----:B------:R-:W-:Y:S01]  /*ecf0*/  FADD.FTZ R0, R43, R6 ;  /* 0x000000062b007221 */ /* 0x000fe20000010000 */
[----:B------:R-:W-:Y:S01]  /*ed00*/  STL [R1+0x14], R4 ;  /* 0x0000140401007387 */ /* 0x000fe20000100800 */
[----:B------:R-:W-:Y:S02]  /*ed10*/  FADD.FTZ R2, R45, R2 ;  /* 0x000000022d027221 */ /* 0x000fe40000010000 */
[----:B------:R-:W-:Y:S03]  /*ed20*/  FADD.FTZ R0, R46, R0 ;  /* 0x000000002e007221 */ /* 0x000fe60000010000 */
[----:B------:R1:W-:Y:S01]  /*ed30*/  STL [R1+0x1c], R2 ;  /* 0x00001c0201007387 */ /* 0x0003e20000100800 */
[----:B------:R-:W-:Y:S05]  /*ed40*/  FADD.FTZ R0, R40, R0 ;  /* 0x0000000028007221 */ /* 0x000fea0000010000 */
[----:B------:R2:W-:Y:S01]  /*ed50*/  STL [R1+0x20], R0 ;  /* 0x0000200001007387 */ /* 0x0005e20000100800 */
[----:B-1----:R-:W-:Y:S02]  /*ed60*/  MOV R2, R168 ;  /* 0x000000a800027202 */ /* 0x002fe40000000f00 */
[----:B--2---:R-:W-:Y:S01]  /*ed70*/  MOV R0, R169 ;  /* 0x000000a900007202 */ /* 0x004fe20000000f00 */
[----:B------:R-:W-:-:S05]  /*ed80*/  @P0 BRA `(.L_x_2872) ;  /* 0xffffd2c000000947 */ /* 0x000fca000383ffff */
.L_x_2871:
[----:B------:R-:W-:-:S06]  /*ed90*/  UISETP.GE.AND UP0, UPT, UR13, UR8, UPT ;  /* 0x000000080d00728c */ /* 0x000fcc000bf06270 */
[----:B------:R-:W-:-:S13]  /*eda0*/  PLOP3.LUT P0, PT, PT, PT, UP0, 0x80, 0x0 ;  /* 0x000000000000781c */ /* 0x000fda0003f0f008 */
[----:B------:R-:W-:Y:S05]  /*edb0*/  @!P0 BRA `(.L_x_2873) ;  /* 0x000048e000008947 */ /* 0x000fea0003800000 */
[----:B-1----:R-:W2:Y:S04]  /*edc0*/  LDL.64 R4, [R1+0x48] ;  /* 0x0000480001047983 */ /* 0x002ea80000100a00 */
        /* <DEDUP_REMOVED lines=23> */
.L_x_2890:
[----:B------:R-:W2:Y:S01]  /*ef40*/  LDL.64 R40, [R1+0x8] ;  /* 0x0000080001287983 */ /* 0x000ea20000100a00 */
[----:B------:R-:W-:Y:S04]  /*ef50*/  DEPBAR.LE SB0, 0x0 ;  /* 0x000080000000791a */ /* 0x000fe80000000000 */
[----:B------:R-:W-:Y:S01]  /*ef60*/  USHF.R.S32.HI UR5, URZ, 0x1f, UR13 ;  /* 0x0000001f3f057899 */ /* 0x000fe2000801140d */
[----:B------:R-:W3:Y:S01]  /*ef70*/  LDL.64 R168, [R1] ;  /* 0x0000000001a87983 */ /* 0x000ee20000100a00 */
[----:B-1----:R-:W-:Y:S01]  /*ef80*/  IMAD.U32 R2, RZ, RZ, UR22 ;  /* 0x00000016ff027e24 */ /* 0x002fe2000f8e00ff */
[----:B------:R-:W-:Y:S01]  /*ef90*/  UIMAD UR4, UR25, UR13, URZ ;  /* 0x0000000d190472a4 */ /* 0x000fe2000f8e023f */
[----:B------:R-:W-:Y:S01]  /*efa0*/  IMAD.U32 R3, RZ, RZ, UR23 ;  /* 0x00000017ff037e24 */ /* 0x000fe2000f8e00ff */
[----:B------:R-:W-:Y:S02]  /*efb0*/  UISETP.GT.AND UP0, UPT, UR13, UR8, UPT ;  /* 0x000000080d00728c */ /* 0x000fe4000bf04270 */
[----:B------:R-:W-:Y:S01]  /*efc0*/  BAR.SYNC.DEFER_BLOCKING 0x0 ;  /* 0x0000000000007b1d */ /* 0x000fe20000010000 */
[----:B------:R-:W-:Y:S02]  /*efd0*/  UIMAD UR4, UR5, UR22, UR4 ;  /* 0x00000016050472a4 */ /* 0x000fe4000f8e0204 */
[----:B------:R-:W-:Y:S06]  /*efe0*/  UISETP.NE.AND UP1, UPT, UR17, URZ, UPT ;  /* 0x0000003f1100728c */ /* 0x000fec000bf25270 */
[----:B------:R-:W-:Y:S01]  /*eff0*/  PLOP3.LUT P2, PT, PT, PT, UP1, 0x80, 0x0 ;  /* 0x000000000000781c */ /* 0x000fe20003f4f018 */
[----:B------:R-:W-:Y:S04]  /*f000*/  @UP0 UIADD3 UR27, UR13, -0x1, URZ ;  /* 0xffffffff0d1b0890 */ /* 0x000fe8000fffe03f */
[----:B------:R-:W-:Y:S01]  /*f010*/  @UP0 USHF.R.S32.HI UR26, URZ, 0x1f, UR27 ;  /* 0x0000001f3f1a0899 */ /* 0x000fe2000801141b */
[----:B-----5:R-:W-:Y:S06]  /*f020*/  LDSM.16.M88.4 R48, [R231+0x8080] ;  /* 0x00808000e730783b */ /* 0x020fec0000000200 */
[----:B------:R-:W1:Y:S06]  /*f030*/  LDSM.16.M88.4 R16, [R224+0x5080] ;  /* 0x00508000e010783b */ /* 0x000e6c0000000200 */
[----:B------:R-:W4:Y:S06]  /*f040*/  LDSM.16.M88.4 R44, [R231+0xa080] ;  /* 0x00a08000e72c783b */ /* 0x000f2c0000000200 */
[----:B------:R-:W4:Y:S06]  /*f050*/  LDSM.16.M88.4 R32, [R224+0x5880] ;  /* 0x00588000e020783b */ /* 0x000f2c0000000200 */
[----:B------:R-:W3:Y:S06]  /*f060*/  LDL.64 R246, [R1+0x30] ;  /* 0x0000300001f67983 */ /* 0x000eec0000100a00 */
[----:B------:R-:W4:Y:S06]  /*f070*/  LDSM.16.M88.4 R172, [R224+0x6080] ;  /* 0x00608000e0ac783b */ /* 0x000f2c0000000200 */
[----:B------:R-:W3:Y:S06]  /*f080*/  LDL.64 R244, [R1+0x40] ;  /* 0x0000400001f47983 */ /* 0x000eec0000100a00 */
[----:B------:R-:W-:Y:S01]  /*f090*/  LDSM.16.M88.4 R192, [R233+0x8080] ;  /* 0x00808000e9c0783b */ /* 0x000fe20000000200 */
[-C--:B-1----:R-:W-:Y:S05]  /*f0a0*/  HMMA.16816.F32 R4, R48, R16.reuse, RZ ;  /* 0x000000103004723c */ /* 0x082fea00000018ff */
[----:B------:R-:W3:Y:S03]  /*f0b0*/  LDL R171, [R1+0x24] ;  /* 0x0000240001ab7983 */ /* 0x000ee60000100800 */
[C---:B----4-:R-:W-:Y:S03]  /*f0c0*/  HMMA.16816.F32 R8, R44.reuse, R16, RZ ;  /* 0x000000102c08723c */ /* 0x050fe600000018ff */
[----:B------:R-:W1:Y:S06]  /*f0d0*/  LDSM.16.M88.4 R196, [R235] ;  /* 0x00000000ebc4783b */ /* 0x000e6c0000000200 */
[----:B------:R-:W4:Y:S01]  /*f0e0*/  LDL R167, [R1+0x10] ;  /* 0x0000100001a77983 */ /* 0x000f220000100800 */
[-C--:B------:R-:W-:Y:S05]  /*f0f0*/  HMMA.16816.F32 R12, R44, R18.reuse, RZ ;  /* 0x000000122c0c723c */ /* 0x080fea00000018ff */
[----:B------:R-:W1:Y:S03]  /*f100*/  LDSM.16.M88.4 R200, [R233+0xa080] ;  /* 0x00a08000e9c8783b */ /* 0x000e660000000200 */
[C---:B------:R-:W-:Y:S03]  /*f110*/  HMMA.16816.F32 R16, R48.reuse, R18, RZ ;  /* 0x000000123010723c */ /* 0x040fe600000018ff */
[----:B------:R-:W1:Y:S05]  /*f120*/  LDSM.16.M88.4 R204, [R241] ;  /* 0x00000000f1cc783b */ /* 0x000e6a0000000200 */
[-C--:B------:R-:W-:Y:S08]  /*f130*/  HMMA.16816.F32 R20, R48, R32.reuse, RZ ;  /* 0x000000203014723c */ /* 0x080ff000000018ff */
[C---:B------:R-:W-:Y:S08]  /*f140*/  HMMA.16816.F32 R24, R44.reuse, R32, RZ ;  /* 0x000000202c18723c */ /* 0x040ff000000018ff */
[-C--:B------:R-:W-:Y:S08]  /*f150*/  HMMA.16816.F32 R28, R44, R34.reuse, RZ ;  /* 0x000000222c1c723c */ /* 0x080ff000000018ff */
[C---:B------:R-:W-:Y:S08]  /*f160*/  HMMA.16816.F32 R32, R48.reuse, R34, RZ ;  /* 0x000000223020723c */ /* 0x040ff000000018ff */
[-C--:B------:R-:W-:Y:S01]  /*f170*/  HMMA.16816.F32 R36, R48, R172.reuse, RZ ;  /* 0x000000ac3024723c */ /* 0x080fe200000018ff */
[C---:B--2---:R-:W-:Y:S07]  /*f180*/  IMAD.WIDE.U32 R208, R2.reuse, UR13, R40 ;  /* 0x0000000d02d07c25 */ /* 0x044fee000f8e0028 */
[C---:B------:R-:W-:Y:S04]  /*f190*/  HMMA.16816.F32 R40, R44.reuse, R172, RZ ;  /* 0x000000ac2c28723c */ /* 0x040fe800000018ff */
[----:B------:R-:W-:Y:S01]  /*f1a0*/  IADD3 R0, R209, UR4, RZ ;  /* 0x00000004d1007c10 */ /* 0x000fe2000fffe0ff */
[----:B---3--:R-:W-:Y:S01]  /*f1b0*/  IMAD.WIDE.U32 R2, R2, UR13, R168 ;  /* 0x0000000d02027c25 */ /* 0x008fe2000f8e00a8 */
[C---:B------:R-:W-:Y:S02]  /*f1c0*/  LEA R168, P1, R208.reuse, c[0x0][0x1f8], 0x1 ;  /* 0x00007e00d0a87a11 */ /* 0x040fe400078208ff */
[-C--:B------:R-:W-:Y:S04]  /*f1d0*/  HMMA.16816.F32 R44, R44, R174.reuse, RZ ;  /* 0x000000ae2c2c723c */ /* 0x080fe800000018ff */
[----:B------:R-:W-:Y:S02]  /*f1e0*/  LEA.HI.X R169, R208, c[0x0][0x1fc], R0, 0x1, P1 ;  /* 0x00007f00d0a97a11 */ /* 0x000fe400008f0c00 */
[----:B------:R-:W2:Y:S01]  /*f1f0*/  LDSM.16.M88.4 R208, [R240] ;  /* 0x00000000f0d0783b */ /* 0x000ea20000000200 */
[----:B------:R-:W-:Y:S01]  /*f200*/  IADD3 R3, R3, UR4, RZ ;  /* 0x0000000403037c10 */ /* 0x000fe2000fffe0ff */
[----:B------:R-:W-:Y:S01]  /*f210*/  ULDC.64 UR4, c[0x0][0x1e0] ;  /* 0x0000780000047ab9 */ /* 0x000fe20000000a00 */
[C---:B------:R-:W-:Y:S01]  /*f220*/  LEA R212, P0, R2.reuse, c[0x0][0x1f8], 0x1 ;  /* 0x00007e0002d47a11 */ /* 0x040fe200078008ff */
[----:B------:R-:W-:Y:S01]  /*f230*/  @UP0 UIMAD.WIDE.U32 UR28, UR27, UR4, URZ ;  /* 0x000000041b1c02a5 */ /* 0x000fe2000f8e003f */
[----:B------:R-:W-:Y:S01]  /*f240*/  HMMA.16816.F32 R48, R48, R174, RZ ;  /* 0x000000ae3030723c */ /* 0x000fe200000018ff */
[----:B------:R-:W-:Y:S01]  /*f250*/  @!PT LDS RZ, [RZ] ;  /* 0x00000000fffff984 */ /* 0x000fe20000000800 */
[----:B------:R-:W-:Y:S01]  /*f260*/  @!PT LDS RZ, [RZ] ;  /* 0x00000000fffff984 */ /* 0x000fe20000000800 */
[----:B------:R-:W-:Y:S01]  /*f270*/  @!PT LDS RZ, [RZ] ;  /* 0x00000000fffff984 */ /* 0x000fe20000000800 */
[----:B------:R3:W-:Y:S01]  /*f280*/  LDGSTS.E.BYPASS.LTC128B.128 [R243+0x2080], [R168.64], !P4 ;  /* 0x02080000a8f37fae */ /* 0x0007e2000e101d54 */
[----:B------:R-:W-:Y:S01]  /*f290*/  @UP0 UIMAD UR26, UR26, UR4, URZ ;  /* 0x000000041a1a02a4 */ /* 0x000fe2000f8e023f */
[----:B------:R-:W-:Y:S02]  /*f2a0*/  LEA.HI.X R213, R2, c[0x0][0x1fc], R3, 0x1, P0 ;  /* 0x00007f0002d57a11 */ /* 0x000fe400000f0c03 */
[----:B------:R-:W-:Y:S01]  /*f2b0*/  IMAD.U32 R0, RZ, RZ, UR28 ;  /* 0x0000001cff007e24 */ /* 0x000fe2000f8e00ff */
[----:B------:R-:W-:Y:S01]  /*f2c0*/  IADD3 R2, P0, R168, UR12, RZ ;  /* 0x0000000ca8027c10 */ /* 0x000fe2000ff1e0ff */
[----:B------:R-:W-:Y:S01]  /*f2d0*/  @UP0 UIMAD UR26, UR27, UR5, UR26 ;  /* 0x000000051b1a02a4 */ /* 0x000fe2000f8e021a */
[-C--:B-1----:R-:W-:Y:S01]  /*f2e0*/  HMMA.16816.F32 R4, R192, R196.reuse, R4 ;  /* 0x000000c4c004723c */ /* 0x082fe20000001804 */
[----:B------:R1:W-:Y:S02]  /*f2f0*/  LDGSTS.E.BYPASS.LTC128B.128 [R243+0x3880], [R212.64], !P3 ;  /* 0x03880000d4f37fae */ /* 0x0003e4000d901d54 */
[----:B------:R-:W-:Y:S02]  /*f300*/  @UP0 UIADD3 UR4, UR29, UR26, URZ ;  /* 0x0000001a1d040290 */ /* 0x000fe4000fffe03f */
[----:B------:R-:W-:Y:S01]  /*f310*/  IADD3.X R3, R169, UR11, RZ, P0, !PT ;  /* 0x0000000ba9037c10 */ /* 0x000fe200087fe4ff */
[----:B------:R-:W-:Y:S01]  /*f320*/  UIMAD UR29, UR13, -0x30, URZ ;  /* 0xffffffd00d1d78a4 */ /* 0x000fe2000f8e023f */
[C---:B------:R-:W-:Y:S01]  /*f330*/  IADD3 R172, P1, R2.reuse, UR12, RZ ;  /* 0x0000000c02ac7c10 */ /* 0x040fe2000ff3e0ff */
[C---:B------:R-:W-:Y:S01]  /*f340*/  HMMA.16816.F32 R8, R200.reuse, R196, R8 ;  /* 0x000000c4c808723c */ /* 0x040fe20000001808 */
[----:B------:R-:W-:Y:S01]  /*f350*/  @UP0 UIMAD UR4, UR4, 0x30, URZ ;  /* 0x00000030040408a4 */ /* 0x000fe2000f8e023f */
[----:B------:R1:W-:Y:S02]  /*f360*/  LDGSTS.E.BYPASS.LTC128B.128 [R243+0x2880], [R2.64], !P4 ;  /* 0x0288000002f37fae */ /* 0x0003e4000e101d54 */
[C---:B------:R-:W-:Y:S02]  /*f370*/  IADD3.X R173, R3.reuse, UR11, RZ, P1, !PT ;  /* 0x0000000b03ad7c10 */ /* 0x040fe40008ffe4ff */
[----:B------:R-:W-:Y:S01]  /*f380*/  PLOP3.LUT P1, PT, PT, PT, UP0, 0x80, 0x0 ;  /* 0x000000000000781c */ /* 0x000fe20003f2f008 */
[----:B------:R-:W-:Y:S01]  /*f390*/  UISETP.NE.AND UP0, UPT, UR16, URZ, UPT ;  /* 0x0000003f1000728c */ /* 0x000fe2000bf05270 */
[-C--:B------:R-:W-:Y:S01]  /*f3a0*/  HMMA.16816.F32 R12, R200, R198.reuse, R12 ;  /* 0x000000c6c80c723c */ /* 0x080fe2000000180c */
[----:B------:R2:W-:Y:S03]  /*f3b0*/  LDGSTS.E.BYPASS.LTC128B.128 [R243+0x4080], [R2.64+0x80], !P3 ;  /* 0x0408008002f37fae */ /* 0x0005e6000d901d54 */
[----:B---3--:R-:W-:Y:S03]  /*f3c0*/  IADD3 R168, P0, R2, UR19, RZ ;  /* 0x0000001302a87c10 */ /* 0x008fe6000ff1e0ff */
[----:B------:R3:W-:Y:S01]  /*f3d0*/  LDGSTS.E.BYPASS.LTC128B.128 [R243+0x3080], [R172.64], !P4 ;  /* 0x03080000acf37fae */ /* 0x0007e2000e101d54 */
[C---:B------:R-:W-:Y:S04]  /*f3e0*/  HMMA.16816.F32 R16, R192.reuse, R198, R16 ;  /* 0x000000c6c010723c */ /* 0x040fe80000001810 */
[----:B------:R-:W-:Y:S02]  /*f3f0*/  IADD3.X R169, R3, UR24, RZ, P0, !PT ;  /* 0x0000001803a97c10 */ /* 0x000fe400087fe4ff */
[----:B------:R-:W-:Y:S02]  /*f400*/  PLOP3.LUT P0, PT, PT, PT, UP1, 0x80, 0x0 ;  /* 0x000000000000781c */ /* 0x000fe40003f0f018 */
[-C--:B------:R-:W-:Y:S01]  /*f410*/  HMMA.16816.F32 R20, R192, R204.reuse, R20 ;  /* 0x000000ccc014723c */ /* 0x080fe20000001814 */
[----:B------:R4:W-:Y:S06]  /*f420*/  LDGSTS.E.BYPASS.LTC128B.128 [R243+0x4880], [R168.64], !P3 ;  /* 0x04880000a8f37fae */ /* 0x0009ec000d901d54 */
[----:B-1----:R-:W-:Y:S01]  /*f430*/  LDSM.16.M88.4 R212, [R230+0x5080] ;  /* 0x00508000e6d4783b */ /* 0x002fe20000000200 */
[C---:B------:R-:W-:Y:S04]  /*f440*/  HMMA.16816.F32 R24, R200.reuse, R204, R24 ;  /* 0x000000ccc818723c */ /* 0x040fe80000001818 */
[----:B--2---:R-:W-:Y:S01]  /*f450*/  @P1 IMAD.MOV.U32 R3, RZ, RZ, R247 ;  /* 0x000000ffff031224 */ /* 0x004fe200078e00f7 */
[----:B------:R-:W0:Y:S01]  /*f460*/  LDGDEPBAR ;  /* 0x00000000000079af */ /* 0x000e220000000000 */
[----:B------:R-:W-:Y:S02]  /*f470*/  @P1 IMAD.MOV.U32 R2, RZ, RZ, R244 ;  /* 0x000000ffff021224 */ /* 0x000fe400078e00f4 */
[-C--:B------:R-:W-:Y:S03]  /*f480*/  HMMA.16816.F32 R28, R200, R206.reuse, R28 ;  /* 0x000000cec81c723c */ /* 0x080fe6000000181c */
[----:B---3--:R-:W1:Y:S01]  /*f490*/  LDSM.16.M88.4 R172, [R232+0x8080] ;  /* 0x00808000e8ac783b */ /* 0x008e620000000200 */
[----:B------:R-:W-:Y:S04]  /*f4a0*/  @P1 IMAD.WIDE.U32 R2, R0, 0x30, R2 ;  /* 0x0000003000021825 */ /* 0x000fe800078e0002 */
[C---:B------:R-:W-:Y:S01]  /*f4b0*/  HMMA.16816.F32 R32, R192.reuse, R206, R32 ;  /* 0x000000cec020723c */ /* 0x040fe20000001820 */
[----:B------:R-:W2:Y:S03]  /*f4c0*/  LDSM.16.M88.4 R216, [R232+0xa080] ;  /* 0x00a08000e8d8783b */ /* 0x000ea60000000200 */
[----:B------:R-:W-:Y:S01]  /*f4d0*/  @P2 IMAD.HI.U32 R0, R171, c[0x0][0x2c8], RZ ;  /* 0x0000b200ab002a27 */ /* 0x000fe200078e00ff */
[----:B------:R-:W-:Y:S02]  /*f4e0*/  @P1 IADD3 R3, R3, UR4, RZ ;  /* 0x0000000403031c10 */ /* 0x000fe4000fffe0ff */
[----:B------:R-:W3:Y:S01]  /*f4f0*/  LDSM.16.M88.4 R196, [R230+0x5880] ;  /* 0x00588000e6c4783b */ /* 0x000ee20000000200 */
[-C--:B------:R-:W-:Y:S04]  /*f500*/  HMMA.16816.F32 R36, R192, R208.reuse, R36 ;  /* 0x000000d0c024723c */ /* 0x080fe80000001824 */
[C---:B------:R-:W-:Y:S01]  /*f510*/  @P1 SHF.L.U64.HI R3, R2.reuse, 0x1, R3 ;  /* 0x0000000102031819 */ /* 0x040fe20000010203 */
[----:B------:R-:W-:Y:S01]  /*f520*/  LDSM.16.M88.4 R204, [R229] ;  /* 0x00000000e5cc783b */ /* 0x000fe20000000200 */
[----:B----4-:R-:W-:Y:S01]  /*f530*/  IMAD.MOV.U32 R169, RZ, RZ, R171 ;  /* 0x000000ffffa97224 */ /* 0x010fe200078e00ab */
[----:B------:R-:W-:Y:S01]  /*f540*/  @P0 SHF.R.U32.HI R169, RZ, c[0x0][0x2cc], R0 ;  /* 0x0000b300ffa90a19 */ /* 0x000fe20000011600 */
[C---:B------:R-:W-:Y:S01]  /*f550*/  HMMA.16816.F32 R40, R200.reuse, R208, R40 ;  /* 0x000000d0c828723c */ /* 0x040fe20000001828 */
[----:B------:R-:W-:Y:S02]  /*f560*/  IMAD.U32 R0, RZ, RZ, UR29 ;  /* 0x0000001dff007e24 */ /* 0x000fe4000f8e00ff */
[----:B------:R-:W-:Y:S03]  /*f570*/  LDSM.16.M88.4 R220, [R229+0x800] ;  /* 0x00080000e5dc783b */ /* 0x000fe60000000200 */
[----:B------:R-:W-:Y:S02]  /*f580*/  IADD3 R0, -R167, 0x1, R0 ;  /* 0x00000001a7007810 */ /* 0x000fe40007ffe100 */
[-C--:B------:R-:W-:Y:S01]  /*f590*/  HMMA.16816.F32 R44, R200, R210.reuse, R44 ;  /* 0x000000d2c82c723c */ /* 0x080fe2000000182c */
[----:B------:R-:W4:Y:S07]  /*f5a0*/  LDSM.16.M88.4 R200, [R230+0x6080] ;  /* 0x00608000e6c8783b */ /* 0x000f2e0000000200 */
[----:B------:R-:W-:Y:S01]  /*f5b0*/  HMMA.16816.F32 R48, R192, R210, R48 ;  /* 0x000000d2c030723c */ /* 0x000fe20000001830 */
[----:B------:R-:W4:Y:S06]  /*f5c0*/  LDSM.16.M88.4 R192, [R234+0x8080] ;  /* 0x00808000eac0783b */ /* 0x000f2c0000000200 */
[----:B------:R-:W4:Y:S01]  /*f5d0*/  LDSM.16.M88.4 R208, [R234+0xa080] ;  /* 0x00a08000ead0783b */ /* 0x000f220000000200 */
        /* <DEDUP_REMOVED lines=15> */
[----:B------:R-:W2:Y:S06]  /*f6d0*/  LDSM.16.M88.4 R172, [R231+0xc080] ;  /* 0x00c08000e7ac783b */ /* 0x000eac0000000200 */
[----:B------:R-:W3:Y:S01]  /*f6e0*/  LDSM.16.M88.4 R200, [R231+0xe080] ;  /* 0x00e08000e7c8783b */ /* 0x000ee20000000200 */
        /* <DEDUP_REMOVED lines=15> */
[----:B------:R-:W-:Y:S06]  /*f7e0*/  LDSM.16.M88.4 R192, [R233+0xc080] ;  /* 0x00c08000e9c0783b */ /* 0x000fec0000000200 */
[----:B------:R-:W1:Y:S01]  /*f7f0*/  LDSM.16.M88.4 R212, [R239] ;  /* 0x00000000efd4783b */ /* 0x000e620000000200 */
[-C--:B--2---:R-:W-:Y:S08]  /*f800*/  HMMA.16816.F32 R4, R172, R196.reuse, R4 ;  /* 0x000000c4ac04723c */ /* 0x084ff00000001804 */
[C---:B---3--:R-:W-:Y:S08]  /*f810*/  HMMA.16816.F32 R8, R200.reuse, R196, R8 ;  /* 0x000000c4c808723c */ /* 0x048ff00000001808 */
[-C--:B------:R-:W-:Y:S08]  /*f820*/  HMMA.16816.F32 R12, R200, R198.reuse, R12 ;  /* 0x000000c6c80c723c */ /* 0x080ff0000000180c */
[C---:B------:R-:W-:Y:S01]  /*f830*/  HMMA.16816.F32 R16, R172.reuse, R198, R16 ;  /* 0x000000c6ac10723c */ /* 0x040fe20000001810 */
[----:B------:R-:W2:Y:S07]  /*f840*/  LDSM.16.M88.4 R196, [R237] ;  /* 0x00000000edc4783b */ /* 0x000eae0000000200 */
[-C--:B----4-:R-:W-:Y:S08]  /*f850*/  HMMA.16816.F32 R20, R172, R204.reuse, R20 ;  /* 0x000000ccac14723c */ /* 0x090ff00000001814 */
        /* <DEDUP_REMOVED lines=9> */
[----:B------:R-:W1:Y:S06]  /*f8f0*/  LDSM.16.M88.4 R172, [R232+0xc080] ;  /* 0x00c08000e8ac783b */ /* 0x000e6c0000000200 */
        /* <DEDUP_REMOVED lines=16> */
[----:B------:R-:W-:Y:S06]  /*fa00*/  LDSM.16.M88.4 R192, [R234+0xc080] ;  /* 0x00c08000eac0783b */ /* 0x000fec0000000200 */
[----:B------:R-:W2:Y:S01]  /*fa10*/  LDSM.16.M88.4 R196, [R229+0x1800] ;  /* 0x00180000e5c4783b */ /* 0x000ea20000000200 */
        /* <DEDUP_REMOVED lines=11> */
[----:B------:R-:W-:Y:S01]  /*fad0*/  HMMA.16816.F32 R48, R172, R214, R48 ;  /* 0x000000d6ac30723c */ /* 0x000fe20000001830 */
[----:B------:R-:W1:Y:S01]  /*fae0*/  LDSM.16.M88.4 R172, [R229+0x2800] ;  /* 0x00280000e5ac783b */ /* 0x000e620000000200 */
[----:B------:R-:W-:Y:S05]  /*faf0*/  DEPBAR.LE SB0, 0x0 ;  /* 0x000080000000791a */ /* 0x000fea0000000000 */
[----:B------:R-:W-:Y:S01]  /*fb00*/  BAR.SYNC.DEFER_BLOCKING 0x0 ;  /* 0x0000000000007b1d */ /* 0x000fe20000010000 */
[-C--:B--2---:R-:W-:Y:S08]  /*fb10*/  HMMA.16816.F32 R4, R192, R196.reuse, R4 ;  /* 0x000000c4c004723c */ /* 0x084ff00000001804 */
[C---:B------:R-:W-:Y:S07]  /*fb20*/  HMMA.16816.F32 R8, R216.reuse, R196, R8 ;  /* 0x000000c4d808723c */ /* 0x040fee0000001808 */
[----:B------:R-:W-:Y:S01]  /*fb30*/  @P1 IMAD.SHL.U32 R196, R2, 0x2, RZ ;  /* 0x0000000202c41824 */ /* 0x000fe200078e00ff */
[-C--:B------:R-:W-:Y:S08]  /*fb40*/  HMMA.16816.F32 R12, R216, R198.reuse, R12 ;  /* 0x000000c6d80c723c */ /* 0x080ff0000000180c */
        /* <DEDUP_REMOVED lines=8> */
[-C--:B------:R-:W-:Y:S01]  /*fbd0*/  HMMA.16816.F32 R28, R216, R222.reuse, R28 ;  /* 0x000000ded81c723c */ /* 0x080fe2000000181c */
[----:B------:R-:W-:Y:S01]  /*fbe0*/  @!PT LDS RZ, [RZ] ;  /* 0x00000000fffff984 */ /* 0x000fe20000000800 */
[----:B------:R-:W-:Y:S01]  /*fbf0*/  @!PT LDS RZ, [RZ] ;  /* 0x00000000fffff984 */ /* 0x000fe20000000800 */
[----:B------:R-:W-:Y:S01]  /*fc00*/  @!PT LDS RZ, [RZ] ;  /* 0x00000000fffff984 */ /* 0x000fe20000000800 */
[----:B------:R2:W-:Y:S03]  /*fc10*/  @P1 LDGSTS.E.BYPASS.LTC128B.128 [R243+0x5080], [R196.64], !P4 ;  /* 0x05080000c4f31fae */ /* 0x0005e6000e101d54 */
[----:B------:R-:W-:Y:S03]  /*fc20*/  @P1 IADD3 R2, P0, R196, UR7, RZ ;  /* 0x00000007c4021c10 */ /* 0x000fe6000ff1e0ff */
[----:B------:R3:W-:Y:S01]  /*fc30*/  @P1 LDGSTS.E.BYPASS.LTC128B.128 [R243+0x6880], [R198.64], !P3 ;  /* 0x06880000c6f31fae */ /* 0x0007e2000d901d54 */
[C---:B------:R-:W-:Y:S04]  /*fc40*/  HMMA.16816.F32 R32, R192.reuse, R222, R32 ;  /* 0x000000dec020723c */ /* 0x040fe80000001820 */
[----:B------:R-:W-:Y:S04]  /*fc50*/  @P1 IADD3.X R3, R197, UR6, RZ, P0, !PT ;  /* 0x00000006c5031c10 */ /* 0x000fe800087fe4ff */
[-C--:B-1----:R-:W-:Y:S01]  /*fc60*/  HMMA.16816.F32 R36, R192, R172.reuse, R36 ;  /* 0x000000acc024723c */ /* 0x082fe20000001824 */
[----:B------:R1:W-:Y:S06]  /*fc70*/  @P1 LDGSTS.E.BYPASS.LTC128B.128 [R243+0x5880], [R2.64], !P4 ;  /* 0x0588000002f31fae */ /* 0x0003ec000e101d54 */
[----:B------:R1:W-:Y:S01]  /*fc80*/  @P1 LDGSTS.E.BYPASS.LTC128B.128 [R243+0x7080], [R2.64+0x80], !P3 ;  /* 0x0708008002f31fae */ /* 0x0003e2000d901d54 */
[C---:B------:R-:W-:Y:S04]  /*fc90*/  HMMA.16816.F32 R40, R216.reuse, R172, R40 ;  /* 0x000000acd828723c */ /* 0x040fe80000001828 */
[C---:B--2---:R-:W-:Y:S03]  /*fca0*/  @P1 IADD3 R196, P2, R2.reuse, UR7, RZ ;  /* 0x0000000702c41c10 */ /* 0x044fe6000ff5e0ff */
[----:B------:R-:W-:Y:S01]  /*fcb0*/  @P1 IADD3 R172, P0, R2, UR18, RZ ;  /* 0x0000001202ac1c10 */ /* 0x000fe2000ff1e0ff */
[-C--:B------:R-:W-:Y:S04]  /*fcc0*/  HMMA.16816.F32 R44, R216, R174.reuse, R44 ;  /* 0x000000aed82c723c */ /* 0x080fe8000000182c */
[C---:B------:R-:W-:Y:S02]  /*fcd0*/  @P1 IADD3.X R197, R3.reuse, UR6, RZ, P2, !PT ;  /* 0x0000000603c51c10 */ /* 0x040fe400097fe4ff */
[----:B------:R-:W-:Y:S02]  /*fce0*/  @P1 IADD3.X R173, R3, UR10, RZ, P0, !PT ;  /* 0x0000000a03ad1c10 */ /* 0x000fe400087fe4ff */
[----:B------:R-:W-:Y:S01]  /*fcf0*/  HMMA.16816.F32 R48, R192, R174, R48 ;  /* 0x000000aec030723c */ /* 0x000fe20000001830 */
[----:B------:R3:W-:Y:S01]  /*fd00*/  @P1 LDGSTS.E.BYPASS.LTC128B.128 [R243+0x6080], [R196.64], !P4 ;  /* 0x06080000c4f31fae */ /* 0x0007e2000e101d54 */
[----:B------:R-:W-:Y:S05]  /*fd10*/  PLOP3.LUT P0, PT, PT, PT, UP0, 0x40, 0x0 ;  /* 0x000000000000781c */ /* 0x000fea0003f0e808 */
[----:B------:R2:W-:Y:S06]  /*fd20*/  @P1 LDGSTS.E.BYPASS.LTC128B.128 [R243+0x7880], [R172.64], !P3 ;  /* 0x07880000acf31fae */ /* 0x0005ec000d901d54 */
[----:B-1----:R-:W1:Y:S06]  /*fd30*/  SHFL.IDX PT, R3, R169, RZ, 0x1c1f ;  /* 0x001c1fffa9037589 */ /* 0x002e6c00000e0000 */
[----:B------:R-:W0:Y:S01]  /*fd40*/  LDGDEPBAR ;  /* 0x00000000000079af */ /* 0x000e220000000000 */
[----:B--2---:R-:W-:Y:S01]  /*fd50*/  IADD3 R173, -R167, UR29, RZ ;  /* 0x0000001da7ad7c10 */ /* 0x004fe2000fffe1ff */
[----:B------:R-:W-:Y:S05]  /*fd60*/  IMAD.U32 R172, RZ, RZ, UR15 ;  /* 0x0000000fffac7e24 */ /* 0x000fea000f8e00ff */
[----:B------:R-:W-:Y:S04]  /*fd70*/  IADD3 R172, -R172, UR9, R0 ;  /* 0x00000009acac7c10 */ /* 0x000fe8000fffe100 */
[C---:B------:R-:W-:Y:S02]  /*fd80*/  IADD3 R171, R172.reuse, c[0x0][0x328], RZ ;  /* 0x0000ca00acab7a10 */ /* 0x040fe40007ffe0ff */
[----:B------:R-:W-:Y:S03]  /*fd90*/  IADD3 R172, R172, UR14, RZ ;  /* 0x0000000eacac7c10 */ /* 0x000fe6000fffe0ff */
[--C-:B-1----:R-:W-:Y:S02]  /*fda0*/  IMAD.IADD R2, R171, 0x1, R3.reuse ;  /* 0x00000001ab027824 */ /* 0x102fe400078e0203 */
[----:B------:R-:W-:Y:S01]  /*fdb0*/  IMAD.IADD R0, R172, 0x1, R3 ;  /* 0x00000001ac007824 */ /* 0x000fe200078e0203 */
        /* <DEDUP_REMOVED lines=15> */
.L_x_2876:
[----:B------:R-:W-:Y:S04]  /*feb0*/  MOV R167, c[0x0][0x32c] ;  /* 0x0000cb0000a77a02 */ /* 0x000fe80000000f00 */
[----:B------:R-:W-:Y:S11]  /*fec0*/  ISETP.NE.AND P0, PT, R167, 0x1, PT ;  /* 0x00000001a700780c */ /* 0x000ff60003f05270 */
[----:B------:R-:W-:Y:S02]  /*fed0*/  @!UPT UIADD3 URZ, URZ, URZ, URZ ;  /* 0x0000003f3f3ff290 */ /* 0x000fe4000fffe03f */
[----:B------:R-:W-:Y:S05]  /*fee0*/  @P0 IMAD.HI.U32 R167, R3, c[0x0][0x330], RZ ;  /* 0x0000cc0003a70a27 */ /* 0x000fea00078e00ff */
[----:B------:R-:W-:Y:S02]  /*fef0*/  @P0 SHF.R.U32.HI R3, RZ, c[0x0][0x334], R167 ;  /* 0x0000cd00ff030a19 */ /* 0x000fe400000116a7 */
.L_x_2877:
[----:B------:R-:W-:Y:S05]  /*ff00*/  BSYNC B0 ;  /* 0x0000000000007941 */ /* 0x000fea0003800000 */
.L_x_2875:
[----:B------:R-:W-:Y:S05]  /*ff10*/  IMAD R3, R3, c[0x0][0x32c], R173 ;  /* 0x0000cb0003037a24 */ /* 0x000fea00078e02ad */
[----:B------:R-:W-:Y:S02]  /*ff20*/  IADD3 R167, R3, c[0x0][0x32c], RZ ;  /* 0x0000cb0003a77a10 */ /* 0x000fe40007ffe0ff */
[----:B------:R-:W-:Y:S02]  /*ff30*/  IMNMX R0, R0, R3, !PT ;  /* 0x0000000300007217 */ /* 0x000fe40007800200 */
[----:B------:R-:W-:Y:S02]  /*ff40*/  IMNMX R2, R2, R167, PT ;  /* 0x000000a702027217 */ /* 0x000fe40003800200 */
.L_x_2874:
        /* <DEDUP_REMOVED lines=20> */
.L_x_2880:
[----:B------:R-:W-:Y:S04]  /*10090*/  MOV R174, c[0x0][0x32c] ;  /* 0x0000cb0000ae7a02 */ /* 0x000fe80000000f00 */
[----:B------:R-:W-:Y:S11]  /*100a0*/  ISETP.NE.AND P0, PT, R174, 0x1, PT ;  /* 0x00000001ae00780c */ /* 0x000ff60003f05270 */
[----:B------:R-:W-:Y:S02]  /*100b0*/  @!UPT UIADD3 URZ, URZ, URZ, URZ ;  /* 0x0000003f3f3ff290 */ /* 0x000fe4000fffe03f */
[----:B------:R-:W-:Y:S05]  /*100c0*/  @P0 IMAD.HI.U32 R174, R168, c[0x0][0x330], RZ ;  /* 0x0000cc00a8ae0a27 */ /* 0x000fea00078e00ff */
[----:B------:R-:W-:Y:S02]  /*100d0*/  @P0 SHF.R.U32.HI R168, RZ, c[0x0][0x334], R174 ;  /* 0x0000cd00ffa80a19 */ /* 0x000fe400000116ae */
.L_x_2881:
[----:B------:R-:W-:Y:S05]  /*100e0*/  BSYNC B0 ;  /* 0x0000000000007941 */ /* 0x000fea0003800000 */
.L_x_2879:
[----:B------:R-:W-:Y:S05]  /*100f0*/  IMAD R168, R168, c[0x0][0x32c], R173 ;  /* 0x0000cb00a8a87a24 */ /* 0x000fea00078e02ad */
[----:B------:R-:W-:Y:S02]  /*10100*/  IADD3 R174, R168, c[0x0][0x32c], RZ ;  /* 0x0000cb00a8ae7a10 */ /* 0x000fe40007ffe0ff */
[----:B------:R-:W-:Y:S02]  /*10110*/  IMNMX R3, R3, R168, !PT ;  /* 0x000000a803037217 */ /* 0x000fe40007800200 */
[----:B------:R-:W-:Y:S02]  /*10120*/  IMNMX R167, R167, R174, PT ;  /* 0x000000aea7a77217 */ /* 0x000fe40003800200 */
.L_x_2878:
[----:B------:R-:W-:Y:S01]  /*10130*/  UISETP.GE.AND UP2, UPT, UR29, 0x9, UPT ;  /* 0x000000091d00788c */ /* 0x000fe2000bf46270 */
[----:B------:R-:W1:Y:S01]  /*10140*/  SHFL.IDX PT, R168, R169, 0x2, 0x1c1f ;  /* 0x005c1f00a9a87f89 */ /* 0x000e6200000e0000 */
        /* <DEDUP_REMOVED lines=85> */
.L_x_2884:
[----:B------:R-:W-:Y:S04]  /*106a0*/  MOV R5, c[0x0][0x32c] ;  /* 0x0000cb0000057a02 */ /* 0x000fe80000000f00 */
[----:B------:R-:W-:Y:S11]  /*106b0*/  ISETP.NE.AND P0, PT, R5, 0x1, PT ;  /* 0x000000010500780c */ /* 0x000ff60003f05270 */
[----:B------:R-:W-:Y:S02]  /*106c0*/  @!UPT UIADD3 URZ, URZ, URZ, URZ ;  /* 0x0000003f3f3ff290 */ /* 0x000fe4000fffe03f */
[----:B------:R-:W-:Y:S05]  /*106d0*/  @P0 IMAD.HI.U32 R5, R4, c[0x0][0x330], RZ ;  /* 0x0000cc0004050a27 */ /* 0x000fea00078e00ff */
[----:B------:R-:W-:Y:S02]  /*106e0*/  @P0 SHF.R.U32.HI R4, RZ, c[0x0][0x334], R5 ;  /* 0x0000cd00ff040a19 */ /* 0x000fe40000011605 */
.L_x_2885:
[----:B------:R-:W-:Y:S05]  /*106f0*/  BSYNC B0 ;  /* 0x0000000000007941 */ /* 0x000fea0003800000 */
.L_x_2883:
[----:B------:R-:W-:Y:S05]  /*10700*/  IMAD R4, R4, c[0x0][0x32c], R173 ;  /* 0x0000cb0004047a24 */ /* 0x000fea00078e02ad */
[----:B------:R-:W-:Y:S02]  /*10710*/  IADD3 R5, R4, c[0x0][0x32c], RZ ;  /* 0x0000cb0004057a10 */ /* 0x000fe40007ffe0ff */
[----:B------:R-:W-:Y:S02]  /*10720*/  IMNMX R0, R0, R4, !PT ;  /* 0x0000000400007217 */ /* 0x000fe40007800200 */
[----:B------:R-:W-:Y:S02]  /*10730*/  IMNMX R2, R2, R5, PT ;  /* 0x0000000502027217 */ /* 0x000fe40003800200 */
.L_x_2882:
[----:B------:R-:W-:Y:S02]  /*10740*/  UP2UR UR33, UPR, URZ, 0x10 ;  /* 0x000000103f217883 */ /* 0x000fe40008000000 */
[----:B------:R-:W-:Y:S02]  /*10750*/  UISETP.NE.AND UP4, UPT, UR28, URZ, UPT ;  /* 0x0000003f1c00728c */ /* 0x000fe4000bf85270 */
[----:B------:R-:W-:Y:S02]  /*10760*/  UP2UR UR32, UPR, URZ, 0x8 ;  /* 0x000000083f207883 */ /* 0x000fe40008000000 */
[----:B------:R-:W-:Y:S02]  /*10770*/  UISETP.NE.AND UP3, UPT, UR27, URZ, UPT ;  /* 0x0000003f1b00728c */ /* 0x000fe4000bf65270 */
[----:B------:R-:W-:Y:S01]  /*10780*/  PLOP3.LUT P1, PT, PT, PT, UP4, 0x40, 0x0 ;  /* 0x000000000000781c */ /* 0x000fe20003f2e848 */
[----:B------:R-:W-:Y:S02]  /*10790*/  UP2UR UR29, UPR, URZ, 0x1 ;  /* 0x000000013f1d7883 */ /* 0x000fe40008000000 */
[----:B------:R-:W-:Y:S01]  /*107a0*/  UISETP.NE.AND UP0, UPT, UR4, URZ, UPT ;  /* 0x0000003f0400728c */ /* 0x000fe2000bf05270 */
[----:B------:R-:W-:Y:S01]  /*107b0*/  ISETP.GT.AND P1, PT, R3, RZ, P1 ;  /* 0x000000ff0300720c */ /* 0x000fe20000f24270 */
[----:B------:R-:W-:Y:S01]  /*107c0*/  UP2UR UR31, UPR, URZ, 0x4 ;  /* 0x000000043f1f7883 */ /* 0x000fe20008000000 */
[----:B------:R-:W-:Y:S01]  /*107d0*/  PLOP3.LUT P0, PT, PT, PT, UP3, 0x40, 0x0 ;  /* 0x000000000000781c */ /* 0x000fe20003f0e838 */
[----:B------:R-:W-:Y:S01]  /*107e0*/  UISETP.NE.AND UP2, UPT, UR26, URZ, UPT ;  /* 0x0000003f1a00728c */ /* 0x000fe2000bf45270 */
[----:B------:R-:W-:Y:S01]  /*107f0*/  ISETP.LT.OR P1, PT, R167, 0x1, P1 ;  /* 0x00000001a700780c */ /* 0x000fe20000f21670 */
[----:B------:R-:W-:Y:S01]  /*10800*/  UP2UR UR30, UPR, URZ, 0x2 ;  /* 0x000000023f1e7883 */ /* 0x000fe20008000000 */
[----:B------:R-:W-:Y:S01]  /*10810*/  PLOP3.LUT P2, PT, PT, PT, UP0, 0x40, 0x0 ;  /* 0x000000000000781c */ /* 0x000fe20003f4e808 */
[----:B------:R-:W-:Y:S01]  /*10820*/  UISETP.NE.AND UP1, UPT, UR5, URZ, UPT ;  /* 0x0000003f0500728c */ /* 0x000fe2000bf25270 */
[----:B------:R-:W-:Y:S01]  /*10830*/  FSEL R6, R6, -INF , !P1 ;  /* 0xff80000006067808 */ /* 0x000fe20004800000 */
[----:B------:R-:W-:Y:S01]  /*10840*/  UISETP.NE.AND UP0, UPT, UR29, URZ, UPT ;  /* 0x0000003f1d00728c */ /* 0x000fe2000bf05270 */
[----:B------:R-:W-:Y:S01]  /*10850*/  PLOP3.LUT P1, PT, PT, PT, UP6, 0x40, 0x0 ;  /* 0x000000000000781c */ /* 0x000fe20003f2e868 */
[----:B------:R-:W-:Y:S01]  /*10860*/  UP2UR UR29, UPR, URZ, 0x40 ;  /* 0x000000403f1d7883 */ /* 0x000fe20008000000 */
[C---:B------:R-:W-:Y:S01]  /*10870*/  ISETP.GT.AND P0, PT, R3.reuse, 0x1, P0 ;  /* 0x000000010300780c */ /* 0x040fe20000704270 */
[----:B------:R-:W-:Y:S01]  /*10880*/  UISETP.NE.AND UP6, UPT, UR4, URZ, UPT ;  /* 0x0000003f0400728c */ /* 0x000fe2000bfc5270 */
[----:B------:R-:W-:Y:S01]  /*10890*/  ISETP.GT.AND P2, PT, R3, 0x10, P2 ;  /* 0x000000100300780c */ /* 0x000fe20001744270 */
[----:B------:R-:W-:Y:S01]  /*108a0*/  UISETP.NE.AND UP3, UPT, UR32, URZ, UPT ;  /* 0x0000003f2000728c */ /* 0x000fe2000bf65270 */
[----:B------:R-:W-:Y:S01]  /*108b0*/  PLOP3.LUT P6, PT, PT, PT, UP2, 0x40, 0x0 ;  /* 0x000000000000781c */ /* 0x000fe20003fce828 */
[----:B------:R-:W-:Y:S01]  /*108c0*/  UISETP.NE.AND UP2, UPT, UR31, URZ, UPT ;  /* 0x0000003f1f00728c */ /* 0x000fe2000bf45270 */
[----:B------:R-:W-:Y:S01]  /*108d0*/  PLOP3.LUT P5, PT, PT, PT, UP1, 0x40, 0x0 ;  /* 0x000000000000781c */ /* 0x000fe20003fae818 */
[----:B------:R-:W-:Y:S01]  /*108e0*/  UISETP.NE.AND UP1, UPT, UR30, URZ, UPT ;  /* 0x0000003f1e00728c */ /* 0x000fe2000bf25270 */
[C---:B------:R-:W-:Y:S01]  /*108f0*/  ISETP.LT.OR P0, PT, R167.reuse, 0x2, P0 ;  /* 0x00000002a700780c */ /* 0x040fe20000701670 */
[----:B------:R-:W-:Y:S01]  /*10900*/  UP2UR UR30, UPR, URZ, 0x40 ;  /* 0x000000403f1e7883 */ /* 0x000fe20008000000 */
[----:B------:R-:W-:Y:S01]  /*10910*/  ISETP.LT.OR P2, PT, R167, 0x11, P2 ;  /* 0x00000011a700780c */ /* 0x000fe20001741670 */
[----:B------:R-:W-:Y:S01]  /*10920*/  UISETP.NE.AND UP6, UPT, UR5, URZ, UPT ;  /* 0x0000003f0500728c */ /* 0x000fe2000bfc5270 */
[----:B------:R-:W-:Y:S01]  /*10930*/  ISETP.GT.AND P1, PT, R3, 0x11, P1 ;  /* 0x000000110300780c */ /* 0x000fe20000f24270 */
[----:B------:R-:W-:Y:S01]  /*10940*/  UISETP.NE.AND UP4, UPT, UR33, URZ, UPT ;  /* 0x0000003f2100728c */ /* 0x000fe2000bf85270 */
[----:B------:R-:W-:Y:S01]  /*10950*/  FSEL R16, R7, -INF , !P0 ;  /* 0xff80000007107808 */ /* 0x000fe20004000000 */
[----:B------:R-:W-:Y:S01]  /*10960*/  UP2UR UR31, UPR, URZ, 0x40 ;  /* 0x000000403f1f7883 */ /* 0x000fe20008000000 */
[----:B------:R-:W-:Y:S01]  /*10970*/  PLOP3.LUT P0, PT, PT, PT, UP5, 0x40, 0x0 ;  /* 0x000000000000781c */ /* 0x000fe20003f0e858 */
[----:B------:R-:W-:Y:S01]  /*10980*/  UISETP.NE.AND UP6, UPT, UR26, URZ, UPT ;  /* 0x0000003f1a00728c */ /* 0x000fe2000bfc5270 */
[----:B------:R-:W-:Y:S02]  /*10990*/  FSEL R193, R22, -INF , !P2 ;  /* 0xff80000016c17808 */ /* 0x000fe40005000000 */
[----:B------:R-:W-:Y:S01]  /*109a0*/  PLOP3.LUT P2, PT, PT, PT, UP2, 0x40, 0x0 ;  /* 0x000000000000781c */ /* 0x000fe20003f4e828 */
[----:B------:R-:W-:Y:S01]  /*109b0*/  UP2UR UR32, UPR, URZ, 0x40 ;  /* 0x000000403f207883 */ /* 0x000fe20008000000 */
[----:B------:R-:W-:Y:S01]  /*109c0*/  ISETP.LT.OR P1, PT, R167, 0x12, P1 ;  /* 0x00000012a700780c */ /* 0x000fe20000f21670 */
[----:B------:R-:W-:Y:S01]  /*109d0*/  UISETP.NE.AND UP6, UPT, UR27, URZ, UPT ;  /* 0x0000003f1b00728c */ /* 0x000fe2000bfc5270 */
[C---:B------:R-:W-:Y:S02]  /*109e0*/  ISETP.GT.AND P0, PT, R3.reuse, 0x18, P0 ;  /* 0x000000180300780c */ /* 0x040fe40000704270 */
[----:B------:R-:W-:Y:S01]  /*109f0*/  ISETP.GT.AND P2, PT, R3, 0x21, P2 ;  /* 0x000000210300780c */ /* 0x000fe20001744270 */
[----:B------:R-:W-:Y:S01]  /*10a00*/  UP2UR UR33, UPR, URZ, 0x40 ;  /* 0x000000403f217883 */ /* 0x000fe20008000000 */
[----:B------:R-:W-:Y:S01]  /*10a10*/  FSEL R195, R23, -INF , !P1 ;  /* 0xff80000017c37808 */ /* 0x000fe20004800000 */
[----:B------:R-:W-:Y:S01]  /*10a20*/  UISETP.NE.AND UP6, UPT, UR28, URZ, UPT ;  /* 0x0000003f1c00728c */ /* 0x000fe2000bfc5270 */
[----:B------:R-:W-:Y:S02]  /*10a30*/  PLOP3.LUT P1, PT, PT, PT, UP1, 0x40, 0x0 ;  /* 0x000000000000781c */ /* 0x000fe40003f2e818 */
[C---:B------:R-:W-:Y:S02]  /*10a40*/  ISETP.LT.OR P0, PT, R167.reuse, 0x19, P0 ;  /* 0x00000019a700780c */ /* 0x040fe40000701670 */
[----:B------:R-:W-:Y:S02]  /*10a50*/  ISETP.LT.OR P2, PT, R167, 0x22, P2 ;  /* 0x00000022a700780c */ /* 0x000fe40001741670 */
[C---:B------:R-:W-:Y:S02]  /*10a60*/  ISETP.GT.AND P6, PT, R3.reuse, 0x8, P6 ;  /* 0x000000080300780c */ /* 0x040fe400037c4270 */
[----:B------:R-:W-:Y:S02]  /*10a70*/  ISETP.GT.AND P1, PT, R3, 0x28, P1 ;  /* 0x000000280300780c */ /* 0x000fe40000f24270 */
[----:B------:R-:W-:Y:S02]  /*10a80*/  FSEL R197, R34, -INF , !P0 ;  /* 0xff80000022c57808 */ /* 0x000fe40004000000 */
[----:B------:R-:W-:Y:S02]  /*10a90*/  PLOP3.LUT P0, PT, PT, PT, UP0, 0x40, 0x0 ;  /* 0x000000000000781c */ /* 0x000fe40003f0e808 */
[----:B------:R-:W-:Y:S02]  /*10aa0*/  FSEL R205, R39, -INF , !P2 ;  /* 0xff80000027cd7808 */ /* 0x000fe40005000000 */
[----:B------:R-:W-:Y:S01]  /*10ab0*/  PLOP3.LUT P2, PT, PT, PT, UP6, 0x40, 0x0 ;  /* 0x000000000000781c */ /* 0x000fe20003f4e868 */
[----:B------:R-:W-:Y:S01]  /*10ac0*/  UISETP.NE.AND UP6, UPT, UR33, URZ, UPT ;  /* 0x0000003f2100728c */ /* 0x000fe2000bfc5270 */
        /* <DEDUP_REMOVED lines=11> */
[----:B------:R-:W-:Y:S02]  /*10b80*/  ISETP.GT.AND P6, PT, R3, 0x19, P6 ;  /* 0x000000190300780c */ /* 0x000fe400037c4270 */
[----:B------:R-:W-:Y:S02]  /*10b90*/  FSEL R19, R19, -INF , !P5 ;  /* 0xff80000013137808 */ /* 0x000fe40006800000 */
[----:B------:R-:W-:Y:S02]  /*10ba0*/  PLOP3.LUT P5, PT, PT, PT, UP3, 0x40, 0x0 ;  /* 0x000000000000781c */ /* 0x000fe40003fae838 */
[----:B------:R-:W-:Y:S02]  /*10bb0*/  FSEL R214, R51, -INF , !P0 ;  /* 0xff80000033d67808 */ /* 0x000fe40004000000 */
[----:B------:R-:W-:Y:S01]  /*10bc0*/  PLOP3.LUT P0, PT, PT, PT, UP6, 0x40, 0x0 ;  /* 0x000000000000781c */ /* 0x000fe20003f0e868 */
[----:B------:R-:W-:Y:S01]  /*10bd0*/  UISETP.NE.AND UP6, UPT, UR31, URZ, UPT ;  /* 0x0000003f1f00728c */ /* 0x000fe2000bfc5270 */
[----:B------:R-:W-:Y:S02]  /*10be0*/  ISETP.LT.OR P6, PT, R167, 0x1a, P6 ;  /* 0x0000001aa700780c */ /* 0x000fe400037c1670 */
[----:B------:R-:W-:Y:S02]  /*10bf0*/  ISETP.GT.AND P5, PT, R3, 0x20, P5 ;  /* 0x000000200300780c */ /* 0x000fe40002fa4270 */
[----:B------:R-:W-:Y:S01]  /*10c00*/  FSEL R199, R35, -INF , !P6 ;  /* 0xff80000023c77808 */ /* 0x000fe20007000000 */
[----:B------:R-:W1:Y:S01]  /*10c10*/  SHFL.IDX PT, R3, R169, 0x3, 0x1c1f ;  /* 0x007c1f00a9037f89 */ /* 0x000e6200000e0000 */
[----:B------:R-:W-:Y:S01]  /*10c20*/  PLOP3.LUT P6, PT, PT, PT, UP6, 0x40, 0x0 ;  /* 0x000000000000781c */ /* 0x000fe20003fce868 */
[----:B------:R-:W-:Y:S01]  /*10c30*/  UISETP.NE.AND UP6, UPT, UR30, URZ, UPT ;  /* 0x0000003f1e00728c */ /* 0x000fe2000bfc5270 */
[C---:B------:R-:W-:Y:S02]  /*10c40*/  ISETP.GT.AND P0, PT, R0.reuse, 0x8, P0 ;  /* 0x000000080000780c */ /* 0x040fe40000704270 */
[----:B------:R-:W-:Y:S02]  /*10c50*/  ISETP.LT.OR P5, PT, R167, 0x21, P5 ;  /* 0x00000021a700780c */ /* 0x000fe40002fa1670 */
[C---:B------:R-:W-:Y:S02]  /*10c60*/  ISETP.GT.AND P2, PT, R0.reuse, RZ, P2 ;  /* 0x000000ff0000720c */ /* 0x040fe40001744270 */
[----:B------:R-:W-:Y:S02]  /*10c70*/  ISETP.GT.AND P1, PT, R0, 0x1, P1 ;  /* 0x000000010000780c */ /* 0x000fe40000f24270 */
[----:B------:R-:W-:Y:S02]  /*10c80*/  ISETP.LT.OR P0, PT, R2, 0x9, P0 ;  /* 0x000000090200780c */ /* 0x000fe40000701670 */
        /* <DEDUP_REMOVED lines=63> */
.L_x_2888:
[----:B------:R-:W-:Y:S04]  /*11080*/  MOV R4, c[0x0][0x32c] ;  /* 0x0000cb0000047a02 */ /* 0x000fe80000000f00 */
[----:B------:R-:W-:Y:S11]  /*11090*/  ISETP.NE.AND P0, PT, R4, 0x1, PT ;  /* 0x000000010400780c */ /* 0x000ff60003f05270 */
[----:B------:R-:W-:Y:S02]  /*110a0*/  @!UPT UIADD3 URZ, URZ, URZ, URZ ;  /* 0x0000003f3f3ff290 */ /* 0x000fe4000fffe03f */
[----:B------:R-:W-:Y:S05]  /*110b0*/  @P0 IMAD.HI.U32 R4, R3, c[0x0][0x330], RZ ;  /* 0x0000cc0003040a27 */ /* 0x000fea00078e00ff */
[----:B------:R-:W-:Y:S02]  /*110c0*/  @P0 SHF.R.U32.HI R3, RZ, c[0x0][0x334], R4 ;  /* 0x0000cd00ff030a19 */ /* 0x000fe40000011604 */
.L_x_2889:
[----:B------:R-:W-:Y:S05]  /*110d0*/  BSYNC B0 ;  /* 0x0000000000007941 */ /* 0x000fea0003800000 */
.L_x_2887:
[----:B------:R-:W-:Y:S05]  /*110e0*/  IMAD R173, R3, c[0x0][0x32c], R173 ;  /* 0x0000cb0003ad7a24 */ /* 0x000fea00078e02ad */
[----:B------:R-:W-:Y:S02]  /*110f0*/  IADD3 R3, R173, c[0x0][0x32c], RZ ;  /* 0x0000cb00ad037a10 */ /* 0x000fe40007ffe0ff */
[----:B------:R-:W-:Y:S02]  /*11100*/  IMNMX R0, R0, R173, !PT ;  /* 0x000000ad00007217 */ /* 0x000fe40007800200 */
[----:B------:R-:W-:Y:S02]  /*11110*/  IMNMX R2, R2, R3, PT ;  /* 0x0000000302027217 */ /* 0x000fe40003800200 */
.L_x_2886:
        /* <DEDUP_REMOVED lines=48> */
[----:B------:R-:W-:Y:S02]  /*11420*/  FMNMX.FTZ R168, R211, R168, !PT ;  /* 0x000000a8d3a87209 */ /* 0x000fe40007810000 */
[----:B------:R-:W-:Y:S02]  /*11430*/  FMNMX.FTZ R3, R212, R3, !PT ;  /* 0x00000003d4037209 */ /* 0x000fe40007810000 */
[----:B-1----:R-:W-:Y:S02]  /*11440*/  FMNMX.FTZ R169, R169, R5, !PT ;  /* 0x00000005a9a97209 */ /* 0x002fe40007810000 */
[----:B------:R-:W-:Y:S02]  /*11450*/  FMNMX.FTZ R167, R213, R3, !PT ;  /* 0x00000003d5a77209 */ /* 0x000fe40007810000 */
[----:B------:R-:W-:Y:S01]  /*11460*/  FMNMX.FTZ R168, R214, R168, !PT ;  /* 0x000000a8d6a87209 */ /* 0x000fe20007810000 */
[----:B------:R-:W1:Y:S01]  /*11470*/  SHFL.BFLY PT, R4, R169, 0x1, 0x1f ;  /* 0x0c201f00a9047f89 */ /* 0x000e6200000e0000 */
[----:B------:R-:W-:Y:S01]  /*11480*/  PLOP3.LUT P1, PT, PT, PT, UP4, 0x40, 0x0 ;  /* 0x000000000000781c */ /* 0x000fe20003f2e848 */
[----:B------:R-:W-:Y:S01]  /*11490*/  UISETP.NE.AND UP4, UPT, UR29, URZ, UPT ;  /* 0x0000003f1d00728c */ /* 0x000fe2000bf85270 */
[----:B------:R-:W-:Y:S01]  /*114a0*/  PLOP3.LUT P0, PT, PT, PT, UP3, 0x40, 0x0 ;  /* 0x000000000000781c */ /* 0x000fe20003f0e838 */
[----:B------:R-:W-:Y:S01]  /*114b0*/  UISETP.NE.AND UP3, UPT, UR28, URZ, UPT ;  /* 0x0000003f1c00728c */ /* 0x000fe2000bf65270 */
[C---:B------:R-:W-:Y:S02]  /*114c0*/  ISETP.GT.AND P1, PT, R0.reuse, RZ, P1 ;  /* 0x000000ff0000720c */ /* 0x040fe40000f24270 */
[----:B------:R-:W-:Y:S01]  /*114d0*/  ISETP.GT.AND P0, PT, R0, 0x1, P0 ;  /* 0x000000010000780c */ /* 0x000fe20000704270 */
[----:B------:R-:W2:Y:S01]  /*114e0*/  SHFL.BFLY PT, R5, R168, 0x2, 0x1f ;  /* 0x0c401f00a8057f89 */ /* 0x000ea200000e0000 */
[C---:B------:R-:W-:Y:S02]  /*114f0*/  ISETP.LT.OR P1, PT, R2.reuse, 0x1, P1 ;  /* 0x000000010200780c */ /* 0x040fe40000f21670 */
[----:B------:R-:W-:Y:S02]  /*11500*/  ISETP.LT.OR P0, PT, R2, 0x2, P0 ;  /* 0x000000020200780c */ /* 0x000fe40000701670 */
[----:B------:R-:W-:Y:S02]  /*11510*/  FSEL R10, R10, -INF , !P1 ;  /* 0xff8000000a0a7808 */ /* 0x000fe40004800000 */
[----:B------:R-:W-:Y:S02]  /*11520*/  FSEL R11, R11, -INF , !P0 ;  /* 0xff8000000b0b7808 */ /* 0x000fe40004000000 */
[----:B------:R-:W-:Y:S01]  /*11530*/  PLOP3.LUT P6, PT, PT, PT, UP1, 0x40, 0x0 ;  /* 0x000000000000781c */ /* 0x000fe20003fce818 */
[----:B------:R-:W-:Y:S01]  /*11540*/  UISETP.NE.AND UP1, UPT, UR26, URZ, UPT ;  /* 0x0000003f1a00728c */ /* 0x000fe2000bf25270 */
[----:B------:R-:W-:Y:S01]  /*11550*/  PLOP3.LUT P5, PT, PT, PT, UP0, 0x40, 0x0 ;  /* 0x000000000000781c */ /* 0x000fe20003fae808 */
[----:B------:R-:W-:Y:S01]  /*11560*/  UISETP.NE.AND UP0, UPT, UR5, URZ, UPT ;  /* 0x0000003f0500728c */ /* 0x000fe2000bf05270 */
[C---:B------:R-:W-:Y:S02]  /*11570*/  ISETP.GT.AND P6, PT, R0.reuse, 0x9, P6 ;  /* 0x000000090000780c */ /* 0x040fe400037c4270 */
[----:B------:R-:W-:Y:S02]  /*11580*/  ISETP.GT.AND P5, PT, R0, 0x10, P5 ;  /* 0x000000100000780c */ /* 0x000fe40002fa4270 */
[----:B-1----:R-:W-:Y:S02]  /*11590*/  FMNMX.FTZ R169, R169, R4, !PT ;  /* 0x00000004a9a97209 */ /* 0x002fe40007810000 */
[----:B------:R-:W-:Y:S02]  /*115a0*/  FMNMX.FTZ R4, R10, R170, !PT ;  /* 0x000000aa0a047209 */ /* 0x000fe40007810000 */
[C---:B------:R-:W-:Y:S01]  /*115b0*/  FSETP.NEU.FTZ.AND P2, PT, R169.reuse, -INF , PT ;  /* 0xff800000a900780b */ /* 0x040fe20003f5d000 */
[----:B------:R-:W-:Y:S01]  /*115c0*/  FMUL.FTZ R23, R169, c[0x0][0x2d0] ;  /* 0x0000b400a9177a20 */ /* 0x000fe20000410000 */
[----:B------:R-:W-:Y:S02]  /*115d0*/  ISETP.LT.OR P6, PT, R2, 0xa, P6 ;  /* 0x0000000a0200780c */ /* 0x000fe400037c1670 */
[----:B--2---:R-:W-:Y:S02]  /*115e0*/  FMNMX.FTZ R168, R168, R5, !PT ;  /* 0x00000005a8a87209 */ /* 0x004fe40007810000 */
[----:B------:R-:W-:Y:S02]  /*115f0*/  FSEL R23, R23, RZ, P2 ;  /* 0x000000ff17177208 */ /* 0x000fe40001000000 */
[----:B------:R-:W-:Y:S01]  /*11600*/  ISETP.LT.OR P5, PT, R2, 0x11, P5 ;  /* 0x000000110200780c */ /* 0x000fe20002fa1670 */
[----:B------:R-:W1:Y:S01]  /*11610*/  SHFL.BFLY PT, R7, R168, 0x1, 0x1f ;  /* 0x0c201f00a8077f89 */ /* 0x000e6200000e0000 */
[----:B------:R-:W-:Y:S01]  /*11620*/  FSEL R15, R15, -INF , !P6 ;  /* 0xff8000000f0f7808 */ /* 0x000fe20007000000 */
[--C-:B------:R-:W-:Y:S01]  /*11630*/  FFMA.FTZ R3, R174, c[0x0][0x2d0], -R23.reuse ;  /* 0x0000b400ae037a23 */ /* 0x100fe20000010817 */
[----:B------:R-:W-:Y:S01]  /*11640*/  FMNMX.FTZ R167, R216, R167, !PT ;  /* 0x000000a7d8a77209 */ /* 0x000fe20007810000 */
[--C-:B------:R-:W-:Y:S01]  /*11650*/  FFMA.FTZ R40, R196, c[0x0][0x2d0], -R23.reuse ;  /* 0x0000b400c4287a23 */ /* 0x100fe20000010817 */
[----:B------:R-:W-:Y:S01]  /*11660*/  FSEL R41, R26, -INF , !P5 ;  /* 0xff8000001a297808 */ /* 0x000fe20006800000 */
[----:B------:R2:W-:Y:S01]  /*11670*/  MUFU.EX2 R24, R3 ;  /* 0x0000000300187308 */ /* 0x0005e20000000800 */
[----:B------:R-:W-:Y:S01]  /*11680*/  PLOP3.LUT P1, PT, PT, PT, UP6, 0x40, 0x0 ;  /* 0x000000000000781c */ /* 0x000fe20003f2e868 */
[----:B------:R-:W3:Y:S01]  /*11690*/  SHFL.BFLY PT, R5, R167, 0x2, 0x1f ;  /* 0x0c401f00a7057f89 */ /* 0x000ee200000e0000 */
[----:B------:R-:W-:Y:S02]  /*116a0*/  PLOP3.LUT P0, PT, PT, PT, UP5, 0x40, 0x0 ;  /* 0x000000000000781c */ /* 0x000fe40003f0e858 */
[C---:B------:R-:W-:Y:S02]  /*116b0*/  ISETP.GT.AND P6, PT, R0.reuse, 0x11, P1 ;  /* 0x000000110000780c */ /* 0x040fe40000fc4270 */
[----:B------:R-:W-:Y:S02]  /*116c0*/  ISETP.GT.AND P0, PT, R0, 0x18, P0 ;  /* 0x000000180000780c */ /* 0x000fe40000704270 */
[C---:B------:R-:W-:Y:S01]  /*116d0*/  ISETP.LT.OR P6, PT, R2.reuse, 0x12, P6 ;  /* 0x000000120200780c */ /* 0x040fe200037c1670 */
[----:B------:R-:W-:Y:S01]  /*116e0*/  MUFU.EX2 R244, R40 ;  /* 0x0000002800f47308 */ /* 0x000fe20000000800 */
[----:B------:R-:W-:Y:S02]  /*116f0*/  PLOP3.LUT P1, PT, PT, PT, UP4, 0x40, 0x0 ;  /* 0x000000000000781c */ /* 0x000fe40003f2e848 */
[----:B------:R-:W-:Y:S02]  /*11700*/  FSEL R44, R27, -INF , !P6 ;  /* 0xff8000001b2c7808 */ /* 0x000fe40007000000 */
[----:B------:R-:W-:Y:S02]  /*11710*/  ISETP.LT.OR P0, PT, R2, 0x19, P0 ;  /* 0x000000190200780c */ /* 0x000fe40000701670 */
[----:B------:R-:W-:Y:S02]  /*11720*/  ISETP.GT.AND P1, PT, R0, 0x19, P1 ;  /* 0x000000190000780c */ /* 0x000fe40000f24270 */
[----:B-1----:R-:W-:Y:S02]  /*11730*/  FMNMX.FTZ R168, R168, R7, !PT ;  /* 0x00000007a8a87209 */ /* 0x002fe40007810000 */
[----:B------:R-:W-:Y:S02]  /*11740*/  PLOP3.LUT P5, PT, PT, PT, UP3, 0x40, 0x0 ;  /* 0x000000000000781c */ /* 0x000fe40003fae838 */
[----:B------:R-:W-:Y:S01]  /*11750*/  FSEL R45, R30, -INF , !P0 ;  /* 0xff8000001e2d7808 */ /* 0x000fe20004000000 */
[--C-:B--2---:R-:W-:Y:S01]  /*11760*/  FFMA.FTZ R3, R175, c[0x0][0x2d0], -R23.reuse ;  /* 0x0000b400af037a23 */ /* 0x104fe20000010817 */
[----:B------:R-:W-:Y:S01]  /*11770*/  ISETP.LT.OR P1, PT, R2, 0x1a, P1 ;  /* 0x0000001a0200780c */ /* 0x000fe20000f21670 */
[----:B------:R-:W-:Y:S01]  /*11780*/  FMUL.FTZ R48, R168, c[0x0][0x2d0] ;  /* 0x0000b400a8307a20 */ /* 0x000fe20000410000 */
[----:B------:R-:W-:Y:S01]  /*11790*/  ISETP.GT.AND P0, PT, R0, 0x20, P5 ;  /* 0x000000200000780c */ /* 0x000fe20002f04270 */
[----:B------:R1:W2:Y:S01]  /*117a0*/  MUFU.EX2 R21, R3 ;  /* 0x0000000300157308 */ /* 0x0002a20000000800 */
[----:B---3--:R-:W-:Y:S02]  /*117b0*/  FMNMX.FTZ R167, R167, R5, !PT ;  /* 0x00000005a7a77209 */ /* 0x008fe40007810000 */
[----:B------:R-:W-:Y:S02]  /*117c0*/  PLOP3.LUT P6, PT, PT, PT, UP2, 0x40, 0x0 ;  /* 0x000000000000781c */ /* 0x000fe40003fce828 */
[----:B------:R-:W-:Y:S01]  /*117d0*/  FSEL R171, R31, -INF , !P1 ;  /* 0xff8000001fab7808 */ /* 0x000fe20004800000 */
[----:B------:R-:W3:Y:S01]  /*117e0*/  SHFL.BFLY PT, R5, R167, 0x1, 0x1f ;  /* 0x0c201f00a7057f89 */ /* 0x000ee200000e0000 */
[----:B------:R-:W-:Y:S02]  /*117f0*/  ISETP.LT.OR P0, PT, R2, 0x21, P0 ;  /* 0x000000210200780c */ /* 0x000fe40000701670 */
[----:B------:R-:W-:Y:S02]  /*11800*/  ISETP.GT.AND P6, PT, R0, 0x21, P6 ;  /* 0x000000210000780c */ /* 0x000fe400037c4270 */
[----:B------:R-:W-:Y:S02]  /*11810*/  FSETP.NEU.FTZ.AND P1, PT, R168, -INF , PT ;  /* 0xff800000a800780b */ /* 0x000fe40003f3d000 */
[----:B------:R-:W-:Y:S01]  /*11820*/  FSEL R173, R42, -INF , !P0 ;  /* 0xff8000002aad7808 */ /* 0x000fe20004000000 */
[----:B------:R-:W-:Y:S01]  /*11830*/  LDSM.16.MT88.4 R28, [R225+0x2080] ;  /* 0x00208000e11c783b */ /* 0x000fe20000004200 */
[----:B------:R-:W-:Y:S02]  /*11840*/  ISETP.LT.OR P6, PT, R2, 0x22, P6 ;  /* 0x000000220200780c */ /* 0x000fe400037c1670 */
[----:B------:R-:W-:Y:S02]  /*11850*/  PLOP3.LUT P5, PT, PT, PT, UP1, 0x40, 0x0 ;  /* 0x000000000000781c */ /* 0x000fe40003fae818 */
[----:B------:R-:W-:Y:S01]  /*11860*/  PLOP3.LUT P0, PT, PT, PT, UP0, 0x40, 0x0 ;  /* 0x000000000000781c */ /* 0x000fe20003f0e808 */
[----:B------:R-:W-:Y:S01]  /*11870*/  UISETP.GT.AND UP0, UPT, UR13, UR8, UPT ;  /* 0x000000080d00728c */ /* 0x000fe2000bf04270 */
[----:B------:R-:W-:Y:S01]  /*11880*/  FSEL R48, R48, RZ, P1 ;  /* 0x000000ff30307208 */ /* 0x000fe20000800000 */
[----:B------:R-:W-:Y:S01]  /*11890*/  UIADD3 UR13, UR13, -0x1, URZ ;  /* 0xffffffff0d0d7890 */ /* 0x000fe2000fffe03f */
[----:B------:R-:W-:Y:S02]  /*118a0*/  FSEL R172, R43, -INF , !P6 ;  /* 0xff8000002bac7808 */ /* 0x000fe40007000000 */
[----:B-1----:R-:W-:Y:S01]  /*118b0*/  FMNMX.FTZ R3, R11, R4, !PT ;  /* 0x000000040b037209 */ /* 0x002fe20007810000 */
[--C-:B------:R-:W-:Y:S01]  /*118c0*/  FFMA.FTZ R4, R192, c[0x0][0x2d0], -R23.reuse ;  /* 0x0000b400c0047a23 */ /* 0x100fe20000010817 */
[----:B------:R-:W-:Y:S01]  /*118d0*/  ISETP.GT.AND P5, PT, R0, 0x28, P5 ;  /* 0x000000280000780c */ /* 0x000fe20002fa4270 */
[--C-:B------:R-:W-:Y:S01]  /*118e0*/  FFMA.FTZ R40, R193, c[0x0][0x2d0], -R48.reuse ;  /* 0x0000b400c1287a23 */ /* 0x100fe20000010830 */
[----:B------:R-:W-:Y:S01]  /*118f0*/  FMNMX.FTZ R3, R14, R3, !PT ;  /* 0x000000030e037209 */ /* 0x000fe20007810000 */
[----:B------:R1:W4:Y:S01]  /*11900*/  MUFU.EX2 R20, R4 ;  /* 0x0000000400147308 */ /* 0x0003220000000800 */
[----:B------:R-:W-:Y:S01]  /*11910*/  ISETP.GT.AND P0, PT, R0, 0x29, P0 ;  /* 0x000000290000780c */ /* 0x000fe20000704270 */
[--C-:B------:R-:W-:Y:S01]  /*11920*/  FFMA.FTZ R0, R16, c[0x0][0x2d0], -R48.reuse ;  /* 0x0000b40010007a23 */ /* 0x100fe20000010830 */
[----:B------:R-:W-:Y:S02]  /*11930*/  FMNMX.FTZ R3, R15, R3, !PT ;  /* 0x000000030f037209 */ /* 0x000fe40007810000 */
[C---:B------:R-:W-:Y:S02]  /*11940*/  ISETP.LT.OR P5, PT, R2.reuse, 0x29, P5 ;  /* 0x000000290200780c */ /* 0x040fe40002fa1670 */
[----:B------:R-:W-:Y:S02]  /*11950*/  ISETP.LT.OR P0, PT, R2, 0x2a, P0 ;  /* 0x0000002a0200780c */ /* 0x000fe40000701670 */
[----:B---3--:R-:W-:Y:S01]  /*11960*/  FMNMX.FTZ R167, R167, R5, !PT ;  /* 0x00000005a7a77209 */ /* 0x008fe20007810000 */
[----:B------:R-:W-:Y:S01]  /*11970*/  MUFU.EX2 R252, R0 ;  /* 0x0000000000fc7308 */ /* 0x000fe20000000800 */
[----:B------:R-:W-:Y:S02]  /*11980*/  FSEL R22, R47, -INF , !P0 ;  /* 0xff8000002f167808 */ /* 0x000fe40004000000 */
[C---:B------:R-:W-:Y:S01]  /*11990*/  FSETP.NEU.FTZ.AND P0, PT, R167.reuse, -INF , PT ;  /* 0xff800000a700780b */ /* 0x040fe20003f1d000 */
[----:B------:R-:W-:Y:S01]  /*119a0*/  FMUL.FTZ R49, R167, c[0x0][0x2d0] ;  /* 0x0000b400a7317a20 */ /* 0x000fe20000410000 */
[----:B------:R-:W-:Y:S02]  /*119b0*/  FSEL R174, R46, -INF , !P5 ;  /* 0xff8000002eae7808 */ /* 0x000fe40006800000 */
[----:B--2---:R-:W-:Y:S02]  /*119c0*/  MOV R43, R21 ;  /* 0x00000015002b7202 */ /* 0x004fe40000000f00 */
[----:B------:R-:W-:Y:S01]  /*119d0*/  FSEL R49, R49, RZ, P0 ;  /* 0x000000ff31317208 */ /* 0x000fe20000000000 */
[----:B------:R2:W-:Y:S01]  /*119e0*/  MUFU.EX2 R242, R40 ;  /* 0x0000002800f27308 */ /* 0x0005e20000000800 */
[----:B-1----:R-:W-:Y:S01]  /*119f0*/  FMNMX.FTZ R4, R41, R3, !PT ;  /* 0x0000000329047209 */ /* 0x002fe20007810000 */
[--C-:B------:R-:W-:Y:S01]  /*11a00*/  FFMA.FTZ R3, R17, c[0x0][0x2d0], -R23.reuse ;  /* 0x0000b40011037a23 */ /* 0x100fe20000010817 */
[----:B----4-:R-:W-:Y:S02]  /*11a10*/  MOV R42, R20 ;  /* 0x00000014002a7202 */ /* 0x010fe40000000f00 */
[----:B------:R-:W-:Y:S05]  /*11a20*/  FMNMX.FTZ R4, R44, R4, !PT ;  /* 0x000000042c047209 */ /* 0x000fea0007810000 */
[----:B------:R1:W3:Y:S01]  /*11a30*/  MUFU.EX2 R7, R3 ;  /* 0x0000000300077308 */ /* 0x0002e20000000800 */
[----:B--2---:R-:W-:Y:S09]  /*11a40*/  FFMA.FTZ R40, R200, c[0x0][0x2d0], -R23 ;  /* 0x0000b400c8287a23 */ /* 0x004ff20000010817 */
[----:B------:R2:W-:Y:S01]  /*11a50*/  MUFU.EX2 R221, R40 ;  /* 0x0000002800dd7308 */ /* 0x0005e20000000800 */
[----:B-1----:R-:W-:Y:S01]  /*11a60*/  FMNMX.FTZ R3, R45, R4, !PT ;  /* 0x000000042d037209 */ /* 0x002fe20007810000 */
[--C-:B------:R-:W-:Y:S01]  /*11a70*/  FFMA.FTZ R4, R6, c[0x0][0x2d0], -R48.reuse ;  /* 0x0000b40006047a23 */ /* 0x100fe20000010830 */
[----:B---3--:R-:W-:Y:S02]  /*11a80*/  MOV R47, R7 ;  /* 0x00000007002f7202 */ /* 0x008fe40000000f00 */
[----:B------:R-:W-:Y:S05]  /*11a90*/  FMNMX.FTZ R3, R171, R3, !PT ;  /* 0x00000003ab037209 */ /* 0x000fea0007810000 */
[----:B------:R1:W3:Y:S01]  /*11aa0*/  MUFU.EX2 R20, R4 ;  /* 0x0000000400147308 */ /* 0x0002e20000000800 */
[----:B------:R-:W-:Y:S02]  /*11ab0*/  F2FP.PACK_AB R26, R47, R42 ;  /* 0x0000002a2f1a723e */ /* 0x000fe400000000ff */
[----:B------:R-:W-:Y:S04]  /*11ac0*/  FMNMX.FTZ R3, R173, R3, !PT ;  /* 0x00000003ad037209 */ /* 0x000fe80007810000 */
[----:B------:R-:W-:Y:S01]  /*11ad0*/  FMNMX.FTZ R2, R172, R3, !PT ;  /* 0x00000003ac027209 */ /* 0x000fe20007810000 */
[--C-:B------:R-:W-:Y:S03]  /*11ae0*/  FFMA.FTZ R3, R19, c[0x0][0x2d0], -R48.reuse ;  /* 0x0000b40013037a23 */ /* 0x100fe60000010830 */
[----:B------:R-:W-:Y:S01]  /*11af0*/  FMNMX.FTZ R0, R174, R2, !PT ;  /* 0x00000002ae007209 */ /* 0x000fe20007810000 */
[----:B------:R4:W-:Y:S01]  /*11b00*/  MUFU.EX2 R251, R3 ;  /* 0x0000000300fb7308 */ /* 0x0009e20000000800 */
[--C-:B------:R-:W-:Y:S02]  /*11b10*/  FFMA.FTZ R2, R18, c[0x0][0x2d0], -R48.reuse ;  /* 0x0000b40012027a23 */ /* 0x100fe40000010830 */
[----:B------:R-:W-:Y:S01]  /*11b20*/  FMNMX.FTZ R0, R22, R0, !PT ;  /* 0x0000000016007209 */ /* 0x000fe20007810000 */
[----:B--2---:R-:W-:Y:S06]  /*11b30*/  FFMA.FTZ R40, R197, c[0x0][0x2d0], -R48 ;  /* 0x0000b400c5287a23 */ /* 0x004fec0000010830 */
[----:B------:R2:W5:Y:S01]  /*11b40*/  MUFU.EX2 R250, R2 ;  /* 0x0000000200fa7308 */ /* 0x0005620000000800 */
[--C-:B-1----:R-:W-:Y:S01]  /*11b50*/  FFMA.FTZ R4, R12, c[0x0][0x2d0], -R49.reuse ;  /* 0x0000b4000c047a23 */ /* 0x102fe20000010831 */
[----:B---3--:R-:W-:Y:S04]  /*11b60*/  MOV R46, R20 ;  /* 0x00000014002e7202 */ /* 0x008fe80000000f00 */
[----:B------:R-:W-:Y:S04]  /*11b70*/  F2FP.PACK_AB R25, R252, R46 ;  /* 0x0000002efc19723e */ /* 0x000fe800000000ff */
[----:B------:R-:W-:Y:S01]  /*11b80*/  MUFU.EX2 R246, R4 ;  /* 0x0000000400f67308 */ /* 0x000fe20000000800 */
[--C-:B----4-:R-:W-:Y:S09]  /*11b90*/  FFMA.FTZ R3, R8, c[0x0][0x2d0], -R49.reuse ;  /* 0x0000b40008037a23 */ /* 0x110ff20000010831 */
[----:B------:R1:W-:Y:S01]  /*11ba0*/  MUFU.EX2 R247, R3 ;  /* 0x0000000300f77308 */ /* 0x0003e20000000800 */
[----:B--2---:R-:W2:Y:S01]  /*11bb0*/  SHFL.BFLY PT, R2, R0, 0x2, 0x1f ;  /* 0x0c401f0000027f89 */ /* 0x004ea200000e0000 */
[----:B-----5:R-:W-:Y:S08]  /*11bc0*/  F2FP.PACK_AB R27, R251, R250 ;  /* 0x000000fafb1b723e */ /* 0x020ff000000000ff */
[----:B------:R3:W-:Y:S01]  /*11bd0*/  MUFU.EX2 R220, R40 ;  /* 0x0000002800dc7308 */ /* 0x0007e20000000800 */
[--C-:B-1----:R-:W-:Y:S09]  /*11be0*/  FFMA.FTZ R3, R9, c[0x0][0x2d0], -R49.reuse ;  /* 0x0000b40009037a23 */ /* 0x102ff20000010831 */
[----:B------:R2:W1:Y:S01]  /*11bf0*/  MUFU.EX2 R248, R3 ;  /* 0x0000000300f87308 */ /* 0x0004620000000800 */
[--C-:B---3--:R-:W-:Y:S09]  /*11c00*/  FFMA.FTZ R40, R201, c[0x0][0x2d0], -R49.reuse ;  /* 0x0000b400c9287a23 */ /* 0x108ff20000010831 */
[----:B------:R3:W-:Y:S01]  /*11c10*/  MUFU.EX2 R201, R40 ;  /* 0x0000002800c97308 */ /* 0x0007e20000000800 */
[----:B--2---:R-:W-:Y:S01]  /*11c20*/  FMNMX.FTZ R3, R0, R2, !PT ;  /* 0x0000000200037209 */ /* 0x004fe20007810000 */
[--C-:B------:R-:W-:Y:S01]  /*11c30*/  FFMA.FTZ R2, R13, c[0x0][0x2d0], -R49.reuse ;  /* 0x0000b4000d027a23 */ /* 0x100fe20000010831 */
[----:B------:R-:W-:Y:S02]  /*11c40*/  FSEL R0, R169, RZ, P2 ;  /* 0x000000ffa9007208 */ /* 0x000fe40001000000 */
[----:B-1----:R-:W-:Y:S05]  /*11c50*/  F2FP.PACK_AB R32, R248, R247 ;  /* 0x000000f7f820723e */ /* 0x002fea00000000ff */
[----:B------:R1:W2:Y:S01]  /*11c60*/  MUFU.EX2 R249, R2 ;  /* 0x0000000200f97308 */ /* 0x0002a20000000800 */
[----:B------:R-:W4:Y:S01]  /*11c70*/  SHFL.BFLY PT, R4, R3, 0x1, 0x1f ;  /* 0x0c201f0003047f89 */ /* 0x000f2200000e0000 */
[----:B------:R-:W-:Y:S02]  /*11c80*/  FADD.FTZ R0, -R0, R164 ;  /* 0x000000a400007221 */ /* 0x000fe40000010100 */
[----:B---3--:R-:W-:Y:S01]  /*11c90*/  FFMA.FTZ R40, R202, c[0x0][0x2d0], -R49 ;  /* 0x0000b400ca287a23 */ /* 0x008fe20000010831 */
[----:B------:R-:W-:Y:S01]  /*11ca0*/  MOV R202, R47 ;  /* 0x0000002f00ca7202 */ /* 0x000fe20000000f00 */
[----:B------:R-:W-:Y:S04]  /*11cb0*/  FMUL.FTZ R0, R0, c[0x0][0x2d0] ;  /* 0x0000b40000007a20 */ /* 0x000fe80000410000 */
[----:B------:R-:W-:Y:S10]  /*11cc0*/  MUFU.EX2 R200, R40 ;  /* 0x0000002800c87308 */ /* 0x000ff40000000800 */
[----:B------:R3:W5:Y:S01]  /*11cd0*/  MUFU.EX2 R21, R0 ;  /* 0x0000000000157308 */ /* 0x0007620000000800 */
[----:B-1----:R-:W-:Y:S02]  /*11ce0*/  FSEL R2, R168, RZ, P1 ;  /* 0x000000ffa8027208 */ /* 0x002fe40000800000 */
[----:B----4-:R-:W-:Y:S02]  /*11cf0*/  FMNMX.FTZ R3, R3, R4, !PT ;  /* 0x0000000403037209 */ /* 0x010fe40007810000 */
[----:B--2---:R-:W-:Y:S01]  /*11d00*/  F2FP.PACK_AB R34, R249, R246 ;  /* 0x000000f6f922723e */ /* 0x004fe200000000ff */
[----:B------:R-:W-:Y:S02]  /*11d10*/  FADD.FTZ R2, -R2, R165 ;  /* 0x000000a502027221 */ /* 0x000fe40000010100 */
[----:B------:R-:W-:Y:S02]  /*11d20*/  FMUL.FTZ R50, R3, c[0x0][0x2d0] ;  /* 0x0000b40003327a20 */ /* 0x000fe40000410000 */
[----:B------:R-:W-:Y:S04]  /*11d30*/  FMUL.FTZ R2, R2, c[0x0][0x2d0] ;  /* 0x0000b40002027a20 */ /* 0x000fe80000410000 */
[----:B------:R-:W1:Y:S01]  /*11d40*/  MUFU.EX2 R20, R2 ;  /* 0x0000000200147308 */ /* 0x000e620000000800 */
[----:B---3--:R-:W-:Y:S01]  /*11d50*/  FSEL R0, R167, RZ, P0 ;  /* 0x000000ffa7007208 */ /* 0x008fe20000000000 */
[----:B-----5:R-:W-:Y:S01]  /*11d60*/  FMUL.FTZ R4, R21, R176 ;  /* 0x000000b015047220 */ /* 0x020fe20000410000 */
[----:B------:R-:W-:Y:S01]  /*11d70*/  FSETP.NEU.FTZ.AND P0, PT, R3, -INF , PT ;  /* 0xff8000000300780b */ /* 0x000fe20003f1d000 */
[C---:B------:R-:W-:Y:S01]  /*11d80*/  FMUL.FTZ R5, R21.reuse, R177 ;  /* 0x000000b115057220 */ /* 0x040fe20000410000 */
[----:B------:R-:W-:Y:S01]  /*11d90*/  MOV R177, R43 ;  /* 0x0000002b00b17202 */ /* 0x000fe20000000f00 */
[----:B------:R-:W-:Y:S01]  /*11da0*/  FADD.FTZ R0, -R0, R166 ;  /* 0x000000a600007221 */ /* 0x000fe20000010100 */
[----:B------:R-:W-:Y:S01]  /*11db0*/  FSEL R50, R50, RZ, P0 ;  /* 0x000000ff32327208 */ /* 0x000fe20000000000 */
[----:B------:R-:W-:Y:S01]  /*11dc0*/  FMUL.FTZ R16, R21, R188 ;  /* 0x000000bc15107220 */ /* 0x000fe20000410000 */
[----:B------:R-:W-:Y:S01]  /*11dd0*/  MOV R176, R46 ;  /* 0x0000002e00b07202 */ /* 0x000fe20000000f00 */
[----:B------:R-:W-:Y:S02]  /*11de0*/  FMUL.FTZ R0, R0, c[0x0][0x2d0] ;  /* 0x0000b40000007a20 */ /* 0x000fe40000410000 */
[--C-:B------:R-:W-:Y:S02]  /*11df0*/  FFMA.FTZ R10, R10, c[0x0][0x2d0], -R50.reuse ;  /* 0x0000b4000a0a7a23 */ /* 0x100fe40000010832 */
[----:B------:R2:W3:Y:S01]  /*11e00*/  MUFU.EX2 R2, R0 ;  /* 0x0000000000027308 */ /* 0x0004e20000000800 */
[--C-:B------:R-:W-:Y:S02]  /*11e10*/  FFMA.FTZ R14, R14, c[0x0][0x2d0], -R50.reuse ;  /* 0x0000b4000e0e7a23 */ /* 0x100fe40000010832 */
[--C-:B------:R-:W-:Y:S02]  /*11e20*/  FFMA.FTZ R15, R15, c[0x0][0x2d0], -R50.reuse ;  /* 0x0000b4000f0f7a23 */ /* 0x100fe40000010832 */
[C---:B-1----:R-:W-:Y:S01]  /*11e30*/  FMUL.FTZ R6, R20.reuse, R178 ;  /* 0x000000b214067220 */ /* 0x042fe20000410000 */
[----:B------:R-:W-:Y:S01]  /*11e40*/  MOV R178, R42 ;  /* 0x0000002a00b27202 */ /* 0x000fe20000000f00 */
[C---:B------:R-:W-:Y:S02]  /*11e50*/  FMUL.FTZ R7, R20.reuse, R179 ;  /* 0x000000b314077220 */ /* 0x040fe40000410000 */
[C---:B------:R-:W-:Y:S01]  /*11e60*/  FMUL.FTZ R17, R21.reuse, R189 ;  /* 0x000000bd15117220 */ /* 0x040fe20000410000 */
[----:B------:R-:W-:Y:S01]  /*11e70*/  MUFU.EX2 R175, R10 ;  /* 0x0000000a00af7308 */ /* 0x000fe20000000800 */
[C---:B------:R-:W-:Y:S02]  /*11e80*/  FMUL.FTZ R18, R20.reuse, R190 ;  /* 0x000000be14127220 */ /* 0x040fe40000410000 */
[C---:B------:R-:W-:Y:S02]  /*11e90*/  FMUL.FTZ R19, R20.reuse, R191 ;  /* 0x000000bf14137220 */ /* 0x040fe40000410000 */
[C---:B------:R-:W-:Y:S01]  /*11ea0*/  FMUL.FTZ R132, R21.reuse, R132 ;  /* 0x0000008415847220 */ /* 0x040fe20000410000 */
[----:B------:R-:W-:Y:S01]  /*11eb0*/  LDSM.16.MT88.4 R188, [R225+0x3080] ;  /* 0x00308000e1bc783b */ /* 0x000fe20000004200 */
[C---:B------:R-:W-:Y:S02]  /*11ec0*/  FMUL.FTZ R133, R21.reuse, R133 ;  /* 0x0000008515857220 */ /* 0x040fe40000410000 */
[C---:B------:R-:W-:Y:S01]  /*11ed0*/  FMUL.FTZ R134, R20.reuse, R134 ;  /* 0x0000008614867220 */ /* 0x040fe20000410000 */
[----:B------:R-:W-:Y:S01]  /*11ee0*/  MUFU.EX2 R206, R14 ;  /* 0x0000000e00ce7308 */ /* 0x000fe20000000800 */
[----:B------:R-:W-:Y:S02]  /*11ef0*/  FMUL.FTZ R135, R20, R135 ;  /* 0x0000008714877220 */ /* 0x000fe40000410000 */
[----:B------:R-:W-:Y:S02]  /*11f00*/  FMUL.FTZ R144, R21, R144 ;  /* 0x0000009015907220 */ /* 0x000fe40000410000 */
[----:B--2---:R-:W-:Y:S02]  /*11f10*/  FFMA.FTZ R0, R11, c[0x0][0x2d0], -R50 ;  /* 0x0000b4000b007a23 */ /* 0x004fe40000010832 */
[C---:B---3--:R-:W-:Y:S02]  /*11f20*/  FMUL.FTZ R8, R2.reuse, R180 ;  /* 0x000000b402087220 */ /* 0x048fe40000410000 */
[C---:B------:R-:W-:Y:S01]  /*11f30*/  FMUL.FTZ R9, R2.reuse, R181 ;  /* 0x000000b502097220 */ /* 0x040fe20000410000 */
[----:B------:R1:W2:Y:S01]  /*11f40*/  MUFU.EX2 R192, R0 ;  /* 0x0000000000c07308 */ /* 0x0002a20000000800 */
[C---:B------:R-:W-:Y:S02]  /*11f50*/  FMUL.FTZ R12, R2.reuse, R184 ;  /* 0x000000b8020c7220 */ /* 0x040fe40000410000 */
[C---:B------:R-:W-:Y:S02]  /*11f60*/  FMUL.FTZ R13, R2.reuse, R185 ;  /* 0x000000b9020d7220 */ /* 0x040fe40000410000 */
[C---:B------:R-:W-:Y:S02]  /*11f70*/  FMUL.FTZ R136, R2.reuse, R136 ;  /* 0x0000008802887220 */ /* 0x040fe40000410000 */
[C---:B------:R-:W-:Y:S02]  /*11f80*/  FMUL.FTZ R137, R2.reuse, R137 ;  /* 0x0000008902897220 */ /* 0x040fe40000410000 */
[C---:B------:R-:W-:Y:S01]  /*11f90*/  FMUL.FTZ R140, R2.reuse, R140 ;  /* 0x0000008c028c7220 */ /* 0x040fe20000410000 */
[----:B------:R-:W3:Y:S01]  /*11fa0*/  MUFU.EX2 R207, R15 ;  /* 0x0000000f00cf7308 */ /* 0x000ee20000000800 */
[----:B------:R-:W-:Y:S02]  /*11fb0*/  FMUL.FTZ R141, R2, R141 ;  /* 0x0000008d028d7220 */ /* 0x000fe40000410000 */
[C---:B------:R-:W-:Y:S02]  /*11fc0*/  FMUL.FTZ R145, R21.reuse, R145 ;  /* 0x0000009115917220 */ /* 0x040fe40000410000 */
[C---:B------:R-:W-:Y:S02]  /*11fd0*/  FMUL.FTZ R146, R20.reuse, R146 ;  /* 0x0000009214927220 */ /* 0x040fe40000410000 */
[C---:B------:R-:W-:Y:S02]  /*11fe0*/  FMUL.FTZ R147, R20.reuse, R147 ;  /* 0x0000009314937220 */ /* 0x040fe40000410000 */
[C---:B------:R-:W-:Y:S02]  /*11ff0*/  FMUL.FTZ R148, R21.reuse, R148 ;  /* 0x0000009415947220 */ /* 0x040fe40000410000 */
[----:B------:R-:W-:Y:S02]  /*12000*/  FMUL.FTZ R149, R21, R149 ;  /* 0x0000009515957220 */ /* 0x000fe40000410000 */
[C---:B------:R-:W-:Y:S01]  /*12010*/  FMUL.FTZ R150, R20.reuse, R150 ;  /* 0x0000009614967220 */ /* 0x040fe20000410000 */
[----:B-1----:R-:W-:Y:S01]  /*12020*/  FSEL R0, R3, RZ, P0 ;  /* 0x000000ff03007208 */ /* 0x002fe20000000000 */
[----:B------:R-:W-:Y:S01]  /*12030*/  FMUL.FTZ R151, R20, R151 ;  /* 0x0000009714977220 */ /* 0x000fe20000410000 */
[----:B--2---:R-:W-:Y:S01]  /*12040*/  F2FP.PACK_AB R33, R192, R175 ;  /* 0x000000afc021723e */ /* 0x004fe200000000ff */
[----:B------:R-:W-:Y:S01]  /*12050*/  FMUL.FTZ R152, R2, R152 ;  /* 0x0000009802987220 */ /* 0x000fe20000410000 */
[----:B------:R-:W-:Y:S01]  /*12060*/  PLOP3.LUT P0, PT, PT, PT, UP0, 0x80, 0x0 ;  /* 0x000000000000781c */ /* 0x000fe20003f0f008 */
[----:B------:R-:W-:Y:S01]  /*12070*/  FADD.FTZ R0, -R0, R170 ;  /* 0x000000aa00007221 */ /* 0x000fe20000010100 */
[----:B------:R-:W-:Y:S01]  /*12080*/  MOV R170, R24 ;  /* 0x0000001800aa7202 */ /* 0x000fe20000000f00 */
[----:B------:R-:W-:Y:S02]  /*12090*/  FMUL.FTZ R153, R2, R153 ;  /* 0x0000009902997220 */ /* 0x000fe40000410000 */
[----:B------:R-:W-:Y:S01]  /*120a0*/  FMUL.FTZ R0, R0, c[0x0][0x2d0] ;  /* 0x0000b40000007a20 */ /* 0x000fe20000410000 */
[----:B------:R-:W-:Y:S01]  /*120b0*/  F2FP.PACK_AB R24, R43, R170 ;  /* 0x000000aa2b18723e */ /* 0x000fe200000000ff */
[----:B------:R-:W-:Y:S01]  /*120c0*/  FFMA.FTZ R40, R45, c[0x0][0x2d0], -R50 ;  /* 0x0000b4002d287a23 */ /* 0x000fe20000010832 */
[----:B---3--:R-:W-:Y:S01]  /*120d0*/  F2FP.PACK_AB R35, R207, R206 ;  /* 0x000000cecf23723e */ /* 0x008fe200000000ff */
[C---:B------:R-:W-:Y:S02]  /*120e0*/  FMUL.FTZ R156, R2.reuse, R156 ;  /* 0x0000009c029c7220 */ /* 0x040fe40000410000 */
[----:B------:R-:W1:Y:S01]  /*120f0*/  MUFU.EX2 R0, R0 ;  /* 0x0000000000007308 */ /* 0x000e620000000800 */
[----:B------:R-:W-:Y:S01]  /*12100*/  FMUL.FTZ R157, R2, R157 ;  /* 0x0000009d029d7220 */ /* 0x000fe20000410000 */
[-C--:B------:R-:W-:Y:S05]  /*12110*/  HMMA.16816.F32 R4, R24, R28.reuse, R4 ;  /* 0x0000001c1804723c */ /* 0x080fea0000001804 */
[C---:B------:R-:W-:Y:S02]  /*12120*/  FMUL.FTZ R160, R21.reuse, R160 ;  /* 0x000000a015a07220 */ /* 0x040fe40000410000 */
[C---:B------:R-:W-:Y:S01]  /*12130*/  FMUL.FTZ R161, R21.reuse, R161 ;  /* 0x000000a115a17220 */ /* 0x040fe20000410000 */
[----:B------:R-:W-:Y:S01]  /*12140*/  MUFU.EX2 R164, R40 ;  /* 0x0000002800a47308 */ /* 0x000fe20000000800 */
[C---:B------:R-:W-:Y:S03]  /*12150*/  FMUL.FTZ R162, R20.reuse, R162 ;  /* 0x000000a214a27220 */ /* 0x040fe60000410000 */
[C---:B------:R-:W-:Y:S02]  /*12160*/  FMUL.FTZ R163, R20.reuse, R163 ;  /* 0x000000a314a37220 */ /* 0x040fe40000410000 */
[C---:B------:R-:W-:Y:S02]  /*12170*/  FMUL.FTZ R52, R21.reuse, R52 ;  /* 0x0000003415347220 */ /* 0x040fe40000410000 */
[C---:B------:R-:W-:Y:S02]  /*12180*/  FMUL.FTZ R53, R21.reuse, R53 ;  /* 0x0000003515357220 */ /* 0x040fe40000410000 */
[C---:B------:R-:W-:Y:S02]  /*12190*/  FMUL.FTZ R54, R20.reuse, R54 ;  /* 0x0000003614367220 */ /* 0x040fe40000410000 */
        /* <DEDUP_REMOVED lines=17> */
[----:B------:R-:W-:Y:S02]  /*122b0*/  FMUL.FTZ R159, R0, R159 ;  /* 0x0000009f009f7220 */ /* 0x000fe40000410000 */
[C---:B------:R-:W-:Y:S02]  /*122c0*/  FMUL.FTZ R56, R2.reuse, R56 ;  /* 0x0000003802387220 */ /* 0x040fe40000410000 */
        /* <DEDUP_REMOVED lines=9> */
[C---:B------:R-:W-:Y:S02]  /*12360*/  FMUL.FTZ R62, R0.reuse, R62 ;  /* 0x0000003e003e7220 */ /* 0x040fe40000410000 */
[----:B------:R-:W-:Y:S01]  /*12370*/  FMUL.FTZ R63, R0, R63 ;  /* 0x0000003f003f7220 */ /* 0x000fe20000410000 */
        /* <DEDUP_REMOVED lines=12> */
[----:B------:R-:W-:Y:S02]  /*12440*/  FMUL.FTZ R71, R20, R71 ;  /* 0x0000004714477220 */ /* 0x000fe40000410000 */
[C---:B------:R-:W-:Y:S02]  /*12450*/  FMUL.FTZ R72, R2.reuse, R72 ;  /* 0x0000004802487220 */ /* 0x040fe40000410000 */
[-C--:B--2---:R-:W-:Y:S04]  /*12460*/  HMMA.16816.F32 R52, R24, R36.reuse, R52 ;  /* 0x000000241834723c */ /* 0x084fe80000001834 */
[----:B------:R-:W-:Y:S02]  /*12470*/  FMUL.FTZ R73, R2, R73 ;  /* 0x0000004902497220 */ /* 0x000fe40000410000 */
[C---:B------:R-:W-:Y:S02]  /*12480*/  FMUL.FTZ R74, R0.reuse, R74 ;  /* 0x0000004a004a7220 */ /* 0x040fe40000410000 */
[C---:B------:R-:W-:Y:S04]  /*12490*/  HMMA.16816.F32 R56, R32.reuse, R36, R56 ;  /* 0x000000242038723c */ /* 0x040fe80000001838 */
[----:B------:R-:W-:Y:S02]  /*124a0*/  FMUL.FTZ R75, R0, R75 ;  /* 0x0000004b004b7220 */ /* 0x000fe40000410000 */
[----:B------:R-:W-:Y:S02]  /*124b0*/  FMUL.FTZ R76, R2, R76 ;  /* 0x0000004c024c7220 */ /* 0x000fe40000410000 */
[-C--:B------:R-:W-:Y:S04]  /*124c0*/  HMMA.16816.F32 R60, R32, R38.reuse, R60 ;  /* 0x00000026203c723c */ /* 0x080fe8000000183c */
[--C-:B------:R-:W-:Y:S02]  /*124d0*/  FFMA.FTZ R36, R194, c[0x0][0x2d0], -R23.reuse ;  /* 0x0000b400c2247a23 */ /* 0x100fe40000010817 */
[----:B------:R-:W-:Y:S02]  /*124e0*/  FMUL.FTZ R77, R2, R77 ;  /* 0x0000004d024d7220 */ /* 0x000fe40000410000 */
[C---:B------:R-:W-:Y:S01]  /*124f0*/  HMMA.16816.F32 R64, R24.reuse, R38, R64 ;  /* 0x000000261840723c */ /* 0x040fe20000001840 */
[----:B------:R2:W-:Y:S03]  /*12500*/  MUFU.EX2 R245, R36 ;  /* 0x0000002400f57308 */ /* 0x0005e60000000800 */
        /* <DEDUP_REMOVED lines=10> */
[-C--:B------:R-:W-:Y:S01]  /*125b0*/  HMMA.16816.F32 R76, R32, R30.reuse, R76 ;  /* 0x0000001e204c723c */ /* 0x080fe2000000184c */
[----:B--2---:R-:W1:Y:S03]  /*125c0*/  LDSM.16.MT88.4 R36, [R226+0x3880] ;  /* 0x00388000e224783b */ /* 0x004e660000004200 */
[--C-:B------:R-:W-:Y:S02]  /*125d0*/  FFMA.FTZ R28, R195, c[0x0][0x2d0], -R48.reuse ;  /* 0x0000b400c31c7a23 */ /* 0x100fe40000010830 */
[C---:B------:R-:W-:Y:S02]  /*125e0*/  FMUL.FTZ R86, R20.reuse, R86 ;  /* 0x0000005614567220 */ /* 0x040fe40000410000 */
[C---:B------:R-:W-:Y:S01]  /*125f0*/  HMMA.16816.F32 R80, R24.reuse, R30, R80 ;  /* 0x0000001e1850723c */ /* 0x040fe20000001850 */
[----:B------:R2:W-:Y:S03]  /*12600*/  MUFU.EX2 R223, R28 ;  /* 0x0000001c00df7308 */ /* 0x0005e60000000800 */
        /* <DEDUP_REMOVED lines=10> */
[----:B--2---:R-:W-:Y:S02]  /*126b0*/  FFMA.FTZ R28, R198, c[0x0][0x2d0], -R23 ;  /* 0x0000b400c61c7a23 */ /* 0x004fe40000010817 */
[C---:B------:R-:W-:Y:S02]  /*126c0*/  FMUL.FTZ R97, R21.reuse, R97 ;  /* 0x0000006115617220 */ /* 0x040fe40000410000 */
[----:B------:R2:W-:Y:S01]  /*126d0*/  MUFU.EX2 R222, R28 ;  /* 0x0000001c00de7308 */ /* 0x0005e20000000800 */
[C---:B------:R-:W-:Y:S01]  /*126e0*/  FMUL.FTZ R98, R20.reuse, R98 ;  /* 0x0000006214627220 */ /* 0x040fe20000410000 */
[-C--:B-1----:R-:W-:Y:S03]  /*126f0*/  HMMA.16816.F32 R84, R24, R36.reuse, R84 ;  /* 0x000000241854723c */ /* 0x082fe60000001854 */
[C---:B------:R-:W-:Y:S02]  /*12700*/  FMUL.FTZ R99, R20.reuse, R99 ;  /* 0x0000006314637220 */ /* 0x040fe40000410000 */
[C---:B------:R-:W-:Y:S02]  /*12710*/  FMUL.FTZ R100, R21.reuse, R100 ;  /* 0x0000006415647220 */ /* 0x040fe40000410000 */
[----:B------:R-:W-:Y:S01]  /*12720*/  FMUL.FTZ R101, R21, R101 ;  /* 0x0000006515657220 */ /* 0x000fe20000410000 */
[C---:B------:R-:W-:Y:S04]  /*12730*/  HMMA.16816.F32 R88, R32.reuse, R36, R88 ;  /* 0x000000242058723c */ /* 0x040fe80000001858 */
[C---:B------:R-:W-:Y:S02]  /*12740*/  FMUL.FTZ R102, R20.reuse, R102 ;  /* 0x0000006614667220 */ /* 0x040fe40000410000 */
[----:B------:R-:W-:Y:S02]  /*12750*/  FMUL.FTZ R103, R20, R103 ;  /* 0x0000006714677220 */ /* 0x000fe40000410000 */
[-C--:B------:R-:W-:Y:S04]  /*12760*/  HMMA.16816.F32 R92, R32, R38.reuse, R92 ;  /* 0x00000026205c723c */ /* 0x080fe8000000185c */
[----:B------:R-:W-:Y:S01]  /*12770*/  FFMA.FTZ R36, R199, c[0x0][0x2d0], -R48 ;  /* 0x0000b400c7247a23 */ /* 0x000fe20000010830 */
[----:B--2---:R-:W1:Y:S01]  /*12780*/  LDSM.16.MT88.4 R28, [R228+0x3880] ;  /* 0x00388000e41c783b */ /* 0x004e620000004200 */
        /* <DEDUP_REMOVED lines=13> */
[--C-:B--2---:R-:W-:Y:S02]  /*12860*/  FFMA.FTZ R36, R51, c[0x0][0x2d0], -R49.reuse ;  /* 0x0000b40033247a23 */ /* 0x104fe40000010831 */
[C---:B------:R-:W-:Y:S02]  /*12870*/  FMUL.FTZ R115, R20.reuse, R115 ;  /* 0x0000007314737220 */ /* 0x040fe40000410000 */
[----:B------:R2:W3:Y:S01]  /*12880*/  MUFU.EX2 R218, R36 ;  /* 0x0000002400da7308 */ /* 0x0004e20000000800 */
        /* <DEDUP_REMOVED lines=10> */
[-C--:B------:R-:W-:Y:S01]  /*12930*/  HMMA.16816.F32 R108, R32, R30.reuse, R108 ;  /* 0x0000001e206c723c */ /* 0x080fe2000000186c */
[----:B--2---:R-:W1:Y:S03]  /*12940*/  LDSM.16.MT88.4 R36, [R227+0x3880] ;  /* 0x00388000e324783b */ /* 0x004e660000004200 */
[----:B------:R-:W-:Y:S02]  /*12950*/  FFMA.FTZ R28, R203, c[0x0][0x2d0], -R49 ;  /* 0x0000b400cb1c7a23 */ /* 0x000fe40000010831 */
[C---:B------:R-:W-:Y:S02]  /*12960*/  FMUL.FTZ R124, R2.reuse, R124 ;  /* 0x0000007c027c7220 */ /* 0x040fe40000410000 */
[C---:B------:R-:W-:Y:S01]  /*12970*/  HMMA.16816.F32 R112, R24.reuse, R30, R112 ;  /* 0x0000001e1870723c */ /* 0x040fe20000001870 */
[----:B------:R2:W4:Y:S01]  /*12980*/  MUFU.EX2 R199, R28 ;  /* 0x0000001c00c77308 */ /* 0x0005220000000800 */
[----:B------:R-:W5:Y:S02]  /*12990*/  LDL.LU R203, [R1+0x20] ;  /* 0x0000200001cb7983 */ /* 0x000f640000300800 */
[----:B------:R-:W-:Y:S02]  /*129a0*/  FMUL.FTZ R125, R2, R125 ;  /* 0x0000007d027d7220 */ /* 0x000fe40000410000 */
[C---:B------:R-:W-:Y:S02]  /*129b0*/  FMUL.FTZ R126, R0.reuse, R126 ;  /* 0x0000007e007e7220 */ /* 0x040fe40000410000 */
[----:B------:R-:W-:Y:S04]  /*129c0*/  FMUL.FTZ R127, R0, R127 ;  /* 0x0000007f007f7220 */ /* 0x000fe80000410000 */
[C---:B------:R-:W-:Y:S02]  /*129d0*/  FMUL.FTZ R128, R21.reuse, R128 ;  /* 0x0000008015807220 */ /* 0x040fe40000410000 */
[----:B------:R-:W-:Y:S02]  /*129e0*/  FMUL.FTZ R129, R21, R129 ;  /* 0x0000008115817220 */ /* 0x000fe40000410000 */
[C---:B------:R-:W-:Y:S02]  /*129f0*/  FMUL.FTZ R130, R20.reuse, R130 ;  /* 0x0000008214827220 */ /* 0x040fe40000410000 */
[----:B------:R-:W-:Y:S02]  /*12a00*/  FMUL.FTZ R131, R20, R131 ;  /* 0x0000008314837220 */ /* 0x000fe40000410000 */
[--C-:B--2---:R-:W-:Y:S02]  /*12a10*/  FFMA.FTZ R28, R41, c[0x0][0x2d0], -R50.reuse ;  /* 0x0000b400291c7a23 */ /* 0x104fe40000010832 */
[----:B------:R-:W-:Y:S02]  /*12a20*/  LDSM.16.MT88.4 R40, [R226+0x2880] ;  /* 0x00288000e228783b */ /* 0x000fe40000004200 */
[----:B------:R2:W-:Y:S01]  /*12a30*/  MUFU.EX2 R166, R28 ;  /* 0x0000001c00a67308 */ /* 0x0005e20000000800 */
[-C--:B-1----:R-:W-:Y:S08]  /*12a40*/  HMMA.16816.F32 R116, R24, R36.reuse, R116 ;  /* 0x000000241874723c */ /* 0x082ff00000001874 */
[C---:B------:R-:W-:Y:S07]  /*12a50*/  HMMA.16816.F32 R120, R32.reuse, R36, R120 ;  /* 0x000000242078723c */ /* 0x040fee0000001878 */
[--C-:B------:R-:W-:Y:S01]  /*12a60*/  FFMA.FTZ R36, R171, c[0x0][0x2d0], -R50.reuse ;  /* 0x0000b400ab247a23 */ /* 0x100fe20000010832 */
[-C--:B------:R-:W-:Y:S03]  /*12a70*/  HMMA.16816.F32 R124, R32, R38.reuse, R124 ;  /* 0x00000026207c723c */ /* 0x080fe6000000187c */
[----:B------:R-:W1:Y:S01]  /*12a80*/  MUFU.EX2 R51, R36 ;  /* 0x0000002400337308 */ /* 0x000e620000000800 */
[----:B--2---:R-:W-:Y:S02]  /*12a90*/  FFMA.FTZ R28, R44, c[0x0][0x2d0], -R50 ;  /* 0x0000b4002c1c7a23 */ /* 0x004fe40000010832 */
[----:B------:R-:W-:Y:S01]  /*12aa0*/  LDSM.16.MT88.4 R44, [R228+0x2880] ;  /* 0x00288000e42c783b */ /* 0x000fe20000004200 */
[----:B---3--:R-:W-:Y:S01]  /*12ab0*/  F2FP.PACK_AB R32, R201, R218 ;  /* 0x000000dac920723e */ /* 0x008fe200000000ff */
[----:B------:R-:W-:Y:S04]  /*12ac0*/  HMMA.16816.F32 R128, R24, R38, R128 ;  /* 0x000000261880723c */ /* 0x000fe80000001880 */
[----:B----4-:R-:W-:Y:S01]  /*12ad0*/  F2FP.PACK_AB R34, R199, R200 ;  /* 0x000000c8c722723e */ /* 0x010fe200000000ff */
[----:B------:R2:W3:Y:S02]  /*12ae0*/  MUFU.EX2 R165, R28 ;  /* 0x0000001c00a57308 */ /* 0x0004e40000000800 */
[----:B------:R-:W-:Y:S02]  /*12af0*/  F2FP.PACK_AB R24, R244, R245 ;  /* 0x000000f5f418723e */ /* 0x000fe400000000ff */
[----:B------:R-:W-:Y:S03]  /*12b00*/  F2FP.PACK_AB R25, R223, R242 ;  /* 0x000000f2df19723e */ /* 0x000fe600000000ff */
[----:B------:R-:W-:Y:S02]  /*12b10*/  F2FP.PACK_AB R26, R221, R222 ;  /* 0x000000dedd1a723e */ /* 0x000fe400000000ff */
[----:B------:R-:W-:Y:S02]  /*12b20*/  F2FP.PACK_AB R27, R219, R220 ;  /* 0x000000dcdb1b723e */ /* 0x000fe400000000ff */
[----:B-1----:R-:W-:Y:S01]  /*12b30*/  F2FP.PACK_AB R35, R51, R164 ;  /* 0x000000a43323723e */ /* 0x002fe200000000ff */
[----:B------:R-:W-:Y:S08]  /*12b40*/  LDSM.16.MT88.4 R36, [R227+0x2880] ;  /* 0x00288000e324783b */ /* 0x000ff00000004200 */
[----:B--2---:R-:W1:Y:S01]  /*12b50*/  LDSM.16.MT88.4 R28, [R225+0x2880] ;  /* 0x00288000e11c783b */ /* 0x004e620000004200 */
[----:B---3--:R-:W-:Y:S01]  /*12b60*/  F2FP.PACK_AB R33, R165, R166 ;  /* 0x000000a6a521723e */ /* 0x008fe200000000ff */
        /* <DEDUP_REMOVED lines=14> */
[--C-:B--2---:R-:W-:Y:S01]  /*12c50*/  FFMA.FTZ R40, R209, c[0x0][0x2d0], -R23.reuse ;  /* 0x0000b400d1287a23 */ /* 0x104fe20000010817 */
[----:B------:R-:W-:Y:S03]  /*12c60*/  MOV R209, R177 ;  /* 0x000000b100d17202 */ /* 0x000fe60000000f00 */
[-C--:B------:R-:W-:Y:S01]  /*12c70*/  HMMA.16816.F32 R156, R32, R46.reuse, R156 ;  /* 0x0000002e209c723c */ /* 0x080fe2000000189c */
[----:B------:R2:W-:Y:S07]  /*12c80*/  MUFU.EX2 R198, R40 ;  /* 0x0000002800c67308 */ /* 0x0005ee0000000800 */
[C---:B------:R-:W-:Y:S08]  /*12c90*/  HMMA.16816.F32 R160, R24.reuse, R46, R160 ;  /* 0x0000002e18a0723c */ /* 0x040ff000000018a0 */
[-C--:B------:R-:W-:Y:S08]  /*12ca0*/  HMMA.16816.F32 R52, R24, R36.reuse, R52 ;  /* 0x000000241834723c */ /* 0x080ff00000001834 */
[C---:B------:R-:W-:Y:S01]  /*12cb0*/  HMMA.16816.F32 R56, R32.reuse, R36, R56 ;  /* 0x000000242038723c */ /* 0x040fe20000001838 */
[----:B--2---:R-:W2:Y:S06]  /*12cc0*/  LDSM.16.MT88.4 R40, [R226+0x4080] ;  /* 0x00408000e228783b */ /* 0x004eac0000004200 */
[--C-:B------:R-:W-:Y:S01]  /*12cd0*/  FFMA.FTZ R36, R204, c[0x0][0x2d0], -R48.reuse ;  /* 0x0000b400cc247a23 */ /* 0x100fe20000010830 */
[-C--:B------:R-:W-:Y:S01]  /*12ce0*/  HMMA.16816.F32 R60, R32, R38.reuse, R60 ;  /* 0x00000026203c723c */ /* 0x080fe2000000183c */
[----:B------:R-:W3:Y:S02]  /*12cf0*/  LDL.LU R204, [R1+0x1c] ;  /* 0x00001c0001cc7983 */ /* 0x000ee40000300800 */
[----:B------:R4:W-:Y:S05]  /*12d00*/  MUFU.EX2 R196, R36 ;  /* 0x0000002400c47308 */ /* 0x0009ea0000000800 */
[C---:B------:R-:W-:Y:S08]  /*12d10*/  HMMA.16816.F32 R64, R24.reuse, R38, R64 ;  /* 0x000000261840723c */ /* 0x040ff00000001840 */
[-C--:B-1----:R-:W-:Y:S08]  /*12d20*/  HMMA.16816.F32 R68, R24, R28.reuse, R68 ;  /* 0x0000001c1844723c */ /* 0x082ff00000001844 */
[C---:B------:R-:W-:Y:S04]  /*12d30*/  HMMA.16816.F32 R72, R32.reuse, R28, R72 ;  /* 0x0000001c2048723c */ /* 0x040fe80000001848 */
[--C-:B----4-:R-:W-:Y:S02]  /*12d40*/  FFMA.FTZ R36, R205, c[0x0][0x2d0], -R48.reuse ;  /* 0x0000b400cd247a23 */ /* 0x110fe40000010830 */
[----:B------:R-:W4:Y:S02]  /*12d50*/  LDL.LU R205, [R1+0x14] ;  /* 0x0000140001cd7983 */ /* 0x000f240000300800 */
[-C--:B------:R-:W-:Y:S01]  /*12d60*/  HMMA.16816.F32 R76, R32, R30.reuse, R76 ;  /* 0x0000001e204c723c */ /* 0x080fe2000000184c */
[----:B------:R1:W-:Y:S07]  /*12d70*/  MUFU.EX2 R195, R36 ;  /* 0x0000002400c37308 */ /* 0x0003ee0000000800 */
[C---:B------:R-:W-:Y:S01]  /*12d80*/  HMMA.16816.F32 R80, R24.reuse, R30, R80 ;  /* 0x0000001e1850723c */ /* 0x040fe20000001850 */
[----:B------:R-:W-:Y:S07]  /*12d90*/  LDSM.16.MT88.4 R28, [R227+0x4080] ;  /* 0x00408000e31c783b */ /* 0x000fee0000004200 */
[-C--:B--2---:R-:W-:Y:S08]  /*12da0*/  HMMA.16816.F32 R84, R24, R40.reuse, R84 ;  /* 0x000000281854723c */ /* 0x084ff00000001854 */
[C---:B------:R-:W-:Y:S04]  /*12db0*/  HMMA.16816.F32 R88, R32.reuse, R40, R88 ;  /* 0x000000282058723c */ /* 0x040fe80000001858 */
[--C-:B-1----:R-:W-:Y:S01]  /*12dc0*/  FFMA.FTZ R36, R215, c[0x0][0x2d0], -R23.reuse ;  /* 0x0000b400d7247a23 */ /* 0x102fe20000010817 */
[----:B------:R-:W-:Y:S01]  /*12dd0*/  MOV R215, R176 ;  /* 0x000000b000d77202 */ /* 0x000fe20000000f00 */
[----:B------:R-:W-:Y:S02]  /*12de0*/  FFMA.FTZ R23, R217, c[0x0][0x2d0], -R23 ;  /* 0x0000b400d9177a23 */ /* 0x000fe40000010817 */
[-C--:B------:R-:W-:Y:S01]  /*12df0*/  HMMA.16816.F32 R92, R32, R42.reuse, R92 ;  /* 0x0000002a205c723c */ /* 0x080fe2000000185c */
[----:B------:R1:W-:Y:S01]  /*12e00*/  MUFU.EX2 R194, R36 ;  /* 0x0000002400c27308 */ /* 0x0003e20000000800 */
[----:B------:R-:W2:Y:S06]  /*12e10*/  LDL.LU R217, [R1+0x18] ;  /* 0x0000180001d97983 */ /* 0x000eac0000300800 */
[C---:B------:R-:W-:Y:S01]  /*12e20*/  HMMA.16816.F32 R96, R24.reuse, R42, R96 ;  /* 0x0000002a1860723c */ /* 0x040fe20000001860 */
[----:B------:R-:W-:Y:S02]  /*12e30*/  LDSM.16.MT88.4 R40, [R227+0x3080] ;  /* 0x00308000e328783b */ /* 0x000fe40000004200 */
[----:B------:R5:W-:Y:S06]  /*12e40*/  MUFU.EX2 R193, R23 ;  /* 0x0000001700c17308 */ /* 0x000bec0000000800 */
[----:B-1----:R-:W1:Y:S03]  /*12e50*/  LDSM.16.MT88.4 R36, [R228+0x4080] ;  /* 0x00408000e424783b */ /* 0x002e660000004200 */
[--C-:B-----5:R-:W-:Y:S01]  /*12e60*/  FFMA.FTZ R23, R211, c[0x0][0x2d0], -R48.reuse ;  /* 0x0000b400d3177a23 */ /* 0x120fe20000010830 */
[----:B------:R-:W-:Y:S01]  /*12e70*/  MOV R211, R170 ;  /* 0x000000aa00d37202 */ /* 0x000fe20000000f00 */
[----:B------:R-:W-:Y:S02]  /*12e80*/  FFMA.FTZ R48, R214, c[0x0][0x2d0], -R48 ;  /* 0x0000b400d6307a23 */ /* 0x000fe40000010830 */
[----:B------:R5:W-:Y:S10]  /*12e90*/  MUFU.EX2 R171, R23 ;  /* 0x0000001700ab7308 */ /* 0x000bf40000000800 */
        /* <DEDUP_REMOVED lines=13> */
[----:B------:R-:W3:Y:S07]  /*12f70*/  LDSM.16.MT88.4 R32, [R226+0x3080] ;  /* 0x00308000e220783b */ /* 0x000eee0000004200 */
        /* <DEDUP_REMOVED lines=26> */
[----:B------:R-:W5:Y:S03]  /*13120*/  LDSM.16.MT88.4 R12, [R228+0x4880] ;  /* 0x00488000e40c783b */ /* 0x000f660000004200 */
[----:B----4-:R-:W-:Y:S04]  /*13130*/  FFMA.FTZ R20, R20, R205, R215 ;  /* 0x000000cd14147223 */ /* 0x010fe800000100d7 */
[C---:B------:R-:W-:Y:S01]  /*13140*/  HMMA.16816.F32 R188, R24.reuse, R190, R16 ;  /* 0x000000be18bc723c */ /* 0x040fe20000001810 */
[----:B------:R-:W4:Y:S03]  /*13150*/  LDSM.16.MT88.4 R16, [R227+0x4880] ;  /* 0x00488000e310783b */ /* 0x000f260000004200 */
[----:B------:R-:W-:Y:S04]  /*13160*/  FADD.FTZ R20, R252, R20 ;  /* 0x00000014fc147221 */ /* 0x000fe80000010000 */
[-C--:B---3--:R-:W-:Y:S04]  /*13170*/  HMMA.16816.F32 R132, R24, R32.reuse, R132 ;  /* 0x000000201884723c */ /* 0x088fe80000001884 */
[----:B------:R-:W-:Y:S04]  /*13180*/  FADD.FTZ R20, R250, R20 ;  /* 0x00000014fa147221 */ /* 0x000fe80000010000 */
[C---:B------:R-:W-:Y:S08]  /*13190*/  HMMA.16816.F32 R136, R28.reuse, R32, R136 ;  /* 0x000000201c88723c */ /* 0x040ff00000001888 */
[-C--:B------:R-:W-:Y:S04]  /*131a0*/  HMMA.16816.F32 R140, R28, R34.reuse, R140 ;  /* 0x000000221c8c723c */ /* 0x080fe8000000188c */
[----:B--2---:R-:W-:Y:S04]  /*131b0*/  FFMA.FTZ R21, R21, R217, R211 ;  /* 0x000000d915157223 */ /* 0x004fe800000100d3 */
        /* <DEDUP_REMOVED lines=26> */
[----:B------:R-:W-:Y:S02]  /*13360*/  FFMA.FTZ R4, R0, R203, R175 ;  /* 0x000000cb00047223 */ /* 0x000fe400000100af */
        /* <DEDUP_REMOVED lines=17> */
[----:B------:R-:W-:Y:S01]  /*13480*/  FADD.FTZ R0, R221, R7 ;  /* 0x00000007dd007221 */ /* 0x000fe20000010000 */
[----:B------:R-:W-:Y:S01]  /*13490*/  MOV R165, R168 ;  /* 0x000000a800a57202 */ /* 0x000fe20000000f00 */
[----:B------:R-:W-:Y:S02]  /*134a0*/  FADD.FTZ R2, R200, R5 ;  /* 0x00000005c8027221 */ /* 0x000fe40000010000 */
[----:B------:R-:W-:Y:S01]  /*134b0*/  FADD.FTZ R6, R219, R6 ;  /* 0x00000006db067221 */ /* 0x000fe20000010000 */
[-C--:B----4-:R-:W-:Y:S03]  /*134c0*/  HMMA.16816.F32 R116, R24, R16.reuse, R116 ;  /* 0x000000101874723c */ /* 0x090fe60000001874 */
        /* <DEDUP_REMOVED lines=17> */
[----:B------:R1:W-:Y:S01]  /*135e0*/  STL [R1+0x18], R5 ;  /* 0x0000180501007387 */ /* 0x0003e20000100800 */
[----:B------:R-:W-:Y:S02]  /*135f0*/  FADD.FTZ R4, R171, R6 ;  /* 0x00000006ab047221 */ /* 0x000fe40000010000 */
[----:B------:R-:W-:Y:S02]  /*13600*/  FADD.FTZ R2, R46, R2 ;  /* 0x000000022e027221 */ /* 0x000fe40000010000 */
[----:B------:R-:W-:Y:S01]  /*13610*/  FADD.FTZ R4, R170, R4 ;  /* 0x00000004aa047221 */ /* 0x000fe20000010000 */
[----:B------:R-:W-:Y:S01]  /*13620*/  MOV R170, R3 ;  /* 0x0000000300aa7202 */ /* 0x000fe20000000f00 */
[----:B------:R-:W-:Y:S02]  /*13630*/  FADD.FTZ R2, R49, R2 ;  /* 0x0000000231027221 */ /* 0x000fe40000010000 */
[----:B------:R-:W-:Y:S01]  /*13640*/  FADD.FTZ R0, R23, R0 ;  /* 0x0000000017007221 */ /* 0x000fe20000010000 */
[----:B------:R1:W-:Y:S03]  /*13650*/  STL [R1+0x14], R4 ;  /* 0x0000140401007387 */ /* 0x0003e60000100800 */
[----:B------:R-:W-:Y:S01]  /*13660*/  FADD.FTZ R0, R50, R0 ;  /* 0x0000000032007221 */ /* 0x000fe20000010000 */
[----:B------:R1:W-:Y:S04]  /*13670*/  STL [R1+0x1c], R2 ;  /* 0x00001c0201007387 */ /* 0x0003e80000100800 */
[----:B------:R1:W-:Y:S01]  /*13680*/  STL [R1+0x20], R0 ;  /* 0x0000200001007387 */ /* 0x0003e20000100800 */
[----:B------:R-:W-:-:S05]  /*13690*/  @P0 BRA `(.L_x_2890) ;  /* 0xffffb8a000000947 */ /* 0x000fca000383ffff */
.L_x_2873:
[----:B-1----:R-:W2:Y:S04]  /*136a0*/  LDL.LU R0, [R1+0x18] ;  /* 0x0000180001007983 */ /* 0x002ea80000300800 */
        /* <DEDUP_REMOVED lines=184> */
.L_x_2815:
        /* <DEDUP_REMOVED lines=184> */
.L_x_2892:
        /* <DEDUP_REMOVED lines=151> */
.L_x_2894:
[----:B--234-:R-:W-:Y:S05]  /*15720*/  BSYNC B0 ;  /* 0x0000000000007941 */ /* 0x01cfea0003800000 */
.L_x_2893:
        /* <DEDUP_REMOVED lines=16> */
.L_x_2896:
[----:B------:R-:W-:Y:S05]  /*15830*/  BSYNC B0 ;  /* 0x0000000000007941 */ /* 0x000fea0003800000 */
.L_x_2895:
        /* <DEDUP_REMOVED lines=16> */
.L_x_2898:
[----:B------:R-:W-:Y:S05]  /*15940*/  BSYNC B0 ;  /* 0x0000000000007941 */ /* 0x000fea0003800000 */
.L_x_2897:
        /* <DEDUP_REMOVED lines=16> */
.L_x_2900:
[----:B------:R-:W-:Y:S05]  /*15a50*/  BSYNC B0 ;  /* 0x0000000000007941 */ /* 0x000fea0003800000 */
.L_x_2899:
        /* <DEDUP_REMOVED lines=16> */
.L_x_2902:
[----:B------:R-:W-:Y:S05]  /*15b60*/  BSYNC B0 ;  /* 0x0000000000007941 */ /* 0x000fea0003800000 */
.L_x_2901:
        /* <DEDUP_REMOVED lines=16> */
.L_x_2904:
[----:B------:R-:W-:Y:S05]  /*15c70*/  BSYNC B0 ;  /* 0x0000000000007941 */ /* 0x000fea0003800000 */
.L_x_2903:
        /* <DEDUP_REMOVED lines=16> */
.L_x_2906:
[----:B------:R-:W-:Y:S05]  /*15d80*/  BSYNC B0 ;  /* 0x0000000000007941 */ /* 0x000fea0003800000 */
.L_x_2905:
        /* <DEDUP_REMOVED lines=17> */
.L_x_2891:
        /* <DEDUP_REMOVED lines=19> */
.L_x_2907:
        /* <DEDUP_REMOVED lines=42> */
.L_x_2909:
[----:B------:R-:W-:Y:S05]  /*16270*/  BSYNC B0 ;  /* 0x0000000000007941 */ /* 0x000fea0003800000 */
.L_x_2908:
        /* <DEDUP_REMOVED lines=59> */
.L_x_2911:
[----:B------:R-:W-:Y:S05]  /*16630*/  BSYNC B0 ;  /* 0x0000000000007941 */ /* 0x000fea0003800000 */
.L_x_2910:
        /* <DEDUP_REMOVED lines=15> */
.L_x_2913:
[----:B------:R-:W-:Y:S05]  /*16730*/  BSYNC B0 ;  /* 0x0000000000007941 */ /* 0x000fea0003800000 */
.L_x_2912:
        /* <DEDUP_REMOVED lines=15> */
.L_x_2915:
[----:B------:R-:W-:Y:S05]  /*16830*/  BSYNC B0 ;  /* 0x0000000000007941 */ /* 0x000fea0003800000 */
.L_x_2914:
        /* <DEDUP_REMOVED lines=15> */
.L_x_2917:
[----:B------:R-:W-:Y:S05]  /*16930*/  BSYNC B0 ;  /* 0x0000000000007941 */ /* 0x000fea0003800000 */
.L_x_2916:
        /* <DEDUP_REMOVED lines=15> */
.L_x_2919:
[----:B------:R-:W-:Y:S05]  /*16a30*/  BSYNC B0 ;  /* 0x0000000000007941 */ /* 0x000fea0003800000 */
.L_x_2918:
        /* <DEDUP_REMOVED lines=15> */
.L_x_2921:
[----:B------:R-:W-:Y:S05]  /*16b30*/  BSYNC B0 ;  /* 0x0000000000007941 */ /* 0x000fea0003800000 */
.L_x_2920:
        /* <DEDUP_REMOVED lines=15> */
.L_x_2923:
[----:B------:R-:W-:Y:S05]  /*16c30*/  BSYNC B0 ;  /* 0x0000000000007941 */ /* 0x000fea0003800000 */
.L_x_2922:
        /* <DEDUP_REMOVED lines=16> */
.L_x_2924:
        /* <DEDUP_REMOVED lines=12> */
.L_x_3576:


//--------------------- .text._ZN7cutlass13device_kernelIN5flash19enable_sm80_to_sm89INS1_16FlashAttnFwdSm80INS1_25CollectiveMainloopFwdSm80ILi4ELi1ELb0EN4cute5tupleIJNS5_1CILi128EEENS7_ILi48EEES8_EEELi128ENS_6half_tEfNS_4arch4Sm80ELb0ELb1ELb0ELb1ELb0ELb1ELb1ELb0EEENS1_21CollectiveEpilogueFwdINS6_IJS8_S8_S9_EEENS6_IJNS7_ILi1EEESH_SH_EEESB_SD_Li128ELb1ELb1ELb0ELb0EEENS1_19SingleTileSchedulerILb1ELb0ELb1ELi128EEEEEEEEEvNT_6ParamsE --------------------------
	.section	.text._ZN7cutlass13device_kernelIN5flash19enable_sm80_to_sm89INS1_16FlashAttnFwdSm80INS1_25CollectiveMainloopFwdSm80ILi4ELi1ELb0EN4cute5tupleIJNS5_1CILi128EEENS7_ILi48EEES8_EEELi128ENS_6half_tEfNS_4arch4Sm80ELb0ELb1ELb0ELb1ELb0ELb1ELb1ELb0EEENS1_21CollectiveEpilogueFwdINS6_IJS8_S8_S9_EEENS6_IJNS7_ILi1EEESH_SH_EEESB_SD_Li128ELb1ELb1ELb0ELb0EEENS1_19SingleTileSchedulerILb1ELb0ELb1ELi128EEEEEEEEEvNT_6ParamsE,"ax",@progbits
	.sectioninfo	@"SHI_REGISTERS=255"
	.align	128
.text._ZN7cutlass13device_kernelIN5flash19enable_sm80_to_sm89INS1_16FlashAttnFwdSm80INS1_25CollectiveMainloopFwdSm80ILi4ELi1ELb0EN4cute5tupleIJNS5_1CILi128EEENS7_ILi48EEES8_EEELi128ENS_6half_tEfNS_4arch4Sm80ELb0ELb1ELb0ELb1ELb0ELb1ELb1ELb0EEENS1_21CollectiveEpilogueFwdINS6_IJS8_S8_S9_EEENS6_IJNS7_ILi1EEESH_SH_EEESB_SD_Li128ELb1ELb1ELb0ELb0EEENS1_19SingleTileSchedulerILb1ELb0ELb1ELi128EEEEEEEEEvNT_6ParamsE:
        .type           _ZN7cutlass13device_kernelIN5flash19enable_sm80_to_sm89INS1_16FlashAttnFwdSm80INS1_25CollectiveMainloopFwdSm80ILi4ELi1ELb0EN4cute5tupleIJNS5_1CILi128EEENS7_ILi48EEES8_EEELi128ENS_6half_tEfNS_4arch4Sm80ELb0ELb1ELb0ELb1ELb0ELb1ELb1ELb0EEENS1_21CollectiveEpilogueFwdINS6_IJS8_S8_S9_EEENS6_IJNS7_ILi1EEESH_SH_EEESB_SD_Li128ELb1ELb1ELb0ELb0EEENS1_19SingleTileSchedulerILb1ELb0ELb1ELi128EEEEEEEEEvNT_6ParamsE,@function
        .size           _ZN7cutlass13device_kernelIN5flash19enable_sm80_to_sm89INS1_16FlashAttnFwdSm80INS1_25CollectiveMainloopFwdSm80ILi4ELi1ELb0EN4cute5tupleIJNS5_1CILi128EEENS7_ILi48EEES8_EEELi128ENS_6half_tEfNS_4arch4Sm80ELb0ELb1ELb0ELb1ELb0ELb1ELb1ELb0EEENS1_21CollectiveEpilogueFwdINS6_IJS8_S8_S9_EEENS6_IJNS7_ILi1EEESH_SH_EEESB_SD_Li128ELb1ELb1ELb0ELb0EEENS1_19SingleTileSchedulerILb1ELb0ELb1ELi128EEEEEEEEEvNT_6ParamsE,(.L_x_3577 - _ZN7cutlass13device_kernelIN5flash19enable_sm80_to_sm89INS1_16FlashAttnFwdSm80INS1_25CollectiveMainloopFwdSm80ILi4ELi1ELb0EN4cute5tupleIJNS5_1CILi128EEENS7_ILi48EEES8_EEELi128ENS_6half_tEfNS_4arch4Sm80ELb0ELb1ELb0ELb1ELb0ELb1ELb1ELb0EEENS1_21CollectiveEpilogueFwdINS6_IJS8_S8_S9_EEENS6_IJNS7_ILi1EEESH_SH_EEESB_SD_Li128ELb1ELb1ELb0ELb0EEENS1_19SingleTileSchedulerILb1ELb0ELb1ELi128EEEEEEEEEvNT_6ParamsE)
        .other          _ZN7cutlass13device_kernelIN5flash19enable_sm80_to_sm89INS1_16FlashAttnFwdSm80INS1_25CollectiveMainloopFwdSm80ILi4ELi1ELb0EN4cute5tupleIJNS5_1CILi128EEENS7_ILi48EEES8_EEELi128ENS_6half_tEfNS_4arch4Sm80ELb0ELb1ELb0ELb1ELb0ELb1ELb1ELb0EEENS1_21CollectiveEpilogueFwdINS6_IJS8_S8_S9_EEENS6_IJNS7_ILi1EEESH_SH_EEESB_SD_Li128ELb1ELb1ELb0ELb0EEENS1_19SingleTileSchedulerILb1ELb0ELb1ELi128EEEEEEEEEvNT_6ParamsE,@"STO_CUDA_ENTRY STV_DEFAULT"
_ZN7cutlass13device_kernelIN5flash19enable_sm80_to_sm89INS1_16FlashAttnFwdSm80INS1_25CollectiveMainloopFwdSm80ILi4ELi1ELb0EN4cute5tupleIJNS5_1CILi128EEENS7_ILi48EEES8_EEELi128ENS_6half_tEfNS_4arch4Sm80ELb0ELb1ELb0ELb1ELb0ELb1ELb1ELb0EEENS1_21CollectiveEpilogueFwdINS6_IJS8_S8_S9_EEENS6_IJNS7_ILi1EEESH_SH_EEESB_SD_Li128ELb1ELb1ELb0ELb0EEENS1_19SingleTileSchedulerILb1ELb0ELb1ELi128EEEEEEEEEvNT_6ParamsE:
        /* <DEDUP_REMOVED lines=17> */
.L_x_2926:
        /* <DEDUP_REMOVED lines=8> */
.L_x_2928:
[----:B------:R-:W-:-:S04]  /*0190*/  MOV R0, c[0x0][0x54c] ;  /* 0x0001530000007a02 */ /* 0x000fc80000000f00 */
.L_x_2927:
[----:B------:R-:W-:Y:S01]  /*01a0*/  USHF.L.U32 UR4, UR4, 0x7, URZ ;  /* 0x0000000704047899 */ /* 0x000fe2000800063f */
[----:B-----5:R-:W-:-:S05]  /*01b0*/  IMAD R0, R0, c[0x0][0x548], RZ ;  /* 0x0001520000007a24 */ /* 0x020fca00078e02ff */
[----:B------:R-:W-:-:S04]  /*01c0*/  MOV R12, UR4 ;  /* 0x00000004000c7c02 */ /* 0x000fc80008000f00 */
[----:B------:R-:W-:-:S04]  /*01d0*/  ISETP.GE.AND P0, PT, R12, R0, PT ;  /* 0x000000000c00720c */ /* 0x000fc80003f06270 */
[----:B------:R-:W-:-:S05]  /*01e0*/  SEL R0, R5, 0xffffffff, !P0 ;  /* 0xffffffff05007807 */ /* 0x000fca0004000000 */
[----:B------:R2:W-:Y:S01]  /*01f0*/  STL [R1+0x44], R0 ;  /* 0x0000440001007387 */ /* 0x0005e20000100800 */
[----:B------:R-:W-:Y:S05]  /*0200*/  BRA `(.L_x_2929) ;  /* 0x0000014000007947 */ /* 0x000fea0003800000 */
.L_x_2925:
[----:B------:R-:W-:-:S04]  /*0210*/  ISETP.NE.U32.AND P0, PT, RZ, c[0x0][0x568], PT ;  /* 0x00015a00ff007a0c */ /* 0x000fc80003f05070 */
[----:B------:R-:W-:-:S13]  /*0220*/  ISETP.NE.AND.EX P0, PT, RZ, c[0x0][0x56c], PT, P0 ;  /* 0x00015b00ff007a0c */ /* 0x000fda0003f05300 */
[----:B------:R-:W-:Y:S05]  /*0230*/  @!P0 BRA `(.L_x_2930) ;  /* 0x0000002000008947 */ /* 0x000fea0003800000 */
[----:B------:R1:W5:Y:S01]  /*0240*/  LDG.E R0, [R2.64] ;  /* 0x0000000e02007981 */ /* 0x000362000c1e1900 */
[----:B------:R-:W-:Y:S05]  /*0250*/  BRA `(.L_x_2931) ;  /* 0x0000009000007947 */ /* 0x000fea0003800000 */
.L_x_2930:
        /* <DEDUP_REMOVED lines=8> */
.L_x_2932:
[----:B------:R-:W-:-:S04]  /*02e0*/  MOV R0, c[0x0][0x54c] ;  /* 0x0001530000007a02 */ /* 0x000fc80000000f00 */
.L_x_2931:
[----:B------:R-:W-:Y:S01]  /*02f0*/  USHF.L.U32 UR4, UR4, 0x7, URZ ;  /* 0x0000000704047899 */ /* 0x000fe2000800063f */
[----:B-----5:R-:W-:-:S05]  /*0300*/  IMAD R0, R0, c[0x0][0x548], RZ ;  /* 0x0001520000007a24 */ /* 0x020fca00078e02ff */
[----:B------:R-:W-:-:S04]  /*0310*/  MOV R12, UR4 ;  /* 0x00000004000c7c02 */ /* 0x000fc80008000f00 */
[----:B------:R-:W-:-:S04]  /*0320*/  ISETP.GE.AND P0, PT, R12, R0, PT ;  /* 0x000000000c00720c */ /* 0x000fc80003f06270 */
[----:B------:R-:W-:-:S05]  /*0330*/  SEL R0, R5, 0xffffffff, !P0 ;  /* 0xffffffff05007807 */ /* 0x000fca0004000000 */
[----:B------:R2:W-:Y:S04]  /*0340*/  STL [R1+0x44], R0 ;  /* 0x0000440001007387 */ /* 0x0005e80000100800 */
.L_x_2929:
[----:B------:R-:W3:Y:S02]  /*0350*/  LDL R14, [R1+0x44] ;  /* 0x00004400010e7983 */ /* 0x000ee40000100800 */
[----:B---3--:R-:W-:-:S13]  /*0360*/  ISETP.GE.AND P0, PT, R14, RZ, PT ;  /* 0x000000ff0e00720c */ /* 0x008fda0003f06270 */
[----:B------:R-:W-:Y:S05]  /*0370*/  @!P0 EXIT ;  /* 0x000000000000894d */ /* 0x000fea0003800000 */
[----:B------:R-:W-:Y:S01]  /*0380*/  ISETP.NE.U32.AND P0, PT, RZ, c[0x0][0x370], PT ;  /* 0x0000dc00ff007a0c */ /* 0x000fe20003f05070 */
[----:B--2---:R-:W-:Y:S01]  /*0390*/  IMAD.MOV.U32 R0, RZ, RZ, c[0x0][0x168] ;  /* 0x00005a00ff007624 */ /* 0x004fe200078e00ff */
[----:B------:R-:W-:Y:S01]  /*03a0*/  ISETP.NE.U32.AND P1, PT, RZ, c[0x0][0x360], PT ;  /* 0x0000d800ff007a0c */ /* 0x000fe20003f25070 */
[----:B------:R-:W-:Y:S01]  /*03b0*/  CS2R R154, SRZ ;  /* 0x00000000009a7805 */ /* 0x000fe2000001ff00 */
        /* <DEDUP_REMOVED lines=11> */
[----:B-1----:R-:W-:Y:S01]  /*0470*/  IMAD.WIDE R2, R14, R139, c[0x0][0x358] ;  /* 0x0000d6000e027625 */ /* 0x002fe200078e028b */
[----:B------:R-:W-:-:S03]  /*0480*/  ISETP.NE.AND.EX P3, PT, RZ, c[0x0][0x35c], PT, P3 ;  /* 0x0000d700ff007a0c */ /* 0x000fc60003f65330 */
[CC--:B------:R-:W-:Y:S01]  /*0490*/  @P0 IMAD.WIDE R8, R14.reuse, R139.reuse, c[0x0][0x360] ;  /* 0x0000d8000e080625 */ /* 0x0c0fe200078e028b */
[----:B------:R-:W1:Y:S03]  /*04a0*/  S2R R16, SR_CTAID.Y ;  /* 0x0000000000107919 */ /* 0x000e660000002600 */
[----:B------:R-:W-:Y:S01]  /*04b0*/  @P2 IMAD.WIDE R10, R14, R139, c[0x0][0x370] ;  /* 0x0000dc000e0a2625 */ /* 0x000fe200078e028b */
[----:B------:R-:W2:Y:S04]  /*04c0*/  @P0 LDG.E R0, [R8.64] ;  /* 0x0000000e08000981 */ /* 0x000ea8000c1e1900 */
[----:B------:R3:W5:Y:S04]  /*04d0*/  @P1 LDG.E R151, [R6.64] ;  /* 0x0000000e06971981 */ /* 0x000768000c1e1900 */
[----:B------:R3:W5:Y:S04]  /*04e0*/  @P4 LDG.E R154, [R4.64] ;  /* 0x0000000e049a4981 */ /* 0x000768000c1e1900 */
[----:B------:R3:W5:Y:S04]  /*04f0*/  @P3 LDG.E R13, [R2.64] ;  /* 0x0000000e020d3981 */ /* 0x000768000c1e1900 */
[----:B------:R4:W5:Y:S01]  /*0500*/  @P2 LDG.E R155, [R10.64] ;  /* 0x0000000e0a9b2981 */ /* 0x000962000c1e1900 */
[----:B-1----:R-:W-:Y:S01]  /*0510*/  SHF.R.S32.HI R192, RZ, 0x1f, R16 ;  /* 0x0000001fffc07819 */ /* 0x002fe20000011410 */
[----:B----4-:R-:W-:-:S02]  /*0520*/  IMAD.MOV.U32 R10, RZ, RZ, c[0x0][0x1d0] ;  /* 0x00007400ff0a7624 */ /* 0x010fc400078e00ff */
[----:B--2---:R1:W-:Y:S01]  /*0530*/  STL [R1+0x34], R0 ;  /* 0x0000340001007387 */ /* 0x0043e20000100800 */
[----:B------:R-:W-:Y:S02]  /*0540*/  IMAD.MOV.U32 R9, RZ, RZ, R0 ;  /* 0x000000ffff097224 */ /* 0x000fe400078e0000 */
[----:B-1----:R-:W-:Y:S01]  /*0550*/  IMAD.MOV.U32 R0, RZ, RZ, c[0x0][0x228] ;  /* 0x00008a00ff007624 */ /* 0x002fe200078e00ff */
[----:B------:R-:W-:Y:S05]  /*0560*/  @P0 BRA `(.L_x_2933) ;  /* 0x0000005000000947 */ /* 0x000fea0003800000 */
[----:B---3--:R-:W-:Y:S05]  /*0570*/  @!P1 BRA `(.L_x_2933) ;  /* 0x0000004000009947 */ /* 0x008fea0003800000 */
[----:B------:R1:W2:Y:S04]  /*0580*/  LDG.E R8, [R6.64] ;  /* 0x0000000e06087981 */ /* 0x0002a8000c1e1900 */
[----:B-1----:R-:W2:Y:S02]  /*0590*/  LDG.E R6, [R6.64+0x4] ;  /* 0x0000040e06067981 */ /* 0x002ea4000c1e1900 */
[----:B--2---:R-:W-:-:S05]  /*05a0*/  IADD3 R9, -R8, R6, RZ ;  /* 0x0000000608097210 */ /* 0x004fca0007ffe1ff */
[----:B------:R1:W-:Y:S02]  /*05b0*/  STL [R1+0x34], R9 ;  /* 0x0000340901007387 */ /* 0x0003e40000100800 */
.L_x_2933:
[----:B---3--:R-:W-:-:S04]  /*05c0*/  ISETP.NE.U32.AND P0, PT, RZ, c[0x0][0x368], PT ;  /* 0x0000da00ff007a0c */ /* 0x008fc80003f05070 */
[----:B------:R-:W-:-:S13]  /*05d0*/  ISETP.NE.AND.EX P0, PT, RZ, c[0x0][0x36c], PT, P0 ;  /* 0x0000db00ff007a0c */ /* 0x000fda0003f05300 */
[----:B------:R-:W-:Y:S05]  /*05e0*/  @!P0 BRA `(.L_x_2934) ;  /* 0x0000003000008947 */ /* 0x000fea0003800000 */
[----:B------:R-:W-:-:S05]  /*05f0*/  IMAD.WIDE R4, R14, R139, c[0x0][0x368] ;  /* 0x0000da000e047625 */ /* 0x000fca00078e028b */
[----:B------:R2:W5:Y:S01]  /*0600*/  LDG.E R10, [R4.64] ;  /* 0x0000000e040a7981 */ /* 0x000562000c1e1900 */
[----:B------:R-:W-:Y:S05]  /*0610*/  BRA `(.L_x_2935) ;  /* 0x0000004000007947 */ /* 0x000fea0003800000 */
.L_x_2934:
[----:B------:R-:W-:Y:S05]  /*0620*/  @!P4 BRA `(.L_x_2935) ;  /* 0x000000300000c947 */ /* 0x000fea0003800000 */
[----:B------:R2:W3:Y:S04]  /*0630*/  LDG.E R6, [R4.64] ;  /* 0x0000000e04067981 */ /* 0x0004e8000c1e1900 */
[----:B--2---:R-:W3:Y:S02]  /*0640*/  LDG.E R4, [R4.64+0x4] ;  /* 0x0000040e04047981 */ /* 0x004ee4000c1e1900 */
[----:B---3--:R-:W-:Y:S02]  /*0650*/  IADD3 R10, -R6, R4, RZ ;  /* 0x00000004060a7210 */ /* 0x008fe40007ffe1ff */
.L_x_2935:
[----:B------:R-:W3:Y:S04]  /*0660*/  LDL.LU R15, [R1+0x38] ;  /* 0x00003800010f7983 */ /* 0x000ee80000300800 */
[----:B--2---:R2:W4:Y:S04]  /*0670*/  @P3 LDG.E R5, [R2.64] ;  /* 0x0000000e02053981 */ /* 0x004528000c1e1900 */
[----:B------:R2:W4:Y:S01]  /*0680*/  @P3 LDG.E R4, [R2.64+0x4] ;  /* 0x0000040e02043981 */ /* 0x000522000c1e1900 */
[----:B------:R-:W-:Y:S01]  /*0690*/  IMAD.MOV.U32 R6, RZ, RZ, c[0x0][0x2c4] ;  /* 0x0000b100ff067624 */ /* 0x000fe200078e00ff */
[----:B------:R-:W-:Y:S01]  /*06a0*/  ISETP.NE.U32.AND P0, PT, RZ, c[0x0][0x378], PT ;  /* 0x0000de00ff007a0c */ /* 0x000fe20003f05070 */
[----:B------:R-:W-:-:S02]  /*06b0*/  IMAD.MOV.U32 R7, RZ, RZ, c[0x0][0x32c] ;  /* 0x0000cb00ff077624 */ /* 0x000fc400078e00ff */
[----:B-----5:R-:W-:Y:S01]  /*06c0*/  IMAD.MOV.U32 R137, RZ, RZ, R10 ;  /* 0x000000ffff897224 */ /* 0x020fe200078e000a */
[----:B------:R-:W-:Y:S02]  /*06d0*/  ISETP.NE.AND P2, PT, R6, 0x1, PT ;  /* 0x000000010600780c */ /* 0x000fe40003f45270 */
[----:B------:R-:W-:Y:S02]  /*06e0*/  ISETP.NE.AND.EX P0, PT, RZ, c[0x0][0x37c], PT, P0 ;  /* 0x0000df00ff007a0c */ /* 0x000fe40003f05300 */
[----:B------:R-:W-:Y:S01]  /*06f0*/  ISETP.GE.AND P1, PT, R7, 0x1, PT ;  /* 0x000000010700780c */ /* 0x000fe20003f26270 */
[----:B------:R-:W-:Y:S02]  /*0700*/  IMAD.IADD R6, R10, 0x1, -R155 ;  /* 0x000000010a067824 */ /* 0x000fe400078e0a9b */
[----:B------:R-:W-:-:S05]  /*0710*/  IMAD.MOV.U32 R11, RZ, RZ, R12 ;  /* 0x000000ffff0b7224 */ /* 0x000fca00078e000c */
[----:B------:R1:W-:Y:S03]  /*0720*/  STL [R1+0x18], R11 ;  /* 0x0000180b01007387 */ /* 0x0003e60000100800 */
[----:B--2---:R-:W-:-:S05]  /*0730*/  @P0 IMAD.WIDE R2, R14, R139, c[0x0][0x378] ;  /* 0x0000de000e020625 */ /* 0x004fca00078e028b */
[----:B------:R2:W5:Y:S02]  /*0740*/  @P0 LDG.E R137, [R2.64] ;  /* 0x0000000e02890981 */ /* 0x000564000c1e1900 */
[----:B--2---:R-:W-:-:S05]  /*0750*/  @P2 IADD3 R2, R11, 0x7f, RZ ;  /* 0x0000007f0b022810 */ /* 0x004fca0007ffe0ff */
[----:B------:R-:W-:Y:S01]  /*0760*/  @P2 IMAD.HI.U32 R3, R2, c[0x0][0x2c8], RZ ;  /* 0x0000b20002032a27 */ /* 0x000fe200078e00ff */
[----:B------:R-:W-:-:S04]  /*0770*/  IADD3 R2, R12, 0x7f, RZ ;  /* 0x0000007f0c027810 */ /* 0x000fc80007ffe0ff */
[----:B------:R-:W-:Y:S02]  /*0780*/  @P2 SHF.R.U32.HI R2, RZ, c[0x0][0x2cc], R3 ;  /* 0x0000b300ff022a19 */ /* 0x000fe40000011603 */
[----:B---3--:R-:W-:-:S04]  /*0790*/  LOP3.LUT R15, R15, 0xfffffdff, RZ, 0xc0, !PT ;  /* 0xfffffdff0f0f7812 */ /* 0x008fc800078ec0ff */
[----:B------:R-:W-:Y:S01]  /*07a0*/  @P2 LOP3.LUT R15, R15, 0x200, RZ, 0xfc, !PT ;  /* 0x000002000f0f2812 */ /* 0x000fe200078efcff */
[----:B----4-:R-:W-:-:S03]  /*07b0*/  @P3 IMAD.IADD R0, R4, 0x1, -R5 ;  /* 0x0000000104003824 */ /* 0x010fc600078e0a05 */
[----:B------:R-:W-:Y:S01]  /*07c0*/  LOP3.LUT R15, R15, 0xfffffeff, RZ, 0xc0, !PT ;  /* 0xfffffeff0f0f7812 */ /* 0x000fe200078ec0ff */
[----:B------:R-:W-:-:S03]  /*07d0*/  IMAD.IADD R8, R6, 0x1, R0 ;  /* 0x0000000106087824 */ /* 0x000fc600078e0200 */
[----:B------:R-:W-:Y:S02]  /*07e0*/  @P1 LOP3.LUT R15, R15, 0x100, RZ, 0xfc, !PT ;  /* 0x000001000f0f1812 */ /* 0x000fe400078efcff */
[----:B------:R1:W-:Y:S01]  /*07f0*/  STL [R1+0x30], R8 ;  /* 0x0000300801007387 */ /* 0x0003e20000100800 */
[----:B------:R-:W-:-:S03]  /*0800*/  IADD3 R166, R8, 0x1, -R9 ;  /* 0x0000000108a67810 */ /* 0x000fc60007ffe809 */
[----:B------:R1:W-:Y:S02]  /*0810*/  STL [R1+0x38], R15 ;  /* 0x0000380f01007387 */ /* 0x0003e40000100800 */
        /* <DEDUP_REMOVED lines=12> */
.L_x_2937:
[----:B------:R-:W-:-:S13]  /*08e0*/  ISETP.NE.AND P0, PT, R7, 0x1, PT ;  /* 0x000000010700780c */ /* 0x000fda0003f05270 */
[----:B------:R-:W-:-:S05]  /*08f0*/  @P0 IMAD.HI.U32 R2, R3, c[0x0][0x330], RZ ;  /* 0x0000cc0003020a27 */ /* 0x000fca00078e00ff */
[----:B------:R-:W-:-:S05]  /*0900*/  @P0 SHF.R.U32.HI R3, RZ, c[0x0][0x334], R2 ;  /* 0x0000cd00ff030a19 */ /* 0x000fca0000011602 */
.L_x_2938:
[----:B------:R-:W-:-:S05]  /*0910*/  IMAD R3, R3, R7, c[0x0][0x32c] ;  /* 0x0000cb0003037624 */ /* 0x000fca00078e0207 */
[----:B------:R-:W-:Y:S02]  /*0920*/  IMNMX R5, R5, R3, PT ;  /* 0x0000000305057217 */ /* 0x000fe40003800200 */
.L_x_2936:
[C---:B------:R-:W-:Y:S01]  /*0930*/  IADD3 R3, R8.reuse, 0x2f, RZ ;  /* 0x0000002f08037810 */ /* 0x040fe20007ffe0ff */
[----:B-1----:R-:W-:Y:S02]  /*0940*/  IMAD.IADD R8, R8, 0x1, -R9 ;  /* 0x0000000108087824 */ /* 0x002fe400078e0a09 */
[----:B------:R-:W-:-:S03]  /*0950*/  @P2 IMAD.HI.U32 R4, R11, c[0x0][0x2c8], RZ ;  /* 0x0000b2000b042a27 */ /* 0x000fc600078e00ff */
[----:B------:R1:W-:Y:S01]  /*0960*/  STL [R1+0x68], R8 ;  /* 0x0000680801007387 */ /* 0x0003e20000100800 */
[----:B------:R-:W-:Y:S01]  /*0970*/  IMAD.MOV.U32 R2, RZ, RZ, R11 ;  /* 0x000000ffff027224 */ /* 0x000fe200078e000b */
[----:B------:R-:W-:Y:S01]  /*0980*/  @P2 SHF.R.U32.HI R2, RZ, c[0x0][0x2cc], R4 ;  /* 0x0000b300ff022a19 */ /* 0x000fe20000011604 */
[----:B------:R-:W-:-:S04]  /*0990*/  IMAD.HI R3, R3, 0x2aaaaaab, RZ ;  /* 0x2aaaaaab03037827 */ /* 0x000fc800078e02ff */
[----:B------:R-:W-:Y:S01]  /*09a0*/  IMAD.IADD R2, R8, 0x1, R2 ;  /* 0x0000000108027824 */ /* 0x000fe200078e0202 */
[----:B------:R-:W-:-:S04]  /*09b0*/  SHF.R.U32.HI R4, RZ, 0x1f, R3 ;  /* 0x0000001fff047819 */ /* 0x000fc80000011603 */
[----:B------:R-:W-:Y:S02]  /*09c0*/  LEA.HI.SX32 R167, R3, R4, 0x1d ;  /* 0x0000000403a77211 */ /* 0x000fe400078feaff */
        /* <DEDUP_REMOVED lines=10> */
.L_x_2940:
[----:B------:R-:W-:-:S13]  /*0a70*/  ISETP.NE.AND P0, PT, R7, 0x1, PT ;  /* 0x000000010700780c */ /* 0x000fda0003f05270 */
[----:B------:R-:W-:-:S05]  /*0a80*/  @P0 IMAD.HI.U32 R3, R2, c[0x0][0x330], RZ ;  /* 0x0000cc0002030a27 */ /* 0x000fca00078e00ff */
[----:B------:R-:W-:-:S05]  /*0a90*/  @P0 SHF.R.U32.HI R2, RZ, c[0x0][0x334], R3 ;  /* 0x0000cd00ff020a19 */ /* 0x000fca0000011603 */
.L_x_2941:
[----:B------:R-:W-:-:S05]  /*0aa0*/  IMAD R2, R2, c[0x0][0x32c], RZ ;  /* 0x0000cb0002027a24 */ /* 0x000fca00078e02ff */
[----:B------:R-:W-:-:S04]  /*0ab0*/  IMNMX R4, R4, R2, !PT ;  /* 0x0000000204047217 */ /* 0x000fc80007800200 */
.L_x_2939:
        /* <DEDUP_REMOVED lines=12> */
[----:B------:R-:W-:-:S03]  /*0b80*/  IMNMX R2, R2, R0, PT ;  /* 0x0000000002027217 */ /* 0x000fc60003800200 */
[----:B------:R-:W-:Y:S01]  /*0b90*/  IMAD.WIDE.U32 R4, R3, -0x55555555, RZ ;  /* 0xaaaaaaab03047825 */ /* 0x000fe200078e00ff */
[----:B------:R-:W-:-:S04]  /*0ba0*/  ISETP.GT.AND P0, PT, R2, R3, PT ;  /* 0x000000030200720c */ /* 0x000fc80003f04270 */
[----:B------:R-:W-:-:S05]  /*0bb0*/  SHF.R.U32.HI R131, RZ, 0x5, R5 ;  /* 0x00000005ff837819 */ /* 0x000fca0000011605 */
[----:B------:R-:W-:-:S04]  /*0bc0*/  IMAD.MOV.U32 R5, RZ, RZ, R131 ;  /* 0x000000ffff057224 */ /* 0x000fc800078e0083 */
[----:B------:R-:W-:-:S05]  /*0bd0*/  @P0 IADD3 R2, R2, 0x2f, RZ ;  /* 0x0000002f02020810 */ /* 0x000fca0007ffe0ff */
        /* <DEDUP_REMOVED lines=9> */
[----:B------:R-:W-:Y:S01]  /*0c70*/  SHF.R.S32.HI R11, RZ, 0x1f, R191 ;  /* 0x0000001fff0b7819 */ /* 0x000fe200000114bf */
[----:B------:R-:W-:Y:S01]  /*0c80*/  IMAD R7, R192, c[0x0][0x240], RZ ;  /* 0x00009000c0077a24 */ /* 0x000fe200078e02ff */
[----:B------:R-:W-:Y:S01]  /*0c90*/  MOV R142, 0x30 ;  /* 0x00000030008e7802 */ /* 0x000fe20000000f00 */
[----:B------:R-:W-:Y:S01]  /*0ca0*/  IMAD.MOV.U32 R175, RZ, RZ, c[0x0][0x27c] ;  /* 0x00009f00ffaf7624 */ /* 0x000fe200078e00ff */
[----:B------:R-:W-:Y:S01]  /*0cb0*/  IADD3 R36, R5, -0x1, RZ ;  /* 0xffffffff05247810 */ /* 0x000fe20007ffe0ff */
[----:B------:R-:W-:Y:S01]  /*0cc0*/  IMAD R7, R16, c[0x0][0x244], R7 ;  /* 0x0000910010077a24 */ /* 0x000fe200078e0207 */
[----:B------:R-:W-:Y:S01]  /*0cd0*/  SHF.R.S32.HI R6, RZ, 0x1f, R14 ;  /* 0x0000001fff067819 */ /* 0x000fe2000001140e */
[C---:B------:R-:W-:Y:S01]  /*0ce0*/  IMAD R168, R142.reuse, c[0x0][0x23c], RZ ;  /* 0x00008f008ea87a24 */ /* 0x040fe200078e02ff */
[----:B-1----:R-:W-:Y:S01]  /*0cf0*/  SHF.R.S32.HI R8, RZ, 0x1f, R36 ;  /* 0x0000001fff087819 */ /* 0x002fe20000011424 */
[----:B------:R-:W-:Y:S01]  /*0d00*/  IMAD.WIDE.U32 R146, R142, c[0x0][0x238], RZ ;  /* 0x00008e008e927a25 */ /* 0x000fe200078e00ff */
[----:B------:R-:W-:Y:S01]  /*0d10*/  SEL R27, R6, RZ, !P3 ;  /* 0x000000ff061b7207 */ /* 0x000fe20005800000 */
[----:B------:R-:W-:Y:S01]  /*0d20*/  ULDC.U8 UR4, c[0x0][0x298] ;  /* 0x0000a60000047ab9 */ /* 0x000fe20000000000 */
[----:B------:R-:W-:Y:S01]  /*0d30*/  SEL R92, R14, RZ, !P3 ;  /* 0x000000ff0e5c7207 */ /* 0x000fe20005800000 */
[----:B------:R-:W-:Y:S01]  /*0d40*/  IMAD.IADD R168, R147, 0x1, R168 ;  /* 0x0000000193a87824 */ /* 0x000fe200078e02a8 */
[----:B------:R-:W-:Y:S01]  /*0d50*/  MOV R171, c[0x0][0x280] ;  /* 0x0000a00000ab7a02 */ /* 0x000fe20000000f00 */
[----:B------:R-:W-:-:S02]  /*0d60*/  IMAD.MOV.U32 R138, RZ, RZ, c[0x0][0x238] ;  /* 0x00008e00ff8a7624 */ /* 0x000fc400078e00ff */
[----:B------:R-:W-:Y:S01]  /*0d70*/  IMAD.IADD R31, R154, 0x1, R10 ;  /* 0x000000019a1f7824 */ /* 0x000fe200078e020a */
[----:B------:R-:W-:Y:S01]  /*0d80*/  SHF.L.U64.HI R149, R171, R139, c[0x0][0x284] ;  /* 0x0000a100ab957619 */ /* 0x000fe2000001028b */
[----:B------:R-:W-:Y:S01]  /*0d90*/  IMAD R25, R192, c[0x0][0x210], RZ ;  /* 0x00008400c0197a24 */ /* 0x000fe200078e02ff */
[----:B------:R-:W-:Y:S01]  /*0da0*/  SHF.L.U32 R156, R138, 0x5, RZ ;  /* 0x000000058a9c7819 */ /* 0x000fe200000006ff */
[----:B------:R-:W-:Y:S01]  /*0db0*/  IMAD.MOV.U32 R148, RZ, RZ, 0x5 ;  /* 0x00000005ff947424 */ /* 0x000fe200078e00ff */
[----:B------:R-:W-:Y:S01]  /*0dc0*/  SHF.R.S32.HI R37, RZ, 0x1f, R31 ;  /* 0x0000001fff257819 */ /* 0x000fe2000001141f */
[----:B------:R-:W-:Y:S01]  /*0dd0*/  IMAD R25, R16, c[0x0][0x214], R25 ;  /* 0x0000850010197a24 */ /* 0x000fe200078e0219 */
[----:B--2---:R-:W-:Y:S01]  /*0de0*/  LEA.HI R2, R11, R191, RZ, 0x3 ;  /* 0x000000bf0b027211 */ /* 0x004fe200078f18ff */
[----:B------:R-:W-:Y:S01]  /*0df0*/  IMAD.MOV.U32 R140, RZ, RZ, c[0x0][0x1e0] ;  /* 0x00007800ff8c7624 */ /* 0x000fe200078e00ff */
[----:B------:R-:W-:Y:S01]  /*0e00*/  SHF.L.U64.HI R150, R171, R148, c[0x0][0x284] ;  /* 0x0000a100ab967619 */ /* 0x000fe20000010294 */
[----:B------:R-:W-:Y:S01]  /*0e10*/  IMAD.MOV.U32 R170, RZ, RZ, c[0x0][0x290] ;  /* 0x0000a400ffaa7624 */ /* 0x000fe200078e00ff */
[----:B------:R-:W-:Y:S01]  /*0e20*/  SHF.R.S32.HI R83, RZ, 0x3, R2 ;  /* 0x00000003ff537819 */ /* 0x000fe20000011402 */
[----:B------:R-:W-:Y:S01]  /*0e30*/  IMAD R162, R142, c[0x0][0x294], RZ ;  /* 0x0000a5008ea27a24 */ /* 0x000fe200078e02ff */
[----:B------:R-:W-:Y:S01]  /*0e40*/  LOP3.LUT R2, R2, 0xfffffff8, RZ, 0xc0, !PT ;  /* 0xfffffff802027812 */ /* 0x000fe200078ec0ff */
[----:B------:R-:W-:Y:S01]  /*0e50*/  IMAD R163, R142, c[0x0][0x284], RZ ;  /* 0x0000a1008ea37a24 */ /* 0x000fe200078e02ff */
[--C-:B------:R-:W-:Y:S01]  /*0e60*/  SHF.R.S32.HI R39, RZ, 0x1f, R83.reuse ;  /* 0x0000001fff277819 */ /* 0x100fe20000011453 */
[----:B------:R-:W-:Y:S01]  /*0e70*/  IMAD.IADD R116, R0, 0x1, -R83 ;  /* 0x0000000100747824 */ /* 0x000fe200078e0a53 */
[----:B------:R-:W-:Y:S01]  /*0e80*/  IADD3 R130, P1, R83, R13, RZ ;  /* 0x0000000d53827210 */ /* 0x000fe20007f3e0ff */
[----:B------:R-:W-:Y:S01]  /*0e90*/  IMAD.IADD R28, R191, 0x1, -R2 ;  /* 0x00000001bf1c7824 */ /* 0x000fe200078e0a02 */
[----:B------:R-:W-:Y:S01]  /*0ea0*/  IADD3 R136, R83, 0x10, RZ ;  /* 0x0000001053887810 */ /* 0x000fe20007ffe0ff */
[----:B------:R-:W-:Y:S01]  /*0eb0*/  IMAD R21, R39, c[0x0][0x290], RZ ;  /* 0x0000a40027157a24 */ /* 0x000fe200078e02ff */
[----:B------:R-:W-:Y:S01]  /*0ec0*/  LEA.HI.X.SX32 R132, R13, R39, 0x1, P1 ;  /* 0x000000270d847211 */ /* 0x000fe200008f0eff */
[C---:B------:R-:W-:Y:S01]  /*0ed0*/  IMAD.SHL.U32 R34, R28.reuse, 0x8, RZ ;  /* 0x000000081c227824 */ /* 0x040fe200078e00ff */
[----:B------:R-:W-:Y:S01]  /*0ee0*/  SHF.L.U32 R28, R28, 0x2, RZ ;  /* 0x000000021c1c7819 */ /* 0x000fe200000006ff */
[----:B------:R-:W-:Y:S01]  /*0ef0*/  IMAD.WIDE.U32 R12, R138, 0x20, RZ ;  /* 0x000000208a0c7825 */ /* 0x000fe200078e00ff */
[----:B------:R-:W-:-:S02]  /*0f00*/  IADD3 R135, R83, 0x20, RZ ;  /* 0x0000002053877810 */ /* 0x000fc40007ffe0ff */
[----:B------:R-:W-:Y:S01]  /*0f10*/  SHF.R.S32.HI R35, RZ, 0x1f, R34 ;  /* 0x0000001fff237819 */ /* 0x000fe20000011422 */
[----:B------:R-:W-:Y:S01]  /*0f20*/  IMAD R2, R132, c[0x0][0x238], RZ ;  /* 0x00008e0084027a24 */ /* 0x000fe200078e02ff */
[C---:B------:R-:W-:Y:S01]  /*0f30*/  IADD3 R82, R34.reuse, 0x40, RZ ;  /* 0x0000004022527810 */ /* 0x040fe20007ffe0ff */
[----:B------:R-:W-:Y:S01]  /*0f40*/  IMAD R21, R83, c[0x0][0x294], R21 ;  /* 0x0000a50053157a24 */ /* 0x000fe200078e0215 */
[----:B------:R-:W-:Y:S01]  /*0f50*/  ISETP.GE.AND P5, PT, R34, c[0x0][0x1d4], PT ;  /* 0x0000750022007a0c */ /* 0x000fe20003fa6270 */
[----:B------:R-:W-:Y:S01]  /*0f60*/  IMAD R4, R130, c[0x0][0x23c], R2 ;  /* 0x00008f0082047a24 */ /* 0x000fe200078e0202 */
[----:B------:R-:W-:Y:S01]  /*0f70*/  ISETP.GE.AND P6, PT, R82, c[0x0][0x1d4], PT ;  /* 0x0000750052007a0c */ /* 0x000fe20003fc6270 */
[----:B------:R-:W-:Y:S01]  /*0f80*/  IMAD.WIDE.U32 R2, R130, c[0x0][0x238], R34 ;  /* 0x00008e0082027a25 */ /* 0x000fe200078e0022 */
[----:B------:R-:W-:Y:S02]  /*0f90*/  SHF.R.S32.HI R29, RZ, 0x1f, R28 ;  /* 0x0000001fff1d7819 */ /* 0x000fe4000001141c */
[C---:B------:R-:W-:Y:S01]  /*0fa0*/  SHF.L.U64.HI R164, R140.reuse, R148, c[0x0][0x1e4] ;  /* 0x000079008ca47619 */ /* 0x040fe20000010294 */
[----:B------:R-:W-:Y:S01]  /*0fb0*/  IMAD.IADD R3, R3, 0x1, R4 ;  /* 0x0000000103037824 */ /* 0x000fe200078e0204 */
[C---:B------:R-:W-:Y:S01]  /*0fc0*/  SHF.L.U64.HI R165, R140.reuse, R139, c[0x0][0x1e4] ;  /* 0x000079008ca57619 */ /* 0x040fe2000001028b */
[----:B------:R-:W-:Y:S01]  /*0fd0*/  IMAD.WIDE.U32 R152, R83, c[0x0][0x1e0], RZ ;  /* 0x0000780053987a25 */ /* 0x000fe200078e00ff */
[----:B------:R-:W-:-:S02]  /*0fe0*/  SHF.L.U32 R173, R140, 0x5, RZ ;  /* 0x000000058cad7819 */ /* 0x000fc400000006ff */
[----:B------:R-:W-:Y:S01]  /*0ff0*/  SHF.L.U64.HI R139, R170, R139, c[0x0][0x294] ;  /* 0x0000a500aa8b7619 */ /* 0x000fe2000001028b */
[----:B------:R-:W-:Y:S01]  /*1000*/  IMAD.WIDE.U32 R4, R16, c[0x0][0x240], R2 ;  /* 0x0000900010047a25 */ /* 0x000fe200078e0002 */
[----:B------:R-:W-:-:S03]  /*1010*/  P2R R134, PR, RZ, 0x20 ;  /* 0x00000020ff867803 */ /* 0x000fc60000000000 */
[----:B------:R-:W-:Y:S01]  /*1020*/  IMAD R2, R168, R36, RZ ;  /* 0x00000024a8027224 */ /* 0x000fe200078e02ff */
[----:B------:R-:W-:Y:S01]  /*1030*/  IADD3 R5, R5, R7, RZ ;  /* 0x0000000705057210 */ /* 0x000fe20007ffe0ff */
[----:B------:R-:W-:Y:S02]  /*1040*/  IMAD R157, R142, c[0x0][0x1e4], RZ ;  /* 0x000079008e9d7a24 */ /* 0x000fe400078e02ff */
[----:B------:R-:W-:Y:S02]  /*1050*/  IMAD R7, R8, R146, R2 ;  /* 0x0000009208077224 */ /* 0x000fe400078e0202 */
[----:B------:R-:W-:-:S04]  /*1060*/  IMAD.WIDE.U32 R114, R92, c[0x0][0x248], R4 ;  /* 0x000092005c727a25 */ /* 0x000fc800078e0004 */
[----:B------:R-:W-:Y:S02]  /*1070*/  IMAD.SHL.U32 R8, R83, 0x40, RZ ;  /* 0x0000004053087824 */ /* 0x000fe400078e00ff */
[----:B------:R-:W-:Y:S02]  /*1080*/  IMAD.MOV.U32 R112, RZ, RZ, R114 ;  /* 0x000000ffff707224 */ /* 0x000fe400078e0072 */
[----:B------:R-:W-:Y:S01]  /*1090*/  IMAD.WIDE.U32 R144, R142, c[0x0][0x290], RZ ;  /* 0x0000a4008e907a25 */ /* 0x000fe200078e00ff */
[----:B------:R-:W-:-:S03]  /*10a0*/  LOP3.LUT R24, R8, 0x1c0, RZ, 0xc0, !PT ;  /* 0x000001c008187812 */ /* 0x000fc600078ec0ff */
[----:B------:R-:W-:Y:S01]  /*10b0*/  IMAD R8, R37, c[0x0][0x1e0], RZ ;  /* 0x0000780025087a24 */ /* 0x000fe200078e02ff */
[----:B------:R-:W-:Y:S01]  /*10c0*/  SHF.R.U32.HI R38, RZ, 0x3, R24 ;  /* 0x00000003ff267819 */ /* 0x000fe20000011618 */
[----:B------:R-:W-:Y:S01]  /*10d0*/  IMAD.WIDE.U32 R142, R142, c[0x0][0x280], RZ ;  /* 0x0000a0008e8e7a25 */ /* 0x000fe200078e00ff */
[----:B------:R-:W-:-:S03]  /*10e0*/  LOP3.LUT R67, R24, 0x38, R34, 0xf8, !PT ;  /* 0x0000003818437812 */ /* 0x000fc600078ef822 */
[----:B------:R-:W-:Y:S01]  /*10f0*/  IMAD R8, R31, c[0x0][0x1e4], R8 ;  /* 0x000079001f087a24 */ /* 0x000fe200078e0208 */
[----:B------:R-:W-:Y:S01]  /*1100*/  IADD3 R163, R143, R163, RZ ;  /* 0x000000a38fa37210 */ /* 0x000fe20007ffe0ff */
[----:B------:R-:W-:Y:S02]  /*1110*/  IMAD.SHL.U32 R174, R140, 0x10, RZ ;  /* 0x000000108cae7824 */ /* 0x000fe400078e00ff */
[----:B------:R-:W-:-:S04]  /*1120*/  IMAD.WIDE.U32 R158, R135, c[0x0][0x1e0], RZ ;  /* 0x00007800879e7a25 */ /* 0x000fc800078e00ff */
[----:B------:R-:W-:-:S04]  /*1130*/  IMAD.WIDE.U32 R140, R140, 0x30, RZ ;  /* 0x000000308c8c7825 */ /* 0x000fc800078e00ff */
[----:B------:R-:W-:-:S04]  /*1140*/  IMAD.WIDE.U32 R160, R136, c[0x0][0x1e0], RZ ;  /* 0x0000780088a07a25 */ /* 0x000fc800078e00ff */
[C---:B------:R-:W-:Y:S01]  /*1150*/  IMAD.SHL.U32 R172, R171.reuse, 0x20, RZ ;  /* 0x00000020abac7824 */ /* 0x040fe200078e00ff */
[----:B------:R-:W-:Y:S01]  /*1160*/  SHF.L.U32 R171, R171, 0x4, RZ ;  /* 0x00000004abab7819 */ /* 0x000fe200000006ff */
[----:B------:R-:W-:Y:S02]  /*1170*/  IMAD.SHL.U32 R169, R170, 0x20, RZ ;  /* 0x00000020aaa97824 */ /* 0x000fe400078e00ff */
[----:B------:R-:W-:Y:S02]  /*1180*/  IMAD.IADD R162, R145, 0x1, R162 ;  /* 0x0000000191a27824 */ /* 0x000fe400078e02a2 */
[----:B------:R-:W-:Y:S02]  /*1190*/  IMAD.IADD R157, R141, 0x1, R157 ;  /* 0x000000018d9d7824 */ /* 0x000fe400078e029d */
[--C-:B---3--:R-:W-:Y:S01]  /*11a0*/  @P0 IMAD.MOV.U32 R2, RZ, RZ, R9.reuse ;  /* 0x000000ffff020224 */ /* 0x108fe200078e0009 */
[----:B------:R-:W-:Y:S01]  /*11b0*/  @P0 SHF.R.S32.HI R3, RZ, 0x1f, R9 ;  /* 0x0000001fff030819 */ /* 0x000fe20000011409 */
[----:B------:R-:W-:Y:S01]  /*11c0*/  @!P0 IMAD.MOV.U32 R2, RZ, RZ, R14 ;  /* 0x000000ffff028224 */ /* 0x000fe200078e000e */
[----:B------:R-:W-:Y:S01]  /*11d0*/  @!P0 MOV R3, R6 ;  /* 0x0000000600038202 */ /* 0x000fe20000000f00 */
[----:B------:R-:W-:Y:S01]  /*11e0*/  IMAD R6, R36, -0x30, R116 ;  /* 0xffffffd024067824 */ /* 0x000fe200078e0274 */
[----:B------:R-:W-:Y:S01]  /*11f0*/  ISETP.GE.AND P0, PT, R34, c[0x0][0x27c], PT ;  /* 0x00009f0022007a0c */ /* 0x000fe20003f06270 */
[----:B------:R-:W-:Y:S01]  /*1200*/  IMAD.SHL.U32 R9, R175, 0x2, RZ ;  /* 0x00000002af097824 */ /* 0x000fe200078e00ff */
[----:B------:R-:W-:Y:S01]  /*1210*/  SEL R90, R2, RZ, !P4 ;  /* 0x000000ff025a7207 */ /* 0x000fe20006000000 */
[----:B------:R-:W-:Y:S01]  /*1220*/  IMAD R2, R27, c[0x0][0x248], RZ ;  /* 0x000092001b027a24 */ /* 0x000fe200078e02ff */
[----:B------:R-:W-:Y:S01]  /*1230*/  SEL R33, R3, RZ, !P4 ;  /* 0x000000ff03217207 */ /* 0x000fe20006000000 */
[----:B------:R-:W-:Y:S01]  /*1240*/  IMAD.WIDE.U32 R14, R83, c[0x0][0x290], R34 ;  /* 0x0000a400530e7a25 */ /* 0x000fe200078e0022 */
[----:B------:R-:W-:-:S02]  /*1250*/  ISETP.GE.AND P2, PT, R6, 0x1, PT ;  /* 0x000000010600780c */ /* 0x000fc40003f46270 */
[----:B------:R-:W-:Y:S01]  /*1260*/  LEA.HI R3, R11, R191, RZ, 0x6 ;  /* 0x000000bf0b037211 */ /* 0x000fe200078f30ff */
[----:B------:R-:W-:Y:S01]  /*1270*/  IMAD R2, R92, c[0x0][0x24c], R2 ;  /* 0x000093005c027a24 */ /* 0x000fe200078e0202 */
[----:B------:R-:W-:Y:S02]  /*1280*/  ISETP.GE.AND P1, PT, R6, 0x11, PT ;  /* 0x000000110600780c */ /* 0x000fe40003f26270 */
[----:B------:R-:W-:Y:S02]  /*1290*/  SHF.L.U32 R3, R3, 0x3, RZ ;  /* 0x0000000303037819 */ /* 0x000fe400000006ff */
[----:B------:R-:W-:Y:S02]  /*12a0*/  IADD3 R113, R115, R2, RZ ;  /* 0x0000000273717210 */ /* 0x000fe40007ffe0ff */
[----:B------:R-:W-:Y:S02]  /*12b0*/  LOP3.LUT R30, R3, 0xfffffe00, RZ, 0xc0, !PT ;  /* 0xfffffe00031e7812 */ /* 0x000fe400078ec0ff */
[----:B------:R-:W-:Y:S01]  /*12c0*/  @P0 IADD3 R9, -R9, c[0x0][0x1d4], RZ ;  /* 0x0000750009090a10 */ /* 0x000fe20007ffe1ff */
[----:B------:R-:W-:Y:S01]  /*12d0*/  IMAD.WIDE.U32 R4, R36, R146, R112 ;  /* 0x0000009224047225 */ /* 0x000fe200078e0070 */
[----:B------:R-:W-:-:S02]  /*12e0*/  SEL R11, RZ, c[0x0][0x27c], !P0 ;  /* 0x00009f00ff0b7a07 */ /* 0x000fc40004000000 */
[----:B------:R-:W-:Y:S01]  /*12f0*/  LOP3.LUT R67, R30, R67, R38, 0xf6, !PT ;  /* 0x000000431e437212 */ /* 0x000fe200078ef626 */
[----:B------:R-:W-:Y:S01]  /*1300*/  IMAD.IADD R7, R5, 0x1, R7 ;  /* 0x0000000105077824 */ /* 0x000fe200078e0207 */
[C---:B------:R-:W-:Y:S02]  /*1310*/  @P2 LEA R2, P0, R4.reuse, c[0x0][0x220], 0x1 ;  /* 0x0000880004022a11 */ /* 0x040fe400078008ff */
[----:B------:R-:W-:Y:S02]  /*1320*/  SHF.L.U32 R67, R67, 0x1, RZ ;  /* 0x0000000143437819 */ /* 0x000fe400000006ff */
[----:B------:R-:W-:Y:S02]  /*1330*/  @P2 LEA.HI.X R3, R4, c[0x0][0x224], R7, 0x1, P0 ;  /* 0x0000890004032a11 */ /* 0x000fe400000f0c07 */
[----:B------:R-:W-:Y:S02]  /*1340*/  ISETP.GT.AND P0, PT, R6, 0x20, PT ;  /* 0x000000200600780c */ /* 0x000fe40003f04270 */
[----:B------:R-:W-:Y:S01]  /*1350*/  MOV R6, c[0x0][0x23c] ;  /* 0x00008f0000067a02 */ /* 0x000fe20000000f00 */
[----:B------:R-:W-:Y:S01]  /*1360*/  @!PT LDS RZ, [RZ] ;  /* 0x00000000fffff984 */ /* 0x000fe20000000800 */
[----:B------:R-:W-:Y:S01]  /*1370*/  @!PT LDS RZ, [RZ] ;  /* 0x00000000fffff984 */ /* 0x000fe20000000800 */
[----:B------:R-:W-:Y:S01]  /*1380*/  @!PT LDS RZ, [RZ] ;  /* 0x00000000fffff984 */ /* 0x000fe20000000800 */
[----:B------:R1:W-:Y:S01]  /*1390*/  @P2 LDGSTS.E.BYPASS.LTC128B.128 [R67+0x5080], [R2.64], !P5 ;  /* 0x0508000002432fae */ /* 0x0003e2000e901d4e */
[----:B------:R-:W-:-:S03]  /*13a0*/  ISETP.GE.AND P4, PT, R34, c[0x0][0x1d4], PT ;  /* 0x0000750022007a0c */ /* 0x000fc60003f86270 */
[----:B------:R1:W-:Y:S01]  /*13b0*/  @P2 LDGSTS.E.BYPASS.LTC128B.128 [R67+0x6880], [R2.64+0x80], !P6 ;  /* 0x0688008002432fae */ /* 0x0003e2000f101d4e */
[----:B------:R-:W-:-:S04]  /*13c0*/  IMAD.SHL.U32 R127, R6, 0x20, RZ ;  /* 0x00000020067f7824 */ /* 0x000fc800078e00ff */
[----:B------:R-:W-:Y:S01]  /*13d0*/  IMAD.IADD R127, R13, 0x1, R127 ;  /* 0x000000010d7f7824 */ /* 0x000fe200078e027f */
[----:B-1----:R-:W-:-:S04]  /*13e0*/  @P1 LEA R3, P2, R138, R4, 0x4 ;  /* 0x000000048a031211 */ /* 0x002fc800078420ff */
[C---:B------:R-:W-:Y:S02]  /*13f0*/  @P1 LEA.HI.X R5, R138.reuse, R7, R6, 0x4, P2 ;  /* 0x000000078a051211 */ /* 0x040fe400010f2406 */
[C---:B------:R-:W-:Y:S02]  /*1400*/  @P1 LEA R2, P2, R3.reuse, c[0x0][0x220], 0x1 ;  /* 0x0000880003021a11 */ /* 0x040fe400078408ff */
[----:B------:R-:W-:Y:S02]  /*1410*/  SHF.L.U64.HI R138, R138, R148, c[0x0][0x23c] ;  /* 0x00008f008a8a7619 */ /* 0x000fe40000010294 */
[----:B------:R-:W-:Y:S02]  /*1420*/  @P1 LEA.HI.X R3, R3, c[0x0][0x224], R5, 0x1, P2 ;  /* 0x0000890003031a11 */ /* 0x000fe400010f0c05 */
[----:B------:R-:W-:Y:S01]  /*1430*/  @P0 IADD3 R6, P2, R4, R12, RZ ;  /* 0x0000000c04060210 */ /* 0x000fe20007f5e0ff */
[----:B------:R-:W-:Y:S01]  /*1440*/  IMAD.WIDE.U32 R4, R31, c[0x0][0x1e0], RZ ;  /* 0x000078001f047a25 */ /* 0x000fe200078e00ff */
[----:B------:R-:W-:Y:S01]  /*1450*/  SHF.L.U64.HI R148, R170, R148, c[0x0][0x294] ;  /* 0x0000a500aa947619 */ /* 0x000fe20000010294 */
[----:B------:R1:W-:Y:S02]  /*1460*/  @P1 LDGSTS.E.BYPASS.LTC128B.128 [R67+0x5880], [R2.64], !P5 ;  /* 0x0588000002431fae */ /* 0x0003e4000e901d4e */
[----:B------:R-:W-:Y:S01]  /*1470*/  @P0 IMAD.X R7, R127, 0x1, R7, P2 ;  /* 0x000000017f070824 */ /* 0x000fe200010e0607 */
[----:B------:R-:W-:Y:S01]  /*1480*/  ISETP.GE.AND P2, PT, R175, 0x1, PT ;  /* 0x00000001af00780c */ /* 0x000fe20003f46270 */
[----:B------:R1:W-:Y:S01]  /*1490*/  @P1 LDGSTS.E.BYPASS.LTC128B.128 [R67+0x7080], [R2.64+0x80], !P6 ;  /* 0x0708008002431fae */ /* 0x0003e2000f101d4e */
[----:B------:R-:W-:Y:S01]  /*14a0*/  @P0 LEA R22, P1, R6, c[0x0][0x220], 0x1 ;  /* 0x0000880006160a11 */ /* 0x000fe200078208ff */
[----:B------:R-:W-:-:S03]  /*14b0*/  IMAD.SHL.U32 R170, R170, 0x10, RZ ;  /* 0x00000010aaaa7824 */ /* 0x000fc600078e00ff */
[----:B------:R-:W-:Y:S02]  /*14c0*/  @P0 LEA.HI.X R23, R6, c[0x0][0x224], R7, 0x1, P1 ;  /* 0x0000890006170a11 */ /* 0x000fe400008f0c07 */
[----:B------:R-:W-:Y:S01]  /*14d0*/  IADD3 R133, P1, R12, 0x80, RZ ;  /* 0x000000800c857810 */ /* 0x000fe20007f3e0ff */
[----:B------:R-:W-:Y:S01]  /*14e0*/  IMAD R12, R192, c[0x0][0x260], RZ ;  /* 0x00009800c00c7a24 */ /* 0x000fe200078e02ff */
[----:B------:R-:W-:Y:S01]  /*14f0*/  IADD3 R6, R34, R11, RZ ;  /* 0x0000000b22067210 */ /* 0x000fe20007ffe0ff */
[----:B------:R2:W-:Y:S01]  /*1500*/  @P0 LDGSTS.E.BYPASS.LTC128B.128 [R67+0x6080], [R22.64], !P5 ;  /* 0x0608000016430fae */ /* 0x0005e2000e901d4e */
[----:B------:R-:W-:Y:S01]  /*1510*/  SHF.R.S32.HI R7, RZ, 0x1f, R9 ;  /* 0x0000001fff077819 */ /* 0x000fe20000011409 */
[----:B------:R-:W-:Y:S02]  /*1520*/  IMAD R12, R16, c[0x0][0x264], R12 ;  /* 0x00009900100c7a24 */ /* 0x000fe400078e020c */
[----:B------:R2:W-:Y:S01]  /*1530*/  @P0 LDGSTS.E.BYPASS.LTC128B.128 [R67+0x7880], [R22.64+0x80], !P6 ;  /* 0x0788008016430fae */ /* 0x0005e2000f101d4e */
[----:B------:R-:W-:Y:S01]  /*1540*/  LEA.HI R32, R7, R9, RZ, 0x4 ;  /* 0x0000000907207211 */ /* 0x000fe200078f20ff */
[----:B------:R-:W-:Y:S01]  /*1550*/  IMAD.X R127, RZ, RZ, R127, P1 ;  /* 0x000000ffff7f7224 */ /* 0x000fe200008e067f */
[----:B------:R-:W-:Y:S01]  /*1560*/  IADD3 R129, P0, R31, R83, RZ ;  /* 0x000000531f817210 */ /* 0x000fe20007f1e0ff */
[----:B------:R-:W0:Y:S04]  /*1570*/  LDGDEPBAR ;  /* 0x00000000000079af */ /* 0x000e280000000000 */
[----:B------:R-:W-:Y:S01]  /*1580*/  IMAD.X R128, R37, 0x1, R39, P0 ;  /* 0x0000000125807824 */ /* 0x000fe200000e0627 */
[----:B-1----:R-:W-:Y:S01]  /*1590*/  IADD3 R3, R5, R8, RZ ;  /* 0x0000000805037210 */ /* 0x002fe20007ffe0ff */
[----:B------:R-:W-:-:S02]  /*15a0*/  IMAD R5, R192, c[0x0][0x1e8], RZ ;  /* 0x00007a00c0057a24 */ /* 0x000fc400078e02ff */
[----:B------:R-:W-:Y:S02]  /*15b0*/  IMAD.MOV.U32 R2, RZ, RZ, R4 ;  /* 0x000000ffff027224 */ /* 0x000fe400078e0004 */
[C---:B------:R-:W-:Y:S02]  /*15c0*/  IMAD R4, R16.reuse, c[0x0][0x1ec], R5 ;  /* 0x00007b0010047a24 */ /* 0x040fe400078e0205 */
[----:B------:R-:W-:-:S04]  /*15d0*/  IMAD.WIDE.U32 R2, R16, c[0x0][0x1e8], R2 ;  /* 0x00007a0010027a25 */ /* 0x000fc800078e0002 */
[----:B------:R-:W-:Y:S01]  /*15e0*/  IMAD.IADD R19, R3, 0x1, R4 ;  /* 0x0000000103137824 */ /* 0x000fe200078e0204 */
[----:B------:R-:W-:Y:S01]  /*15f0*/  SHF.R.S32.HI R3, RZ, 0x1f, R6 ;  /* 0x0000001fff037819 */ /* 0x000fe20000011406 */
[----:B------:R-:W-:-:S03]  /*1600*/  IMAD.WIDE.U32 R4, R16, c[0x0][0x260], R34 ;  /* 0x0000980010047a25 */ /* 0x000fc600078e0022 */
[-C--:B------:R-:W-:Y:S01]  /*1610*/  LEA.HI R20, R3, R6.reuse, RZ, 0x3 ;  /* 0x0000000603147211 */ /* 0x080fe200078f18ff */
[----:B------:R-:W-:Y:S01]  /*1620*/  IMAD.IADD R13, R5, 0x1, R12 ;  /* 0x00000001050d7824 */ /* 0x000fe200078e020c */
[----:B------:R-:W-:Y:S01]  /*1630*/  LEA.HI R26, R3, R6, RZ, 0x6 ;  /* 0x00000006031a7211 */ /* 0x000fe200078f30ff */
[----:B------:R-:W-:Y:S01]  /*1640*/  IMAD.MOV.U32 R12, RZ, RZ, R4 ;  /* 0x000000ffff0c7224 */ /* 0x000fe200078e0004 */
[----:B------:R-:W-:Y:S01]  /*1650*/  LOP3.LUT R103, R20, 0xfffffff8, RZ, 0xc0, !PT ;  /* 0xfffffff814677812 */ /* 0x000fe200078ec0ff */
[----:B------:R-:W-:Y:S02]  /*1660*/  IMAD R8, R39, c[0x0][0x280], RZ ;  /* 0x0000a00027087a24 */ /* 0x000fe400078e02ff */
[----:B------:R-:W-:Y:S01]  /*1670*/  IMAD.WIDE.U32 R4, R83, c[0x0][0x280], R28 ;  /* 0x0000a00053047a25 */ /* 0x000fe200078e001c */
[----:B------:R-:W-:-:S03]  /*1680*/  SHF.R.S32.HI R106, RZ, 0x1f, R103 ;  /* 0x0000001fff6a7819 */ /* 0x000fc60000011467 */
[----:B------:R-:W-:Y:S01]  /*1690*/  IMAD.MOV.U32 R18, RZ, RZ, R2 ;  /* 0x000000ffff127224 */ /* 0x000fe200078e0002 */
[----:B------:R-:W-:Y:S01]  /*16a0*/  MOV R10, R4 ;  /* 0x00000004000a7202 */ /* 0x000fe20000000f00 */
[----:B------:R-:W-:-:S04]  /*16b0*/  IMAD.WIDE.U32 R2, R83, c[0x0][0x290], R28 ;  /* 0x0000a40053027a25 */ /* 0x000fc800078e001c */
[----:B------:R-:W-:-:S04]  /*16c0*/  IMAD.WIDE.U32 R16, R16, c[0x0][0x210], R34 ;  /* 0x0000840010107a25 */ /* 0x000fc800078e0022 */
[C---:B------:R-:W-:Y:S02]  /*16d0*/  IMAD R8, R83.reuse, c[0x0][0x284], R8 ;  /* 0x0000a10053087a24 */ /* 0x040fe400078e0208 */
[----:B------:R-:W-:-:S03]  /*16e0*/  IMAD.WIDE.U32 R6, R83, c[0x0][0x280], R34 ;  /* 0x0000a00053067a25 */ /* 0x000fc600078e0022 */
[----:B------:R-:W-:Y:S01]  /*16f0*/  IADD3 R11, R5, R8, RZ ;  /* 0x00000008050b7210 */ /* 0x000fe20007ffe0ff */
[----:B------:R-:W-:Y:S01]  /*1700*/  IMAD.IADD R9, R3, 0x1, R21 ;  /* 0x0000000103097824 */ /* 0x000fe200078e0215 */
[----:B------:R-:W-:Y:S01]  /*1710*/  IADD3 R3, R17, R25, RZ ;  /* 0x0000001911037210 */ /* 0x000fe20007ffe0ff */
[----:B------:R-:W-:Y:S01]  /*1720*/  IMAD.MOV.U32 R4, RZ, RZ, R14 ;  /* 0x000000ffff047224 */ /* 0x000fe200078e000e */
[----:B------:R-:W-:Y:S01]  /*1730*/  SHF.R.S32.HI R17, RZ, 0x1f, R136 ;  /* 0x0000001fff117819 */ /* 0x000fe20000011488 */
[----:B------:R-:W-:Y:S01]  /*1740*/  IMAD R14, R27, c[0x0][0x268], RZ ;  /* 0x00009a001b0e7a24 */ /* 0x000fe200078e02ff */
[----:B------:R-:W-:Y:S01]  /*1750*/  SHF.L.U32 R25, R136, 0x6, RZ ;  /* 0x0000000688197819 */ /* 0x000fe200000006ff */
[----:B------:R-:W-:Y:S02]  /*1760*/  IMAD.IADD R7, R8, 0x1, R7 ;  /* 0x0000000108077824 */ /* 0x000fe400078e0207 */
[----:B------:R-:W-:Y:S02]  /*1770*/  IMAD.MOV.U32 R8, RZ, RZ, R2 ;  /* 0x000000ffff087224 */ /* 0x000fe400078e0002 */
[----:B------:R-:W-:Y:S01]  /*1780*/  IMAD.MOV.U32 R2, RZ, RZ, R16 ;  /* 0x000000ffff027224 */ /* 0x000fe200078e0010 */
[----:B------:R-:W-:Y:S01]  /*1790*/  LOP3.LUT R16, R24, 0x38, R20, 0xf8, !PT ;  /* 0x0000003818107812 */ /* 0x000fe200078ef814 */
[----:B------:R-:W-:Y:S01]  /*17a0*/  IMAD R102, R92, c[0x0][0x26c], R14 ;  /* 0x00009b005c667a24 */ /* 0x000fe200078e020e */
[----:B------:R-:W-:Y:S01]  /*17b0*/  LEA.HI R14, R17, R136, RZ, 0x3 ;  /* 0x00000088110e7211 */ /* 0x000fe200078f18ff */
[----:B------:R-:W-:Y:S01]  /*17c0*/  IMAD.IADD R5, R21, 0x1, R15 ;  /* 0x0000000115057824 */ /* 0x000fe200078e020f */
[----:B------:R-:W-:Y:S01]  /*17d0*/  LOP3.LUT R17, R16, R38, RZ, 0x3c, !PT ;  /* 0x0000002610117212 */ /* 0x000fe200078e3cff */
[----:B------:R-:W-:Y:S01]  /*17e0*/  IMAD.WIDE.U32 R92, R92, c[0x0][0x268], R12 ;  /* 0x00009a005c5c7a25 */ /* 0x000fe200078e000c */
[----:B------:R-:W-:-:S02]  /*17f0*/  SHF.R.S32.HI R15, RZ, 0x6, R26 ;  /* 0x00000006ff0f7819 */ /* 0x000fc4000001141a */
[----:B------:R-:W-:Y:S01]  /*1800*/  SHF.R.S32.HI R13, RZ, 0x4, R32 ;  /* 0x00000004ff0d7819 */ /* 0x000fe20000011420 */
[----:B------:R-:W-:Y:S01]  /*1810*/  IMAD.SHL.U32 R16, R14, 0x40, RZ ;  /* 0x000000400e107824 */ /* 0x000fe200078e00ff */
[----:B------:R-:W-:Y:S01]  /*1820*/  LOP3.LUT R14, R25, 0x1c0, RZ, 0xc0, !PT ;  /* 0x000001c0190e7812 */ /* 0x000fe200078ec0ff */
[----:B------:R-:W-:Y:S01]  /*1830*/  IMAD R21, R15, 0xc00, R30 ;  /* 0x00000c000f157824 */ /* 0x000fe200078e021e */
[----:B------:R-:W-:Y:S01]  /*1840*/  LEA.HI.SX32 R13, R20, R13, 0x1d ;  /* 0x0000000d140d7211 */ /* 0x000fe200078feaff */
[----:B------:R-:W-:Y:S01]  /*1850*/  IMAD.WIDE.U32 R84, R90, c[0x0][0x1f0], R18 ;  /* 0x00007c005a547a25 */ /* 0x000fe200078e0012 */
[----:B------:R-:W-:Y:S02]  /*1860*/  LOP3.LUT R16, R16, 0xfffffe00, RZ, 0xc0, !PT ;  /* 0xfffffe0010107812 */ /* 0x000fe400078ec0ff */
[----:B------:R-:W-:Y:S01]  /*1870*/  SHF.R.U32.HI R26, RZ, 0x3, R14 ;  /* 0x00000003ff1a7819 */ /* 0x000fe2000001160e */
[----:B------:R-:W-:Y:S01]  /*1880*/  IMAD.IADD R123, R21, 0x1, R17 ;  /* 0x00000001157b7824 */ /* 0x000fe200078e0211 */
[----:B------:R-:W-:Y:S01]  /*1890*/  LOP3.LUT R12, R14, 0x38, R20, 0xf8, !PT ;  /* 0x000000380e0c7812 */ /* 0x000fe200078ef814 */
[----:B------:R-:W-:Y:S01]  /*18a0*/  IMAD R17, R15, 0xc00, R16 ;  /* 0x00000c000f117824 */ /* 0x000fe200078e0210 */
[----:B------:R-:W-:Y:S01]  /*18b0*/  SHF.R.S32.HI R21, RZ, 0x1f, R135 ;  /* 0x0000001fff157819 */ /* 0x000fe20000011487 */
[----:B------:R-:W-:Y:S01]  /*18c0*/  IMAD.SHL.U32 R86, R13, 0x8, RZ ;  /* 0x000000080d567824 */ /* 0x000fe200078e00ff */
[----:B------:R-:W-:Y:S01]  /*18d0*/  LOP3.LUT R12, R12, R26, RZ, 0x3c, !PT ;  /* 0x0000001a0c0c7212 */ /* 0x000fe200078e3cff */
[----:B-----5:R-:W-:Y:S01]  /*18e0*/  IMAD.WIDE.U32 R100, R137, c[0x0][0x280], R10 ;  /* 0x0000a00089647a25 */ /* 0x020fe200078e000a */
[----:B------:R-:W-:-:S02]  /*18f0*/  SHF.L.U32 R25, R135, 0x6, RZ ;  /* 0x0000000687197819 */ /* 0x000fc400000006ff */
[----:B------:R-:W-:Y:S01]  /*1900*/  LEA.HI R21, R21, R135, RZ, 0x3 ;  /* 0x0000008715157211 */ /* 0x000fe200078f18ff */
[----:B------:R-:W-:Y:S01]  /*1910*/  IMAD.IADD R32, R17, 0x1, R12 ;  /* 0x0000000111207824 */ /* 0x000fe200078e020c */
[----:B------:R-:W-:Y:S01]  /*1920*/  SHF.R.S32.HI R17, RZ, 0x1f, R13 ;  /* 0x0000001fff117819 */ /* 0x000fe2000001140d */
[----:B------:R-:W-:Y:S01]  /*1930*/  IMAD.WIDE.U32 R96, R137, c[0x0][0x290], R8 ;  /* 0x0000a40089607a25 */ /* 0x000fe200078e0008 */
[----:B------:R-:W-:Y:S02]  /*1940*/  LOP3.LUT R12, R25, 0x1c0, RZ, 0xc0, !PT ;  /* 0x000001c0190c7812 */ /* 0x000fe400078ec0ff */
[----:B------:R-:W-:Y:S01]  /*1950*/  LEA.HI R25, R17, R13, RZ, 0x3 ;  /* 0x0000000d11197211 */ /* 0x000fe200078f18ff */
[----:B------:R-:W-:Y:S01]  /*1960*/  IMAD.WIDE.U32 R98, R137, c[0x0][0x280], R6 ;  /* 0x0000a00089627a25 */ /* 0x000fe200078e0006 */
[----:B------:R-:W-:Y:S02]  /*1970*/  SHF.L.U32 R21, R21, 0x6, RZ ;  /* 0x0000000615157819 */ /* 0x000fe400000006ff */
[----:B------:R-:W-:Y:S01]  /*1980*/  LOP3.LUT R13, R14, 0x38, R86, 0xf8, !PT ;  /* 0x000000380e0d7812 */ /* 0x000fe200078ef856 */
[----:B------:R-:W-:Y:S01]  /*1990*/  IMAD.WIDE.U32 R94, R137, c[0x0][0x290], R4 ;  /* 0x0000a400895e7a25 */ /* 0x000fe200078e0004 */
[----:B------:R-:W-:-:S02]  /*19a0*/  SHF.R.U32.HI R27, RZ, 0x3, R12 ;  /* 0x00000003ff1b7819 */ /* 0x000fc4000001160c */
[----:B------:R-:W-:Y:S01]  /*19b0*/  LOP3.LUT R14, R21, 0xfffffe00, RZ, 0xc0, !PT ;  /* 0xfffffe00150e7812 */ /* 0x000fe200078ec0ff */
[----:B------:R-:W-:Y:S01]  /*19c0*/  IMAD.IADD R102, R93, 0x1, R102 ;  /* 0x000000015d667824 */ /* 0x000fe200078e0266 */
[----:B------:R-:W-:Y:S01]  /*19d0*/  LOP3.LUT R17, R12, 0x38, R20, 0xf8, !PT ;  /* 0x000000380c117812 */ /* 0x000fe200078ef814 */
[----:B------:R-:W-:Y:S01]  /*19e0*/  IMAD.SHL.U32 R123, R123, 0x2, RZ ;  /* 0x000000027b7b7824 */ /* 0x000fe200078e00ff */
[----:B------:R-:W-:Y:S02]  /*19f0*/  LOP3.LUT R26, R13, R26, RZ, 0x3c, !PT ;  /* 0x0000001a0d1a7212 */ /* 0x000fe400078e3cff */
[--C-:B------:R-:W-:Y:S02]  /*1a00*/  LOP3.LUT R24, R24, 0x38, R86.reuse, 0xf8, !PT ;  /* 0x0000003818187812 */ /* 0x100fe400078ef856 */
[----:B------:R-:W-:Y:S02]  /*1a10*/  SHF.R.S32.HI R13, RZ, 0x3, R25 ;  /* 0x00000003ff0d7819 */ /* 0x000fe40000011419 */
[----:B------:R-:W-:-:S02]  /*1a20*/  LOP3.LUT R12, R12, 0x38, R86, 0xf8, !PT ;  /* 0x000000380c0c7812 */ /* 0x000fc400078ef856 */
[-C--:B------:R-:W-:Y:S01]  /*1a30*/  LOP3.LUT R21, R17, R27.reuse, RZ, 0x3c, !PT ;  /* 0x0000001b11157212 */ /* 0x080fe200078e3cff */
[----:B------:R-:W-:Y:S01]  /*1a40*/  IMAD R17, R15, 0xc00, R14 ;  /* 0x00000c000f117824 */ /* 0x000fe200078e020e */
[----:B------:R-:W-:Y:S01]  /*1a50*/  LOP3.LUT R24, R24, R38, RZ, 0x3c, !PT ;  /* 0x0000002618187212 */ /* 0x000fe200078e3cff */
[C---:B------:R-:W-:Y:S01]  /*1a60*/  IMAD R15, R13.reuse, 0xc00, R30 ;  /* 0x00000c000d0f7824 */ /* 0x040fe200078e021e */
[----:B------:R-:W-:Y:S01]  /*1a70*/  LOP3.LUT R12, R12, R27, RZ, 0x3c, !PT ;  /* 0x0000001b0c0c7212 */ /* 0x000fe200078e3cff */
[C---:B------:R-:W-:Y:S01]  /*1a80*/  IMAD R16, R13.reuse, 0xc00, R16 ;  /* 0x00000c000d107824 */ /* 0x040fe200078e0210 */
[----:B------:R-:W-:Y:S01]  /*1a90*/  IADD3 R111, P1, P0, R84, R152, R34 ;  /* 0x00000098546f7210 */ /* 0x000fe2000783e022 */
[----:B------:R-:W-:Y:S01]  /*1aa0*/  IMAD R13, R13, 0xc00, R14 ;  /* 0x00000c000d0d7824 */ /* 0x000fe200078e020e */
[----:B------:R-:W-:Y:S01]  /*1ab0*/  SHF.R.S32.HI R14, RZ, 0x1f, R135 ;  /* 0x0000001fff0e7819 */ /* 0x000fe20000011487 */
[----:B------:R-:W-:Y:S01]  /*1ac0*/  IMAD.IADD R24, R15, 0x1, R24 ;  /* 0x000000010f187824 */ /* 0x000fe200078e0218 */
[----:B------:R-:W-:Y:S01]  /*1ad0*/  IADD3 R16, R16, R26, RZ ;  /* 0x0000001a10107210 */ /* 0x000fe20007ffe0ff */
[----:B------:R-:W-:Y:S01]  /*1ae0*/  IMAD.IADD R15, R13, 0x1, R12 ;  /* 0x000000010d0f7824 */ /* 0x000fe200078e020c */
[----:B------:R-:W-:Y:S01]  /*1af0*/  IADD3 R30, R28, 0x20, RZ ;  /* 0x000000201c1e7810 */ /* 0x000fe20007ffe0ff */
[C---:B------:R-:W-:Y:S01]  /*1b00*/  IMAD R13, R33.reuse, c[0x0][0x1f0], RZ ;  /* 0x00007c00210d7a24 */ /* 0x040fe200078e02ff */
[----:B------:R-:W-:Y:S01]  /*1b10*/  SHF.R.S32.HI R105, RZ, 0x1f, R86 ;  /* 0x0000001fff697819 */ /* 0x000fe20000011456 */
[----:B------:R-:W-:Y:S01]  /*1b20*/  IMAD R12, R33, c[0x0][0x218], RZ ;  /* 0x00008600210c7a24 */ /* 0x000fe200078e02ff */
[----:B------:R-:W-:Y:S01]  /*1b30*/  SHF.L.U32 R122, R32, 0x1, RZ ;  /* 0x00000001207a7819 */ /* 0x000fe200000006ff */
[----:B------:R-:W-:Y:S01]  /*1b40*/  IMAD R13, R90, c[0x0][0x1f4], R13 ;  /* 0x00007d005a0d7a24 */ /* 0x000fe200078e020d */
[----:B------:R-:W-:Y:S01]  /*1b50*/  SHF.L.U32 R120, R24, 0x1, RZ ;  /* 0x0000000118787819 */ /* 0x000fe200000006ff */
[C---:B------:R-:W-:Y:S01]  /*1b60*/  IMAD R89, R90.reuse, c[0x0][0x21c], R12 ;  /* 0x000087005a597a24 */ /* 0x040fe200078e020c */
[----:B------:R-:W-:Y:S01]  /*1b70*/  SHF.L.U32 R118, R15, 0x1, RZ ;  /* 0x000000010f767819 */ /* 0x000fe200000006ff */
[----:B------:R-:W-:Y:S01]  /*1b80*/  IMAD.WIDE.U32 R90, R90, c[0x0][0x218], R2 ;  /* 0x000086005a5a7a25 */ /* 0x000fe200078e0002 */
[----:B------:R-:W-:-:S02]  /*1b90*/  SHF.R.S32.HI R2, RZ, 0x1f, R137 ;  /* 0x0000001fff027819 */ /* 0x000fc40000011489 */
[----:B------:R-:W-:Y:S01]  /*1ba0*/  IADD3 R87, R85, R13, RZ ;  /* 0x0000000d55577210 */ /* 0x000fe20007ffe0ff */
[----:B------:R-:W-:Y:S01]  /*1bb0*/  IMAD.IADD R17, R17, 0x1, R21 ;  /* 0x0000000111117824 */ /* 0x000fe200078e0215 */
[----:B------:R-:W-:Y:S01]  /*1bc0*/  SHF.R.S32.HI R13, RZ, 0x1f, R136 ;  /* 0x0000001fff0d7819 */ /* 0x000fe20000011488 */
[C---:B------:R-:W-:Y:S01]  /*1bd0*/  IMAD R3, R2.reuse, c[0x0][0x280], RZ ;  /* 0x0000a00002037a24 */ /* 0x040fe200078e02ff */
[----:B------:R-:W-:Y:S01]  /*1be0*/  IADD3 R89, R91, R89, RZ ;  /* 0x000000595b597210 */ /* 0x000fe20007ffe0ff */
[----:B------:R-:W-:Y:S02]  /*1bf0*/  IMAD R12, R2, c[0x0][0x290], RZ ;  /* 0x0000a400020c7a24 */ /* 0x000fe400078e02ff */
[----:B------:R-:W-:Y:S02]  /*1c00*/  IMAD R2, R39, c[0x0][0x1e0], RZ ;  /* 0x0000780027027a24 */ /* 0x000fe400078e02ff */
[----:B------:R-:W-:Y:S02]  /*1c10*/  IMAD R13, R13, c[0x0][0x1e0], RZ ;  /* 0x000078000d0d7a24 */ /* 0x000fe400078e02ff */
[----:B------:R-:W-:-:S02]  /*1c20*/  IMAD R2, R83, c[0x0][0x1e4], R2 ;  /* 0x0000790053027a24 */ /* 0x000fc400078e0202 */
[----:B------:R-:W-:Y:S02]  /*1c30*/  IMAD R3, R137, c[0x0][0x284], R3 ;  /* 0x0000a10089037a24 */ /* 0x000fe400078e0203 */
[----:B------:R-:W-:Y:S02]  /*1c40*/  IMAD.IADD R117, R153, 0x1, R2 ;  /* 0x0000000199757824 */ /* 0x000fe400078e0202 */
[----:B------:R-:W-:Y:S01]  /*1c50*/  IMAD R2, R137, c[0x0][0x294], R12 ;  /* 0x0000a50089027a24 */ /* 0x000fe200078e020c */
[----:B------:R-:W-:Y:S01]  /*1c60*/  IADD3 R109, R101, R3, RZ ;  /* 0x00000003656d7210 */ /* 0x000fe20007ffe0ff */
[----:B------:R-:W-:Y:S01]  /*1c70*/  IMAD R12, R14, c[0x0][0x1e0], RZ ;  /* 0x000078000e0c7a24 */ /* 0x000fe200078e02ff */
[----:B------:R-:W-:Y:S01]  /*1c80*/  IADD3.X R110, R87, R117, R35, P1, P0 ;  /* 0x00000075576e7210 */ /* 0x000fe20000fe0423 */
[----:B------:R-:W-:Y:S01]  /*1c90*/  IMAD R13, R136, c[0x0][0x1e4], R13 ;  /* 0x00007900880d7a24 */ /* 0x000fe200078e020d */
[----:B------:R-:W-:Y:S01]  /*1ca0*/  ISETP.NE.AND P0, PT, RZ, UR4, PT ;  /* 0x00000004ff007c0c */ /* 0x000fe2000bf05270 */
[----:B------:R-:W-:Y:S01]  /*1cb0*/  IMAD R12, R135, c[0x0][0x1e4], R12 ;  /* 0x00007900870c7a24 */ /* 0x000fe200078e020c */
[----:B------:R-:W-:Y:S01]  /*1cc0*/  IADD3 R108, R97, R2, RZ ;  /* 0x00000002616c7210 */ /* 0x000fe20007ffe0ff */
[----:B------:R-:W-:Y:S01]  /*1cd0*/  IMAD.IADD R125, R161, 0x1, R13 ;  /* 0x00000001a17d7824 */ /* 0x000fe200078e020d */
[----:B------:R-:W-:Y:S01]  /*1ce0*/  P2R R126, PR, RZ, 0x1 ;  /* 0x00000001ff7e7803 */ /* 0x000fe20000000000 */
[----:B------:R-:W-:Y:S01]  /*1cf0*/  IMAD.IADD R107, R3, 0x1, R99 ;  /* 0x00000001036b7824 */ /* 0x000fe200078e0263 */
[----:B------:R-:W-:Y:S01]  /*1d00*/  IADD3 R124, R159, R12, RZ ;  /* 0x0000000c9f7c7210 */ /* 0x000fe20007ffe0ff */
[----:B------:R-:W-:-:S02]  /*1d10*/  IMAD.IADD R104, R2, 0x1, R95 ;  /* 0x0000000102687824 */ /* 0x000fc400078e025f */
[----:B------:R-:W-:Y:S02]  /*1d20*/  IMAD.SHL.U32 R121, R17, 0x2, RZ ;  /* 0x0000000211797824 */ /* 0x000fe400078e00ff */
[----:B------:R-:W-:Y:S01]  /*1d30*/  IMAD.SHL.U32 R119, R16, 0x2, RZ ;  /* 0x0000000210777824 */ /* 0x000fe200078e00ff */
[----:B--2---:R-:W-:Y:S06]  /*1d40*/  BAR.SYNC.DEFER_BLOCKING 0x0 ;  /* 0x0000000000007b1d */ /* 0x004fec0000010000 */
.L_x_2977:
[----:B------:R-:W-:Y:S01]  /*1d50*/  SHF.R.S32.HI R88, RZ, 0x1f, R36 ;  /* 0x0000001fff587819 */ /* 0x000fe20000011424 */
[-C--:B-1----:R-:W-:Y:S01]  /*1d60*/  IMAD R2, R157, R36.reuse, RZ ;  /* 0x000000249d027224 */ /* 0x082fe200078e02ff */
[----:B------:R-:W-:Y:S01]  /*1d70*/  ISETP.GE.AND P2, PT, R175, 0x1, PT ;  /* 0x00000001af00780c */ /* 0x000fe20003f46270 */
[----:B------:R-:W-:Y:S01]  /*1d80*/  IMAD.WIDE.U32 R68, R140, R36, RZ ;  /* 0x000000248c447225 */ /* 0x000fe200078e00ff */
[----:B------:R-:W-:Y:S04]  /*1d90*/  DEPBAR.LE SB0, 0x0 ;  /* 0x000080000000791a */ /* 0x000fe80000000000 */
[----:B------:R-:W-:Y:S01]  /*1da0*/  BAR.SYNC.DEFER_BLOCKING 0x0 ;  /* 0x0000000000007b1d */ /* 0x000fe20000010000 */
[----:B------:R-:W-:Y:S01]  /*1db0*/  IADD3 R3, P1, P0, R111, R68, R174 ;  /* 0x000000446f037210 */ /* 0x000fe2000783e0ae */
[----:B------:R-:W-:Y:S04]  /*1dc0*/  IMAD R2, R88, R140, R2 ;  /* 0x0000008c58027224 */ /* 0x000fe800078e0202 */
[----:B------:R-:W-:Y:S05]  /*1dd0*/  IMAD.IADD R71, R69, 0x1, R2 ;  /* 0x0000000145477824 */ /* 0x000fea00078e0202 */
[CC--:B------:R-:W-:Y:S02]  /*1de0*/  IADD3.X R6, R110.reuse, R71.reuse, R165, P1, P0 ;  /* 0x000000476e067210 */ /* 0x0c0fe40000fe04a5 */
[CC--:B------:R-:W-:Y:S04]  /*1df0*/  IADD3 R4, P1, P0, R111.reuse, R68.reuse, R173 ;  /* 0x000000446f047210 */ /* 0x0c0fe8000783e0ad */
[----:B------:R-:W-:Y:S02]  /*1e00*/  IADD3.X R7, R110, R71, R164, P1, P0 ;  /* 0x000000476e077210 */ /* 0x000fe40000fe04a4 */
        /* <DEDUP_REMOVED lines=9> */
[----:B------:R-:W-:-:S05]  /*1ea0*/  @!P2 BRA `(.L_x_2944) ;  /* 0x000038000000a947 */ /* 0x000fca0003800000 */
        /* <DEDUP_REMOVED lines=40> */
.L_x_2947:
[----:B------:R-:W-:Y:S05]  /*2130*/  BSYNC B0 ;  /* 0x0000000000007941 */ /* 0x000fea0003800000 */
.L_x_2946:
[----:B------:R-:W-:Y:S01]  /*2140*/  ISETP.GE.AND P3, PT, R136, R70, PT ;  /* 0x000000468800720c */ /* 0x000fe20003f66270 */
[----:B-1---5:R-:W-:Y:S01]  /*2150*/  IMAD.MOV.U32 R7, RZ, RZ, R40 ;  /* 0x000000ffff077224 */ /* 0x022fe200078e0028 */
[----:B------:R-:W-:Y:S01]  /*2160*/  MOV R5, R32 ;  /* 0x0000002000057202 */ /* 0x000fe20000000f00 */
        /* <DEDUP_REMOVED lines=35> */
.L_x_2949:
[----:B------:R-:W-:Y:S05]  /*23a0*/  BSYNC B0 ;  /* 0x0000000000007941 */ /* 0x000fea0003800000 */
.L_x_2948:
        /* <DEDUP_REMOVED lines=37> */
.L_x_2951:
[----:B------:R-:W-:Y:S05]  /*2600*/  BSYNC B0 ;  /* 0x0000000000007941 */ /* 0x000fea0003800000 */
.L_x_2950:
        /* <DEDUP_REMOVED lines=19> */
[----:B------:R-:W-:Y:S01]  /*2740*/  @!P0 SHF.R.U64 R6, R2, 0x10, R3 ;  /* 0x0000001002068819 */ /* 0x000fe20000001203 */
[----:B------:R-:W-:Y:S01]  /*2750*/  @!P0 HADD2.F32 R2, -RZ, R18.H0_H0 ;  /* 0x20000012ff028230 */ /* 0x000fe20000004100 */
[----:B------:R-:W-:Y:S01]  /*2760*/  @!P0 SHF.R.U64 R37, R32, 0x10, R33 ;  /* 0x0000001020258819 */ /* 0x000fe20000001221 */
[----:B------:R-:W-:Y:S01]  /*2770*/  @!P0 HADD2.F32 R32, -RZ, R38.H0_H0 ;  /* 0x20000026ff208230 */ /* 0x000fe20000004100 */
[----:B------:R-:W-:Y:S02]  /*2780*/  @!P0 SHF.R.U32.HI R7, RZ, 0x10, R3 ;  /* 0x00000010ff078819 */ /* 0x000fe40000011603 */
[----:B------:R-:W-:Y:S01]  /*2790*/  @!P0 SHF.R.U32.HI R39, RZ, 0x10, R33 ;  /* 0x00000010ff278819 */ /* 0x000fe20000011621 */
[----:B------:R-:W-:Y:S04]  /*27a0*/  @!P0 HADD2.F32 R37, -RZ, R37.H0_H0 ;  /* 0x20000025ff258230 */ /* 0x000fe80000004100 */
        /* <DEDUP_REMOVED lines=8> */
[C---:B------:R-:W-:Y:S01]  /*2830*/  @!P0 FMUL.FTZ R2, R3.reuse, R2 ;  /* 0x0000000203028220 */ /* 0x040fe20000410000 */
[----:B------:R-:W-:Y:S01]  /*2840*/  @!P0 HADD2.F32 R4, -RZ, R4.H0_H0 ;  /* 0x20000004ff048230 */ /* 0x000fe20000004100 */
[----:B------:R-:W-:Y:S01]  /*2850*/  @!P0 FFMA.FTZ R59, R3, R32, -R55 ;  /* 0x00000020033b8223 */ /* 0x000fe20000010837 */
[----:B------:R-:W-:Y:S01]  /*2860*/  @!P0 MOV R6, R10 ;  /* 0x0000000a00068202 */ /* 0x000fe20000000f00 */
        /* <DEDUP_REMOVED lines=8> */
[----:B------:R-:W-:Y:S01]  /*28f0*/  @!P0 F2FP.PACK_AB R2, R2, R59 ;  /* 0x0000003b0202823e */ /* 0x000fe200000000ff */
[----:B------:R-:W-:Y:S02]  /*2900*/  @!P0 HADD2.F32 R18, -RZ, R7.H0_H0 ;  /* 0x20000007ff128230 */ /* 0x000fe40000004100 */
[----:B------:R-:W-:Y:S01]  /*2910*/  @!P0 HADD2.F32 R7, -RZ, R6.H0_H0 ;  /* 0x20000006ff078230 */ /* 0x000fe20000004100 */
[----:B------:R-:W-:Y:S01]  /*2920*/  @!P0 F2FP.PACK_AB R3, R3, R58 ;  /* 0x0000003a0303823e */ /* 0x000fe200000000ff */
[----:B------:R-:W-:Y:S01]  /*2930*/  @!P0 HADD2.F32 R32, -RZ, R38.H1_H1 ;  /* 0x30000026ff208230 */ /* 0x000fe20000004100 */
        /* <DEDUP_REMOVED lines=17> */
.L_x_2955:
[----:B------:R-:W-:Y:S05]  /*2a50*/  BSYNC B0 ;  /* 0x0000000000007941 */ /* 0x000fea0003800000 */
.L_x_2954:
        /* <DEDUP_REMOVED lines=8> */
[----:B------:R-:W-:Y:S01]  /*2ae0*/  @!P0 HADD2.F32 R7, -RZ, R50.H0_H0 ;  /* 0x20000032ff078230 */ /* 0x000fe20000004100 */
        /* <DEDUP_REMOVED lines=46> */
.L_x_2953:
[----:B------:R-:W-:Y:S05]  /*2dd0*/  BSYNC B1 ;  /* 0x0000000000017941 */ /* 0x000fea0003800000 */
.L_x_2952:
        /* <DEDUP_REMOVED lines=9> */
[--C-:B------:R-:W-:Y:S01]  /*2e70*/  @!P0 HADD2.F32 R7, -RZ, R51.reuse.H0_H0 ;  /* 0x20000033ff078230 */ /* 0x100fe20000004100 */
[----:B------:R-:W-:Y:S01]  /*2e80*/  @!P0 SHF.R.U64 R14, R42, 0x10, R43 ;  /* 0x000000102a0e8819 */ /* 0x000fe2000000122b */
[----:B------:R-:W-:Y:S01]  /*2e90*/  @!P0 HADD2.F32 R18, -RZ, R51.H1_H1 ;  /* 0x30000033ff128230 */ /* 0x000fe20000004100 */
[----:B------:R-:W-:Y:S01]  /*2ea0*/  @!P0 SHF.R.U32.HI R12, RZ, 0x10, R15 ;  /* 0x00000010ff0c8819 */ /* 0x000fe2000001160f */
[----:B------:R-:W-:Y:S01]  /*2eb0*/  @!P0 HADD2.F32 R5, -RZ, R5.H0_H0 ;  /* 0x20000005ff058230 */ /* 0x000fe20000004100 */
[----:B------:R-:W-:Y:S01]  /*2ec0*/  @!P0 SHF.R.U32.HI R42, RZ, 0x10, R43 ;  /* 0x00000010ff2a8819 */ /* 0x000fe2000001162b */
        /* <DEDUP_REMOVED lines=41> */
.L_x_2959:
[----:B------:R-:W-:Y:S05]  /*3160*/  BSYNC B0 ;  /* 0x0000000000007941 */ /* 0x000fea0003800000 */
.L_x_2958:
        /* <DEDUP_REMOVED lines=55> */
.L_x_2957:
[----:B------:R-:W-:Y:S05]  /*34e0*/  BSYNC B1 ;  /* 0x0000000000017941 */ /* 0x000fea0003800000 */
.L_x_2956:
        /* <DEDUP_REMOVED lines=55> */
.L_x_2962:
[----:B------:R-:W-:Y:S05]  /*3860*/  BSYNC B0 ;  /* 0x0000000000007941 */ /* 0x000fea0003800000 */
.L_x_2961:
        /* <DEDUP_REMOVED lines=56> */
.L_x_2945:
        /* <DEDUP_REMOVED lines=34> */
[----:B------:R-:W-:Y:S01]  /*3e10*/  ISETP.GE.AND P0, PT, R83, R70, PT ;  /* 0x000000465300720c */ /* 0x000fe20003f06270 */
[----:B------:R1:W4:Y:S03]  /*3e20*/  @!P1 LDG.E.128 R60, [R8.64] ;  /* 0x0000000e083c9981 */ /* 0x000326000c1e1d00 */
[----:B------:R-:W-:Y:S05]  /*3e30*/  ISETP.GE.OR P0, PT, R34, c[0x0][0x27c], P0 ;  /* 0x00009f0022007a0c */ /* 0x000fea0000706670 */
[----:B------:R1:W4:Y:S08]  /*3e40*/  @!P1 LDG.E.128 R24, [R6.64] ;  /* 0x0000000e06189981 */ /* 0x000330000c1e1d00 */
[----:B---3--:R-:W-:Y:S05]  /*3e50*/  @!P0 IADD3 R2, P1, R98, R10, RZ ;  /* 0x0000000a62028210 */ /* 0x008fea0007f3e0ff */
[----:B------:R-:W-:Y:S01]  /*3e60*/  @!P0 IMAD.X R3, R31, 0x1, R107, P1 ;  /* 0x000000011f038824 */ /* 0x000fe200008e066b */
[C---:B-1----:R-:W-:Y:S04]  /*3e70*/  @!P0 LEA R8, P1, R2.reuse, c[0x0][0x270], 0x1 ;  /* 0x00009c0002088a11 */ /* 0x042fe800078208ff */
[----:B------:R-:W-:Y:S02]  /*3e80*/  @!P0 LEA.HI.X R9, R2, c[0x0][0x274], R3, 0x1, P1 ;  /* 0x00009d0002098a11 */ /* 0x000fe400008f0c03 */
[----:B------:R-:W-:Y:S01]  /*3e90*/  @!P0 IADD3 R3, P1, R94, R54, RZ ;  /* 0x000000365e038210 */ /* 0x000fe20007f3e0ff */
[----:B------:R-:W-:Y:S02]  /*3ea0*/  CS2R R6, SRZ ;  /* 0x0000000000067805 */ /* 0x000fe4000001ff00 */
[----:B------:R2:W5:Y:S02]  /*3eb0*/  @!P0 LDG.E.128 R40, [R8.64] ;  /* 0x0000000e08288981 */ /* 0x000564000c1e1d00 */
[----:B------:R-:W-:Y:S01]  /*3ec0*/  @!P0 IMAD.X R4, R37, 0x1, R104, P1 ;  /* 0x0000000125048824 */ /* 0x000fe200008e0668 */
[C---:B------:R-:W-:Y:S04]  /*3ed0*/  @!P0 LEA R2, P1, R3.reuse, c[0x0][0x288], 0x1 ;  /* 0x0000a20003028a11 */ /* 0x040fe800078208ff */
[----:B------:R-:W-:Y:S02]  /*3ee0*/  @!P0 LEA.HI.X R3, R3, c[0x0][0x28c], R4, 0x1, P1 ;  /* 0x0000a30003038a11 */ /* 0x000fe400008f0c04 */
[----:B------:R-:W-:Y:S01]  /*3ef0*/  CS2R R4, SRZ ;  /* 0x0000000000047805 */ /* 0x000fe2000001ff00 */
[----:B------:R-:W-:Y:S05]  /*3f00*/  ISETP.GE.AND P1, PT, R34, c[0x0][0x27c], PT ;  /* 0x00009f0022007a0c */ /* 0x000fea0003f26270 */
[----:B------:R1:W5:Y:S01]  /*3f10*/  @!P0 LDG.E.128 R4, [R2.64] ;  /* 0x0000000e02048981 */ /* 0x000362000c1e1d00 */
[----:B------:R-:W-:Y:S01]  /*3f20*/  ISETP.GE.OR P0, PT, R83, R70, P4 ;  /* 0x000000465300720c */ /* 0x000fe20002706670 */
[----:B--2---:R-:W-:Y:S02]  /*3f30*/  IMAD.MOV.U32 R9, RZ, RZ, R58 ;  /* 0x000000ffff097224 */ /* 0x004fe400078e003a */
[----:B------:R-:W-:Y:S02]  /*3f40*/  IMAD.MOV.U32 R8, RZ, RZ, R59 ;  /* 0x000000ffff087224 */ /* 0x000fe400078e003b */
[----:B-1----:R-:W-:Y:S02]  /*3f50*/  IMAD.MOV.U32 R3, RZ, RZ, R56 ;  /* 0x000000ffff037224 */ /* 0x002fe400078e0038 */
        /* <DEDUP_REMOVED lines=22> */
[--C-:B-----5:R-:W-:Y:S01]  /*40c0*/  IMAD.MOV.U32 R49, RZ, RZ, R43.reuse ;  /* 0x000000ffff317224 */ /* 0x120fe200078e002b */
[----:B------:R-:W-:Y:S01]  /*40d0*/  IADD3 R2, P0, R152, R68, RZ ;  /* 0x0000004498027210 */ /* 0x000fe20007f1e0ff */
[----:B------:R-:W-:Y:S01]  /*40e0*/  LDS.128 R52, [R120+0x5080] ;  /* 0x0050800078347984 */ /* 0x000fe20000000c00 */
[----:B------:R-:W-:Y:S01]  /*40f0*/  @!P1 SHF.R.U64 R47, R42, 0x10, R43 ;  /* 0x000000102a2f9819 */ /* 0x000fe2000000122b */
[----:B------:R-:W-:Y:S01]  /*4100*/  IMAD.MOV.U32 R37, RZ, RZ, R40 ;  /* 0x000000ffff257224 */ /* 0x000fe200078e0028 */
[----:B------:R-:W-:Y:S01]  /*4110*/  IADD3.X R3, R117, R71, RZ, P0, !PT ;  /* 0x0000004775037210 */ /* 0x000fe200007fe4ff */
[----:B------:R-:W-:Y:S01]  /*4120*/  IMAD.MOV.U32 R13, RZ, RZ, R7 ;  /* 0x000000ffff0d7224 */ /* 0x000fe200078e0007 */
[-C--:B------:R-:W-:Y:S02]  /*4130*/  IADD3 R8, P2, P0, R84, R2.reuse, R103 ;  /* 0x0000000254087210 */ /* 0x080fe4000785e067 */
[----:B------:R-:W-:Y:S01]  /*4140*/  @!P1 SHF.R.U32.HI R50, RZ, 0x10, R43 ;  /* 0x00000010ff329819 */ /* 0x000fe2000001162b */
[----:B------:R-:W1:Y:S01]  /*4150*/  LDS.128 R16, [R123+0x5080] ;  /* 0x005080007b107984 */ /* 0x000e620000000c00 */
[C---:B------:R-:W-:Y:S01]  /*4160*/  IADD3.X R9, R87.reuse, R3, R106, P2, P0 ;  /* 0x0000000357097210 */ /* 0x040fe200017e046a */
[----:B------:R-:W-:Y:S01]  /*4170*/  @!P1 HADD2.F32 R37, -RZ, R37.H0_H0 ;  /* 0x20000025ff259230 */ /* 0x000fe20000004100 */
[----:B------:R-:W-:Y:S02]  /*4180*/  ISETP.GE.AND P0, PT, R86, c[0x0][0x1d4], PT ;  /* 0x0000750056007a0c */ /* 0x000fe40003f06270 */
[----:B------:R-:W-:Y:S02]  /*4190*/  MOV R44, R41 ;  /* 0x00000029002c7202 */ /* 0x000fe40000000f00 */
[--C-:B------:R-:W-:Y:S02]  /*41a0*/  @!P1 SHF.R.U32.HI R14, RZ, 0x10, R7.reuse ;  /* 0x00000010ff0e9819 */ /* 0x100fe40000011607 */
[----:B------:R-:W-:Y:S01]  /*41b0*/  @!P1 SHF.R.U64 R12, R6, 0x10, R7 ;  /* 0x00000010060c9819 */ /* 0x000fe20000001207 */
[----:B------:R-:W-:Y:S01]  /*41c0*/  @!P1 HADD2.F32 R6, -RZ, R6.H0_H0 ;  /* 0x20000006ff069230 */ /* 0x000fe20000004100 */
[--C-:B------:R-:W-:Y:S02]  /*41d0*/  @!P1 SHF.R.U32.HI R11, RZ, 0x10, R5.reuse ;  /* 0x00000010ff0b9819 */ /* 0x100fe40000011605 */
[----:B------:R-:W-:Y:S02]  /*41e0*/  @!P1 SHF.R.U64 R10, R4, 0x10, R5 ;  /* 0x00000010040a9819 */ /* 0x000fe40000001205 */
[--C-:B------:R-:W-:Y:S01]  /*41f0*/  @!P1 SHF.R.U64 R46, R40, 0x10, R41.reuse ;  /* 0x00000010282e9819 */ /* 0x100fe20000001229 */
[----:B------:R-:W-:Y:S01]  /*4200*/  @!P1 HADD2.F32 R40, -RZ, R44.H0_H0 ;  /* 0x2000002cff289230 */ /* 0x000fe20000004100 */
[----:B------:R-:W-:Y:S02]  /*4210*/  @!P0 IADD3 R2, P3, P2, R84, R2, R86 ;  /* 0x0000000254028210 */ /* 0x000fe40007a7e056 */
[----:B------:R-:W-:Y:S02]  /*4220*/  @!P1 SHF.R.U32.HI R45, RZ, 0x10, R41 ;  /* 0x00000010ff2d9819 */ /* 0x000fe40000011629 */
[----:B------:R-:W-:Y:S02]  /*4230*/  @!P0 IADD3.X R3, R87, R3, R105, P3, P2 ;  /* 0x0000000357038210 */ /* 0x000fe40001fe4469 */
[C---:B------:R-:W-:Y:S02]  /*4240*/  LEA R74, P2, R8.reuse, c[0x0][0x1c8], 0x1 ;  /* 0x00007200084a7a11 */ /* 0x040fe400078408ff */
[----:B------:R-:W-:Y:S02]  /*4250*/  MOV R48, R42 ;  /* 0x0000002a00307202 */ /* 0x000fe40000000f00 */
[----:B------:R-:W-:Y:S02]  /*4260*/  LEA.HI.X R75, R8, c[0x0][0x1cc], R9, 0x1, P2 ;  /* 0x00007300084b7a11 */ /* 0x000fe400010f0c09 */
[C---:B------:R-:W-:Y:S01]  /*4270*/  @!P0 LEA R72, P2, R2.reuse, c[0x0][0x1c8], 0x1 ;  /* 0x0000720002488a11 */ /* 0x040fe200078408ff */
[----:B------:R-:W-:Y:S02]  /*4280*/  @!P1 HADD2.F32 R44, -RZ, R48.H0_H0 ;  /* 0x20000030ff2c9230 */ /* 0x000fe40000004100 */
[----:B------:R-:W-:Y:S01]  /*4290*/  @!P1 HADD2.F32 R48, -RZ, R50.H0_H0 ;  /* 0x20000032ff309230 */ /* 0x000fe20000004100 */
[----:B------:R-:W-:Y:S01]  /*42a0*/  @!P0 LEA.HI.X R73, R2, c[0x0][0x1cc], R3, 0x1, P2 ;  /* 0x0000730002498a11 */ /* 0x000fe200010f0c03 */
[----:B------:R-:W-:Y:S01]  /*42b0*/  IMAD.MOV.U32 R2, RZ, RZ, R4 ;  /* 0x000000ffff027224 */ /* 0x000fe200078e0004 */
[----:B------:R-:W-:Y:S04]  /*42c0*/  MOV R3, R5 ;  /* 0x0000000500037202 */ /* 0x000fe80000000f00 */
[----:B------:R-:W-:Y:S01]  /*42d0*/  @!P1 HADD2.F32 R2, -RZ, R2.H0_H0 ;  /* 0x20000002ff029230 */ /* 0x000fe20000004100 */
[----:B-1----:R-:W-:Y:S01]  /*42e0*/  @!P1 IMAD.MOV.U32 R9, RZ, RZ, R16 ;  /* 0x000000ffff099224 */ /* 0x002fe200078e0010 */
[----:B------:R-:W-:Y:S01]  /*42f0*/  @!P1 MOV R43, R52 ;  /* 0x00000034002b9202 */ /* 0x000fe20000000f00 */
[----:B------:R-:W-:Y:S01]  /*4300*/  @!P1 HADD2.F32 R3, -RZ, R3.H0_H0 ;  /* 0x20000003ff039230 */ /* 0x000fe20000004100 */
[----:B------:R-:W-:Y:S02]  /*4310*/  @!P1 MOV R38, R53 ;  /* 0x0000003500269202 */ /* 0x000fe40000000f00 */
        /* <DEDUP_REMOVED lines=8> */
[C---:B------:R-:W-:Y:S01]  /*43a0*/  @!P1 FMUL.FTZ R2, R4.reuse, R2 ;  /* 0x0000000204029220 */ /* 0x040fe20000410000 */
[----:B------:R-:W-:Y:S01]  /*43b0*/  @!P1 HADD2.F32 R9, -RZ, R9.H1_H1 ;  /* 0x30000009ff099230 */ /* 0x000fe20000004100 */
[----:B------:R-:W-:Y:S01]  /*43c0*/  @!P1 FFMA.FTZ R81, R4, R37, -R42 ;  /* 0x0000002504519223 */ /* 0x000fe2000001082a */
[----:B------:R-:W-:Y:S01]  /*43d0*/  @!P1 HADD2.F32 R42, -RZ, R45.H0_H0 ;  /* 0x2000002dff2a9230 */ /* 0x000fe20000004100 */
[C---:B------:R-:W-:Y:S01]  /*43e0*/  @!P1 FMUL.FTZ R4, R5.reuse, R3 ;  /* 0x0000000305049220 */ /* 0x040fe20000410000 */
[----:B------:R-:W-:Y:S01]  /*43f0*/  @!P1 HADD2.F32 R3, -RZ, R11.H0_H0 ;  /* 0x2000000bff039230 */ /* 0x000fe20000004100 */
[----:B------:R-:W-:Y:S01]  /*4400*/  @!P1 FFMA.FTZ R80, R5, R40, -R41 ;  /* 0x0000002805509223 */ /* 0x000fe20000010829 */
[----:B------:R-:W-:Y:S01]  /*4410*/  @!P1 HADD2.F32 R41, -RZ, R38.H1_H1 ;  /* 0x30000026ff299230 */ /* 0x000fe20000004100 */
[----:B------:R-:W-:Y:S01]  /*4420*/  @!P1 FFMA.FTZ R2, R7, R37, R2 ;  /* 0x0000002507029223 */ /* 0x000fe20000010002 */
[----:B------:R-:W-:Y:S01]  /*4430*/  @!P1 HADD2.F32 R7, -RZ, R10.H0_H0 ;  /* 0x2000000aff079230 */ /* 0x000fe20000004100 */
[CC--:B------:R-:W-:Y:S01]  /*4440*/  @!P1 FMUL.FTZ R5, R8.reuse, R3.reuse ;  /* 0x0000000308059220 */ /* 0x0c0fe20000410000 */
[----:B------:R-:W-:Y:S01]  /*4450*/  @!P1 HADD2.F32 R37, -RZ, R43.H1_H1 ;  /* 0x3000002bff259230 */ /* 0x000fe20000004100 */
[----:B------:R-:W-:Y:S01]  /*4460*/  @!P1 FMUL.FTZ R10, R41, R3 ;  /* 0x00000003290a9220 */ /* 0x000fe20000410000 */
[----:B------:R-:W-:Y:S01]  /*4470*/  @!P1 HADD2.F32 R38, -RZ, R46.H0_H0 ;  /* 0x2000002eff269230 */ /* 0x000fe20000004100 */
[-C--:B------:R-:W-:Y:S01]  /*4480*/  @!P1 FMUL.FTZ R3, R9, R7.reuse ;  /* 0x0000000709039220 */ /* 0x080fe20000410000 */
[----:B------:R-:W-:Y:S01]  /*4490*/  @!P1 HADD2.F32 R46, -RZ, R47.H0_H0 ;  /* 0x2000002fff2e9230 */ /* 0x000fe20000004100 */
[----:B------:R-:W-:Y:S01]  /*44a0*/  @!P1 FFMA.FTZ R79, R8, R42, -R10 ;  /* 0x0000002a084f9223 */ /* 0x000fe2000001080a */
[----:B------:R-:W-:Y:S01]  /*44b0*/  @!P1 MOV R8, R18 ;  /* 0x0000001200089202 */ /* 0x000fe20000000f00 */
[----:B------:R-:W-:Y:S02]  /*44c0*/  @!P1 IMAD.MOV.U32 R10, RZ, RZ, R54 ;  /* 0x000000ffff0a9224 */ /* 0x000fe400078e0036 */
[C---:B------:R-:W-:Y:S01]  /*44d0*/  @!P1 FMUL.FTZ R11, R37.reuse, R7 ;  /* 0x00000007250b9220 */ /* 0x040fe20000410000 */
[----:B------:R-:W-:Y:S01]  /*44e0*/  @!P1 HADD2.F32 R7, -RZ, R12.H0_H0 ;  /* 0x2000000cff079230 */ /* 0x000fe20000004100 */
[-C--:B------:R-:W-:Y:S01]  /*44f0*/  @!P1 FFMA.FTZ R3, R37, R38.reuse, R3 ;  /* 0x0000002625039223 */ /* 0x080fe20000010003 */
[--C-:B------:R-:W-:Y:S01]  /*4500*/  @!P1 HADD2.F32 R45, -RZ, R10.reuse.H1_H1 ;  /* 0x3000000aff2d9230 */ /* 0x100fe20000004100 */
[----:B------:R-:W-:Y:S01]  /*4510*/  @!P1 FFMA.FTZ R78, R9, R38, -R11 ;  /* 0x00000026094e9223 */ /* 0x000fe2000001080b */
[----:B------:R-:W-:Y:S01]  /*4520*/  @!P1 HADD2.F32 R43, -RZ, R10.H0_H0 ;  /* 0x2000000aff2b9230 */ /* 0x000fe20000004100 */
[----:B------:R-:W-:Y:S01]  /*4530*/  @!P1 FFMA.FTZ R4, R39, R40, R4 ;  /* 0x0000002827049223 */ /* 0x000fe20000010004 */
[--C-:B------:R-:W-:Y:S01]  /*4540*/  @!P1 HADD2.F32 R9, -RZ, R8.reuse.H1_H1 ;  /* 0x30000008ff099230 */ /* 0x100fe20000004100 */
[----:B------:R-:W-:Y:S01]  /*4550*/  @!P1 FMUL.FTZ R10, R45, R7 ;  /* 0x000000072d0a9220 */ /* 0x000fe20000410000 */
[----:B------:R-:W-:Y:S01]  /*4560*/  @!P1 MOV R11, R55 ;  /* 0x00000037000b9202 */ /* 0x000fe20000000f00 */
[----:B------:R-:W-:Y:S01]  /*4570*/  @!P1 FMUL.FTZ R12, R43, R6 ;  /* 0x000000062b0c9220 */ /* 0x000fe20000410000 */
[----:B------:R-:W-:Y:S01]  /*4580*/  @!P1 HADD2.F32 R8, -RZ, R8.H0_H0 ;  /* 0x20000008ff089230 */ /* 0x000fe20000004100 */
[----:B------:R-:W-:Y:S01]  /*4590*/  @!P1 FMUL.FTZ R7, R9, R7 ;  /* 0x0000000709079220 */ /* 0x000fe20000410000 */
[----:B------:R-:W-:Y:S01]  /*45a0*/  @!P1 F2FP.PACK_AB R2, R3, R2 ;  /* 0x000000020302923e */ /* 0x000fe200000000ff */
[----:B------:R-:W-:Y:S01]  /*45b0*/  @!P1 FFMA.FTZ R77, R9, R46, -R10 ;  /* 0x0000002e094d9223 */ /* 0x000fe2000001080a */
[----:B------:R-:W-:Y:S01]  /*45c0*/  @!P1 HADD2.F32 R10, -RZ, R14.H0_H0 ;  /* 0x2000000eff0a9230 */ /* 0x000fe20000004100 */
[----:B------:R-:W-:Y:S01]  /*45d0*/  @!P1 IMAD.MOV.U32 R9, RZ, RZ, R19 ;  /* 0x000000ffff099224 */ /* 0x000fe200078e0013 */
[----:B------:R-:W-:Y:S01]  /*45e0*/  @!P1 MOV R52, R2 ;  /* 0x0000000200349202 */ /* 0x000fe20000000f00 */
[C---:B------:R-:W-:Y:S01]  /*45f0*/  @!P1 FMUL.FTZ R6, R8.reuse, R6 ;  /* 0x0000000608069220 */ /* 0x040fe20000410000 */
[----:B------:R-:W-:Y:S01]  /*4600*/  @!P1 HADD2.F32 R47, -RZ, R11.H1_H1 ;  /* 0x3000000bff2f9230 */ /* 0x000fe20000004100 */
[----:B------:R-:W-:Y:S01]  /*4610*/  @!P1 FFMA.FTZ R76, R8, R44, -R12 ;  /* 0x0000002c084c9223 */ /* 0x000fe2000001080c */
[----:B------:R-:W-:Y:S01]  /*4620*/  @!P1 HADD2.F32 R8, -RZ, R13.H0_H0 ;  /* 0x2000000dff089230 */ /* 0x000fe20000004100 */
[----:B------:R-:W-:Y:S01]  /*4630*/  @!P1 FFMA.FTZ R5, R41, R42, R5 ;  /* 0x0000002a29059223 */ /* 0x000fe20000010005 */
[----:B------:R-:W-:Y:S01]  /*4640*/  @!P1 HADD2.F32 R13, -RZ, R11.H0_H0 ;  /* 0x2000000bff0d9230 */ /* 0x000fe20000004100 */
[----:B------:R-:W-:Y:S01]  /*4650*/  @!P1 FFMA.FTZ R6, R43, R44, R6 ;  /* 0x0000002c2b069223 */ /* 0x000fe20000010006 */
[--C-:B------:R-:W-:Y:S01]  /*4660*/  @!P1 HADD2.F32 R12, -RZ, R9.reuse.H0_H0 ;  /* 0x20000009ff0c9230 */ /* 0x100fe20000004100 */
[----:B------:R-:W-:Y:S01]  /*4670*/  @!P1 FFMA.FTZ R7, R45, R46, R7 ;  /* 0x0000002e2d079223 */ /* 0x000fe20000010007 */
[----:B------:R-:W-:Y:S01]  /*4680*/  @!P1 F2FP.PACK_AB R4, R5, R4 ;  /* 0x000000040504923e */ /* 0x000fe200000000ff */
[----:B------:R-:W-:Y:S01]  /*4690*/  @!P1 HADD2.F32 R11, -RZ, R9.H1_H1 ;  /* 0x30000009ff0b9230 */ /* 0x000fe20000004100 */
[----:B------:R-:W-:Y:S01]  /*46a0*/  @!P1 FMUL.FTZ R9, R13, R8 ;  /* 0x000000080d099220 */ /* 0x000fe20000410000 */
[----:B------:R-:W-:Y:S01]  /*46b0*/  @!P1 HADD2.F32 R14, -RZ, R49.H0_H0 ;  /* 0x20000031ff0e9230 */ /* 0x000fe20000004100 */
[----:B------:R-:W-:Y:S01]  /*46c0*/  @!P1 F2FP.PACK_AB R6, R7, R6 ;  /* 0x000000060706923e */ /* 0x000fe200000000ff */
[----:B------:R-:W-:Y:S02]  /*46d0*/  @!P1 FMUL.FTZ R49, R47, R10 ;  /* 0x0000000a2f319220 */ /* 0x000fe40000410000 */
[C---:B------:R-:W-:Y:S01]  /*46e0*/  @!P1 FMUL.FTZ R8, R12.reuse, R8 ;  /* 0x000000080c089220 */ /* 0x040fe20000410000 */
[----:B------:R-:W-:Y:S01]  /*46f0*/  @!P1 MOV R54, R6 ;  /* 0x0000000600369202 */ /* 0x000fe20000000f00 */
[----:B------:R-:W-:Y:S01]  /*4700*/  @!P1 FFMA.FTZ R50, R12, R14, -R9 ;  /* 0x0000000e0c329223 */ /* 0x000fe20000010809 */
[----:B------:R-:W-:Y:S01]  /*4710*/  @!P1 F2FP.PACK_AB R12, R77, R76 ;  /* 0x0000004c4d0c923e */ /* 0x000fe200000000ff */
[C---:B------:R-:W-:Y:S02]  /*4720*/  @!P1 FFMA.FTZ R49, R11.reuse, R48, -R49 ;  /* 0x000000300b319223 */ /* 0x040fe40000010831 */
        /* <DEDUP_REMOVED lines=15> */
.L_x_2964:
[----:B------:R-:W-:Y:S05]  /*4820*/  BSYNC B0 ;  /* 0x0000000000007941 */ /* 0x000fea0003800000 */
.L_x_2963:
[----:B------:R-:W-:Y:S01]  /*4830*/  ISETP.GE.OR P0, PT, R136, R70, P4 ;  /* 0x000000468800720c */ /* 0x000fe20002706670 */
[----:B------:R-:W-:Y:S01]  /*4840*/  @!UPT UIADD3 URZ, URZ, URZ, URZ ;  /* 0x0000003f3f3ff290 */ /* 0x000fe2000fffe03f */
[----:B------:R-:W-:Y:S11]  /*4850*/  BSSY B0, `(.L_x_2965) ;  /* 0x0000071000007945 */ /* 0x000ff60003800000 */
[----:B------:R-:W-:-:S05]  /*4860*/  @P0 BRA `(.L_x_2966) ;  /* 0x000006f000000947 */ /* 0x000fca0003800000 */
[----:B------:R-:W-:Y:S01]  /*4870*/  IADD3 R2, P0, R160, R68, RZ ;  /* 0x00000044a0027210 */ /* 0x000fe20007f1e0ff */
[----:B------:R-:W-:Y:S01]  /*4880*/  LDS.128 R44, [R119+0x5080] ;  /* 0x00508000772c7984 */ /* 0x000fe20000000c00 */
[----:B------:R-:W-:Y:S01]  /*4890*/  @!P1 SHF.R.U32.HI R10, RZ, 0x10, R23 ;  /* 0x00000010ff0a9819 */ /* 0x000fe20000011617 */
[--C-:B------:R-:W-:Y:S01]  /*48a0*/  @!P1 HADD2.F32 R13, -RZ, R51.reuse.H0_H0 ;  /* 0x20000033ff0d9230 */ /* 0x100fe20000004100 */
[----:B------:R-:W-:Y:S01]  /*48b0*/  IADD3.X R3, R71, R125, RZ, P0, !PT ;  /* 0x0000007d47037210 */ /* 0x000fe200007fe4ff */
[----:B-----5:R-:W-:Y:S01]  /*48c0*/  @!P1 HADD2.F32 R40, -RZ, R64.H0_H0 ;  /* 0x20000040ff289230 */ /* 0x020fe20000004100 */
[-C--:B------:R-:W-:Y:S02]  /*48d0*/  IADD3 R4, P2, P0, R84, R2.reuse, R103 ;  /* 0x0000000254047210 */ /* 0x080fe4000785e067 */
[----:B------:R-:W-:Y:S01]  /*48e0*/  @!P1 SHF.R.U64 R11, R22, 0x10, R23 ;  /* 0x00000010160b9819 */ /* 0x000fe20000001217 */
[----:B-1----:R-:W1:Y:S01]  /*48f0*/  LDS.128 R16, [R122+0x5080] ;  /* 0x005080007a107984 */ /* 0x002e620000000c00 */
[CC--:B------:R-:W-:Y:S02]  /*4900*/  IADD3.X R5, R87.reuse, R3.reuse, R106, P2, P0 ;  /* 0x0000000357057210 */ /* 0x0c0fe400017e046a */
[----:B------:R-:W-:Y:S02]  /*4910*/  ISETP.GE.AND P0, PT, R86, c[0x0][0x1d4], PT ;  /* 0x0000750056007a0c */ /* 0x000fe40003f06270 */
[--C-:B------:R-:W-:Y:S02]  /*4920*/  @!P1 SHF.R.U32.HI R37, RZ, 0x10, R57.reuse ;  /* 0x00000010ff259819 */ /* 0x100fe40000011639 */
[----:B------:R-:W-:Y:S02]  /*4930*/  @!P1 SHF.R.U64 R56, R56, 0x10, R57 ;  /* 0x0000001038389819 */ /* 0x000fe40000001239 */
[----:B------:R-:W-:Y:S02]  /*4940*/  @!P1 SHF.R.U64 R38, R58, 0x10, R59 ;  /* 0x000000103a269819 */ /* 0x000fe4000000123b */
[--C-:B------:R-:W-:Y:S02]  /*4950*/  @!P1 SHF.R.U32.HI R9, RZ, 0x10, R21.reuse ;  /* 0x00000010ff099819 */ /* 0x100fe40000011615 */
[----:B------:R-:W-:Y:S01]  /*4960*/  @!P1 SHF.R.U64 R6, R20, 0x10, R21 ;  /* 0x0000001014069819 */ /* 0x000fe20000001215 */
[----:B------:R-:W-:Y:S01]  /*4970*/  @!P1 HADD2.F32 R20, -RZ, R51.H1_H1 ;  /* 0x30000033ff149230 */ /* 0x000fe20000004100 */
[----:B------:R-:W-:Y:S01]  /*4980*/  @!P1 SHF.R.U32.HI R42, RZ, 0x10, R59 ;  /* 0x00000010ff2a9819 */ /* 0x000fe2000001163b */
[----:B------:R-:W-:Y:S01]  /*4990*/  @!P1 HADD2.F32 R38, -RZ, R38.H0_H0 ;  /* 0x20000026ff269230 */ /* 0x000fe20000004100 */
[----:B------:R-:W-:Y:S01]  /*49a0*/  @!P0 IADD3 R2, P3, P2, R84, R2, R86 ;  /* 0x0000000254028210 */ /* 0x000fe20007a7e056 */
[----:B------:R-:W-:Y:S02]  /*49b0*/  @!P1 HADD2.F32 R6, -RZ, R6.H0_H0 ;  /* 0x20000006ff069230 */ /* 0x000fe40000004100 */
[----:B------:R-:W-:Y:S01]  /*49c0*/  @!P1 HADD2.F32 R42, -RZ, R42.H0_H0 ;  /* 0x2000002aff2a9230 */ /* 0x000fe20000004100 */
[----:B------:R-:W-:Y:S02]  /*49d0*/  @!P0 IADD3.X R3, R87, R3, R105, P3, P2 ;  /* 0x0000000357038210 */ /* 0x000fe40001fe4469 */
[C---:B------:R-:W-:Y:S04]  /*49e0*/  LEA R54, P2, R4.reuse, c[0x0][0x1c8], 0x1 ;  /* 0x0000720004367a11 */ /* 0x040fe800078408ff */
[----:B------:R-:W-:Y:S02]  /*49f0*/  LEA.HI.X R55, R4, c[0x0][0x1cc], R5, 0x1, P2 ;  /* 0x0000730004377a11 */ /* 0x000fe400010f0c05 */
[C---:B------:R-:W-:Y:S04]  /*4a00*/  @!P0 LEA R52, P2, R2.reuse, c[0x0][0x1c8], 0x1 ;  /* 0x0000720002348a11 */ /* 0x040fe800078408ff */
[----:B------:R-:W-:Y:S01]  /*4a10*/  @!P0 LEA.HI.X R53, R2, c[0x0][0x1cc], R3, 0x1, P2 ;  /* 0x0000730002358a11 */ /* 0x000fe200010f0c03 */
[--C-:B------:R-:W-:Y:S02]  /*4a20*/  @!P1 HADD2.F32 R2, -RZ, R15.reuse.H0_H0 ;  /* 0x2000000fff029230 */ /* 0x100fe40000004100 */
[----:B------:R-:W-:Y:S01]  /*4a30*/  @!P1 HADD2.F32 R3, -RZ, R15.H1_H1 ;  /* 0x3000000fff039230 */ /* 0x000fe20000004100 */
[----:B-1----:R-:W-:Y:S01]  /*4a40*/  @!P1 IMAD.MOV.U32 R8, RZ, RZ, R16 ;  /* 0x000000ffff089224 */ /* 0x002fe200078e0010 */
[----:B------:R-:W-:Y:S02]  /*4a50*/  @!P1 MOV R23, R44 ;  /* 0x0000002c00179202 */ /* 0x000fe40000000f00 */
        /* <DEDUP_REMOVED lines=18> */
[----:B------:R-:W-:Y:S01]  /*4b80*/  @!P1 HADD2.F32 R13, -RZ, R23.H1_H1 ;  /* 0x30000017ff0d9230 */ /* 0x000fe20000004100 */
[----:B------:R-:W-:Y:S01]  /*4b90*/  @!P1 IMAD.MOV.U32 R12, RZ, RZ, R47 ;  /* 0x000000ffff0c9224 */ /* 0x000fe200078e002f */
[----:B------:R-:W-:Y:S01]  /*4ba0*/  @!P1 HADD2.F32 R14, -RZ, R56.H0_H0 ;  /* 0x20000038ff0e9230 */ /* 0x000fe20000004100 */
[-C--:B------:R-:W-:Y:S02]  /*4bb0*/  @!P1 FMUL.FTZ R9, R21, R3.reuse ;  /* 0x0000000315099220 */ /* 0x080fe40000410000 */
[C---:B------:R-:W-:Y:S01]  /*4bc0*/  @!P1 FMUL.FTZ R5, R7.reuse, R3 ;  /* 0x0000000307059220 */ /* 0x040fe20000410000 */
[----:B------:R-:W-:Y:S01]  /*4bd0*/  @!P1 HADD2.F32 R39, -RZ, R12.H0_H0 ;  /* 0x2000000cff279230 */ /* 0x000fe20000004100 */
[----:B------:R-:W-:Y:S01]  /*4be0*/  @!P1 FFMA.FTZ R56, R7, R22, -R9 ;  /* 0x0000001607389223 */ /* 0x000fe20000010809 */
[----:B------:R-:W-:Y:S01]  /*4bf0*/  @!P1 MOV R7, R19 ;  /* 0x0000001300079202 */ /* 0x000fe20000000f00 */
[CC--:B------:R-:W-:Y:S01]  /*4c00*/  @!P1 FMUL.FTZ R23, R13.reuse, R6.reuse ;  /* 0x000000060d179220 */ /* 0x0c0fe20000410000 */
[----:B------:R-:W-:Y:S01]  /*4c10*/  @!P1 HADD2.F32 R9, -RZ, R10.H0_H0 ;  /* 0x2000000aff099230 */ /* 0x000fe20000004100 */
[C---:B------:R-:W-:Y:S01]  /*4c20*/  @!P1 FMUL.FTZ R3, R8.reuse, R6 ;  /* 0x0000000608039220 */ /* 0x040fe20000410000 */
[----:B------:R-:W-:Y:S01]  /*4c30*/  @!P1 HADD2.F32 R6, -RZ, R31.H0_H0 ;  /* 0x2000001fff069230 */ /* 0x000fe20000004100 */
[-C--:B------:R-:W-:Y:S01]  /*4c40*/  @!P1 FFMA.FTZ R51, R8, R14.reuse, -R23 ;  /* 0x0000000e08339223 */ /* 0x080fe20000010817 */
[--C-:B------:R-:W-:Y:S01]  /*4c50*/  @!P1 HADD2.F32 R10, -RZ, R7.reuse.H0_H0 ;  /* 0x20000007ff0a9230 */ /* 0x100fe20000004100 */
[----:B------:R-:W-:Y:S01]  /*4c60*/  @!P1 FFMA.FTZ R3, R13, R14, R3 ;  /* 0x0000000e0d039223 */ /* 0x000fe20000010003 */
[----:B------:R-:W-:Y:S01]  /*4c70*/  @!P1 HADD2.F32 R41, -RZ, R12.H1_H1 ;  /* 0x3000000cff299230 */ /* 0x000fe20000004100 */
[-C--:B------:R-:W-:Y:S01]  /*4c80*/  @!P1 FMUL.FTZ R12, R39, R6.reuse ;  /* 0x00000006270c9220 */ /* 0x080fe20000410000 */
[----:B------:R-:W-:Y:S01]  /*4c90*/  @!P1 HADD2.F32 R7, -RZ, R7.H1_H1 ;  /* 0x30000007ff079230 */ /* 0x000fe20000004100 */
[C---:B------:R-:W-:Y:S01]  /*4ca0*/  @!P1 FMUL.FTZ R8, R10.reuse, R6 ;  /* 0x000000060a089220 */ /* 0x040fe20000410000 */
[----:B------:R-:W-:Y:S01]  /*4cb0*/  @!P1 F2FP.PACK_AB R2, R3, R2 ;  /* 0x000000020302923e */ /* 0x000fe200000000ff */
[-C--:B------:R-:W-:Y:S02]  /*4cc0*/  @!P1 FMUL.FTZ R6, R41, R9.reuse ;  /* 0x0000000929069220 */ /* 0x080fe40000410000 */
[----:B------:R-:W-:Y:S01]  /*4cd0*/  @!P1 FFMA.FTZ R50, R10, R40, -R12 ;  /* 0x000000280a329223 */ /* 0x000fe2000001080c */
[----:B------:R-:W-:Y:S01]  /*4ce0*/  @!P1 MOV R12, R46 ;  /* 0x0000002e000c9202 */ /* 0x000fe20000000f00 */
[C---:B------:R-:W-:Y:S01]  /*4cf0*/  @!P1 FMUL.FTZ R9, R7.reuse, R9 ;  /* 0x0000000907099220 */ /* 0x040fe20000410000 */
[----:B------:R-:W-:Y:S01]  /*4d00*/  @!P1 MOV R44, R2 ;  /* 0x00000002002c9202 */ /* 0x000fe20000000f00 */
[----:B------:R-:W-:Y:S01]  /*4d10*/  @!P1 FFMA.FTZ R49, R7, R42, -R6 ;  /* 0x0000002a07319223 */ /* 0x000fe20000010806 */
[----:B------:R-:W-:Y:S01]  /*4d20*/  @!P1 HADD2.F32 R10, -RZ, R11.H0_H0 ;  /* 0x2000000bff0a9230 */ /* 0x000fe20000004100 */
[----:B------:R-:W-:Y:S01]  /*4d30*/  @!P1 IMAD.MOV.U32 R7, RZ, RZ, R18 ;  /* 0x000000ffff079224 */ /* 0x000fe200078e0012 */
[--C-:B------:R-:W-:Y:S01]  /*4d40*/  @!P1 HADD2.F32 R23, -RZ, R12.reuse.H0_H0 ;  /* 0x2000000cff179230 */ /* 0x100fe20000004100 */
[----:B------:R-:W-:Y:S01]  /*4d50*/  @!P1 FFMA.FTZ R4, R15, R20, R4 ;  /* 0x000000140f049223 */ /* 0x000fe20000010004 */
[----:B------:R-:W-:Y:S01]  /*4d60*/  @!P1 HADD2.F32 R37, -RZ, R12.H1_H1 ;  /* 0x3000000cff259230 */ /* 0x000fe20000004100 */
[----:B------:R-:W-:Y:S01]  /*4d70*/  @!P1 FFMA.FTZ R5, R21, R22, R5 ;  /* 0x0000001615059223 */ /* 0x000fe20000010005 */
[----:B------:R-:W-:Y:S01]  /*4d80*/  @!P1 F2FP.PACK_AB R13, R49, R50 ;  /* 0x00000032310d923e */ /* 0x000fe200000000ff */
[----:B------:R-:W-:Y:S02]  /*4d90*/  @!P1 HADD2.F32 R6, -RZ, R31.H1_H1 ;  /* 0x3000001fff069230 */ /* 0x000fe40000004100 */
[----:B------:R-:W-:Y:S01]  /*4da0*/  @!P1 FMUL.FTZ R43, R37, R10 ;  /* 0x0000000a252b9220 */ /* 0x000fe20000410000 */
[----:B------:R-:W-:Y:S01]  /*4db0*/  @!P1 MOV R19, R13 ;  /* 0x0000000d00139202 */ /* 0x000fe20000000f00 */
[--C-:B------:R-:W-:Y:S01]  /*4dc0*/  @!P1 HADD2.F32 R12, -RZ, R7.reuse.H0_H0 ;  /* 0x20000007ff0c9230 */ /* 0x100fe20000004100 */
[----:B------:R-:W-:Y:S01]  /*4dd0*/  @!P1 F2FP.PACK_AB R4, R5, R4 ;  /* 0x000000040504923e */ /* 0x000fe200000000ff */
[----:B------:R-:W-:Y:S01]  /*4de0*/  @!P1 HADD2.F32 R11, -RZ, R7.H1_H1 ;  /* 0x30000007ff0b9230 */ /* 0x000fe20000004100 */
[-C--:B------:R-:W-:Y:S01]  /*4df0*/  @!P1 FMUL.FTZ R7, R23, R6.reuse ;  /* 0x0000000617079220 */ /* 0x080fe20000410000 */
[----:B------:R-:W-:Y:S01]  /*4e00*/  @!P1 HADD2.F32 R31, -RZ, R64.H1_H1 ;  /* 0x30000040ff1f9230 */ /* 0x000fe20000004100 */
[C---:B------:R-:W-:Y:S02]  /*4e10*/  @!P1 FMUL.FTZ R6, R12.reuse, R6 ;  /* 0x000000060c069220 */ /* 0x040fe40000410000 */
[----:B------:R-:W-:Y:S02]  /*4e20*/  @!P1 IMAD.MOV.U32 R45, RZ, RZ, R4 ;  /* 0x000000ffff2d9224 */ /* 0x000fe400078e0004 */
        /* <DEDUP_REMOVED lines=13> */
[----:B------:R-:W-:Y:S02]  /*4f00*/  @!P1 F2FP.PACK_AB R6, R7, R6 ;  /* 0x000000060706923e */ /* 0x000fe400000000ff */
[----:B------:R-:W-:Y:S02]  /*4f10*/  @!P1 F2FP.PACK_AB R8, R9, R8 ;  /* 0x000000080908923e */ /* 0x000fe400000000ff */
[----:B------:R1:W-:Y:S01]  /*4f20*/  STG.E.128 [R54.64], R16 ;  /* 0x0000001036007986 */ /* 0x0003e2000c101d0e */
[----:B------:R-:W-:Y:S02]  /*4f30*/  @!P1 MOV R46, R6 ;  /* 0x00000006002e9202 */ /* 0x000fe40000000f00 */
[----:B------:R-:W-:Y:S05]  /*4f40*/  @!P1 MOV R47, R8 ;  /* 0x00000008002f9202 */ /* 0x000fea0000000f00 */
[----:B------:R1:W-:Y:S02]  /*4f50*/  @!P0 STG.E.128 [R52.64], R44 ;  /* 0x0000002c34008986 */ /* 0x0003e4000c101d0e */
.L_x_2966:
[----:B------:R-:W-:Y:S05]  /*4f60*/  BSYNC B0 ;  /* 0x0000000000007941 */ /* 0x000fea0003800000 */
.L_x_2965:
[----:B------:R-:W-:Y:S05]  /*4f70*/  IADD3 R68, P0, R158, R68, RZ ;  /* 0x000000449e447210 */ /* 0x000fea0007f1e0ff */
[----:B------:R-:W-:Y:S01]  /*4f80*/  IMAD.X R49, R71, 0x1, R124, P0 ;  /* 0x0000000147317824 */ /* 0x000fe200000e067c */
[----:B------:R-:W-:Y:S11]  /*4f90*/  ISETP.GE.OR P0, PT, R135, R70, P4 ;  /* 0x000000468700720c */ /* 0x000ff60002706670 */
[----:B------:R-:W-:Y:S02]  /*4fa0*/  @!UPT UIADD3 URZ, URZ, URZ, URZ ;  /* 0x0000003f3f3ff290 */ /* 0x000fe4000fffe03f */
[----:B------:R-:W-:-:S05]  /*4fb0*/  @P0 BRA `(.L_x_2960) ;  /* 0x0000090000000947 */ /* 0x000fca0003800000 */
[----:B------:R-:W-:Y:S01]  /*4fc0*/  IADD3 R2, P2, P0, R84, R68, R103 ;  /* 0x0000004454027210 */ /* 0x000fe2000785e067 */
[----:B-----5:R-:W-:Y:S01]  /*4fd0*/  LDS.128 R40, [R118+0x5080] ;  /* 0x0050800076287984 */ /* 0x020fe20000000c00 */
[--C-:B------:R-:W-:Y:S01]  /*4fe0*/  @!P1 SHF.R.U32.HI R6, RZ, 0x10, R25.reuse ;  /* 0x00000010ff069819 */ /* 0x100fe20000011619 */
[--C-:B------:R-:W-:Y:S01]  /*4ff0*/  @!P1 HADD2.F32 R13, -RZ, R65.reuse.H0_H0 ;  /* 0x20000041ff0d9230 */ /* 0x100fe20000004100 */
[----:B------:R-:W-:Y:S01]  /*5000*/  IADD3.X R3, R87, R49, R106, P2, P0 ;  /* 0x0000003157037210 */ /* 0x000fe200017e046a */
[----:B------:R-:W-:Y:S01]  /*5010*/  @!P1 HADD2.F32 R20, -RZ, R65.H1_H1 ;  /* 0x30000041ff149230 */ /* 0x000fe20000004100 */
[----:B-1----:R-:W-:Y:S01]  /*5020*/  LEA R46, P0, R2, c[0x0][0x1c8], 0x1 ;  /* 0x00007200022e7a11 */ /* 0x002fe200078008ff */
[----:B------:R-:W-:Y:S01]  /*5030*/  @!P1 HADD2.F32 R31, -RZ, R66.H0_H0 ;  /* 0x20000042ff1f9230 */ /* 0x000fe20000004100 */
[----:B------:R-:W-:Y:S01]  /*5040*/  @!P1 SHF.R.U64 R9, R24, 0x10, R25 ;  /* 0x0000001018099819 */ /* 0x000fe20000001219 */
[----:B------:R-:W1:Y:S01]  /*5050*/  LDS.128 R16, [R121+0x5080] ;  /* 0x0050800079107984 */ /* 0x000e620000000c00 */
[----:B------:R-:W-:Y:S01]  /*5060*/  LEA.HI.X R47, R2, c[0x0][0x1cc], R3, 0x1, P0 ;  /* 0x00007300022f7a11 */ /* 0x000fe200000f0c03 */
[--C-:B------:R-:W-:Y:S01]  /*5070*/  @!P1 HADD2.F32 R2, -RZ, R32.reuse.H0_H0 ;  /* 0x20000020ff029230 */ /* 0x100fe20000004100 */
[----:B------:R-:W-:Y:S01]  /*5080*/  @!P1 SHF.R.U32.HI R22, RZ, 0x10, R61 ;  /* 0x00000010ff169819 */ /* 0x000fe2000001163d */
[----:B------:R-:W-:Y:S01]  /*5090*/  @!P1 HADD2.F32 R3, -RZ, R32.H1_H1 ;  /* 0x30000020ff039230 */ /* 0x000fe20000004100 */
[----:B------:R-:W-:Y:S02]  /*50a0*/  @!P1 SHF.R.U64 R11, R26, 0x10, R27 ;  /* 0x000000101a0b9819 */ /* 0x000fe4000000121b */
[----:B------:R-:W-:Y:S01]  /*50b0*/  @!P1 SHF.R.U64 R24, R60, 0x10, R61 ;  /* 0x000000103c189819 */ /* 0x000fe2000000123d */
[----:B------:R-:W-:Y:S01]  /*50c0*/  @!P1 HADD2.F32 R22, -RZ, R22.H0_H0 ;  /* 0x20000016ff169230 */ /* 0x000fe20000004100 */
[----:B------:R-:W-:Y:S02]  /*50d0*/  @!P1 SHF.R.U32.HI R10, RZ, 0x10, R27 ;  /* 0x00000010ff0a9819 */ /* 0x000fe4000001161b */
[--C-:B------:R-:W-:Y:S02]  /*50e0*/  @!P1 SHF.R.U32.HI R37, RZ, 0x10, R63.reuse ;  /* 0x00000010ff259819 */ /* 0x100fe4000001163f */
[----:B------:R-:W-:Y:S02]  /*50f0*/  @!P1 SHF.R.U64 R26, R62, 0x10, R63 ;  /* 0x000000103e1a9819 */ /* 0x000fe4000000123f */
[----:B------:R-:W-:Y:S01]  /*5100*/  ISETP.GE.AND P0, PT, R86, c[0x0][0x1d4], PT ;  /* 0x0000750056007a0c */ /* 0x000fe20003f06270 */
[----:B------:R-:W-:Y:S02]  /*5110*/  @!P1 HADD2.F32 R37, -RZ, R37.H0_H0 ;  /* 0x20000025ff259230 */ /* 0x000fe40000004100 */
[----:B------:R-:W-:Y:S01]  /*5120*/  @!P1 HADD2.F32 R26, -RZ, R26.H0_H0 ;  /* 0x2000001aff1a9230 */ /* 0x000fe20000004100 */
[----:B-1----:R-:W-:Y:S02]  /*5130*/  @!P1 MOV R8, R16 ;  /* 0x0000001000089202 */ /* 0x002fe40000000f00 */
[----:B------:R-:W-:Y:S02]  /*5140*/  @!P1 MOV R23, R40 ;  /* 0x0000002800179202 */ /* 0x000fe40000000f00 */
[----:B------:R-:W-:Y:S01]  /*5150*/  @!P1 MOV R14, R41 ;  /* 0x00000029000e9202 */ /* 0x000fe20000000f00 */
[----:B------:R-:W-:Y:S01]  /*5160*/  @!P1 HADD2.F32 R4, -RZ, R8.H0_H0 ;  /* 0x20000008ff049230 */ /* 0x000fe20000004100 */
[----:B------:R-:W-:Y:S01]  /*5170*/  @!P1 MOV R7, R17 ;  /* 0x0000001100079202 */ /* 0x000fe20000000f00 */
[----:B------:R-:W-:Y:S02]  /*5180*/  @!P1 HADD2.F32 R12, -RZ, R23.H0_H0 ;  /* 0x20000017ff0c9230 */ /* 0x000fe40000004100 */
[----:B------:R-:W-:Y:S02]  /*5190*/  @!P1 HADD2.F32 R15, -RZ, R14.H0_H0 ;  /* 0x2000000eff0f9230 */ /* 0x000fe40000004100 */
[--C-:B------:R-:W-:Y:S01]  /*51a0*/  @!P1 HADD2.F32 R5, -RZ, R7.reuse.H0_H0 ;  /* 0x20000007ff059230 */ /* 0x100fe20000004100 */
[-C--:B------:R-:W-:Y:S01]  /*51b0*/  @!P1 FMUL.FTZ R25, R12, R2.reuse ;  /* 0x000000020c199220 */ /* 0x080fe20000410000 */
[----:B------:R-:W-:Y:S01]  /*51c0*/  @!P1 HADD2.F32 R7, -RZ, R7.H1_H1 ;  /* 0x30000007ff079230 */ /* 0x000fe20000004100 */
[----:B------:R-:W-:Y:S01]  /*51d0*/  @!P1 FMUL.FTZ R21, R15, R3 ;  /* 0x000000030f159220 */ /* 0x000fe20000410000 */
[----:B------:R-:W-:Y:S01]  /*51e0*/  @!P1 HADD2.F32 R8, -RZ, R8.H1_H1 ;  /* 0x30000008ff089230 */ /* 0x000fe20000004100 */
[C---:B------:R-:W-:Y:S02]  /*51f0*/  @!P1 FMUL.FTZ R2, R4.reuse, R2 ;  /* 0x0000000204029220 */ /* 0x040fe40000410000 */
[----:B------:R-:W-:Y:S02]  /*5200*/  @!P1 FFMA.FTZ R51, R4, R13, -R25 ;  /* 0x0000000d04339223 */ /* 0x000fe40000010819 */
[C---:B------:R-:W-:Y:S01]  /*5210*/  @!P1 FMUL.FTZ R4, R5.reuse, R3 ;  /* 0x0000000305049220 */ /* 0x040fe20000410000 */
[----:B------:R-:W-:Y:S01]  /*5220*/  @!P1 HADD2.F32 R3, -RZ, R6.H0_H0 ;  /* 0x20000006ff039230 */ /* 0x000fe20000004100 */
[----:B------:R-:W-:Y:S01]  /*5230*/  @!P1 FFMA.FTZ R50, R5, R20, -R21 ;  /* 0x0000001405329223 */ /* 0x000fe20000010815 */
[----:B------:R-:W-:Y:S01]  /*5240*/  @!P1 HADD2.F32 R21, -RZ, R14.H1_H1 ;  /* 0x3000000eff159230 */ /* 0x000fe20000004100 */
[----:B------:R-:W-:Y:S01]  /*5250*/  @!P1 FFMA.FTZ R2, R12, R13, R2 ;  /* 0x0000000d0c029223 */ /* 0x000fe20000010002 */
[----:B------:R-:W-:Y:S01]  /*5260*/  @!P1 HADD2.F32 R13, -RZ, R23.H1_H1 ;  /* 0x30000017ff0d9230 */ /* 0x000fe20000004100 */
[-C--:B------:R-:W-:Y:S01]  /*5270*/  @!P1 FMUL.FTZ R5, R7, R3.reuse ;  /* 0x0000000307059220 */ /* 0x080fe20000410000 */
[----:B------:R-:W-:Y:S01]  /*5280*/  @!P1 HADD2.F32 R6, -RZ, R9.H0_H0 ;  /* 0x20000009ff069230 */ /* 0x000fe20000004100 */
[----:B------:R-:W-:Y:S01]  /*5290*/  @!P1 FMUL.FTZ R9, R21, R3 ;  /* 0x0000000315099220 */ /* 0x000fe20000410000 */
[----:B------:R-:W-:Y:S01]  /*52a0*/  @!P1 MOV R12, R43 ;  /* 0x0000002b000c9202 */ /* 0x000fe20000000f00 */
[----:B------:R-:W-:Y:S02]  /*52b0*/  @!P1 HADD2.F32 R14, -RZ, R24.H0_H0 ;  /* 0x20000018ff0e9230 */ /* 0x000fe40000004100 */
        /* <DEDUP_REMOVED lines=9> */
[--C-:B------:R-:W-:Y:S01]  /*5350*/  @!P1 HADD2.F32 R10, -RZ, R7.reuse.H0_H0 ;  /* 0x20000007ff0a9230 */ /* 0x100fe20000004100 */
[----:B------:R-:W-:Y:S01]  /*5360*/  @!P1 FFMA.FTZ R4, R15, R20, R4 ;  /* 0x000000140f049223 */ /* 0x000fe20000010004 */
[----:B------:R-:W-:Y:S01]  /*5370*/  @!P1 HADD2.F32 R32, -RZ, R12.H1_H1 ;  /* 0x3000000cff209230 */ /* 0x000fe20000004100 */
[-C--:B------:R-:W-:Y:S01]  /*5380*/  @!P1 FMUL.FTZ R12, R27, R6.reuse ;  /* 0x000000061b0c9220 */ /* 0x080fe20000410000 */
[----:B------:R-:W-:Y:S01]  /*5390*/  @!P1 HADD2.F32 R7, -RZ, R7.H1_H1 ;  /* 0x30000007ff079230 */ /* 0x000fe20000004100 */
[----:B------:R-:W-:Y:S01]  /*53a0*/  @!P1 FMUL.FTZ R8, R10, R6 ;  /* 0x000000060a089220 */ /* 0x000fe20000410000 */
[----:B------:R-:W-:Y:S01]  /*53b0*/  @!P1 F2FP.PACK_AB R13, R48, R50 ;  /* 0x00000032300d923e */ /* 0x000fe200000000ff */
[----:B------:R-:W-:Y:S01]  /*53c0*/  @!P1 FMUL.FTZ R6, R32, R9 ;  /* 0x0000000920069220 */ /* 0x000fe20000410000 */
[----:B------:R-:W-:Y:S01]  /*53d0*/  @!P1 HADD2.F32 R24, -RZ, R66.H1_H1 ;  /* 0x30000042ff189230 */ /* 0x000fe20000004100 */
[----:B------:R-:W-:Y:S01]  /*53e0*/  @!P1 FFMA.FTZ R44, R10, R31, -R12 ;  /* 0x0000001f0a2c9223 */ /* 0x000fe2000001080c */
[----:B------:R-:W-:Y:S01]  /*53f0*/  @!P1 MOV R12, R42 ;  /* 0x0000002a000c9202 */ /* 0x000fe20000000f00 */
[C---:B------:R-:W-:Y:S01]  /*5400*/  @!P1 FMUL.FTZ R9, R7.reuse, R9 ;  /* 0x0000000907099220 */ /* 0x040fe20000410000 */
[----:B------:R-:W-:Y:S01]  /*5410*/  @!P1 MOV R17, R13 ;  /* 0x0000000d00119202 */ /* 0x000fe20000000f00 */
[----:B------:R-:W-:Y:S01]  /*5420*/  @!P1 FFMA.FTZ R39, R7, R37, -R6 ;  /* 0x0000002507279223 */ /* 0x000fe20000010806 */
[----:B------:R-:W-:Y:S01]  /*5430*/  @!P1 F2FP.PACK_AB R2, R3, R2 ;  /* 0x000000020302923e */ /* 0x000fe200000000ff */
[----:B------:R-:W-:Y:S01]  /*5440*/  @!P1 IMAD.MOV.U32 R7, RZ, RZ, R18 ;  /* 0x000000ffff079224 */ /* 0x000fe200078e0012 */
[----:B------:R-:W-:Y:S01]  /*5450*/  @!P1 HADD2.F32 R10, -RZ, R11.H0_H0 ;  /* 0x2000000bff0a9230 */ /* 0x000fe20000004100 */
[----:B------:R-:W-:Y:S01]  /*5460*/  @!P1 FFMA.FTZ R5, R21, R22, R5 ;  /* 0x0000001615059223 */ /* 0x000fe20000010005 */
[----:B------:R-:W-:Y:S01]  /*5470*/  @!P1 MOV R40, R2 ;  /* 0x0000000200289202 */ /* 0x000fe20000000f00 */
[----:B------:R-:W-:Y:S02]  /*5480*/  @!P1 HADD2.F32 R6, -RZ, R33.H1_H1 ;  /* 0x30000021ff069230 */ /* 0x000fe40000004100 */
[--C-:B------:R-:W-:Y:S01]  /*5490*/  @!P1 HADD2.F32 R23, -RZ, R12.reuse.H0_H0 ;  /* 0x2000000cff179230 */ /* 0x100fe20000004100 */
[----:B------:R-:W-:Y:S01]  /*54a0*/  @!P1 F2FP.PACK_AB R4, R5, R4 ;  /* 0x000000040504923e */ /* 0x000fe200000000ff */
[----:B------:R-:W-:Y:S02]  /*54b0*/  @!P1 HADD2.F32 R25, -RZ, R12.H1_H1 ;  /* 0x3000000cff199230 */ /* 0x000fe40000004100 */
[--C-:B------:R-:W-:Y:S01]  /*54c0*/  @!P1 HADD2.F32 R12, -RZ, R7.reuse.H0_H0 ;  /* 0x20000007ff0c9230 */ /* 0x100fe20000004100 */
[----:B------:R-:W-:Y:S01]  /*54d0*/  @!P1 MOV R41, R4 ;  /* 0x0000000400299202 */ /* 0x000fe20000000f00 */
[----:B------:R-:W-:Y:S01]  /*54e0*/  @!P1 HADD2.F32 R11, -RZ, R7.H1_H1 ;  /* 0x30000007ff0b9230 */ /* 0x000fe20000004100 */
[----:B------:R-:W-:Y:S02]  /*54f0*/  @!P1 FMUL.FTZ R7, R23, R6 ;  /* 0x0000000617079220 */ /* 0x000fe40000410000 */
[----:B------:R-:W-:Y:S02]  /*5500*/  @!P1 FMUL.FTZ R33, R25, R10 ;  /* 0x0000000a19219220 */ /* 0x000fe40000410000 */
[C---:B------:R-:W-:Y:S02]  /*5510*/  @!P1 FFMA.FTZ R38, R12.reuse, R24, -R7 ;  /* 0x000000180c269223 */ /* 0x040fe40000010807 */
[C---:B------:R-:W-:Y:S02]  /*5520*/  @!P1 FFMA.FTZ R33, R11.reuse, R26, -R33 ;  /* 0x0000001a0b219223 */ /* 0x040fe40000010821 */
[----:B------:R-:W-:Y:S01]  /*5530*/  @!P1 FMUL.FTZ R7, R11, R10 ;  /* 0x0000000a0b079220 */ /* 0x000fe20000410000 */
[----:B------:R-:W-:Y:S01]  /*5540*/  @!P1 F2FP.PACK_AB R11, R39, R44 ;  /* 0x0000002c270b923e */ /* 0x000fe200000000ff */
[----:B------:R-:W-:Y:S01]  /*5550*/  @!P1 FMUL.FTZ R6, R12, R6 ;  /* 0x000000060c069220 */ /* 0x000fe20000410000 */
[----:B------:R-:W-:Y:S02]  /*5560*/  @!P1 F2FP.PACK_AB R12, R45, R51 ;  /* 0x000000332d0c923e */ /* 0x000fe400000000ff */
[----:B------:R-:W-:Y:S01]  /*5570*/  @!P1 F2FP.PACK_AB R10, R33, R38 ;  /* 0x00000026210a923e */ /* 0x000fe200000000ff */
[----:B------:R-:W-:Y:S01]  /*5580*/  @!P1 IMAD.MOV.U32 R19, RZ, RZ, R11 ;  /* 0x000000ffff139224 */ /* 0x000fe200078e000b */
[----:B------:R-:W-:Y:S01]  /*5590*/  @!P1 MOV R16, R12 ;  /* 0x0000000c00109202 */ /* 0x000fe20000000f00 */
[----:B------:R-:W-:Y:S01]  /*55a0*/  @!P1 FFMA.FTZ R6, R23, R24, R6 ;  /* 0x0000001817069223 */ /* 0x000fe20000010006 */
[----:B------:R-:W-:Y:S01]  /*55b0*/  @!P1 MOV R18, R10 ;  /* 0x0000000a00129202 */ /* 0x000fe20000000f00 */
[----:B------:R-:W-:Y:S02]  /*55c0*/  @!P1 FFMA.FTZ R7, R25, R26, R7 ;  /* 0x0000001a19079223 */ /* 0x000fe40000010007 */
[----:B------:R-:W-:Y:S02]  /*55d0*/  @!P1 FFMA.FTZ R8, R27, R31, R8 ;  /* 0x0000001f1b089223 */ /* 0x000fe40000010008 */
[----:B------:R1:W-:Y:S01]  /*55e0*/  STG.E.128 [R46.64], R16 ;  /* 0x000000102e007986 */ /* 0x0003e2000c101d0e */
[----:B------:R-:W-:Y:S01]  /*55f0*/  @!P1 F2FP.PACK_AB R6, R7, R6 ;  /* 0x000000060706923e */ /* 0x000fe200000000ff */
[----:B------:R-:W-:Y:S03]  /*5600*/  @!P1 FFMA.FTZ R9, R32, R37, R9 ;  /* 0x0000002520099223 */ /* 0x000fe60000010009 */
[----:B------:R-:W-:Y:S02]  /*5610*/  @!P1 MOV R42, R6 ;  /* 0x00000006002a9202 */ /* 0x000fe40000000f00 */
        /* <DEDUP_REMOVED lines=9> */
.L_x_2944:
[----:B------:R-:W-:Y:S01]  /*56b0*/  IMAD R2, R36, -0x30, R0 ;  /* 0xffffffd024027824 */ /* 0x000fe200078e0200 */
[----:B------:R-:W-:Y:S04]  /*56c0*/  BSSY B0, `(.L_x_2967) ;  /* 0x000000b000007945 */ /* 0x000fe80003800000 */
[----:B------:R-:W-:Y:S04]  /*56d0*/  IMNMX R2, R2, 0x30, PT ;  /* 0x0000003002027817 */ /* 0x000fe80003800200 */
[----:B------:R-:W-:Y:S11]  /*56e0*/  ISETP.GE.AND P0, PT, R83, R2, PT ;  /* 0x000000025300720c */ /* 0x000ff60003f06270 */
[----:B------:R-:W-:Y:S02]  /*56f0*/  @!UPT UIADD3 URZ, URZ, URZ, URZ ;  /* 0x0000003f3f3ff290 */ /* 0x000fe4000fffe03f */
[----:B------:R-:W-:-:S05]  /*5700*/  @P0 BRA `(.L_x_2968) ;  /* 0x0000006000000947 */ /* 0x000fca0003800000 */
[----:B------:R-:W-:Y:S11]  /*5710*/  ISETP.GE.AND P0, PT, R82, c[0x0][0x1d4], PT ;  /* 0x0000750052007a0c */ /* 0x000ff60003f06270 */
[----:B------:R-:W-:Y:S02]  /*5720*/  @!UPT UIADD3 URZ, URZ, URZ, URZ ;  /* 0x0000003f3f3ff290 */ /* 0x000fe4000fffe03f */
[----:B------:R-:W1:Y:S04]  /*5730*/  @!P0 LDS.128 R4, [R67+0x6880] ;  /* 0x0068800043048984 */ /* 0x000e680000000c00 */
[----:B-1----:R-:W-:Y:S04]  /*5740*/  @!P0 STG.E.128 [R56.64+0x80], R4 ;  /* 0x0000800438008986 */ /* 0x002fe8000c101d0e */
[----:B------:R-:W1:Y:S04]  /*5750*/  @!P4 LDS.128 R4, [R67+0x5080] ;  /* 0x005080004304c984 */ /* 0x000e680000000c00 */
[----:B-1----:R1:W-:Y:S02]  /*5760*/  @!P4 STG.E.128 [R56.64], R4 ;  /* 0x000000043800c986 */ /* 0x0023e4000c101d0e */
.L_x_2968:
[----:B------:R-:W-:Y:S05]  /*5770*/  BSYNC B0 ;  /* 0x0000000000007941 */ /* 0x000fea0003800000 */
.L_x_2967:
[----:B------:R-:W-:Y:S01]  /*5780*/  ISETP.GE.AND P0, PT, R136, R2, PT ;  /* 0x000000028800720c */ /* 0x000fe20003f06270 */
[----:B------:R-:W-:Y:S01]  /*5790*/  @!UPT UIADD3 URZ, URZ, URZ, URZ ;  /* 0x0000003f3f3ff290 */ /* 0x000fe2000fffe03f */
[----:B------:R-:W-:Y:S11]  /*57a0*/  BSSY B0, `(.L_x_2969) ;  /* 0x0000008000007945 */ /* 0x000ff60003800000 */
[----:B------:R-:W-:-:S05]  /*57b0*/  @P0 BRA `(.L_x_2970) ;  /* 0x0000006000000947 */ /* 0x000fca0003800000 */
[----:B------:R-:W-:Y:S11]  /*57c0*/  ISETP.GE.AND P0, PT, R82, c[0x0][0x1d4], PT ;  /* 0x0000750052007a0c */ /* 0x000ff60003f06270 */
[----:B------:R-:W-:Y:S02]  /*57d0*/  @!UPT UIADD3 URZ, URZ, URZ, URZ ;  /* 0x0000003f3f3ff290 */ /* 0x000fe4000fffe03f */
[----:B-1----:R-:W1:Y:S04]  /*57e0*/  @!P0 LDS.128 R4, [R67+0x7080] ;  /* 0x0070800043048984 */ /* 0x002e680000000c00 */
[----:B-1----:R-:W-:Y:S04]  /*57f0*/  @!P0 STG.E.128 [R60.64+0x80], R4 ;  /* 0x000080043c008986 */ /* 0x002fe8000c101d0e */
[----:B------:R-:W1:Y:S04]  /*5800*/  @!P4 LDS.128 R4, [R67+0x5880] ;  /* 0x005880004304c984 */ /* 0x000e680000000c00 */
[----:B-1----:R1:W-:Y:S02]  /*5810*/  @!P4 STG.E.128 [R60.64], R4 ;  /* 0x000000043c00c986 */ /* 0x0023e4000c101d0e */
.L_x_2970:
[----:B------:R-:W-:Y:S05]  /*5820*/  BSYNC B0 ;  /* 0x0000000000007941 */ /* 0x000fea0003800000 */
.L_x_2969:
[----:B------:R-:W-:Y:S11]  /*5830*/  ISETP.GE.AND P0, PT, R135, R2, PT ;  /* 0x000000028700720c */ /* 0x000ff60003f06270 */
[----:B------:R-:W-:Y:S02]  /*5840*/  @!UPT UIADD3 URZ, URZ, URZ, URZ ;  /* 0x0000003f3f3ff290 */ /* 0x000fe4000fffe03f */
[----:B------:R-:W-:-:S05]  /*5850*/  @P0 BRA `(.L_x_2960) ;  /* 0x0000006000000947 */ /* 0x000fca0003800000 */
[----:B------:R-:W-:Y:S11]  /*5860*/  ISETP.GE.AND P0, PT, R82, c[0x0][0x1d4], PT ;  /* 0x0000750052007a0c */ /* 0x000ff60003f06270 */
[----:B------:R-:W-:Y:S02]  /*5870*/  @!UPT UIADD3 URZ, URZ, URZ, URZ ;  /* 0x0000003f3f3ff290 */ /* 0x000fe4000fffe03f */
[----:B-1----:R-:W1:Y:S04]  /*5880*/  @!P0 LDS.128 R4, [R67+0x7880] ;  /* 0x0078800043048984 */ /* 0x002e680000000c00 */
[----:B-1----:R-:W-:Y:S04]  /*5890*/  @!P0 STG.E.128 [R62.64+0x80], R4 ;  /* 0x000080043e008986 */ /* 0x002fe8000c101d0e */
[----:B------:R-:W1:Y:S04]  /*58a0*/  @!P4 LDS.128 R4, [R67+0x6080] ;  /* 0x006080004304c984 */ /* 0x000e680000000c00 */
[----:B-1----:R1:W-:Y:S02]  /*58b0*/  @!P4 STG.E.128 [R62.64], R4 ;  /* 0x000000043e00c986 */ /* 0x0023e4000c101d0e */
.L_x_2960:
[----:B------:R-:W-:Y:S05]  /*58c0*/  BSYNC B2 ;  /* 0x0000000000027941 */ /* 0x000fea0003800000 */
.L_x_2943:
[----:B------:R-:W-:Y:S01]  /*58d0*/  IMAD R12, R36, -0x30, RZ ;  /* 0xffffffd0240c7824 */ /* 0x000fe200078e02ff */
[----:B------:R-:W-:Y:S01]  /*58e0*/  ISETP.NE.AND P5, PT, R134, RZ, PT ;  /* 0x000000ff8600720c */ /* 0x000fe20003fa5270 */
[----:B-1----:R-:W-:Y:S01]  /*58f0*/  IMAD.WIDE.U32 R10, R36, 0x30, RZ ;  /* 0x00000030240a7825 */ /* 0x002fe200078e00ff */
[----:B------:R-:W-:Y:S02]  /*5900*/  BSSY B0, `(.L_x_2971) ;  /* 0x0000047000007945 */ /* 0x000fe40003800000 */
[----:B--2---:R-:W-:Y:S01]  /*5910*/  IADD3 R3, R116, R12, RZ ;  /* 0x0000000c74037210 */ /* 0x004fe20007ffe0ff */
[----:B------:R-:W-:Y:S01]  /*5920*/  IMAD R2, R88, 0x30, RZ ;  /* 0x0000003058027824 */ /* 0x000fe200078e02ff */
[----:B-----5:R-:W-:Y:S02]  /*5930*/  IADD3 R4, P0, R130, R10, RZ ;  /* 0x0000000a82047210 */ /* 0x020fe40007f1e0ff */
[----:B------:R-:W-:Y:S01]  /*5940*/  ISETP.GE.AND P1, PT, R3, 0x11, PT ;  /* 0x000000110300780c */ /* 0x000fe20003f26270 */
[----:B------:R-:W-:Y:S04]  /*5950*/  IMAD.IADD R14, R11, 0x1, R2 ;  /* 0x000000010b0e7824 */ /* 0x000fe800078e0202 */
[----:B------:R-:W-:Y:S08]  /*5960*/  IMAD.X R2, R14, 0x1, R132, P0 ;  /* 0x000000010e027824 */ /* 0x000ff000000e0684 */
        /* <DEDUP_REMOVED lines=19> */
[----:B------:R-:W-:Y:S01]  /*5aa0*/  @!PT LDS RZ, [RZ] ;  /* 0x00000000fffff984 */ /* 0x000fe20000000800 */
[----:B------:R-:W-:Y:S01]  /*5ab0*/  @!PT LDS RZ, [RZ] ;  /* 0x00000000fffff984 */ /* 0x000fe20000000800 */
[----:B------:R-:W-:Y:S01]  /*5ac0*/  @!PT LDS RZ, [RZ] ;  /* 0x00000000fffff984 */ /* 0x000fe20000000800 */
[----:B------:R1:W-:Y:S01]  /*5ad0*/  @P2 LDGSTS.E.BYPASS.LTC128B.128 [R67+0x2080], [R8.64], !P5 ;  /* 0x0208000008432fae */ /* 0x0003e2000e901d4e */
[C---:B------:R-:W-:Y:S02]  /*5ae0*/  @P1 IMAD R4, R6.reuse, c[0x0][0x25c], R4 ;  /* 0x0000970006041a24 */ /* 0x040fe400078e0204 */
[----:B------:R-:W-:Y:S02]  /*5af0*/  @P1 IMAD.WIDE.U32 R2, R6, c[0x0][0x258], R2 ;  /* 0x0000960006021a25 */ /* 0x000fe400078e0002 */
[----:B------:R1:W-:Y:S02]  /*5b00*/  @P2 LDGSTS.E.BYPASS.LTC128B.128 [R67+0x3880], [R8.64+0x80], !P6 ;  /* 0x0388008008432fae */ /* 0x0003e4000f101d4e */
[----:B------:R-:W-:Y:S01]  /*5b10*/  @P1 IMAD.IADD R4, R3, 0x1, R4 ;  /* 0x0000000103041824 */ /* 0x000fe200078e0204 */
[C---:B------:R-:W-:Y:S01]  /*5b20*/  @P1 LEA R6, P3, R2.reuse, c[0x0][0x250], 0x1 ;  /* 0x0000940002061a11 */ /* 0x040fe200078608ff */
[----:B------:R-:W-:Y:S03]  /*5b30*/  @P0 IMAD.MOV.U32 R3, RZ, RZ, R102 ;  /* 0x000000ffff030224 */ /* 0x000fe600078e0066 */
[----:B------:R-:W-:Y:S01]  /*5b40*/  @P1 LEA.HI.X R7, R2, c[0x0][0x254], R4, 0x1, P3 ;  /* 0x0000950002071a11 */ /* 0x000fe200018f0c04 */
[----:B------:R-:W-:Y:S01]  /*5b50*/  @P0 IMAD R4, R13, c[0x0][0x258], RZ ;  /* 0x000096000d040a24 */ /* 0x000fe200078e02ff */
[----:B------:R-:W-:Y:S03]  /*5b60*/  @P0 MOV R2, R92 ;  /* 0x0000005c00020202 */ /* 0x000fe60000000f00 */
[----:B------:R2:W-:Y:S01]  /*5b70*/  @P1 LDGSTS.E.BYPASS.LTC128B.128 [R67+0x2880], [R6.64], !P5 ;  /* 0x0288000006431fae */ /* 0x0005e2000e901d4e */
[C---:B------:R-:W-:Y:S02]  /*5b80*/  @P0 IMAD R4, R11.reuse, c[0x0][0x25c], R4 ;  /* 0x000097000b040a24 */ /* 0x040fe400078e0204 */
[----:B------:R-:W-:Y:S02]  /*5b90*/  @P0 IMAD.WIDE.U32 R2, R11, c[0x0][0x258], R2 ;  /* 0x000096000b020a25 */ /* 0x000fe400078e0002 */
[----:B------:R2:W-:Y:S03]  /*5ba0*/  @P1 LDGSTS.E.BYPASS.LTC128B.128 [R67+0x4080], [R6.64+0x80], !P6 ;  /* 0x0408008006431fae */ /* 0x0005e6000f101d4e */
[----:B------:R-:W-:Y:S02]  /*5bb0*/  @P0 IADD3 R3, R3, R4, RZ ;  /* 0x0000000403030210 */ /* 0x000fe40007ffe0ff */
[C---:B------:R-:W-:Y:S04]  /*5bc0*/  @P0 LEA R4, P3, R2.reuse, c[0x0][0x250], 0x1 ;  /* 0x0000940002040a11 */ /* 0x040fe800078608ff */
[----:B------:R-:W-:Y:S02]  /*5bd0*/  @P0 LEA.HI.X R5, R2, c[0x0][0x254], R3, 0x1, P3 ;  /* 0x0000950002050a11 */ /* 0x000fe400018f0c03 */
[----:B------:R-:W-:Y:S02]  /*5be0*/  IADD3 R2, R12, R0, RZ ;  /* 0x000000000c027210 */ /* 0x000fe40007ffe0ff */
[----:B-1----:R-:W-:Y:S01]  /*5bf0*/  IADD3 R8, P2, R129, R10, RZ ;  /* 0x0000000a81087210 */ /* 0x002fe20007f5e0ff */
[----:B------:R2:W-:Y:S01]  /*5c00*/  @P0 LDGSTS.E.BYPASS.LTC128B.128 [R67+0x3080], [R4.64], !P5 ;  /* 0x0308000004430fae */ /* 0x0005e2000e901d4e */
[----:B------:R-:W-:Y:S03]  /*5c10*/  IMNMX R9, R2, 0x30, PT ;  /* 0x0000003002097817 */ /* 0x000fe60003800200 */
[----:B------:R-:W-:Y:S01]  /*5c20*/  IMAD.X R10, R14, 0x1, R128, P2 ;  /* 0x000000010e0a7824 */ /* 0x000fe200010e0680 */
[----:B------:R2:W-:Y:S01]  /*5c30*/  @P0 LDGSTS.E.BYPASS.LTC128B.128 [R67+0x4880], [R4.64+0x80], !P6 ;  /* 0x0488008004430fae */ /* 0x0005e2000f101d4e */
[----:B------:R-:W-:Y:S04]  /*5c40*/  ISETP.GE.AND P0, PT, R83, R9, PT ;  /* 0x000000095300720c */ /* 0x000fe80003f06270 */
[----:B------:R-:W0:Y:S01]  /*5c50*/  LDGDEPBAR ;  /* 0x00000000000079af */ /* 0x000e220000000000 */
[----:B------:R-:W-:Y:S04]  /*5c60*/  DEPBAR.LE SB0, 0x0 ;  /* 0x000080000000791a */ /* 0x000fe80000000000 */
[----:B------:R-:W-:Y:S06]  /*5c70*/  BAR.SYNC.DEFER_BLOCKING 0x0 ;  /* 0x0000000000007b1d */ /* 0x000fec0000010000 */
[----:B------:R-:W-:-:S05]  /*5c80*/  @P0 BRA `(.L_x_2972) ;  /* 0x000000e000000947 */ /* 0x000fca0003800000 */
[----:B--2---:R-:W-:Y:S01]  /*5c90*/  MOV R4, R90 ;  /* 0x0000005a00047202 */ /* 0x004fe20000000f00 */
[----:B------:R-:W-:Y:S01]  /*5ca0*/  IMAD R2, R10, c[0x0][0x208], RZ ;  /* 0x000082000a027a24 */ /* 0x000fe200078e02ff */
[----:B------:R-:W-:Y:S03]  /*5cb0*/  MOV R5, R89 ;  /* 0x0000005900057202 */ /* 0x000fe60000000f00 */
[C---:B------:R-:W-:Y:S02]  /*5cc0*/  IMAD R2, R8.reuse, c[0x0][0x20c], R2 ;  /* 0x0000830008027a24 */ /* 0x040fe400078e0202 */
[----:B------:R-:W-:Y:S05]  /*5cd0*/  IMAD.WIDE.U32 R4, R8, c[0x0][0x208], R4 ;  /* 0x0000820008047a25 */ /* 0x000fea00078e0004 */
[----:B------:R-:W-:Y:S02]  /*5ce0*/  IADD3 R3, R5, R2, RZ ;  /* 0x0000000205037210 */ /* 0x000fe40007ffe0ff */
[C---:B------:R-:W-:Y:S04]  /*5cf0*/  LEA R2, P0, R4.reuse, c[0x0][0x1f8], 0x1 ;  /* 0x00007e0004027a11 */ /* 0x040fe800078008ff */
[----:B------:R-:W-:Y:S02]  /*5d00*/  LEA.HI.X R3, R4, c[0x0][0x1fc], R3, 0x1, P0 ;  /* 0x00007f0004037a11 */ /* 0x000fe400000f0c03 */
[----:B------:R-:W-:Y:S11]  /*5d10*/  ISETP.GE.AND P0, PT, R82, c[0x0][0x1d4], PT ;  /* 0x0000750052007a0c */ /* 0x000ff60003f06270 */
[----:B------:R-:W-:Y:S02]  /*5d20*/  @!UPT UIADD3 URZ, URZ, URZ, URZ ;  /* 0x0000003f3f3ff290 */ /* 0x000fe4000fffe03f */
[----:B------:R-:W1:Y:S04]  /*5d30*/  @!P0 LDS.128 R4, [R67+0x3880] ;  /* 0x0038800043048984 */ /* 0x000e680000000c00 */
[----:B-1----:R-:W-:Y:S04]  /*5d40*/  @!P0 STG.E.128 [R2.64+0x80], R4 ;  /* 0x0000800402008986 */ /* 0x002fe8000c101d0e */
[----:B------:R-:W1:Y:S04]  /*5d50*/  @!P4 LDS.128 R4, [R67+0x2080] ;  /* 0x002080004304c984 */ /* 0x000e680000000c00 */
[----:B-1----:R1:W-:Y:S02]  /*5d60*/  @!P4 STG.E.128 [R2.64], R4 ;  /* 0x000000040200c986 */ /* 0x0023e4000c101d0e */
.L_x_2972:
[----:B--2---:R-:W-:Y:S05]  /*5d70*/  BSYNC B0 ;  /* 0x0000000000007941 */ /* 0x004fea0003800000 */
.L_x_2971:
[----:B------:R-:W-:Y:S01]  /*5d80*/  ISETP.GE.AND P0, PT, R136, R9, PT ;  /* 0x000000098800720c */ /* 0x000fe20003f06270 */
[----:B------:R-:W-:Y:S01]  /*5d90*/  @!UPT UIADD3 URZ, URZ, URZ, URZ ;  /* 0x0000003f3f3ff290 */ /* 0x000fe2000fffe03f */
[----:B------:R-:W-:Y:S11]  /*5da0*/  BSSY B0, `(.L_x_2973) ;  /* 0x0000012000007945 */ /* 0x000ff60003800000 */
[----:B------:R-:W-:-:S05]  /*5db0*/  @P0 BRA `(.L_x_2974) ;  /* 0x0000010000000947 */ /* 0x000fca0003800000 */
[----:B-1----:R-:W-:Y:S01]  /*5dc0*/  IADD3 R2, P0, R8, 0x10, RZ ;  /* 0x0000001008027810 */ /* 0x002fe20007f1e0ff */
[----:B------:R-:W-:Y:S01]  /*5dd0*/  IMAD.MOV.U32 R4, RZ, RZ, R90 ;  /* 0x000000ffff047224 */ /* 0x000fe200078e005a */
[----:B------:R-:W-:Y:S03]  /*5de0*/  MOV R5, R89 ;  /* 0x0000005900057202 */ /* 0x000fe60000000f00 */
[----:B------:R-:W-:Y:S02]  /*5df0*/  IMAD.X R3, RZ, RZ, R10, P0 ;  /* 0x000000ffff037224 */ /* 0x000fe400000e060a */
[C---:B------:R-:W-:Y:S04]  /*5e00*/  IMAD.WIDE.U32 R4, R2.reuse, c[0x0][0x208], R4 ;  /* 0x0000820002047a25 */ /* 0x040fe800078e0004 */
[----:B------:R-:W-:Y:S04]  /*5e10*/  IMAD R3, R3, c[0x0][0x208], RZ ;  /* 0x0000820003037a24 */ /* 0x000fe800078e02ff */
[----:B------:R-:W-:Y:S01]  /*5e20*/  IMAD R3, R2, c[0x0][0x20c], R3 ;  /* 0x0000830002037a24 */ /* 0x000fe200078e0203 */
[C---:B------:R-:W-:Y:S04]  /*5e30*/  LEA R2, P0, R4.reuse, c[0x0][0x1f8], 0x1 ;  /* 0x00007e0004027a11 */ /* 0x040fe800078008ff */
[----:B------:R-:W-:Y:S04]  /*5e40*/  IADD3 R3, R5, R3, RZ ;  /* 0x0000000305037210 */ /* 0x000fe80007ffe0ff */
[----:B------:R-:W-:Y:S02]  /*5e50*/  LEA.HI.X R3, R4, c[0x0][0x1fc], R3, 0x1, P0 ;  /* 0x00007f0004037a11 */ /* 0x000fe400000f0c03 */
[----:B------:R-:W-:Y:S11]  /*5e60*/  ISETP.GE.AND P0, PT, R82, c[0x0][0x1d4], PT ;  /* 0x0000750052007a0c */ /* 0x000ff60003f06270 */
[----:B------:R-:W-:Y:S02]  /*5e70*/  @!UPT UIADD3 URZ, URZ, URZ, URZ ;  /* 0x0000003f3f3ff290 */ /* 0x000fe4000fffe03f */
[----:B------:R-:W1:Y:S04]  /*5e80*/  @!P0 LDS.128 R4, [R67+0x4080] ;  /* 0x0040800043048984 */ /* 0x000e680000000c00 */
[----:B-1----:R-:W-:Y:S04]  /*5e90*/  @!P0 STG.E.128 [R2.64+0x80], R4 ;  /* 0x0000800402008986 */ /* 0x002fe8000c101d0e */
[----:B------:R-:W1:Y:S04]  /*5ea0*/  @!P4 LDS.128 R4, [R67+0x2880] ;  /* 0x002880004304c984 */ /* 0x000e680000000c00 */
[----:B-1----:R1:W-:Y:S02]  /*5eb0*/  @!P4 STG.E.128 [R2.64], R4 ;  /* 0x000000040200c986 */ /* 0x0023e4000c101d0e */
.L_x_2974:
[----:B------:R-:W-:Y:S05]  /*5ec0*/  BSYNC B0 ;  /* 0x0000000000007941 */ /* 0x000fea0003800000 */
.L_x_2973:
        /* <DEDUP_REMOVED lines=20> */
.L_x_2976:
[----:B------:R-:W-:Y:S05]  /*6010*/  BSYNC B0 ;  /* 0x0000000000007941 */ /* 0x000fea0003800000 */
.L_x_2975:
        /* <DEDUP_REMOVED lines=30> */
[----:B------:R-:W-:Y:S06]  /*6200*/  BAR.SYNC.DEFER_BLOCKING 0x0 ;  /* 0x0000000000007b1d */ /* 0x000fec0000010000 */
.L_x_2942:
[----:B------:R-:W2:Y:S01]  /*6210*/  LDL R212, [R1+0x18] ;  /* 0x0000180001d47983 */ /* 0x000ea20000100800 */
[----:B------:R-:W-:-:S05]  /*6220*/  IMAD.MOV.U32 R157, RZ, RZ, c[0x0][0x2c4] ;  /* 0x0000b100ff9d7624 */ /* 0x000fca00078e00ff */
[----:B------:R-:W-:Y:S01]  /*6230*/  ISETP.NE.AND P2, PT, R157, 0x1, PT ;  /* 0x000000019d00780c */ /* 0x000fe20003f45270 */
[----:B------:R-:W-:-:S05]  /*6240*/  IMAD.MOV.U32 R153, RZ, RZ, c[0x0][0x32c] ;  /* 0x0000cb00ff997624 */ /* 0x000fca00078e00ff */
[----:B------:R-:W-:Y:S01]  /*6250*/  ISETP.GE.AND P1, PT, R153, 0x1, PT ;  /* 0x000000019900780c */ /* 0x000fe20003f26270 */
[----:B-1----:R-:W-:Y:S01]  /*6260*/  IMAD.IADD R7, R154, 0x1, R155 ;  /* 0x000000019a077824 */ /* 0x002fe200078e029b */
[----:B--2---:R-:W-:-:S05]  /*6270*/  IADD3 R0, R212, 0x7f, RZ ;  /* 0x0000007fd4007810 */ /* 0x004fca0007ffe0ff */
        /* <DEDUP_REMOVED lines=15> */
.L_x_2979:
[----:B------:R-:W-:-:S13]  /*6370*/  ISETP.NE.AND P0, PT, R3, 0x1, PT ;  /* 0x000000010300780c */ /* 0x000fda0003f05270 */
[----:B------:R-:W-:-:S05]  /*6380*/  @P0 IMAD.HI.U32 R0, R2, c[0x0][0x330], RZ ;  /* 0x0000cc0002000a27 */ /* 0x000fca00078e00ff */
[----:B------:R-:W-:-:S05]  /*6390*/  @P0 SHF.R.U32.HI R2, RZ, c[0x0][0x334], R0 ;  /* 0x0000cd00ff020a19 */ /* 0x000fca0000011600 */
.L_x_2980:
[----:B------:R-:W-:-:S05]  /*63a0*/  IMAD R2, R2, R3, c[0x0][0x32c] ;  /* 0x0000cb0002027624 */ /* 0x000fca00078e0203 */
[----:B------:R-:W-:Y:S02]  /*63b0*/  IMNMX R4, R4, R2, PT ;  /* 0x0000000204047217 */ /* 0x000fe40003800200 */
.L_x_2978:
[----:B------:R-:W2:Y:S01]  /*63c0*/  LDL R202, [R1+0x68] ;  /* 0x0000680001ca7983 */ /* 0x000ea20000100800 */
[----:B------:R-:W-:-:S04]  /*63d0*/  @P2 IMAD.HI.U32 R2, R212, c[0x0][0x2c8], RZ ;  /* 0x0000b200d4022a27 */ /* 0x000fc800078e00ff */
[----:B------:R-:W-:Y:S01]  /*63e0*/  IMAD.MOV.U32 R0, RZ, RZ, R212 ;  /* 0x000000ffff007224 */ /* 0x000fe200078e00d4 */
[----:B------:R-:W-:Y:S02]  /*63f0*/  @P2 SHF.R.U32.HI R0, RZ, c[0x0][0x2cc], R2 ;  /* 0x0000b300ff002a19 */ /* 0x000fe40000011602 */
[----:B------:R-:W-:-:S03]  /*6400*/  IADD3 R2, R4, 0x2f, RZ ;  /* 0x0000002f04027810 */ /* 0x000fc60007ffe0ff */
[----:B--2---:R-:W-:-:S05]  /*6410*/  IMAD.IADD R3, R202, 0x1, R0 ;  /* 0x00000001ca037824 */ /* 0x004fca00078e0200 */
[----:B------:R-:W-:-:S04]  /*6420*/  IADD3 R0, R3, -c[0x0][0x324], RZ ;  /* 0x8000c90003007a10 */ /* 0x000fc80007ffe0ff */
[----:B------:R1:W2:Y:S02]  /*6430*/  R2UR UR6, R0 ;  /* 0x00000000000673c2 */ /* 0x0002a400000e0000 */
[----:B-1----:R-:W-:-:S05]  /*6440*/  IMAD.HI R0, R2, 0x2aaaaaab, RZ ;  /* 0x2aaaaaab02007827 */ /* 0x002fca00078e02ff */
[----:B------:R-:W-:-:S04]  /*6450*/  SHF.R.U32.HI R2, RZ, 0x1f, R0 ;  /* 0x0000001fff027819 */ /* 0x000fc80000011600 */
[----:B------:R-:W-:-:S04]  /*6460*/  LEA.HI.SX32 R0, R0, R2, 0x1d ;  /* 0x0000000200007211 */ /* 0x000fc800078feaff */
[----:B------:R-:W-:Y:S01]  /*6470*/  IMNMX R208, R0, R167, PT ;  /* 0x000000a700d07217 */ /* 0x000fe20003800200 */
[----:B--2---:R-:W-:Y:S05]  /*6480*/  @!P1 BRA `(.L_x_2981) ;  /* 0x0000015000009947 */ /* 0x004fea0003800000 */
[----:B------:R-:W1:Y:S02]  /*6490*/  R2UR UR7, R3 ;  /* 0x00000000030773c2 */ /* 0x000e6400000e0000 */
[----:B-1----:R-:W-:-:S06]  /*64a0*/  UISETP.GT.AND UP0, UPT, UR7, -0x1, UPT ;  /* 0xffffffff0700788c */ /* 0x002fcc000bf04270 */
        /* <DEDUP_REMOVED lines=10> */
.L_x_2982:
[----:B------:R-:W-:Y:S02]  /*6550*/  ULDC UR4, c[0x0][0x32c] ;  /* 0x0000cb0000047ab9 */ /* 0x000fe40000000800 */
[----:B------:R-:W-:-:S03]  /*6560*/  UISETP.NE.AND UP0, UPT, UR4, 0x1, UPT ;  /* 0x000000010400788c */ /* 0x000fc6000bf05270 */
[----:B------:R-:W-:Y:S02]  /*6570*/  ULDC.64 UR4, c[0x0][0x330] ;  /* 0x0000cc0000047ab9 */ /* 0x000fe40000000a00 */
[----:B------:R-:W-:-:S06]  /*6580*/  UIMAD.WIDE.U32 UR8, UR7, UR4, URZ ;  /* 0x00000004070872a5 */ /* 0x000fcc000f8e003f */
[----:B------:R-:W-:Y:S02]  /*6590*/  @UP0 USHF.R.U32.HI UR7, URZ, UR5, UR9 ;  /* 0x000000053f070299 */ /* 0x000fe40008011609 */
.L_x_2983:
[----:B------:R-:W-:Y:S02]  /*65a0*/  ULDC UR4, c[0x0][0x32c] ;  /* 0x0000cb0000047ab9 */ /* 0x000fe40000000800 */
[----:B------:R-:W-:-:S04]  /*65b0*/  UIMAD UR4, UR7, UR4, URZ ;  /* 0x00000004070472a4 */ /* 0x000fc8000f8e023f */
[----:B------:R-:W-:-:S04]  /*65c0*/  UISETP.LT.AND UP0, UPT, UR6, UR4, UPT ;  /* 0x000000040600728c */ /* 0x000fc8000bf01270 */
[----:B------:R-:W-:-:S04]  /*65d0*/  USEL UR6, UR6, UR4, !UP0 ;  /* 0x0000000406067287 */ /* 0x000fc8000c000000 */
.L_x_2981:
        /* <DEDUP_REMOVED lines=20> */
[----:B------:R-:W-:Y:S01]  /*6720*/  CS2R R112, SRZ ;  /* 0x0000000000707805 */ /* 0x000fe2000001ff00 */
[----:B------:R-:W-:Y:S01]  /*6730*/  CS2R R20, SRZ ;  /* 0x0000000000147805 */ /* 0x000fe2000001ff00 */
[----:B------:R-:W-:Y:S01]  /*6740*/  ISETP.GT.AND P0, PT, R208, UR7, PT ;  /* 0x00000007d0007c0c */ /* 0x000fe2000bf04270 */
        /* <DEDUP_REMOVED lines=67> */
[----:B------:R-:W2:Y:S01]  /*6b80*/  LDL R52, [R1+0x44] ;  /* 0x0000440001347983 */ /* 0x000ea20000100800 */
[----:B------:R-:W-:-:S03]  /*6b90*/  ISETP.NE.U32.AND P0, PT, RZ, c[0x0][0x340], PT ;  /* 0x0000d000ff007a0c */ /* 0x000fc60003f05070 */
[----:B------:R-:W3:Y:S01]  /*6ba0*/  LDL.LU R161, [R1+0x38] ;  /* 0x0000380001a17983 */ /* 0x000ee20000300800 */
[----:B------:R-:W-:-:S03]  /*6bb0*/  ISETP.NE.AND.EX P1, PT, RZ, c[0x0][0x344], PT, P0 ;  /* 0x0000d100ff007a0c */ /* 0x000fc60003f25300 */
[----:B------:R-:W4:Y:S10]  /*6bc0*/  LDL R149, [R1+0x34] ;  /* 0x0000340001957983 */ /* 0x000f340000100800 */
[----:B------:R-:W-:Y:S01]  /*6bd0*/  @P1 IMAD.MOV.U32 R2, RZ, RZ, 0x4 ;  /* 0x00000004ff021424 */ /* 0x000fe200078e00ff */
[----:B------:R-:W-:Y:S01]  /*6be0*/  SHF.R.S32.HI R143, RZ, 0x1f, R191 ;  /* 0x0000001fff8f7819 */ /* 0x000fe200000114bf */
[----:B------:R-:W1:Y:S03]  /*6bf0*/  S2R R56, SR_CTAID.Y ;  /* 0x0000000000387919 */ /* 0x000e660000002600 */
[----:B------:R-:W-:-:S02]  /*6c00*/  LEA.HI R4, R143, R191, RZ, 0x3 ;  /* 0x000000bf8f047211 */ /* 0x000fc400078f18ff */
[----:B------:R-:W-:-:S05]  /*6c10*/  SHF.R.S32.HI R0, RZ, 0x1f, R151 ;  /* 0x0000001fff007819 */ /* 0x000fca0000011497 */
[----:B------:R-:W-:-:S04]  /*6c20*/  IMAD R0, R0, c[0x0][0x178], RZ ;  /* 0x00005e0000007a24 */ /* 0x000fc800078e02ff */
[----:B------:R-:W-:Y:S01]  /*6c30*/  IMAD R0, R151, c[0x0][0x17c], R0 ;  /* 0x00005f0097007a24 */ /* 0x000fe200078e0200 */
[----:B------:R-:W-:Y:S02]  /*6c40*/  SHF.R.S32.HI R65, RZ, 0x3, R4 ;  /* 0x00000003ff417819 */ /* 0x000fe40000011404 */
[----:B------:R-:W-:Y:S01]  /*6c50*/  ISETP.NE.U32.AND P0, PT, RZ, c[0x0][0x348], PT ;  /* 0x0000d200ff007a0c */ /* 0x000fe20003f05070 */
[----:B------:R-:W-:-:S03]  /*6c60*/  IMAD R5, R192, c[0x0][0x1b8], RZ ;  /* 0x00006e00c0057a24 */ /* 0x000fc600078e02ff */
[----:B------:R-:W-:Y:S01]  /*6c70*/  ISETP.NE.AND.EX P0, PT, RZ, c[0x0][0x34c], PT, P0 ;  /* 0x0000d300ff007a0c */ /* 0x000fe20003f05300 */
[----:B-1----:R-:W-:Y:S02]  /*6c80*/  IMAD R5, R56, c[0x0][0x1bc], R5 ;  /* 0x00006f0038057a24 */ /* 0x002fe400078e0205 */
[----:B--2---:R-:W-:-:S05]  /*6c90*/  @P1 IMAD.WIDE R2, R52, R2, c[0x0][0x340] ;  /* 0x0000d00034021625 */ /* 0x004fca00078e0202 */
[----:B------:R1:W2:Y:S01]  /*6ca0*/  @P1 LDG.E R16, [R2.64] ;  /* 0x0000000e02101981 */ /* 0x0002a2000c1e1900 */
[----:B------:R-:W-:Y:S01]  /*6cb0*/  SHF.R.S32.HI R15, RZ, 0x1f, R52 ;  /* 0x0000001fff0f7819 */ /* 0x000fe20000011434 */
[----:B------:R-:W-:Y:S01]  /*6cc0*/  BSSY B0, `(.L_x_2985) ;  /* 0x000007b000007945 */ /* 0x000fe20003800000 */
[----:B------:R-:W-:Y:S01]  /*6cd0*/  SHF.R.S32.HI R9, RZ, 0x1f, R7 ;  /* 0x0000001fff097819 */ /* 0x000fe20000011407 */
[----:B----4-:R-:W-:Y:S01]  /*6ce0*/  IMAD R18, R149, c[0x0][0x2c4], RZ ;  /* 0x0000b10095127a24 */ /* 0x010fe200078e02ff */
[----:B------:R-:W-:Y:S02]  /*6cf0*/  SEL R6, R15, RZ, !P0 ;  /* 0x000000ff0f067207 */ /* 0x000fe40004000000 */
[----:B------:R-:W-:Y:S02]  /*6d00*/  LEA.HI R140, R143, R191, RZ, 0x4 ;  /* 0x000000bf8f8c7211 */ /* 0x000fe400078f20ff */
[----:B---3--:R-:W-:Y:S02]  /*6d10*/  LOP3.LUT R161, R161, 0xffffff7f, RZ, 0xc0, !PT ;  /* 0xffffff7fa1a17812 */ /* 0x008fe400078ec0ff */
[----:B------:R-:W-:-:S02]  /*6d20*/  LOP3.LUT R12, R140, 0xfffffff0, RZ, 0xc0, !PT ;  /* 0xfffffff08c0c7812 */ /* 0x000fc400078ec0ff */
[----:B------:R-:W-:Y:S02]  /*6d30*/  MOV R20, 0x20 ;  /* 0x0000002000147802 */ /* 0x000fe40000000f00 */
[----:B-1----:R-:W-:-:S05]  /*6d40*/  LOP3.LUT R2, R4, 0xfffffff8, RZ, 0xc0, !PT ;  /* 0xfffffff804027812 */ /* 0x002fca00078ec0ff */
[----:B------:R-:W-:Y:S02]  /*6d50*/  IMAD.IADD R64, R191, 0x1, -R2 ;  /* 0x00000001bf407824 */ /* 0x000fe400078e0a02 */
[----:B------:R-:W-:-:S04]  /*6d60*/  IMAD.WIDE.U32 R2, R151, c[0x0][0x178], RZ ;  /* 0x00005e0097027a25 */ /* 0x000fc800078e00ff */
[C---:B------:R-:W-:Y:S01]  /*6d70*/  IMAD.SHL.U32 R38, R64.reuse, 0x8, RZ ;  /* 0x0000000840267824 */ /* 0x040fe200078e00ff */
[----:B------:R-:W-:Y:S01]  /*6d80*/  IADD3 R3, R3, R0, RZ ;  /* 0x0000000003037210 */ /* 0x000fe20007ffe0ff */
[----:B------:R-:W-:-:S03]  /*6d90*/  IMAD.SHL.U32 R17, R64, 0x8, RZ ;  /* 0x0000000840117824 */ /* 0x000fc600078e00ff */
[----:B------:R-:W-:Y:S01]  /*6da0*/  IADD3 R0, R38, 0x40, RZ ;  /* 0x0000004026007810 */ /* 0x000fe20007ffe0ff */
[----:B------:R-:W-:Y:S01]  /*6db0*/  IMAD.WIDE.U32 R2, R56, c[0x0][0x1b8], R2 ;  /* 0x00006e0038027a25 */ /* 0x000fe200078e0002 */
[----:B------:R-:W-:Y:S02]  /*6dc0*/  SHF.R.S32.HI R39, RZ, 0x1f, R38 ;  /* 0x0000001fff277819 */ /* 0x000fe40000011426 */
[----:B------:R-:W-:Y:S01]  /*6dd0*/  ISETP.GE.AND P3, PT, R0, c[0x0][0x1d4], PT ;  /* 0x0000750000007a0c */ /* 0x000fe20003f66270 */
[----:B------:R-:W-:Y:S01]  /*6de0*/  IMAD R0, R64, 0x10, R65 ;  /* 0x0000001040007824 */ /* 0x000fe200078e0241 */
[----:B------:R-:W-:Y:S01]  /*6df0*/  IADD3 R3, R3, R5, RZ ;  /* 0x0000000503037210 */ /* 0x000fe20007ffe0ff */
[----:B------:R-:W-:Y:S02]  /*6e00*/  IMAD R5, R6, c[0x0][0x1c0], RZ ;  /* 0x0000700006057a24 */ /* 0x000fe400078e02ff */
[----:B------:R-:W-:Y:S01]  /*6e10*/  IMAD.IADD R10, R212, 0x1, R0 ;  /* 0x00000001d40a7824 */ /* 0x000fe200078e0200 */
[----:B------:R-:W-:-:S02]  /*6e20*/  SEL R0, R52, RZ, !P0 ;  /* 0x000000ff34007207 */ /* 0x000fc40004000000 */
[----:B------:R-:W-:Y:S01]  /*6e30*/  IADD3 R4, P0, R65, R7, RZ ;  /* 0x0000000741047210 */ /* 0x000fe20007f1e0ff */
[----:B------:R-:W-:-:S03]  /*6e40*/  @P2 IMAD.HI.U32 R7, R10, c[0x0][0x2c8], RZ ;  /* 0x0000b2000a072a27 */ /* 0x000fc600078e00ff */
[----:B------:R-:W-:Y:S01]  /*6e50*/  LEA.HI.X.SX32 R9, R65, R9, 0x1, P0 ;  /* 0x0000000941097211 */ /* 0x000fe200000f0eff */
[C---:B------:R-:W-:Y:S01]  /*6e60*/  IMAD R6, R0.reuse, c[0x0][0x1c4], R5 ;  /* 0x0000710000067a24 */ /* 0x040fe200078e0205 */
[----:B------:R-:W-:Y:S01]  /*6e70*/  @P3 LOP3.LUT R161, R161, 0x80, RZ, 0xfc, !PT ;  /* 0x00000080a1a13812 */ /* 0x000fe200078efcff */
[----:B------:R-:W-:-:S03]  /*6e80*/  IMAD.WIDE.U32 R2, R0, c[0x0][0x1c0], R2 ;  /* 0x0000700000027a25 */ /* 0x000fc600078e0002 */
[----:B------:R-:W-:Y:S01]  /*6e90*/  LOP3.LUT R161, R161, 0xffffffbf, RZ, 0xc0, !PT ;  /* 0xffffffbfa1a17812 */ /* 0x000fe200078ec0ff */
[----:B------:R-:W-:Y:S01]  /*6ea0*/  IMAD.MOV.U32 R8, RZ, RZ, R10 ;  /* 0x000000ffff087224 */ /* 0x000fe200078e000a */
[----:B------:R-:W-:Y:S01]  /*6eb0*/  @P2 SHF.R.U32.HI R8, RZ, c[0x0][0x2cc], R7 ;  /* 0x0000b300ff082a19 */ /* 0x000fe20000011607 */
[C---:B------:R-:W-:Y:S01]  /*6ec0*/  IMAD R0, R9.reuse, c[0x0][0x208], RZ ;  /* 0x0000820009007a24 */ /* 0x040fe200078e02ff */
[----:B------:R-:W-:Y:S01]  /*6ed0*/  ISETP.NE.U32.AND P2, PT, RZ, c[0x0][0x350], PT ;  /* 0x0000d400ff007a0c */ /* 0x000fe20003f45070 */
[----:B------:R-:W-:Y:S01]  /*6ee0*/  IMAD R5, R9, c[0x0][0x1e0], RZ ;  /* 0x0000780009057a24 */ /* 0x000fe200078e02ff */
[----:B------:R-:W-:Y:S01]  /*6ef0*/  IADD3 R9, -R8, RZ, RZ ;  /* 0x000000ff08097210 */ /* 0x000fe20007ffe1ff */
[C---:B------:R-:W-:Y:S01]  /*6f00*/  IMAD R13, R4.reuse, c[0x0][0x20c], R0 ;  /* 0x00008300040d7a24 */ /* 0x040fe200078e0200 */
[----:B------:R-:W-:Y:S01]  /*6f10*/  SHF.R.S32.HI R0, RZ, 0x1f, R8 ;  /* 0x0000001fff007819 */ /* 0x000fe20000011408 */
[----:B------:R-:W-:Y:S02]  /*6f20*/  IMAD.IADD R3, R3, 0x1, R6 ;  /* 0x0000000103037824 */ /* 0x000fe400078e0206 */
[----:B------:R-:W-:-:S02]  /*6f30*/  IMAD R11, R4, c[0x0][0x1e4], R5 ;  /* 0x00007900040b7a24 */ /* 0x000fc400078e0205 */
[----:B------:R-:W-:-:S04]  /*6f40*/  IMAD.WIDE.U32 R6, R4, c[0x0][0x1e0], R38 ;  /* 0x0000780004067a25 */ /* 0x000fc800078e0026 */
[----:B------:R-:W-:Y:S02]  /*6f50*/  IMAD R0, R0, c[0x0][0x1b0], RZ ;  /* 0x00006c0000007a24 */ /* 0x000fe400078e02ff */
[----:B------:R-:W-:Y:S02]  /*6f60*/  IMAD.IADD R7, R7, 0x1, R11 ;  /* 0x0000000107077824 */ /* 0x000fe400078e020b */
[----:B------:R-:W-:Y:S01]  /*6f70*/  IMAD R11, R8, c[0x0][0x1b4], R0 ;  /* 0x00006d00080b7a24 */ /* 0x000fe200078e0200 */
[----:B------:R-:W-:Y:S01]  /*6f80*/  IADD3 R0, -R12, R191, RZ ;  /* 0x000000bf0c007210 */ /* 0x000fe20007ffe1ff */
[----:B------:R-:W-:-:S04]  /*6f90*/  IMAD.WIDE.U32 R2, R8, c[0x0][0x1b0], R2 ;  /* 0x00006c0008027a25 */ /* 0x000fc800078e0002 */
[----:B------:R-:W-:Y:S01]  /*6fa0*/  IMAD R8, R9, c[0x0][0x2c4], R10 ;  /* 0x0000b10009087a24 */ /* 0x000fe200078e020a */
[----:B------:R-:W-:Y:S01]  /*6fb0*/  SHF.R.S32.HI R10, RZ, 0x1f, R0 ;  /* 0x0000001fff0a7819 */ /* 0x000fe20000011400 */
[----:B------:R-:W-:-:S03]  /*6fc0*/  IMAD.WIDE.U32 R4, R4, c[0x0][0x208], R38 ;  /* 0x0000820004047a25 */ /* 0x000fc600078e0026 */
[----:B------:R-:W-:Y:S01]  /*6fd0*/  SHF.R.S32.HI R9, RZ, 0x1f, R8 ;  /* 0x0000001fff097819 */ /* 0x000fe20000011408 */
[----:B------:R-:W-:Y:S01]  /*6fe0*/  IMAD.IADD R3, R3, 0x1, R11 ;  /* 0x0000000103037824 */ /* 0x000fe200078e020b */
[----:B------:R-:W-:Y:S01]  /*6ff0*/  LEA.HI R139, R10, R0, RZ, 0x3 ;  /* 0x000000000a8b7211 */ /* 0x000fe200078f18ff */
[C---:B------:R-:W-:Y:S02]  /*7000*/  IMAD R12, R192.reuse, c[0x0][0x1e8], RZ ;  /* 0x00007a00c00c7a24 */ /* 0x040fe400078e02ff */
[----:B------:R-:W-:Y:S01]  /*7010*/  IMAD R9, R9, c[0x0][0x1a8], RZ ;  /* 0x00006a0009097a24 */ /* 0x000fe200078e02ff */
[----:B------:R-:W-:Y:S01]  /*7020*/  LOP3.LUT R11, R139, 0xfffffff8, RZ, 0xc0, !PT ;  /* 0xfffffff88b0b7812 */ /* 0x000fe200078ec0ff */
[----:B------:R-:W-:Y:S02]  /*7030*/  IMAD.IADD R5, R5, 0x1, R13 ;  /* 0x0000000105057824 */ /* 0x000fe400078e020d */
[----:B------:R-:W-:Y:S02]  /*7040*/  IMAD R13, R192, c[0x0][0x210], RZ ;  /* 0x00008400c00d7a24 */ /* 0x000fe400078e02ff */
[----:B------:R-:W-:-:S02]  /*7050*/  IMAD R10, R8, c[0x0][0x1ac], R9 ;  /* 0x00006b00080a7a24 */ /* 0x000fc400078e0209 */
[----:B------:R-:W-:-:S04]  /*7060*/  IMAD.WIDE.U32 R2, R8, c[0x0][0x1a8], R2 ;  /* 0x00006a0008027a25 */ /* 0x000fc800078e0002 */
[----:B------:R-:W-:Y:S01]  /*7070*/  IMAD R12, R56, c[0x0][0x1ec], R12 ;  /* 0x00007b00380c7a24 */ /* 0x000fe200078e020c */
[----:B------:R-:W-:Y:S01]  /*7080*/  LEA R14, P0, R2, c[0x0][0x160], 0x1 ;  /* 0x00005800020e7a11 */ /* 0x000fe200078008ff */
[----:B------:R-:W-:-:S04]  /*7090*/  IMAD.WIDE.U32 R6, R56, c[0x0][0x1e8], R6 ;  /* 0x00007a0038067a25 */ /* 0x000fc800078e0006 */
[----:B------:R-:W-:Y:S01]  /*70a0*/  IMAD.IADD R138, R0, 0x1, -R11 ;  /* 0x00000001008a7824 */ /* 0x000fe200078e0a0b */
[----:B------:R-:W-:Y:S01]  /*70b0*/  IADD3 R9, R12, R7, RZ ;  /* 0x000000070c097210 */ /* 0x000fe20007ffe0ff */
[C---:B------:R-:W-:Y:S01]  /*70c0*/  IMAD R13, R56.reuse, c[0x0][0x214], R13 ;  /* 0x00008500380d7a24 */ /* 0x040fe200078e020d */
[----:B------:R-:W-:Y:S01]  /*70d0*/  MOV R8, R6 ;  /* 0x0000000600087202 */ /* 0x000fe20000000f00 */
[----:B------:R-:W-:-:S04]  /*70e0*/  IMAD.WIDE.U32 R4, R56, c[0x0][0x210], R4 ;  /* 0x0000840038047a25 */ /* 0x000fc800078e0004 */
[----:B------:R-:W-:Y:S02]  /*70f0*/  IMAD.IADD R0, R3, 0x1, R10 ;  /* 0x0000000103007824 */ /* 0x000fe400078e020a */
[----:B------:R-:W-:Y:S02]  /*7100*/  IMAD.IADD R7, R13, 0x1, R5 ;  /* 0x000000010d077824 */ /* 0x000fe400078e0205 */
[----:B------:R-:W-:Y:S01]  /*7110*/  IMAD.MOV.U32 R6, RZ, RZ, R4 ;  /* 0x000000ffff067224 */ /* 0x000fe200078e0004 */
[----:B------:R-:W-:Y:S01]  /*7120*/  LEA.HI.X R13, R2, c[0x0][0x164], R0, 0x1, P0 ;  /* 0x00005900020d7a11 */ /* 0x000fe200000f0c00 */
[----:B------:R-:W-:Y:S01]  /*7130*/  IMAD.MOV.U32 R4, RZ, RZ, 0x10 ;  /* 0x00000010ff047424 */ /* 0x000fe200078e00ff */
[----:B------:R-:W-:Y:S02]  /*7140*/  ISETP.NE.AND.EX P0, PT, RZ, c[0x0][0x354], PT, P2 ;  /* 0x0000d500ff007a0c */ /* 0x000fe40003f05320 */
[----:B------:R-:W-:Y:S01]  /*7150*/  LEA.HI R0, R143, R191, RZ, 0x6 ;  /* 0x000000bf8f007211 */ /* 0x000fe200078f30ff */
[----:B------:R1:W3:Y:S04]  /*7160*/  SHFL.IDX PT, R5, R13, RZ, 0x181f ;  /* 0x00181fff0d057589 */ /* 0x0002e800000e0000 */
[----:B------:R-:W-:-:S05]  /*7170*/  IMAD.SHL.U32 R0, R0, 0x8, RZ ;  /* 0x0000000800007824 */ /* 0x000fca00078e00ff */
[----:B------:R-:W-:Y:S02]  /*7180*/  LOP3.LUT R29, R0, 0xfffffe00, RZ, 0xc0, !PT ;  /* 0xfffffe00001d7812 */ /* 0x000fe400078ec0ff */
[--C-:B--2---:R-:W-:Y:S01]  /*7190*/  @P1 SHF.R.S32.HI R3, RZ, 0x1f, R16.reuse ;  /* 0x0000001fff031819 */ /* 0x104fe20000011410 */
[----:B------:R-:W-:Y:S01]  /*71a0*/  @P1 IMAD.MOV.U32 R2, RZ, RZ, R16 ;  /* 0x000000ffff021224 */ /* 0x000fe200078e0010 */
[----:B------:R-:W-:Y:S01]  /*71b0*/  @!P1 MOV R2, R52 ;  /* 0x0000003400029202 */ /* 0x000fe20000000f00 */
[----:B------:R-:W-:Y:S01]  /*71c0*/  @!P1 IMAD.MOV.U32 R3, RZ, RZ, R15 ;  /* 0x000000ffff039224 */ /* 0x000fe200078e000f */
[----:B------:R-:W-:Y:S02]  /*71d0*/  R2P PR, R138, 0x6 ;  /* 0x000000068a007804 */ /* 0x000fe40000000000 */
[----:B------:R-:W-:Y:S02]  /*71e0*/  SEL R10, R2, RZ, !P0 ;  /* 0x000000ff020a7207 */ /* 0x000fe40004000000 */
[----:B------:R-:W-:Y:S01]  /*71f0*/  SEL R2, R3, RZ, !P0 ;  /* 0x000000ff03027207 */ /* 0x000fe20004000000 */
[----:B------:R-:W-:Y:S01]  /*7200*/  IMAD.SHL.U32 R3, R65, 0x40, RZ ;  /* 0x0000004041037824 */ /* 0x000fe200078e00ff */
[----:B------:R-:W-:Y:S01]  /*7210*/  ISETP.GE.AND P0, PT, R38, c[0x0][0x1d4], PT ;  /* 0x0000750026007a0c */ /* 0x000fe20003f06270 */
[----:B------:R-:W-:Y:S01]  /*7220*/  IMAD.WIDE.U32 R154, R10, c[0x0][0x218], R6 ;  /* 0x000086000a9a7a25 */ /* 0x000fe200078e0006 */
[----:B------:R-:W-:-:S02]  /*7230*/  IADD3 R15, R212, R65, RZ ;  /* 0x00000041d40f7210 */ /* 0x000fc40007ffe0ff */
[----:B------:R-:W-:Y:S01]  /*7240*/  LOP3.LUT R19, R3, 0x1c0, RZ, 0xc0, !PT ;  /* 0x000001c003137812 */ /* 0x000fe200078ec0ff */
[C---:B------:R-:W-:Y:S01]  /*7250*/  IMAD R0, R2.reuse, c[0x0][0x218], RZ ;  /* 0x0000860002007a24 */ /* 0x040fe200078e02ff */
[----:B------:R-:W-:Y:S01]  /*7260*/  ISETP.GE.AND P5, PT, R15, R18, PT ;  /* 0x000000120f00720c */ /* 0x000fe20003fa6270 */
[----:B------:R-:W-:Y:S01]  /*7270*/  IMAD R11, R2, c[0x0][0x1f0], RZ ;  /* 0x00007c00020b7a24 */ /* 0x000fe200078e02ff */
[----:B------:R-:W-:Y:S01]  /*7280*/  SEL R3, R4, 0xfffffff0, !P1 ;  /* 0xfffffff004037807 */ /* 0x000fe20004800000 */
[C---:B------:R-:W-:Y:S01]  /*7290*/  IMAD R0, R10.reuse, c[0x0][0x21c], R0 ;  /* 0x000087000a007a24 */ /* 0x040fe200078e0200 */
[----:B------:R-:W-:Y:S01]  /*72a0*/  LOP3.LUT R12, R19, 0x38, R38, 0xf8, !PT ;  /* 0x00000038130c7812 */ /* 0x000fe200078ef826 */
[C---:B------:R-:W-:Y:S01]  /*72b0*/  IMAD R11, R10.reuse, c[0x0][0x1f4], R11 ;  /* 0x00007d000a0b7a24 */ /* 0x040fe200078e020b */
[----:B------:R-:W-:Y:S01]  /*72c0*/  SHF.R.U32.HI R30, RZ, 0x3, R19 ;  /* 0x00000003ff1e7819 */ /* 0x000fe20000011613 */
[----:B------:R-:W-:Y:S01]  /*72d0*/  IMAD.WIDE.U32 R22, R10, c[0x0][0x1f0], R8 ;  /* 0x00007c000a167a25 */ /* 0x000fe200078e0008 */
[----:B------:R-:W-:Y:S01]  /*72e0*/  @P0 LOP3.LUT R161, R161, 0x40, RZ, 0xfc, !PT ;  /* 0x00000040a1a10812 */ /* 0x000fe200078efcff */
[----:B------:R1:W2:Y:S01]  /*72f0*/  SHFL.IDX PT, R4, R14, RZ, 0x181f ;  /* 0x00181fff0e047589 */ /* 0x0002a200000e0000 */
[----:B------:R-:W-:Y:S01]  /*7300*/  IADD3 R159, R155, R0, RZ ;  /* 0x000000009b9f7210 */ /* 0x000fe20007ffe0ff */
[----:B------:R-:W-:Y:S01]  /*7310*/  IMAD.IADD R25, R23, 0x1, R11 ;  /* 0x0000000117197824 */ /* 0x000fe200078e020b */
[C---:B------:R-:W-:Y:S01]  /*7320*/  IADD3 R16, R17.reuse, 0x40, RZ ;  /* 0x0000004011107810 */ /* 0x040fe20007ffe0ff */
[----:B------:R1:W-:Y:S01]  /*7330*/  STL [R1+0x38], R161 ;  /* 0x000038a101007387 */ /* 0x0003e20000100800 */
[----:B------:R-:W-:-:S02]  /*7340*/  ISETP.GE.AND P3, PT, R17, c[0x0][0x198], PT ;  /* 0x0000660011007a0c */ /* 0x000fc40003f66270 */
[----:B------:R-:W-:Y:S01]  /*7350*/  SEL R2, R20, 0xffffffe0, !P2 ;  /* 0xffffffe014027807 */ /* 0x000fe20005000000 */
[----:B------:R1:W-:Y:S01]  /*7360*/  STL.64 [R1+0x50], R22 ;  /* 0x0000501601007387 */ /* 0x0003e20000100a00 */
[----:B------:R-:W-:Y:S02]  /*7370*/  ISETP.GE.AND P1, PT, R16, c[0x0][0x198], PT ;  /* 0x0000660010007a0c */ /* 0x000fe40003f26270 */
[----:B------:R-:W-:Y:S01]  /*7380*/  LOP3.LUT R239, R29, R12, R30, 0xf6, !PT ;  /* 0x0000000c1def7212 */ /* 0x000fe200078ef61e */
[----:B------:R1:W-:Y:S04]  /*7390*/  STL.64 [R1+0x60], R154 ;  /* 0x0000609a01007387 */ /* 0x0003e80000100a00 */
[----:B------:R1:W-:Y:S04]  /*73a0*/  STL [R1+0x5c], R159 ;  /* 0x00005c9f01007387 */ /* 0x0003e80000100800 */
[----:B------:R1:W-:Y:S01]  /*73b0*/  STL [R1+0x4c], R25 ;  /* 0x00004c1901007387 */ /* 0x0003e20000100800 */
[----:B------:R-:W-:Y:S05]  /*73c0*/  @P5 BRA `(.L_x_2986) ;  /* 0x000000a000005947 */ /* 0x000fea0003800000 */
[----:B---3--:R-:W-:Y:S02]  /*73d0*/  SHF.R.S32.HI R0, RZ, 0x1f, R16 ;  /* 0x0000001fff007819 */ /* 0x008fe40000011410 */
[----:B--2---:R-:W-:-:S02]  /*73e0*/  LEA R6, P0, R17, R4, 0x1 ;  /* 0x0000000411067211 */ /* 0x004fc400078008ff */
        /* <DEDUP_REMOVED lines=8> */
.L_x_2986:
[----:B---3--:R-:W-:Y:S05]  /*7470*/  BSYNC B0 ;  /* 0x0000000000007941 */ /* 0x008fea0003800000 */
.L_x_2985:
[----:B--2---:R-:W-:Y:S01]  /*7480*/  IADD3 R0, R15, 0x10, RZ ;  /* 0x000000100f007810 */ /* 0x004fe20007ffe0ff */
[----:B------:R2:W3:Y:S01]  /*7490*/  SHFL.IDX PT, R5, R13, 0x1, 0x181f ;  /* 0x00381f000d057f89 */ /* 0x0004e200000e0000 */
[----:B------:R-:W-:Y:S02]  /*74a0*/  BSSY B0, `(.L_x_2987) ;  /* 0x000000e000007945 */ /* 0x000fe40003800000 */
[----:B------:R-:W-:Y:S01]  /*74b0*/  ISETP.GE.AND P6, PT, R0, R18, PT ;  /* 0x000000120000720c */ /* 0x000fe20003fc6270 */
        /* <DEDUP_REMOVED lines=12> */
.L_x_2988:
[----:B------:R-:W-:Y:S05]  /*7580*/  BSYNC B0 ;  /* 0x0000000000007941 */ /* 0x000fea0003800000 */
.L_x_2987:
[----:B---3--:R-:W-:Y:S01]  /*7590*/  IADD3 R0, R15, 0x20, RZ ;  /* 0x000000200f007810 */ /* 0x008fe20007ffe0ff */
[----:B------:R3:W1:Y:S01]  /*75a0*/  SHFL.IDX PT, R5, R13, 0x2, 0x181f ;  /* 0x00581f000d057f89 */ /* 0x00066200000e0000 */
[----:B------:R-:W-:Y:S02]  /*75b0*/  BSSY B0, `(.L_x_2989) ;  /* 0x000000f000007945 */ /* 0x000fe40003800000 */
[----:B------:R-:W-:Y:S01]  /*75c0*/  ISETP.GE.AND P0, PT, R0, R18, PT ;  /* 0x000000120000720c */ /* 0x000fe20003f06270 */
[----:B----4-:R3:W4:Y:S03]  /*75d0*/  SHFL.IDX PT, R4, R14, 0x2, 0x181f ;  /* 0x00581f000e047f89 */ /* 0x01072600000e0000 */
[----:B------:R-:W-:-:S09]  /*75e0*/  P2R R37, PR, RZ, 0x1 ;  /* 0x00000001ff257803 */ /* 0x000fd20000000000 */
        /* <DEDUP_REMOVED lines=11> */
.L_x_2990:
[----:B------:R-:W-:Y:S05]  /*76a0*/  BSYNC B0 ;  /* 0x0000000000007941 */ /* 0x000fea0003800000 */
.L_x_2989:
[----:B-1----:R-:W-:Y:S01]  /*76b0*/  IADD3 R0, R15, 0x30, RZ ;  /* 0x000000300f007810 */ /* 0x002fe20007ffe0ff */
[----:B------:R1:W2:Y:S01]  /*76c0*/  SHFL.IDX PT, R5, R13, 0x3, 0x181f ;  /* 0x00781f000d057f89 */ /* 0x0002a200000e0000 */
        /* <DEDUP_REMOVED lines=15> */
.L_x_2992:
[----:B------:R-:W-:Y:S05]  /*77c0*/  BSYNC B0 ;  /* 0x0000000000007941 */ /* 0x000fea0003800000 */
.L_x_2991:
[----:B--2---:R-:W-:Y:S01]  /*77d0*/  IADD3 R0, R15, 0x40, RZ ;  /* 0x000000400f007810 */ /* 0x004fe20007ffe0ff */
        /* <DEDUP_REMOVED lines=16> */
.L_x_2994:
[----:B------:R-:W-:Y:S05]  /*78e0*/  BSYNC B0 ;  /* 0x0000000000007941 */ /* 0x000fea0003800000 */
.L_x_2993:
        /* <DEDUP_REMOVED lines=17> */
.L_x_2996:
[----:B------:R-:W-:Y:S05]  /*7a00*/  BSYNC B0 ;  /* 0x0000000000007941 */ /* 0x000fea0003800000 */
.L_x_2995:
        /* <DEDUP_REMOVED lines=17> */
.L_x_2998:
[----:B------:R-:W-:Y:S05]  /*7b20*/  BSYNC B0 ;  /* 0x0000000000007941 */ /* 0x000fea0003800000 */
.L_x_2997:
[----:B--2---:R-:W2:Y:S01]  /*7b30*/  LDL R148, [R1+0x30] ;  /* 0x0000300001947983 */ /* 0x004ea20000100800 */
[----:B-1----:R-:W-:Y:S01]  /*7b40*/  IADD3 R0, R15, 0x70, RZ ;  /* 0x000000700f007810 */ /* 0x002fe20007ffe0ff */
[----:B------:R-:W-:Y:S02]  /*7b50*/  IMAD.MOV.U32 R150, RZ, RZ, R24 ;  /* 0x000000ffff967224 */ /* 0x000fe400078e0018 */
[----:B----4-:R-:W1:Y:S01]  /*7b60*/  SHFL.IDX PT, R4, R14, 0x7, 0x181f ;  /* 0x00f81f000e047f89 */ /* 0x010e6200000e0000 */
[----:B------:R-:W-:Y:S01]  /*7b70*/  ISETP.GE.AND P4, PT, R0, R18, PT ;  /* 0x000000120000720c */ /* 0x000fe20003f86270 */
[----:B------:R-:W-:-:S02]  /*7b80*/  IMAD.MOV.U32 R151, RZ, RZ, R25 ;  /* 0x000000ffff977224 */ /* 0x000fc400078e0019 */
[----:B------:R-:W4:Y:S10]  /*7b90*/  SHFL.IDX PT, R5, R13, 0x7, 0x181f ;  /* 0x00f81f000d057f89 */ /* 0x000f3400000e0000 */
[----:B------:R-:W-:-:S04]  /*7ba0*/  @!P4 SHF.R.S32.HI R0, RZ, 0x1f, R16 ;  /* 0x0000001fff00c819 */ /* 0x000fc80000011410 */
[----:B------:R-:W-:Y:S01]  /*7bb0*/  @!P4 LEA.HI R0, R0, R16, RZ, 0x3 ;  /* 0x000000100000c211 */ /* 0x000fe200078f18ff */
[----:B------:R-:W-:-:S03]  /*7bc0*/  IMAD.MOV.U32 R116, RZ, RZ, 0x30 ;  /* 0x00000030ff747424 */ /* 0x000fc600078e00ff */
[----:B------:R-:W-:Y:S02]  /*7bd0*/  @!P4 LOP3.LUT R0, R0, 0xfffffff8, RZ, 0xc0, !PT ;  /* 0xfffffff80000c812 */ /* 0x000fe400078ec0ff */
[----:B-1----:R-:W-:Y:S01]  /*7be0*/  @!P4 LEA R6, P0, R17, R4, 0x1 ;  /* 0x000000041106c211 */ /* 0x002fe200078008ff */
[----:B------:R-:W-:-:S03]  /*7bf0*/  IMAD.WIDE.U32 R146, R116, c[0x0][0x1e0], RZ ;  /* 0x0000780074927a25 */ /* 0x000fc600078e00ff */
[----:B----4-:R-:W-:Y:S01]  /*7c00*/  @!P4 LEA.HI.X R7, R17, R5, R39, 0x1, P0 ;  /* 0x000000051107c211 */ /* 0x010fe200000f0c27 */
[----:B------:R-:W-:-:S04]  /*7c10*/  @!P4 IMAD.WIDE R4, R0, 0x2, R4 ;  /* 0x000000020004c825 */ /* 0x000fc800078e0204 */
[----:B------:R-:W-:Y:S02]  /*7c20*/  IMAD R0, R116, c[0x0][0x1e4], RZ ;  /* 0x0000790074007a24 */ /* 0x000fe400078e02ff */
[C---:B------:R-:W-:Y:S01]  /*7c30*/  IMAD R116, R208.reuse, -0x30, R116 ;  /* 0xffffffd0d0747824 */ /* 0x040fe200078e0274 */
[----:B------:R-:W-:Y:S01]  /*7c40*/  IADD3 R125, R208, -0x1, RZ ;  /* 0xffffffffd07d7810 */ /* 0x000fe20007ffe0ff */
[----:B------:R-:W-:Y:S02]  /*7c50*/  IMAD.IADD R144, R0, 0x1, R147 ;  /* 0x0000000100907824 */ /* 0x000fe400078e0293 */
[----:B------:R-:W-:Y:S01]  /*7c60*/  @!P4 IMAD.SHL.U32 R8, R239, 0x2, RZ ;  /* 0x00000002ef08c824 */ /* 0x000fe200078e00ff */
[----:B------:R-:W-:Y:S01]  /*7c70*/  SHF.R.S32.HI R136, RZ, 0x1f, R125 ;  /* 0x0000001fff887819 */ /* 0x000fe2000001147d */
[----:B------:R-:W-:Y:S02]  /*7c80*/  IMAD R0, R144, R125, RZ ;  /* 0x0000007d90007224 */ /* 0x000fe400078e02ff */
[----:B------:R-:W-:Y:S01]  /*7c90*/  IMAD.MOV.U32 R150, RZ, RZ, R22 ;  /* 0x000000ffff967224 */ /* 0x000fe200078e0016 */
[----:B------:R-:W-:Y:S01]  /*7ca0*/  @!PT LDS RZ, [RZ] ;  /* 0x00000000fffff984 */ /* 0x000fe20000000800 */
[----:B------:R1:W-:Y:S01]  /*7cb0*/  @!P4 LDGSTS.E.BYPASS.LTC128B.128 [R8+0xb880], [R6.64], !P3 ;  /* 0x0b8800000608cfae */ /* 0x0003e2000d901d4e */
[----:B------:R-:W-:-:S03]  /*7cc0*/  IMAD R0, R136, R146, R0 ;  /* 0x0000009288007224 */ /* 0x000fc600078e0200 */
[----:B------:R4:W-:Y:S01]  /*7cd0*/  @!P4 LDGSTS.E.BYPASS.LTC128B.128 [R8+0xf880], [R4.64], !P1 ;  /* 0x0f8800000408cfae */ /* 0x0009e2000c901d4e */
[----:B------:R-:W-:-:S03]  /*7ce0*/  IMAD.MOV.U32 R11, RZ, RZ, c[0x0][0x1e4] ;  /* 0x00007900ff0b7624 */ /* 0x000fc600078e00ff */
[----:B------:R-:W0:Y:S01]  /*7cf0*/  LDGDEPBAR ;  /* 0x00000000000079af */ /* 0x000e220000000000 */
[----:B-1----:R-:W-:Y:S02]  /*7d00*/  IMAD.MOV.U32 R7, RZ, RZ, c[0x0][0x1e0] ;  /* 0x00007800ff077624 */ /* 0x002fe400078e00ff */
[----:B----4-:R-:W-:-:S04]  /*7d10*/  IMAD.WIDE.U32 R4, R125, R146, R150 ;  /* 0x000000927d047225 */ /* 0x010fc800078e0096 */
[----:B------:R-:W-:Y:S01]  /*7d20*/  IMAD.IADD R10, R5, 0x1, R0 ;  /* 0x00000001050a7824 */ /* 0x000fe200078e0200 */
[----:B------:R-:W-:Y:S01]  /*7d30*/  BAR.SYNC.DEFER_BLOCKING 0x0 ;  /* 0x0000000000007b1d */ /* 0x000fe20000010000 */
[----:B------:R-:W-:-:S05]  /*7d40*/  LOP3.LUT P3, RZ, R161, 0x80, RZ, 0xc0, !PT ;  /* 0x00000080a1ff7812 */ /* 0x000fca000786c0ff */
[----:B------:R1:W-:Y:S01]  /*7d50*/  STL.64 [R1+0x48], R150 ;  /* 0x0000489601007387 */ /* 0x0003e20000100a00 */
[----:B------:R-:W-:Y:S02]  /*7d60*/  ULDC UR10, c[0x0][0x1e0] ;  /* 0x00007800000a7ab9 */ /* 0x000fe40000000800 */
[----:B------:R-:W-:Y:S01]  /*7d70*/  UIMAD.WIDE.U32 UR4, UR10, 0x20, URZ ;  /* 0x000000200a0478a5 */ /* 0x000fe2000f8e003f */
[----:B------:R-:W-:Y:S01]  /*7d80*/  BSSY B0, `(.L_x_2999) ;  /* 0x000001f000007945 */ /* 0x000fe20003800000 */
[----:B--2---:R-:W-:-:S04]  /*7d90*/  IADD3 R117, R116, R148, -R65 ;  /* 0x0000009474757210 */ /* 0x004fc80007ffe841 */
[----:B------:R-:W-:-:S13]  /*7da0*/  ISETP.GE.AND P0, PT, R117, 0x11, PT ;  /* 0x000000117500780c */ /* 0x000fda0003f06270 */
[----:B------:R-:W-:-:S04]  /*7db0*/  @P0 LEA R0, P1, R7, R4, 0x4 ;  /* 0x0000000407000211 */ /* 0x000fc800078220ff */
[----:B------:R-:W-:Y:S02]  /*7dc0*/  @P0 LEA.HI.X R7, R7, R10, R11, 0x4, P1 ;  /* 0x0000000a07070211 */ /* 0x000fe400008f240b */
[----:B------:R-:W-:-:S13]  /*7dd0*/  ISETP.GE.AND P1, PT, R117, 0x1, PT ;  /* 0x000000017500780c */ /* 0x000fda0003f26270 */
[----:B------:R-:W-:-:S04]  /*7de0*/  @P1 LEA R8, P2, R4, c[0x0][0x1c8], 0x1 ;  /* 0x0000720004081a11 */ /* 0x000fc800078408ff */
[----:B------:R-:W-:Y:S02]  /*7df0*/  @P1 LEA.HI.X R9, R4, c[0x0][0x1cc], R10, 0x1, P2 ;  /* 0x0000730004091a11 */ /* 0x000fe400010f0c0a */
[----:B------:R-:W-:-:S04]  /*7e00*/  @P0 LEA R6, P2, R0, c[0x0][0x1c8], 0x1 ;  /* 0x0000720000060a11 */ /* 0x000fc800078408ff */
[----:B------:R-:W-:Y:S02]  /*7e10*/  @P0 LEA.HI.X R7, R0, c[0x0][0x1cc], R7, 0x1, P2 ;  /* 0x0000730000070a11 */ /* 0x000fe400010f0c07 */
[----:B------:R-:W-:Y:S01]  /*7e20*/  LOP3.LUT P2, RZ, R161, 0x40, RZ, 0xc0, !PT ;  /* 0x00000040a1ff7812 */ /* 0x000fe2000784c0ff */
[----:B------:R-:W-:-:S12]  /*7e30*/  @P1 IMAD.SHL.U32 R0, R239, 0x2, RZ ;  /* 0x00000002ef001824 */ /* 0x000fd800078e00ff */
[----:B------:R-:W-:Y:S01]  /*7e40*/  @!PT LDS RZ, [RZ] ;  /* 0x00000000fffff984 */ /* 0x000fe20000000800 */
[----:B------:R-:W-:Y:S01]  /*7e50*/  @!PT LDS RZ, [RZ] ;  /* 0x00000000fffff984 */ /* 0x000fe20000000800 */
[----:B------:R-:W-:Y:S01]  /*7e60*/  @!PT LDS RZ, [RZ] ;  /* 0x00000000fffff984 */ /* 0x000fe20000000800 */
[----:B------:R2:W-:Y:S04]  /*7e70*/  @P1 LDGSTS.E.BYPASS.LTC128B.128 [R0+0x5080], [R8.64], !P2 ;  /* 0x0508000008001fae */ /* 0x0005e8000d101d4e */
[----:B------:R2:W-:Y:S02]  /*7e80*/  @P1 LDGSTS.E.BYPASS.LTC128B.128 [R0+0x6880], [R8.64+0x80], !P3 ;  /* 0x0688008008001fae */ /* 0x0005e4000d901d4e */
[----:B--2---:R-:W-:-:S05]  /*7e90*/  @P0 IMAD.SHL.U32 R0, R239, 0x2, RZ ;  /* 0x00000002ef000824 */ /* 0x004fca00078e00ff */
[----:B------:R2:W-:Y:S04]  /*7ea0*/  @P0 LDGSTS.E.BYPASS.LTC128B.128 [R0+0x5880], [R6.64], !P2 ;  /* 0x0588000006000fae */ /* 0x0005e8000d101d4e */
[----:B------:R2:W-:Y:S01]  /*7eb0*/  @P0 LDGSTS.E.BYPASS.LTC128B.128 [R0+0x7080], [R6.64+0x80], !P3 ;  /* 0x0708008006000fae */ /* 0x0005e2000d901d4e */
[----:B------:R-:W-:Y:S01]  /*7ec0*/  ISETP.GE.AND P0, PT, R117, 0x21, PT ;  /* 0x000000217500780c */ /* 0x000fe20003f06270 */
[----:B--2---:R-:W-:-:S05]  /*7ed0*/  IMAD.SHL.U32 R0, R11, 0x20, RZ ;  /* 0x000000200b007824 */ /* 0x004fca00078e00ff */
[----:B------:R-:W-:-:S07]  /*7ee0*/  IADD3 R0, R0, UR5, RZ ;  /* 0x0000000500007c10 */ /* 0x000fce000fffe0ff */
[----:B------:R-:W-:Y:S05]  /*7ef0*/  @!P0 BRA `(.L_x_3000) ;  /* 0x0000007000008947 */ /* 0x000fea0003800000 */
[----:B-1----:R-:W-:-:S05]  /*7f00*/  IADD3 R5, P0, R4, UR4, RZ ;  /* 0x0000000404057c10 */ /* 0x002fca000ff1e0ff */
[----:B------:R-:W-:Y:S01]  /*7f10*/  IMAD.X R0, R0, 0x1, R10, P0 ;  /* 0x0000000100007824 */ /* 0x000fe200000e060a */
[----:B------:R-:W-:-:S04]  /*7f20*/  LEA R4, P0, R5, c[0x0][0x1c8], 0x1 ;  /* 0x0000720005047a11 */ /* 0x000fc800078008ff */
[----:B------:R-:W-:Y:S01]  /*7f30*/  LEA.HI.X R5, R5, c[0x0][0x1cc], R0, 0x1, P0 ;  /* 0x0000730005057a11 */ /* 0x000fe200000f0c00 */
[----:B------:R-:W-:-:S05]  /*7f40*/  IMAD.SHL.U32 R0, R239, 0x2, RZ ;  /* 0x00000002ef007824 */ /* 0x000fca00078e00ff */
[----:B------:R1:W-:Y:S04]  /*7f50*/  LDGSTS.E.BYPASS.LTC128B.128 [R0+0x6080], [R4.64], !P2 ;  /* 0x0608000004007fae */ /* 0x0003e8000d101d4e */
[----:B------:R1:W-:Y:S02]  /*7f60*/  LDGSTS.E.BYPASS.LTC128B.128 [R0+0x7880], [R4.64+0x80], !P3 ;  /* 0x0788008004007fae */ /* 0x0003e4000d901d4e */
.L_x_3000:
[----:B-1----:R-:W-:Y:S05]  /*7f70*/  BSYNC B0 ;  /* 0x0000000000007941 */ /* 0x002fea0003800000 */
.L_x_2999:
[----:B------:R-:W-:Y:S01]  /*7f80*/  ISETP.LT.AND P0, PT, RZ, c[0x0][0x27c], PT ;  /* 0x00009f00ff007a0c */ /* 0x000fe20003f01270 */
[----:B------:R-:W0:Y:S01]  /*7f90*/  LDGDEPBAR ;  /* 0x00000000000079af */ /* 0x000e220000000000 */
[----:B------:R-:W-:-:S04]  /*7fa0*/  LEA.HI R141, R143, R191, RZ, 0x5 ;  /* 0x000000bf8f8d7211 */ /* 0x000fc800078f28ff */
[----:B------:R-:W-:-:S07]  /*7fb0*/  SHF.R.S32.HI R142, RZ, 0x5, R141 ;  /* 0x00000005ff8e7819 */ /* 0x000fce000001148d */
[----:B------:R-:W-:Y:S05]  /*7fc0*/  @P0 BRA `(.L_x_3001) ;  /* 0x0000002000000947 */ /* 0x000fea0003800000 */
[----:B------:R-:W-:-:S04]  /*7fd0*/  DEPBAR.LE SB0, 0x1 ;  /* 0x000080400000791a */ /* 0x000fc80000000000 */
[----:B------:R-:W-:Y:S05]  /*7fe0*/  BRA `(.L_x_3002) ;  /* 0x000092b000007947 */ /* 0x000fea0003800000 */
.L_x_3001:
        /* <DEDUP_REMOVED lines=9> */
[C---:B------:R-:W-:Y:S01]  /*8080*/  IMAD R5, R137.reuse, c[0x0][0x294], R0 ;  /* 0x0000a50089057a24 */ /* 0x040fe200078e0200 */
[----:B------:R-:W-:Y:S01]  /*8090*/  LEA R0, R64, R15, 0x4 ;  /* 0x0000000f40007211 */ /* 0x000fe200078e20ff */
[----:B------:R-:W-:Y:S01]  /*80a0*/  IMAD.WIDE.U32 R10, R137, c[0x0][0x290], RZ ;  /* 0x0000a400890a7a25 */ /* 0x000fe200078e00ff */
[----:B------:R-:W-:-:S04]  /*80b0*/  IADD3 R7, R4, R9, RZ ;  /* 0x0000000904077210 */ /* 0x000fc80007ffe0ff */
[----:B------:R-:W-:Y:S01]  /*80c0*/  IADD3 R5, R5, R11, RZ ;  /* 0x0000000b05057210 */ /* 0x000fe20007ffe0ff */
[----:B------:R-:W-:Y:S05]  /*80d0*/  @!P0 BRA `(.L_x_3003) ;  /* 0x000047f000008947 */ /* 0x000fea0003800000 */
[----:B------:R-:W-:Y:S01]  /*80e0*/  ISETP.NE.AND P1, PT, R157, 0x1, PT ;  /* 0x000000019d00780c */ /* 0x000fe20003f25270 */
[----:B------:R-:W-:Y:S01]  /*80f0*/  IMAD.SHL.U32 R68, R64, 0x4, RZ ;  /* 0x0000000440447824 */ /* 0x000fe200078e00ff */
[----:B------:R-:W-:Y:S01]  /*8100*/  BSSY B0, `(.L_x_3004) ;  /* 0x0000035000007945 */ /* 0x000fe20003800000 */
[----:B------:R-:W-:Y:S01]  /*8110*/  IMAD.MOV.U32 R6, RZ, RZ, R8 ;  /* 0x000000ffff067224 */ /* 0x000fe200078e0008 */
[----:B------:R-:W-:Y:S01]  /*8120*/  CS2R R34, SRZ ;  /* 0x0000000000227805 */ /* 0x000fe2000001ff00 */
[----:B------:R-:W-:Y:S01]  /*8130*/  CS2R R24, SRZ ;  /* 0x0000000000187805 */ /* 0x000fe2000001ff00 */
[C---:B------:R-:W-:Y:S01]  /*8140*/  ISETP.GE.AND P0, PT, R68.reuse, c[0x0][0x27c], PT ;  /* 0x00009f0044007a0c */ /* 0x040fe20003f06270 */
[----:B------:R-:W-:Y:S01]  /*8150*/  CS2R R20, SRZ ;  /* 0x0000000000147805 */ /* 0x000fe2000001ff00 */
[----:B------:R-:W-:Y:S01]  /*8160*/  IADD3 R91, R68, 0x20, RZ ;  /* 0x00000020445b7810 */ /* 0x000fe20007ffe0ff */
[----:B------:R-:W-:Y:S01]  /*8170*/  CS2R R26, SRZ ;  /* 0x00000000001a7805 */ /* 0x000fe2000001ff00 */
[----:B------:R-:W-:Y:S01]  /*8180*/  SEL R12, RZ, 0x1, P0 ;  /* 0x00000001ff0c7807 */ /* 0x000fe20000000000 */
[----:B------:R-:W-:-:S02]  /*8190*/  CS2R R22, SRZ ;  /* 0x0000000000167805 */ /* 0x000fc4000001ff00 */
        /* <DEDUP_REMOVED lines=9> */
[----:B------:R-:W-:Y:S02]  /*8230*/  IMAD R6, R4, c[0x0][0x290], RZ ;  /* 0x0000a40004067a24 */ /* 0x000fe400078e02ff */
[----:B------:R-:W-:Y:S02]  /*8240*/  IMAD.MOV.U32 R4, RZ, RZ, R10 ;  /* 0x000000ffff047224 */ /* 0x000fe400078e000a */
[----:B------:R1:W2:Y:S02]  /*8250*/  SHFL.IDX PT, R7, R15, RZ, 0x181f ;  /* 0x00181fff0f077589 */ /* 0x0002a400000e0000 */
[----:B------:R-:W-:-:S04]  /*8260*/  IMAD.WIDE.U32 R4, R0, c[0x0][0x290], R4 ;  /* 0x0000a40000047a25 */ /* 0x000fc800078e0004 */
[----:B------:R-:W-:Y:S01]  /*8270*/  IMAD R0, R0, c[0x0][0x294], R6 ;  /* 0x0000a50000007a24 */ /* 0x000fe200078e0206 */
[----:B---3--:R-:W-:Y:S01]  /*8280*/  LEA R14, P0, R4, c[0x0][0x288], 0x1 ;  /* 0x0000a200040e7a11 */ /* 0x008fe200078008ff */
[----:B------:R1:W3:Y:S02]  /*8290*/  SHFL.IDX PT, R6, R16, RZ, 0x181f ;  /* 0x00181fff10067589 */ /* 0x0002e400000e0000 */
[----:B------:R-:W-:-:S05]  /*82a0*/  IMAD.IADD R0, R5, 0x1, R0 ;  /* 0x0000000105007824 */ /* 0x000fca00078e0200 */
[----:B------:R-:W-:Y:S02]  /*82b0*/  LEA.HI.X R13, R4, c[0x0][0x28c], R0, 0x1, P0 ;  /* 0x0000a300040d7a11 */ /* 0x000fe400000f0c00 */
[----:B------:R-:W-:Y:S01]  /*82c0*/  ISETP.GE.AND P0, PT, R91, c[0x0][0x27c], PT ;  /* 0x00009f005b007a0c */ /* 0x000fe20003f06270 */
[----:B------:R1:W4:Y:S03]  /*82d0*/  SHFL.IDX PT, R4, R14, RZ, 0x181f ;  /* 0x00181fff0e047589 */ /* 0x00032600000e0000 */
[----:B------:R-:W-:Y:S01]  /*82e0*/  SEL R0, RZ, 0xffffffff, P0 ;  /* 0xffffffffff007807 */ /* 0x000fe20000000000 */
[----:B------:R1:W1:Y:S04]  /*82f0*/  SHFL.IDX PT, R5, R13, RZ, 0x181f ;  /* 0x00181fff0d057589 */ /* 0x00026800000e0000 */
[----:B------:R-:W-:-:S05]  /*8300*/  IMAD.SHL.U32 R0, R0, 0x2, RZ ;  /* 0x0000000200007824 */ /* 0x000fca00078e00ff */
[----:B------:R-:W-:Y:S01]  /*8310*/  LOP3.LUT R12, R0, 0x2, R12, 0xe2, !PT ;  /* 0x00000002000c7812 */ /* 0x000fe200078ee20c */
[----:B------:R-:W-:Y:S05]  /*8320*/  @P5 BRA `(.L_x_3005) ;  /* 0x0000012000005947 */ /* 0x000fea0003800000 */
[----:B--23--:R-:W-:Y:S01]  /*8330*/  LOP3.LUT R0, R12, 0x1, RZ, 0xc0, !PT ;  /* 0x000000010c007812 */ /* 0x00cfe200078ec0ff */
[----:B------:R-:W-:Y:S01]  /*8340*/  CS2R R20, SRZ ;  /* 0x0000000000147805 */ /* 0x000fe2000001ff00 */
[----:B------:R-:W-:Y:S02]  /*8350*/  CS2R R22, SRZ ;  /* 0x0000000000167805 */ /* 0x000fe4000001ff00 */
[----:B------:R-:W-:-:S13]  /*8360*/  ISETP.NE.U32.AND P0, PT, R0, 0x1, PT ;  /* 0x000000010000780c */ /* 0x000fda0003f05070 */
[----:B------:R-:W-:-:S04]  /*8370*/  @!P0 IMAD.WIDE R10, R68, 0x2, R6 ;  /* 0x00000002440a8825 */ /* 0x000fc800078e0206 */
        /* <DEDUP_REMOVED lines=13> */
.L_x_3005:
[----:B--23--:R-:W-:Y:S05]  /*8450*/  BSYNC B0 ;  /* 0x0000000000007941 */ /* 0x00cfea0003800000 */
.L_x_3004:
[----:B-1---5:R-:W-:Y:S01]  /*8460*/  IMAD.MOV.U32 R10, RZ, RZ, R24 ;  /* 0x000000ffff0a7224 */ /* 0x022fe200078e0018 */
        /* <DEDUP_REMOVED lines=42> */
.L_x_3007:
[----:B------:R-:W-:Y:S05]  /*8710*/  BSYNC B0 ;  /* 0x0000000000007941 */ /* 0x000fea0003800000 */
.L_x_3006:
        /* <DEDUP_REMOVED lines=46> */
.L_x_3009:
[----:B-1----:R-:W-:Y:S05]  /*8a00*/  BSYNC B0 ;  /* 0x0000000000007941 */ /* 0x002fea0003800000 */
.L_x_3008:
        /* <DEDUP_REMOVED lines=44> */
.L_x_3011:
[----:B------:R-:W-:Y:S05]  /*8cd0*/  BSYNC B0 ;  /* 0x0000000000007941 */ /* 0x000fea0003800000 */
.L_x_3010:
        /* <DEDUP_REMOVED lines=46> */
.L_x_3013:
[----:B-1----:R-:W-:Y:S05]  /*8fc0*/  BSYNC B0 ;  /* 0x0000000000007941 */ /* 0x002fea0003800000 */
.L_x_3012:
        /* <DEDUP_REMOVED lines=44> */
.L_x_3015:
[----:B------:R-:W-:Y:S05]  /*9290*/  BSYNC B0 ;  /* 0x0000000000007941 */ /* 0x000fea0003800000 */
.L_x_3014:
        /* <DEDUP_REMOVED lines=46> */
.L_x_3017:
[----:B-1----:R-:W-:Y:S05]  /*9580*/  BSYNC B0 ;  /* 0x0000000000007941 */ /* 0x002fea0003800000 */
.L_x_3016:
        /* <DEDUP_REMOVED lines=43> */
.L_x_3019:
[----:B------:R-:W-:Y:S05]  /*9840*/  BSYNC B0 ;  /* 0x0000000000007941 */ /* 0x000fea0003800000 */
.L_x_3018:
[----:B--2---:R-:W-:Y:S01]  /*9850*/  IMAD.IADD R5, R18, 0x1, -R212 ;  /* 0x0000000112057824 */ /* 0x004fe200078e0ad4 */
[----:B------:R-:W-:-:S04]  /*9860*/  DEPBAR.LE SB0, 0x1 ;  /* 0x000080400000791a */ /* 0x000fc80000000000 */
[----:B------:R-:W-:Y:S01]  /*9870*/  IMNMX R37, R5, 0x80, PT ;  /* 0x0000008005257817 */ /* 0x000fe20003800200 */
[----:B-----5:R-:W-:Y:S01]  /*9880*/  IMAD.MOV.U32 R0, RZ, RZ, R88 ;  /* 0x000000ffff007224 */ /* 0x020fe200078e0058 */
[----:B------:R-:W-:Y:S01]  /*9890*/  BSSY B1, `(.L_x_3020) ;  /* 0x000006b000017945 */ /* 0x000fe20003800000 */
[----:B---3--:R-:W-:Y:S01]  /*98a0*/  IMAD.MOV.U32 R6, RZ, RZ, R89 ;  /* 0x000000ffff067224 */ /* 0x008fe200078e0059 */
[----:B------:R-:W-:Y:S01]  /*98b0*/  BAR.SYNC.DEFER_BLOCKING 0x0 ;  /* 0x0000000000007b1d */ /* 0x000fe20000010000 */
[----:B------:R-:W-:Y:S01]  /*98c0*/  ISETP.GE.AND P0, PT, R65, R37, PT ;  /* 0x000000254100720c */ /* 0x000fe20003f06270 */
[----:B----4-:R-:W-:Y:S02]  /*98d0*/  IMAD.MOV.U32 R4, RZ, RZ, R82 ;  /* 0x000000ffff047224 */ /* 0x010fe400078e0052 */
        /* <DEDUP_REMOVED lines=57> */
.L_x_3023:
[----:B------:R-:W-:Y:S05]  /*9c70*/  BSYNC B0 ;  /* 0x0000000000007941 */ /* 0x000fea0003800000 */
.L_x_3022:
        /* <DEDUP_REMOVED lines=44> */
.L_x_3021:
[----:B------:R-:W-:Y:S05]  /*9f40*/  BSYNC B1 ;  /* 0x0000000000017941 */ /* 0x000fea0003800000 */
.L_x_3020:
        /* <DEDUP_REMOVED lines=49> */
.L_x_3027:
[----:B------:R-:W-:Y:S05]  /*a260*/  BSYNC B0 ;  /* 0x0000000000007941 */ /* 0x000fea0003800000 */
.L_x_3026:
        /* <DEDUP_REMOVED lines=44> */
.L_x_3025:
[----:B------:R-:W-:Y:S05]  /*a530*/  BSYNC B1 ;  /* 0x0000000000017941 */ /* 0x000fea0003800000 */
.L_x_3024:
        /* <DEDUP_REMOVED lines=49> */
.L_x_3031:
[----:B------:R-:W-:Y:S05]  /*a850*/  BSYNC B0 ;  /* 0x0000000000007941 */ /* 0x000fea0003800000 */
.L_x_3030:
        /* <DEDUP_REMOVED lines=44> */
.L_x_3029:
[----:B------:R-:W-:Y:S05]  /*ab20*/  BSYNC B1 ;  /* 0x0000000000017941 */ /* 0x000fea0003800000 */
.L_x_3028:
        /* <DEDUP_REMOVED lines=49> */
.L_x_3035:
[----:B------:R-:W-:Y:S05]  /*ae40*/  BSYNC B0 ;  /* 0x0000000000007941 */ /* 0x000fea0003800000 */
.L_x_3034:
        /* <DEDUP_REMOVED lines=44> */
.L_x_3033:
[----:B------:R-:W-:Y:S05]  /*b110*/  BSYNC B1 ;  /* 0x0000000000017941 */ /* 0x000fea0003800000 */
.L_x_3032:
        /* <DEDUP_REMOVED lines=49> */
.L_x_3039:
[----:B------:R-:W-:Y:S05]  /*b430*/  BSYNC B0 ;  /* 0x0000000000007941 */ /* 0x000fea0003800000 */
.L_x_3038:
        /* <DEDUP_REMOVED lines=44> */
.L_x_3037:
[----:B------:R-:W-:Y:S05]  /*b700*/  BSYNC B1 ;  /* 0x0000000000017941 */ /* 0x000fea0003800000 */
.L_x_3036:
        /* <DEDUP_REMOVED lines=49> */
.L_x_3043:
[----:B------:R-:W-:Y:S05]  /*ba20*/  BSYNC B0 ;  /* 0x0000000000007941 */ /* 0x000fea0003800000 */
.L_x_3042:
        /* <DEDUP_REMOVED lines=44> */
.L_x_3041:
[----:B------:R-:W-:Y:S05]  /*bcf0*/  BSYNC B1 ;  /* 0x0000000000017941 */ /* 0x000fea0003800000 */
.L_x_3040:
        /* <DEDUP_REMOVED lines=49> */
.L_x_3047:
[----:B------:R-:W-:Y:S05]  /*c010*/  BSYNC B0 ;  /* 0x0000000000007941 */ /* 0x000fea0003800000 */
.L_x_3046:
        /* <DEDUP_REMOVED lines=44> */
.L_x_3045:
[----:B------:R-:W-:Y:S05]  /*c2e0*/  BSYNC B1 ;  /* 0x0000000000017941 */ /* 0x000fea0003800000 */
.L_x_3044:
[----:B------:R-:W-:-:S04]  /*c2f0*/  IADD3 R0, R65, 0x70, RZ ;  /* 0x0000007041007810 */ /* 0x000fc80007ffe0ff */
        /* <DEDUP_REMOVED lines=47> */
.L_x_3050:
[----:B------:R-:W-:Y:S05]  /*c5f0*/  BSYNC B0 ;  /* 0x0000000000007941 */ /* 0x000fea0003800000 */
.L_x_3049:
        /* <DEDUP_REMOVED lines=21> */
[----:B------:R-:W-:Y:S01]  /*c750*/  HADD2.F32 R0, -RZ, R122.H0_H0 ;  /* 0x2000007aff007230 */ /* 0x000fe20000004100 */
[----:B------:R-:W-:Y:S01]  /*c760*/  FFMA.FTZ R16, R7, R16, R6 ;  /* 0x0000001007107223 */ /* 0x000fe20000010006 */
[----:B------:R-:W-:-:S02]  /*c770*/  HADD2.F32 R4, -RZ, R123.H0_H0 ;  /* 0x2000007bff047230 */ /* 0x000fc40000004100 */
[----:B------:R-:W-:Y:S01]  /*c780*/  HADD2.F32 R6, -RZ, R17.H0_H0 ;  /* 0x20000011ff067230 */ /* 0x000fe20000004100 */
[CC--:B------:R-:W-:Y:S02]  /*c790*/  FMUL.FTZ R11, R9.reuse, R0.reuse ;  /* 0x00000000090b7220 */ /* 0x0c0fe40000410000 */
[C---:B------:R-:W-:Y:S01]  /*c7a0*/  FMUL.FTZ R5, R10.reuse, R0 ;  /* 0x000000000a057220 */ /* 0x040fe20000410000 */
[----:B------:R-:W-:Y:S01]  /*c7b0*/  HADD2.F32 R0, -RZ, R122.H1_H1 ;  /* 0x3000007aff007230 */ /* 0x000fe20000004100 */
        /* <DEDUP_REMOVED lines=17> */
.L_x_3003:
        /* <DEDUP_REMOVED lines=8> */
[C---:B------:R-:W-:Y:S01]  /*c950*/  IMAD R4, R9.reuse, c[0x0][0x280], RZ ;  /* 0x0000a00009047a24 */ /* 0x040fe200078e02ff */
[----:B---3--:R-:W-:Y:S01]  /*c960*/  LEA R14, P0, R6, c[0x0][0x270], 0x1 ;  /* 0x00009c00060e7a11 */ /* 0x008fe200078008ff */
[----:B------:R-:W-:Y:S02]  /*c970*/  IMAD R9, R9, c[0x0][0x290], RZ ;  /* 0x0000a40009097a24 */ /* 0x000fe400078e02ff */
[----:B------:R-:W-:-:S04]  /*c980*/  IMAD R4, R0, c[0x0][0x284], R4 ;  /* 0x0000a10000047a24 */ /* 0x000fc800078e0204 */
[----:B------:R-:W-:-:S05]  /*c990*/  IMAD.IADD R4, R7, 0x1, R4 ;  /* 0x0000000107047824 */ /* 0x000fca00078e0204 */
[----:B------:R-:W-:Y:S01]  /*c9a0*/  LEA.HI.X R13, R6, c[0x0][0x274], R4, 0x1, P0 ;  /* 0x00009d00060d7a11 */ /* 0x000fe200000f0c04 */
[----:B------:R-:W-:Y:S01]  /*c9b0*/  IMAD.MOV.U32 R4, RZ, RZ, R10 ;  /* 0x000000ffff047224 */ /* 0x000fe200078e000a */
[----:B------:R-:W1:Y:S03]  /*c9c0*/  SHFL.IDX PT, R6, R14, RZ, 0x181f ;  /* 0x00181fff0e067589 */ /* 0x000e6600000e0000 */
        /* <DEDUP_REMOVED lines=8> */
[C---:B------:R-:W-:Y:S01]  /*ca50*/  @!P0 IMAD.SHL.U32 R4, R17.reuse, 0x2, RZ ;  /* 0x0000000211048824 */ /* 0x040fe200078e00ff */
[----:B------:R-:W-:-:S04]  /*ca60*/  @!P0 SHF.L.U64.HI R0, R17, 0x1, R39 ;  /* 0x0000000111008819 */ /* 0x000fc80000010227 */
        /* <DEDUP_REMOVED lines=10> */
[----:B--2---:R1:W2:Y:S01]  /*cb10*/  SHFL.IDX PT, R7, R14, 0x1, 0x181f ;  /* 0x00381f000e077f89 */ /* 0x0042a200000e0000 */
        /* <DEDUP_REMOVED lines=8> */
[----:B---3--:R-:W-:Y:S01]  /*cba0*/  IMAD.MOV.U32 R4, RZ, RZ, R24 ;  /* 0x000000ffff047224 */ /* 0x008fe200078e0018 */
[----:B------:R-:W-:Y:S01]  /*cbb0*/  MOV R6, R26 ;  /* 0x0000001a00067202 */ /* 0x000fe20000000f00 */
[----:B------:R-:W-:Y:S02]  /*cbc0*/  IMAD.MOV.U32 R0, RZ, RZ, R25 ;  /* 0x000000ffff007224 */ /* 0x000fe400078e0019 */
[----:B------:R-:W-:Y:S01]  /*cbd0*/  IMAD.MOV.U32 R5, RZ, RZ, R27 ;  /* 0x000000ffff057224 */ /* 0x000fe200078e001b */
[----:B------:R-:W-:Y:S02]  /*cbe0*/  PRMT R51, R6, 0x7610, R51 ;  /* 0x0000761006337816 */ /* 0x000fe40000000033 */
[----:B------:R-:W-:-:S02]  /*cbf0*/  PRMT R31, R4, 0x7610, R31 ;  /* 0x00007610041f7816 */ /* 0x000fc4000000001f */
[----:B------:R-:W-:Y:S02]  /*cc00*/  PRMT R28, R28, 0x5410, R0 ;  /* 0x000054101c1c7816 */ /* 0x000fe40000000000 */
[----:B------:R-:W-:Y:S01]  /*cc10*/  PRMT R32, R32, 0x5410, R5 ;  /* 0x0000541020207816 */ /* 0x000fe20000000005 */
[----:B----4-:R-:W-:Y:S01]  /*cc20*/  IMAD.MOV.U32 R6, RZ, RZ, R22 ;  /* 0x000000ffff067224 */ /* 0x010fe200078e0016 */
[----:B------:R-:W-:Y:S01]  /*cc30*/  MOV R5, R23 ;  /* 0x0000001700057202 */ /* 0x000fe20000000f00 */
[----:B------:R-:W-:Y:S02]  /*cc40*/  IMAD.MOV.U32 R4, RZ, RZ, R20 ;  /* 0x000000ffff047224 */ /* 0x000fe400078e0014 */
[----:B------:R-:W-:Y:S01]  /*cc50*/  IMAD.MOV.U32 R0, RZ, RZ, R21 ;  /* 0x000000ffff007224 */ /* 0x000fe200078e0015 */
[----:B------:R-:W-:Y:S02]  /*cc60*/  PRMT R31, R31, 0x5410, R6 ;  /* 0x000054101f1f7816 */ /* 0x000fe40000000006 */
[----:B------:R-:W-:-:S02]  /*cc70*/  PRMT R32, R5, 0x7610, R32 ;  /* 0x0000761005207816 */ /* 0x000fc40000000020 */
        /* <DEDUP_REMOVED lines=15> */
.L_x_3052:
[----:B-12---:R-:W-:Y:S05]  /*cd70*/  BSYNC B0 ;  /* 0x0000000000007941 */ /* 0x006fea0003800000 */
.L_x_3051:
[----:B------:R-:W1:Y:S01]  /*cd80*/  SHFL.IDX PT, R6, R14, 0x2, 0x181f ;  /* 0x00581f000e067f89 */ /* 0x000e6200000e0000 */
        /* <DEDUP_REMOVED lines=72> */
.L_x_3054:
[----:B-12---:R-:W-:Y:S05]  /*d210*/  BSYNC B0 ;  /* 0x0000000000007941 */ /* 0x006fea0003800000 */
.L_x_3053:
        /* <DEDUP_REMOVED lines=73> */
.L_x_3056:
[----:B-12---:R-:W-:Y:S05]  /*d6b0*/  BSYNC B0 ;  /* 0x0000000000007941 */ /* 0x006fea0003800000 */
.L_x_3055:
[----:B------:R-:W1:Y:S01]  /*d6c0*/  SHFL.IDX PT, R6, R14, 0x6, 0x181f ;  /* 0x00d81f000e067f89 */ /* 0x000e6200000e0000 */
[----:B------:R-:W-:Y:S01]  /*d6d0*/  ISETP.NE.AND P0, PT, R92, RZ, PT ;  /* 0x000000ff5c00720c */ /* 0x000fe20003f05270 */
[----:B------:R-:W-:Y:S01]  /*d6e0*/  CS2R R98, SRZ ;  /* 0x0000000000627805 */ /* 0x000fe2000001ff00 */
[----:B------:R-:W-:Y:S01]  /*d6f0*/  CS2R R96, SRZ ;  /* 0x0000000000607805 */ /* 0x000fe2000001ff00 */
[----:B------:R-:W2:Y:S01]  /*d700*/  SHFL.IDX PT, R4, R13, 0x6, 0x181f ;  /* 0x00d81f000d047f89 */ /* 0x000ea200000e0000 */
[----:B------:R-:W-:-:S03]  /*d710*/  ISETP.GE.OR P0, PT, R17, c[0x0][0x27c], P0 ;  /* 0x00009f0011007a0c */ /* 0x000fc60000706670 */
        /* <DEDUP_REMOVED lines=66> */
.L_x_3058:
[----:B-12---:R-:W-:Y:S05]  /*db40*/  BSYNC B0 ;  /* 0x0000000000007941 */ /* 0x006fea0003800000 */
.L_x_3057:
        /* <DEDUP_REMOVED lines=115> */
.L_x_3060:
[----:B------:R-:W-:Y:S05]  /*e280*/  BSYNC B0 ;  /* 0x0000000000007941 */ /* 0x000fea0003800000 */
.L_x_3059:
[----:B------:R-:W-:Y:S01]  /*e290*/  IADD3 R0, R65, 0x10, RZ ;  /* 0x0000001041007810 */ /* 0x000fe20007ffe0ff */
[----:B------:R-:W-:Y:S03]  /*e2a0*/  BSSY B0, `(.L_x_3061) ;  /* 0x000006c000007945 */ /* 0x000fe60003800000 */
[----:B------:R-:W-:-:S13]  /*e2b0*/  ISETP.GE.OR P0, PT, R0, R54, P2 ;  /* 0x000000360000720c */ /* 0x000fda0001706670 */
        /* <DEDUP_REMOVED lines=106> */
.L_x_3062:
[----:B------:R-:W-:Y:S05]  /*e960*/  BSYNC B0 ;  /* 0x0000000000007941 */ /* 0x000fea0003800000 */
.L_x_3061:
        /* <DEDUP_REMOVED lines=109> */
.L_x_3064:
[----:B------:R-:W-:Y:S05]  /*f040*/  BSYNC B0 ;  /* 0x0000000000007941 */ /* 0x000fea0003800000 */
.L_x_3063:
[----:B------:R-:W-:Y:S01]  /*f050*/  IADD3 R0, R65, 0x30, RZ ;  /* 0x0000003041007810 */ /* 0x000fe20007ffe0ff */
[----:B------:R-:W-:Y:S03]  /*f060*/  BSSY B0, `(.L_x_3065) ;  /* 0x000006c000007945 */ /* 0x000fe60003800000 */
[----:B------:R-:W-:-:S13]  /*f070*/  ISETP.GE.OR P0, PT, R0, R54, P2 ;  /* 0x000000360000720c */ /* 0x000fda0001706670 */
        /* <DEDUP_REMOVED lines=106> */
.L_x_3066:
[----:B------:R-:W-:Y:S05]  /*f720*/  BSYNC B0 ;  /* 0x0000000000007941 */ /* 0x000fea0003800000 */
.L_x_3065:
        /* <DEDUP_REMOVED lines=109> */
.L_x_3068:
[----:B------:R-:W-:Y:S05]  /*fe00*/  BSYNC B0 ;  /* 0x0000000000007941 */ /* 0x000fea0003800000 */
.L_x_3067:
        /* <DEDUP_REMOVED lines=109> */
.L_x_3070:
[----:B------:R-:W-:Y:S05]  /*104e0*/  BSYNC B0 ;  /* 0x0000000000007941 */ /* 0x000fea0003800000 */
.L_x_3069:
        /* <DEDUP_REMOVED lines=109> */
.L_x_3072:
[----:B------:R-:W-:Y:S05]  /*10bc0*/  BSYNC B0 ;  /* 0x0000000000007941 */ /* 0x000fea0003800000 */
.L_x_3071:
[----:B-1----:R-:W-:-:S04]  /*10bd0*/  IADD3 R4, R65, 0x70, RZ ;  /* 0x0000007041047810 */ /* 0x002fc80007ffe0ff */
[----:B------:R-:W-:-:S13]  /*10be0*/  ISETP.GE.OR P0, PT, R4, R54, P2 ;  /* 0x000000360400720c */ /* 0x000fda0001706670 */
        /* <DEDUP_REMOVED lines=69> */
[----:B------:R-:W-:Y:S01]  /*11040*/  HADD2.F32 R7, -RZ, R135.H0_H0 ;  /* 0x20000087ff077230 */ /* 0x000fe20000004100 */
[-C--:B------:R-:W-:Y:S01]  /*11050*/  FMUL.FTZ R6, R24, R4.reuse ;  /* 0x0000000418067220 */ /* 0x080fe20000410000 */
[----:B------:R-:W-:Y:S01]  /*11060*/  HADD2.F32 R0, -RZ, R134.H1_H1 ;  /* 0x30000086ff007230 */ /* 0x000fe20000004100 */
        /* <DEDUP_REMOVED lines=34> */
.L_x_3048:
[----:B------:R-:W-:Y:S05]  /*11290*/  BSYNC B2 ;  /* 0x0000000000027941 */ /* 0x000fea0003800000 */
.L_x_3002:
[----:B-1----:R-:W-:Y:S01]  /*112a0*/  SHF.R.S32.HI R7, RZ, 0x4, R140 ;  /* 0x00000004ff077819 */ /* 0x002fe2000001148c */
[----:B------:R-:W-:Y:S01]  /*112b0*/  IMAD.SHL.U32 R6, R64, 0x40, RZ ;  /* 0x0000004040067824 */ /* 0x000fe200078e00ff */
[----:B------:R-:W-:-:S04]  /*112c0*/  DEPBAR.LE SB0, 0x0 ;  /* 0x000080000000791a */ /* 0x000fc80000000000 */
[----:B------:R-:W-:Y:S01]  /*112d0*/  LEA.HI R0, R140, R7, RZ, 0x1 ;  /* 0x000000078c007211 */ /* 0x000fe200078f08ff */
[----:B------:R-:W-:Y:S01]  /*112e0*/  IMAD.SHL.U32 R4, R138, 0x40, RZ ;  /* 0x000000408a047824 */ /* 0x000fe200078e00ff */
[----:B------:R-:W-:Y:S01]  /*112f0*/  LOP3.LUT P0, RZ, R64, 0x2, RZ, 0xc0, !PT ;  /* 0x0000000240ff7812 */ /* 0x000fe2000780c0ff */
[----:B------:R-:W-:Y:S01]  /*11300*/  IMAD.SHL.U32 R5, R139, 0x40, RZ ;  /* 0x000000408b057824 */ /* 0x000fe200078e00ff */
[----:B------:R-:W-:Y:S01]  /*11310*/  LOP3.LUT R0, R0, 0xfffffffe, RZ, 0xc0, !PT ;  /* 0xfffffffe00007812 */ /* 0x000fe200078ec0ff */
[----:B------:R-:W-:Y:S01]  /*11320*/  IMAD.SHL.U32 R8, R65, 0x8, RZ ;  /* 0x0000000841087824 */ /* 0x000fe200078e00ff */
[----:B------:R-:W-:Y:S01]  /*11330*/  LOP3.LUT R4, R4, 0x1c0, RZ, 0xc0, !PT ;  /* 0x000001c004047812 */ /* 0x000fe200078ec0ff */
[----:B------:R-:W-:Y:S01]  /*11340*/  IMAD.MOV.U32 R24, RZ, RZ, R158 ;  /* 0x000000ffff187224 */ /* 0x000fe200078e009e */
[----:B------:R-:W-:Y:S01]  /*11350*/  LOP3.LUT R119, R5, 0xfffffe00, RZ, 0xc0, !PT ;  /* 0xfffffe0005777812 */ /* 0x000fe200078ec0ff */
[----:B------:R-:W-:Y:S01]  /*11360*/  IMAD.IADD R7, R7, 0x1, -R0 ;  /* 0x0000000107077824 */ /* 0x000fe200078e0a00 */
[----:B------:R-:W-:Y:S01]  /*11370*/  LOP3.LUT R0, R6, 0x1c0, RZ, 0xc0, !PT ;  /* 0x000001c006007812 */ /* 0x000fe200078ec0ff */
[----:B------:R-:W-:Y:S01]  /*11380*/  IMAD.MOV.U32 R25, RZ, RZ, R159 ;  /* 0x000000ffff197224 */ /* 0x000fe200078e009f */
[----:B------:R-:W-:Y:S01]  /*11390*/  ULDC.64 UR4, c[0x0][0x208] ;  /* 0x0000820000047ab9 */ /* 0x000fe20000000a00 */
[----:B------:R-:W-:Y:S01]  /*113a0*/  IMAD.SHL.U32 R6, R7, 0x8, RZ ;  /* 0x0000000807067824 */ /* 0x000fe200078e00ff */
[----:B------:R-:W-:Y:S01]  /*113b0*/  LOP3.LUT R5, R0, 0x8, R8, 0xf8, !PT ;  /* 0x0000000800057812 */ /* 0x000fe200078ef808 */
[----:B------:R-:W-:Y:S01]  /*113c0*/  IMAD.MOV.U32 R24, RZ, RZ, R154 ;  /* 0x000000ffff187224 */ /* 0x000fe200078e009a */
[----:B------:R-:W-:Y:S01]  /*113d0*/  SHF.R.U32.HI R0, RZ, 0x3, R0 ;  /* 0x00000003ff007819 */ /* 0x000fe20000011600 */
[----:B------:R-:W-:Y:S01]  /*113e0*/  USHF.L.U32 UR9, UR4, 0x5, URZ ;  /* 0x0000000504097899 */ /* 0x000fe2000800063f */
[----:B------:R-:W-:Y:S01]  /*113f0*/  LOP3.LUT R8, R4, 0x8, R6, 0xf8, !PT ;  /* 0x0000000804087812 */ /* 0x000fe200078ef806 */
[----:B------:R-:W-:Y:S01]  /*11400*/  UMOV UR6, 0x5 ;  /* 0x0000000500067882 */ /* 0x000fe20000000000 */
[----:B------:R-:W-:Y:S01]  /*11410*/  SHF.R.U32.HI R6, RZ, 0x3, R4 ;  /* 0x00000003ff067819 */ /* 0x000fe20000011604 */
[----:B------:R-:W-:Y:S01]  /*11420*/  IMAD R4, R142, 0x400, R119 ;  /* 0x000004008e047824 */ /* 0x000fe200078e0277 */
[----:B------:R-:W-:Y:S01]  /*11430*/  LOP3.LUT R0, R5, R0, RZ, 0x3c, !PT ;  /* 0x0000000005007212 */ /* 0x000fe200078e3cff */
[----:B------:R-:W-:Y:S01]  /*11440*/  USHF.L.U64.HI UR8, UR4, UR6, UR5 ;  /* 0x0000000604087299 */ /* 0x000fe20008010205 */
[----:B------:R-:W-:Y:S01]  /*11450*/  LOP3.LUT R118, R8, R6, RZ, 0x3c, !PT ;  /* 0x0000000608767212 */ /* 0x000fe200078e3cff */
[----:B------:R-:W-:Y:S04]  /*11460*/  STL.64 [R1+0x58], R24 ;  /* 0x0000581801007387 */ /* 0x000fe80000100a00 */
[----:B------:R-:W-:Y:S01]  /*11470*/  BAR.SYNC.DEFER_BLOCKING 0x0 ;  /* 0x0000000000007b1d */ /* 0x000fe20000010000 */
[----:B------:R-:W-:Y:S01]  /*11480*/  IMAD R0, R7, 0x200, R0 ;  /* 0x0000020007007824 */ /* 0x000fe200078e0200 */
[C---:B------:R-:W-:Y:S01]  /*11490*/  LOP3.LUT P5, RZ, R161.reuse, 0x40, RZ, 0xc0, !PT ;  /* 0x00000040a1ff7812 */ /* 0x040fe200078ac0ff */
[----:B------:R-:W-:Y:S01]  /*114a0*/  IMAD.IADD R4, R118, 0x1, R4 ;  /* 0x0000000176047824 */ /* 0x000fe200078e0204 */
[----:B------:R-:W-:Y:S01]  /*114b0*/  LOP3.LUT P4, RZ, R161, 0x80, RZ, 0xc0, !PT ;  /* 0x00000080a1ff7812 */ /* 0x000fe2000788c0ff */
[----:B------:R-:W-:Y:S01]  /*114c0*/  IMAD.SHL.U32 R220, R0, 0x2, RZ ;  /* 0x0000000200dc7824 */ /* 0x000fe200078e00ff */
[C---:B------:R-:W-:Y:S01]  /*114d0*/  ISETP.LT.OR P2, PT, R117.reuse, 0x1, P5 ;  /* 0x000000017500780c */ /* 0x040fe20002f41670 */
[----:B------:R-:W-:Y:S01]  /*114e0*/  IMAD.SHL.U32 R227, R4, 0x2, RZ ;  /* 0x0000000204e37824 */ /* 0x000fe200078e00ff */
[----:B------:R-:W-:Y:S01]  /*114f0*/  ISETP.LT.OR P3, PT, R117, 0x11, P4 ;  /* 0x000000117500780c */ /* 0x000fe20002761670 */
[----:B------:R-:W-:Y:S01]  /*11500*/  IMAD.SHL.U32 R239, R239, 0x2, RZ ;  /* 0x00000002efef7824 */ /* 0x000fe200078e00ff */
[C---:B------:R-:W-:Y:S01]  /*11510*/  IADD3 R0, R220.reuse, 0x5080, RZ ;  /* 0x00005080dc007810 */ /* 0x040fe20007ffe0ff */
[--C-:B------:R-:W-:Y:S01]  /*11520*/  IMAD R229, R3, 0x2, R227.reuse ;  /* 0x0000000203e57824 */ /* 0x100fe200078e02e3 */
[----:B------:R-:W-:Y:S01]  /*11530*/  IADD3 R231, R220, 0x50a0, RZ ;  /* 0x000050a0dce77810 */ /* 0x000fe20007ffe0ff */
[----:B------:R-:W-:Y:S01]  /*11540*/  IMAD R228, R2, 0x2, R227 ;  /* 0x0000000202e47824 */ /* 0x000fe200078e02e3 */
[----:B------:R-:W-:Y:S01]  /*11550*/  @P0 IADD3 R231, R0, -0x20, RZ ;  /* 0xffffffe000e70810 */ /* 0x000fe20007ffe0ff */
[----:B------:R-:W-:-:S02]  /*11560*/  IMAD R0, R136, c[0x0][0x208], RZ ;  /* 0x0000820088007a24 */ /* 0x000fc400078e02ff */
[----:B------:R-:W-:Y:S01]  /*11570*/  IMAD R230, R2, 0x2, R229 ;  /* 0x0000000202e67824 */ /* 0x000fe200078e02e5 */
[----:B------:R-:W-:Y:S01]  /*11580*/  IADD3 R237, R231, 0x800, RZ ;  /* 0x00000800e7ed7810 */ /* 0x000fe20007ffe0ff */
[----:B------:R-:W-:Y:S01]  /*11590*/  IMAD R0, R125, c[0x0][0x20c], R0 ;  /* 0x000083007d007a24 */ /* 0x000fe200078e0200 */
[----:B------:R-:W-:Y:S01]  /*115a0*/  IADD3 R236, R231, 0x1000, RZ ;  /* 0x00001000e7ec7810 */ /* 0x000fe20007ffe0ff */
[----:B------:R-:W-:Y:S01]  /*115b0*/  IMAD R232, R3, 0x2, R228 ;  /* 0x0000000203e87824 */ /* 0x000fe200078e02e4 */
[C---:B------:R-:W-:Y:S01]  /*115c0*/  IADD3 R235, R231.reuse, 0x1800, RZ ;  /* 0x00001800e7eb7810 */ /* 0x040fe20007ffe0ff */
[----:B------:R-:W-:Y:S01]  /*115d0*/  LDSM.16.M88.4 R4, [R220+0x5080] ;  /* 0x00508000dc04783b */ /* 0x000fe20000000200 */
[C---:B------:R-:W-:Y:S02]  /*115e0*/  IADD3 R234, R231.reuse, 0x2000, RZ ;  /* 0x00002000e7ea7810 */ /* 0x040fe40007ffe0ff */
[----:B------:R-:W-:Y:S01]  /*115f0*/  IADD3 R233, R231, 0x2800, RZ ;  /* 0x00002800e7e97810 */ /* 0x000fe20007ffe0ff */
[----:B---3--:R-:W1:Y:S04]  /*11600*/  LDSM.16.M88.4 R12, [R227+0x8080] ;  /* 0x00808000e30c783b */ /* 0x008e680000000200 */
[----:B------:R-:W2:Y:S04]  /*11610*/  LDSM.16.M88.4 R8, [R227+0xa080] ;  /* 0x00a08000e308783b */ /* 0x000ea80000000200 */
[----:B------:R-:W3:Y:S04]  /*11620*/  LDSM.16.M88.4 R16, [R220+0x5880] ;  /* 0x00588000dc10783b */ /* 0x000ee80000000200 */
[----:B------:R-:W4:Y:S04]  /*11630*/  LDSM.16.M88.4 R20, [R220+0x6080] ;  /* 0x00608000dc14783b */ /* 0x000f280000000200 */
[----:B------:R-:W-:Y:S04]  /*11640*/  LDSM.16.M88.4 R44, [R231+0x1000] ;  /* 0x00100000e72c783b */ /* 0x000fe80000000200 */
[----:B------:R-:W-:Y:S04]  /*11650*/  LDSM.16.M88.4 R36, [R231+0x800] ;  /* 0x00080000e724783b */ /* 0x000fe80000000200 */
[----:B------:R-:W-:Y:S01]  /*11660*/  LDSM.16.M88.4 R40, [R231] ;  /* 0x00000000e728783b */ /* 0x000fe20000000200 */
[-C--:B-1----:R-:W-:Y:S08]  /*11670*/  HMMA.16816.F32 R104, R12, R6.reuse, RZ ;  /* 0x000000060c68723c */ /* 0x082ff000000018ff */
[----:B--2---:R-:W-:Y:S07]  /*11680*/  HMMA.16816.F32 R60, R8, R6, RZ ;  /* 0x00000006083c723c */ /* 0x004fee00000018ff */
[----:B------:R-:W-:Y:S01]  /*11690*/  IMAD.WIDE.U32 R6, R125, c[0x0][0x208], RZ ;  /* 0x000082007d067a25 */ /* 0x000fe200078e00ff */
[----:B------:R-:W-:Y:S03]  /*116a0*/  HMMA.16816.F32 R92, R12, R4, RZ ;  /* 0x000000040c5c723c */ /* 0x000fe600000018ff */
[----:B------:R-:W-:-:S02]  /*116b0*/  IMAD.IADD R0, R7, 0x1, R0 ;  /* 0x0000000107007824 */ /* 0x000fc400078e0200 */
[----:B------:R-:W-:-:S03]  /*116c0*/  IMAD.WIDE.U32 R6, R6, 0x30, R24 ;  /* 0x0000003006067825 */ /* 0x000fc600078e0018 */
[----:B------:R-:W-:Y:S01]  /*116d0*/  HMMA.16816.F32 R52, R8, R4, RZ ;  /* 0x000000040834723c */ /* 0x000fe200000018ff */
[----:B------:R-:W-:-:S04]  /*116e0*/  IMAD R0, R0, 0x30, RZ ;  /* 0x0000003000007824 */ /* 0x000fc800078e02ff */
[----:B------:R-:W-:Y:S02]  /*116f0*/  IMAD.IADD R0, R7, 0x1, R0 ;  /* 0x0000000107007824 */ /* 0x000fe400078e0200 */
[C---:B------:R-:W-:Y:S01]  /*11700*/  LEA R4, P0, R6.reuse, c[0x0][0x1f8], 0x1 ;  /* 0x00007e0006047a11 */ /* 0x040fe200078008ff */
[----:B------:R-:W-:Y:S01]  /*11710*/  IMAD.U32 R7, RZ, RZ, UR9 ;  /* 0x00000009ff077e24 */ /* 0x000fe2000f8e00ff */
[----:B---3--:R-:W-:Y:S02]  /*11720*/  HMMA.16816.F32 R88, R12, R16, RZ ;  /* 0x000000100c58723c */ /* 0x008fe400000018ff */
[----:B------:R-:W-:Y:S01]  /*11730*/  LEA.HI.X R5, R6, c[0x0][0x1fc], R0, 0x1, P0 ;  /* 0x00007f0006057a11 */ /* 0x000fe200000f0c00 */
[----:B------:R-:W-:Y:S01]  /*11740*/  IMAD.MOV.U32 R0, RZ, RZ, 0x40 ;  /* 0x00000040ff007424 */ /* 0x000fe200078e00ff */
[----:B------:R-:W-:-:S04]  /*11750*/  IADD3 R24, P1, P0, R7, 0x80, R4 ;  /* 0x0000008007187810 */ /* 0x000fc8000783e004 */
[C---:B------:R-:W-:Y:S01]  /*11760*/  HMMA.16816.F32 R32, R8.reuse, R16, RZ ;  /* 0x000000100820723c */ /* 0x040fe200000018ff */
[----:B------:R-:W-:Y:S02]  /*11770*/  IADD3.X R25, RZ, UR8, R5, P1, P0 ;  /* 0x00000008ff197c10 */ /* 0x000fe40008fe0405 */
[----:B------:R-:W-:Y:S02]  /*11780*/  IADD3 R6, P0, R4, UR9, RZ ;  /* 0x0000000904067c10 */ /* 0x000fe4000ff1e0ff */
[----:B------:R-:W-:Y:S02]  /*11790*/  ISETP.LT.OR P1, PT, R117, 0x1, P4 ;  /* 0x000000017500780c */ /* 0x000fe40002721670 */
[----:B------:R-:W-:Y:S01]  /*117a0*/  IADD3.X R7, R5, UR8, RZ, P0, !PT ;  /* 0x0000000805077c10 */ /* 0x000fe200087fe4ff */
[----:B------:R-:W-:Y:S01]  /*117b0*/  HMMA.16816.F32 R56, R8, R18, RZ ;  /* 0x000000120838723c */ /* 0x000fe200000018ff */
[----:B------:R-:W-:-:S07]  /*117c0*/  ISETP.LT.OR P0, PT, R117, 0x11, P5 ;  /* 0x000000117500780c */ /* 0x000fce0002f01670 */
[----:B------:R-:W-:Y:S01]  /*117d0*/  HMMA.16816.F32 R100, R12, R18, RZ ;  /* 0x000000120c64723c */ /* 0x000fe200000018ff */
[----:B------:R-:W1:Y:S07]  /*117e0*/  LDSM.16.M88.4 R16, [R229+0xa080] ;  /* 0x00a08000e510783b */ /* 0x000e6e0000000200 */
[-C--:B----4-:R-:W-:Y:S08]  /*117f0*/  HMMA.16816.F32 R28, R8, R20.reuse, RZ ;  /* 0x00000014081c723c */ /* 0x090ff000000018ff */
[----:B------:R-:W-:Y:S08]  /*11800*/  HMMA.16816.F32 R80, R12, R20, RZ ;  /* 0x000000140c50723c */ /* 0x000ff000000018ff */
[-C--:B------:R-:W-:Y:S08]  /*11810*/  HMMA.16816.F32 R48, R8, R22.reuse, RZ ;  /* 0x000000160830723c */ /* 0x080ff000000018ff */
[----:B------:R-:W-:Y:S01]  /*11820*/  HMMA.16816.F32 R96, R12, R22, RZ ;  /* 0x000000160c60723c */ /* 0x000fe200000018ff */
[----:B------:R-:W2:Y:S04]  /*11830*/  LDSM.16.M88.4 R20, [R229+0x8080] ;  /* 0x00808000e514783b */ /* 0x000ea80000000200 */
[----:B------:R-:W-:Y:S01]  /*11840*/  @!PT LDS RZ, [RZ] ;  /* 0x00000000fffff984 */ /* 0x000fe20000000800 */
[----:B------:R-:W-:Y:S01]  /*11850*/  @!PT LDS RZ, [RZ] ;  /* 0x00000000fffff984 */ /* 0x000fe20000000800 */
[----:B------:R-:W-:Y:S01]  /*11860*/  @!PT LDS RZ, [RZ] ;  /* 0x00000000fffff984 */ /* 0x000fe20000000800 */
[----:B------:R3:W-:Y:S01]  /*11870*/  LDGSTS.E.BYPASS.LTC128B.128 [R239+0x2080], [R4.64], !P2 ;  /* 0x0208000004ef7fae */ /* 0x0007e2000d101d4e */
[----:B------:R-:W-:-:S03]  /*11880*/  LOP3.LUT P2, RZ, R64, 0x4, RZ, 0xc0, !PT ;  /* 0x0000000440ff7812 */ /* 0x000fc6000784c0ff */
[----:B------:R3:W-:Y:S01]  /*11890*/  LDGSTS.E.BYPASS.LTC128B.128 [R239+0x3880], [R4.64+0x80], !P1 ;  /* 0x0388008004ef7fae */ /* 0x0007e2000c901d4e */
[----:B------:R-:W-:Y:S01]  /*118a0*/  ISETP.LT.OR P1, PT, R117, 0x21, P5 ;  /* 0x000000217500780c */ /* 0x000fe20002f21670 */
[C---:B-1----:R-:W-:Y:S01]  /*118b0*/  HMMA.16816.F32 R84, R16.reuse, R44, R28 ;  /* 0x0000002c1054723c */ /* 0x042fe2000000181c */
[----:B------:R-:W-:Y:S01]  /*118c0*/  SEL R0, R0, 0xffffffc0, !P2 ;  /* 0xffffffc000007807 */ /* 0x000fe20005000000 */
[----:B------:R1:W-:Y:S04]  /*118d0*/  LDGSTS.E.BYPASS.LTC128B.128 [R239+0x2880], [R6.64], !P0 ;  /* 0x0288000006ef7fae */ /* 0x0003e8000c101d4e */
[----:B------:R-:W-:Y:S01]  /*118e0*/  IMAD.IADD R226, R220, 0x1, R0 ;  /* 0x00000001dce27824 */ /* 0x000fe200078e0200 */
[----:B------:R4:W-:Y:S01]  /*118f0*/  LDGSTS.E.BYPASS.LTC128B.128 [R239+0x4080], [R24.64], !P3 ;  /* 0x0408000018ef7fae */ /* 0x0009e2000d901d4e */
[----:B------:R-:W-:Y:S01]  /*11900*/  HMMA.16816.F32 R108, R16, R36, R32 ;  /* 0x00000024106c723c */ /* 0x000fe20000001820 */
[----:B------:R-:W-:-:S07]  /*11910*/  IMAD.IADD R225, R0, 0x1, R231 ;  /* 0x0000000100e17824 */ /* 0x000fce00078e02e7 */
[C---:B------:R-:W-:Y:S08]  /*11920*/  HMMA.16816.F32 R76, R16.reuse, R42, R60 ;  /* 0x0000002a104c723c */ /* 0x040ff0000000183c */
[----:B------:R-:W-:Y:S01]  /*11930*/  HMMA.16816.F32 R112, R16, R40, R52 ;  /* 0x000000281070723c */ /* 0x000fe20000001834 */
[----:B---3--:R-:W-:-:S04]  /*11940*/  IADD3 R4, P0, R6, UR9, RZ ;  /* 0x0000000906047c10 */ /* 0x008fc8000ff1e0ff */
[----:B------:R-:W-:Y:S02]  /*11950*/  IADD3.X R5, R7, UR8, RZ, P0, !PT ;  /* 0x0000000807057c10 */ /* 0x000fe400087fe4ff */
[----:B------:R-:W-:Y:S01]  /*11960*/  ISETP.LT.OR P0, PT, R117, 0x21, P4 ;  /* 0x000000217500780c */ /* 0x000fe20002701670 */
[C---:B------:R-:W-:Y:S02]  /*11970*/  HMMA.16816.F32 R72, R16.reuse, R38, R56 ;  /* 0x000000261048723c */ /* 0x040fe40000001838 */
[----:B------:R1:W-:Y:S06]  /*11980*/  LDGSTS.E.BYPASS.LTC128B.128 [R239+0x3080], [R4.64], !P1 ;  /* 0x0308000004ef7fae */ /* 0x0003ec000c901d4e */
[----:B------:R-:W-:Y:S04]  /*11990*/  HMMA.16816.F32 R68, R16, R46, R48 ;  /* 0x0000002e1044723c */ /* 0x000fe80000001830 */
[----:B------:R1:W-:Y:S01]  /*119a0*/  LDGSTS.E.BYPASS.LTC128B.128 [R239+0x4880], [R4.64+0x80], !P0 ;  /* 0x0488008004ef7fae */ /* 0x0003e2000c101d4e */
[----:B------:R-:W-:-:S03]  /*119b0*/  ISETP.GT.AND P0, PT, R125, UR7, PT ;  /* 0x000000077d007c0c */ /* 0x000fc6000bf04270 */
[----:B------:R-:W-:Y:S01]  /*119c0*/  LDSM.16.M88.4 R8, [R228+0xa080] ;  /* 0x00a08000e408783b */ /* 0x000fe20000000200 */
[C---:B--2---:R-:W-:Y:S03]  /*119d0*/  HMMA.16816.F32 R64, R20.reuse, R40, R92 ;  /* 0x000000281440723c */ /* 0x044fe6000000185c */
[----:B------:R-:W2:Y:S04]  /*119e0*/  LDSM.16.M88.4 R28, [R226+0x5080] ;  /* 0x00508000e21c783b */ /* 0x000ea80000000200 */
[----:B----4-:R-:W3:Y:S01]  /*119f0*/  LDSM.16.M88.4 R24, [R226+0x5880] ;  /* 0x00588000e218783b */ /* 0x010ee20000000200 */
[C---:B------:R-:W-:Y:S03]  /*11a00*/  HMMA.16816.F32 R52, R20.reuse, R36, R88 ;  /* 0x000000241434723c */ /* 0x040fe60000001858 */
[----:B------:R-:W4:Y:S04]  /*11a10*/  LDSM.16.M88.4 R32, [R226+0x6080] ;  /* 0x00608000e220783b */ /* 0x000f280000000200 */
[----:B------:R-:W3:Y:S01]  /*11a20*/  LDSM.16.M88.4 R12, [R228+0x8080] ;  /* 0x00808000e40c783b */ /* 0x000ee20000000200 */
[C---:B------:R-:W-:Y:S03]  /*11a30*/  HMMA.16816.F32 R48, R20.reuse, R44, R80 ;  /* 0x0000002c1430723c */ /* 0x040fe60000001850 */
[----:B------:R-:W-:Y:S04]  /*11a40*/  LDSM.16.M88.4 R60, [R225+0x800] ;  /* 0x00080000e13c783b */ /* 0x000fe80000000200 */
[----:B-1----:R-:W-:Y:S01]  /*11a50*/  LDSM.16.M88.4 R4, [R230+0xa080] ;  /* 0x00a08000e604783b */ /* 0x002fe20000000200 */
[C---:B------:R-:W-:Y:S03]  /*11a60*/  HMMA.16816.F32 R40, R20.reuse, R42, R104 ;  /* 0x0000002a1428723c */ /* 0x040fe60000001868 */
[----:B------:R-:W-:Y:S04]  /*11a70*/  LDSM.16.M88.4 R56, [R225+0x1000] ;  /* 0x00100000e138783b */ /* 0x000fe80000000200 */
[----:B------:R-:W0:Y:S01]  /*11a80*/  LDGDEPBAR ;  /* 0x00000000000079af */ /* 0x000e220000000000 */
[C---:B------:R-:W-:Y:S03]  /*11a90*/  HMMA.16816.F32 R16, R20.reuse, R38, R100 ;  /* 0x000000261410723c */ /* 0x040fe60000001864 */
[----:B------:R-:W1:Y:S05]  /*11aa0*/  LDSM.16.M88.4 R36, [R225] ;  /* 0x00000000e124783b */ /* 0x000e6a0000000200 */
[----:B------:R-:W-:Y:S01]  /*11ab0*/  HMMA.16816.F32 R44, R20, R46, R96 ;  /* 0x0000002e142c723c */ /* 0x000fe20000001860 */
[----:B------:R-:W1:Y:S07]  /*11ac0*/  LDSM.16.M88.4 R20, [R230+0x8080] ;  /* 0x00808000e614783b */ /* 0x000e6e0000000200 */
[C---:B--2---:R-:W-:Y:S08]  /*11ad0*/  HMMA.16816.F32 R80, R8.reuse, R30, R76 ;  /* 0x0000001e0850723c */ /* 0x044ff0000000184c */
[C---:B------:R-:W-:Y:S08]  /*11ae0*/  HMMA.16816.F32 R88, R8.reuse, R28, R112 ;  /* 0x0000001c0858723c */ /* 0x040ff00000001870 */
[C---:B---3--:R-:W-:Y:S08]  /*11af0*/  HMMA.16816.F32 R92, R8.reuse, R24, R108 ;  /* 0x00000018085c723c */ /* 0x048ff0000000186c */
[C---:B----4-:R-:W-:Y:S08]  /*11b00*/  HMMA.16816.F32 R84, R8.reuse, R32, R84 ;  /* 0x000000200854723c */ /* 0x050ff00000001854 */
[C---:B------:R-:W-:Y:S08]  /*11b10*/  HMMA.16816.F32 R72, R8.reuse, R26, R72 ;  /* 0x0000001a0848723c */ /* 0x040ff00000001848 */
[----:B------:R-:W-:Y:S08]  /*11b20*/  HMMA.16816.F32 R76, R8, R34, R68 ;  /* 0x00000022084c723c */ /* 0x000ff00000001844 */
[C---:B------:R-:W-:Y:S08]  /*11b30*/  HMMA.16816.F32 R8, R12.reuse, R28, R64 ;  /* 0x0000001c0c08723c */ /* 0x040ff00000001840 */
[C---:B------:R-:W-:Y:S01]  /*11b40*/  HMMA.16816.F32 R68, R12.reuse, R30, R40 ;  /* 0x0000001e0c44723c */ /* 0x040fe20000001828 */
[----:B------:R-:W-:Y:S07]  /*11b50*/  LDSM.16.M88.4 R28, [R220+0x6880] ;  /* 0x00688000dc1c783b */ /* 0x000fee0000000200 */
[C---:B------:R-:W-:Y:S01]  /*11b60*/  HMMA.16816.F32 R112, R12.reuse, R26, R16 ;  /* 0x0000001a0c70723c */ /* 0x040fe20000001810 */
[----:B------:R-:W2:Y:S07]  /*11b70*/  LDSM.16.M88.4 R16, [R227+0xe080] ;  /* 0x00e08000e310783b */ /* 0x000eae0000000200 */
[C---:B------:R-:W-:Y:S01]  /*11b80*/  HMMA.16816.F32 R104, R12.reuse, R24, R52 ;  /* 0x000000180c68723c */ /* 0x040fe20000001834 */
[----:B------:R-:W3:Y:S04]  /*11b90*/  LDSM.16.M88.4 R24, [R220+0x7080] ;  /* 0x00708000dc18783b */ /* 0x000ee80000000200 */
[----:B------:R-:W-:Y:S03]  /*11ba0*/  LDSM.16.M88.4 R52, [R231+0x1800] ;  /* 0x00180000e734783b */ /* 0x000fe60000000200 */
[C---:B------:R-:W-:Y:S01]  /*11bb0*/  HMMA.16816.F32 R108, R12.reuse, R32, R48 ;  /* 0x000000200c6c723c */ /* 0x040fe20000001830 */
[----:B------:R-:W-:Y:S07]  /*11bc0*/  LDSM.16.M88.4 R48, [R231+0x2000] ;  /* 0x00200000e730783b */ /* 0x000fee0000000200 */
[----:B------:R-:W-:Y:S01]  /*11bd0*/  HMMA.16816.F32 R44, R12, R34, R44 ;  /* 0x000000220c2c723c */ /* 0x000fe2000000182c */
[----:B------:R-:W4:Y:S07]  /*11be0*/  LDSM.16.M88.4 R12, [R220+0x7880] ;  /* 0x00788000dc0c783b */ /* 0x000f2e0000000200 */
        /* <DEDUP_REMOVED lines=8> */
[----:B------:R-:W1:Y:S07]  /*11c70*/  LDSM.16.M88.4 R4, [R229+0xe080] ;  /* 0x00e08000e504783b */ /* 0x000e6e0000000200 */
        /* <DEDUP_REMOVED lines=38> */
[----:B------:R-:W2:Y:S07]  /*11ee0*/  LDSM.16.M88.4 R24, [R225+0x2000] ;  /* 0x00200000e118783b */ /* 0x000eae0000000200 */
        /* <DEDUP_REMOVED lines=37> */
[----:B------:R-:W-:-:S03]  /*12140*/  LEA R4, P0, R6, c[0x0][0x1c8], 0x1 ;  /* 0x0000720006047a11 */ /* 0x000fc600078008ff */
[----:B------:R-:W-:Y:S02]  /*12150*/  IMAD.IADD R0, R7, 0x1, R0 ;  /* 0x0000000107007824 */ /* 0x000fe400078e0200 */
[----:B------:R-:W-:-:S03]  /*12160*/  IMAD.U32 R7, RZ, RZ, UR5 ;  /* 0x00000005ff077e24 */ /* 0x000fc6000f8e00ff */
        /* <DEDUP_REMOVED lines=8> */
[----:B------:R-:W-:Y:S01]  /*121f0*/  IADD3 R8, P0, R6, UR5, RZ ;  /* 0x0000000506087c10 */ /* 0x000fe2000ff1e0ff */
[----:B------:R1:W-:Y:S01]  /*12200*/  LDGSTS.E.BYPASS.LTC128B.128 [R239+0x6880], [R4.64+0x80], !P4 ;  /* 0x0688008004ef7fae */ /* 0x0003e2000e101d4e */
[----:B------:R-:W-:-:S02]  /*12210*/  IADD3.X R11, RZ, UR4, R5, P2, P1 ;  /* 0x00000004ff0b7c10 */ /* 0x000fc400097e2405 */
[----:B------:R-:W-:Y:S01]  /*12220*/  IADD3.X R9, R7, UR4, RZ, P0, !PT ;  /* 0x0000000407097c10 */ /* 0x000fe200087fe4ff */
[----:B------:R1:W-:Y:S04]  /*12230*/  LDGSTS.E.BYPASS.LTC128B.128 [R239+0x5880], [R6.64], !P5 ;  /* 0x0588000006ef7fae */ /* 0x0003e8000e901d4e */
[----:B------:R1:W-:Y:S04]  /*12240*/  LDGSTS.E.BYPASS.LTC128B.128 [R239+0x7080], [R10.64], !P4 ;  /* 0x070800000aef7fae */ /* 0x0003e8000e101d4e */
[----:B------:R1:W-:Y:S04]  /*12250*/  LDGSTS.E.BYPASS.LTC128B.128 [R239+0x6080], [R8.64], !P5 ;  /* 0x0608000008ef7fae */ /* 0x0003e8000e901d4e */
[----:B------:R1:W-:Y:S02]  /*12260*/  LDGSTS.E.BYPASS.LTC128B.128 [R239+0x7880], [R8.64+0x80], !P4 ;  /* 0x0788008008ef7fae */ /* 0x0003e4000e101d4e */
.L_x_3073:
        /* <DEDUP_REMOVED lines=16> */
[C---:B------:R-:W-:Y:S01]  /*12370*/  LOP3.LUT R10, R4.reuse, 0x1ffffffe, RZ, 0xc0, !PT ;  /* 0x1ffffffe040a7812 */ /* 0x040fe200078ec0ff */
[----:B------:R-:W-:Y:S01]  /*12380*/  IMAD.SHL.U32 R9, R4, 0x20, RZ ;  /* 0x0000002004097824 */ /* 0x000fe200078e00ff */
[----:B------:R-:W-:Y:S01]  /*12390*/  ISETP.NE.AND P0, PT, R157, 0x1, PT ;  /* 0x000000019d00780c */ /* 0x000fe20003f05270 */
[----:B------:R-:W-:Y:S01]  /*123a0*/  IMAD R4, R8, 0x10, R6 ;  /* 0x0000001008047824 */ /* 0x000fe200078e0206 */
[----:B------:R-:W-:Y:S01]  /*123b0*/  ISETP.GE.AND P1, PT, R153, 0x1, PT ;  /* 0x000000019900780c */ /* 0x000fe20003f26270 */
[----:B------:R-:W-:Y:S01]  /*123c0*/  IMAD.IADD R5, R5, 0x1, -R10 ;  /* 0x0000000105057824 */ /* 0x000fe200078e0a0a */
[----:B------:R-:W-:-:S05]  /*123d0*/  LOP3.LUT R6, R9, 0xffffffc0, RZ, 0xc0, !PT ;  /* 0xffffffc009067812 */ /* 0x000fca00078ec0ff */
[----:B------:R-:W-:-:S04]  /*123e0*/  IMAD.IADD R4, R6, 0x1, R4 ;  /* 0x0000000106047824 */ /* 0x000fc800078e0204 */
[----:B------:R-:W-:-:S04]  /*123f0*/  IMAD R8, R5, 0x8, R4 ;  /* 0x0000000805087824 */ /* 0x000fc800078e0204 */
[----:B------:R-:W-:Y:S01]  /*12400*/  @P0 IMAD.HI.U32 R4, R8, c[0x0][0x2c8], RZ ;  /* 0x0000b20008040a27 */ /* 0x000fe200078e00ff */
[----:B------:R1:W-:Y:S03]  /*12410*/  STL [R1+0x40], R8 ;  /* 0x0000400801007387 */ /* 0x0003e60000100800 */
[----:B------:R-:W-:Y:S01]  /*12420*/  IMAD.MOV.U32 R9, RZ, RZ, R8 ;  /* 0x000000ffff097224 */ /* 0x000fe200078e0008 */
[----:B------:R-:W-:Y:S02]  /*12430*/  @P0 SHF.R.U32.HI R9, RZ, c[0x0][0x2cc], R4 ;  /* 0x0000b300ff090a19 */ /* 0x000fe40000011604 */
[----:B------:R-:W-:-:S03]  /*12440*/  LOP3.LUT R4, R7, 0x7ffffffc, RZ, 0xc0, !PT ;  /* 0x7ffffffc07047812 */ /* 0x000fc600078ec0ff */
[----:B------:R-:W2:Y:S02]  /*12450*/  SHFL.IDX PT, R6, R9, RZ, 0x1c1f ;  /* 0x001c1fff09067589 */ /* 0x000ea400000e0000 */
[----:B------:R-:W-:Y:S01]  /*12460*/  IMAD.IADD R4, R0, 0x1, -R4 ;  /* 0x0000000100047824 */ /* 0x000fe200078e0a04 */
[----:B------:R-:W-:-:S03]  /*12470*/  IADD3 R0, R148, 0x1, R116 ;  /* 0x0000000194007810 */ /* 0x000fc60007ffe074 */
[----:B-1----:R-:W-:-:S04]  /*12480*/  IMAD.SHL.U32 R8, R4, 0x2, RZ ;  /* 0x0000000204087824 */ /* 0x002fc800078e00ff */
[--C-:B------:R-:W-:Y:S01]  /*12490*/  IMAD.IADD R13, R116, 0x1, -R8.reuse ;  /* 0x00000001740d7824 */ /* 0x100fe200078e0a08 */
[----:B------:R1:W-:Y:S01]  /*124a0*/  STL [R1+0x1c], R8 ;  /* 0x00001c0801007387 */ /* 0x0003e20000100800 */
[----:B------:R-:W-:Y:S02]  /*124b0*/  IADD3 R0, -R149, R0, -R8 ;  /* 0x0000000095007210 */ /* 0x000fe40007ffe908 */
[----:B------:R-:W-:Y:S02]  /*124c0*/  IADD3 R11, -R8, R148, R116 ;  /* 0x00000094080b7210 */ /* 0x000fe40007ffe174 */
[C---:B------:R-:W-:Y:S02]  /*124d0*/  IADD3 R10, R0.reuse, c[0x0][0x328], RZ ;  /* 0x0000ca00000a7a10 */ /* 0x040fe40007ffe0ff */
[----:B------:R-:W-:Y:S01]  /*124e0*/  IADD3 R12, R0, UR11, RZ ;  /* 0x0000000b000c7c10 */ /* 0x000fe2000fffe0ff */
[----:B------:R-:W-:Y:S02]  /*124f0*/  IMAD.IADD R0, R119, 0x1, R118 ;  /* 0x0000000177007824 */ /* 0x000fe400078e0276 */
[----:B--2---:R-:W-:-:S02]  /*12500*/  IMAD.IADD R5, R10, 0x1, R6 ;  /* 0x000000010a057824 */ /* 0x004fc400078e0206 */
        /* <DEDUP_REMOVED lines=14> */
.L_x_3076:
[----:B------:R-:W-:-:S04]  /*125f0*/  MOV R7, c[0x0][0x32c] ;  /* 0x0000cb0000077a02 */ /* 0x000fc80000000f00 */
[----:B------:R-:W-:-:S13]  /*12600*/  ISETP.NE.AND P0, PT, R7, 0x1, PT ;  /* 0x000000010700780c */ /* 0x000fda0003f05270 */
[----:B------:R-:W-:-:S05]  /*12610*/  @P0 IMAD.HI.U32 R7, R6, c[0x0][0x330], RZ ;  /* 0x0000cc0006070a27 */ /* 0x000fca00078e00ff */
[----:B------:R-:W-:Y:S02]  /*12620*/  @P0 SHF.R.U32.HI R6, RZ, c[0x0][0x334], R7 ;  /* 0x0000cd00ff060a19 */ /* 0x000fe40000011607 */
.L_x_3077:
[----:B------:R-:W-:Y:S05]  /*12630*/  BSYNC B0 ;  /* 0x0000000000007941 */ /* 0x000fea0003800000 */
.L_x_3075:
[----:B------:R-:W-:-:S05]  /*12640*/  IMAD R6, R6, c[0x0][0x32c], R13 ;  /* 0x0000cb0006067a24 */ /* 0x000fca00078e020d */
[----:B------:R-:W-:Y:S02]  /*12650*/  IADD3 R7, R6, c[0x0][0x32c], RZ ;  /* 0x0000cb0006077a10 */ /* 0x000fe40007ffe0ff */
[----:B------:R-:W-:Y:S02]  /*12660*/  IMNMX R4, R4, R6, !PT ;  /* 0x0000000604047217 */ /* 0x000fe40007800200 */
[----:B------:R-:W-:Y:S02]  /*12670*/  IMNMX R5, R5, R7, PT ;  /* 0x0000000705057217 */ /* 0x000fe40003800200 */
.L_x_3074:
[----:B-1----:R-:W1:Y:S02]  /*12680*/  SHFL.IDX PT, R8, R9, 0x1, 0x1c1f ;  /* 0x003c1f0009087f89 */ /* 0x002e6400000e0000 */
[----:B-1----:R-:W-:Y:S01]  /*12690*/  IMAD.IADD R7, R10, 0x1, R8 ;  /* 0x000000010a077824 */ /* 0x002fe200078e0208 */
[----:B------:R-:W-:-:S04]  /*126a0*/  IADD3 R6, R12, R8, RZ ;  /* 0x000000080c067210 */ /* 0x000fc80007ffe0ff */
        /* <DEDUP_REMOVED lines=13> */
.L_x_3080:
[----:B------:R-:W-:-:S04]  /*12780*/  MOV R14, c[0x0][0x32c] ;  /* 0x0000cb00000e7a02 */ /* 0x000fc80000000f00 */
[----:B------:R-:W-:-:S13]  /*12790*/  ISETP.NE.AND P0, PT, R14, 0x1, PT ;  /* 0x000000010e00780c */ /* 0x000fda0003f05270 */
[----:B------:R-:W-:-:S05]  /*127a0*/  @P0 IMAD.HI.U32 R14, R8, c[0x0][0x330], RZ ;  /* 0x0000cc00080e0a27 */ /* 0x000fca00078e00ff */
[----:B------:R-:W-:Y:S02]  /*127b0*/  @P0 SHF.R.U32.HI R8, RZ, c[0x0][0x334], R14 ;  /* 0x0000cd00ff080a19 */ /* 0x000fe4000001160e */
.L_x_3081:
[----:B------:R-:W-:Y:S05]  /*127c0*/  BSYNC B0 ;  /* 0x0000000000007941 */ /* 0x000fea0003800000 */
.L_x_3079:
[----:B------:R-:W-:-:S05]  /*127d0*/  IMAD R8, R8, c[0x0][0x32c], R13 ;  /* 0x0000cb0008087a24 */ /* 0x000fca00078e020d */
[----:B------:R-:W-:Y:S02]  /*127e0*/  IADD3 R14, R8, c[0x0][0x32c], RZ ;  /* 0x0000cb00080e7a10 */ /* 0x000fe40007ffe0ff */
[----:B------:R-:W-:Y:S02]  /*127f0*/  IMNMX R6, R6, R8, !PT ;  /* 0x0000000806067217 */ /* 0x000fe40007800200 */
[----:B------:R-:W-:Y:S02]  /*12800*/  IMNMX R7, R7, R14, PT ;  /* 0x0000000e07077217 */ /* 0x000fe40003800200 */
.L_x_3078:
[C---:B------:R-:W-:Y:S01]  /*12810*/  ISETP.GE.AND P0, PT, R116.reuse, 0x2, PT ;  /* 0x000000027400780c */ /* 0x040fe20003f06270 */
[----:B------:R-:W1:Y:S01]  /*12820*/  SHFL.IDX PT, R8, R9, 0x2, 0x1c1f ;  /* 0x005c1f0009087f89 */ /* 0x000e6200000e0000 */
[----:B------:R-:W-:Y:S02]  /*12830*/  ISETP.GE.AND P1, PT, R116, 0x9, PT ;  /* 0x000000097400780c */ /* 0x000fe40003f26270 */
[----:B------:R-:W-:Y:S02]  /*12840*/  P2R R20, PR, RZ, 0x1 ;  /* 0x00000001ff147803 */ /* 0x000fe40000000000 */
[----:B------:R-:W-:-:S02]  /*12850*/  ISETP.GT.AND P0, PT, R4, 0x1, !P0 ;  /* 0x000000010400780c */ /* 0x000fc40004704270 */
[C---:B------:R-:W-:Y:S02]  /*12860*/  ISETP.GE.AND P6, PT, R116.reuse, 0xa, PT ;  /* 0x0000000a7400780c */ /* 0x040fe40003fc6270 */
[----:B------:R-:W-:Y:S02]  /*12870*/  ISETP.LT.OR P0, PT, R5, 0x2, P0 ;  /* 0x000000020500780c */ /* 0x000fe40000701670 */
[----:B------:R-:W-:Y:S02]  /*12880*/  ISETP.GE.AND P5, PT, R116, 0x11, PT ;  /* 0x000000117400780c */ /* 0x000fe40003fa6270 */
[----:B------:R-:W-:Y:S02]  /*12890*/  FSEL R22, R49, -INF , !P0 ;  /* 0xff80000031167808 */ /* 0x000fe40004000000 */
[----:B------:R-:W-:Y:S02]  /*128a0*/  ISETP.GT.AND P0, PT, R4, 0x8, !P1 ;  /* 0x000000080400780c */ /* 0x000fe40004f04270 */
[----:B------:R-:W-:-:S02]  /*128b0*/  ISETP.GE.AND P4, PT, R116, 0x12, PT ;  /* 0x000000127400780c */ /* 0x000fc40003f86270 */
[C---:B------:R-:W-:Y:S02]  /*128c0*/  ISETP.LT.OR P0, PT, R5.reuse, 0x9, P0 ;  /* 0x000000090500780c */ /* 0x040fe40000701670 */
        /* <DEDUP_REMOVED lines=41> */
[----:B-1----:R-:W-:-:S03]  /*12b60*/  IMAD.IADD R4, R12, 0x1, R8 ;  /* 0x000000010c047824 */ /* 0x002fc600078e0208 */
[----:B------:R-:W-:Y:S01]  /*12b70*/  ISETP.LT.OR P0, PT, R5, 0x2a, P0 ;  /* 0x0000002a0500780c */ /* 0x000fe20000701670 */
[----:B------:R-:W-:-:S03]  /*12b80*/  IMAD.IADD R5, R10, 0x1, R8 ;  /* 0x000000010a057824 */ /* 0x000fc600078e0208 */
[----:B------:R-:W-:Y:S02]  /*12b90*/  FSEL R164, R29, -INF , !P0 ;  /* 0xff8000001da47808 */ /* 0x000fe40004000000 */
[----:B------:R-:W-:Y:S02]  /*12ba0*/  ISETP.GE.AND P0, PT, R153, 0x1, PT ;  /* 0x000000019900780c */ /* 0x000fe40003f06270 */
[----:B------:R-:W-:-:S11]  /*12bb0*/  IMNMX R5, R5, R11, PT ;  /* 0x0000000b05057217 */ /* 0x000fd60003800200 */
        /* <DEDUP_REMOVED lines=12> */
.L_x_3084:
[----:B------:R-:W-:-:S04]  /*12c80*/  MOV R19, c[0x0][0x32c] ;  /* 0x0000cb0000137a02 */ /* 0x000fc80000000f00 */
[----:B------:R-:W-:-:S13]  /*12c90*/  ISETP.NE.AND P0, PT, R19, 0x1, PT ;  /* 0x000000011300780c */ /* 0x000fda0003f05270 */
[----:B------:R-:W-:-:S05]  /*12ca0*/  @P0 IMAD.HI.U32 R19, R8, c[0x0][0x330], RZ ;  /* 0x0000cc0008130a27 */ /* 0x000fca00078e00ff */
[----:B------:R-:W-:Y:S02]  /*12cb0*/  @P0 SHF.R.U32.HI R8, RZ, c[0x0][0x334], R19 ;  /* 0x0000cd00ff080a19 */ /* 0x000fe40000011613 */
.L_x_3085:
[----:B------:R-:W-:Y:S05]  /*12cc0*/  BSYNC B0 ;  /* 0x0000000000007941 */ /* 0x000fea0003800000 */
.L_x_3083:
[----:B------:R-:W-:-:S05]  /*12cd0*/  IMAD R8, R8, c[0x0][0x32c], R13 ;  /* 0x0000cb0008087a24 */ /* 0x000fca00078e020d */
[----:B------:R-:W-:Y:S02]  /*12ce0*/  IADD3 R19, R8, c[0x0][0x32c], RZ ;  /* 0x0000cb0008137a10 */ /* 0x000fe40007ffe0ff */
[----:B------:R-:W-:Y:S02]  /*12cf0*/  IMNMX R4, R4, R8, !PT ;  /* 0x0000000804047217 */ /* 0x000fe40007800200 */
[----:B------:R-:W-:Y:S02]  /*12d00*/  IMNMX R5, R5, R19, PT ;  /* 0x0000001305057217 */ /* 0x000fe40003800200 */
.L_x_3082:
[----:B------:R-:W-:Y:S02]  /*12d10*/  ISETP.NE.AND P0, PT, R18, RZ, PT ;  /* 0x000000ff1200720c */ /* 0x000fe40003f05270 */
[----:B------:R-:W-:Y:S02]  /*12d20*/  P2R R8, PR, RZ, 0x10 ;  /* 0x00000010ff087803 */ /* 0x000fe40000000000 */
        /* <DEDUP_REMOVED lines=30> */
[----:B------:R-:W-:-:S04]  /*12f10*/  ISETP.GT.AND P0, PT, R6, RZ, !P1 ;  /* 0x000000ff0600720c */ /* 0x000fc80004f04270 */
[----:B------:R-:W-:-:S04]  /*12f20*/  ISETP.LT.OR P0, PT, R7, 0x1, P0 ;  /* 0x000000010700780c */ /* 0x000fc80000701670 */
[----:B------:R-:W-:Y:S02]  /*12f30*/  FSEL R19, R50, -INF , !P0 ;  /* 0xff80000032137808 */ /* 0x000fe40004000000 */
[----:B------:R-:W-:-:S04]  /*12f40*/  ISETP.NE.AND P0, PT, R15, RZ, PT ;  /* 0x000000ff0f00720c */ /* 0x000fc80003f05270 */
[----:B------:R-:W-:-:S04]  /*12f50*/  ISETP.GT.AND P0, PT, R6, 0x28, !P0 ;  /* 0x000000280600780c */ /* 0x000fc80004704270 */
[----:B------:R-:W-:-:S04]  /*12f60*/  ISETP.LT.OR P0, PT, R7, 0x29, P0 ;  /* 0x000000290700780c */ /* 0x000fc80000701670 */
[----:B------:R-:W-:Y:S02]  /*12f70*/  FSEL R157, R30, -INF , !P0 ;  /* 0xff8000001e9d7808 */ /* 0x000fe40004000000 */
[----:B------:R-:W-:-:S04]  /*12f80*/  ISETP.NE.AND P0, PT, R14, RZ, PT ;  /* 0x000000ff0e00720c */ /* 0x000fc80003f05270 */
[----:B------:R-:W-:Y:S02]  /*12f90*/  ISETP.GT.AND P0, PT, R6, 0x29, !P0 ;  /* 0x000000290600780c */ /* 0x000fe40004704270 */
[----:B------:R-:W1:Y:S02]  /*12fa0*/  SHFL.IDX PT, R6, R9, 0x3, 0x1c1f ;  /* 0x007c1f0009067f89 */ /* 0x000e6400000e0000 */
[----:B------:R-:W-:-:S04]  /*12fb0*/  ISETP.LT.OR P0, PT, R7, 0x2a, P0 ;  /* 0x0000002a0700780c */ /* 0x000fc80000701670 */
[----:B------:R-:W-:Y:S02]  /*12fc0*/  FSEL R147, R31, -INF , !P0 ;  /* 0xff8000001f937808 */ /* 0x000fe40004000000 */
[----:B------:R-:W-:-:S04]  /*12fd0*/  ISETP.GT.AND P0, PT, R4, RZ, !P1 ;  /* 0x000000ff0400720c */ /* 0x000fc80004f04270 */
[----:B------:R-:W-:-:S04]  /*12fe0*/  ISETP.LT.OR P0, PT, R5, 0x1, P0 ;  /* 0x000000010500780c */ /* 0x000fc80000701670 */
[----:B------:R-:W-:Y:S02]  /*12ff0*/  FSEL R53, R84, -INF , !P0 ;  /* 0xff80000054357808 */ /* 0x000fe40004000000 */
[----:B------:R-:W-:Y:S02]  /*13000*/  ISETP.GT.AND P0, PT, R4, 0x1, !P4 ;  /* 0x000000010400780c */ /* 0x000fe40006704270 */
[----:B------:R-:W-:Y:S02]  /*13010*/  ISETP.NE.AND P4, PT, R8, RZ, PT ;  /* 0x000000ff0800720c */ /* 0x000fe40003f85270 */
        /* <DEDUP_REMOVED lines=53> */
.L_x_3088:
[----:B------:R-:W-:-:S04]  /*13370*/  MOV R7, c[0x0][0x32c] ;  /* 0x0000cb0000077a02 */ /* 0x000fc80000000f00 */
[----:B------:R-:W-:-:S13]  /*13380*/  ISETP.NE.AND P0, PT, R7, 0x1, PT ;  /* 0x000000010700780c */ /* 0x000fda0003f05270 */
[----:B------:R-:W-:-:S05]  /*13390*/  @P0 IMAD.HI.U32 R7, R6, c[0x0][0x330], RZ ;  /* 0x0000cc0006070a27 */ /* 0x000fca00078e00ff */
[----:B------:R-:W-:Y:S02]  /*133a0*/  @P0 SHF.R.U32.HI R6, RZ, c[0x0][0x334], R7 ;  /* 0x0000cd00ff060a19 */ /* 0x000fe40000011607 */
.L_x_3089:
[----:B------:R-:W-:Y:S05]  /*133b0*/  BSYNC B0 ;  /* 0x0000000000007941 */ /* 0x000fea0003800000 */
.L_x_3087:
[----:B------:R-:W-:-:S05]  /*133c0*/  IMAD R6, R6, c[0x0][0x32c], R13 ;  /* 0x0000cb0006067a24 */ /* 0x000fca00078e020d */
[----:B------:R-:W-:Y:S02]  /*133d0*/  IADD3 R7, R6, c[0x0][0x32c], RZ ;  /* 0x0000cb0006077a10 */ /* 0x000fe40007ffe0ff */
[----:B------:R-:W-:Y:S02]  /*133e0*/  IMNMX R4, R4, R6, !PT ;  /* 0x0000000604047217 */ /* 0x000fe40007800200 */
[----:B------:R-:W-:Y:S02]  /*133f0*/  IMNMX R5, R5, R7, PT ;  /* 0x0000000705057217 */ /* 0x000fe40003800200 */
.L_x_3086:
        /* <DEDUP_REMOVED lines=16> */
[----:B------:R-:W-:Y:S01]  /*13500*/  LDSM.16.MT88.4 R32, [R221+0x2080] ;  /* 0x00208000dd20783b */ /* 0x000fe20000004200 */
[----:B------:R-:W-:Y:S02]  /*13510*/  FMNMX.FTZ R168, R63, R168, !PT ;  /* 0x000000a83fa87209 */ /* 0x000fe40007810000 */
[----:B------:R-:W-:Y:S01]  /*13520*/  FMNMX.FTZ R169, R65, R169, !PT ;  /* 0x000000a941a97209 */ /* 0x000fe20007810000 */
[----:B------:R-:W-:Y:S01]  /*13530*/  LDSM.16.MT88.4 R28, [R222+0x2080] ;  /* 0x00208000de1c783b */ /* 0x000fe20000004200 */
[----:B------:R-:W-:Y:S02]  /*13540*/  FMNMX.FTZ R168, R62, R168, !PT ;  /* 0x000000a83ea87209 */ /* 0x000fe40007810000 */
[----:B------:R-:W-:Y:S01]  /*13550*/  FMNMX.FTZ R169, R68, R169, !PT ;  /* 0x000000a944a97209 */ /* 0x000fe20007810000 */
[----:B------:R-:W-:Y:S01]  /*13560*/  LDSM.16.MT88.4 R36, [R222+0x3880] ;  /* 0x00388000de24783b */ /* 0x000fe20000004200 */
[----:B------:R-:W-:-:S02]  /*13570*/  ISETP.NE.AND P0, PT, R18, RZ, PT ;  /* 0x000000ff1200720c */ /* 0x000fc40003f05270 */
[----:B------:R-:W-:Y:S01]  /*13580*/  FMNMX.FTZ R169, R170, R169, !PT ;  /* 0x000000a9aaa97209 */ /* 0x000fe20007810000 */
[----:B------:R-:W-:Y:S01]  /*13590*/  LDSM.16.MT88.4 R48, [R223+0x3880] ;  /* 0x00388000df30783b */ /* 0x000fe20000004200 */
[----:B------:R-:W-:Y:S02]  /*135a0*/  FMNMX.FTZ R168, R61, R168, !PT ;  /* 0x000000a83da87209 */ /* 0x000fe40007810000 */
[----:B------:R-:W-:Y:S01]  /*135b0*/  FMNMX.FTZ R169, R166, R169, !PT ;  /* 0x000000a9a6a97209 */ /* 0x000fe20007810000 */
[----:B------:R-:W-:Y:S01]  /*135c0*/  STL [R1+0x90], R233 ;  /* 0x000090e901007387 */ /* 0x000fe20000100800 */
[----:B------:R-:W-:Y:S02]  /*135d0*/  ISETP.GT.AND P0, PT, R4, 0x8, !P0 ;  /* 0x000000080400780c */ /* 0x000fe40004704270 */
[----:B------:R-:W-:Y:S01]  /*135e0*/  FMNMX.FTZ R169, R165, R169, !PT ;  /* 0x000000a9a5a97209 */ /* 0x000fe20007810000 */
[----:B------:R-:W-:Y:S01]  /*135f0*/  STL [R1+0x8c], R232 ;  /* 0x00008ce801007387 */ /* 0x000fe20000100800 */
[----:B------:R-:W-:-:S02]  /*13600*/  FMNMX.FTZ R168, R159, R168, !PT ;  /* 0x000000a89fa87209 */ /* 0x000fc40007810000 */
[----:B------:R-:W-:Y:S01]  /*13610*/  FMNMX.FTZ R169, R164, R169, !PT ;  /* 0x000000a9a4a97209 */ /* 0x000fe20007810000 */
[----:B------:R-:W-:Y:S01]  /*13620*/  STL [R1+0x88], R231 ;  /* 0x000088e701007387 */ /* 0x000fe20000100800 */
[----:B------:R-:W-:Y:S02]  /*13630*/  ISETP.LT.OR P0, PT, R5, 0x9, P0 ;  /* 0x000000090500780c */ /* 0x000fe40000701670 */
[----:B------:R-:W-:Y:S01]  /*13640*/  FMNMX.FTZ R168, R158, R168, !PT ;  /* 0x000000a89ea87209 */ /* 0x000fe20007810000 */
[----:B------:R-:W1:Y:S01]  /*13650*/  SHFL.BFLY PT, R6, R169, 0x2, 0x1f ;  /* 0x0c401f00a9067f89 */ /* 0x000e6200000e0000 */
[----:B------:R-:W-:Y:S02]  /*13660*/  FSEL R43, R82, -INF , !P0 ;  /* 0xff800000522b7808 */ /* 0x000fe40004000000 */
[----:B------:R-:W-:Y:S01]  /*13670*/  FMNMX.FTZ R168, R157, R168, !PT ;  /* 0x000000a89da87209 */ /* 0x000fe20007810000 */
[----:B------:R-:W-:Y:S01]  /*13680*/  STL [R1+0x84], R230 ;  /* 0x000084e601007387 */ /* 0x000fe20000100800 */
[----:B------:R-:W-:-:S02]  /*13690*/  ISETP.GT.AND P0, PT, R4, 0x9, !P6 ;  /* 0x000000090400780c */ /* 0x000fc40007704270 */
[----:B------:R-:W-:Y:S01]  /*136a0*/  FMNMX.FTZ R168, R147, R168, !PT ;  /* 0x000000a893a87209 */ /* 0x000fe20007810000 */
[----:B------:R-:W-:Y:S01]  /*136b0*/  STL [R1+0x80], R229 ;  /* 0x000080e501007387 */ /* 0x000fe20000100800 */
[----:B------:R-:W-:Y:S02]  /*136c0*/  ISETP.LT.OR P0, PT, R5, 0xa, P0 ;  /* 0x0000000a0500780c */ /* 0x000fe40000701670 */
[----:B------:R-:W-:Y:S01]  /*136d0*/  ISETP.NE.AND P6, PT, R17, RZ, PT ;  /* 0x000000ff1100720c */ /* 0x000fe20003fc5270 */
[----:B------:R-:W-:Y:S01]  /*136e0*/  STL [R1+0x7c], R228 ;  /* 0x00007ce401007387 */ /* 0x000fe20000100800 */
[----:B------:R-:W-:Y:S02]  /*136f0*/  FSEL R42, R83, -INF , !P0 ;  /* 0xff800000532a7808 */ /* 0x000fe40004000000 */
[----:B------:R-:W-:Y:S01]  /*13700*/  ISETP.GT.AND P0, PT, R4, 0x10, !P5 ;  /* 0x000000100400780c */ /* 0x000fe20006f04270 */
[----:B------:R-:W-:Y:S01]  /*13710*/  STL [R1+0x78], R227 ;  /* 0x000078e301007387 */ /* 0x000fe20000100800 */
[----:B------:R-:W-:-:S02]  /*13720*/  ISETP.NE.AND P5, PT, R20, RZ, PT ;  /* 0x000000ff1400720c */ /* 0x000fc40003fa5270 */
[----:B------:R-:W-:Y:S01]  /*13730*/  ISETP.LT.OR P0, PT, R5, 0x11, P0 ;  /* 0x000000110500780c */ /* 0x000fe20000701670 */
[----:B------:R-:W-:Y:S01]  /*13740*/  STL [R1+0x74], R226 ;  /* 0x000074e201007387 */ /* 0x000fe20000100800 */
[----:B------:R-:W-:Y:S02]  /*13750*/  LEA R224, R2, R221, 0x1 ;  /* 0x000000dd02e07211 */ /* 0x000fe400078e08ff */
[----:B------:R-:W-:Y:S01]  /*13760*/  FSEL R56, R74, -INF , !P0 ;  /* 0xff8000004a387808 */ /* 0x000fe20004000000 */
[----:B------:R-:W-:Y:S01]  /*13770*/  STL [R1+0x70], R225 ;  /* 0x000070e101007387 */ /* 0x000fe20000100800 */
[----:B-1----:R-:W-:Y:S02]  /*13780*/  FMNMX.FTZ R169, R169, R6, !PT ;  /* 0x00000006a9a97209 */ /* 0x002fe40007810000 */
[----:B------:R-:W-:Y:S01]  /*13790*/  ISETP.GT.AND P0, PT, R4, 0x11, !P4 ;  /* 0x000000110400780c */ /* 0x000fe20006704270 */
[----:B------:R-:W-:Y:S01]  /*137a0*/  LDSM.16.MT88.4 R44, [R224+0x3880] ;  /* 0x00388000e02c783b */ /* 0x000fe20000004200 */
[----:B------:R-:W-:-:S02]  /*137b0*/  ISETP.NE.AND P4, PT, R16, RZ, PT ;  /* 0x000000ff1000720c */ /* 0x000fc40003f85270 */
[----:B------:R-:W-:Y:S01]  /*137c0*/  ISETP.LT.OR P0, PT, R5, 0x12, P0 ;  /* 0x000000120500780c */ /* 0x000fe20000701670 */
[----:B------:R-:W1:Y:S03]  /*137d0*/  SHFL.BFLY PT, R6, R169, 0x1, 0x1f ;  /* 0x0c201f00a9067f89 */ /* 0x000e6600000e0000 */
[----:B------:R-:W-:Y:S01]  /*137e0*/  FSEL R76, R75, -INF , !P0 ;  /* 0xff8000004b4c7808 */ /* 0x000fe20004000000 */
[----:B------:R-:W-:Y:S01]  /*137f0*/  STL [R1+0x6c], R220 ;  /* 0x00006cdc01007387 */ /* 0x000fe20000100800 */
[----:B------:R-:W-:-:S04]  /*13800*/  ISETP.GT.AND P0, PT, R4, 0x18, !P3 ;  /* 0x000000180400780c */ /* 0x000fc80005f04270 */
[----:B------:R-:W-:-:S04]  /*13810*/  ISETP.LT.OR P0, PT, R5, 0x19, P0 ;  /* 0x000000190500780c */ /* 0x000fc80000701670 */
[----:B------:R-:W-:Y:S02]  /*13820*/  FSEL R84, R78, -INF , !P0 ;  /* 0xff8000004e547808 */ /* 0x000fe40004000000 */
[----:B------:R-:W-:-:S04]  /*13830*/  ISETP.GT.AND P0, PT, R4, 0x19, !P2 ;  /* 0x000000190400780c */ /* 0x000fc80005704270 */
[----:B------:R-:W-:-:S04]  /*13840*/  ISETP.LT.OR P0, PT, R5, 0x1a, P0 ;  /* 0x0000001a0500780c */ /* 0x000fc80000701670 */
[----:B------:R-:W-:Y:S02]  /*13850*/  FSEL R85, R79, -INF , !P0 ;  /* 0xff8000004f557808 */ /* 0x000fe40004000000 */
[----:B-1----:R-:W-:Y:S02]  /*13860*/  FMNMX.FTZ R169, R169, R6, !PT ;  /* 0x00000006a9a97209 */ /* 0x002fe40007810000 */
[----:B------:R-:W1:Y:S01]  /*13870*/  SHFL.BFLY PT, R6, R168, 0x2, 0x1f ;  /* 0x0c401f00a8067f89 */ /* 0x000e6200000e0000 */
[----:B------:R-:W-:Y:S02]  /*13880*/  ISETP.GT.AND P0, PT, R4, 0x1, !P5 ;  /* 0x000000010400780c */ /* 0x000fe40006f04270 */
[----:B------:R-:W-:Y:S01]  /*13890*/  FMUL.FTZ R13, R169, c[0x0][0x2d0] ;  /* 0x0000b400a90d7a20 */ /* 0x000fe20000410000 */
[----:B------:R-:W-:Y:S02]  /*138a0*/  ISETP.NE.AND P5, PT, R15, RZ, PT ;  /* 0x000000ff0f00720c */ /* 0x000fe40003fa5270 */
[----:B------:R-:W-:-:S04]  /*138b0*/  ISETP.LT.OR P0, PT, R5, 0x2, P0 ;  /* 0x000000020500780c */ /* 0x000fc80000701670 */
[----:B------:R-:W-:Y:S02]  /*138c0*/  FSEL R41, R87, -INF , !P0 ;  /* 0xff80000057297808 */ /* 0x000fe40004000000 */
[C---:B------:R-:W-:Y:S02]  /*138d0*/  ISETP.GT.AND P0, PT, R4.reuse, RZ, !P1 ;  /* 0x000000ff0400720c */ /* 0x040fe40004f04270 */
[----:B------:R-:W-:Y:S02]  /*138e0*/  ISETP.GT.AND P1, PT, R4, 0x21, !P4 ;  /* 0x000000210400780c */ /* 0x000fe40006724270 */
[C---:B------:R-:W-:Y:S02]  /*138f0*/  ISETP.LT.OR P0, PT, R5.reuse, 0x1, P0 ;  /* 0x000000010500780c */ /* 0x040fe40000701670 */
[----:B------:R-:W-:Y:S02]  /*13900*/  ISETP.LT.OR P3, PT, R5, 0x22, P1 ;  /* 0x000000220500780c */ /* 0x000fe40000f61670 */
[----:B------:R-:W-:-:S02]  /*13910*/  FSEL R40, R86, -INF , !P0 ;  /* 0xff80000056287808 */ /* 0x000fc40004000000 */
[----:B------:R-:W-:Y:S02]  /*13920*/  ISETP.GT.AND P0, PT, R4, 0x20, !P6 ;  /* 0x000000200400780c */ /* 0x000fe40007704270 */
[----:B-1----:R-:W-:Y:S02]  /*13930*/  FMNMX.FTZ R168, R168, R6, !PT ;  /* 0x00000006a8a87209 */ /* 0x002fe40007810000 */
[----:B------:R-:W-:Y:S02]  /*13940*/  ISETP.LT.OR P0, PT, R5, 0x21, P0 ;  /* 0x000000210500780c */ /* 0x000fe40000701670 */
[----:B------:R-:W-:Y:S01]  /*13950*/  FMNMX.FTZ R8, R40, R41, !PT ;  /* 0x0000002928087209 */ /* 0x000fe20007810000 */
[----:B------:R-:W1:Y:S01]  /*13960*/  SHFL.BFLY PT, R6, R168, 0x1, 0x1f ;  /* 0x0c201f00a8067f89 */ /* 0x000e6200000e0000 */
[----:B------:R-:W-:Y:S02]  /*13970*/  FSEL R87, R90, -INF , !P0 ;  /* 0xff8000005a577808 */ /* 0x000fe40004000000 */
[----:B------:R-:W-:-:S02]  /*13980*/  FSETP.NEU.FTZ.AND P0, PT, R169, -INF , PT ;  /* 0xff800000a900780b */ /* 0x000fc40003f1d000 */
[----:B------:R-:W-:Y:S02]  /*13990*/  ISETP.NE.AND P6, PT, R14, RZ, PT ;  /* 0x000000ff0e00720c */ /* 0x000fe40003fc5270 */
[----:B------:R-:W-:Y:S02]  /*139a0*/  FSEL R13, R13, RZ, P0 ;  /* 0x000000ff0d0d7208 */ /* 0x000fe40000000000 */
[----:B------:R-:W-:Y:S02]  /*139b0*/  ISETP.GT.AND P2, PT, R4, 0x29, !P6 ;  /* 0x000000290400780c */ /* 0x000fe40007744270 */
[----:B------:R-:W-:Y:S01]  /*139c0*/  FSEL R14, R91, -INF , !P3 ;  /* 0xff8000005b0e7808 */ /* 0x000fe20005800000 */
[----:B------:R-:W-:-:S04]  /*139d0*/  FFMA.FTZ R7, R21, c[0x0][0x2d0], -R13 ;  /* 0x0000b40015077a23 */ /* 0x000fc8000001080d */
[----:B------:R2:W-:Y:S01]  /*139e0*/  MUFU.EX2 R201, R7 ;  /* 0x0000000700c97308 */ /* 0x0005e20000000800 */
[----:B-1----:R-:W-:Y:S02]  /*139f0*/  FMNMX.FTZ R168, R168, R6, !PT ;  /* 0x00000006a8a87209 */ /* 0x002fe40007810000 */
[----:B------:R-:W-:Y:S02]  /*13a00*/  FMNMX.FTZ R6, R53, R52, !PT ;  /* 0x0000003435067209 */ /* 0x000fe40007810000 */
[C---:B------:R-:W-:Y:S01]  /*13a10*/  FSETP.NEU.FTZ.AND P0, PT, R168.reuse, -INF , PT ;  /* 0xff800000a800780b */ /* 0x040fe20003f1d000 */
[----:B------:R-:W-:Y:S01]  /*13a20*/  FMUL.FTZ R12, R168, c[0x0][0x2d0] ;  /* 0x0000b400a80c7a20 */ /* 0x000fe20000410000 */
[----:B------:R-:W-:Y:S01]  /*13a30*/  FMNMX.FTZ R6, R54, R6, !PT ;  /* 0x0000000636067209 */ /* 0x000fe20007810000 */
[----:B--2---:R-:W-:-:S03]  /*13a40*/  FFMA.FTZ R7, R22, c[0x0][0x2d0], -R13 ;  /* 0x0000b40016077a23 */ /* 0x004fc6000001080d */
[----:B------:R-:W-:Y:S01]  /*13a50*/  FMNMX.FTZ R6, R55, R6, !PT ;  /* 0x0000000637067209 */ /* 0x000fe20007810000 */
[----:B------:R1:W-:Y:S01]  /*13a60*/  MUFU.EX2 R206, R7 ;  /* 0x0000000700ce7308 */ /* 0x0003e20000000800 */
[----:B------:R-:W-:Y:S02]  /*13a70*/  FSEL R12, R12, RZ, P0 ;  /* 0x000000ff0c0c7208 */ /* 0x000fe40000000000 */
[----:B------:R-:W-:Y:S02]  /*13a80*/  FMNMX.FTZ R6, R57, R6, !PT ;  /* 0x0000000639067209 */ /* 0x000fe40007810000 */
[----:B------:R-:W-:Y:S01]  /*13a90*/  ISETP.GT.AND P0, PT, R4, 0x28, !P5 ;  /* 0x000000280400780c */ /* 0x000fe20006f04270 */
[--C-:B------:R-:W-:Y:S01]  /*13aa0*/  FFMA.FTZ R0, R24, c[0x0][0x2d0], -R12.reuse ;  /* 0x0000b40018007a23 */ /* 0x100fe2000001080c */
[----:B------:R-:W-:Y:S01]  /*13ab0*/  FMNMX.FTZ R6, R59, R6, !PT ;  /* 0x000000063b067209 */ /* 0x000fe20007810000 */
[----:B------:R-:W-:Y:S01]  /*13ac0*/  FFMA.FTZ R2, R27, c[0x0][0x2d0], -R12 ;  /* 0x0000b4001b027a23 */ /* 0x000fe2000001080c */
[----:B------:R-:W-:Y:S01]  /*13ad0*/  ISETP.LT.OR P1, PT, R5, 0x29, P0 ;  /* 0x000000290500780c */ /* 0x000fe20000721670 */
[----:B------:R-:W-:Y:S01]  /*13ae0*/  MUFU.EX2 R196, R0 ;  /* 0x0000000000c47308 */ /* 0x000fe20000000800 */
[----:B------:R-:W-:-:S02]  /*13af0*/  FMNMX.FTZ R6, R60, R6, !PT ;  /* 0x000000063c067209 */ /* 0x000fc40007810000 */
[----:B------:R-:W-:Y:S02]  /*13b00*/  ISETP.LT.OR P0, PT, R5, 0x2a, P2 ;  /* 0x0000002a0500780c */ /* 0x000fe40001701670 */
[----:B------:R-:W-:Y:S02]  /*13b10*/  FMNMX.FTZ R6, R77, R6, !PT ;  /* 0x000000064d067209 */ /* 0x000fe40007810000 */
[----:B-1----:R-:W-:Y:S01]  /*13b20*/  FMNMX.FTZ R7, R43, R8, !PT ;  /* 0x000000082b077209 */ /* 0x002fe20007810000 */
[----:B------:R-:W-:Y:S01]  /*13b30*/  FFMA.FTZ R8, R23, c[0x0][0x2d0], -R13 ;  /* 0x0000b40017087a23 */ /* 0x000fe2000001080d */
[----:B------:R-:W-:Y:S01]  /*13b40*/  FMNMX.FTZ R6, R145, R6, !PT ;  /* 0x0000000691067209 */ /* 0x000fe20007810000 */
[----:B------:R-:W-:Y:S01]  /*13b50*/  LDSM.16.MT88.4 R20, [R223+0x2080] ;  /* 0x00208000df14783b */ /* 0x000fe20000004200 */
[----:B------:R-:W-:Y:S01]  /*13b60*/  FMNMX.FTZ R7, R42, R7, !PT ;  /* 0x000000072a077209 */ /* 0x000fe20007810000 */
[----:B------:R1:W-:Y:S01]  /*13b70*/  MUFU.EX2 R235, R8 ;  /* 0x0000000800eb7308 */ /* 0x0003e20000000800 */
[----:B------:R-:W-:-:S02]  /*13b80*/  FMNMX.FTZ R6, R144, R6, !PT ;  /* 0x0000000690067209 */ /* 0x000fc40007810000 */
[----:B------:R-:W-:Y:S02]  /*13b90*/  FSEL R86, R94, -INF , !P1 ;  /* 0xff8000005e567808 */ /* 0x000fe40004800000 */
[----:B------:R-:W-:Y:S02]  /*13ba0*/  FMNMX.FTZ R6, R146, R6, !PT ;  /* 0x0000000692067209 */ /* 0x000fe40007810000 */
[----:B------:R-:W-:Y:S01]  /*13bb0*/  FSEL R15, R95, -INF , !P0 ;  /* 0xff8000005f0f7808 */ /* 0x000fe20004000000 */
[----:B------:R-:W-:Y:S01]  /*13bc0*/  MUFU.EX2 R207, R2 ;  /* 0x0000000200cf7308 */ /* 0x000fe20000000800 */
[----:B------:R-:W-:Y:S02]  /*13bd0*/  FMNMX.FTZ R6, R156, R6, !PT ;  /* 0x000000069c067209 */ /* 0x000fe40007810000 */
[----:B-1----:R-:W-:Y:S01]  /*13be0*/  FMNMX.FTZ R8, R56, R7, !PT ;  /* 0x0000000738087209 */ /* 0x002fe20007810000 */
[----:B------:R-:W-:-:S03]  /*13bf0*/  FFMA.FTZ R7, R25, c[0x0][0x2d0], -R13 ;  /* 0x0000b40019077a23 */ /* 0x000fc6000001080d */
[----:B------:R-:W-:Y:S01]  /*13c00*/  FMNMX.FTZ R4, R76, R8, !PT ;  /* 0x000000084c047209 */ /* 0x000fe20007810000 */
[----:B------:R-:W1:Y:S01]  /*13c10*/  MUFU.EX2 R236, R7 ;  /* 0x0000000700ec7308 */ /* 0x000e620000000800 */
[----:B------:R-:W2:Y:S02]  /*13c20*/  SHFL.BFLY PT, R8, R6, 0x2, 0x1f ;  /* 0x0c401f0006087f89 */ /* 0x000ea400000e0000 */
[----:B------:R-:W-:-:S04]  /*13c30*/  FMNMX.FTZ R4, R84, R4, !PT ;  /* 0x0000000454047209 */ /* 0x000fc80007810000 */
[----:B------:R-:W-:-:S04]  /*13c40*/  FMNMX.FTZ R4, R85, R4, !PT ;  /* 0x0000000455047209 */ /* 0x000fc80007810000 */
[----:B------:R-:W-:-:S04]  /*13c50*/  FMNMX.FTZ R3, R87, R4, !PT ;  /* 0x0000000457037209 */ /* 0x000fc80007810000 */
[----:B------:R-:W-:Y:S01]  /*13c60*/  FMNMX.FTZ R0, R14, R3, !PT ;  /* 0x000000030e007209 */ /* 0x000fe20007810000 */
[--C-:B------:R-:W-:Y:S01]  /*13c70*/  FFMA.FTZ R3, R26, c[0x0][0x2d0], -R12.reuse ;  /* 0x0000b4001a037a23 */ /* 0x100fe2000001080c */
[----:B-1----:R-:W-:Y:S01]  /*13c80*/  F2FP.PACK_AB R10, R236, R235 ;  /* 0x000000ebec0a723e */ /* 0x002fe200000000ff */
[----:B------:R-:W-:Y:S01]  /*13c90*/  FFMA.FTZ R7, R19, c[0x0][0x2d0], -R12 ;  /* 0x0000b40013077a23 */ /* 0x000fe2000001080c */
[----:B------:R-:W-:Y:S01]  /*13ca0*/  FMNMX.FTZ R0, R86, R0, !PT ;  /* 0x0000000056007209 */ /* 0x000fe20007810000 */
[----:B------:R1:W3:Y:S01]  /*13cb0*/  MUFU.EX2 R234, R3 ;  /* 0x0000000300ea7308 */ /* 0x0002e20000000800 */
[----:B------:R-:W-:Y:S04]  /*13cc0*/  LDSM.16.MT88.4 R16, [R224+0x2080] ;  /* 0x00208000e010783b */ /* 0x000fe80000004200 */
[----:B------:R-:W-:Y:S03]  /*13cd0*/  LDSM.16.MT88.4 R24, [R221+0x3880] ;  /* 0x00388000dd18783b */ /* 0x000fe60000004200 */
[----:B------:R-:W4:Y:S01]  /*13ce0*/  MUFU.EX2 R213, R7 ;  /* 0x0000000700d57308 */ /* 0x000f220000000800 */
[----:B-1----:R-:W-:-:S02]  /*13cf0*/  FMNMX.FTZ R3, R15, R0, !PT ;  /* 0x000000000f037209 */ /* 0x002fc40007810000 */
[----:B--2---:R-:W-:Y:S02]  /*13d00*/  FMNMX.FTZ R0, R6, R8, !PT ;  /* 0x0000000806007209 */ /* 0x004fe40007810000 */
[----:B------:R-:W-:Y:S01]  /*13d10*/  F2FP.PACK_AB R8, R206, R201 ;  /* 0x000000c9ce08723e */ /* 0x000fe200000000ff */
[----:B------:R-:W1:Y:S01]  /*13d20*/  SHFL.BFLY PT, R4, R3, 0x2, 0x1f ;  /* 0x0c401f0003047f89 */ /* 0x000e6200000e0000 */
[----:B---3--:R-:W-:Y:S02]  /*13d30*/  F2FP.PACK_AB R11, R207, R234 ;  /* 0x000000eacf0b723e */ /* 0x008fe400000000ff */
[----:B----4-:R-:W-:Y:S01]  /*13d40*/  F2FP.PACK_AB R9, R196, R213 ;  /* 0x000000d5c409723e */ /* 0x010fe200000000ff */
[----:B------:R-:W2:Y:S06]  /*13d50*/  SHFL.BFLY PT, R5, R0, 0x1, 0x1f ;  /* 0x0c201f0000057f89 */ /* 0x000eac00000e0000 */
[C---:B------:R-:W-:Y:S08]  /*13d60*/  HMMA.16816.F32 R176, R8.reuse, R32, RZ ;  /* 0x0000002008b0723c */ /* 0x040ff000000018ff */
[----:B------:R-:W-:Y:S01]  /*13d70*/  HMMA.16816.F32 R132, R8, R28, RZ ;  /* 0x0000001c0884723c */ /* 0x000fe200000018ff */
[----:B-1----:R-:W-:-:S07]  /*13d80*/  FMNMX.FTZ R3, R3, R4, !PT ;  /* 0x0000000403037209 */ /* 0x002fce0007810000 */
[C---:B------:R-:W-:Y:S01]  /*13d90*/  HMMA.16816.F32 R108, R8.reuse, R16, RZ ;  /* 0x00000010086c723c */ /* 0x040fe200000018ff */
[----:B--2---:R-:W-:Y:S01]  /*13da0*/  FMNMX.FTZ R167, R0, R5, !PT ;  /* 0x0000000500a77209 */ /* 0x004fe20007810000 */
[----:B------:R-:W1:Y:S03]  /*13db0*/  SHFL.BFLY PT, R4, R3, 0x1, 0x1f ;  /* 0x0c201f0003047f89 */ /* 0x000e6600000e0000 */
[C---:B------:R-:W-:Y:S01]  /*13dc0*/  FSETP.NEU.FTZ.AND P0, PT, R167.reuse, -INF , PT ;  /* 0xff800000a700780b */ /* 0x040fe20003f1d000 */
[----:B------:R-:W-:Y:S02]  /*13dd0*/  FMUL.FTZ R2, R167, c[0x0][0x2d0] ;  /* 0x0000b400a7027a20 */ /* 0x000fe40000410000 */
[----:B------:R-:W-:Y:S03]  /*13de0*/  HMMA.16816.F32 R184, R8, R20, RZ ;  /* 0x0000001408b8723c */ /* 0x000fe600000018ff */
[----:B------:R-:W-:-:S05]  /*13df0*/  FSEL R2, R2, RZ, P0 ;  /* 0x000000ff02027208 */ /* 0x000fca0000000000 */
[----:B------:R-:W-:Y:S01]  /*13e00*/  HMMA.16816.F32 R180, R8, R24, RZ ;  /* 0x0000001808b4723c */ /* 0x000fe200000018ff */
[----:B------:R-:W-:-:S04]  /*13e10*/  FFMA.FTZ R0, R53, c[0x0][0x2d0], -R2 ;  /* 0x0000b40035007a23 */ /* 0x000fc80000010802 */
[----:B------:R2:W-:Y:S03]  /*13e20*/  MUFU.EX2 R209, R0 ;  /* 0x0000000000d17308 */ /* 0x0005e60000000800 */
[----:B------:R-:W-:Y:S01]  /*13e30*/  HMMA.16816.F32 R172, R8, R36, RZ ;  /* 0x0000002408ac723c */ /* 0x000fe200000018ff */
[----:B-1----:R-:W-:Y:S01]  /*13e40*/  FMNMX.FTZ R3, R3, R4, !PT ;  /* 0x0000000403037209 */ /* 0x002fe20007810000 */
[----:B------:R-:W-:-:S03]  /*13e50*/  FFMA.FTZ R4, R55, c[0x0][0x2d0], -R2 ;  /* 0x0000b40037047a23 */ /* 0x000fc60000010802 */
[----:B------:R-:W-:-:S03]  /*13e60*/  FSETP.NEU.FTZ.AND P0, PT, R3, -INF , PT ;  /* 0xff8000000300780b */ /* 0x000fc60003f1d000 */
[----:B------:R-:W-:Y:S01]  /*13e70*/  HMMA.16816.F32 R160, R8, R44, RZ ;  /* 0x0000002c08a0723c */ /* 0x000fe200000018ff */
[----:B------:R-:W-:Y:S01]  /*13e80*/  MUFU.EX2 R228, R4 ;  /* 0x0000000400e47308 */ /* 0x000fe20000000800 */
[----:B--2---:R-:W-:-:S06]  /*13e90*/  FFMA.FTZ R0, R52, c[0x0][0x2d0], -R2 ;  /* 0x0000b40034007a23 */ /* 0x004fcc0000010802 */
[C---:B------:R-:W-:Y:S01]  /*13ea0*/  HMMA.16816.F32 R148, R8.reuse, R48, RZ ;  /* 0x000000300894723c */ /* 0x040fe200000018ff */
[----:B------:R1:W-:Y:S07]  /*13eb0*/  MUFU.EX2 R210, R0 ;  /* 0x0000000000d27308 */ /* 0x0003ee0000000800 */
[C---:B------:R-:W-:Y:S08]  /*13ec0*/  HMMA.16816.F32 R188, R8.reuse, R34, RZ ;  /* 0x0000002208bc723c */ /* 0x040ff000000018ff */
[----:B------:R-:W-:Y:S01]  /*13ed0*/  HMMA.16816.F32 R152, R8, R30, RZ ;  /* 0x0000001e0898723c */ /* 0x000fe200000018ff */
[----:B-1----:R-:W-:-:S04]  /*13ee0*/  FFMA.FTZ R0, R54, c[0x0][0x2d0], -R2 ;  /* 0x0000b40036007a23 */ /* 0x002fc80000010802 */
[----:B------:R1:W2:Y:S03]  /*13ef0*/  MUFU.EX2 R233, R0 ;  /* 0x0000000000e97308 */ /* 0x0002a60000000800 */
[C---:B------:R-:W-:Y:S08]  /*13f00*/  HMMA.16816.F32 R140, R8.reuse, R18, RZ ;  /* 0x00000012088c723c */ /* 0x040ff000000018ff */
[----:B-----5:R-:W-:Y:S01]  /*13f10*/  HMMA.16816.F32 R136, R8, R22, RZ ;  /* 0x000000160888723c */ /* 0x020fe200000018ff */
        /* <DEDUP_REMOVED lines=9> */
[----:B-1----:R-:W-:-:S06]  /*13fb0*/  FFMA.FTZ R4, R41, c[0x0][0x2d0], -R0 ;  /* 0x0000b40029047a23 */ /* 0x002fcc0000010800 */
[----:B------:R-:W-:Y:S01]  /*13fc0*/  FFMA.FTZ R8, R64, c[0x0][0x2d0], -R13 ;  /* 0x0000b40040087a23 */ /* 0x000fe2000001080d */
[----:B------:R1:W2:Y:S08]  /*13fd0*/  MUFU.EX2 R205, R4 ;  /* 0x0000000400cd7308 */ /* 0x0002b00000000800 */
[----:B------:R3:W-:Y:S01]  /*13fe0*/  MUFU.EX2 R227, R8 ;  /* 0x0000000800e37308 */ /* 0x0007e20000000800 */
[----:B-1----:R-:W-:Y:S01]  /*13ff0*/  FFMA.FTZ R4, R43, c[0x0][0x2d0], -R0 ;  /* 0x0000b4002b047a23 */ /* 0x002fe20000010800 */
[----:B--2---:R-:W-:-:S06]  /*14000*/  F2FP.PACK_AB R5, R205, R195 ;  /* 0x000000c3cd05723e */ /* 0x004fcc00000000ff */
[----:B------:R1:W-:Y:S01]  /*14010*/  MUFU.EX2 R238, R4 ;  /* 0x0000000400ee7308 */ /* 0x0003e20000000800 */
[----:B---3--:R-:W-:-:S07]  /*14020*/  FFMA.FTZ R8, R66, c[0x0][0x2d0], -R13 ;  /* 0x0000b40042087a23 */ /* 0x008fce000001080d */
[----:B------:R2:W-:Y:S01]  /*14030*/  MUFU.EX2 R225, R8 ;  /* 0x0000000800e17308 */ /* 0x0005e20000000800 */
[----:B-1----:R-:W-:Y:S02]  /*14040*/  FFMA.FTZ R4, R42, c[0x0][0x2d0], -R0 ;  /* 0x0000b4002a047a23 */ /* 0x002fe40000010800 */
[----:B------:R-:W-:Y:S05]  /*14050*/  LDSM.16.MT88.4 R40, [R221+0x2880] ;  /* 0x00288000dd28783b */ /* 0x000fea0000004200 */
[----:B------:R1:W3:Y:S01]  /*14060*/  MUFU.EX2 R252, R4 ;  /* 0x0000000400fc7308 */ /* 0x0002e20000000800 */
[----:B--2---:R-:W-:-:S07]  /*14070*/  FFMA.FTZ R8, R65, c[0x0][0x2d0], -R13 ;  /* 0x0000b40041087a23 */ /* 0x004fce000001080d */
[----:B------:R2:W-:Y:S01]  /*14080*/  MUFU.EX2 R198, R8 ;  /* 0x0000000800c67308 */ /* 0x0005e20000000800 */
[----:B-1----:R-:W-:Y:S02]  /*14090*/  F2FP.PACK_AB R4, R210, R209 ;  /* 0x000000d1d204723e */ /* 0x002fe400000000ff */
[----:B---3--:R-:W-:Y:S01]  /*140a0*/  F2FP.PACK_AB R7, R252, R238 ;  /* 0x000000eefc07723e */ /* 0x008fe200000000ff */
[----:B--2---:R-:W-:-:S06]  /*140b0*/  FFMA.FTZ R8, R68, c[0x0][0x2d0], -R13 ;  /* 0x0000b40044087a23 */ /* 0x004fcc000001080d */
[C---:B------:R-:W-:Y:S01]  /*140c0*/  HMMA.16816.F32 R92, R4.reuse, R26, RZ ;  /* 0x0000001a045c723c */ /* 0x040fe200000018ff */
[----:B------:R1:W2:Y:S07]  /*140d0*/  MUFU.EX2 R197, R8 ;  /* 0x0000000800c57308 */ /* 0x0002ae0000000800 */
[C---:B------:R-:W-:Y:S01]  /*140e0*/  HMMA.16816.F32 R68, R4.reuse, R24, RZ ;  /* 0x000000180444723c */ /* 0x040fe200000018ff */
[----:B------:R-:W3:Y:S07]  /*140f0*/  LDSM.16.MT88.4 R24, [R224+0x2880] ;  /* 0x00288000e018783b */ /* 0x000eee0000004200 */
[----:B------:R-:W-:Y:S01]  /*14100*/  HMMA.16816.F32 R64, R4, R28, RZ ;  /* 0x0000001c0440723c */ /* 0x000fe200000018ff */
[----:B-1----:R-:W-:Y:S01]  /*14110*/  FFMA.FTZ R8, R58, c[0x0][0x2d0], -R12 ;  /* 0x0000b4003a087a23 */ /* 0x002fe2000001080c */
[----:B--2---:R-:W-:-:S03]  /*14120*/  F2FP.PACK_AB R10, R197, R198 ;  /* 0x000000c6c50a723e */ /* 0x004fc600000000ff */
        /* <DEDUP_REMOVED lines=8> */
[----:B------:R-:W-:Y:S01]  /*141b0*/  LDSM.16.MT88.4 R32, [R222+0x2880] ;  /* 0x00288000de20783b */ /* 0x000fe20000004200 */
[----:B-1----:R-:W-:Y:S01]  /*141c0*/  FFMA.FTZ R8, R62, c[0x0][0x2d0], -R12 ;  /* 0x0000b4003e087a23 */ /* 0x002fe2000001080c */
[----:B--2---:R-:W-:-:S03]  /*141d0*/  F2FP.PACK_AB R9, R203, R226 ;  /* 0x000000e2cb09723e */ /* 0x004fc600000000ff */
[----:B------:R1:W-:Y:S02]  /*141e0*/  MUFU.EX2 R204, R8 ;  /* 0x0000000800cc7308 */ /* 0x0003e40000000800 */
[C---:B------:R-:W-:Y:S08]  /*141f0*/  HMMA.16816.F32 R100, R4.reuse, R18, RZ ;  /* 0x000000120464723c */ /* 0x040ff000000018ff */
[----:B------:R-:W-:Y:S01]  /*14200*/  HMMA.16816.F32 R80, R4, R20, RZ ;  /* 0x000000140450723c */ /* 0x000fe200000018ff */
[----:B-1----:R-:W-:-:S07]  /*14210*/  FFMA.FTZ R8, R61, c[0x0][0x2d0], -R12 ;  /* 0x0000b4003d087a23 */ /* 0x002fce000001080c */
[C---:B------:R-:W-:Y:S01]  /*14220*/  HMMA.16816.F32 R96, R4.reuse, R22, RZ ;  /* 0x000000160460723c */ /* 0x040fe200000018ff */
[----:B------:R-:W1:Y:S01]  /*14230*/  LDSM.16.MT88.4 R20, [R223+0x2880] ;  /* 0x00288000df14783b */ /* 0x000e620000004200 */
[----:B------:R2:W4:Y:S06]  /*14240*/  MUFU.EX2 R200, R8 ;  /* 0x0000000800c87308 */ /* 0x00052c0000000800 */
[C---:B------:R-:W-:Y:S08]  /*14250*/  HMMA.16816.F32 R88, R4.reuse, R38, RZ ;  /* 0x000000260458723c */ /* 0x040ff000000018ff */
[----:B------:R-:W-:Y:S01]  /*14260*/  HMMA.16816.F32 R48, R4, R50, RZ ;  /* 0x000000320430723c */ /* 0x000fe200000018ff */
[----:B--2---:R-:W-:Y:S01]  /*14270*/  FFMA.FTZ R8, R57, c[0x0][0x2d0], -R2 ;  /* 0x0000b40039087a23 */ /* 0x004fe20000010802 */
[----:B----4-:R-:W-:-:S03]  /*14280*/  F2FP.PACK_AB R11, R200, R204 ;  /* 0x000000ccc80b723e */ /* 0x010fc600000000ff */
[----:B------:R2:W-:Y:S02]  /*14290*/  MUFU.EX2 R220, R8 ;  /* 0x0000000800dc7308 */ /* 0x0005e40000000800 */
[----:B--2---:R-:W-:-:S06]  /*142a0*/  FFMA.FTZ R8, R59, c[0x0][0x2d0], -R2 ;  /* 0x0000b4003b087a23 */ /* 0x004fcc0000010802 */
[----:B------:R2:W4:Y:S02]  /*142b0*/  MUFU.EX2 R199, R8 ;  /* 0x0000000800c77308 */ /* 0x0005240000000800 */
[--C-:B--2---:R-:W-:Y:S02]  /*142c0*/  FFMA.FTZ R8, R60, c[0x0][0x2d0], -R2.reuse ;  /* 0x0000b4003c087a23 */ /* 0x104fe40000010802 */
[----:B------:R-:W-:Y:S01]  /*142d0*/  HMMA.16816.F32 R60, R4, R36, RZ ;  /* 0x00000024043c723c */ /* 0x000fe200000018ff */
[----:B------:R-:W2:Y:S03]  /*142e0*/  LDSM.16.MT88.4 R36, [R224+0x4080] ;  /* 0x00408000e024783b */ /* 0x000ea60000004200 */
[----:B------:R1:W-:Y:S02]  /*142f0*/  MUFU.EX2 R237, R8 ;  /* 0x0000000800ed7308 */ /* 0x0003e40000000800 */
[----:B-1----:R-:W-:-:S06]  /*14300*/  FFMA.FTZ R8, R77, c[0x0][0x2d0], -R2 ;  /* 0x0000b4004d087a23 */ /* 0x002fcc0000010802 */
[----:B------:R1:W1:Y:S02]  /*14310*/  MUFU.EX2 R211, R8 ;  /* 0x0000000800d37308 */ /* 0x0002640000000800 */
[--C-:B-1----:R-:W-:Y:S02]  /*14320*/  FFMA.FTZ R8, R56, c[0x0][0x2d0], -R0.reuse ;  /* 0x0000b40038087a23 */ /* 0x102fe40000010800 */
[----:B------:R-:W-:Y:S04]  /*14330*/  HMMA.16816.F32 R56, R4, R44, RZ ;  /* 0x0000002c0438723c */ /* 0x000fe800000018ff */
[----:B------:R1:W-:Y:S02]  /*14340*/  MUFU.EX2 R192, R8 ;  /* 0x0000000800c07308 */ /* 0x0003e40000000800 */
[----:B-1----:R-:W-:-:S02]  /*14350*/  FFMA.FTZ R8, R76, c[0x0][0x2d0], -R0 ;  /* 0x0000b4004c087a23 */ /* 0x002fc40000010800 */
[----:B------:R-:W-:Y:S01]  /*14360*/  HMMA.16816.F32 R76, R4, R46, RZ ;  /* 0x0000002e044c723c */ /* 0x000fe200000018ff */
[----:B------:R-:W-:Y:S03]  /*14370*/  LDSM.16.MT88.4 R44, [R223+0x4080] ;  /* 0x00408000df2c783b */ /* 0x000fe60000004200 */
[----:B------:R1:W1:Y:S03]  /*14380*/  MUFU.EX2 R171, R8 ;  /* 0x0000000800ab7308 */ /* 0x0002660000000800 */
[----:B----4-:R-:W-:Y:S02]  /*14390*/  F2FP.PACK_AB R4, R199, R220 ;  /* 0x000000dcc704723e */ /* 0x010fe400000000ff */
[----:B------:R-:W-:Y:S01]  /*143a0*/  F2FP.PACK_AB R6, R211, R237 ;  /* 0x000000edd306723e */ /* 0x000fe200000000ff */
[----:B-1----:R-:W-:Y:S01]  /*143b0*/  FFMA.FTZ R8, R84, c[0x0][0x2d0], -R0 ;  /* 0x0000b40054087a23 */ /* 0x002fe20000010800 */
[----:B------:R-:W-:Y:S01]  /*143c0*/  F2FP.PACK_AB R5, R171, R192 ;  /* 0x000000c0ab05723e */ /* 0x000fe200000000ff */
[----:B------:R-:W-:-:S02]  /*143d0*/  IMAD.MOV.U32 R84, RZ, RZ, R207 ;  /* 0x000000ffff547224 */ /* 0x000fc400078e00cf */
[----:B------:R1:W-:Y:S02]  /*143e0*/  MUFU.EX2 R194, R8 ;  /* 0x0000000800c27308 */ /* 0x0003e40000000800 */
[----:B-1----:R-:W-:Y:S01]  /*143f0*/  FFMA.FTZ R8, R85, c[0x0][0x2d0], -R0 ;  /* 0x0000b40055087a23 */ /* 0x002fe20000010800 */
[----:B------:R-:W-:-:S05]  /*14400*/  MOV R85, R205 ;  /* 0x000000cd00557202 */ /* 0x000fca0000000f00 */
[----:B------:R-:W1:Y:S02]  /*14410*/  MUFU.EX2 R193, R8 ;  /* 0x0000000800c17308 */ /* 0x000e640000000800 */
[----:B-1----:R-:W-:Y:S02]  /*14420*/  F2FP.PACK_AB R7, R193, R194 ;  /* 0x000000c2c107723e */ /* 0x002fe400000000ff */
[----:B------:R-:W-:-:S05]  /*14430*/  F2FP.PACK_AB R8, R225, R227 ;  /* 0x000000e3e108723e */ /* 0x000fca00000000ff */
[-C--:B---3--:R-:W-:Y:S01]  /*14440*/  HMMA.16816.F32 R16, R4, R24.reuse, R28 ;  /* 0x000000180410723c */ /* 0x088fe2000000181c */
[----:B------:R-:W-:Y:S07]  /*14450*/  LDSM.16.MT88.4 R28, [R222+0x4080] ;  /* 0x00408000de1c783b */ /* 0x000fee0000004200 */
[C---:B------:R-:W-:Y:S07]  /*14460*/  HMMA.16816.F32 R216, R8.reuse, R24, R108 ;  /* 0x0000001808d8723c */ /* 0x040fee000000186c */
[----:B------:R-:W-:Y:S01]  /*14470*/  MOV R25, R199 ;  /* 0x000000c700197202 */ /* 0x000fe20000000f00 */
[----:B------:R-:W-:Y:S01]  /*14480*/  HMMA.16816.F32 R244, R8, R20, R184 ;  /* 0x0000001408f4723c */ /* 0x000fe200000018b8 */
[----:B------:R-:W-:-:S06]  /*14490*/  IMAD.MOV.U32 R24, RZ, RZ, R198 ;  /* 0x000000ffff187224 */ /* 0x000fcc00078e00c6 */
[----:B------:R-:W-:Y:S01]  /*144a0*/  IMAD.MOV.U32 R186, RZ, RZ, R213 ;  /* 0x000000ffffba7224 */ /* 0x000fe200078e00d5 */
[----:B------:R-:W-:Y:S01]  /*144b0*/  MOV R232, R18 ;  /* 0x0000001200e87202 */ /* 0x000fe20000000f00 */
[----:B------:R-:W-:Y:S01]  /*144c0*/  IMAD.MOV.U32 R231, RZ, RZ, R19 ;  /* 0x000000ffffe77224 */ /* 0x000fe200078e0013 */
[----:B------:R-:W-:Y:S01]  /*144d0*/  MOV R229, R17 ;  /* 0x0000001100e57202 */ /* 0x000fe20000000f00 */
[----:B------:R-:W-:Y:S01]  /*144e0*/  IMAD.MOV.U32 R230, RZ, RZ, R16 ;  /* 0x000000ffffe67224 */ /* 0x000fe200078e0010 */
[----:B------:R-:W-:Y:S01]  /*144f0*/  HMMA.16816.F32 R176, R8, R40, R176 ;  /* 0x0000002808b0723c */ /* 0x000fe200000018b0 */
[----:B------:R-:W1:Y:S01]  /*14500*/  LDSM.16.MT88.4 R16, [R221+0x4080] ;  /* 0x00408000dd10783b */ /* 0x000e620000004200 */
[----:B------:R-:W-:Y:S01]  /*14510*/  IMAD.MOV.U32 R185, RZ, RZ, R212 ;  /* 0x000000ffffb97224 */ /* 0x000fe200078e00d4 */
[----:B------:R-:W-:Y:S01]  /*14520*/  MOV R184, R211 ;  /* 0x000000d300b87202 */ /* 0x000fe20000000f00 */
[----:B------:R-:W-:Y:S01]  /*14530*/  IMAD.MOV.U32 R187, RZ, RZ, R204 ;  /* 0x000000ffffbb7224 */ /* 0x000fe200078e00cc */
[----:B------:R-:W-:Y:S01]  /*14540*/  MOV R110, R218 ;  /* 0x000000da006e7202 */ /* 0x000fe20000000f00 */
[----:B------:R-:W-:-:S02]  /*14550*/  IMAD.MOV.U32 R111, RZ, RZ, R217 ;  /* 0x000000ffff6f7224 */ /* 0x000fc400078e00d9 */
[----:B--2---:R-:W-:Y:S01]  /*14560*/  HMMA.16816.F32 R212, R8, R36, R160 ;  /* 0x0000002408d4723c */ /* 0x004fe200000018a0 */
[----:B------:R-:W-:Y:S02]  /*14570*/  IMAD.MOV.U32 R109, RZ, RZ, R219 ;  /* 0x000000ffff6d7224 */ /* 0x000fe400078e00db */
[----:B------:R-:W-:-:S05]  /*14580*/  IMAD.MOV.U32 R108, RZ, RZ, R216 ;  /* 0x000000ffff6c7224 */ /* 0x000fca00078e00d8 */
[----:B------:R-:W-:Y:S07]  /*14590*/  HMMA.16816.F32 R72, R4, R40, R72 ;  /* 0x000000280448723c */ /* 0x000fee0000001848 */
[----:B------:R-:W-:Y:S01]  /*145a0*/  IMAD.MOV.U32 R41, RZ, RZ, R203 ;  /* 0x000000ffff297224 */ /* 0x000fe200078e00cb */
[----:B------:R-:W-:Y:S01]  /*145b0*/  HMMA.16816.F32 R132, R8, R32, R132 ;  /* 0x000000200884723c */ /* 0x000fe20000001884 */
[----:B------:R-:W-:-:S07]  /*145c0*/  MOV R40, R202 ;  /* 0x000000ca00287202 */ /* 0x000fce0000000f00 */
[----:B------:R-:W-:Y:S07]  /*145d0*/  HMMA.16816.F32 R64, R4, R32, R64 ;  /* 0x000000200440723c */ /* 0x000fee0000001840 */
[----:B------:R-:W-:Y:S01]  /*145e0*/  IMAD.MOV.U32 R33, RZ, RZ, R201 ;  /* 0x000000ffff217224 */ /* 0x000fe200078e00c9 */
[----:B------:R-:W-:Y:S01]  /*145f0*/  HMMA.16816.F32 R160, R8, R26, R140 ;  /* 0x0000001a08a0723c */ /* 0x000fe2000000188c */
[----:B------:R-:W-:-:S06]  /*14600*/  IMAD.MOV.U32 R32, RZ, RZ, R200 ;  /* 0x000000ffff207224 */ /* 0x000fcc00078e00c8 */
[----:B------:R-:W-:Y:S01]  /*14610*/  MOV R143, R197 ;  /* 0x000000c5008f7202 */ /* 0x000fe20000000f00 */
[----:B-1----:R-:W-:Y:S01]  /*14620*/  HMMA.16816.F32 R240, R8, R16, R180 ;  /* 0x0000001008f0723c */ /* 0x002fe200000018b4 */
[----:B------:R-:W-:-:S06]  /*14630*/  IMAD.MOV.U32 R142, RZ, RZ, R196 ;  /* 0x000000ffff8e7224 */ /* 0x000fcc00078e00c4 */
[----:B------:R-:W-:Y:S01]  /*14640*/  IMAD.MOV.U32 R183, RZ, RZ, R206 ;  /* 0x000000ffffb77224 */ /* 0x000fe200078e00ce */
[----:B------:R-:W-:Y:S01]  /*14650*/  MOV R180, R208 ;  /* 0x000000d000b47202 */ /* 0x000fe20000000f00 */
[----:B------:R-:W-:Y:S01]  /*14660*/  HMMA.16816.F32 R204, R8, R34, R152 ;  /* 0x0000002208cc723c */ /* 0x000fe20000001898 */
[----:B------:R-:W-:Y:S02]  /*14670*/  IMAD.MOV.U32 R182, RZ, RZ, R210 ;  /* 0x000000ffffb67224 */ /* 0x000fe400078e00d2 */
[----:B------:R-:W-:Y:S01]  /*14680*/  IMAD.MOV.U32 R181, RZ, RZ, R209 ;  /* 0x000000ffffb57224 */ /* 0x000fe200078e00d1 */
[----:B------:R-:W-:-:S03]  /*14690*/  MOV R141, R180 ;  /* 0x000000b4008d7202 */ /* 0x000fc60000000f00 */
[----:B------:R-:W-:Y:S01]  /*146a0*/  IMAD.MOV.U32 R180, RZ, RZ, R181 ;  /* 0x000000ffffb47224 */ /* 0x000fe200078e00b5 */
[C---:B------:R-:W-:Y:S01]  /*146b0*/  HMMA.16816.F32 R216, R8.reuse, R28, R172 ;  /* 0x0000001c08d8723c */ /* 0x040fe200000018ac */
[----:B------:R-:W-:Y:S01]  /*146c0*/  IMAD.MOV.U32 R181, RZ, RZ, R182 ;  /* 0x000000ffffb57224 */ /* 0x000fe200078e00b6 */
[----:B------:R-:W-:Y:S01]  /*146d0*/  MOV R182, R184 ;  /* 0x000000b800b67202 */ /* 0x000fe20000000f00 */
[----:B------:R-:W-:Y:S01]  /*146e0*/  IMAD.MOV.U32 R184, RZ, RZ, R185 ;  /* 0x000000ffffb87224 */ /* 0x000fe200078e00b9 */
[----:B------:R-:W-:Y:S01]  /*146f0*/  MOV R140, R180 ;  /* 0x000000b4008c7202 */ /* 0x000fe20000000f00 */
[----:B------:R-:W-:Y:S01]  /*14700*/  IMAD.MOV.U32 R185, RZ, RZ, R186 ;  /* 0x000000ffffb97224 */ /* 0x000fe200078e00ba */
[----:B------:R-:W-:Y:S02]  /*14710*/  MOV R186, R237 ;  /* 0x000000ed00ba7202 */ /* 0x000fe40000000f00 */
[----:B------:R-:W-:Y:S01]  /*14720*/  HMMA.16816.F32 R152, R8, R38, R120 ;  /* 0x000000260898723c */ /* 0x000fe20000001878 */
[----:B------:R-:W-:-:S02]  /*14730*/  IMAD.MOV.U32 R180, RZ, RZ, R185 ;  /* 0x000000ffffb47224 */ /* 0x000fc400078e00b9 */
[----:B------:R-:W-:-:S05]  /*14740*/  IMAD.MOV.U32 R185, RZ, RZ, R231 ;  /* 0x000000ffffb97224 */ /* 0x000fca00078e00e7 */
[C---:B------:R-:W-:Y:S07]  /*14750*/  HMMA.16816.F32 R208, R8.reuse, R44, R148 ;  /* 0x0000002c08d0723c */ /* 0x040fee0000001894 */
[----:B------:R-:W-:Y:S01]  /*14760*/  IMAD.MOV.U32 R149, RZ, RZ, R111 ;  /* 0x000000ffff957224 */ /* 0x000fe200078e006f */
[----:B------:R-:W-:Y:S01]  /*14770*/  HMMA.16816.F32 R188, R8, R42, R188 ;  /* 0x0000002a08bc723c */ /* 0x000fe200000018bc */
[----:B------:R-:W-:Y:S01]  /*14780*/  MOV R150, R110 ;  /* 0x0000006e00967202 */ /* 0x000fe20000000f00 */
[----:B------:R-:W-:-:S02]  /*14790*/  IMAD.MOV.U32 R151, RZ, RZ, R109 ;  /* 0x000000ffff977224 */ /* 0x000fc400078e006d */
[----:B------:R-:W-:-:S04]  /*147a0*/  IMAD.MOV.U32 R148, RZ, RZ, R108 ;  /* 0x000000ffff947224 */ /* 0x000fc800078e006c */
[C---:B------:R-:W-:Y:S07]  /*147b0*/  HMMA.16816.F32 R200, R8.reuse, R22, R136 ;  /* 0x0000001608c8723c */ /* 0x040fee0000001888 */
        /* <DEDUP_REMOVED lines=20> */
[----:B------:R-:W1:Y:S01]  /*14900*/  LDSM.16.MT88.4 R184, [R221+0x3080] ;  /* 0x00308000ddb8783b */ /* 0x000e620000004200 */
[----:B------:R-:W-:Y:S01]  /*14910*/  IMAD.MOV.U32 R131, RZ, RZ, R181 ;  /* 0x000000ffff837224 */ /* 0x000fe200078e00b5 */
[----:B------:R-:W-:Y:S01]  /*14920*/  MOV R115, R25 ;  /* 0x0000001900737202 */ /* 0x000fe20000000f00 */
[----:B------:R-:W-:Y:S01]  /*14930*/  HMMA.16816.F32 R68, R4, R16, R68 ;  /* 0x000000100444723c */ /* 0x000fe20000001844 */
[----:B------:R-:W-:Y:S01]  /*14940*/  MOV R181, R40 ;  /* 0x0000002800b57202 */ /* 0x000fe20000000f00 */
[----:B------:R-:W-:Y:S01]  /*14950*/  IMAD.MOV.U32 R180, RZ, RZ, R41 ;  /* 0x000000ffffb47224 */ /* 0x000fe200078e0029 */
[----:B------:R-:W-:Y:S01]  /*14960*/  MOV R113, R125 ;  /* 0x0000007d00717202 */ /* 0x000fe20000000f00 */
[----:B------:R-:W-:Y:S02]  /*14970*/  IMAD.MOV.U32 R124, RZ, RZ, R24 ;  /* 0x000000ffff7c7224 */ /* 0x000fe400078e0018 */
[----:B------:R-:W-:-:S02]  /*14980*/  IMAD.MOV.U32 R114, RZ, RZ, R126 ;  /* 0x000000ffff727224 */ /* 0x000fc400078e007e */
        /* <DEDUP_REMOVED lines=12> */
[----:B------:R-:W-:Y:S01]  /*14a50*/  MOV R83, R129 ;  /* 0x0000008100537202 */ /* 0x000fe20000000f00 */
[----:B------:R-:W-:Y:S01]  /*14a60*/  IMAD.MOV.U32 R111, RZ, RZ, R68 ;  /* 0x000000ffff6f7224 */ /* 0x000fe200078e0044 */
[----:B------:R-:W-:Y:S01]  /*14a70*/  MOV R110, R69 ;  /* 0x00000045006e7202 */ /* 0x000fe20000000f00 */
[C---:B------:R-:W-:Y:S01]  /*14a80*/  HMMA.16816.F32 R52, R4.reuse, R44, R52 ;  /* 0x0000002c0434723c */ /* 0x040fe20000001834 */
[----:B------:R-:W-:Y:S01]  /*14a90*/  IMAD.MOV.U32 R109, RZ, RZ, R70 ;  /* 0x000000ffff6d7224 */ /* 0x000fe200078e0046 */
[----:B------:R-:W-:Y:S01]  /*14aa0*/  MOV R70, R137 ;  /* 0x0000008900467202 */ /* 0x000fe20000000f00 */
[----:B------:R-:W-:Y:S02]  /*14ab0*/  IMAD.MOV.U32 R108, RZ, RZ, R71 ;  /* 0x000000ffff6c7224 */ /* 0x000fe400078e0047 */
[----:B------:R-:W-:Y:S01]  /*14ac0*/  IMAD.MOV.U32 R82, RZ, RZ, R130 ;  /* 0x000000ffff527224 */ /* 0x000fe200078e0082 */
[----:B------:R-:W-:Y:S01]  /*14ad0*/  MOV R69, R10 ;  /* 0x0000000a00457202 */ /* 0x000fe20000000f00 */
[----:B------:R-:W-:Y:S01]  /*14ae0*/  IMAD.MOV.U32 R61, RZ, RZ, R9 ;  /* 0x000000ffff3d7224 */ /* 0x000fe200078e0009 */
[----:B------:R-:W-:Y:S01]  /*14af0*/  HMMA.16816.F32 R104, R4, R34, R104 ;  /* 0x000000220468723c */ /* 0x000fe20000001868 */
[----:B------:R-:W-:-:S02]  /*14b00*/  IMAD.MOV.U32 R60, RZ, RZ, R8 ;  /* 0x000000ffff3c7224 */ /* 0x000fc400078e0008 */
[----:B------:R-:W-:-:S05]  /*14b10*/  IMAD.MOV.U32 R68, RZ, RZ, R11 ;  /* 0x000000ffff447224 */ /* 0x000fca00078e000b */
[C---:B------:R-:W-:Y:S07]  /*14b20*/  HMMA.16816.F32 R8, R4.reuse, R36, R56 ;  /* 0x000000240408723c */ /* 0x040fee0000001838 */
[----:B------:R-:W-:Y:S01]  /*14b30*/  IMAD.MOV.U32 R58, RZ, RZ, R138 ;  /* 0x000000ffff3a7224 */ /* 0x000fe200078e008a */
[C---:B------:R-:W-:Y:S01]  /*14b40*/  HMMA.16816.F32 R36, R4.reuse, R38, R76 ;  /* 0x000000260424723c */ /* 0x040fe2000000184c */
[----:B------:R-:W-:Y:S01]  /*14b50*/  IMAD.MOV.U32 R232, RZ, RZ, R52 ;  /* 0x000000ffffe87224 */ /* 0x000fe200078e0034 */
[----:B------:R-:W-:Y:S01]  /*14b60*/  MOV R52, R61 ;  /* 0x0000003d00347202 */ /* 0x000fe20000000f00 */
[----:B------:R-:W-:Y:S01]  /*14b70*/  LDSM.16.MT88.4 R76, [R221+0x4880] ;  /* 0x00488000dd4c783b */ /* 0x000fe20000004200 */
[----:B------:R-:W-:Y:S01]  /*14b80*/  IMAD.MOV.U32 R230, RZ, RZ, R54 ;  /* 0x000000ffffe67224 */ /* 0x000fe200078e0036 */
[----:B------:R-:W-:Y:S01]  /*14b90*/  MOV R231, R53 ;  /* 0x0000003500e77202 */ /* 0x000fe20000000f00 */
[----:B------:R-:W-:Y:S01]  /*14ba0*/  IMAD.MOV.U32 R229, RZ, RZ, R55 ;  /* 0x000000ffffe57224 */ /* 0x000fe200078e0037 */
[----:B------:R-:W-:Y:S01]  /*14bb0*/  MOV R54, R112 ;  /* 0x0000007000367202 */ /* 0x000fe20000000f00 */
[----:B------:R-:W-:Y:S01]  /*14bc0*/  HMMA.16816.F32 R32, R4, R18, R92 ;  /* 0x000000120420723c */ /* 0x000fe2000000185c */
[----:B------:R-:W-:Y:S01]  /*14bd0*/  LDSM.16.MT88.4 R92, [R222+0x4880] ;  /* 0x00488000de5c783b */ /* 0x000fe20000004200 */
[----:B------:R-:W-:Y:S01]  /*14be0*/  IMAD.MOV.U32 R112, RZ, RZ, R124 ;  /* 0x000000ffff707224 */ /* 0x000fe200078e007c */
[----:B------:R-:W-:-:S04]  /*14bf0*/  MOV R53, R125 ;  /* 0x0000007d00357202 */ /* 0x000fc80000000f00 */
[----:B------:R-:W-:Y:S01]  /*14c00*/  MOV R19, R70 ;  /* 0x0000004600137202 */ /* 0x000fe20000000f00 */
[----:B------:R-:W-:Y:S01]  /*14c10*/  IMAD.MOV.U32 R80, RZ, RZ, R8 ;  /* 0x000000ffff507224 */ /* 0x000fe200078e0008 */
[----:B------:R-:W-:Y:S01]  /*14c20*/  MOV R81, R9 ;  /* 0x0000000900517202 */ /* 0x000fe20000000f00 */
[----:B------:R-:W-:Y:S01]  /*14c30*/  FFMA.FTZ R8, R170, c[0x0][0x2d0], -R13 ;  /* 0x0000b400aa087a23 */ /* 0x000fe2000001080d */
[----:B------:R-:W-:Y:S01]  /*14c40*/  HMMA.16816.F32 R40, R4, R42, R116 ;  /* 0x0000002a0428723c */ /* 0x000fe20000001874 */
[----:B------:R-:W-:Y:S02]  /*14c50*/  IMAD.MOV.U32 R62, RZ, RZ, R10 ;  /* 0x000000ffff3e7224 */ /* 0x000fe400078e000a */
[----:B------:R2:W3:Y:S01]  /*14c60*/  MUFU.EX2 R56, R8 ;  /* 0x0000000800387308 */ /* 0x0004e20000000800 */
[----:B------:R-:W-:-:S03]  /*14c70*/  IMAD.MOV.U32 R237, RZ, RZ, R11 ;  /* 0x000000ffffed7224 */ /* 0x000fc600078e000b */
[----:B------:R-:W-:Y:S01]  /*14c80*/  MOV R116, R111 ;  /* 0x0000006f00747202 */ /* 0x000fe20000000f00 */
[----:B------:R-:W-:Y:S01]  /*14c90*/  IMAD.MOV.U32 R117, RZ, RZ, R110 ;  /* 0x000000ffff757224 */ /* 0x000fe200078e006e */
[----:B------:R-:W-:Y:S01]  /*14ca0*/  MOV R118, R109 ;  /* 0x0000006d00767202 */ /* 0x000fe20000000f00 */
[----:B------:R-:W-:Y:S01]  /*14cb0*/  IMAD.MOV.U32 R119, RZ, RZ, R108 ;  /* 0x000000ffff777224 */ /* 0x000fe200078e006c */
[C---:B------:R-:W-:Y:S01]  /*14cc0*/  HMMA.16816.F32 R24, R4.reuse, R26, R100 ;  /* 0x0000001a0418723c */ /* 0x040fe20000001864 */
[----:B------:R-:W-:Y:S06]  /*14cd0*/  LDSM.16.MT88.4 R108, [R224+0x4880] ;  /* 0x00488000e06c783b */ /* 0x000fec0000004200 */
[----:B------:R-:W-:Y:S01]  /*14ce0*/  MOV R103, R180 ;  /* 0x000000b400677202 */ /* 0x000fe20000000f00 */
[----:B--2---:R-:W-:Y:S01]  /*14cf0*/  FFMA.FTZ R8, R166, c[0x0][0x2d0], -R13 ;  /* 0x0000b400a6087a23 */ /* 0x004fe2000001080d */
[C---:B------:R-:W-:Y:S02]  /*14d00*/  HMMA.16816.F32 R20, R4.reuse, R22, R96 ;  /* 0x000000160414723c */ /* 0x040fe40000001860 */
[----:B------:R-:W-:Y:S01]  /*14d10*/  MOV R102, R103 ;  /* 0x0000006700667202 */ /* 0x000fe20000000f00 */
[----:B------:R2:W4:Y:S05]  /*14d20*/  MUFU.EX2 R9, R8 ;  /* 0x0000000800097308 */ /* 0x00052a0000000800 */
[C---:B------:R-:W-:Y:S07]  /*14d30*/  HMMA.16816.F32 R28, R4.reuse, R30, R88 ;  /* 0x0000001e041c723c */ /* 0x040fee0000001858 */
[----:B------:R-:W-:Y:S01]  /*14d40*/  MOV R90, R69 ;  /* 0x00000045005a7202 */ /* 0x000fe20000000f00 */
[----:B------:R-:W-:Y:S01]  /*14d50*/  HMMA.16816.F32 R48, R4, R46, R48 ;  /* 0x0000002e0430723c */ /* 0x000fe20000001830 */
[----:B------:R-:W-:Y:S01]  /*14d60*/  LDSM.16.MT88.4 R4, [R223+0x4880] ;  /* 0x00488000df04783b */ /* 0x000fe20000004200 */
[----:B------:R-:W-:-:S02]  /*14d70*/  IMAD.MOV.U32 R91, RZ, RZ, R68 ;  /* 0x000000ffff5b7224 */ /* 0x000fc400078e0044 */
[----:B--2---:R-:W-:-:S03]  /*14d80*/  FFMA.FTZ R8, R165, c[0x0][0x2d0], -R13 ;  /* 0x0000b400a5087a23 */ /* 0x004fc6000001080d */
[----:B---3--:R-:W-:Y:S01]  /*14d90*/  IMAD.MOV.U32 R46, RZ, RZ, R56 ;  /* 0x000000ffff2e7224 */ /* 0x008fe200078e0038 */
[----:B------:R2:W-:Y:S01]  /*14da0*/  MUFU.EX2 R10, R8 ;  /* 0x00000008000a7308 */ /* 0x0005e20000000800 */
[----:B----4-:R-:W-:Y:S01]  /*14db0*/  MOV R47, R9 ;  /* 0x00000009002f7202 */ /* 0x010fe20000000f00 */
[----:B------:R-:W-:Y:S02]  /*14dc0*/  IMAD.MOV.U32 R56, RZ, RZ, R126 ;  /* 0x000000ffff387224 */ /* 0x000fe400078e007e */
[----:B------:R-:W-:Y:S02]  /*14dd0*/  IMAD.MOV.U32 R9, RZ, RZ, R136 ;  /* 0x000000ffff097224 */ /* 0x000fe400078e0088 */
[----:B--2---:R-:W-:-:S04]  /*14de0*/  FFMA.FTZ R8, R164, c[0x0][0x2d0], -R13 ;  /* 0x0000b400a4087a23 */ /* 0x004fc8000001080d */
[----:B------:R2:W-:Y:S02]  /*14df0*/  MUFU.EX2 R11, R8 ;  /* 0x00000008000b7308 */ /* 0x0005e40000000800 */
[----:B--2---:R-:W-:-:S06]  /*14e00*/  FFMA.FTZ R8, R159, c[0x0][0x2d0], -R12 ;  /* 0x0000b4009f087a23 */ /* 0x004fcc000001080c */
[----:B------:R2:W-:Y:S02]  /*14e10*/  MUFU.EX2 R166, R8 ;  /* 0x0000000800a67308 */ /* 0x0005e40000000800 */
[----:B--2---:R-:W-:-:S06]  /*14e20*/  FFMA.FTZ R8, R158, c[0x0][0x2d0], -R12 ;  /* 0x0000b4009e087a23 */ /* 0x004fcc000001080c */
[----:B------:R2:W3:Y:S02]  /*14e30*/  MUFU.EX2 R170, R8 ;  /* 0x0000000800aa7308 */ /* 0x0004e40000000800 */
[----:B--2---:R-:W-:Y:S01]  /*14e40*/  FFMA.FTZ R8, R157, c[0x0][0x2d0], -R12 ;  /* 0x0000b4009d087a23 */ /* 0x004fe2000001080c */
[----:B---3--:R-:W-:-:S05]  /*14e50*/  F2FP.PACK_AB R129, R170, R166 ;  /* 0x000000a6aa81723e */ /* 0x008fca00000000ff */
[----:B------:R2:W3:Y:S02]  /*14e60*/  MUFU.EX2 R13, R8 ;  /* 0x00000008000d7308 */ /* 0x0004e40000000800 */
[----:B--2---:R-:W-:Y:S02]  /*14e70*/  FFMA.FTZ R8, R147, c[0x0][0x2d0], -R12 ;  /* 0x0000b40093087a23 */ /* 0x004fe4000001080c */
[----:B------:R-:W-:-:S04]  /*14e80*/  IMAD.MOV.U32 R147, RZ, RZ, R60 ;  /* 0x000000ffff937224 */ /* 0x000fc800078e003c */
[----:B------:R2:W-:Y:S01]  /*14e90*/  MUFU.EX2 R165, R8 ;  /* 0x0000000800a57308 */ /* 0x0005e20000000800 */
[----:B---3--:R-:W-:Y:S02]  /*14ea0*/  IMAD.MOV.U32 R18, RZ, RZ, R13 ;  /* 0x000000ffff127224 */ /* 0x008fe400078e000d */
[----:B--2---:R-:W-:Y:S02]  /*14eb0*/  FFMA.FTZ R8, R145, c[0x0][0x2d0], -R2 ;  /* 0x0000b40091087a23 */ /* 0x004fe40000010802 */
[----:B------:R-:W-:-:S03]  /*14ec0*/  IMAD.MOV.U32 R145, RZ, RZ, R62 ;  /* 0x000000ffff917224 */ /* 0x000fc600078e003e */
[----:B------:R2:W-:Y:S01]  /*14ed0*/  MUFU.EX2 R164, R8 ;  /* 0x0000000800a47308 */ /* 0x0005e20000000800 */
[----:B------:R-:W-:Y:S01]  /*14ee0*/  LDSM.16.MT88.4 R60, [R223+0x3080] ;  /* 0x00308000df3c783b */ /* 0x000fe20000004200 */
[----:B--2---:R-:W-:Y:S02]  /*14ef0*/  FFMA.FTZ R8, R144, c[0x0][0x2d0], -R2 ;  /* 0x0000b40090087a23 */ /* 0x004fe40000010802 */
[----:B------:R-:W-:-:S04]  /*14f00*/  IMAD.MOV.U32 R144, RZ, RZ, R183 ;  /* 0x000000ffff907224 */ /* 0x000fc800078e00b7 */
[----:B------:R2:W3:Y:S02]  /*14f10*/  MUFU.EX2 R44, R8 ;  /* 0x00000008002c7308 */ /* 0x0004e40000000800 */
[--C-:B--2---:R-:W-:Y:S01]  /*14f20*/  FFMA.FTZ R8, R146, c[0x0][0x2d0], -R2.reuse ;  /* 0x0000b40092087a23 */ /* 0x104fe20000010802 */
[----:B------:R-:W-:Y:S01]  /*14f30*/  MOV R146, R182 ;  /* 0x000000b600927202 */ /* 0x000fe20000000f00 */
[----:B------:R-:W-:Y:S01]  /*14f40*/  FFMA.FTZ R2, R156, c[0x0][0x2d0], -R2 ;  /* 0x0000b4009c027a23 */ /* 0x000fe20000010802 */
[----:B---3--:R-:W-:Y:S01]  /*14f50*/  F2FP.PACK_AB R124, R44, R164 ;  /* 0x000000a42c7c723e */ /* 0x008fe200000000ff */
[----:B------:R-:W-:Y:S02]  /*14f60*/  LDSM.16.MT88.4 R156, [R224+0x3080] ;  /* 0x00308000e09c783b */ /* 0x000fe40000004200 */
[----:B------:R2:W-:Y:S08]  /*14f70*/  MUFU.EX2 R45, R8 ;  /* 0x00000008002d7308 */ /* 0x0005f00000000800 */
[----:B------:R3:W4:Y:S01]  /*14f80*/  MUFU.EX2 R17, R2 ;  /* 0x0000000200117308 */ /* 0x0007220000000800 */
[----:B--2---:R-:W-:-:S04]  /*14f90*/  IMAD.MOV.U32 R8, RZ, RZ, R181 ;  /* 0x000000ffff087224 */ /* 0x004fc800078e00b5 */
[----:B------:R-:W-:Y:S01]  /*14fa0*/  IMAD.MOV.U32 R103, RZ, RZ, R8 ;  /* 0x000000ffff677224 */ /* 0x000fe200078e0008 */
[----:B------:R-:W-:Y:S01]  /*14fb0*/  MOV R8, R146 ;  /* 0x0000009200087202 */ /* 0x000fe20000000f00 */
[----:B------:R-:W-:Y:S01]  /*14fc0*/  IMAD.MOV.U32 R146, RZ, RZ, R144 ;  /* 0x000000ffff927224 */ /* 0x000fe200078e0090 */
[----:B------:R-:W-:Y:S01]  /*14fd0*/  MOV R144, R145 ;  /* 0x0000009100907202 */ /* 0x000fe20000000f00 */
[----:B---3--:R-:W-:Y:S01]  /*14fe0*/  FFMA.FTZ R2, R87, c[0x0][0x2d0], -R0 ;  /* 0x0000b40057027a23 */ /* 0x008fe20000010800 */
[----:B----4-:R-:W-:Y:S01]  /*14ff0*/  F2FP.PACK_AB R126, R17, R45 ;  /* 0x0000002d117e723e */ /* 0x010fe200000000ff */
[----:B------:R-:W-:Y:S01]  /*15000*/  IMAD.MOV.U32 R145, RZ, RZ, R116 ;  /* 0x000000ffff917224 */ /* 0x000fe200078e0074 */
[----:B------:R-:W-:Y:S01]  /*15010*/  MOV R116, R117 ;  /* 0x0000007500747202 */ /* 0x000fe20000000f00 */
[----:B------:R2:W-:Y:S01]  /*15020*/  MUFU.EX2 R16, R2 ;  /* 0x0000000200107308 */ /* 0x0005e20000000800 */
[----:B------:R-:W-:Y:S01]  /*15030*/  IMAD.MOV.U32 R117, RZ, RZ, R118 ;  /* 0x000000ffff757224 */ /* 0x000fe200078e0076 */
[----:B------:R-:W-:Y:S01]  /*15040*/  MOV R118, R119 ;  /* 0x0000007700767202 */ /* 0x000fe20000000f00 */
[----:B------:R-:W-:Y:S01]  /*15050*/  IMAD.MOV.U32 R119, RZ, RZ, R147 ;  /* 0x000000ffff777224 */ /* 0x000fe200078e0093 */
[----:B------:R-:W-:-:S04]  /*15060*/  MOV R147, R52 ;  /* 0x0000003400937202 */ /* 0x000fc80000000f00 */
[----:B------:R-:W-:Y:S01]  /*15070*/  MOV R88, R119 ;  /* 0x0000007700587202 */ /* 0x000fe20000000f00 */
[----:B------:R-:W-:Y:S02]  /*15080*/  IMAD.MOV.U32 R89, RZ, RZ, R147 ;  /* 0x000000ffff597224 */ /* 0x000fe400078e0093 */
[----:B--2---:R-:W-:Y:S01]  /*15090*/  FFMA.FTZ R2, R14, c[0x0][0x2d0], -R0 ;  /* 0x0000b4000e027a23 */ /* 0x004fe20000010800 */
[----:B------:R-:W-:Y:S01]  /*150a0*/  MOV R14, R11 ;  /* 0x0000000b000e7202 */ /* 0x000fe20000000f00 */
[----:B------:R-:W-:Y:S02]  /*150b0*/  IMAD.MOV.U32 R11, RZ, RZ, R115 ;  /* 0x000000ffff0b7224 */ /* 0x000fe400078e0073 */
[----:B------:R2:W3:Y:S01]  /*150c0*/  MUFU.EX2 R13, R2 ;  /* 0x00000002000d7308 */ /* 0x0004e20000000800 */
[----:B------:R-:W-:Y:S01]  /*150d0*/  IMAD.MOV.U32 R115, RZ, RZ, R127 ;  /* 0x000000ffff737224 */ /* 0x000fe200078e007f */
[----:B------:R-:W-:Y:S02]  /*150e0*/  MOV R127, R131 ;  /* 0x00000083007f7202 */ /* 0x000fe40000000f00 */
[----:B------:R-:W-:-:S02]  /*150f0*/  MOV R131, R139 ;  /* 0x0000008b00837202 */ /* 0x000fc40000000f00 */
[----:B------:R-:W-:Y:S02]  /*15100*/  MOV R139, R143 ;  /* 0x0000008f008b7202 */ /* 0x000fe40000000f00 */
[----:B------:R-:W4:Y:S01]  /*15110*/  LDSM.16.MT88.4 R140, [R222+0x3080] ;  /* 0x00308000de8c783b */ /* 0x000f220000004200 */
[----:B------:R-:W-:Y:S02]  /*15120*/  MOV R57, R127 ;  /* 0x0000007f00397202 */ /* 0x000fe40000000f00 */
[----:B------:R-:W-:Y:S02]  /*15130*/  MOV R71, R131 ;  /* 0x0000008300477202 */ /* 0x000fe40000000f00 */
[----:B------:R-:W-:Y:S02]  /*15140*/  F2FP.PACK_AB R131, R165, R18 ;  /* 0x00000012a583723e */ /* 0x000fe400000000ff */
[----:B------:R-:W-:Y:S01]  /*15150*/  MOV R59, R139 ;  /* 0x0000008b003b7202 */ /* 0x000fe20000000f00 */
[--C-:B--2---:R-:W-:Y:S01]  /*15160*/  FFMA.FTZ R2, R86, c[0x0][0x2d0], -R0.reuse ;  /* 0x0000b40056027a23 */ /* 0x104fe20000010800 */
[----:B---3--:R-:W-:Y:S01]  /*15170*/  F2FP.PACK_AB R125, R13, R16 ;  /* 0x000000100d7d723e */ /* 0x008fe200000000ff */
[----:B------:R-:W-:-:S02]  /*15180*/  FFMA.FTZ R0, R15, c[0x0][0x2d0], -R0 ;  /* 0x0000b4000f007a23 */ /* 0x000fc40000010800 */
[----:B------:R-:W-:Y:S01]  /*15190*/  IMAD.MOV.U32 R15, RZ, RZ, R10 ;  /* 0x000000ffff0f7224 */ /* 0x000fe200078e000a */
[----:B------:R-:W-:Y:S01]  /*151a0*/  MOV R10, R11 ;  /* 0x0000000b000a7202 */ /* 0x000fe20000000f00 */
[----:B------:R2:W-:Y:S03]  /*151b0*/  MUFU.EX2 R12, R2 ;  /* 0x00000002000c7308 */ /* 0x0005e60000000800 */
[----:B------:R-:W-:Y:S01]  /*151c0*/  F2FP.PACK_AB R130, R14, R15 ;  /* 0x0000000f0e82723e */ /* 0x000fe200000000ff */
[----:B------:R-:W-:Y:S02]  /*151d0*/  IMAD.MOV.U32 R55, RZ, RZ, R10 ;  /* 0x000000ffff377224 */ /* 0x000fe400078e000a */
[----:B------:R-:W-:Y:S01]  /*151e0*/  IMAD.MOV.U32 R10, RZ, RZ, R128 ;  /* 0x000000ffff0a7224 */ /* 0x000fe200078e0080 */
[----:B------:R-:W-:Y:S01]  /*151f0*/  F2FP.PACK_AB R128, R47, R46 ;  /* 0x0000002e2f80723e */ /* 0x000fe200000000ff */
[----:B------:R-:W3:Y:S06]  /*15200*/  MUFU.EX2 R11, R0 ;  /* 0x00000000000b7308 */ /* 0x000eec0000000800 */
[----:B-1----:R-:W-:Y:S01]  /*15210*/  HMMA.16816.F32 R176, R128, R184, R176 ;  /* 0x000000b880b0723c */ /* 0x002fe200000018b0 */
[----:B--2---:R-:W-:-:S07]  /*15220*/  IMAD.MOV.U32 R2, RZ, RZ, R53 ;  /* 0x000000ffff027224 */ /* 0x004fce00078e0035 */
[----:B------:R-:W-:Y:S01]  /*15230*/  HMMA.16816.F32 R188, R128, R186, R188 ;  /* 0x000000ba80bc723c */ /* 0x000fe200000018bc */
[----:B---3--:R-:W-:Y:S01]  /*15240*/  F2FP.PACK_AB R127, R11, R12 ;  /* 0x0000000c0b7f723e */ /* 0x008fe200000000ff */
[----:B------:R-:W-:-:S06]  /*15250*/  IMAD.MOV.U32 R0, RZ, RZ, R144 ;  /* 0x000000ffff007224 */ /* 0x000fcc00078e0090 */
[----:B----4-:R-:W-:Y:S08]  /*15260*/  HMMA.16816.F32 R132, R128, R140, R132 ;  /* 0x0000008c8084723c */ /* 0x010ff00000001884 */
[C---:B------:R-:W-:Y:S07]  /*15270*/  HMMA.16816.F32 R180, R124.reuse, R184, R72 ;  /* 0x000000b87cb4723c */ /* 0x040fee0000001848 */
[----:B------:R-:W-:Y:S01]  /*15280*/  IMAD.MOV.U32 R73, RZ, RZ, R116 ;  /* 0x000000ffff497224 */ /* 0x000fe200078e0074 */
[----:B------:R-:W-:Y:S01]  /*15290*/  HMMA.16816.F32 R184, R124, R186, R40 ;  /* 0x000000ba7cb8723c */ /* 0x000fe20000001828 */
[----:B------:R-:W-:Y:S01]  /*152a0*/  MOV R74, R117 ;  /* 0x00000075004a7202 */ /* 0x000fe20000000f00 */
[----:B------:R-:W-:Y:S01]  /*152b0*/  IMAD.MOV.U32 R75, RZ, RZ, R118 ;  /* 0x000000ffff4b7224 */ /* 0x000fe200078e0076 */
[----:B------:R-:W-:-:S04]  /*152c0*/  MOV R72, R145 ;  /* 0x0000009100487202 */ /* 0x000fc80000000f00 */
[----:B------:R-:W-:Y:S01]  /*152d0*/  MOV R41, R54 ;  /* 0x0000003600297202 */ /* 0x000fe20000000f00 */
[----:B------:R-:W-:Y:S01]  /*152e0*/  IMAD.MOV.U32 R40, RZ, RZ, R55 ;  /* 0x000000ffff287224 */ /* 0x000fe200078e0037 */
[----:B------:R-:W-:Y:S01]  /*152f0*/  HMMA.16816.F32 R116, R128, R4, R208 ;  /* 0x000000048074723c */ /* 0x000fe200000018d0 */
[----:B------:R-:W-:Y:S02]  /*15300*/  MOV R42, R146 ;  /* 0x00000092002a7202 */ /* 0x000fe40000000f00 */
[----:B------:R-:W-:-:S05]  /*15310*/  MOV R43, R82 ;  /* 0x00000052002b7202 */ /* 0x000fca0000000f00 */
[C---:B------:R-:W-:Y:S07]  /*15320*/  HMMA.16816.F32 R52, R128.reuse, R60, R244 ;  /* 0x0000003c8034723c */ /* 0x040fee00000018f4 */
[----:B------:R-:W-:Y:S01]  /*15330*/  IMAD.MOV.U32 R244, RZ, RZ, R71 ;  /* 0x000000fffff47224 */ /* 0x000fe200078e0047 */
[----:B------:R-:W-:Y:S01]  /*15340*/  MOV R247, R102 ;  /* 0x0000006600f77202 */ /* 0x000fe20000000f00 */
[----:B------:R-:W-:Y:S01]  /*15350*/  HMMA.16816.F32 R68, R128, R76, R240 ;  /* 0x0000004c8044723c */ /* 0x000fe200000018f0 */
[----:B------:R-:W-:-:S02]  /*15360*/  IMAD.MOV.U32 R245, RZ, RZ, R83 ;  /* 0x000000fffff57224 */ /* 0x000fc400078e0053 */
[----:B------:R-:W-:-:S04]  /*15370*/  IMAD.MOV.U32 R246, RZ, RZ, R103 ;  /* 0x000000fffff67224 */ /* 0x000fc800078e0067 */
[----:B------:R-:W-:Y:S01]  /*15380*/  MOV R241, R85 ;  /* 0x0000005500f17202 */ /* 0x000fe20000000f00 */
[----:B------:R-:W-:Y:S01]  /*15390*/  IMAD.MOV.U32 R240, RZ, RZ, R84 ;  /* 0x000000fffff07224 */ /* 0x000fe200078e0054 */
[----:B------:R-:W-:Y:S01]  /*153a0*/  HMMA.16816.F32 R100, R128, R108, R212 ;  /* 0x0000006c8064723c */ /* 0x000fe200000018d4 */
[----:B------:R-:W-:Y:S01]  /*153b0*/  IMAD.MOV.U32 R242, RZ, RZ, R80 ;  /* 0x000000fffff27224 */ /* 0x000fe200078e0050 */
[----:B------:R-:W-:-:S05]  /*153c0*/  MOV R243, R81 ;  /* 0x0000005100f37202 */ /* 0x000fca0000000f00 */
[----:B------:R-:W-:Y:S01]  /*153d0*/  MOV R215, c[0x0][0x2c4] ;  /* 0x0000b10000d77a02 */ /* 0x000fe20000000f00 */
[----:B------:R-:W-:Y:S03]  /*153e0*/  HMMA.16816.F32 R84, R128, R92, R216 ;  /* 0x0000005c8054723c */ /* 0x000fe600000018d8 */
[----:B------:R-:W-:-:S04]  /*153f0*/  ISETP.NE.AND P6, PT, R215, 0x1, PT ;  /* 0x00000001d700780c */ /* 0x000fc80003fc5270 */
[----:B------:R-:W-:Y:S01]  /*15400*/  MOV R216, R112 ;  /* 0x0000007000d87202 */ /* 0x000fe20000000f00 */
[----:B------:R-:W-:Y:S01]  /*15410*/  IMAD.MOV.U32 R217, RZ, RZ, R113 ;  /* 0x000000ffffd97224 */ /* 0x000fe200078e0071 */
[----:B------:R-:W-:Y:S01]  /*15420*/  MOV R218, R114 ;  /* 0x0000007200da7202 */ /* 0x000fe20000000f00 */
[----:B------:R-:W-:Y:S01]  /*15430*/  IMAD.MOV.U32 R219, RZ, RZ, R115 ;  /* 0x000000ffffdb7224 */ /* 0x000fe200078e0073 */
[----:B------:R-:W-:Y:S08]  /*15440*/  HMMA.16816.F32 R136, R124, R140, R64 ;  /* 0x0000008c7c88723c */ /* 0x000ff00000001840 */
[----:B------:R-:W-:Y:S08]  /*15450*/  HMMA.16816.F32 R112, R128, R110, R152 ;  /* 0x0000006e8070723c */ /* 0x000ff00000001898 */
[----:B------:R-:W-:Y:S07]  /*15460*/  HMMA.16816.F32 R152, R124, R156, R216 ;  /* 0x0000009c7c98723c */ /* 0x000fee00000018d8 */
        /* <DEDUP_REMOVED lines=33> */
[----:B------:R1:W5:Y:S01]  /*15680*/  LDL.LU R237, [R1+0xa0] ;  /* 0x0000a00001ed7983 */ /* 0x0003620000300800 */
[----:B------:R-:W-:Y:S01]  /*15690*/  MOV R201, R209 ;  /* 0x000000d100c97202 */ /* 0x000fe20000000f00 */
        /* <DEDUP_REMOVED lines=8> */
[----:B------:R-:W-:Y:S01]  /*15720*/  @P6 IMAD.HI.U32 R0, R201, c[0x0][0x2c8], RZ ;  /* 0x0000b200c9006a27 */ /* 0x000fe200078e00ff */
[----:B------:R-:W-:Y:S01]  /*15730*/  MOV R213, R218 ;  /* 0x000000da00d57202 */ /* 0x000fe20000000f00 */
[----:B------:R-:W-:Y:S01]  /*15740*/  HMMA.16816.F32 R148, R128, R156, R148 ;  /* 0x0000009c8094723c */ /* 0x000fe20000001894 */
[----:B------:R1:W5:Y:S01]  /*15750*/  LDL.LU R236, [R1+0x9c] ;  /* 0x00009c0001ec7983 */ /* 0x0003620000300800 */
[----:B------:R-:W-:Y:S01]  /*15760*/  IMAD.MOV.U32 R2, RZ, RZ, R57 ;  /* 0x000000ffff027224 */ /* 0x000fe200078e0039 */
[----:B------:R-:W-:Y:S01]  /*15770*/  @P6 SHF.R.U32.HI R201, RZ, c[0x0][0x2cc], R0 ;  /* 0x0000b300ffc96a19 */ /* 0x000fe20000011600 */
[----:B------:R-:W-:Y:S01]  /*15780*/  FADD.FTZ R8, R8, R247 ;  /* 0x000000f708087221 */ /* 0x000fe20000010000 */
[----:B------:R-:W-:Y:S01]  /*15790*/  MOV R218, R243 ;  /* 0x000000f300da7202 */ /* 0x000fe20000000f00 */
[----:B------:R-:W-:-:S02]  /*157a0*/  IMAD.MOV.U32 R204, RZ, RZ, R212 ;  /* 0x000000ffffcc7224 */ /* 0x000fc400078e00d4 */
[----:B------:R-:W-:Y:S01]  /*157b0*/  IMAD.MOV.U32 R210, RZ, RZ, R219 ;  /* 0x000000ffffd27224 */ /* 0x000fe200078e00db */
[C---:B------:R-:W-:Y:S01]  /*157c0*/  HMMA.16816.F32 R160, R128.reuse, R158, R160 ;  /* 0x0000009e80a0723c */ /* 0x040fe200000018a0 */
[----:B------:R-:W-:Y:S01]  /*157d0*/  IMAD.IADD R0, R202, 0x1, R201 ;  /* 0x00000001ca007824 */ /* 0x000fe200078e02c9 */
[----:B------:R-:W-:Y:S01]  /*157e0*/  MOV R247, R40 ;  /* 0x0000002800f77202 */ /* 0x000fe20000000f00 */
[----:B------:R-:W-:Y:S01]  /*157f0*/  IMAD.MOV.U32 R40, RZ, RZ, R2 ;  /* 0x000000ffff287224 */ /* 0x000fe200078e0002 */
[----:B------:R-:W-:Y:S01]  /*15800*/  MOV R209, R218 ;  /* 0x000000da00d17202 */ /* 0x000fe20000000f00 */
[----:B------:R-:W-:Y:S01]  /*15810*/  IMAD.MOV.U32 R212, RZ, RZ, R241 ;  /* 0x000000ffffd47224 */ /* 0x000fe200078e00f1 */
[----:B------:R-:W-:Y:S01]  /*15820*/  IADD3 R2, R0, c[0x0][0x328], RZ ;  /* 0x0000ca0000027a10 */ /* 0x000fe20007ffe0ff */
[----:B------:R-:W-:Y:S01]  /*15830*/  FADD.FTZ R10, R10, R203 ;  /* 0x000000cb0a0a7221 */ /* 0x000fe20000010000 */
[----:B------:R-:W-:Y:S01]  /*15840*/  MOV R243, R231 ;  /* 0x000000e700f37202 */ /* 0x000fe20000000f00 */
[----:B------:R-:W-:Y:S01]  /*15850*/  FADD.FTZ R9, R9, R208 ;  /* 0x000000d009097221 */ /* 0x000fe20000010000 */
[----:B------:R2:W3:Y:S01]  /*15860*/  R2UR UR10, R2 ;  /* 0x00000000020a73c2 */ /* 0x0004e200000e0000 */
[----:B------:R-:W-:Y:S01]  /*15870*/  MOV R205, R213 ;  /* 0x000000d500cd7202 */ /* 0x000fe20000000f00 */
[----:B------:R-:W-:Y:S01]  /*15880*/  IMAD.MOV.U32 R206, RZ, RZ, R215 ;  /* 0x000000ffffce7224 */ /* 0x000fe200078e00d7 */
[----:B------:R-:W-:Y:S01]  /*15890*/  MOV R215, R228 ;  /* 0x000000e400d77202 */ /* 0x000fe20000000f00 */
[----:B------:R-:W-:Y:S01]  /*158a0*/  IMAD.MOV.U32 R213, RZ, RZ, R217 ;  /* 0x000000ffffd57224 */ /* 0x000fe200078e00d9 */
[----:B------:R-:W-:Y:S01]  /*158b0*/  MOV R207, R216 ;  /* 0x000000d800cf7202 */ /* 0x000fe20000000f00 */
[----:B------:R-:W-:Y:S01]  /*158c0*/  FADD.FTZ R8, R209, R8 ;  /* 0x00000008d1087221 */ /* 0x000fe20000010000 */
[----:B------:R-:W-:Y:S01]  /*158d0*/  HMMA.16816.F32 R80, R128, R78, R196 ;  /* 0x0000004e8050723c */ /* 0x000fe200000018c4 */
[----:B------:R-:W-:Y:S01]  /*158e0*/  FADD.FTZ R10, R210, R10 ;  /* 0x0000000ad20a7221 */ /* 0x000fe20000010000 */
[----:B------:R1:W5:Y:S01]  /*158f0*/  LDL.LU R235, [R1+0x98] ;  /* 0x0000980001eb7983 */ /* 0x0003620000300800 */
[----:B------:R-:W-:-:S02]  /*15900*/  IMAD.MOV.U32 R241, RZ, RZ, R243 ;  /* 0x000000fffff17224 */ /* 0x000fc400078e00f3 */
[----:B------:R-:W-:Y:S01]  /*15910*/  FADD.FTZ R9, R211, R9 ;  /* 0x00000009d3097221 */ /* 0x000fe20000010000 */
[----:B------:R-:W-:Y:S01]  /*15920*/  MOV R217, R226 ;  /* 0x000000e200d97202 */ /* 0x000fe20000000f00 */
[----:B------:R-:W-:Y:S01]  /*15930*/  IMAD.MOV.U32 R243, RZ, RZ, R229 ;  /* 0x000000fffff37224 */ /* 0x000fe200078e00e5 */
[----:B------:R-:W-:Y:S01]  /*15940*/  MOV R218, R220 ;  /* 0x000000dc00da7202 */ /* 0x000fe20000000f00 */
[----:B------:R-:W-:Y:S01]  /*15950*/  IMAD.MOV.U32 R216, RZ, RZ, R227 ;  /* 0x000000ffffd87224 */ /* 0x000fe200078e00e3 */
[C---:B------:R-:W-:Y:S01]  /*15960*/  HMMA.16816.F32 R96, R128.reuse, R94, R172 ;  /* 0x0000005e8060723c */ /* 0x040fe200000018ac */
[----:B------:R-:W-:Y:S01]  /*15970*/  FADD.FTZ R8, R213, R8 ;  /* 0x00000008d5087221 */ /* 0x000fe20000010000 */
[----:B------:R1:W5:Y:S01]  /*15980*/  LDL.LU R234, [R1+0x94] ;  /* 0x0000940001ea7983 */ /* 0x0003620000300800 */
[----:B------:R-:W-:Y:S02]  /*15990*/  IMAD.MOV.U32 R41, RZ, RZ, R59 ;  /* 0x000000ffff297224 */ /* 0x000fe400078e003b */
[----:B--2---:R-:W-:Y:S01]  /*159a0*/  FADD.FTZ R2, R195, R212 ;  /* 0x000000d4c3027221 */ /* 0x004fe20000010000 */
[----:B------:R1:W5:Y:S01]  /*159b0*/  LDL.LU R233, [R1+0x90] ;  /* 0x0000900001e97983 */ /* 0x0003620000300800 */
[----:B------:R-:W-:Y:S01]  /*159c0*/  FADD.FTZ R10, R214, R10 ;  /* 0x0000000ad60a7221 */ /* 0x000fe20000010000 */
[----:B------:R-:W-:Y:S01]  /*159d0*/  HMMA.16816.F32 R128, R128, R6, R120 ;  /* 0x000000068080723c */ /* 0x000fe20000001878 */
[----:B------:R-:W-:Y:S01]  /*159e0*/  FADD.FTZ R2, R238, R2 ;  /* 0x00000002ee027221 */ /* 0x000fe20000010000 */
[----:B------:R1:W5:Y:S01]  /*159f0*/  LDL.LU R232, [R1+0x8c] ;  /* 0x00008c0001e87983 */ /* 0x0003620000300800 */
[----:B------:R-:W-:-:S02]  /*15a00*/  FADD.FTZ R9, R215, R9 ;  /* 0x00000009d7097221 */ /* 0x000fc40000010000 */
[----:B------:R-:W-:Y:S01]  /*15a10*/  FADD.FTZ R2, R252, R2 ;  /* 0x00000002fc027221 */ /* 0x000fe20000010000 */
[----:B------:R1:W5:Y:S01]  /*15a20*/  LDL.LU R231, [R1+0x88] ;  /* 0x0000880001e77983 */ /* 0x0003620000300800 */
[----:B------:R-:W-:Y:S01]  /*15a30*/  IMAD.MOV.U32 R219, RZ, RZ, R225 ;  /* 0x000000ffffdb7224 */ /* 0x000fe200078e00e1 */
[C---:B------:R-:W-:Y:S01]  /*15a40*/  HMMA.16816.F32 R140, R124.reuse, R142, R104 ;  /* 0x0000008e7c8c723c */ /* 0x040fe20000001868 */
[----:B------:R-:W-:Y:S01]  /*15a50*/  FADD.FTZ R8, R216, R8 ;  /* 0x00000008d8087221 */ /* 0x000fe20000010000 */
[----:B------:R1:W5:Y:S01]  /*15a60*/  LDL.LU R230, [R1+0x84] ;  /* 0x0000840001e67983 */ /* 0x0003620000300800 */
[----:B------:R-:W-:Y:S02]  /*15a70*/  FADD.FTZ R10, R217, R10 ;  /* 0x0000000ad90a7221 */ /* 0x000fe40000010000 */
[----:B------:R-:W-:Y:S01]  /*15a80*/  FADD.FTZ R9, R218, R9 ;  /* 0x00000009da097221 */ /* 0x000fe20000010000 */
[----:B------:R1:W5:Y:S02]  /*15a90*/  LDL.LU R229, [R1+0x80] ;  /* 0x0000800001e57983 */ /* 0x0003640000300800 */
[C---:B------:R-:W-:Y:S01]  /*15aa0*/  HMMA.16816.F32 R120, R124.reuse, R4, R240 ;  /* 0x000000047c78723c */ /* 0x040fe200000018f0 */
[----:B------:R-:W-:Y:S01]  /*15ab0*/  FADD.FTZ R8, R219, R8 ;  /* 0x00000008db087221 */ /* 0x000fe20000010000 */
[----:B------:R1:W5:Y:S04]  /*15ac0*/  LDL.LU R228, [R1+0x7c] ;  /* 0x00007c0001e47983 */ /* 0x0003680000300800 */
        /* <DEDUP_REMOVED lines=8> */
[----:B------:R-:W-:Y:S01]  /*15b50*/  FADD.FTZ R9, R246, R8 ;  /* 0x00000008f6097221 */ /* 0x000fe20000010000 */
[----:B------:R-:W-:Y:S01]  /*15b60*/  HMMA.16816.F32 R72, R124, R76, R72 ;  /* 0x0000004c7c48723c */ /* 0x000fe20000001848 */
[----:B------:R-:W-:Y:S01]  /*15b70*/  FADD.FTZ R8, R247, R4 ;  /* 0x00000004f7087221 */ /* 0x000fe20000010000 */
[----:B------:R1:W5:Y:S01]  /*15b80*/  LDL.LU R220, [R1+0x6c] ;  /* 0x00006c0001dc7983 */ /* 0x0003620000300800 */
[----:B------:R-:W-:Y:S02]  /*15b90*/  FADD.FTZ R4, R40, R2 ;  /* 0x0000000228047221 */ /* 0x000fe40000010000 */
[----:B------:R-:W-:-:S03]  /*15ba0*/  FADD.FTZ R2, R194, R5 ;  /* 0x00000005c2027221 */ /* 0x000fc60000010000 */
[----:B------:R-:W-:Y:S01]  /*15bb0*/  HMMA.16816.F32 R88, R124, R92, R88 ;  /* 0x0000005c7c58723c */ /* 0x000fe20000001858 */
[----:B------:R-:W-:Y:S02]  /*15bc0*/  FADD.FTZ R5, R41, R9 ;  /* 0x0000000929057221 */ /* 0x000fe40000010000 */
[----:B------:R-:W-:-:S05]  /*15bd0*/  FADD.FTZ R2, R193, R2 ;  /* 0x00000002c1027221 */ /* 0x000fca0000010000 */
[----:B------:R-:W-:Y:S01]  /*15be0*/  HMMA.16816.F32 R104, R124, R108, R204 ;  /* 0x0000006c7c68723c */ /* 0x000fe200000018cc */
[----:B------:R-:W-:-:S07]  /*15bf0*/  FADD.FTZ R5, R46, R5 ;  /* 0x000000052e057221 */ /* 0x000fce0000010000 */
[C---:B------:R-:W-:Y:S08]  /*15c00*/  HMMA.16816.F32 R156, R124.reuse, R158, R24 ;  /* 0x0000009e7c9c723c */ /* 0x040ff00000001818 */
[C---:B------:R-:W-:Y:S08]  /*15c10*/  HMMA.16816.F32 R60, R124.reuse, R62, R20 ;  /* 0x0000003e7c3c723c */ /* 0x040ff00000001814 */
[C---:B------:R-:W-:Y:S08]  /*15c20*/  HMMA.16816.F32 R76, R124.reuse, R78, R32 ;  /* 0x0000004e7c4c723c */ /* 0x040ff00000001820 */
[C---:B------:R-:W-:Y:S08]  /*15c30*/  HMMA.16816.F32 R92, R124.reuse, R94, R28 ;  /* 0x0000005e7c5c723c */ /* 0x040ff0000000181c */
[C---:B------:R-:W-:Y:S08]  /*15c40*/  HMMA.16816.F32 R108, R124.reuse, R110, R36 ;  /* 0x0000006e7c6c723c */ /* 0x040ff00000001824 */
        /* <DEDUP_REMOVED lines=16> */
[----:B------:R-:W-:Y:S01]  /*15d50*/  STL [R1+0x20], R7 ;  /* 0x0000200701007387 */ /* 0x000fe20000100800 */
[----:B------:R-:W-:-:S03]  /*15d60*/  FADD.FTZ R4, R17, R6 ;  /* 0x0000000611047221 */ /* 0x000fc60000010000 */
[----:B------:R2:W-:Y:S01]  /*15d70*/  STL [R1+0x24], R2 ;  /* 0x0000240201007387 */ /* 0x0005e20000100800 */
[----:B------:R-:W-:-:S03]  /*15d80*/  MOV R18, c[0x0][0x32c] ;  /* 0x0000cb0000127a02 */ /* 0x000fc60000000f00 */
[----:B------:R1:W-:Y:S01]  /*15d90*/  STL [R1+0x28], R4 ;  /* 0x0000280401007387 */ /* 0x0003e20000100800 */
[----:B------:R-:W-:Y:S01]  /*15da0*/  ISETP.GE.AND P5, PT, R18, 0x1, PT ;  /* 0x000000011200780c */ /* 0x000fe20003fa6270 */
[----:B--2---:R-:W-:-:S05]  /*15db0*/  FADD.FTZ R2, R11, R5 ;  /* 0x000000050b027221 */ /* 0x004fca0000010000 */
[----:B------:R1:W-:Y:S01]  /*15dc0*/  STL [R1+0x2c], R2 ;  /* 0x00002c0201007387 */ /* 0x0003e20000100800 */
[----:B------:R-:W-:-:S06]  /*15dd0*/  IADD3 R238, R19, -0x2, RZ ;  /* 0xfffffffe13ee7810 */ /* 0x000fcc0007ffe0ff */
[----:B---3--:R-:W-:Y:S05]  /*15de0*/  @!P5 BRA `(.L_x_3090) ;  /* 0x000001700000d947 */ /* 0x008fea0003800000 */
[C---:B------:R-:W-:Y:S01]  /*15df0*/  ISETP.GT.AND P0, PT, R0.reuse, RZ, PT ;  /* 0x000000ff0000720c */ /* 0x040fe20003f04270 */
[----:B------:R-:W-:Y:S01]  /*15e00*/  ULDC UR6, c[0x0][0x32c] ;  /* 0x0000cb0000067ab9 */ /* 0x000fe20000000800 */
[----:B-1----:R-:W-:-:S04]  /*15e10*/  IADD3 R2, R0, -0x1, RZ ;  /* 0xffffffff00027810 */ /* 0x002fc80007ffe0ff */
[----:B------:R1:W2:Y:S07]  /*15e20*/  R2UR UR12, R2 ;  /* 0x00000000020c73c2 */ /* 0x0002ae00000e0000 */
[----:B-12---:R-:W-:Y:S05]  /*15e30*/  @P0 BRA `(.L_x_3091) ;  /* 0x0000009000000947 */ /* 0x006fea0003800000 */
[----:B------:R-:W1:Y:S01]  /*15e40*/  R2UR UR12, R0 ;  /* 0x00000000000c73c2 */ /* 0x000e6200000e0000 */
[----:B------:R-:W-:Y:S02]  /*15e50*/  UISETP.NE.AND UP0, UPT, UR6, 0x1, UPT ;  /* 0x000000010600788c */ /* 0x000fe4000bf05270 */
[----:B------:R-:W-:-:S02]  /*15e60*/  ULDC.64 UR4, c[0x0][0x330] ;  /* 0x0000cc0000047ab9 */ /* 0x000fc40000000a00 */
[----:B-1----:R-:W-:-:S04]  /*15e70*/  UIADD3 UR12, -UR12, URZ, URZ ;  /* 0x0000003f0c0c7290 */ /* 0x002fc8000fffe13f */
[----:B------:R-:W-:-:S07]  /*15e80*/  UIMAD.WIDE.U32 UR16, UR12, UR4, URZ ;  /* 0x000000040c1072a5 */ /* 0x000fce000f8e003f */
[----:B------:R-:W-:Y:S02]  /*15e90*/  @UP0 UMOV UR13, UR17 ;  /* 0x00000011000d0c82 */ /* 0x000fe40008000000 */
[----:B------:R-:W-:-:S04]  /*15ea0*/  @UP0 USHF.R.U32.HI UR12, URZ, UR5, UR13 ;  /* 0x000000053f0c0299 */ /* 0x000fc8000801160d */
[----:B------:R-:W-:Y:S01]  /*15eb0*/  ULOP3.LUT UR12, URZ, UR12, URZ, 0x33, !UPT ;  /* 0x0000000c3f0c7292 */ /* 0x000fe2000f8e333f */
[----:B------:R-:W-:Y:S05]  /*15ec0*/  BRA `(.L_x_3092) ;  /* 0x0000005000007947 */ /* 0x000fea0003800000 */
.L_x_3091:
[----:B------:R-:W-:Y:S02]  /*15ed0*/  UISETP.NE.AND UP0, UPT, UR6, 0x1, UPT ;  /* 0x000000010600788c */ /* 0x000fe4000bf05270 */
[----:B------:R-:W-:Y:S02]  /*15ee0*/  ULDC.64 UR4, c[0x0][0x330] ;  /* 0x0000cc0000047ab9 */ /* 0x000fe40000000a00 */
[----:B------:R-:W-:-:S07]  /*15ef0*/  UIMAD.WIDE.U32 UR16, UR12, UR4, URZ ;  /* 0x000000040c1072a5 */ /* 0x000fce000f8e003f */
[----:B------:R-:W-:Y:S02]  /*15f00*/  @UP0 UMOV UR13, UR17 ;  /* 0x00000011000d0c82 */ /* 0x000fe40008000000 */
[----:B------:R-:W-:Y:S02]  /*15f10*/  @UP0 USHF.R.U32.HI UR12, URZ, UR5, UR13 ;  /* 0x000000053f0c0299 */ /* 0x000fe4000801160d */
.L_x_3092:
[----:B------:R-:W-:Y:S02]  /*15f20*/  ULDC UR4, c[0x0][0x32c] ;  /* 0x0000cb0000047ab9 */ /* 0x000fe40000000800 */
[----:B------:R-:W-:-:S04]  /*15f30*/  UIMAD UR4, UR12, UR6, UR4 ;  /* 0x000000060c0472a4 */ /* 0x000fc8000f8e0204 */
[----:B------:R-:W-:-:S04]  /*15f40*/  UISETP.LT.AND UP0, UPT, UR10, UR4, UPT ;  /* 0x000000040a00728c */ /* 0x000fc8000bf01270 */
[----:B------:R-:W-:-:S04]  /*15f50*/  USEL UR10, UR10, UR4, UP0 ;  /* 0x000000040a0a7287 */ /* 0x000fc80008000000 */
.L_x_3090:
[----:B------:R-:W-:-:S04]  /*15f60*/  UIMAD.WIDE UR4, UR10, 0x2aaaaaab, URZ ;  /* 0x2aaaaaab0a0478a5 */ /* 0x000fc8000f8e023f */
[----:B------:R-:W-:-:S04]  /*15f70*/  USHF.R.U32.HI UR4, URZ, 0x1f, UR5 ;  /* 0x0000001f3f047899 */ /* 0x000fc80008011605 */
[----:B------:R-:W-:-:S04]  /*15f80*/  ULEA.HI.SX32 UR4, UR5, UR4, 0x1d ;  /* 0x0000000405047291 */ /* 0x000fc8000f8fea3f */
[----:B------:R-:W-:-:S04]  /*15f90*/  UISETP.LT.AND UP0, UPT, UR7, UR4, UPT ;  /* 0x000000040700728c */ /* 0x000fc8000bf01270 */
[----:B------:R-:W-:-:S06]  /*15fa0*/  USEL UR4, UR7, UR4, !UP0 ;  /* 0x0000000407047287 */ /* 0x000fcc000c000000 */
[----:B------:R-:W-:-:S13]  /*15fb0*/  ISETP.GE.AND P0, PT, R238, UR4, PT ;  /* 0x00000004ee007c0c */ /* 0x000fda000bf06270 */
[----:B------:R-:W-:Y:S05]  /*15fc0*/  @!P0 BRA `(.L_x_3093) ;  /* 0x0000451000008947 */ /* 0x000fea0003800000 */
[----:B------:R-:W2:Y:S01]  /*15fd0*/  LDL R0, [R1+0x40] ;  /* 0x0000400001007983 */ /* 0x000ea20000100800 */
[----:B------:R-:W-:Y:S01]  /*15fe0*/  IMAD.MOV.U32 R166, RZ, RZ, R168 ;  /* 0x000000ffffa67224 */ /* 0x000fe200078e00a8 */
[----:B------:R-:W-:Y:S01]  /*15ff0*/  MOV R171, R3 ;  /* 0x0000000300ab7202 */ /* 0x000fe20000000f00 */
[----:B------:R-:W-:Y:S01]  /*16000*/  IMAD.MOV.U32 R164, RZ, RZ, R169 ;  /* 0x000000ffffa47224 */ /* 0x000fe200078e00a9 */
[----:B------:R-:W-:Y:S01]  /*16010*/  MOV R170, R167 ;  /* 0x000000a700aa7202 */ /* 0x000fe20000000f00 */
[----:B--2---:R-:W-:-:S05]  /*16020*/  @P6 IMAD.HI.U32 R0, R0, c[0x0][0x2c8], RZ ;  /* 0x0000b20000006a27 */ /* 0x004fca00078e00ff */
[----:B------:R-:W-:-:S05]  /*16030*/  @P6 SHF.R.U32.HI R0, RZ, c[0x0][0x2cc], R0 ;  /* 0x0000b300ff006a19 */ /* 0x000fca0000011600 */
[----:B------:R2:W-:Y:S02]  /*16040*/  @P6 STL [R1+0x3c], R0 ;  /* 0x00003c0001006387 */ /* 0x0005e40000100800 */
.L_x_3110:
[----:B-12---:R-:W2:Y:S01]  /*16050*/  LDL R0, [R1+0x38] ;  /* 0x0000380001007983 */ /* 0x006ea20000100800 */
[----:B------:R-:W-:Y:S04]  /*16060*/  DEPBAR.LE SB0, 0x0 ;  /* 0x000080000000791a */ /* 0x000fe80000000000 */
[----:B------:R-:W3:Y:S01]  /*16070*/  LDL.64 R36, [R1+0x58] ;  /* 0x0000580001247983 */ /* 0x000ee20000100a00 */
[C---:B------:R-:W-:Y:S01]  /*16080*/  ISETP.LT.AND P0, PT, R238.reuse, UR7, PT ;  /* 0x00000007ee007c0c */ /* 0x040fe2000bf01270 */
[----:B------:R-:W-:Y:S03]  /*16090*/  IMAD.MOV.U32 R167, RZ, RZ, c[0x0][0x1e0] ;  /* 0x00007800ffa77624 */ /* 0x000fe600078e00ff */
[----:B-1----:R-:W3:Y:S05]  /*160a0*/  LDL.64 R2, [R1+0x60] ;  /* 0x0000600001027983 */ /* 0x002eea0000100a00 */
[----:B------:R-:W-:Y:S06]  /*160b0*/  BAR.SYNC.DEFER_BLOCKING 0x0 ;  /* 0x0000000000007b1d */ /* 0x000fec0000010000 */
[----:B-----5:R-:W-:Y:S05]  /*160c0*/  LDSM.16.M88.4 R48, [R227+0x8080] ;  /* 0x00808000e330783b */ /* 0x020fea0000000200 */
[----:B------:R-:W1:Y:S05]  /*160d0*/  LDSM.16.M88.4 R16, [R220+0x5080] ;  /* 0x00508000dc10783b */ /* 0x000e6a0000000200 */
[----:B------:R-:W4:Y:S05]  /*160e0*/  LDSM.16.M88.4 R44, [R227+0xa080] ;  /* 0x00a08000e32c783b */ /* 0x000f2a0000000200 */
[----:B------:R-:W4:Y:S05]  /*160f0*/  LDSM.16.M88.4 R32, [R220+0x5880] ;  /* 0x00588000dc20783b */ /* 0x000f2a0000000200 */
[----:B------:R-:W3:Y:S05]  /*16100*/  LDL.64 R242, [R1+0x48] ;  /* 0x0000480001f27983 */ /* 0x000eea0000100a00 */
[----:B------:R-:W2:Y:S05]  /*16110*/  LDSM.16.M88.4 R172, [R220+0x6080] ;  /* 0x00608000dcac783b */ /* 0x000eaa0000000200 */
        /* <DEDUP_REMOVED lines=8> */
[-C--:B------:R-:W-:Y:S01]  /*161a0*/  HMMA.16816.F32 R12, R44, R18.reuse, RZ ;  /* 0x000000122c0c723c */ /* 0x080fe200000018ff */
[----:B------:R-:W1:Y:S07]  /*161b0*/  LDSM.16.M88.4 R208, [R236] ;  /* 0x00000000ecd0783b */ /* 0x000e6e0000000200 */
[C---:B------:R-:W-:Y:S08]  /*161c0*/  HMMA.16816.F32 R16, R48.reuse, R18, RZ ;  /* 0x000000123010723c */ /* 0x040ff000000018ff */
[-C--:B------:R-:W-:Y:S08]  /*161d0*/  HMMA.16816.F32 R20, R48, R32.reuse, RZ ;  /* 0x000000203014723c */ /* 0x080ff000000018ff */
[C---:B------:R-:W-:Y:S07]  /*161e0*/  HMMA.16816.F32 R24, R44.reuse, R32, RZ ;  /* 0x000000202c18723c */ /* 0x040fee00000018ff */
[----:B------:R-:W-:Y:S01]  /*161f0*/  @!P0 IMAD.WIDE.U32 R32, R238, c[0x0][0x208], RZ ;  /* 0x00008200ee208a25 */ /* 0x000fe200078e00ff */
[-C--:B------:R-:W-:Y:S01]  /*16200*/  HMMA.16816.F32 R28, R44, R34.reuse, RZ ;  /* 0x000000222c1c723c */ /* 0x080fe200000018ff */
[C---:B--2---:R-:W-:Y:S02]  /*16210*/  LOP3.LUT P4, RZ, R0.reuse, 0x40, RZ, 0xc0, !PT ;  /* 0x0000004000ff7812 */ /* 0x044fe4000788c0ff */
[----:B------:R-:W-:Y:S02]  /*16220*/  LOP3.LUT P3, RZ, R0, 0x80, RZ, 0xc0, !PT ;  /* 0x0000008000ff7812 */ /* 0x000fe4000786c0ff */
[----:B------:R-:W-:Y:S07]  /*16230*/  @!P0 SHF.R.S32.HI R0, RZ, 0x1f, R238 ;  /* 0x0000001fff008819 */ /* 0x000fee00000114ee */
[----:B------:R-:W-:Y:S02]  /*16240*/  @!P0 IMAD R0, R0, c[0x0][0x208], RZ ;  /* 0x0000820000008a24 */ /* 0x000fe400078e02ff */
[----:B---3--:R-:W-:Y:S02]  /*16250*/  @!P0 IMAD.MOV.U32 R3, RZ, RZ, R37 ;  /* 0x000000ffff038224 */ /* 0x008fe400078e0025 */
[----:B------:R-:W-:Y:S02]  /*16260*/  @!P0 IMAD R0, R238, c[0x0][0x20c], R0 ;  /* 0x00008300ee008a24 */ /* 0x000fe400078e0200 */
[----:B------:R-:W-:Y:S04]  /*16270*/  @!P0 IMAD.WIDE.U32 R2, R32, 0x30, R2 ;  /* 0x0000003020028825 */ /* 0x000fe800078e0002 */
[----:B------:R-:W-:Y:S02]  /*16280*/  @!P0 IMAD.IADD R0, R33, 0x1, R0 ;  /* 0x0000000121008824 */ /* 0x000fe400078e0200 */
[C---:B------:R-:W-:Y:S02]  /*16290*/  HMMA.16816.F32 R32, R48.reuse, R34, RZ ;  /* 0x000000223020723c */ /* 0x040fe400000018ff */
[----:B------:R-:W-:Y:S02]  /*162a0*/  @!P0 IMAD R0, R0, 0x30, RZ ;  /* 0x0000003000008824 */ /* 0x000fe400078e02ff */
[----:B------:R-:W-:Y:S02]  /*162b0*/  @!P0 IMAD.SHL.U32 R168, R2, 0x2, RZ ;  /* 0x0000000202a88824 */ /* 0x000fe400078e00ff */
[----:B------:R-:W-:Y:S02]  /*162c0*/  @!P0 IMAD.IADD R0, R3, 0x1, R0 ;  /* 0x0000000103008824 */ /* 0x000fe400078e0200 */
[-C--:B------:R-:W-:Y:S01]  /*162d0*/  HMMA.16816.F32 R36, R48, R172.reuse, RZ ;  /* 0x000000ac3024723c */ /* 0x080fe200000018ff */
[----:B------:R-:W-:Y:S03]  /*162e0*/  @!P0 IADD3 R212, P2, R168, 0x80, RZ ;  /* 0x00000080a8d48810 */ /* 0x000fe60007f5e0ff */
[----:B------:R-:W-:Y:S02]  /*162f0*/  @!P0 SHF.L.U64.HI R3, R2, 0x1, R0 ;  /* 0x0000000102038819 */ /* 0x000fe40000010200 */
[----:B------:R-:W-:Y:S02]  /*16300*/  @!P0 IADD3 R212, P1, R212, c[0x0][0x1f8], RZ ;  /* 0x00007e00d4d48a10 */ /* 0x000fe40007f3e0ff */
[C---:B------:R-:W-:Y:S04]  /*16310*/  HMMA.16816.F32 R40, R44.reuse, R172, RZ ;  /* 0x000000ac2c28723c */ /* 0x040fe800000018ff */
[----:B------:R-:W-:Y:S02]  /*16320*/  @!P0 IADD3.X R213, RZ, c[0x0][0x1fc], R3, P1, P2 ;  /* 0x00007f00ffd58a10 */ /* 0x000fe40000fe4403 */
[----:B------:R-:W-:Y:S02]  /*16330*/  @!P0 IADD3 R168, P1, R168, c[0x0][0x1f8], RZ ;  /* 0x00007e00a8a88a10 */ /* 0x000fe40007f3e0ff */
[-C--:B------:R-:W-:Y:S04]  /*16340*/  HMMA.16816.F32 R44, R44, R174.reuse, RZ ;  /* 0x000000ae2c2c723c */ /* 0x080fe800000018ff */
[----:B------:R-:W-:Y:S02]  /*16350*/  @!P0 IADD3.X R169, R3, c[0x0][0x1fc], RZ, P1, !PT ;  /* 0x00007f0003a98a10 */ /* 0x000fe40000ffe4ff */
[----:B------:R-:W-:Y:S02]  /*16360*/  @!P0 IADD3 R2, P2, R168, UR9, RZ ;  /* 0x00000009a8028c10 */ /* 0x000fe4000ff5e0ff */
[----:B------:R-:W-:Y:S01]  /*16370*/  HMMA.16816.F32 R48, R48, R174, RZ ;  /* 0x000000ae3030723c */ /* 0x000fe200000018ff */
[----:B------:R-:W-:Y:S01]  /*16380*/  @!PT LDS RZ, [RZ] ;  /* 0x00000000fffff984 */ /* 0x000fe20000000800 */
[----:B------:R-:W-:Y:S01]  /*16390*/  @!PT LDS RZ, [RZ] ;  /* 0x00000000fffff984 */ /* 0x000fe20000000800 */
[----:B------:R-:W-:Y:S01]  /*163a0*/  @!PT LDS RZ, [RZ] ;  /* 0x00000000fffff984 */ /* 0x000fe20000000800 */
[----:B------:R2:W-:Y:S03]  /*163b0*/  @!P0 LDGSTS.E.BYPASS.LTC128B.128 [R239+0x2080], [R168.64], !P4 ;  /* 0x02080000a8ef8fae */ /* 0x0005e6000e101d4e */
[----:B------:R-:W-:Y:S02]  /*163c0*/  @!P0 IADD3.X R3, R169, UR8, RZ, P2, !PT ;  /* 0x00000008a9038c10 */ /* 0x000fe400097fe4ff */
[----:B------:R3:W-:Y:S01]  /*163d0*/  @!P0 LDGSTS.E.BYPASS.LTC128B.128 [R239+0x3880], [R212.64], !P3 ;  /* 0x03880000d4ef8fae */ /* 0x0007e2000d901d4e */
[----:B------:R-:W-:Y:S01]  /*163e0*/  @!P0 IADD3 R172, P1, R2, UR9, RZ ;  /* 0x0000000902ac8c10 */ /* 0x000fe2000ff3e0ff */
[-C--:B-1----:R-:W-:Y:S03]  /*163f0*/  HMMA.16816.F32 R4, R192, R196.reuse, R4 ;  /* 0x000000c4c004723c */ /* 0x082fe60000001804 */
[----:B------:R1:W-:Y:S02]  /*16400*/  @!P0 LDGSTS.E.BYPASS.LTC128B.128 [R239+0x2880], [R2.64], !P4 ;  /* 0x0288000002ef8fae */ /* 0x0003e4000e101d4e */
[----:B------:R-:W-:Y:S03]  /*16410*/  @!P0 IADD3.X R173, R3, UR8, RZ, P1, !PT ;  /* 0x0000000803ad8c10 */ /* 0x000fe60008ffe4ff */
[C---:B------:R-:W-:Y:S01]  /*16420*/  HMMA.16816.F32 R8, R200.reuse, R196, R8 ;  /* 0x000000c4c808723c */ /* 0x040fe20000001808 */
[----:B------:R1:W-:Y:S05]  /*16430*/  @!P0 LDGSTS.E.BYPASS.LTC128B.128 [R239+0x4080], [R2.64+0x80], !P3 ;  /* 0x0408008002ef8fae */ /* 0x0003ea000d901d4e */
[----:B------:R2:W-:Y:S02]  /*16440*/  @!P0 LDGSTS.E.BYPASS.LTC128B.128 [R239+0x3080], [R172.64], !P4 ;  /* 0x03080000acef8fae */ /* 0x0005e4000e101d4e */
[-C--:B------:R-:W-:Y:S03]  /*16450*/  HMMA.16816.F32 R12, R200, R198.reuse, R12 ;  /* 0x000000c6c80c723c */ /* 0x080fe6000000180c */
[----:B------:R2:W-:Y:S01]  /*16460*/  @!P0 LDGSTS.E.BYPASS.LTC128B.128 [R239+0x4880], [R172.64+0x80], !P3 ;  /* 0x04880080acef8fae */ /* 0x0005e2000d901d4e */
[C---:B------:R-:W-:Y:S04]  /*16470*/  ISETP.GT.AND P0, PT, R238.reuse, UR7, PT ;  /* 0x00000007ee007c0c */ /* 0x040fe8000bf04270 */
[C---:B------:R-:W-:Y:S01]  /*16480*/  HMMA.16816.F32 R16, R192.reuse, R198, R16 ;  /* 0x000000c6c010723c */ /* 0x040fe20000001810 */
[----:B---3--:R-:W-:Y:S05]  /*16490*/  LDSM.16.M88.4 R212, [R226+0x5080] ;  /* 0x00508000e2d4783b */ /* 0x008fea0000000200 */
[----:B------:R-:W0:Y:S02]  /*164a0*/  LDGDEPBAR ;  /* 0x00000000000079af */ /* 0x000e240000000000 */
[-C--:B----4-:R-:W-:Y:S03]  /*164b0*/  HMMA.16816.F32 R20, R192, R204.reuse, R20 ;  /* 0x000000ccc014723c */ /* 0x090fe60000001814 */
[----:B------:R-:W-:Y:S01]  /*164c0*/  LDSM.16.M88.4 R216, [R228+0xa080] ;  /* 0x00a08000e4d8783b */ /* 0x000fe20000000200 */
[----:B------:R-:W-:Y:S01]  /*164d0*/  @P0 IADD3 R0, R238, -0x1, RZ ;  /* 0xffffffffee000810 */ /* 0x000fe20007ffe0ff */
[----:B-1----:R-:W-:Y:S03]  /*164e0*/  @P0 IMAD.MOV.U32 R3, RZ, RZ, R243 ;  /* 0x000000ffff030224 */ /* 0x002fe600078e00f3 */
[C---:B------:R-:W-:Y:S01]  /*164f0*/  HMMA.16816.F32 R24, R200.reuse, R204, R24 ;  /* 0x000000ccc818723c */ /* 0x040fe20000001818 */
[----:B------:R-:W-:Y:S03]  /*16500*/  LDSM.16.M88.4 R196, [R226+0x5880] ;  /* 0x00588000e2c4783b */ /* 0x000fe60000000200 */
[----:B--2---:R-:W-:Y:S01]  /*16510*/  @P0 IMAD.WIDE.U32 R168, R0, c[0x0][0x1e0], RZ ;  /* 0x0000780000a80a25 */ /* 0x004fe200078e00ff */
[----:B------:R-:W-:Y:S01]  /*16520*/  @P0 SHF.R.S32.HI R2, RZ, 0x1f, R0 ;  /* 0x0000001fff020819 */ /* 0x000fe20000011400 */
[----:B------:R-:W1:Y:S02]  /*16530*/  LDSM.16.M88.4 R172, [R228+0x8080] ;  /* 0x00808000e4ac783b */ /* 0x000e640000000200 */
[-C--:B------:R-:W-:Y:S04]  /*16540*/  HMMA.16816.F32 R28, R200, R206.reuse, R28 ;  /* 0x000000cec81c723c */ /* 0x080fe8000000181c */
[----:B------:R-:W-:Y:S04]  /*16550*/  @P0 IMAD R2, R2, c[0x0][0x1e0], RZ ;  /* 0x0000780002020a24 */ /* 0x000fe800078e02ff */
[C---:B------:R-:W-:Y:S01]  /*16560*/  HMMA.16816.F32 R32, R192.reuse, R206, R32 ;  /* 0x000000cec020723c */ /* 0x040fe20000001820 */
[----:B------:R-:W-:Y:S03]  /*16570*/  LDSM.16.M88.4 R204, [R225] ;  /* 0x00000000e1cc783b */ /* 0x000fe60000000200 */
[----:B------:R-:W-:Y:S04]  /*16580*/  @P0 IMAD R2, R0, c[0x0][0x1e4], R2 ;  /* 0x0000790000020a24 */ /* 0x000fe800078e0202 */
[-C--:B------:R-:W-:Y:S04]  /*16590*/  HMMA.16816.F32 R36, R192, R208.reuse, R36 ;  /* 0x000000d0c024723c */ /* 0x080fe80000001824 */
[----:B------:R-:W-:Y:S02]  /*165a0*/  @P0 IMAD.IADD R0, R169, 0x1, R2 ;  /* 0x00000001a9000824 */ /* 0x000fe400078e0202 */
[----:B------:R-:W-:Y:S02]  /*165b0*/  @P0 IMAD.MOV.U32 R2, RZ, RZ, R240 ;  /* 0x000000ffff020224 */ /* 0x000fe400078e00f0 */
[C---:B------:R-:W-:Y:S01]  /*165c0*/  HMMA.16816.F32 R40, R200.reuse, R208, R40 ;  /* 0x000000d0c828723c */ /* 0x040fe20000001828 */
[----:B------:R-:W-:Y:S03]  /*165d0*/  IMAD.MOV.U32 R240, RZ, RZ, 0x5 ;  /* 0x00000005fff07424 */ /* 0x000fe600078e00ff */
[----:B------:R-:W-:Y:S04]  /*165e0*/  @P0 IMAD.WIDE.U32 R2, R168, 0x30, R2 ;  /* 0x00000030a8020825 */ /* 0x000fe800078e0002 */
[-C--:B------:R-:W-:Y:S01]  /*165f0*/  HMMA.16816.F32 R44, R200, R210.reuse, R44 ;  /* 0x000000d2c82c723c */ /* 0x080fe2000000182c */
[----:B------:R-:W-:Y:S03]  /*16600*/  LDSM.16.M88.4 R200, [R230+0x8080] ;  /* 0x00808000e6c8783b */ /* 0x000fe60000000200 */
[----:B------:R-:W-:Y:S04]  /*16610*/  @P0 IMAD R0, R0, 0x30, RZ ;  /* 0x0000003000000824 */ /* 0x000fe800078e02ff */
[----:B------:R-:W-:Y:S01]  /*16620*/  HMMA.16816.F32 R48, R192, R210, R48 ;  /* 0x000000d2c030723c */ /* 0x000fe20000001830 */
[----:B------:R-:W2:Y:S03]  /*16630*/  LDSM.16.M88.4 R192, [R226+0x6080] ;  /* 0x00608000e2c0783b */ /* 0x000ea60000000200 */
[----:B------:R-:W-:Y:S02]  /*16640*/  @P0 IMAD.IADD R3, R3, 0x1, R0 ;  /* 0x0000000103030824 */ /* 0x000fe400078e0200 */
[----:B------:R-:W3:Y:S01]  /*16650*/  LDSM.16.M88.4 R208, [R230+0xa080] ;  /* 0x00a08000e6d0783b */ /* 0x000ee20000000200 */
[----:B------:R-:W-:Y:S01]  /*16660*/  @P0 IMAD.SHL.U32 R0, R2, 0x2, RZ ;  /* 0x0000000202000824 */ /* 0x000fe200078e00ff */
[-C--:B-1----:R-:W-:Y:S05]  /*16670*/  HMMA.16816.F32 R4, R172, R212.reuse, R4 ;  /* 0x000000d4ac04723c */ /* 0x082fea0000001804 */
[----:B------:R-:W-:Y:S02]  /*16680*/  @P0 IADD3 R168, P1, R0, c[0x0][0x1c8], RZ ;  /* 0x0000720000a80a10 */ /* 0x000fe40007f3e0ff */
[----:B------:R-:W-:Y:S01]  /*16690*/  @P0 SHF.L.U64.HI R2, R2, 0x1, R3 ;  /* 0x0000000102020819 */ /* 0x000fe20000010203 */
[C---:B------:R-:W-:Y:S04]  /*166a0*/  HMMA.16816.F32 R8, R216.reuse, R212, R8 ;  /* 0x000000d4d808723c */ /* 0x040fe80000001808 */
[----:B------:R-:W-:Y:S01]  /*166b0*/  @P0 IADD3.X R169, R2, c[0x0][0x1cc], RZ, P1, !PT ;  /* 0x0000730002a90a10 */ /* 0x000fe20000ffe4ff */
[C---:B------:R-:W-:Y:S01]  /*166c0*/  @P0 IMAD.SHL.U32 R3, R167.reuse, 0x20, RZ ;  /* 0x00000020a7030824 */ /* 0x040fe200078e00ff */
[----:B------:R-:W-:Y:S02]  /*166d0*/  @P0 IADD3 R0, P2, R0, 0x80, RZ ;  /* 0x0000008000000810 */ /* 0x000fe40007f5e0ff */
        /* <DEDUP_REMOVED lines=13> */
[----:B------:R-:W2:Y:S05]  /*167b0*/  LDSM.16.M88.4 R172, [R225+0x1000] ;  /* 0x00100000e1ac783b */ /* 0x000eaa0000000200 */
[----:B------:R-:W4:Y:S02]  /*167c0*/  LDSM.16.M88.4 R192, [R227+0xc080] ;  /* 0x00c08000e3c0783b */ /* 0x000f240000000200 */
[-C--:B------:R-:W-:Y:S08]  /*167d0*/  HMMA.16816.F32 R4, R200, R204.reuse, R4 ;  /* 0x000000ccc804723c */ /* 0x080ff00000001804 */
[C---:B---3--:R-:W-:Y:S08]  /*167e0*/  HMMA.16816.F32 R8, R208.reuse, R204, R8 ;  /* 0x000000ccd008723c */ /* 0x048ff00000001808 */
        /* <DEDUP_REMOVED lines=13> */
[----:B------:R-:W1:Y:S05]  /*168c0*/  LDSM.16.M88.4 R172, [R220+0x7880] ;  /* 0x00788000dcac783b */ /* 0x000e6a0000000200 */
[----:B------:R-:W2:Y:S02]  /*168d0*/  LDSM.16.M88.4 R200, [R229+0xc080] ;  /* 0x00c08000e5c8783b */ /* 0x000ea40000000200 */
[-C--:B----4-:R-:W-:Y:S08]  /*168e0*/  HMMA.16816.F32 R4, R192, R196.reuse, R4 ;  /* 0x000000c4c004723c */ /* 0x090ff00000001804 */
        /* <DEDUP_REMOVED lines=14> */
[----:B------:R-:W1:Y:S05]  /*169d0*/  LDSM.16.M88.4 R172, [R233] ;  /* 0x00000000e9ac783b */ /* 0x000e6a0000000200 */
[----:B------:R-:W4:Y:S02]  /*169e0*/  LDSM.16.M88.4 R192, [R228+0xc080] ;  /* 0x00c08000e4c0783b */ /* 0x000f240000000200 */
[-C--:B--2---:R-:W-:Y:S08]  /*169f0*/  HMMA.16816.F32 R4, R200, R208.reuse, R4 ;  /* 0x000000d0c804723c */ /* 0x084ff00000001804 */
[C---:B------:R-:W-:Y:S08]  /*16a00*/  HMMA.16816.F32 R8, R212.reuse, R208, R8 ;  /* 0x000000d0d408723c */ /* 0x040ff00000001808 */
[-C--:B------:R-:W-:Y:S08]  /*16a10*/  HMMA.16816.F32 R12, R212, R210.reuse, R12 ;  /* 0x000000d2d40c723c */ /* 0x080ff0000000180c */
[C---:B------:R-:W-:Y:S01]  /*16a20*/  HMMA.16816.F32 R16, R200.reuse, R210, R16 ;  /* 0x000000d2c810723c */ /* 0x040fe20000001810 */
[----:B------:R-:W2:Y:S07]  /*16a30*/  LDSM.16.M88.4 R208, [R226+0x7080] ;  /* 0x00708000e2d0783b */ /* 0x000eae0000000200 */
        /* <DEDUP_REMOVED lines=11> */
[----:B------:R-:W3:Y:S02]  /*16af0*/  LDSM.16.M88.4 R200, [R225+0x1800] ;  /* 0x00180000e1c8783b */ /* 0x000ee40000000200 */
[-C--:B----4-:R-:W-:Y:S08]  /*16b00*/  HMMA.16816.F32 R4, R192, R204.reuse, R4 ;  /* 0x000000ccc004723c */ /* 0x090ff00000001804 */
[C---:B------:R-:W-:Y:S08]  /*16b10*/  HMMA.16816.F32 R8, R216.reuse, R204, R8 ;  /* 0x000000ccd808723c */ /* 0x040ff00000001808 */
[-C--:B------:R-:W-:Y:S08]  /*16b20*/  HMMA.16816.F32 R12, R216, R206.reuse, R12 ;  /* 0x000000ced80c723c */ /* 0x080ff0000000180c */
[C---:B------:R-:W-:Y:S01]  /*16b30*/  HMMA.16816.F32 R16, R192.reuse, R206, R16 ;  /* 0x000000cec010723c */ /* 0x040fe20000001810 */
[----:B------:R-:W4:Y:S07]  /*16b40*/  LDSM.16.M88.4 R204, [R225+0x2000] ;  /* 0x00200000e1cc783b */ /* 0x000f2e0000000200 */
[-C--:B--2---:R-:W-:Y:S08]  /*16b50*/  HMMA.16816.F32 R20, R192, R208.reuse, R20 ;  /* 0x000000d0c014723c */ /* 0x084ff00000001814 */
[C---:B------:R-:W-:Y:S01]  /*16b60*/  HMMA.16816.F32 R24, R216.reuse, R208, R24 ;  /* 0x000000d0d818723c */ /* 0x040fe20000001818 */
[----:B------:R-:W2:Y:S05]  /*16b70*/  LDL R208, [R1+0x1c] ;  /* 0x00001c0001d07983 */ /* 0x000eaa0000100800 */
[----:B------:R-:W2:Y:S02]  /*16b80*/  LDL R209, [R1+0x34] ;  /* 0x0000340001d17983 */ /* 0x000ea40000100800 */
[-C--:B------:R-:W-:Y:S08]  /*16b90*/  HMMA.16816.F32 R28, R216, R210.reuse, R28 ;  /* 0x000000d2d81c723c */ /* 0x080ff0000000181c */
[C---:B------:R-:W-:Y:S08]  /*16ba0*/  HMMA.16816.F32 R32, R192.reuse, R210, R32 ;  /* 0x000000d2c020723c */ /* 0x040ff00000001820 */
[-C--:B-1----:R-:W-:Y:S08]  /*16bb0*/  HMMA.16816.F32 R36, R192, R172.reuse, R36 ;  /* 0x000000acc024723c */ /* 0x082ff00000001824 */
[C---:B------:R-:W-:Y:S08]  /*16bc0*/  HMMA.16816.F32 R40, R216.reuse, R172, R40 ;  /* 0x000000acd828723c */ /* 0x040ff00000001828 */
[-C--:B------:R-:W-:Y:S01]  /*16bd0*/  HMMA.16816.F32 R44, R216, R174.reuse, R44 ;  /* 0x000000aed82c723c */ /* 0x080fe2000000182c */
[----:B------:R-:W2:Y:S06]  /*16be0*/  LDL R216, [R1+0x30] ;  /* 0x0000300001d87983 */ /* 0x000eac0000100800 */
[----:B------:R-:W-:Y:S01]  /*16bf0*/  IMAD.MOV.U32 R217, RZ, RZ, c[0x0][0x32c] ;  /* 0x0000cb00ffd97624 */ /* 0x000fe200078e00ff */
[----:B------:R-:W-:Y:S01]  /*16c00*/  HMMA.16816.F32 R48, R192, R174, R48 ;  /* 0x000000aec030723c */ /* 0x000fe20000001830 */
[----:B------:R-:W1:Y:S01]  /*16c10*/  LDSM.16.M88.4 R172, [R225+0x2800] ;  /* 0x00280000e1ac783b */ /* 0x000e620000000200 */
[----:B------:R-:W-:Y:S04]  /*16c20*/  DEPBAR.LE SB0, 0x0 ;  /* 0x000080000000791a */ /* 0x000fe80000000000 */
[----:B------:R-:W-:Y:S01]  /*16c30*/  BAR.SYNC.DEFER_BLOCKING 0x0 ;  /* 0x0000000000007b1d */ /* 0x000fe20000010000 */
[----:B------:R-:W-:Y:S01]  /*16c40*/  @P0 IADD3 R192, P1, R0, c[0x0][0x1c8], RZ ;  /* 0x0000720000c00a10 */ /* 0x000fe20007f3e0ff */
[-C--:B---3--:R-:W-:Y:S05]  /*16c50*/  HMMA.16816.F32 R4, R196, R200.reuse, R4 ;  /* 0x000000c8c404723c */ /* 0x088fea0000001804 */
[----:B------:R-:W-:Y:S02]  /*16c60*/  @P0 IADD3.X R193, RZ, c[0x0][0x1cc], R2, P1, P2 ;  /* 0x00007300ffc10a10 */ /* 0x000fe40000fe4402 */
[-C--:B------:R-:W-:Y:S01]  /*16c70*/  @P0 IADD3 R2, P2, R168, R3.reuse, RZ ;  /* 0x00000003a8020210 */ /* 0x080fe20007f5e0ff */
[C---:B------:R-:W-:Y:S04]  /*16c80*/  HMMA.16816.F32 R8, R212.reuse, R200, R8 ;  /* 0x000000c8d408723c */ /* 0x040fe80000001808 */
[----:B------:R-:W-:Y:S01]  /*16c90*/  @P0 SHF.L.U64.HI R0, R167, R240, c[0x0][0x1e4] ;  /* 0x00007900a7000619 */ /* 0x000fe200000102f0 */
[----:B------:R-:W-:Y:S03]  /*16ca0*/  IMAD.MOV.U32 R167, RZ, RZ, c[0x0][0x2c4] ;  /* 0x0000b100ffa77624 */ /* 0x000fe600078e00ff */
[-C--:B------:R-:W-:Y:S03]  /*16cb0*/  HMMA.16816.F32 R12, R212, R202.reuse, R12 ;  /* 0x000000cad40c723c */ /* 0x080fe6000000180c */
[----:B------:R-:W-:Y:S05]  /*16cc0*/  ISETP.NE.AND P5, PT, R167, 0x1, PT ;  /* 0x00000001a700780c */ /* 0x000fea0003fa5270 */
[C---:B------:R-:W-:Y:S08]  /*16cd0*/  HMMA.16816.F32 R16, R196.reuse, R202, R16 ;  /* 0x000000cac410723c */ /* 0x040ff00000001810 */
[-C--:B----4-:R-:W-:Y:S08]  /*16ce0*/  HMMA.16816.F32 R20, R196, R204.reuse, R20 ;  /* 0x000000ccc414723c */ /* 0x090ff00000001814 */
[C---:B------:R-:W-:Y:S08]  /*16cf0*/  HMMA.16816.F32 R24, R212.reuse, R204, R24 ;  /* 0x000000ccd418723c */ /* 0x040ff00000001818 */
[-C--:B------:R-:W-:Y:S01]  /*16d00*/  HMMA.16816.F32 R28, R212, R206.reuse, R28 ;  /* 0x000000ced41c723c */ /* 0x080fe2000000181c */
[----:B------:R-:W-:Y:S01]  /*16d10*/  @!PT LDS RZ, [RZ] ;  /* 0x00000000fffff984 */ /* 0x000fe20000000800 */
[----:B------:R-:W-:Y:S01]  /*16d20*/  @!PT LDS RZ, [RZ] ;  /* 0x00000000fffff984 */ /* 0x000fe20000000800 */
[----:B------:R-:W-:Y:S01]  /*16d30*/  @!PT LDS RZ, [RZ] ;  /* 0x00000000fffff984 */ /* 0x000fe20000000800 */
[----:B------:R3:W-:Y:S05]  /*16d40*/  @P0 LDGSTS.E.BYPASS.LTC128B.128 [R239+0x5080], [R168.64], !P4 ;  /* 0x05080000a8ef0fae */ /* 0x0007ea000e101d4e */
[----:B------:R4:W-:Y:S02]  /*16d50*/  @P0 LDGSTS.E.BYPASS.LTC128B.128 [R239+0x6880], [R192.64], !P3 ;  /* 0x06880000c0ef0fae */ /* 0x0009e4000d901d4e */
[C---:B------:R-:W-:Y:S08]  /*16d60*/  HMMA.16816.F32 R32, R196.reuse, R206, R32 ;  /* 0x000000cec420723c */ /* 0x040ff00000001820 */
[-C--:B-1----:R-:W-:Y:S08]  /*16d70*/  HMMA.16816.F32 R36, R196, R172.reuse, R36 ;  /* 0x000000acc424723c */ /* 0x082ff00000001824 */
[C---:B------:R-:W-:Y:S01]  /*16d80*/  HMMA.16816.F32 R40, R212.reuse, R172, R40 ;  /* 0x000000acd428723c */ /* 0x040fe20000001828 */
[----:B------:R4:W4:Y:S03]  /*16d90*/  LDL R173, [R1+0x40] ;  /* 0x0000400001ad7983 */ /* 0x0009260000100800 */
[----:B---3--:R-:W-:Y:S01]  /*16da0*/  @P0 IADD3 R168, P1, R2, R3, RZ ;  /* 0x0000000302a80210 */ /* 0x008fe20007f3e0ff */
[--C-:B------:R-:W-:Y:S03]  /*16db0*/  @P0 IMAD.X R3, R169, 0x1, R0.reuse, P2 ;  /* 0x00000001a9030824 */ /* 0x100fe600010e0600 */
[-C--:B------:R-:W-:Y:S02]  /*16dc0*/  HMMA.16816.F32 R44, R212, R174.reuse, R44 ;  /* 0x000000aed42c723c */ /* 0x080fe4000000182c */
[----:B------:R1:W-:Y:S02]  /*16dd0*/  @P0 LDGSTS.E.BYPASS.LTC128B.128 [R239+0x5880], [R2.64], !P4 ;  /* 0x0588000002ef0fae */ /* 0x0003e4000e101d4e */
[----:B------:R-:W-:Y:S02]  /*16de0*/  @P0 IMAD.X R169, R3, 0x1, R0, P1 ;  /* 0x0000000103a90824 */ /* 0x000fe400008e0600 */
[----:B------:R-:W-:Y:S01]  /*16df0*/  IMAD R0, R238, -0x30, RZ ;  /* 0xffffffd0ee007824 */ /* 0x000fe200078e02ff */
[----:B------:R1:W-:Y:S01]  /*16e00*/  @P0 LDGSTS.E.BYPASS.LTC128B.128 [R239+0x7080], [R2.64+0x80], !P3 ;  /* 0x0708008002ef0fae */ /* 0x0003e2000d901d4e */
[----:B------:R-:W-:Y:S04]  /*16e10*/  HMMA.16816.F32 R48, R196, R174, R48 ;  /* 0x000000aec430723c */ /* 0x000fe80000001830 */
[----:B------:R3:W-:Y:S05]  /*16e20*/  @P0 LDGSTS.E.BYPASS.LTC128B.128 [R239+0x6080], [R168.64], !P4 ;  /* 0x06080000a8ef0fae */ /* 0x0007ea000e101d4e */
[----:B------:R3:W-:Y:S01]  /*16e30*/  @P0 LDGSTS.E.BYPASS.LTC128B.128 [R239+0x7880], [R168.64+0x80], !P3 ;  /* 0x07880080a8ef0fae */ /* 0x0007e2000d901d4e */
[----:B------:R-:W-:Y:S04]  /*16e40*/  ISETP.GE.AND P3, PT, R217, 0x1, PT ;  /* 0x00000001d900780c */ /* 0x000fe80003f66270 */
[----:B------:R-:W0:Y:S01]  /*16e50*/  LDGDEPBAR ;  /* 0x00000000000079af */ /* 0x000e220000000000 */
[----:B--2---:R-:W-:Y:S04]  /*16e60*/  IADD3 R175, -R208, 0x1, R0 ;  /* 0x00000001d0af7810 */ /* 0x004fe80007ffe100 */
[----:B------:R-:W-:Y:S04]  /*16e70*/  IADD3 R175, -R209, R175, R216 ;  /* 0x000000afd1af7210 */ /* 0x000fe80007ffe1d8 */
[C---:B------:R-:W-:Y:S02]  /*16e80*/  IADD3 R174, R175.reuse, c[0x0][0x328], RZ ;  /* 0x0000ca00afae7a10 */ /* 0x040fe40007ffe0ff */
[----:B------:R-:W-:Y:S01]  /*16e90*/  IADD3 R175, R175, UR11, RZ ;  /* 0x0000000bafaf7c10 */ /* 0x000fe2000fffe0ff */
[----:B----4-:R-:W-:Y:S05]  /*16ea0*/  @P5 IMAD.MOV.U32 R173, RZ, RZ, R165 ;  /* 0x000000ffffad5224 */ /* 0x010fea00078e00a5 */
[----:B------:R-:W3:Y:S02]  /*16eb0*/  SHFL.IDX PT, R165, R173, RZ, 0x1c1f ;  /* 0x001c1fffada57589 */ /* 0x000ee400000e0000 */
[----:B---3--:R-:W-:Y:S02]  /*16ec0*/  IMAD.IADD R169, R174, 0x1, R165 ;  /* 0x00000001aea97824 */ /* 0x008fe400078e02a5 */
[----:B-1----:R-:W-:Y:S01]  /*16ed0*/  IMAD.IADD R2, R165, 0x1, R175 ;  /* 0x00000001a5027824 */ /* 0x002fe200078e02af */
        /* <DEDUP_REMOVED lines=14> */
.L_x_3096:
[----:B------:R-:W-:Y:S04]  /*16fc0*/  MOV R165, c[0x0][0x32c] ;  /* 0x0000cb0000a57a02 */ /* 0x000fe80000000f00 */
[----:B------:R-:W-:Y:S11]  /*16fd0*/  ISETP.NE.AND P0, PT, R165, 0x1, PT ;  /* 0x00000001a500780c */ /* 0x000ff60003f05270 */
[----:B------:R-:W-:Y:S02]  /*16fe0*/  @!UPT UIADD3 URZ, URZ, URZ, URZ ;  /* 0x0000003f3f3ff290 */ /* 0x000fe4000fffe03f */
[----:B------:R-:W-:Y:S05]  /*16ff0*/  @P0 IMAD.HI.U32 R165, R3, c[0x0][0x330], RZ ;  /* 0x0000cc0003a50a27 */ /* 0x000fea00078e00ff */
[----:B------:R-:W-:Y:S02]  /*17000*/  @P0 SHF.R.U32.HI R3, RZ, c[0x0][0x334], R165 ;  /* 0x0000cd00ff030a19 */ /* 0x000fe400000116a5 */
.L_x_3097:
[----:B------:R-:W-:Y:S05]  /*17010*/  BSYNC B0 ;  /* 0x0000000000007941 */ /* 0x000fea0003800000 */
.L_x_3095:
[----:B------:R-:W-:Y:S04]  /*17020*/  IMAD.IADD R165, R0, 0x1, -R208 ;  /* 0x0000000100a57824 */ /* 0x000fe800078e0ad0 */
[----:B------:R-:W-:Y:S05]  /*17030*/  IMAD R3, R3, c[0x0][0x32c], R165 ;  /* 0x0000cb0003037a24 */ /* 0x000fea00078e02a5 */
[----:B------:R-:W-:Y:S02]  /*17040*/  IADD3 R165, R3, c[0x0][0x32c], RZ ;  /* 0x0000cb0003a57a10 */ /* 0x000fe40007ffe0ff */
[----:B------:R-:W-:Y:S02]  /*17050*/  IMNMX R2, R2, R3, !PT ;  /* 0x0000000302027217 */ /* 0x000fe40007800200 */
[----:B------:R-:W-:Y:S02]  /*17060*/  IMNMX R169, R169, R165, PT ;  /* 0x000000a5a9a97217 */ /* 0x000fe40003800200 */
.L_x_3094:
[----:B------:R-:W1:Y:S02]  /*17070*/  SHFL.IDX PT, R3, R173, 0x1, 0x1c1f ;  /* 0x003c1f00ad037f89 */ /* 0x000e6400000e0000 */
[-C--:B-1----:R-:W-:Y:S02]  /*17080*/  IADD3 R168, R174, R3.reuse, RZ ;  /* 0x00000003aea87210 */ /* 0x082fe40007ffe0ff */
[----:B------:R-:W-:Y:S01]  /*17090*/  IADD3 R165, R175, R3, RZ ;  /* 0x00000003afa57210 */ /* 0x000fe20007ffe0ff */
        /* <DEDUP_REMOVED lines=14> */
.L_x_3100:
[----:B------:R-:W-:Y:S04]  /*17180*/  MOV R167, c[0x0][0x32c] ;  /* 0x0000cb0000a77a02 */ /* 0x000fe80000000f00 */
[----:B------:R-:W-:Y:S11]  /*17190*/  ISETP.NE.AND P0, PT, R167, 0x1, PT ;  /* 0x00000001a700780c */ /* 0x000ff60003f05270 */
[----:B------:R-:W-:Y:S02]  /*171a0*/  @!UPT UIADD3 URZ, URZ, URZ, URZ ;  /* 0x0000003f3f3ff290 */ /* 0x000fe4000fffe03f */
[----:B------:R-:W-:Y:S05]  /*171b0*/  @P0 IMAD.HI.U32 R167, R3, c[0x0][0x330], RZ ;  /* 0x0000cc0003a70a27 */ /* 0x000fea00078e00ff */
[----:B------:R-:W-:Y:S02]  /*171c0*/  @P0 SHF.R.U32.HI R3, RZ, c[0x0][0x334], R167 ;  /* 0x0000cd00ff030a19 */ /* 0x000fe400000116a7 */
.L_x_3101:
[----:B------:R-:W-:Y:S05]  /*171d0*/  BSYNC B0 ;  /* 0x0000000000007941 */ /* 0x000fea0003800000 */
.L_x_3099:
[----:B------:R-:W-:Y:S04]  /*171e0*/  IMAD.IADD R167, R0, 0x1, -R208 ;  /* 0x0000000100a77824 */ /* 0x000fe800078e0ad0 */
[----:B------:R-:W-:Y:S05]  /*171f0*/  IMAD R3, R3, c[0x0][0x32c], R167 ;  /* 0x0000cb0003037a24 */ /* 0x000fea00078e02a7 */
[----:B------:R-:W-:Y:S02]  /*17200*/  IADD3 R167, R3, c[0x0][0x32c], RZ ;  /* 0x0000cb0003a77a10 */ /* 0x000fe40007ffe0ff */
[----:B------:R-:W-:Y:S02]  /*17210*/  IMNMX R165, R165, R3, !PT ;  /* 0x00000003a5a57217 */ /* 0x000fe40007800200 */
[----:B------:R-:W-:Y:S02]  /*17220*/  IMNMX R168, R168, R167, PT ;  /* 0x000000a7a8a87217 */ /* 0x000fe40003800200 */
.L_x_3098:
        /* <DEDUP_REMOVED lines=17> */
.L_x_3104:
[----:B------:R-:W-:Y:S04]  /*17340*/  MOV R192, c[0x0][0x32c] ;  /* 0x0000cb0000c07a02 */ /* 0x000fe80000000f00 */
[----:B------:R-:W-:Y:S11]  /*17350*/  ISETP.NE.AND P0, PT, R192, 0x1, PT ;  /* 0x00000001c000780c */ /* 0x000ff60003f05270 */
[----:B------:R-:W-:Y:S02]  /*17360*/  @!UPT UIADD3 URZ, URZ, URZ, URZ ;  /* 0x0000003f3f3ff290 */ /* 0x000fe4000fffe03f */
[----:B------:R-:W-:Y:S05]  /*17370*/  @P0 IMAD.HI.U32 R192, R172, c[0x0][0x330], RZ ;  /* 0x0000cc00acc00a27 */ /* 0x000fea00078e00ff */
[----:B------:R-:W-:Y:S02]  /*17380*/  @P0 SHF.R.U32.HI R172, RZ, c[0x0][0x334], R192 ;  /* 0x0000cd00ffac0a19 */ /* 0x000fe400000116c0 */
.L_x_3105:
[----:B------:R-:W-:Y:S05]  /*17390*/  BSYNC B0 ;  /* 0x0000000000007941 */ /* 0x000fea0003800000 */
.L_x_3103:
[----:B------:R-:W-:Y:S04]  /*173a0*/  IMAD.IADD R192, R0, 0x1, -R208 ;  /* 0x0000000100c07824 */ /* 0x000fe800078e0ad0 */
[----:B------:R-:W-:Y:S05]  /*173b0*/  IMAD R172, R172, c[0x0][0x32c], R192 ;  /* 0x0000cb00acac7a24 */ /* 0x000fea00078e02c0 */
[----:B------:R-:W-:Y:S02]  /*173c0*/  IADD3 R192, R172, c[0x0][0x32c], RZ ;  /* 0x0000cb00acc07a10 */ /* 0x000fe40007ffe0ff */
[----:B------:R-:W-:Y:S02]  /*173d0*/  IMNMX R3, R3, R172, !PT ;  /* 0x000000ac03037217 */ /* 0x000fe40007800200 */
[----:B------:R-:W-:Y:S02]  /*173e0*/  IMNMX R167, R167, R192, PT ;  /* 0x000000c0a7a77217 */ /* 0x000fe40003800200 */
.L_x_3102:
[C---:B------:R-:W-:Y:S02]  /*173f0*/  ISETP.GE.AND P2, PT, R0.reuse, 0x9, PT ;  /* 0x000000090000780c */ /* 0x040fe40003f46270 */
[----:B------:R-:W-:Y:S02]  /*17400*/  ISETP.GE.AND P1, PT, R0, 0xa, PT ;  /* 0x0000000a0000780c */ /* 0x000fe40003f26270 */
[----:B------:R-:W-:Y:S02]  /*17410*/  ISETP.GT.AND P0, PT, R2, 0x8, !P2 ;  /* 0x000000080200780c */ /* 0x000fe40005704270 */
[----:B------:R-:W-:Y:S02]  /*17420*/  P2R R193, PR, RZ, 0x4 ;  /* 0x00000004ffc17803 */ /* 0x000fe40000000000 */
[C---:B------:R-:W-:Y:S02]  /*17430*/  ISETP.LT.OR P0, PT, R169.reuse, 0x9, P0 ;  /* 0x00000009a900780c */ /* 0x040fe40000701670 */
[----:B------:R-:W-:Y:S02]  /*17440*/  P2R R192, PR, RZ, 0x2 ;  /* 0x00000002ffc07803 */ /* 0x000fe40000000000 */
[----:B------:R-:W-:Y:S02]  /*17450*/  FSEL R194, R16, -INF , !P0 ;  /* 0xff80000010c27808 */ /* 0x000fe40004000000 */
[----:B------:R-:W-:Y:S02]  /*17460*/  ISETP.GT.AND P0, PT, R2, 0x9, !P1 ;  /* 0x000000090200780c */ /* 0x000fe40004f04270 */
[C---:B------:R-:W-:Y:S02]  /*17470*/  ISETP.GE.AND P5, PT, R0.reuse, 0x21, PT ;  /* 0x000000210000780c */ /* 0x040fe40003fa6270 */
[----:B------:R-:W-:Y:S02]  /*17480*/  ISETP.LT.OR P0, PT, R169, 0xa, P0 ;  /* 0x0000000aa900780c */ /* 0x000fe40000701670 */
[C---:B------:R-:W-:Y:S02]  /*17490*/  ISETP.GE.AND P4, PT, R0.reuse, 0x22, PT ;  /* 0x000000220000780c */ /* 0x040fe40003f86270 */
[----:B------:R-:W-:Y:S02]  /*174a0*/  FSEL R195, R17, -INF , !P0 ;  /* 0xff80000011c37808 */ /* 0x000fe40004000000 */
[C---:B------:R-:W-:Y:S02]  /*174b0*/  ISETP.GT.AND P0, PT, R165.reuse, 0x8, !P2 ;  /* 0x00000008a500780c */ /* 0x040fe40005704270 */
[----:B------:R-:W-:Y:S02]  /*174c0*/  ISETP.GE.AND P2, PT, R0, 0x11, PT ;  /* 0x000000110000780c */ /* 0x000fe40003f46270 */
[----:B------:R-:W-:Y:S02]  /*174d0*/  ISETP.LT.OR P0, PT, R168, 0x9, P0 ;  /* 0x00000009a800780c */ /* 0x000fe40000701670 */
[----:B------:R-:W-:Y:S02]  /*174e0*/  P2R R172, PR, RZ, 0x4 ;  /* 0x00000004ffac7803 */ /* 0x000fe40000000000 */
        /* <DEDUP_REMOVED lines=11> */
[----:B------:R-:W-:Y:S04]  /*175a0*/  ISETP.GT.AND P0, PT, R2, 0x11, !P1 ;  /* 0x000000110200780c */ /* 0x000fe80004f04270 */
[----:B------:R-:W-:Y:S04]  /*175b0*/  ISETP.LT.OR P0, PT, R169, 0x12, P0 ;  /* 0x00000012a900780c */ /* 0x000fe80000701670 */
        /* <DEDUP_REMOVED lines=9> */
[----:B------:R-:W-:Y:S02]  /*17650*/  P2R R17, PR, RZ, 0x2 ;  /* 0x00000002ff117803 */ /* 0x000fe40000000000 */
[----:B------:R-:W-:Y:S02]  /*17660*/  FSEL R201, R23, -INF , !P0 ;  /* 0xff80000017c97808 */ /* 0x000fe40004000000 */
[----:B------:R-:W-:Y:S04]  /*17670*/  ISETP.GT.AND P0, PT, R2, 0x18, !P2 ;  /* 0x000000180200780c */ /* 0x000fe80005704270 */
[C---:B------:R-:W-:Y:S04]  /*17680*/  ISETP.LT.OR P0, PT, R169.reuse, 0x19, P0 ;  /* 0x00000019a900780c */ /* 0x040fe80000701670 */
[----:B------:R-:W-:Y:S02]  /*17690*/  FSEL R202, R32, -INF , !P0 ;  /* 0xff80000020ca7808 */ /* 0x000fe40004000000 */
[----:B------:R-:W-:Y:S04]  /*176a0*/  ISETP.GT.AND P0, PT, R2, 0x19, !P1 ;  /* 0x000000190200780c */ /* 0x000fe80004f04270 */
[----:B------:R-:W-:Y:S04]  /*176b0*/  ISETP.LT.OR P0, PT, R169, 0x1a, P0 ;  /* 0x0000001aa900780c */ /* 0x000fe80000701670 */
[----:B------:R-:W-:Y:S02]  /*176c0*/  FSEL R203, R33, -INF , !P0 ;  /* 0xff80000021cb7808 */ /* 0x000fe40004000000 */
[C---:B------:R-:W-:Y:S02]  /*176d0*/  ISETP.GT.AND P0, PT, R165.reuse, 0x18, !P2 ;  /* 0x00000018a500780c */ /* 0x040fe40005704270 */
[----:B------:R-:W-:Y:S02]  /*176e0*/  ISETP.GE.AND P2, PT, R0, 0x1, PT ;  /* 0x000000010000780c */ /* 0x000fe40003f46270 */
[----:B------:R-:W-:Y:S04]  /*176f0*/  ISETP.LT.OR P0, PT, R168, 0x19, P0 ;  /* 0x00000019a800780c */ /* 0x000fe80000701670 */
[----:B------:R-:W-:Y:S02]  /*17700*/  FSEL R205, R34, -INF , !P0 ;  /* 0xff80000022cd7808 */ /* 0x000fe40004000000 */
[----:B------:R-:W-:Y:S02]  /*17710*/  ISETP.GT.AND P0, PT, R165, 0x19, !P1 ;  /* 0x00000019a500780c */ /* 0x000fe40004f04270 */
[----:B------:R-:W-:Y:S02]  /*17720*/  ISETP.GE.AND P1, PT, R0, 0x2, PT ;  /* 0x000000020000780c */ /* 0x000fe40003f26270 */
        /* <DEDUP_REMOVED lines=22> */
[C---:B------:R-:W-:Y:S04]  /*17890*/  ISETP.LT.OR P0, PT, R168.reuse, 0x2, P0 ;  /* 0x00000002a800780c */ /* 0x040fe80000701670 */
[----:B------:R-:W-:Y:S02]  /*178a0*/  FSEL R20, R7, -INF , !P0 ;  /* 0xff80000007147808 */ /* 0x000fe40004000000 */
[----:B------:R-:W-:Y:S04]  /*178b0*/  ISETP.GT.AND P0, PT, R165, RZ, !P2 ;  /* 0x000000ffa500720c */ /* 0x000fe80005704270 */
[----:B------:R-:W-:Y:S04]  /*178c0*/  ISETP.LT.OR P0, PT, R168, 0x1, P0 ;  /* 0x00000001a800780c */ /* 0x000fe80000701670 */
[----:B------:R-:W-:Y:S02]  /*178d0*/  FSEL R7, R6, -INF , !P0 ;  /* 0xff80000006077808 */ /* 0x000fe40004000000 */
[----:B------:R-:W-:Y:S04]  /*178e0*/  ISETP.GT.AND P0, PT, R2, 0x28, !P3 ;  /* 0x000000280200780c */ /* 0x000fe80005f04270 */
[----:B------:R-:W-:Y:S04]  /*178f0*/  ISETP.LT.OR P0, PT, R169, 0x29, P0 ;  /* 0x00000029a900780c */ /* 0x000fe80000701670 */
[----:B------:R-:W-:Y:S02]  /*17900*/  FSEL R242, R48, -INF , !P0 ;  /* 0xff80000030f27808 */ /* 0x000fe40004000000 */
[----:B------:R-:W-:Y:S01]  /*17910*/  ISETP.GT.AND P0, PT, R2, 0x29, !P6 ;  /* 0x000000290200780c */ /* 0x000fe20007704270 */
[--C-:B-1----:R-:W-:Y:S03]  /*17920*/  IMAD.IADD R2, R175, 0x1, R4.reuse ;  /* 0x00000001af027824 */ /* 0x102fe600078e0204 */
        /* <DEDUP_REMOVED lines=47> */
[----:B------:R-:W-:Y:S01]  /*17c20*/  ISETP.GT.AND P0, PT, R3, 0x29, !P6 ;  /* 0x000000290300780c */ /* 0x000fe20007704270 */
[----:B------:R-:W-:Y:S03]  /*17c30*/  IMAD.IADD R3, R174, 0x1, R4 ;  /* 0x00000001ae037824 */ /* 0x000fe600078e0204 */
        /* <DEDUP_REMOVED lines=18> */
.L_x_3108:
[----:B------:R-:W-:Y:S04]  /*17d60*/  MOV R6, c[0x0][0x32c] ;  /* 0x0000cb0000067a02 */ /* 0x000fe80000000f00 */
[----:B------:R-:W-:Y:S11]  /*17d70*/  ISETP.NE.AND P0, PT, R6, 0x1, PT ;  /* 0x000000010600780c */ /* 0x000ff60003f05270 */
[----:B------:R-:W-:Y:S02]  /*17d80*/  @!UPT UIADD3 URZ, URZ, URZ, URZ ;  /* 0x0000003f3f3ff290 */ /* 0x000fe4000fffe03f */
[----:B------:R-:W-:Y:S05]  /*17d90*/  @P0 IMAD.HI.U32 R6, R4, c[0x0][0x330], RZ ;  /* 0x0000cc0004060a27 */ /* 0x000fea00078e00ff */
[----:B------:R-:W-:Y:S02]  /*17da0*/  @P0 SHF.R.U32.HI R4, RZ, c[0x0][0x334], R6 ;  /* 0x0000cd00ff040a19 */ /* 0x000fe40000011606 */
.L_x_3109:
[----:B------:R-:W-:Y:S05]  /*17db0*/  BSYNC B0 ;  /* 0x0000000000007941 */ /* 0x000fea0003800000 */
.L_x_3107:
[----:B------:R-:W-:Y:S04]  /*17dc0*/  IMAD.IADD R0, R0, 0x1, -R208 ;  /* 0x0000000100007824 */ /* 0x000fe800078e0ad0 */
[----:B------:R-:W-:Y:S05]  /*17dd0*/  IMAD R4, R4, c[0x0][0x32c], R0 ;  /* 0x0000cb0004047a24 */ /* 0x000fea00078e0200 */
[----:B------:R-:W-:Y:S02]  /*17de0*/  IADD3 R0, R4, c[0x0][0x32c], RZ ;  /* 0x0000cb0004007a10 */ /* 0x000fe40007ffe0ff */
[----:B------:R-:W-:Y:S02]  /*17df0*/  IMNMX R2, R2, R4, !PT ;  /* 0x0000000402027217 */ /* 0x000fe40007800200 */
[----:B------:R-:W-:Y:S02]  /*17e00*/  IMNMX R3, R3, R0, PT ;  /* 0x0000000003037217 */ /* 0x000fe40003800200 */
.L_x_3106:
[----:B------:R-:W-:Y:S01]  /*17e10*/  FMNMX.FTZ R169, R16, R164, !PT ;  /* 0x000000a410a97209 */ /* 0x000fe20007810000 */
[----:B------:R-:W-:Y:S01]  /*17e20*/  LDSM.16.MT88.4 R36, [R222+0x2080] ;  /* 0x00208000de24783b */ /* 0x000fe20000004200 */
[----:B------:R-:W-:Y:S02]  /*17e30*/  ISETP.GT.AND P0, PT, R2, RZ, !P2 ;  /* 0x000000ff0200720c */ /* 0x000fe40005704270 */
[----:B------:R-:W-:Y:S02]  /*17e40*/  FMNMX.FTZ R169, R5, R169, !PT ;  /* 0x000000a905a97209 */ /* 0x000fe40007810000 */
[----:B------:R-:W-:Y:S02]  /*17e50*/  ISETP.LT.OR P0, PT, R3, 0x1, P0 ;  /* 0x000000010300780c */ /* 0x000fe40000701670 */
        /* <DEDUP_REMOVED lines=20> */
[----:B------:R-:W-:Y:S01]  /*17fa0*/  FMNMX.FTZ R0, R20, R0, !PT ;  /* 0x0000000014007209 */ /* 0x000fe20007810000 */
[----:B------:R-:W1:Y:S01]  /*17fb0*/  SHFL.BFLY PT, R6, R169, 0x2, 0x1f ;  /* 0x0c401f00a9067f89 */ /* 0x000e6200000e0000 */
        /* <DEDUP_REMOVED lines=12> */
[----:B-1----:R-:W-:Y:S02]  /*18080*/  FMNMX.FTZ R169, R169, R6, !PT ;  /* 0x00000006a9a97209 */ /* 0x002fe40007810000 */
[----:B------:R-:W-:Y:S02]  /*18090*/  ISETP.NE.AND P0, PT, R19, RZ, PT ;  /* 0x000000ff1300720c */ /* 0x000fe40003f05270 */
[----:B------:R-:W-:Y:S01]  /*180a0*/  FMNMX.FTZ R0, R207, R0, !PT ;  /* 0x00000000cf007209 */ /* 0x000fe20007810000 */
[----:B------:R-:W1:Y:S01]  /*180b0*/  SHFL.BFLY PT, R6, R169, 0x1, 0x1f ;  /* 0x0c201f00a9067f89 */ /* 0x000e6200000e0000 */
[----:B------:R-:W-:Y:S02]  /*180c0*/  ISETP.GT.AND P0, PT, R2, 0x11, !P0 ;  /* 0x000000110200780c */ /* 0x000fe40004704270 */
[----:B------:R-:W-:Y:S02]  /*180d0*/  ISETP.NE.AND P1, PT, R18, RZ, PT ;  /* 0x000000ff1200720c */ /* 0x000fe40003f25270 */
[----:B------:R-:W-:Y:S02]  /*180e0*/  ISETP.LT.OR P0, PT, R3, 0x12, P0 ;  /* 0x000000120300780c */ /* 0x000fe40000701670 */
[----:B------:R-:W-:Y:S02]  /*180f0*/  FMNMX.FTZ R0, R240, R0, !PT ;  /* 0x00000000f0007209 */ /* 0x000fe40007810000 */
[----:B------:R-:W-:Y:S02]  /*18100*/  FSEL R209, R27, -INF , !P0 ;  /* 0xff8000001bd17808 */ /* 0x000fe40004000000 */
[----:B------:R-:W-:Y:S02]  /*18110*/  FMNMX.FTZ R0, R241, R0, !PT ;  /* 0x00000000f1007209 */ /* 0x000fe40007810000 */
[----:B------:R-:W-:Y:S02]  /*18120*/  ISETP.GT.AND P0, PT, R2, 0x18, !P1 ;  /* 0x000000180200780c */ /* 0x000fe40004f04270 */
[----:B------:R-:W-:Y:S02]  /*18130*/  ISETP.NE.AND P2, PT, R17, RZ, PT ;  /* 0x000000ff1100720c */ /* 0x000fe40003f45270 */
[----:B------:R-:W-:Y:S02]  /*18140*/  ISETP.LT.OR P0, PT, R3, 0x19, P0 ;  /* 0x000000190300780c */ /* 0x000fe40000701670 */
[----:B------:R-:W-:Y:S02]  /*18150*/  FMNMX.FTZ R0, R246, R0, !PT ;  /* 0x00000000f6007209 */ /* 0x000fe40007810000 */
[----:B------:R-:W-:Y:S02]  /*18160*/  FMNMX.FTZ R4, R8, R170, !PT ;  /* 0x000000aa08047209 */ /* 0x000fe40007810000 */
[----:B------:R-:W-:Y:S02]  /*18170*/  FSEL R212, R30, -INF , !P0 ;  /* 0xff8000001ed47808 */ /* 0x000fe40004000000 */
[----:B-1----:R-:W-:Y:S02]  /*18180*/  FMNMX.FTZ R169, R169, R6, !PT ;  /* 0x00000006a9a97209 */ /* 0x002fe40007810000 */
[----:B------:R-:W-:Y:S02]  /*18190*/  FMNMX.FTZ R0, R247, R0, !PT ;  /* 0x00000000f7007209 */ /* 0x000fe40007810000 */
[----:B------:R-:W-:Y:S01]  /*181a0*/  ISETP.GT.AND P0, PT, R2, 0x19, !P2 ;  /* 0x000000190200780c */ /* 0x000fe20005704270 */
[C---:B------:R-:W-:Y:S01]  /*181b0*/  FMUL.FTZ R173, R169.reuse, c[0x0][0x2d0] ;  /* 0x0000b400a9ad7a20 */ /* 0x040fe20000410000 */
[----:B------:R-:W-:Y:S01]  /*181c0*/  FSETP.NEU.FTZ.AND P2, PT, R169, -INF , PT ;  /* 0xff800000a900780b */ /* 0x000fe20003f5d000 */
[----:B------:R-:W1:Y:S01]  /*181d0*/  SHFL.BFLY PT, R168, R0, 0x2, 0x1f ;  /* 0x0c401f0000a87f89 */ /* 0x000e6200000e0000 */
[----:B------:R-:W-:Y:S02]  /*181e0*/  FMNMX.FTZ R4, R9, R4, !PT ;  /* 0x0000000409047209 */ /* 0x000fe40007810000 */
[----:B------:R-:W-:Y:S02]  /*181f0*/  FSEL R173, R173, RZ, P2 ;  /* 0x000000ffadad7208 */ /* 0x000fe40001000000 */
[----:B------:R-:W-:Y:S02]  /*18200*/  FMNMX.FTZ R4, R12, R4, !PT ;  /* 0x000000040c047209 */ /* 0x000fe40007810000 */
[----:B------:R-:W-:Y:S01]  /*18210*/  ISETP.LT.OR P0, PT, R3, 0x1a, P0 ;  /* 0x0000001a0300780c */ /* 0x000fe20000701670 */
[--C-:B------:R-:W-:Y:S01]  /*18220*/  FFMA.FTZ R5, R5, c[0x0][0x2d0], -R173.reuse ;  /* 0x0000b40005057a23 */ /* 0x100fe200000108ad */
[----:B------:R-:W-:Y:S01]  /*18230*/  FMNMX.FTZ R4, R13, R4, !PT ;  /* 0x000000040d047209 */ /* 0x000fe20007810000 */
[--C-:B------:R-:W-:Y:S01]  /*18240*/  FFMA.FTZ R16, R16, c[0x0][0x2d0], -R173.reuse ;  /* 0x0000b40010107a23 */ /* 0x100fe200000108ad */
[----:B------:R-:W-:Y:S01]  /*18250*/  FSEL R213, R31, -INF , !P0 ;  /* 0xff8000001fd57808 */ /* 0x000fe20004000000 */
[----:B------:R2:W-:Y:S01]  /*18260*/  MUFU.EX2 R49, R5 ;  /* 0x0000000500317308 */ /* 0x0005e20000000800 */
[----:B------:R-:W-:Y:S02]  /*18270*/  FMNMX.FTZ R4, R204, R4, !PT ;  /* 0x00000004cc047209 */ /* 0x000fe40007810000 */
[----:B------:R-:W-:Y:S02]  /*18280*/  ISETP.GT.AND P0, PT, R2, 0x20, !P5 ;  /* 0x000000200200780c */ /* 0x000fe40006f04270 */
[----:B------:R-:W-:Y:S02]  /*18290*/  FMNMX.FTZ R4, R206, R4, !PT ;  /* 0x00000004ce047209 */ /* 0x000fe40007810000 */
[----:B------:R-:W-:Y:S02]  /*182a0*/  ISETP.LT.OR P0, PT, R3, 0x21, P0 ;  /* 0x000000210300780c */ /* 0x000fe40000701670 */
[----:B------:R-:W-:Y:S01]  /*182b0*/  FMNMX.FTZ R4, R210, R4, !PT ;  /* 0x00000004d2047209 */ /* 0x000fe20007810000 */
[----:B------:R-:W-:Y:S01]  /*182c0*/  MUFU.EX2 R21, R16 ;  /* 0x0000001000157308 */ /* 0x000fe20000000800 */
[----:B------:R-:W-:Y:S02]  /*182d0*/  FSEL R243, R42, -INF , !P0 ;  /* 0xff8000002af37808 */ /* 0x000fe40004000000 */
        /* <DEDUP_REMOVED lines=11> */
[----:B------:R-:W-:Y:S01]  /*18390*/  ISETP.GT.AND P0, PT, R2, 0x21, !P4 ;  /* 0x000000210200780c */ /* 0x000fe20006704270 */
[----:B------:R2:W-:Y:S01]  /*183a0*/  MUFU.EX2 R34, R4 ;  /* 0x0000000400227308 */ /* 0x0005e20000000800 */
[----:B------:R-:W-:Y:S01]  /*183b0*/  FMNMX.FTZ R5, R15, R5, !PT ;  /* 0x000000050f057209 */ /* 0x000fe20007810000 */
[----:B------:R-:W3:Y:S01]  /*183c0*/  SHFL.BFLY PT, R167, R0, 0x2, 0x1f ;  /* 0x0c401f0000a77f89 */ /* 0x000ee200000e0000 */
[----:B------:R-:W-:Y:S02]  /*183d0*/  ISETP.LT.OR P0, PT, R3, 0x22, P0 ;  /* 0x000000220300780c */ /* 0x000fe40000701670 */
[----:B------:R-:W-:Y:S02]  /*183e0*/  FMNMX.FTZ R5, R208, R5, !PT ;  /* 0x00000005d0057209 */ /* 0x000fe40007810000 */
[----:B------:R-:W-:Y:S02]  /*183f0*/  FSEL R215, R43, -INF , !P0 ;  /* 0xff8000002bd77808 */ /* 0x000fe40004000000 */
[----:B------:R-:W-:Y:S02]  /*18400*/  ISETP.GT.AND P0, PT, R2, 0x28, !P3 ;  /* 0x000000280200780c */ /* 0x000fe40005f04270 */
[----:B------:R-:W-:Y:S02]  /*18410*/  FMNMX.FTZ R5, R209, R5, !PT ;  /* 0x00000005d1057209 */ /* 0x000fe40007810000 */
[----:B-1----:R-:W-:Y:S02]  /*18420*/  FMNMX.FTZ R168, R168, R6, !PT ;  /* 0x00000006a8a87209 */ /* 0x002fe40007810000 */
[----:B------:R-:W-:Y:S02]  /*18430*/  ISETP.LT.OR P0, PT, R3, 0x29, P0 ;  /* 0x000000290300780c */ /* 0x000fe40000701670 */
[C---:B------:R-:W-:Y:S01]  /*18440*/  FSETP.NEU.FTZ.AND P1, PT, R168.reuse, -INF , PT ;  /* 0xff800000a800780b */ /* 0x040fe20003f3d000 */
[----:B------:R-:W-:Y:S01]  /*18450*/  FMUL.FTZ R174, R168, c[0x0][0x2d0] ;  /* 0x0000b400a8ae7a20 */ /* 0x000fe20000410000 */
[----:B------:R-:W-:Y:S02]  /*18460*/  FSEL R214, R46, -INF , !P0 ;  /* 0xff8000002ed67808 */ /* 0x000fe40004000000 */
[----:B------:R-:W-:Y:S02]  /*18470*/  ISETP.GT.AND P0, PT, R2, 0x29, !P6 ;  /* 0x000000290200780c */ /* 0x000fe40007704270 */
[----:B------:R-:W-:Y:S01]  /*18480*/  FSEL R174, R174, RZ, P1 ;  /* 0x000000ffaeae7208 */ /* 0x000fe20000800000 */
[----:B--2---:R-:W-:Y:S01]  /*18490*/  FFMA.FTZ R4, R195, c[0x0][0x2d0], -R173 ;  /* 0x0000b400c3047a23 */ /* 0x004fe200000108ad */
[----:B------:R-:W-:Y:S02]  /*184a0*/  ISETP.LT.OR P0, PT, R3, 0x2a, P0 ;  /* 0x0000002a0300780c */ /* 0x000fe40000701670 */
[----:B---3--:R-:W-:Y:S01]  /*184b0*/  FMNMX.FTZ R167, R0, R167, !PT ;  /* 0x000000a700a77209 */ /* 0x008fe20007810000 */
[----:B------:R1:W2:Y:S01]  /*184c0*/  MUFU.EX2 R40, R4 ;  /* 0x0000000400287308 */ /* 0x0002a20000000800 */
[--C-:B------:R-:W-:Y:S01]  /*184d0*/  FFMA.FTZ R0, R7, c[0x0][0x2d0], -R174.reuse ;  /* 0x0000b40007007a23 */ /* 0x100fe200000108ae */
[----:B------:R-:W-:Y:S01]  /*184e0*/  FMNMX.FTZ R5, R212, R5, !PT ;  /* 0x00000005d4057209 */ /* 0x000fe20007810000 */
[--C-:B------:R-:W-:Y:S01]  /*184f0*/  FFMA.FTZ R3, R197, c[0x0][0x2d0], -R174.reuse ;  /* 0x0000b400c5037a23 */ /* 0x100fe200000108ae */
[----:B------:R-:W-:Y:S02]  /*18500*/  FSEL R172, R47, -INF , !P0 ;  /* 0xff8000002fac7808 */ /* 0x000fe40004000000 */
[----:B------:R-:W-:Y:S04]  /*18510*/  FMNMX.FTZ R5, R213, R5, !PT ;  /* 0x00000005d5057209 */ /* 0x000fe80007810000 */
[----:B------:R3:W-:Y:S01]  /*18520*/  MUFU.EX2 R44, R0 ;  /* 0x00000000002c7308 */ /* 0x0007e20000000800 */
[----:B------:R-:W-:Y:S04]  /*18530*/  FMNMX.FTZ R2, R243, R5, !PT ;  /* 0x00000005f3027209 */ /* 0x000fe80007810000 */
[----:B------:R-:W-:Y:S05]  /*18540*/  FMNMX.FTZ R2, R215, R2, !PT ;  /* 0x00000002d7027209 */ /* 0x000fea0007810000 */
[----:B------:R-:W-:Y:S01]  /*18550*/  MUFU.EX2 R41, R3 ;  /* 0x0000000300297308 */ /* 0x000fe20000000800 */
[----:B-1----:R-:W1:Y:S01]  /*18560*/  SHFL.BFLY PT, R4, R167, 0x1, 0x1f ;  /* 0x0c201f00a7047f89 */ /* 0x002e6200000e0000 */
[----:B--2---:R-:W-:Y:S01]  /*18570*/  F2FP.PACK_AB R194, R40, R34 ;  /* 0x0000002228c2723e */ /* 0x004fe200000000ff */
[--C-:B---3--:R-:W-:Y:S07]  /*18580*/  FFMA.FTZ R0, R20, c[0x0][0x2d0], -R174.reuse ;  /* 0x0000b40014007a23 */ /* 0x108fee00000108ae */
[----:B------:R2:W3:Y:S01]  /*18590*/  MUFU.EX2 R48, R0 ;  /* 0x0000000000307308 */ /* 0x0004e20000000800 */
[----:B-1----:R-:W-:Y:S04]  /*185a0*/  FMNMX.FTZ R167, R167, R4, !PT ;  /* 0x00000004a7a77209 */ /* 0x002fe80007810000 */
[C---:B------:R-:W-:Y:S01]  /*185b0*/  FSETP.NEU.FTZ.AND P0, PT, R167.reuse, -INF , PT ;  /* 0xff800000a700780b */ /* 0x040fe20003f1d000 */
[----:B------:R-:W-:Y:S05]  /*185c0*/  FMUL.FTZ R175, R167, c[0x0][0x2d0] ;  /* 0x0000b400a7af7a20 */ /* 0x000fea0000410000 */
[----:B------:R-:W-:Y:S02]  /*185d0*/  FSEL R175, R175, RZ, P0 ;  /* 0x000000ffafaf7208 */ /* 0x000fe40000000000 */
[----:B--2---:R-:W-:Y:S03]  /*185e0*/  FMNMX.FTZ R0, R214, R2, !PT ;  /* 0x00000002d6007209 */ /* 0x004fe60007810000 */
[--C-:B------:R-:W-:Y:S01]  /*185f0*/  FFMA.FTZ R3, R8, c[0x0][0x2d0], -R175.reuse ;  /* 0x0000b40008037a23 */ /* 0x100fe200000108af */
[----:B---3--:R-:W-:Y:S01]  /*18600*/  F2FP.PACK_AB R193, R48, R44 ;  /* 0x0000002c30c1723e */ /* 0x008fe200000000ff */
[----:B------:R-:W-:Y:S01]  /*18610*/  FFMA.FTZ R2, R196, c[0x0][0x2d0], -R174 ;  /* 0x0000b400c4027a23 */ /* 0x000fe200000108ae */
[----:B------:R-:W-:Y:S01]  /*18620*/  FMNMX.FTZ R0, R172, R0, !PT ;  /* 0x00000000ac007209 */ /* 0x000fe20007810000 */
[----:B------:R1:W-:Y:S01]  /*18630*/  MUFU.EX2 R35, R3 ;  /* 0x0000000300237308 */ /* 0x0003e20000000800 */
[--C-:B------:R-:W-:Y:S01]  /*18640*/  FFMA.FTZ R4, R12, c[0x0][0x2d0], -R175.reuse ;  /* 0x0000b4000c047a23 */ /* 0x100fe200000108af */
[----:B------:R-:W-:Y:S02]  /*18650*/  MOV R196, R21 ;  /* 0x0000001500c47202 */ /* 0x000fe40000000f00 */
[----:B------:R-:W-:Y:S02]  /*18660*/  LDSM.16.MT88.4 R20, [R221+0x2080] ;  /* 0x00208000dd14783b */ /* 0x000fe40000004200 */
[----:B------:R-:W-:Y:S04]  /*18670*/  F2FP.PACK_AB R192, R49, R196 ;  /* 0x000000c431c0723e */ /* 0x000fe800000000ff */
[----:B------:R2:W3:Y:S10]  /*18680*/  MUFU.EX2 R18, R2 ;  /* 0x0000000200127308 */ /* 0x0004f40000000800 */
[----:B------:R-:W-:Y:S01]  /*18690*/  MUFU.EX2 R17, R4 ;  /* 0x0000000400117308 */ /* 0x000fe20000000800 */
[--C-:B-1----:R-:W-:Y:S09]  /*186a0*/  FFMA.FTZ R3, R9, c[0x0][0x2d0], -R175.reuse ;  /* 0x0000b40009037a23 */ /* 0x102ff200000108af */
[----:B------:R1:W-:Y:S01]  /*186b0*/  MUFU.EX2 R33, R3 ;  /* 0x0000000300217308 */ /* 0x0003e20000000800 */
[----:B--2---:R-:W1:Y:S01]  /*186c0*/  SHFL.BFLY PT, R2, R0, 0x2, 0x1f ;  /* 0x0c401f0000027f89 */ /* 0x004e6200000e0000 */
[----:B---3--:R-:W-:Y:S02]  /*186d0*/  F2FP.PACK_AB R195, R41, R18 ;  /* 0x0000001229c3723e */ /* 0x008fe400000000ff */
[----:B-1----:R-:W-:Y:S01]  /*186e0*/  FMNMX.FTZ R3, R0, R2, !PT ;  /* 0x0000000200037209 */ /* 0x002fe20007810000 */
[----:B------:R-:W-:Y:S01]  /*186f0*/  FFMA.FTZ R2, R13, c[0x0][0x2d0], -R175 ;  /* 0x0000b4000d027a23 */ /* 0x000fe200000108af */
[----:B------:R-:W-:Y:S04]  /*18700*/  FSEL R0, R169, RZ, P2 ;  /* 0x000000ffa9007208 */ /* 0x000fe80001000000 */
        /* <DEDUP_REMOVED lines=14> */
[C---:B------:R-:W-:Y:S01]  /*187f0*/  FMUL.FTZ R16, R165.reuse, R188 ;  /* 0x000000bca5107220 */ /* 0x040fe20000410000 */
[----:B------:R-:W-:Y:S01]  /*18800*/  MOV R188, R17 ;  /* 0x0000001100bc7202 */ /* 0x000fe20000000f00 */
[----:B------:R-:W-:Y:S01]  /*18810*/  FADD.FTZ R0, -R0, R170 ;  /* 0x000000aa00007221 */ /* 0x000fe20000010100 */
[----:B------:R-:W-:Y:S01]  /*18820*/  FSEL R166, R166, RZ, P0 ;  /* 0x000000ffa6a67208 */ /* 0x000fe20000000000 */
[C---:B------:R-:W-:Y:S01]  /*18830*/  FMUL.FTZ R32, R165.reuse, R144 ;  /* 0x00000090a5207220 */ /* 0x040fe20000410000 */
[----:B------:R-:W-:Y:S01]  /*18840*/  MOV R144, R33 ;  /* 0x0000002100907202 */ /* 0x000fe20000000f00 */
        /* <DEDUP_REMOVED lines=10> */
[----:B-1----:R-:W-:Y:S01]  /*188f0*/  FMUL.FTZ R6, R164, R178 ;  /* 0x000000b2a4067220 */ /* 0x002fe20000410000 */
[----:B------:R-:W-:Y:S01]  /*18900*/  F2FP.PACK_AB R178, R42, R17 ;  /* 0x000000112ab2723e */ /* 0x000fe200000000ff */
[C---:B------:R-:W-:Y:S02]  /*18910*/  FMUL.FTZ R7, R164.reuse, R179 ;  /* 0x000000b3a4077220 */ /* 0x040fe40000410000 */
[----:B------:R-:W-:Y:S01]  /*18920*/  FMUL.FTZ R17, R165, R189 ;  /* 0x000000bda5117220 */ /* 0x000fe20000410000 */
[----:B------:R-:W-:Y:S01]  /*18930*/  MOV R189, R18 ;  /* 0x0000001200bd7202 */ /* 0x000fe20000000f00 */
[C---:B------:R-:W-:Y:S02]  /*18940*/  FMUL.FTZ R18, R164.reuse, R190 ;  /* 0x000000bea4127220 */ /* 0x040fe40000410000 */
[C---:B------:R-:W-:Y:S02]  /*18950*/  FMUL.FTZ R19, R164.reuse, R191 ;  /* 0x000000bfa4137220 */ /* 0x040fe40000410000 */
[----:B------:R-:W-:Y:S02]  /*18960*/  FMUL.FTZ R50, R164, R162 ;  /* 0x000000a2a4327220 */ /* 0x000fe40000410000 */
[--C-:B--2---:R-:W-:Y:S02]  /*18970*/  FFMA.FTZ R0, R10, c[0x0][0x2d0], -R166.reuse ;  /* 0x0000b4000a007a23 */ /* 0x104fe400000108a6 */
[C---:B---3--:R-:W-:Y:S01]  /*18980*/  FMUL.FTZ R8, R2.reuse, R180 ;  /* 0x000000b402087220 */ /* 0x048fe20000410000 */
[----:B------:R-:W-:Y:S01]  /*18990*/  MOV R180, R40 ;  /* 0x0000002800b47202 */ /* 0x000fe20000000f00 */
[----:B------:R1:W-:Y:S01]  /*189a0*/  MUFU.EX2 R216, R0 ;  /* 0x0000000000d87308 */ /* 0x0003e20000000800 */
[C---:B------:R-:W-:Y:S01]  /*189b0*/  FMUL.FTZ R9, R2.reuse, R181 ;  /* 0x000000b502097220 */ /* 0x040fe20000410000 */
[----:B------:R-:W-:Y:S01]  /*189c0*/  MOV R181, R41 ;  /* 0x0000002900b57202 */ /* 0x000fe20000000f00 */
[C---:B------:R-:W-:Y:S02]  /*189d0*/  FMUL.FTZ R12, R2.reuse, R184 ;  /* 0x000000b8020c7220 */ /* 0x040fe40000410000 */
[--C-:B----4-:R-:W-:Y:S02]  /*189e0*/  FFMA.FTZ R4, R15, c[0x0][0x2d0], -R166.reuse ;  /* 0x0000b4000f047a23 */ /* 0x110fe400000108a6 */
[C---:B------:R-:W-:Y:S01]  /*189f0*/  FMUL.FTZ R13, R2.reuse, R185 ;  /* 0x000000b9020d7220 */ /* 0x040fe20000410000 */
[----:B------:R-:W-:Y:S01]  /*18a00*/  MOV R185, R44 ;  /* 0x0000002c00b97202 */ /* 0x000fe20000000f00 */
[C---:B------:R-:W-:Y:S01]  /*18a10*/  FMUL.FTZ R24, R2.reuse, R136 ;  /* 0x0000008802187220 */ /* 0x040fe20000410000 */
[----:B------:R2:W3:Y:S01]  /*18a20*/  MUFU.EX2 R45, R4 ;  /* 0x00000004002d7308 */ /* 0x0004e20000000800 */
[C---:B------:R-:W-:Y:S02]  /*18a30*/  FMUL.FTZ R25, R2.reuse, R137 ;  /* 0x0000008902197220 */ /* 0x040fe40000410000 */
[C---:B------:R-:W-:Y:S02]  /*18a40*/  FMUL.FTZ R29, R2.reuse, R141 ;  /* 0x0000008d021d7220 */ /* 0x040fe40000410000 */
[C---:B------:R-:W-:Y:S02]  /*18a50*/  FMUL.FTZ R28, R2.reuse, R140 ;  /* 0x0000008c021c7220 */ /* 0x040fe40000410000 */
[C---:B------:R-:W-:Y:S02]  /*18a60*/  FMUL.FTZ R40, R2.reuse, R152 ;  /* 0x0000009802287220 */ /* 0x040fe40000410000 */
[C---:B------:R-:W-:Y:S02]  /*18a70*/  FMUL.FTZ R41, R2.reuse, R153 ;  /* 0x0000009902297220 */ /* 0x040fe40000410000 */
[----:B------:R-:W-:Y:S02]  /*18a80*/  FMUL.FTZ R44, R2, R156 ;  /* 0x0000009c022c7220 */ /* 0x000fe40000410000 */
[C---:B------:R-:W-:Y:S01]  /*18a90*/  FMUL.FTZ R51, R164.reuse, R163 ;  /* 0x000000a3a4337220 */ /* 0x040fe20000410000 */
[----:B------:R-:W-:Y:S01]  /*18aa0*/  MOV R163, R144 ;  /* 0x0000009000a37202 */ /* 0x000fe20000000f00 */
[----:B-1----:R-:W-:Y:S02]  /*18ab0*/  FFMA.FTZ R0, R11, c[0x0][0x2d0], -R166 ;  /* 0x0000b4000b007a23 */ /* 0x002fe400000108a6 */
[C---:B------:R-:W-:Y:S02]  /*18ac0*/  FMUL.FTZ R54, R164.reuse, R54 ;  /* 0x00000036a4367220 */ /* 0x040fe40000410000 */
[----:B------:R1:W4:Y:S01]  /*18ad0*/  MUFU.EX2 R217, R0 ;  /* 0x0000000000d97308 */ /* 0x0003220000000800 */
[----:B------:R-:W-:Y:S02]  /*18ae0*/  FMUL.FTZ R55, R164, R55 ;  /* 0x00000037a4377220 */ /* 0x000fe40000410000 */
[----:B------:R-:W-:Y:S02]  /*18af0*/  FMUL.FTZ R56, R2, R56 ;  /* 0x0000003802387220 */ /* 0x000fe40000410000 */
[----:B--2---:R-:W-:Y:S01]  /*18b00*/  FMUL.FTZ R4, R165, R176 ;  /* 0x000000b0a5047220 */ /* 0x004fe20000410000 */
[----:B------:R-:W-:Y:S01]  /*18b10*/  F2FP.PACK_AB R176, R33, R35 ;  /* 0x0000002321b0723e */ /* 0x000fe200000000ff */
[----:B------:R-:W-:Y:S01]  /*18b20*/  FMUL.FTZ R33, R165, R145 ;  /* 0x00000091a5217220 */ /* 0x000fe20000410000 */
[----:B------:R-:W-:Y:S01]  /*18b30*/  MOV R145, R34 ;  /* 0x0000002200917202 */ /* 0x000fe20000000f00 */
[C---:B------:R-:W-:Y:S01]  /*18b40*/  FMUL.FTZ R34, R164.reuse, R146 ;  /* 0x00000092a4227220 */ /* 0x040fe20000410000 */
[----:B------:R-:W-:Y:S01]  /*18b50*/  MOV R146, R35 ;  /* 0x0000002300927202 */ /* 0x000fe20000000f00 */
[----:B------:R-:W-:Y:S01]  /*18b60*/  FMUL.FTZ R35, R164, R147 ;  /* 0x00000093a4237220 */ /* 0x000fe20000410000 */
[-C--:B------:R-:W-:Y:S05]  /*18b70*/  HMMA.16816.F32 R4, R192, R20.reuse, R4 ;  /* 0x00000014c004723c */ /* 0x080fea0000001804 */
[----:B---3--:R-:W-:Y:S01]  /*18b80*/  F2FP.PACK_AB R179, R45, R43 ;  /* 0x0000002b2db3723e */ /* 0x008fe200000000ff */
[C---:B------:R-:W-:Y:S01]  /*18b90*/  FMUL.FTZ R57, R2.reuse, R57 ;  /* 0x0000003902397220 */ /* 0x040fe20000410000 */
[----:B------:R-:W-:Y:S01]  /*18ba0*/  MOV R147, R49 ;  /* 0x0000003100937202 */ /* 0x000fe20000000f00 */
[----:B------:R-:W-:Y:S01]  /*18bb0*/  FMUL.FTZ R49, R165, R161 ;  /* 0x000000a1a5317220 */ /* 0x000fe20000410000 */
[----:B------:R-:W-:Y:S03]  /*18bc0*/  MOV R162, R145 ;  /* 0x0000009100a27202 */ /* 0x000fe60000000f00 */
[----:B-1----:R-:W-:Y:S01]  /*18bd0*/  FSEL R0, R3, RZ, P0 ;  /* 0x000000ff03007208 */ /* 0x002fe20000000000 */
[C---:B------:R-:W-:Y:S01]  /*18be0*/  FMUL.FTZ R60, R2.reuse, R60 ;  /* 0x0000003c023c7220 */ /* 0x040fe20000410000 */
[----:B----4-:R-:W-:Y:S01]  /*18bf0*/  F2FP.PACK_AB R177, R217, R216 ;  /* 0x000000d8d9b1723e */ /* 0x010fe200000000ff */
[----:B------:R-:W-:Y:S01]  /*18c00*/  FMUL.FTZ R61, R2, R61 ;  /* 0x0000003d023d7220 */ /* 0x000fe20000410000 */
[----:B------:R-:W-:Y:S01]  /*18c10*/  ISETP.GT.AND P0, PT, R238, UR4, PT ;  /* 0x00000004ee007c0c */ /* 0x000fe2000bf04270 */
[----:B------:R-:W-:Y:S01]  /*18c20*/  FADD.FTZ R0, -R0, R171 ;  /* 0x000000ab00007221 */ /* 0x000fe20000010100 */
[----:B------:R-:W-:Y:S01]  /*18c30*/  IADD3 R238, R238, -0x1, RZ ;  /* 0xffffffffeeee7810 */ /* 0x000fe20007ffe0ff */
[----:B------:R-:W-:Y:S02]  /*18c40*/  FMUL.FTZ R66, R164, R66 ;  /* 0x00000042a4427220 */ /* 0x000fe40000410000 */
[----:B------:R-:W-:Y:S02]  /*18c50*/  FMUL.FTZ R0, R0, c[0x0][0x2d0] ;  /* 0x0000b40000007a20 */ /* 0x000fe40000410000 */
[C---:B------:R-:W-:Y:S02]  /*18c60*/  FMUL.FTZ R67, R164.reuse, R67 ;  /* 0x00000043a4437220 */ /* 0x040fe40000410000 */
[C---:B------:R-:W-:Y:S02]  /*18c70*/  FMUL.FTZ R70, R164.reuse, R70 ;  /* 0x00000046a4467220 */ /* 0x040fe40000410000 */
[----:B------:R-:W1:Y:S01]  /*18c80*/  MUFU.EX2 R0, R0 ;  /* 0x0000000000007308 */ /* 0x000e620000000800 */
[----:B------:R-:W-:Y:S02]  /*18c90*/  FMUL.FTZ R71, R164, R71 ;  /* 0x00000047a4477220 */ /* 0x000fe40000410000 */
[C---:B------:R-:W-:Y:S02]  /*18ca0*/  FMUL.FTZ R72, R2.reuse, R72 ;  /* 0x0000004802487220 */ /* 0x040fe40000410000 */
[C---:B------:R-:W-:Y:S02]  /*18cb0*/  FMUL.FTZ R73, R2.reuse, R73 ;  /* 0x0000004902497220 */ /* 0x040fe40000410000 */
[C---:B------:R-:W-:Y:S02]  /*18cc0*/  FMUL.FTZ R76, R2.reuse, R76 ;  /* 0x0000004c024c7220 */ /* 0x040fe40000410000 */
[----:B------:R-:W-:Y:S02]  /*18cd0*/  FMUL.FTZ R77, R2, R77 ;  /* 0x0000004d024d7220 */ /* 0x000fe40000410000 */
[C---:B------:R-:W-:Y:S02]  /*18ce0*/  FMUL.FTZ R80, R165.reuse, R80 ;  /* 0x00000050a5507220 */ /* 0x040fe40000410000 */
[----:B------:R-:W-:Y:S02]  /*18cf0*/  FMUL.FTZ R81, R165, R81 ;  /* 0x00000051a5517220 */ /* 0x000fe40000410000 */
[C---:B------:R-:W-:Y:S02]  /*18d00*/  FMUL.FTZ R82, R164.reuse, R82 ;  /* 0x00000052a4527220 */ /* 0x040fe40000410000 */
[----:B------:R-:W-:Y:S02]  /*18d10*/  FMUL.FTZ R83, R164, R83 ;  /* 0x00000053a4537220 */ /* 0x000fe40000410000 */
[--C-:B------:R-:W-:Y:S02]  /*18d20*/  FFMA.FTZ R140, R199, c[0x0][0x2d0], -R173.reuse ;  /* 0x0000b400c78c7a23 */ /* 0x100fe400000108ad */
[C---:B------:R-:W-:Y:S02]  /*18d30*/  FMUL.FTZ R84, R165.reuse, R84 ;  /* 0x00000054a5547220 */ /* 0x040fe40000410000 */
[----:B------:R-:W-:Y:S01]  /*18d40*/  MUFU.EX2 R156, R140 ;  /* 0x0000008c009c7308 */ /* 0x000fe20000000800 */
[C---:B-1----:R-:W-:Y:S02]  /*18d50*/  FMUL.FTZ R11, R0.reuse, R183 ;  /* 0x000000b7000b7220 */ /* 0x042fe40000410000 */
[C---:B------:R-:W-:Y:S01]  /*18d60*/  FMUL.FTZ R10, R0.reuse, R182 ;  /* 0x000000b6000a7220 */ /* 0x040fe20000410000 */
[----:B------:R-:W-:Y:S01]  /*18d70*/  MOV R182, R42 ;  /* 0x0000002a00b67202 */ /* 0x000fe20000000f00 */
[C---:B------:R-:W-:Y:S02]  /*18d80*/  FMUL.FTZ R26, R0.reuse, R138 ;  /* 0x0000008a001a7220 */ /* 0x040fe40000410000 */
[C---:B------:R-:W-:Y:S02]  /*18d90*/  FMUL.FTZ R27, R0.reuse, R139 ;  /* 0x0000008b001b7220 */ /* 0x040fe40000410000 */
[----:B------:R-:W-:Y:S01]  /*18da0*/  LDSM.16.MT88.4 R136, [R223+0x2080] ;  /* 0x00208000df88783b */ /* 0x000fe20000004200 */
[C---:B------:R-:W-:Y:S04]  /*18db0*/  HMMA.16816.F32 R8, R176.reuse, R20, R8 ;  /* 0x00000014b008723c */ /* 0x040fe80000001808 */
[C---:B------:R-:W-:Y:S02]  /*18dc0*/  FMUL.FTZ R15, R0.reuse, R187 ;  /* 0x000000bb000f7220 */ /* 0x040fe40000410000 */
[C---:B------:R-:W-:Y:S01]  /*18dd0*/  FMUL.FTZ R14, R0.reuse, R186 ;  /* 0x000000ba000e7220 */ /* 0x040fe20000410000 */
[----:B------:R-:W-:Y:S01]  /*18de0*/  MOV R186, R43 ;  /* 0x0000002b00ba7202 */ /* 0x000fe20000000f00 */
[C---:B------:R-:W-:Y:S04]  /*18df0*/  FMUL.FTZ R20, R165.reuse, R132 ;  /* 0x00000084a5147220 */ /* 0x040fe80000410000 */
[C---:B------:R-:W-:Y:S01]  /*18e00*/  FMUL.FTZ R21, R165.reuse, R133 ;  /* 0x00000085a5157220 */ /* 0x040fe20000410000 */
[-C--:B------:R-:W-:Y:S03]  /*18e10*/  HMMA.16816.F32 R12, R176, R22.reuse, R12 ;  /* 0x00000016b00c723c */ /* 0x080fe6000000180c */
[C---:B------:R-:W-:Y:S02]  /*18e20*/  FMUL.FTZ R30, R0.reuse, R142 ;  /* 0x0000008e001e7220 */ /* 0x040fe40000410000 */
[C---:B------:R-:W-:Y:S02]  /*18e30*/  FMUL.FTZ R31, R0.reuse, R143 ;  /* 0x0000008f001f7220 */ /* 0x040fe40000410000 */
[C---:B------:R-:W-:Y:S01]  /*18e40*/  FMUL.FTZ R42, R0.reuse, R154 ;  /* 0x0000009a002a7220 */ /* 0x040fe20000410000 */
[C---:B------:R-:W-:Y:S04]  /*18e50*/  HMMA.16816.F32 R16, R192.reuse, R22, R16 ;  /* 0x00000016c010723c */ /* 0x040fe80000001810 */
[C---:B------:R-:W-:Y:S02]  /*18e60*/  FMUL.FTZ R43, R0.reuse, R155 ;  /* 0x0000009b002b7220 */ /* 0x040fe40000410000 */
[----:B------:R-:W-:Y:S01]  /*18e70*/  FMUL.FTZ R46, R0, R158 ;  /* 0x0000009e002e7220 */ /* 0x000fe20000410000 */
[----:B------:R-:W-:Y:S01]  /*18e80*/  MOV R158, R147 ;  /* 0x00000093009e7202 */ /* 0x000fe20000000f00 */
[C---:B------:R-:W-:Y:S01]  /*18e90*/  FMUL.FTZ R22, R164.reuse, R134 ;  /* 0x00000086a4167220 */ /* 0x040fe20000410000 */
[----:B------:R-:W-:Y:S03]  /*18ea0*/  LDSM.16.MT88.4 R152, [R223+0x2880] ;  /* 0x00288000df98783b */ /* 0x000fe60000004200 */
[----:B------:R-:W-:Y:S02]  /*18eb0*/  FMUL.FTZ R23, R164, R135 ;  /* 0x00000087a4177220 */ /* 0x000fe40000410000 */
[C---:B------:R-:W-:Y:S01]  /*18ec0*/  FMUL.FTZ R47, R0.reuse, R159 ;  /* 0x0000009f002f7220 */ /* 0x040fe20000410000 */
[----:B------:R-:W-:Y:S01]  /*18ed0*/  MOV R159, R146 ;  /* 0x00000092009f7202 */ /* 0x000fe20000000f00 */
[C---:B------:R-:W-:Y:S01]  /*18ee0*/  FMUL.FTZ R58, R0.reuse, R58 ;  /* 0x0000003a003a7220 */ /* 0x040fe20000410000 */
[----:B------:R-:W1:Y:S01]  /*18ef0*/  LDSM.16.MT88.4 R132, [R224+0x2080] ;  /* 0x00208000e084783b */ /* 0x000e620000004200 */
[C---:B------:R-:W-:Y:S01]  /*18f00*/  FMUL.FTZ R59, R0.reuse, R59 ;  /* 0x0000003b003b7220 */ /* 0x040fe20000410000 */
[-C--:B------:R-:W-:Y:S03]  /*18f10*/  HMMA.16816.F32 R20, R192, R36.reuse, R20 ;  /* 0x00000024c014723c */ /* 0x080fe60000001814 */
[C---:B------:R-:W-:Y:S02]  /*18f20*/  FMUL.FTZ R62, R0.reuse, R62 ;  /* 0x0000003e003e7220 */ /* 0x040fe40000410000 */
[C---:B------:R-:W-:Y:S01]  /*18f30*/  FMUL.FTZ R63, R0.reuse, R63 ;  /* 0x0000003f003f7220 */ /* 0x040fe20000410000 */
[----:B------:R-:W-:Y:S01]  /*18f40*/  LDSM.16.MT88.4 R144, [R222+0x2880] ;  /* 0x00288000de90783b */ /* 0x000fe20000004200 */
[C---:B------:R-:W-:Y:S01]  /*18f50*/  FMUL.FTZ R74, R0.reuse, R74 ;  /* 0x0000004a004a7220 */ /* 0x040fe20000410000 */
[C---:B------:R-:W-:Y:S04]  /*18f60*/  HMMA.16816.F32 R24, R176.reuse, R36, R24 ;  /* 0x00000024b018723c */ /* 0x040fe80000001818 */
[C---:B------:R-:W-:Y:S02]  /*18f70*/  FMUL.FTZ R75, R0.reuse, R75 ;  /* 0x0000004b004b7220 */ /* 0x040fe40000410000 */
[----:B------:R-:W-:Y:S02]  /*18f80*/  FMUL.FTZ R78, R0, R78 ;  /* 0x0000004e004e7220 */ /* 0x000fe40000410000 */
[-C--:B------:R-:W-:Y:S04]  /*18f90*/  HMMA.16816.F32 R28, R176, R38.reuse, R28 ;  /* 0x00000026b01c723c */ /* 0x080fe8000000181c */
[C---:B------:R-:W-:Y:S01]  /*18fa0*/  FMUL.FTZ R36, R165.reuse, R148 ;  /* 0x00000094a5247220 */ /* 0x040fe20000410000 */
[----:B------:R-:W-:Y:S01]  /*18fb0*/  MOV R148, R48 ;  /* 0x0000003000947202 */ /* 0x000fe20000000f00 */
[C---:B------:R-:W-:Y:S01]  /*18fc0*/  FMUL.FTZ R37, R165.reuse, R149 ;  /* 0x00000095a5257220 */ /* 0x040fe20000410000 */
[----:B------:R-:W-:Y:S01]  /*18fd0*/  MOV R149, R45 ;  /* 0x0000002d00957202 */ /* 0x000fe20000000f00 */
[C---:B------:R-:W-:Y:S04]  /*18fe0*/  HMMA.16816.F32 R32, R192.reuse, R38, R32 ;  /* 0x00000026c020723c */ /* 0x040fe80000001820 */
[----:B------:R-:W-:Y:S01]  /*18ff0*/  FMUL.FTZ R45, R2, R157 ;  /* 0x0000009d022d7220 */ /* 0x000fe20000410000 */
[----:B------:R-:W-:Y:S01]  /*19000*/  MOV R157, R148 ;  /* 0x00000094009d7202 */ /* 0x000fe20000000f00 */
[C---:B------:R-:W-:Y:S01]  /*19010*/  FMUL.FTZ R48, R165.reuse, R160 ;  /* 0x000000a0a5307220 */ /* 0x040fe20000410000 */
[----:B------:R-:W-:Y:S01]  /*19020*/  MOV R160, R149 ;  /* 0x0000009500a07202 */ /* 0x000fe20000000f00 */
[C---:B------:R-:W-:Y:S04]  /*19030*/  FMUL.FTZ R39, R164.reuse, R151 ;  /* 0x00000097a4277220 */ /* 0x040fe80000410000 */
[----:B------:R-:W-:Y:S02]  /*19040*/  FMUL.FTZ R38, R164, R150 ;  /* 0x00000096a4267220 */ /* 0x000fe40000410000 */
[----:B------:R-:W-:Y:S02]  /*19050*/  FMUL.FTZ R79, R0, R79 ;  /* 0x0000004f004f7220 */ /* 0x000fe40000410000 */
[C---:B------:R-:W-:Y:S02]  /*19060*/  FMUL.FTZ R85, R165.reuse, R85 ;  /* 0x00000055a5557220 */ /* 0x040fe40000410000 */
        /* <DEDUP_REMOVED lines=14> */
[----:B------:R-:W-:Y:S02]  /*19150*/  FMUL.FTZ R95, R0, R95 ;  /* 0x0000005f005f7220 */ /* 0x000fe40000410000 */
[-C--:B------:R-:W-:Y:S04]  /*19160*/  HMMA.16816.F32 R52, R192, R136.reuse, R52 ;  /* 0x00000088c034723c */ /* 0x080fe80000001834 */
        /* <DEDUP_REMOVED lines=10> */
[C---:B------:R-:W-:Y:S02]  /*19210*/  FMUL.FTZ R101, R165.reuse, R101 ;  /* 0x00000065a5657220 */ /* 0x040fe40000410000 */
[C---:B------:R-:W-:Y:S02]  /*19220*/  FMUL.FTZ R102, R164.reuse, R102 ;  /* 0x00000066a4667220 */ /* 0x040fe40000410000 */
        /* <DEDUP_REMOVED lines=14> */
[C---:B------:R-:W-:Y:S02]  /*19310*/  FMUL.FTZ R118, R164.reuse, R118 ;  /* 0x00000076a4767220 */ /* 0x040fe40000410000 */
[C---:B------:R-:W-:Y:S02]  /*19320*/  FMUL.FTZ R119, R164.reuse, R119 ;  /* 0x00000077a4777220 */ /* 0x040fe40000410000 */
[C---:B------:R-:W-:Y:S04]  /*19330*/  FMUL.FTZ R128, R165.reuse, R128 ;  /* 0x00000080a5807220 */ /* 0x040fe80000410000 */
[----:B------:R-:W-:Y:S02]  /*19340*/  FMUL.FTZ R129, R165, R129 ;  /* 0x00000081a5817220 */ /* 0x000fe40000410000 */
[C---:B------:R-:W-:Y:S02]  /*19350*/  FMUL.FTZ R130, R164.reuse, R130 ;  /* 0x00000082a4827220 */ /* 0x040fe40000410000 */
[----:B------:R-:W-:Y:S02]  /*19360*/  FMUL.FTZ R131, R164, R131 ;  /* 0x00000083a4837220 */ /* 0x000fe40000410000 */
[--C-:B------:R-:W-:Y:S02]  /*19370*/  FFMA.FTZ R140, R200, c[0x0][0x2d0], -R174.reuse ;  /* 0x0000b400c88c7a23 */ /* 0x100fe400000108ae */
[C---:B------:R-:W-:Y:S02]  /*19380*/  FMUL.FTZ R104, R2.reuse, R104 ;  /* 0x0000006802687220 */ /* 0x040fe40000410000 */
[----:B------:R3:W4:Y:S01]  /*19390*/  MUFU.EX2 R184, R140 ;  /* 0x0000008c00b87308 */ /* 0x0007220000000800 */
[----:B------:R-:W-:Y:S02]  /*193a0*/  FMUL.FTZ R105, R2, R105 ;  /* 0x0000006902697220 */ /* 0x000fe40000410000 */
[--C-:B--2---:R-:W-:Y:S02]  /*193b0*/  FFMA.FTZ R132, R202, c[0x0][0x2d0], -R173.reuse ;  /* 0x0000b400ca847a23 */ /* 0x104fe400000108ad */
[C---:B------:R-:W-:Y:S02]  /*193c0*/  FMUL.FTZ R106, R0.reuse, R106 ;  /* 0x0000006a006a7220 */ /* 0x040fe40000410000 */
[----:B------:R-:W-:Y:S02]  /*193d0*/  FMUL.FTZ R107, R0, R107 ;  /* 0x0000006b006b7220 */ /* 0x000fe40000410000 */
[C---:B------:R-:W-:Y:S01]  /*193e0*/  FMUL.FTZ R108, R2.reuse, R108 ;  /* 0x0000006c026c7220 */ /* 0x040fe20000410000 */
[----:B------:R2:W5:Y:S01]  /*193f0*/  MUFU.EX2 R191, R132 ;  /* 0x0000008400bf7308 */ /* 0x0005620000000800 */
[-C--:B-1----:R-:W-:Y:S03]  /*19400*/  HMMA.16816.F32 R84, R192, R136.reuse, R84 ;  /* 0x00000088c054723c */ /* 0x082fe60000001854 */
[----:B------:R-:W-:Y:S02]  /*19410*/  FMUL.FTZ R109, R2, R109 ;  /* 0x0000006d026d7220 */ /* 0x000fe40000410000 */
[C---:B------:R-:W-:Y:S02]  /*19420*/  FMUL.FTZ R110, R0.reuse, R110 ;  /* 0x0000006e006e7220 */ /* 0x040fe40000410000 */
[----:B------:R-:W-:Y:S01]  /*19430*/  FMUL.FTZ R111, R0, R111 ;  /* 0x0000006f006f7220 */ /* 0x000fe20000410000 */
[C---:B------:R-:W-:Y:S04]  /*19440*/  HMMA.16816.F32 R88, R176.reuse, R136, R88 ;  /* 0x00000088b058723c */ /* 0x040fe80000001858 */
[C---:B------:R-:W-:Y:S02]  /*19450*/  FMUL.FTZ R120, R2.reuse, R120 ;  /* 0x0000007802787220 */ /* 0x040fe40000410000 */
[----:B---3--:R-:W-:Y:S02]  /*19460*/  FFMA.FTZ R140, R203, c[0x0][0x2d0], -R173 ;  /* 0x0000b400cb8c7a23 */ /* 0x008fe400000108ad */
[-C--:B------:R-:W-:Y:S02]  /*19470*/  HMMA.16816.F32 R92, R176, R138.reuse, R92 ;  /* 0x0000008ab05c723c */ /* 0x080fe4000000185c */
[----:B------:R1:W-:Y:S02]  /*19480*/  MUFU.EX2 R150, R140 ;  /* 0x0000008c00967308 */ /* 0x0003e40000000800 */
[--C-:B------:R-:W-:Y:S02]  /*19490*/  FFMA.FTZ R136, R207, c[0x0][0x2d0], -R174.reuse ;  /* 0x0000b400cf887a23 */ /* 0x100fe400000108ae */
[----:B------:R-:W-:Y:S01]  /*194a0*/  FMUL.FTZ R121, R2, R121 ;  /* 0x0000007902797220 */ /* 0x000fe20000410000 */
[----:B--2---:R-:W2:Y:S01]  /*194b0*/  LDSM.16.MT88.4 R132, [R224+0x3880] ;  /* 0x00388000e084783b */ /* 0x004ea20000004200 */
[C---:B------:R-:W-:Y:S04]  /*194c0*/  HMMA.16816.F32 R96, R192.reuse, R138, R96 ;  /* 0x0000008ac060723c */ /* 0x040fe80000001860 */
[----:B------:R3:W-:Y:S01]  /*194d0*/  MUFU.EX2 R197, R136 ;  /* 0x0000008800c57308 */ /* 0x0007e20000000800 */
[C---:B------:R-:W-:Y:S02]  /*194e0*/  FMUL.FTZ R122, R0.reuse, R122 ;  /* 0x0000007a007a7220 */ /* 0x040fe40000410000 */
[----:B------:R-:W-:Y:S02]  /*194f0*/  FMUL.FTZ R123, R0, R123 ;  /* 0x0000007b007b7220 */ /* 0x000fe40000410000 */
[C---:B------:R-:W-:Y:S03]  /*19500*/  FMUL.FTZ R124, R2.reuse, R124 ;  /* 0x0000007c027c7220 */ /* 0x040fe60000410000 */
[----:B------:R-:W-:Y:S02]  /*19510*/  FMUL.FTZ R125, R2, R125 ;  /* 0x0000007d027d7220 */ /* 0x000fe40000410000 */
[C---:B------:R-:W-:Y:S02]  /*19520*/  FMUL.FTZ R126, R0.reuse, R126 ;  /* 0x0000007e007e7220 */ /* 0x040fe40000410000 */
[----:B------:R-:W-:Y:S02]  /*19530*/  FMUL.FTZ R127, R0, R127 ;  /* 0x0000007f007f7220 */ /* 0x000fe40000410000 */
[----:B-1----:R-:W-:Y:S04]  /*19540*/  FFMA.FTZ R140, R205, c[0x0][0x2d0], -R174 ;  /* 0x0000b400cd8c7a23 */ /* 0x002fe800000108ae */
[----:B------:R1:W-:Y:S01]  /*19550*/  MUFU.EX2 R170, R140 ;  /* 0x0000008c00aa7308 */ /* 0x0003e20000000800 */
[--C-:B---3--:R-:W-:Y:S09]  /*19560*/  FFMA.FTZ R136, R204, c[0x0][0x2d0], -R175.reuse ;  /* 0x0000b400cc887a23 */ /* 0x108ff200000108af */
[----:B------:R3:W-:Y:S01]  /*19570*/  MUFU.EX2 R187, R136 ;  /* 0x0000008800bb7308 */ /* 0x0007e20000000800 */
[-C--:B--2---:R-:W-:Y:S03]  /*19580*/  HMMA.16816.F32 R100, R192, R132.reuse, R100 ;  /* 0x00000084c064723c */ /* 0x084fe60000001864 */
[--C-:B-1----:R-:W-:Y:S05]  /*19590*/  FFMA.FTZ R140, R206, c[0x0][0x2d0], -R175.reuse ;  /* 0x0000b400ce8c7a23 */ /* 0x102fea00000108af */
[C---:B------:R-:W-:Y:S01]  /*195a0*/  HMMA.16816.F32 R104, R176.reuse, R132, R104 ;  /* 0x00000084b068723c */ /* 0x040fe20000001868 */
[----:B------:R1:W2:Y:S06]  /*195b0*/  MUFU.EX2 R190, R140 ;  /* 0x0000008c00be7308 */ /* 0x0002ac0000000800 */
[--C-:B------:R-:W-:Y:S01]  /*195c0*/  FFMA.FTZ R132, R211, c[0x0][0x2d0], -R175.reuse ;  /* 0x0000b400d3847a23 */ /* 0x100fe200000108af */
[-C--:B------:R-:W-:Y:S01]  /*195d0*/  HMMA.16816.F32 R108, R176, R134.reuse, R108 ;  /* 0x00000086b06c723c */ /* 0x080fe2000000186c */
[----:B---3--:R-:W3:Y:S03]  /*195e0*/  LDSM.16.MT88.4 R136, [R223+0x3880] ;  /* 0x00388000df88783b */ /* 0x008ee60000004200 */
[----:B----4-:R-:W-:Y:S01]  /*195f0*/  F2FP.PACK_AB R133, R161, R184 ;  /* 0x000000b8a185723e */ /* 0x010fe200000000ff */
[----:B------:R4:W-:Y:S03]  /*19600*/  MUFU.EX2 R252, R132 ;  /* 0x0000008400fc7308 */ /* 0x0009e60000000800 */
[C---:B------:R-:W-:Y:S04]  /*19610*/  HMMA.16816.F32 R112, R192.reuse, R134, R112 ;  /* 0x00000086c070723c */ /* 0x040fe80000001870 */
[----:B-1----:R-:W-:Y:S04]  /*19620*/  FFMA.FTZ R140, R210, c[0x0][0x2d0], -R175 ;  /* 0x0000b400d28c7a23 */ /* 0x002fe800000108af */
[----:B------:R1:W1:Y:S01]  /*19630*/  MUFU.EX2 R171, R140 ;  /* 0x0000008c00ab7308 */ /* 0x0002620000000800 */
[--C-:B----4-:R-:W-:Y:S09]  /*19640*/  FFMA.FTZ R132, R208, c[0x0][0x2d0], -R166.reuse ;  /* 0x0000b400d0847a23 */ /* 0x110ff200000108a6 */
[----:B------:R4:W-:Y:S01]  /*19650*/  MUFU.EX2 R251, R132 ;  /* 0x0000008400fb7308 */ /* 0x0009e20000000800 */
[-C--:B---3--:R-:W-:Y:S01]  /*19660*/  HMMA.16816.F32 R116, R192, R136.reuse, R116 ;  /* 0x00000088c074723c */ /* 0x088fe20000001874 */
[----:B-1----:R-:W1:Y:S07]  /*19670*/  LDSM.16.MT88.4 R140, [R221+0x2880] ;  /* 0x00288000dd8c783b */ /* 0x002e6e0000004200 */
[C---:B------:R-:W-:Y:S08]  /*19680*/  HMMA.16816.F32 R120, R176.reuse, R136, R120 ;  /* 0x00000088b078723c */ /* 0x040ff00000001878 */
[-C--:B------:R-:W-:Y:S04]  /*19690*/  HMMA.16816.F32 R124, R176, R138.reuse, R124 ;  /* 0x0000008ab07c723c */ /* 0x080fe8000000187c */
[--C-:B----4-:R-:W-:Y:S03]  /*196a0*/  FFMA.FTZ R132, R209, c[0x0][0x2d0], -R166.reuse ;  /* 0x0000b400d1847a23 */ /* 0x110fe600000108a6 */
[----:B-----5:R-:W-:Y:S01]  /*196b0*/  MOV R176, R191 ;  /* 0x000000bf00b07202 */ /* 0x020fe20000000f00 */
[----:B------:R-:W-:Y:S01]  /*196c0*/  HMMA.16816.F32 R128, R192, R138, R128 ;  /* 0x0000008ac080723c */ /* 0x000fe20000001880 */
[----:B------:R3:W4:Y:S01]  /*196d0*/  MUFU.EX2 R199, R132 ;  /* 0x0000008400c77308 */ /* 0x0007220000000800 */
[----:B------:R-:W5:Y:S02]  /*196e0*/  LDL.LU R192, [R1+0x20] ;  /* 0x0000200001c07983 */ /* 0x000f640000300800 */
[----:B--2---:R-:W-:Y:S02]  /*196f0*/  MOV R177, R190 ;  /* 0x000000be00b17202 */ /* 0x004fe40000000f00 */
[----:B------:R-:W-:Y:S02]  /*19700*/  MOV R179, R189 ;  /* 0x000000bd00b37202 */ /* 0x000fe40000000f00 */
[----:B------:R-:W-:Y:S04]  /*19710*/  MOV R195, R170 ;  /* 0x000000aa00c37202 */ /* 0x000fe80000000f00 */
[----:B------:R-:W-:Y:S02]  /*19720*/  MOV R194, R171 ;  /* 0x000000ab00c27202 */ /* 0x000fe40000000f00 */
[----:B------:R-:W-:Y:S02]  /*19730*/  F2FP.PACK_AB R136, R177, R187 ;  /* 0x000000bbb188723e */ /* 0x000fe400000000ff */
[----:B------:R-:W-:Y:S02]  /*19740*/  F2FP.PACK_AB R138, R252, R194 ;  /* 0x000000c2fc8a723e */ /* 0x000fe400000000ff */
[----:B------:R-:W-:Y:S02]  /*19750*/  MOV R178, R188 ;  /* 0x000000bc00b27202 */ /* 0x000fe40000000f00 */
[----:B------:R-:W-:Y:S01]  /*19760*/  LDSM.16.MT88.4 R188, [R221+0x3080] ;  /* 0x00308000ddbc783b */ /* 0x000fe20000004200 */
[----:B------:R-:W-:Y:S01]  /*19770*/  MOV R193, R196 ;  /* 0x000000c400c17202 */ /* 0x000fe20000000f00 */
[--C-:B---3--:R-:W-:Y:S01]  /*19780*/  FFMA.FTZ R132, R212, c[0x0][0x2d0], -R166.reuse ;  /* 0x0000b400d4847a23 */ /* 0x108fe200000108a6 */
[----:B------:R-:W-:Y:S02]  /*19790*/  MOV R212, R197 ;  /* 0x000000c500d47202 */ /* 0x000fe40000000f00 */
[----:B----4-:R-:W-:Y:S01]  /*197a0*/  F2FP.PACK_AB R137, R199, R251 ;  /* 0x000000fbc789723e */ /* 0x010fe200000000ff */
[----:B------:R2:W-:Y:S01]  /*197b0*/  MUFU.EX2 R197, R132 ;  /* 0x0000008400c57308 */ /* 0x0005e20000000800 */
[----:B------:R-:W-:Y:S01]  /*197c0*/  F2FP.PACK_AB R135, R212, R195 ;  /* 0x000000c3d487723e */ /* 0x000fe200000000ff */
[----:B--2---:R-:W-:Y:S01]  /*197d0*/  FFMA.FTZ R132, R213, c[0x0][0x2d0], -R166 ;  /* 0x0000b400d5847a23 */ /* 0x004fe200000108a6 */
[----:B------:R-:W-:Y:S02]  /*197e0*/  MOV R213, R150 ;  /* 0x0000009600d57202 */ /* 0x000fe40000000f00 */
[----:B------:R-:W2:Y:S05]  /*197f0*/  LDSM.16.MT88.4 R148, [R224+0x2880] ;  /* 0x00288000e094783b */ /* 0x000eaa0000004200 */
[----:B------:R3:W4:Y:S01]  /*19800*/  MUFU.EX2 R198, R132 ;  /* 0x0000008400c67308 */ /* 0x0007220000000800 */
[----:B------:R-:W-:Y:S02]  /*19810*/  F2FP.PACK_AB R134, R213, R176 ;  /* 0x000000b0d586723e */ /* 0x000fe400000000ff */
[----:B---3--:R-:W-:Y:S02]  /*19820*/  F2FP.PACK_AB R132, R156, R183 ;  /* 0x000000b79c84723e */ /* 0x008fe400000000ff */
[----:B----4-:R-:W-:Y:S05]  /*19830*/  F2FP.PACK_AB R139, R198, R197 ;  /* 0x000000c5c68b723e */ /* 0x010fea00000000ff */
        /* <DEDUP_REMOVED lines=12> */
[-C--:B--2---:R-:W-:Y:S08]  /*19900*/  HMMA.16816.F32 R36, R132, R148.reuse, R36 ;  /* 0x000000948424723c */ /* 0x084ff00000001824 */
[C---:B------:R-:W-:Y:S01]  /*19910*/  HMMA.16816.F32 R40, R136.reuse, R148, R40 ;  /* 0x000000948828723c */ /* 0x040fe20000001828 */
[----:B---3--:R-:W2:Y:S06]  /*19920*/  LDSM.16.MT88.4 R144, [R222+0x4080] ;  /* 0x00408000de90783b */ /* 0x008eac0000004200 */
[--C-:B------:R-:W-:Y:S01]  /*19930*/  FFMA.FTZ R148, R219, c[0x0][0x2d0], -R173.reuse ;  /* 0x0000b400db947a23 */ /* 0x100fe200000108ad */
[-C--:B------:R-:W-:Y:S03]  /*19940*/  HMMA.16816.F32 R44, R136, R150.reuse, R44 ;  /* 0x00000096882c723c */ /* 0x080fe6000000182c */
[----:B------:R3:W-:Y:S01]  /*19950*/  MUFU.EX2 R211, R148 ;  /* 0x0000009400d37308 */ /* 0x0007e20000000800 */
[----:B------:R-:W-:Y:S04]  /*19960*/  MOV R219, R195 ;  /* 0x000000c300db7202 */ /* 0x000fe80000000f00 */
[C---:B------:R-:W-:Y:S08]  /*19970*/  HMMA.16816.F32 R48, R132.reuse, R150, R48 ;  /* 0x000000968430723c */ /* 0x040ff00000001830 */
[-C--:B------:R-:W-:Y:S08]  /*19980*/  HMMA.16816.F32 R52, R132, R152.reuse, R52 ;  /* 0x000000988434723c */ /* 0x080ff00000001834 */
[C---:B------:R-:W-:Y:S04]  /*19990*/  HMMA.16816.F32 R56, R136.reuse, R152, R56 ;  /* 0x000000988838723c */ /* 0x040fe80000001838 */
[--C-:B---3--:R-:W-:Y:S01]  /*199a0*/  FFMA.FTZ R148, R240, c[0x0][0x2d0], -R174.reuse ;  /* 0x0000b400f0947a23 */ /* 0x108fe200000108ae */
[----:B------:R-:W-:Y:S02]  /*199b0*/  MOV R240, R176 ;  /* 0x000000b000f07202 */ /* 0x000fe40000000f00 */
[----:B------:R-:W-:Y:S01]  /*199c0*/  MOV R152, R163 ;  /* 0x000000a300987202 */ /* 0x000fe20000000f00 */
[-C--:B------:R-:W-:Y:S01]  /*199d0*/  HMMA.16816.F32 R60, R136, R154.reuse, R60 ;  /* 0x0000009a883c723c */ /* 0x080fe2000000183c */
[----:B------:R3:W-:Y:S03]  /*199e0*/  MUFU.EX2 R209, R148 ;  /* 0x0000009400d17308 */ /* 0x0007e60000000800 */
[----:B------:R-:W-:Y:S04]  /*199f0*/  MOV R153, R162 ;  /* 0x000000a200997202 */ /* 0x000fe80000000f00 */
[C---:B------:R-:W-:Y:S07]  /*19a00*/  HMMA.16816.F32 R64, R132.reuse, R154, R64 ;  /* 0x0000009a8440723c */ /* 0x040fee0000001840 */
[----:B------:R-:W-:Y:S01]  /*19a10*/  MOV R154, R178 ;  /* 0x000000b2009a7202 */ /* 0x000fe20000000f00 */
[-C--:B-1----:R-:W-:Y:S04]  /*19a20*/  HMMA.16816.F32 R68, R132, R140.reuse, R68 ;  /* 0x0000008c8444723c */ /* 0x082fe80000001844 */
[----:B------:R-:W-:Y:S04]  /*19a30*/  MOV R155, R179 ;  /* 0x000000b3009b7202 */ /* 0x000fe80000000f00 */
[C---:B------:R-:W-:Y:S04]  /*19a40*/  HMMA.16816.F32 R72, R136.reuse, R140, R72 ;  /* 0x0000008c8848723c */ /* 0x040fe80000001848 */
[--C-:B---3--:R-:W-:Y:S01]  /*19a50*/  FFMA.FTZ R148, R241, c[0x0][0x2d0], -R174.reuse ;  /* 0x0000b400f1947a23 */ /* 0x108fe200000108ae */
[----:B------:R-:W-:Y:S02]  /*19a60*/  MOV R241, R177 ;  /* 0x000000b100f17202 */ /* 0x000fe40000000f00 */
[--C-:B------:R-:W-:Y:S01]  /*19a70*/  FFMA.FTZ R140, R242, c[0x0][0x2d0], -R173.reuse ;  /* 0x0000b400f28c7a23 */ /* 0x100fe200000108ad */
[-C--:B------:R-:W-:Y:S01]  /*19a80*/  HMMA.16816.F32 R76, R136, R142.reuse, R76 ;  /* 0x0000008e884c723c */ /* 0x080fe2000000184c */
[----:B------:R1:W3:Y:S03]  /*19a90*/  MUFU.EX2 R208, R148 ;  /* 0x0000009400d07308 */ /* 0x0002e60000000800 */
[----:B------:R-:W-:Y:S01]  /*19aa0*/  MOV R242, R161 ;  /* 0x000000a100f27202 */ /* 0x000fe20000000f00 */
[----:B------:R-:W-:Y:S01]  /*19ab0*/  FFMA.FTZ R173, R244, c[0x0][0x2d0], -R173 ;  /* 0x0000b400f4ad7a23 */ /* 0x000fe200000108ad */
[----:B------:R-:W-:Y:S02]  /*19ac0*/  MOV R244, R160 ;  /* 0x000000a000f47202 */ /* 0x000fe40000000f00 */
[C---:B------:R-:W-:Y:S01]  /*19ad0*/  HMMA.16816.F32 R80, R132.reuse, R142, R80 ;  /* 0x0000008e8450723c */ /* 0x040fe20000001850 */
[----:B------:R-:W-:Y:S02]  /*19ae0*/  LDSM.16.MT88.4 R160, [R224+0x3080] ;  /* 0x00308000e0a0783b */ /* 0x000fe40000004200 */
[----:B------:R3:W-:Y:S05]  /*19af0*/  MUFU.EX2 R206, R173 ;  /* 0x000000ad00ce7308 */ /* 0x0007ea0000000800 */
[-C--:B--2---:R-:W-:Y:S05]  /*19b00*/  HMMA.16816.F32 R84, R132, R144.reuse, R84 ;  /* 0x000000908454723c */ /* 0x084fea0000001854 */
[----:B------:R2:W4:Y:S03]  /*19b10*/  MUFU.EX2 R207, R140 ;  /* 0x0000008c00cf7308 */ /* 0x0005260000000800 */
[C---:B------:R-:W-:Y:S01]  /*19b20*/  HMMA.16816.F32 R88, R136.reuse, R144, R88 ;  /* 0x000000908858723c */ /* 0x040fe20000001858 */
[----:B-1----:R-:W1:Y:S06]  /*19b30*/  LDSM.16.MT88.4 R148, [R224+0x4080] ;  /* 0x00408000e094783b */ /* 0x002e6c0000004200 */
[--C-:B------:R-:W-:Y:S01]  /*19b40*/  FFMA.FTZ R144, R248, c[0x0][0x2d0], -R175.reuse ;  /* 0x0000b400f8907a23 */ /* 0x100fe200000108af */
[-C--:B------:R-:W-:Y:S03]  /*19b50*/  HMMA.16816.F32 R92, R136, R146.reuse, R92 ;  /* 0x00000092885c723c */ /* 0x080fe6000000185c */
[----:B------:R4:W-:Y:S01]  /*19b60*/  MUFU.EX2 R202, R144 ;  /* 0x0000009000ca7308 */ /* 0x0009e20000000800 */
[----:B---3--:R-:W-:Y:S02]  /*19b70*/  F2FP.PACK_AB R173, R208, R209 ;  /* 0x000000d1d0ad723e */ /* 0x008fe400000000ff */
[----:B------:R-:W-:Y:S02]  /*19b80*/  MOV R248, R184 ;  /* 0x000000b800f87202 */ /* 0x000fe40000000f00 */
[C---:B------:R-:W-:Y:S04]  /*19b90*/  HMMA.16816.F32 R96, R132.reuse, R146, R96 ;  /* 0x000000928460723c */ /* 0x040fe80000001860 */
[--C-:B--2---:R-:W-:Y:S01]  /*19ba0*/  FFMA.FTZ R140, R246, c[0x0][0x2d0], -R174.reuse ;  /* 0x0000b400f68c7a23 */ /* 0x104fe200000108ae */
[----:B------:R-:W-:Y:S01]  /*19bb0*/  MOV R246, R156 ;  /* 0x0000009c00f67202 */ /* 0x000fe20000000f00 */
[----:B------:R-:W-:Y:S01]  /*19bc0*/  FFMA.FTZ R174, R247, c[0x0][0x2d0], -R174 ;  /* 0x0000b400f7ae7a23 */ /* 0x000fe200000108ae */
[----:B------:R-:W-:Y:S01]  /*19bd0*/  MOV R247, R187 ;  /* 0x000000bb00f77202 */ /* 0x000fe20000000f00 */
[----:B------:R2:W-:Y:S01]  /*19be0*/  MUFU.EX2 R205, R140 ;  /* 0x0000008c00cd7308 */ /* 0x0005e20000000800 */
[----:B------:R-:W-:Y:S03]  /*19bf0*/  MOV R156, R185 ;  /* 0x000000b9009c7202 */ /* 0x000fe60000000f00 */
[----:B----4-:R-:W-:Y:S06]  /*19c00*/  FFMA.FTZ R144, R249, c[0x0][0x2d0], -R175 ;  /* 0x0000b400f9907a23 */ /* 0x010fec00000108af */
[----:B------:R3:W-:Y:S01]  /*19c10*/  MUFU.EX2 R204, R174 ;  /* 0x000000ae00cc7308 */ /* 0x0007e20000000800 */
[----:B------:R-:W-:Y:S01]  /*19c20*/  MOV R249, R183 ;  /* 0x000000b700f97202 */ /* 0x000fe20000000f00 */
[-C--:B-1----:R-:W-:Y:S08]  /*19c30*/  HMMA.16816.F32 R100, R132, R148.reuse, R100 ;  /* 0x000000948464723c */ /* 0x082ff00000001864 */
[----:B------:R1:W-:Y:S01]  /*19c40*/  MUFU.EX2 R201, R144 ;  /* 0x0000009000c97308 */ /* 0x0003e20000000800 */
[----:B-----5:R-:W-:Y:S01]  /*19c50*/  FFMA.FTZ R165, R165, R192, R193 ;  /* 0x000000c0a5a57223 */ /* 0x020fe200000100c1 */
[C---:B------:R-:W-:Y:S04]  /*19c60*/  HMMA.16816.F32 R104, R136.reuse, R148, R104 ;  /* 0x000000948868723c */ /* 0x040fe80000001868 */
[--C-:B--2---:R-:W-:Y:S01]  /*19c70*/  FFMA.FTZ R140, R245, c[0x0][0x2d0], -R175.reuse ;  /* 0x0000b400f58c7a23 */ /* 0x104fe200000108af */
[----:B------:R-:W-:Y:S01]  /*19c80*/  MOV R245, R186 ;  /* 0x000000ba00f57202 */ /* 0x000fe20000000f00 */
[----:B------:R-:W-:Y:S01]  /*19c90*/  FFMA.FTZ R175, R250, c[0x0][0x2d0], -R175 ;  /* 0x0000b400faaf7a23 */ /* 0x000fe200000108af */
[----:B------:R-:W-:Y:S01]  /*19ca0*/  MOV R250, R182 ;  /* 0x000000b600fa7202 */ /* 0x000fe20000000f00 */
[-C--:B------:R-:W-:Y:S01]  /*19cb0*/  HMMA.16816.F32 R108, R136, R150.reuse, R108 ;  /* 0x00000096886c723c */ /* 0x080fe2000000186c */
[----:B------:R2:W4:Y:S03]  /*19cc0*/  MUFU.EX2 R203, R140 ;  /* 0x0000008c00cb7308 */ /* 0x0005260000000800 */
[----:B---3--:R-:W-:Y:S04]  /*19cd0*/  F2FP.PACK_AB R174, R206, R207 ;  /* 0x000000cfceae723e */ /* 0x008fe800000000ff */
[C---:B------:R-:W-:Y:S03]  /*19ce0*/  HMMA.16816.F32 R112, R132.reuse, R150, R112 ;  /* 0x000000968470723c */ /* 0x040fe60000001870 */
[----:B------:R3:W5:Y:S01]  /*19cf0*/  MUFU.EX2 R200, R175 ;  /* 0x000000af00c87308 */ /* 0x0007620000000800 */
[--C-:B-1----:R-:W-:Y:S01]  /*19d00*/  FFMA.FTZ R144, R243, c[0x0][0x2d0], -R166.reuse ;  /* 0x0000b400f3907a23 */ /* 0x102fe200000108a6 */
[----:B------:R-:W-:Y:S08]  /*19d10*/  MOV R243, R181 ;  /* 0x000000b500f37202 */ /* 0x000ff00000000f00 */
[----:B------:R1:W-:Y:S01]  /*19d20*/  MUFU.EX2 R171, R144 ;  /* 0x0000009000ab7308 */ /* 0x0003e20000000800 */
[----:B--2---:R-:W2:Y:S01]  /*19d30*/  LDSM.16.MT88.4 R140, [R223+0x4080] ;  /* 0x00408000df8c783b */ /* 0x004ea20000004200 */
[----:B----4-:R-:W-:Y:S02]  /*19d40*/  F2FP.PACK_AB R192, R202, R203 ;  /* 0x000000cbcac0723e */ /* 0x010fe400000000ff */
[----:B---3--:R-:W-:Y:S02]  /*19d50*/  F2FP.PACK_AB R175, R204, R205 ;  /* 0x000000cdccaf723e */ /* 0x008fe400000000ff */
[----:B-----5:R-:W-:Y:S01]  /*19d60*/  F2FP.PACK_AB R194, R200, R201 ;  /* 0x000000c9c8c2723e */ /* 0x020fe200000000ff */
[--C-:B-1----:R-:W-:Y:S01]  /*19d70*/  FFMA.FTZ R144, R215, c[0x0][0x2d0], -R166.reuse ;  /* 0x0000b400d7907a23 */ /* 0x102fe200000108a6 */
[----:B------:R-:W-:Y:S03]  /*19d80*/  MOV R215, R180 ;  /* 0x000000b400d77202 */ /* 0x000fe60000000f00 */
[----:B------:R1:W3:Y:S01]  /*19d90*/  MUFU.EX2 R196, R144 ;  /* 0x0000009000c47308 */ /* 0x0002e20000000800 */
[-C--:B--2---:R-:W-:Y:S08]  /*19da0*/  HMMA.16816.F32 R116, R132, R140.reuse, R116 ;  /* 0x0000008c8474723c */ /* 0x084ff00000001874 */
[C---:B------:R-:W-:Y:S04]  /*19db0*/  HMMA.16816.F32 R120, R136.reuse, R140, R120 ;  /* 0x0000008c8878723c */ /* 0x040fe80000001878 */
[--C-:B-1----:R-:W-:Y:S01]  /*19dc0*/  FFMA.FTZ R144, R214, c[0x0][0x2d0], -R166.reuse ;  /* 0x0000b400d6907a23 */ /* 0x102fe200000108a6 */
[----:B---3--:R-:W-:Y:S01]  /*19dd0*/  F2FP.PACK_AB R193, R196, R171 ;  /* 0x000000abc4c1723e */ /* 0x008fe200000000ff */
[----:B------:R-:W-:Y:S01]  /*19de0*/  FFMA.FTZ R166, R172, c[0x0][0x2d0], -R166 ;  /* 0x0000b400aca67a23 */ /* 0x000fe200000108a6 */
[----:B------:R-:W2:Y:S01]  /*19df0*/  LDL.LU R214, [R1+0x2c] ;  /* 0x00002c0001d67983 */ /* 0x000ea20000300800 */
[-C--:B------:R-:W-:Y:S01]  /*19e00*/  HMMA.16816.F32 R124, R136, R142.reuse, R124 ;  /* 0x0000008e887c723c */ /* 0x080fe2000000187c */
[----:B------:R1:W-:Y:S03]  /*19e10*/  MUFU.EX2 R170, R144 ;  /* 0x0000009000aa7308 */ /* 0x0003e60000000800 */
[----:B------:R-:W-:Y:S04]  /*19e20*/  F2FP.PACK_AB R172, R211, R210 ;  /* 0x000000d2d3ac723e */ /* 0x000fe800000000ff */
[----:B------:R-:W-:Y:S03]  /*19e30*/  HMMA.16816.F32 R128, R132, R142, R128 ;  /* 0x0000008e8480723c */ /* 0x000fe60000001880 */
[----:B------:R-:W3:Y:S05]  /*19e40*/  MUFU.EX2 R166, R166 ;  /* 0x000000a600a67308 */ /* 0x000eea0000000800 */
[-C--:B------:R-:W-:Y:S01]  /*19e50*/  HMMA.16816.F32 R176, R172, R188.reuse, R4 ;  /* 0x000000bcacb0723c */ /* 0x080fe20000001804 */
[----:B------:R-:W-:Y:S08]  /*19e60*/  LDSM.16.MT88.4 R4, [R223+0x3080] ;  /* 0x00308000df04783b */ /* 0x000ff00000004200 */
[----:B-1----:R-:W1:Y:S03]  /*19e70*/  LDSM.16.MT88.4 R144, [R222+0x3080] ;  /* 0x00308000de90783b */ /* 0x002e660000004200 */
        /* <DEDUP_REMOVED lines=8> */
[----:B------:R-:W1:Y:S07]  /*19f00*/  LDSM.16.MT88.4 R20, [R223+0x4880] ;  /* 0x00488000df14783b */ /* 0x000e6e0000004200 */
[C---:B------:R-:W-:Y:S07]  /*19f10*/  HMMA.16816.F32 R136, R192.reuse, R144, R24 ;  /* 0x00000090c088723c */ /* 0x040fee0000001818 */
[----:B------:R-:W-:Y:S01]  /*19f20*/  MOV R27, R154 ;  /* 0x0000009a001b7202 */ /* 0x000fe20000000f00 */
[-C--:B------:R-:W-:Y:S01]  /*19f30*/  HMMA.16816.F32 R140, R192, R146.reuse, R28 ;  /* 0x00000092c08c723c */ /* 0x080fe2000000181c */
[----:B------:R-:W2:Y:S03]  /*19f40*/  LDL.LU R28, [R1+0x28] ;  /* 0x00002800011c7983 */ /* 0x000ea60000300800 */
[----:B------:R-:W-:Y:S02]  /*19f50*/  MOV R26, R155 ;  /* 0x0000009b001a7202 */ /* 0x000fe40000000f00 */
[----:B------:R-:W-:Y:S02]  /*19f60*/  MOV R25, R153 ;  /* 0x0000009900197202 */ /* 0x000fe40000000f00 */
[C---:B------:R-:W-:Y:S01]  /*19f70*/  HMMA.16816.F32 R144, R172.reuse, R146, R32 ;  /* 0x00000092ac90723c */ /* 0x040fe20000001820 */
[----:B------:R-:W2:Y:S03]  /*19f80*/  LDL.LU R35, [R1+0x24] ;  /* 0x0000240001237983 */ /* 0x000ea60000300800 */
[----:B------:R-:W-:Y:S02]  /*19f90*/  MOV R24, R152 ;  /* 0x0000009800187202 */ /* 0x000fe40000000f00 */
[----:B------:R-:W-:Y:S02]  /*19fa0*/  MOV R30, R158 ;  /* 0x0000009e001e7202 */ /* 0x000fe40000000f00 */
[-C--:B------:R-:W-:Y:S04]  /*19fb0*/  HMMA.16816.F32 R148, R172, R160.reuse, R36 ;  /* 0x000000a0ac94723c */ /* 0x080fe80000001824 */
[----:B------:R-:W-:Y:S02]  /*19fc0*/  MOV R31, R157 ;  /* 0x0000009d001f7202 */ /* 0x000fe40000000f00 */
[----:B------:R-:W-:Y:S02]  /*19fd0*/  MOV R29, R159 ;  /* 0x0000009f001d7202 */ /* 0x000fe40000000f00 */
[C---:B------:R-:W-:Y:S04]  /*19fe0*/  HMMA.16816.F32 R152, R192.reuse, R160, R40 ;  /* 0x000000a0c098723c */ /* 0x040fe80000001828 */
[----:B------:R-:W-:Y:S04]  /*19ff0*/  MOV R34, R156 ;  /* 0x0000009c00227202 */ /* 0x000fe80000000f00 */
        /* <DEDUP_REMOVED lines=17> */
[C---:B------:R-:W-:Y:S08]  /*1a110*/  HMMA.16816.F32 R112, R172.reuse, R18, R112 ;  /* 0x00000012ac70723c */ /* 0x040ff00000001870 */
[-C--:B-1----:R-:W-:Y:S08]  /*1a120*/  HMMA.16816.F32 R116, R172, R20.reuse, R116 ;  /* 0x00000014ac74723c */ /* 0x082ff00000001874 */
[C---:B------:R-:W-:Y:S08]  /*1a130*/  HMMA.16816.F32 R120, R192.reuse, R20, R120 ;  /* 0x00000014c078723c */ /* 0x040ff00000001878 */
[-C--:B------:R-:W-:Y:S08]  /*1a140*/  HMMA.16816.F32 R124, R192, R22.reuse, R124 ;  /* 0x00000016c07c723c */ /* 0x080ff0000000187c */
[----:B------:R-:W-:Y:S04]  /*1a150*/  HMMA.16816.F32 R128, R172, R22, R128 ;  /* 0x00000016ac80723c */ /* 0x000fe80000001880 */
[----:B--2---:R-:W-:Y:S02]  /*1a160*/  FFMA.FTZ R4, R2, R28, R29 ;  /* 0x0000001c02047223 */ /* 0x004fe4000001001d */
[----:B------:R-:W-:Y:S02]  /*1a170*/  FADD.FTZ R2, R30, R165 ;  /* 0x000000a51e027221 */ /* 0x000fe40000010000 */
[----:B------:R-:W-:Y:S04]  /*1a180*/  FADD.FTZ R4, R24, R4 ;  /* 0x0000000418047221 */ /* 0x000fe80000010000 */
[----:B------:R-:W-:Y:S02]  /*1a190*/  FADD.FTZ R2, R25, R2 ;  /* 0x0000000219027221 */ /* 0x000fe40000010000 */
[----:B------:R-:W-:Y:S02]  /*1a1a0*/  FFMA.FTZ R164, R164, R35, R34 ;  /* 0x00000023a4a47223 */ /* 0x000fe40000010022 */
        /* <DEDUP_REMOVED lines=51> */
.L_x_3093:
[----:B-1----:R-:W2:Y:S04]  /*1a4e0*/  LDL R4, [R1+0x34] ;  /* 0x0000340001047983 */ /* 0x002ea80000100800 */
[----:B------:R-:W3:Y:S01]  /*1a4f0*/  LDL R2, [R1+0x30] ;  /* 0x0000300001027983 */ /* 0x000ee20000100800 */
[----:B------:R-:W-:-:S02]  /*1a500*/  IMAD.MOV.U32 R0, RZ, RZ, c[0x0][0x2c4] ;  /* 0x0000b100ff007624 */ /* 0x000fc400078e00ff */
[----:B------:R-:W-:-:S03]  /*1a510*/  IMAD.MOV.U32 R5, RZ, RZ, c[0x0][0x32c] ;  /* 0x0000cb00ff057624 */ /* 0x000fc600078e00ff */
[----:B------:R-:W-:Y:S02]  /*1a520*/  ISETP.NE.AND P0, PT, R0, 0x1, PT ;  /* 0x000000010000780c */ /* 0x000fe40003f05270 */
[----:B------:R-:W1:Y:S02]  /*1a530*/  S2R R0, SR_CTAID.X ;  /* 0x0000000000007919 */ /* 0x000e640000002500 */
[----:B-1----:R-:W-:Y:S01]  /*1a540*/  LEA R0, R0, 0x7f, 0x7 ;  /* 0x0000007f00007811 */ /* 0x002fe200078e38ff */
[----:B--2---:R-:W-:-:S08]  /*1a550*/  IMAD.MOV.U32 R6, RZ, RZ, R4 ;  /* 0x000000ffff067224 */ /* 0x004fd000078e0004 */
[----:B------:R-:W-:Y:S01]  /*1a560*/  @P0 IMAD.HI.U32 R4, R0, c[0x0][0x2c8], RZ ;  /* 0x0000b20000040a27 */ /* 0x000fe200078e00ff */
[----:B---3--:R-:W-:-:S04]  /*1a570*/  IADD3 R2, R2, 0x1, -R6 ;  /* 0x0000000102027810 */ /* 0x008fc80007ffe806 */
[----:B------:R-:W-:Y:S02]  /*1a580*/  @P0 SHF.R.U32.HI R0, RZ, c[0x0][0x2cc], R4 ;  /* 0x0000b300ff000a19 */ /* 0x000fe40000011604 */
[----:B------:R-:W-:-:S03]  /*1a590*/  ISETP.GE.AND P0, PT, R5, 0x1, PT ;  /* 0x000000010500780c */ /* 0x000fc60003f06270 */
[----:B------:R-:W-:-:S05]  /*1a5a0*/  IMAD.IADD R0, R0, 0x1, R2 ;  /* 0x0000000100007824 */ /* 0x000fca00078e0202 */
[----:B------:R-:W-:-:S04]  /*1a5b0*/  IADD3 R2, R0, -c[0x0][0x324], RZ ;  /* 0x8000c90000027a10 */ /* 0x000fc80007ffe0ff */
[----:B------:R1:W2:Y:S02]  /*1a5c0*/  R2UR UR6, R2 ;  /* 0x00000000020673c2 */ /* 0x0002a400000e0000 */
[----:B-12---:R-:W-:Y:S05]  /*1a5d0*/  @!P0 BRA `(.L_x_3111) ;  /* 0x0000017000008947 */ /* 0x006fea0003800000 */
        /* <DEDUP_REMOVED lines=13> */
.L_x_3112:
[----:B------:R-:W-:Y:S02]  /*1a6b0*/  ULDC UR4, c[0x0][0x32c] ;  /* 0x0000cb0000047ab9 */ /* 0x000fe40000000800 */
[----:B------:R-:W-:-:S03]  /*1a6c0*/  UISETP.NE.AND UP0, UPT, UR4, 0x1, UPT ;  /* 0x000000010400788c */ /* 0x000fc6000bf05270 */
[----:B------:R-:W-:Y:S02]  /*1a6d0*/  ULDC.64 UR4, c[0x0][0x330] ;  /* 0x0000cc0000047ab9 */ /* 0x000fe40000000a00 */
[----:B------:R-:W-:-:S07]  /*1a6e0*/  UIMAD.WIDE.U32 UR12, UR10, UR4, URZ ;  /* 0x000000040a0c72a5 */ /* 0x000fce000f8e003f */
[----:B------:R-:W-:Y:S02]  /*1a6f0*/  @UP0 UMOV UR11, UR13 ;  /* 0x0000000d000b0c82 */ /* 0x000fe40008000000 */
[----:B------:R-:W-:Y:S02]  /*1a700*/  @UP0 USHF.R.U32.HI UR10, URZ, UR5, UR11 ;  /* 0x000000053f0a0299 */ /* 0x000fe4000801160b */
.L_x_3113:
[----:B------:R-:W-:Y:S02]  /*1a710*/  ULDC UR4, c[0x0][0x32c] ;  /* 0x0000cb0000047ab9 */ /* 0x000fe40000000800 */
[----:B------:R-:W-:-:S04]  /*1a720*/  UIMAD UR4, UR10, UR4, URZ ;  /* 0x000000040a0472a4 */ /* 0x000fc8000f8e023f */
[----:B------:R-:W-:-:S04]  /*1a730*/  UISETP.LT.AND UP0, UPT, UR6, UR4, UPT ;  /* 0x000000040600728c */ /* 0x000fc8000bf01270 */
[----:B------:R-:W-:-:S04]  /*1a740*/  USEL UR6, UR6, UR4, !UP0 ;  /* 0x0000000406067287 */ /* 0x000fc8000c000000 */
.L_x_3111:
        /* <DEDUP_REMOVED lines=10> */
[----:B------:R-:W-:Y:S01]  /*1a7f0*/  MOV R0, R169 ;  /* 0x000000a900007202 */ /* 0x000fe20000000f00 */
[----:B------:R-:W-:Y:S01]  /*1a800*/  IMAD.MOV.U32 R240, RZ, RZ, R238 ;  /* 0x000000fffff07224 */ /* 0x000fe200078e00ee */
[----:B------:R-:W-:Y:S01]  /*1a810*/  MOV R164, R167 ;  /* 0x000000a700a47202 */ /* 0x000fe20000000f00 */
[----:B------:R-:W-:Y:S01]  /*1a820*/  IMAD.MOV.U32 R251, RZ, RZ, 0x5 ;  /* 0x00000005fffb7424 */ /* 0x000fe200078e00ff */
[----:B------:R-:W-:Y:S02]  /*1a830*/  MOV R250, c[0x0][0x1e0] ;  /* 0x0000780000fa7a02 */ /* 0x000fe40000000f00 */
.L_x_3115:
[----:B------:R-:W2:Y:S01]  /*1a840*/  LDL R3, [R1+0x38] ;  /* 0x0000380001037983 */ /* 0x000ea20000100800 */
[----:B------:R-:W-:Y:S04]  /*1a850*/  DEPBAR.LE SB0, 0x0 ;  /* 0x000080000000791a */ /* 0x000fe80000000000 */
[----:B------:R-:W3:Y:S06]  /*1a860*/  LDL.64 R204, [R1+0x58] ;  /* 0x0000580001cc7983 */ /* 0x000eec0000100a00 */
[----:B------:R-:W-:Y:S01]  /*1a870*/  BAR.SYNC.DEFER_BLOCKING 0x0 ;  /* 0x0000000000007b1d */ /* 0x000fe20000010000 */
[C---:B------:R-:W-:Y:S02]  /*1a880*/  ISETP.LT.AND P0, PT, R240.reuse, UR7, PT ;  /* 0x00000007f0007c0c */ /* 0x040fe4000bf01270 */
[C---:B------:R-:W-:Y:S11]  /*1a890*/  IADD3 R238, R240.reuse, -0x1, RZ ;  /* 0xfffffffff0ee7810 */ /* 0x040ff60007ffe0ff */
[C---:B------:R-:W-:Y:S01]  /*1a8a0*/  @!P0 IMAD.WIDE.U32 R168, R240.reuse, c[0x0][0x208], RZ ;  /* 0x00008200f0a88a25 */ /* 0x040fe200078e00ff */
[----:B-----5:R-:W-:Y:S08]  /*1a8b0*/  LDSM.16.M88.4 R48, [R227+0x8080] ;  /* 0x00808000e330783b */ /* 0x020ff00000000200 */
[----:B------:R-:W3:Y:S06]  /*1a8c0*/  LDL.64 R166, [R1+0x60] ;  /* 0x0000600001a67983 */ /* 0x000eec0000100a00 */
[----:B------:R-:W1:Y:S08]  /*1a8d0*/  LDSM.16.M88.4 R16, [R220+0x5080] ;  /* 0x00508000dc10783b */ /* 0x000e700000000200 */
[----:B------:R-:W4:Y:S08]  /*1a8e0*/  LDSM.16.M88.4 R44, [R227+0xa080] ;  /* 0x00a08000e32c783b */ /* 0x000f300000000200 */
[----:B------:R-:W4:Y:S08]  /*1a8f0*/  LDSM.16.M88.4 R32, [R220+0x5880] ;  /* 0x00588000dc20783b */ /* 0x000f300000000200 */
[----:B------:R-:W4:Y:S08]  /*1a900*/  LDSM.16.M88.4 R172, [R220+0x6080] ;  /* 0x00608000dcac783b */ /* 0x000f300000000200 */
[----:B------:R-:W-:Y:S01]  /*1a910*/  LDSM.16.M88.4 R192, [R229+0x8080] ;  /* 0x00808000e5c0783b */ /* 0x000fe20000000200 */
[-C--:B-1----:R-:W-:Y:S07]  /*1a920*/  HMMA.16816.F32 R4, R48, R16.reuse, RZ ;  /* 0x000000103004723c */ /* 0x082fee00000018ff */
[----:B------:R-:W1:Y:S01]  /*1a930*/  LDSM.16.M88.4 R196, [R231] ;  /* 0x00000000e7c4783b */ /* 0x000e620000000200 */
[C---:B----4-:R-:W-:Y:S07]  /*1a940*/  HMMA.16816.F32 R8, R44.reuse, R16, RZ ;  /* 0x000000102c08723c */ /* 0x050fee00000018ff */
[----:B------:R-:W4:Y:S01]  /*1a950*/  LDSM.16.M88.4 R200, [R229+0xa080] ;  /* 0x00a08000e5c8783b */ /* 0x000f220000000200 */
[-C--:B------:R-:W-:Y:S08]  /*1a960*/  HMMA.16816.F32 R12, R44, R18.reuse, RZ ;  /* 0x000000122c0c723c */ /* 0x080ff000000018ff */
        /* <DEDUP_REMOVED lines=17> */
[C---:B------:R-:W-:Y:S04]  /*1aa80*/  HMMA.16816.F32 R32, R192.reuse, R174, R32 ;  /* 0x000000aec020723c */ /* 0x040fe80000001820 */
[C---:B--2---:R-:W-:Y:S02]  /*1aa90*/  LOP3.LUT P4, RZ, R3.reuse, 0x40, RZ, 0xc0, !PT ;  /* 0x0000004003ff7812 */ /* 0x044fe4000788c0ff */
[----:B------:R-:W-:Y:S02]  /*1aaa0*/  LOP3.LUT P3, RZ, R3, 0x80, RZ, 0xc0, !PT ;  /* 0x0000008003ff7812 */ /* 0x000fe4000786c0ff */
[----:B------:R-:W-:Y:S05]  /*1aab0*/  @!P0 SHF.R.S32.HI R3, RZ, 0x1f, R240 ;  /* 0x0000001fff038819 */ /* 0x000fea00000114f0 */
[----:B------:R-:W-:Y:S04]  /*1aac0*/  @!P0 IMAD R3, R3, c[0x0][0x208], RZ ;  /* 0x0000820003038a24 */ /* 0x000fe800078e02ff */
[----:B------:R-:W-:Y:S05]  /*1aad0*/  @!P0 IMAD R3, R240, c[0x0][0x20c], R3 ;  /* 0x00008300f0038a24 */ /* 0x000fea00078e0203 */
[----:B------:R-:W-:Y:S05]  /*1aae0*/  @!P0 IADD3 R3, R169, R3, RZ ;  /* 0x00000003a9038210 */ /* 0x000fea0007ffe0ff */
[----:B------:R-:W-:Y:S01]  /*1aaf0*/  @!P0 IMAD R3, R3, 0x30, RZ ;  /* 0x0000003003038824 */ /* 0x000fe200078e02ff */
[----:B---3--:R-:W-:Y:S02]  /*1ab00*/  @!P0 MOV R167, R205 ;  /* 0x000000cd00a78202 */ /* 0x008fe40000000f00 */
[----:B------:R-:W1:Y:S03]  /*1ab10*/  LDSM.16.M88.4 R204, [R236] ;  /* 0x00000000eccc783b */ /* 0x000e660000000200 */
[----:B------:R-:W-:Y:S05]  /*1ab20*/  @!P0 IMAD.WIDE.U32 R166, R168, 0x30, R166 ;  /* 0x00000030a8a68825 */ /* 0x000fea00078e00a6 */
[----:B------:R-:W-:Y:S02]  /*1ab30*/  @!P0 SHF.L.U32 R168, R166, 0x1, RZ ;  /* 0x00000001a6a88819 */ /* 0x000fe400000006ff */
[----:B------:R-:W-:Y:S02]  /*1ab40*/  @!P0 IADD3 R3, R167, R3, RZ ;  /* 0x00000003a7038210 */ /* 0x000fe40007ffe0ff */
[----:B------:R-:W-:Y:S02]  /*1ab50*/  @!P0 IADD3 R208, P2, R168, 0x80, RZ ;  /* 0x00000080a8d08810 */ /* 0x000fe40007f5e0ff */
[----:B------:R-:W-:Y:S02]  /*1ab60*/  @!P0 SHF.L.U64.HI R167, R166, 0x1, R3 ;  /* 0x00000001a6a78819 */ /* 0x000fe40000010203 */
[----:B------:R-:W-:Y:S04]  /*1ab70*/  @!P0 IADD3 R208, P1, R208, c[0x0][0x1f8], RZ ;  /* 0x00007e00d0d08a10 */ /* 0x000fe80007f3e0ff */
[----:B------:R-:W-:Y:S02]  /*1ab80*/  @!P0 IADD3.X R209, RZ, c[0x0][0x1fc], R167, P1, P2 ;  /* 0x00007f00ffd18a10 */ /* 0x000fe40000fe44a7 */
[----:B------:R-:W-:Y:S04]  /*1ab90*/  @!P0 IADD3 R168, P1, R168, c[0x0][0x1f8], RZ ;  /* 0x00007e00a8a88a10 */ /* 0x000fe80007f3e0ff */
[----:B------:R-:W-:Y:S02]  /*1aba0*/  @!P0 IADD3.X R169, R167, c[0x0][0x1fc], RZ, P1, !PT ;  /* 0x00007f00a7a98a10 */ /* 0x000fe40000ffe4ff */
[----:B------:R-:W-:Y:S03]  /*1abb0*/  @!P0 IADD3 R166, P2, R168, UR9, RZ ;  /* 0x00000009a8a68c10 */ /* 0x000fe6000ff5e0ff */
[----:B------:R-:W-:Y:S01]  /*1abc0*/  @!PT LDS RZ, [RZ] ;  /* 0x00000000fffff984 */ /* 0x000fe20000000800 */
[----:B------:R-:W-:Y:S01]  /*1abd0*/  @!PT LDS RZ, [RZ] ;  /* 0x00000000fffff984 */ /* 0x000fe20000000800 */
[----:B------:R-:W-:Y:S01]  /*1abe0*/  @!PT LDS RZ, [RZ] ;  /* 0x00000000fffff984 */ /* 0x000fe20000000800 */
[----:B------:R2:W-:Y:S01]  /*1abf0*/  @!P0 LDGSTS.E.BYPASS.LTC128B.128 [R239+0x2080], [R168.64], !P4 ;  /* 0x02080000a8ef8fae */ /* 0x0005e2000e101d4e */
[----:B------:R-:W-:Y:S02]  /*1ac00*/  @!P0 IADD3.X R167, R169, UR8, RZ, P2, !PT ;  /* 0x00000008a9a78c10 */ /* 0x000fe400097fe4ff */
[----:B------:R-:W-:Y:S04]  /*1ac10*/  @!P0 IADD3 R196, P1, R166, UR9, RZ ;  /* 0x00000009a6c48c10 */ /* 0x000fe8000ff3e0ff */
[----:B------:R-:W-:Y:S01]  /*1ac20*/  @!P0 IADD3.X R197, R167, UR8, RZ, P1, !PT ;  /* 0x00000008a7c58c10 */ /* 0x000fe20008ffe4ff */
[----:B------:R3:W-:Y:S01]  /*1ac30*/  @!P0 LDGSTS.E.BYPASS.LTC128B.128 [R239+0x3880], [R208.64], !P3 ;  /* 0x03880000d0ef8fae */ /* 0x0007e2000d901d4e */
[-C--:B-1----:R-:W-:Y:S07]  /*1ac40*/  HMMA.16816.F32 R36, R192, R204.reuse, R36 ;  /* 0x000000ccc024723c */ /* 0x082fee0000001824 */
[----:B------:R1:W-:Y:S01]  /*1ac50*/  @!P0 LDGSTS.E.BYPASS.LTC128B.128 [R239+0x2880], [R166.64], !P4 ;  /* 0x02880000a6ef8fae */ /* 0x0003e2000e101d4e */
[C---:B------:R-:W-:Y:S07]  /*1ac60*/  HMMA.16816.F32 R40, R200.reuse, R204, R40 ;  /* 0x000000ccc828723c */ /* 0x040fee0000001828 */
[----:B------:R1:W-:Y:S01]  /*1ac70*/  @!P0 LDGSTS.E.BYPASS.LTC128B.128 [R239+0x4080], [R166.64+0x80], !P3 ;  /* 0x04080080a6ef8fae */ /* 0x0003e2000d901d4e */
[-C--:B------:R-:W-:Y:S07]  /*1ac80*/  HMMA.16816.F32 R44, R200, R206.reuse, R44 ;  /* 0x000000cec82c723c */ /* 0x080fee000000182c */
[----:B------:R4:W-:Y:S01]  /*1ac90*/  @!P0 LDGSTS.E.BYPASS.LTC128B.128 [R239+0x3080], [R196.64], !P4 ;  /* 0x03080000c4ef8fae */ /* 0x0009e2000e101d4e */
[----:B------:R-:W-:Y:S07]  /*1aca0*/  HMMA.16816.F32 R48, R192, R206, R48 ;  /* 0x000000cec030723c */ /* 0x000fee0000001830 */
[----:B------:R4:W-:Y:S01]  /*1acb0*/  @!P0 LDGSTS.E.BYPASS.LTC128B.128 [R239+0x4880], [R196.64+0x80], !P3 ;  /* 0x04880080c4ef8fae */ /* 0x0009e2000d901d4e */
[----:B------:R-:W-:Y:S07]  /*1acc0*/  ISETP.GT.AND P0, PT, R240, UR7, PT ;  /* 0x00000007f0007c0c */ /* 0x000fee000bf04270 */
[----:B---3--:R-:W-:Y:S08]  /*1acd0*/  LDSM.16.M88.4 R208, [R228+0x8080] ;  /* 0x00808000e4d0783b */ /* 0x008ff00000000200 */
[----:B------:R-:W3:Y:S08]  /*1ace0*/  LDSM.16.M88.4 R212, [R226+0x5080] ;  /* 0x00508000e2d4783b */ /* 0x000ef00000000200 */
[----:B------:R-:W-:Y:S08]  /*1acf0*/  LDSM.16.M88.4 R216, [R226+0x5880] ;  /* 0x00588000e2d8783b */ /* 0x000ff00000000200 */
[----:B----4-:R-:W4:Y:S08]  /*1ad00*/  LDSM.16.M88.4 R196, [R228+0xa080] ;  /* 0x00a08000e4c4783b */ /* 0x010f300000000200 */
[----:B------:R-:W0:Y:S08]  /*1ad10*/  LDGDEPBAR ;  /* 0x00000000000079af */ /* 0x000e300000000000 */
[----:B------:R-:W1:Y:S01]  /*1ad20*/  LDSM.16.M88.4 R172, [R226+0x6080] ;  /* 0x00608000e2ac783b */ /* 0x000e620000000200 */
[-C--:B---3--:R-:W-:Y:S07]  /*1ad30*/  HMMA.16816.F32 R4, R208, R212.reuse, R4 ;  /* 0x000000d4d004723c */ /* 0x088fee0000001804 */
[----:B------:R-:W-:Y:S08]  /*1ad40*/  LDSM.16.M88.4 R192, [R230+0x8080] ;  /* 0x00808000e6c0783b */ /* 0x000ff00000000200 */
[----:B------:R-:W3:Y:S01]  /*1ad50*/  LDSM.16.M88.4 R200, [R225] ;  /* 0x00000000e1c8783b */ /* 0x000ee20000000200 */
[C---:B----4-:R-:W-:Y:S07]  /*1ad60*/  HMMA.16816.F32 R8, R196.reuse, R212, R8 ;  /* 0x000000d4c408723c */ /* 0x050fee0000001808 */
[----:B------:R-:W4:Y:S01]  /*1ad70*/  LDSM.16.M88.4 R204, [R230+0xa080] ;  /* 0x00a08000e6cc783b */ /* 0x000f220000000200 */
        /* <DEDUP_REMOVED lines=15> */
[----:B------:R-:W-:Y:S07]  /*1ae70*/  LDSM.16.M88.4 R208, [R227+0xe080] ;  /* 0x00e08000e3d0783b */ /* 0x000fee0000000200 */
[C---:B----4-:R-:W-:Y:S08]  /*1ae80*/  HMMA.16816.F32 R8, R204.reuse, R200, R8 ;  /* 0x000000c8cc08723c */ /* 0x050ff00000001808 */
        /* <DEDUP_REMOVED lines=11> */
[----:B------:R-:W-:Y:S07]  /*1af40*/  LDSM.16.M88.4 R204, [R234] ;  /* 0x00000000eacc783b */ /* 0x000fee0000000200 */
[----:B------:R-:W-:Y:S01]  /*1af50*/  HMMA.16816.F32 R48, R192, R174, R48 ;  /* 0x000000aec030723c */ /* 0x000fe20000001830 */
[----:B------:R-:W-:Y:S07]  /*1af60*/  LDSM.16.M88.4 R172, [R229+0xc080] ;  /* 0x00c08000e5ac783b */ /* 0x000fee0000000200 */
[-C--:B---3--:R-:W-:Y:S01]  /*1af70*/  HMMA.16816.F32 R4, R196, R200.reuse, R4 ;  /* 0x000000c8c404723c */ /* 0x088fe20000001804 */
[----:B------:R-:W1:Y:S07]  /*1af80*/  LDSM.16.M88.4 R192, [R235] ;  /* 0x00000000ebc0783b */ /* 0x000e6e0000000200 */
[C---:B------:R-:W-:Y:S08]  /*1af90*/  HMMA.16816.F32 R8, R208.reuse, R200, R8 ;  /* 0x000000c8d008723c */ /* 0x040ff00000001808 */
[-C--:B------:R-:W-:Y:S08]  /*1afa0*/  HMMA.16816.F32 R12, R208, R202.reuse, R12 ;  /* 0x000000cad00c723c */ /* 0x080ff0000000180c */
[C---:B------:R-:W-:Y:S01]  /*1afb0*/  HMMA.16816.F32 R16, R196.reuse, R202, R16 ;  /* 0x000000cac410723c */ /* 0x040fe20000001810 */
[----:B------:R-:W3:Y:S07]  /*1afc0*/  LDSM.16.M88.4 R200, [R229+0xe080] ;  /* 0x00e08000e5c8783b */ /* 0x000eee0000000200 */
[-C--:B------:R-:W-:Y:S08]  /*1afd0*/  HMMA.16816.F32 R20, R196, R216.reuse, R20 ;  /* 0x000000d8c414723c */ /* 0x080ff00000001814 */
[C---:B------:R-:W-:Y:S08]  /*1afe0*/  HMMA.16816.F32 R24, R208.reuse, R216, R24 ;  /* 0x000000d8d018723c */ /* 0x040ff00000001818 */
[-C--:B------:R-:W-:Y:S08]  /*1aff0*/  HMMA.16816.F32 R28, R208, R218.reuse, R28 ;  /* 0x000000dad01c723c */ /* 0x080ff0000000181c */
[C---:B------:R-:W-:Y:S01]  /*1b000*/  HMMA.16816.F32 R32, R196.reuse, R218, R32 ;  /* 0x000000dac420723c */ /* 0x040fe20000001820 */
[----:B------:R-:W4:Y:S07]  /*1b010*/  LDSM.16.M88.4 R216, [R233] ;  /* 0x00000000e9d8783b */ /* 0x000f2e0000000200 */
[-C--:B--2---:R-:W-:Y:S08]  /*1b020*/  HMMA.16816.F32 R36, R196, R212.reuse, R36 ;  /* 0x000000d4c424723c */ /* 0x084ff00000001824 */
[C---:B------:R-:W-:Y:S08]  /*1b030*/  HMMA.16816.F32 R40, R208.reuse, R212, R40 ;  /* 0x000000d4d028723c */ /* 0x040ff00000001828 */
[-C--:B------:R-:W-:Y:S01]  /*1b040*/  HMMA.16816.F32 R44, R208, R214.reuse, R44 ;  /* 0x000000d6d02c723c */ /* 0x080fe2000000182c */
[----:B------:R-:W-:Y:S07]  /*1b050*/  LDSM.16.M88.4 R208, [R228+0xe080] ;  /* 0x00e08000e4d0783b */ /* 0x000fee0000000200 */
[----:B------:R-:W-:Y:S01]  /*1b060*/  HMMA.16816.F32 R48, R196, R214, R48 ;  /* 0x000000d6c430723c */ /* 0x000fe20000001830 */
[----:B------:R-:W-:Y:S07]  /*1b070*/  LDSM.16.M88.4 R196, [R226+0x6880] ;  /* 0x00688000e2c4783b */ /* 0x000fee0000000200 */
[-C--:B-1----:R-:W-:Y:S01]  /*1b080*/  HMMA.16816.F32 R4, R172, R192.reuse, R4 ;  /* 0x000000c0ac04723c */ /* 0x082fe20000001804 */
[----:B------:R-:W-:Y:S07]  /*1b090*/  LDSM.16.M88.4 R212, [R226+0x7080] ;  /* 0x00708000e2d4783b */ /* 0x000fee0000000200 */
[C---:B---3--:R-:W-:Y:S08]  /*1b0a0*/  HMMA.16816.F32 R8, R200.reuse, R192, R8 ;  /* 0x000000c0c808723c */ /* 0x048ff00000001808 */
        /* <DEDUP_REMOVED lines=8> */
[-C--:B----4-:R-:W-:Y:S08]  /*1b130*/  HMMA.16816.F32 R36, R172, R216.reuse, R36 ;  /* 0x000000d8ac24723c */ /* 0x090ff00000001824 */
[C---:B------:R-:W-:Y:S08]  /*1b140*/  HMMA.16816.F32 R40, R200.reuse, R216, R40 ;  /* 0x000000d8c828723c */ /* 0x040ff00000001828 */
[-C--:B------:R-:W-:Y:S01]  /*1b150*/  HMMA.16816.F32 R44, R200, R218.reuse, R44 ;  /* 0x000000dac82c723c */ /* 0x080fe2000000182c */
[----:B------:R-:W-:Y:S07]  /*1b160*/  LDSM.16.M88.4 R200, [R232+0xe080] ;  /* 0x00e08000e8c8783b */ /* 0x000fee0000000200 */
[----:B------:R-:W-:Y:S01]  /*1b170*/  HMMA.16816.F32 R48, R172, R218, R48 ;  /* 0x000000daac30723c */ /* 0x000fe20000001830 */
[----:B------:R-:W-:Y:S07]  /*1b180*/  LDSM.16.M88.4 R172, [R230+0xc080] ;  /* 0x00c08000e6ac783b */ /* 0x000fee0000000200 */
[-C--:B-1----:R-:W-:Y:S01]  /*1b190*/  HMMA.16816.F32 R4, R192, R196.reuse, R4 ;  /* 0x000000c4c004723c */ /* 0x082fe20000001804 */
[----:B------:R-:W-:Y:S07]  /*1b1a0*/  LDSM.16.M88.4 R216, [R225+0x2800] ;  /* 0x00280000e1d8783b */ /* 0x000fee0000000200 */
        /* <DEDUP_REMOVED lines=8> */
[----:B------:R-:W3:Y:S01]  /*1b230*/  LDSM.16.M88.4 R212, [R225+0x2000] ;  /* 0x00200000e1d4783b */ /* 0x000ee20000000200 */
[----:B------:R-:W-:Y:S06]  /*1b240*/  DEPBAR.LE SB0, 0x0 ;  /* 0x000080000000791a */ /* 0x000fec0000000000 */
[-C--:B--2---:R-:W-:Y:S01]  /*1b250*/  HMMA.16816.F32 R36, R192, R204.reuse, R36 ;  /* 0x000000ccc024723c */ /* 0x084fe20000001824 */
[----:B------:R-:W-:Y:S07]  /*1b260*/  BAR.SYNC.DEFER_BLOCKING 0x0 ;  /* 0x0000000000007b1d */ /* 0x000fee0000010000 */
[C---:B------:R-:W-:Y:S08]  /*1b270*/  HMMA.16816.F32 R40, R208.reuse, R204, R40 ;  /* 0x000000ccd028723c */ /* 0x040ff00000001828 */
[-C--:B------:R-:W-:Y:S08]  /*1b280*/  HMMA.16816.F32 R44, R208, R206.reuse, R44 ;  /* 0x000000ced02c723c */ /* 0x080ff0000000182c */
[----:B------:R-:W-:Y:S01]  /*1b290*/  HMMA.16816.F32 R48, R192, R206, R48 ;  /* 0x000000cec030723c */ /* 0x000fe20000001830 */
[----:B------:R-:W2:Y:S06]  /*1b2a0*/  LDL.64 R208, [R1+0x48] ;  /* 0x0000480001d07983 */ /* 0x000eac0000100a00 */
[----:B------:R-:W4:Y:S01]  /*1b2b0*/  LDL.64 R210, [R1+0x50] ;  /* 0x0000500001d27983 */ /* 0x000f220000100a00 */
[-C--:B-1----:R-:W-:Y:S05]  /*1b2c0*/  HMMA.16816.F32 R4, R172, R196.reuse, R4 ;  /* 0x000000c4ac04723c */ /* 0x082fea0000001804 */
[----:B------:R-:W4:Y:S03]  /*1b2d0*/  LDL.LU R252, [R1+0x24] ;  /* 0x0000240001fc7983 */ /* 0x000f260000300800 */
        /* <DEDUP_REMOVED lines=59> */
[----:B------:R-:W-:Y:S02]  /*1b690*/  FMNMX.FTZ R165, R165, R168, !PT ;  /* 0x000000a8a5a57209 */ /* 0x000fe40007810000 */
        /* <DEDUP_REMOVED lines=16> */
[----:B------:R-:W-:Y:S01]  /*1b7a0*/  FMNMX.FTZ R167, R165, R172, !PT ;  /* 0x000000aca5a77209 */ /* 0x000fe20007810000 */
[----:B------:R-:W-:Y:S02]  /*1b7b0*/  FMUL.FTZ R2, R2, c[0x0][0x2d0] ;  /* 0x0000b40002027a20 */ /* 0x000fe40000410000 */
[--C-:B------:R-:W-:Y:S01]  /*1b7c0*/  FFMA.FTZ R6, R6, c[0x0][0x2d0], -R205.reuse ;  /* 0x0000b40006067a23 */ /* 0x100fe200000108cd */
[----:B------:R3:W3:Y:S01]  /*1b7d0*/  MUFU.EX2 R166, R0 ;  /* 0x0000000000a67308 */ /* 0x0006e20000000800 */
[--C-:B------:R-:W-:Y:S02]  /*1b7e0*/  FFMA.FTZ R7, R7, c[0x0][0x2d0], -R205.reuse ;  /* 0x0000b40007077a23 */ /* 0x100fe400000108cd */
[----:B------:R-:W-:Y:S02]  /*1b7f0*/  FMUL.FTZ R206, R167, c[0x0][0x2d0] ;  /* 0x0000b400a7ce7a20 */ /* 0x000fe40000410000 */
[----:B------:R-:W-:Y:S02]  /*1b800*/  FFMA.FTZ R17, R17, c[0x0][0x2d0], -R204 ;  /* 0x0000b40011117a23 */ /* 0x000fe400000108cc */
[--C-:B------:R-:W-:Y:S02]  /*1b810*/  FFMA.FTZ R8, R8, c[0x0][0x2d0], -R206.reuse ;  /* 0x0000b40008087a23 */ /* 0x100fe400000108ce */
[----:B------:R-:W-:Y:S01]  /*1b820*/  FFMA.FTZ R9, R9, c[0x0][0x2d0], -R206 ;  /* 0x0000b40009097a23 */ /* 0x000fe200000108ce */
[----:B------:R3:W3:Y:S01]  /*1b830*/  MUFU.EX2 R165, R2 ;  /* 0x0000000200a57308 */ /* 0x0006e20000000800 */
[--C-:B------:R-:W-:Y:S02]  /*1b840*/  FFMA.FTZ R18, R18, c[0x0][0x2d0], -R205.reuse ;  /* 0x0000b40012127a23 */ /* 0x100fe400000108cd */
[--C-:B------:R-:W-:Y:S01]  /*1b850*/  FFMA.FTZ R19, R19, c[0x0][0x2d0], -R205.reuse ;  /* 0x0000b40013137a23 */ /* 0x100fe200000108cd */
[----:B-1----:R-:W-:Y:S01]  /*1b860*/  @P0 SHF.R.S32.HI R4, RZ, 0x1f, R238 ;  /* 0x0000001fff040819 */ /* 0x002fe200000114ee */
[--C-:B------:R-:W-:Y:S02]  /*1b870*/  FFMA.FTZ R12, R12, c[0x0][0x2d0], -R206.reuse ;  /* 0x0000b4000c0c7a23 */ /* 0x100fe400000108ce */
[----:B------:R-:W-:Y:S02]  /*1b880*/  FFMA.FTZ R13, R13, c[0x0][0x2d0], -R206 ;  /* 0x0000b4000d0d7a23 */ /* 0x000fe400000108ce */
[--C-:B------:R-:W-:Y:S01]  /*1b890*/  FFMA.FTZ R20, R20, c[0x0][0x2d0], -R204.reuse ;  /* 0x0000b40014147a23 */ /* 0x100fe200000108cc */
[----:B------:R-:W-:Y:S01]  /*1b8a0*/  MUFU.EX2 R217, R6 ;  /* 0x0000000600d97308 */ /* 0x000fe20000000800 */
[----:B------:R-:W-:Y:S02]  /*1b8b0*/  FFMA.FTZ R21, R21, c[0x0][0x2d0], -R204 ;  /* 0x0000b40015157a23 */ /* 0x000fe400000108cc */
[----:B------:R-:W-:Y:S01]  /*1b8c0*/  FFMA.FTZ R22, R22, c[0x0][0x2d0], -R205 ;  /* 0x0000b40016167a23 */ /* 0x000fe200000108cd */
[----:B---3--:R-:W-:Y:S01]  /*1b8d0*/  FMNMX.FTZ R0, R43, R3, !PT ;  /* 0x000000032b007209 */ /* 0x008fe20007810000 */
[C---:B------:R-:W-:Y:S02]  /*1b8e0*/  FMUL.FTZ R132, R166.reuse, R132 ;  /* 0x00000084a6847220 */ /* 0x040fe40000410000 */
[----:B------:R-:W-:Y:S01]  /*1b8f0*/  FMUL.FTZ R133, R166, R133 ;  /* 0x00000085a6857220 */ /* 0x000fe20000410000 */
[----:B------:R-:W-:Y:S01]  /*1b900*/  FMNMX.FTZ R0, R46, R0, !PT ;  /* 0x000000002e007209 */ /* 0x000fe20007810000 */
[C---:B------:R-:W-:Y:S01]  /*1b910*/  FMUL.FTZ R144, R166.reuse, R144 ;  /* 0x00000090a6907220 */ /* 0x040fe20000410000 */
[----:B------:R1:W3:Y:S01]  /*1b920*/  MUFU.EX2 R244, R7 ;  /* 0x0000000700f47308 */ /* 0x0002e20000000800 */
[C---:B------:R-:W-:Y:S01]  /*1b930*/  FMUL.FTZ R145, R166.reuse, R145 ;  /* 0x00000091a6917220 */ /* 0x040fe20000410000 */
[----:B------:R-:W-:Y:S01]  /*1b940*/  FMNMX.FTZ R0, R47, R0, !PT ;  /* 0x000000002f007209 */ /* 0x000fe20007810000 */
[----:B------:R-:W-:Y:S02]  /*1b950*/  FMUL.FTZ R148, R166, R148 ;  /* 0x00000094a6947220 */ /* 0x000fe40000410000 */
[----:B------:R-:W-:Y:S02]  /*1b960*/  FADD.FTZ R2, -R167, R164 ;  /* 0x000000a4a7027221 */ /* 0x000fe40000010100 */
[----:B------:R-:W3:Y:S01]  /*1b970*/  SHFL.BFLY PT, R3, R0, 0x2, 0x1f ;  /* 0x0c401f0000037f89 */ /* 0x000ee200000e0000 */
[C---:B------:R-:W-:Y:S02]  /*1b980*/  FMUL.FTZ R134, R165.reuse, R134 ;  /* 0x00000086a5867220 */ /* 0x040fe40000410000 */
[----:B------:R-:W-:Y:S01]  /*1b990*/  FMUL.FTZ R2, R2, c[0x0][0x2d0] ;  /* 0x0000b40002027a20 */ /* 0x000fe20000410000 */
[----:B------:R-:W3:Y:S01]  /*1b9a0*/  MUFU.EX2 R247, R5 ;  /* 0x0000000500f77308 */ /* 0x000ee20000000800 */
[C---:B------:R-:W-:Y:S02]  /*1b9b0*/  FMUL.FTZ R135, R165.reuse, R135 ;  /* 0x00000087a5877220 */ /* 0x040fe40000410000 */
[C---:B------:R-:W-:Y:S02]  /*1b9c0*/  FMUL.FTZ R146, R165.reuse, R146 ;  /* 0x00000092a5927220 */ /* 0x040fe40000410000 */
[C---:B------:R-:W-:Y:S02]  /*1b9d0*/  FMUL.FTZ R147, R165.reuse, R147 ;  /* 0x00000093a5937220 */ /* 0x040fe40000410000 */
[----:B------:R-:W-:Y:S02]  /*1b9e0*/  FMUL.FTZ R149, R166, R149 ;  /* 0x00000095a6957220 */ /* 0x000fe40000410000 */
[C---:B------:R-:W-:Y:S01]  /*1b9f0*/  FMUL.FTZ R150, R165.reuse, R150 ;  /* 0x00000096a5967220 */ /* 0x040fe20000410000 */
[----:B------:R3:W3:Y:S01]  /*1ba00*/  MUFU.EX2 R164, R2 ;  /* 0x0000000200a47308 */ /* 0x0006e20000000800 */
[C---:B------:R-:W-:Y:S02]  /*1ba10*/  FMUL.FTZ R151, R165.reuse, R151 ;  /* 0x00000097a5977220 */ /* 0x040fe40000410000 */
[----:B-1----:R-:W-:Y:S01]  /*1ba20*/  @P0 IMAD.WIDE.U32 R6, R238, c[0x0][0x1e0], RZ ;  /* 0x00007800ee060a25 */ /* 0x002fe200078e00ff */
[----:B---3--:R-:W-:Y:S03]  /*1ba30*/  F2FP.PACK_AB R173, R244, R217 ;  /* 0x000000d9f4ad723e */ /* 0x008fe600000000ff */
[C---:B------:R-:W-:Y:S02]  /*1ba40*/  FMUL.FTZ R160, R166.reuse, R160 ;  /* 0x000000a0a6a07220 */ /* 0x040fe40000410000 */
[----:B------:R-:W-:Y:S01]  /*1ba50*/  FMUL.FTZ R161, R166, R161 ;  /* 0x000000a1a6a17220 */ /* 0x000fe20000410000 */
[----:B------:R-:W-:Y:S01]  /*1ba60*/  FMNMX.FTZ R0, R0, R3, !PT ;  /* 0x0000000300007209 */ /* 0x000fe20007810000 */
[----:B------:R-:W-:Y:S01]  /*1ba70*/  MUFU.EX2 R242, R8 ;  /* 0x0000000800f27308 */ /* 0x000fe20000000800 */
[----:B------:R-:W-:Y:S01]  /*1ba80*/  FMUL.FTZ R162, R165, R162 ;  /* 0x000000a2a5a27220 */ /* 0x000fe20000410000 */
[----:B------:R-:W-:Y:S01]  /*1ba90*/  F2FP.PACK_AB R172, R247, R243 ;  /* 0x000000f3f7ac723e */ /* 0x000fe200000000ff */
[C---:B------:R-:W-:Y:S02]  /*1baa0*/  FMUL.FTZ R163, R165.reuse, R163 ;  /* 0x000000a3a5a37220 */ /* 0x040fe40000410000 */
[C---:B------:R-:W-:Y:S02]  /*1bab0*/  FMUL.FTZ R52, R166.reuse, R52 ;  /* 0x00000034a6347220 */ /* 0x040fe40000410000 */
[----:B------:R-:W-:Y:S03]  /*1bac0*/  FMUL.FTZ R53, R166, R53 ;  /* 0x00000035a6357220 */ /* 0x000fe60000410000 */
[----:B------:R-:W-:Y:S01]  /*1bad0*/  MUFU.EX2 R241, R9 ;  /* 0x0000000900f17308 */ /* 0x000fe20000000800 */
[C---:B------:R-:W-:Y:S01]  /*1bae0*/  FMUL.FTZ R54, R165.reuse, R54 ;  /* 0x00000036a5367220 */ /* 0x040fe20000410000 */
[----:B------:R-:W1:Y:S01]  /*1baf0*/  SHFL.BFLY PT, R2, R0, 0x1, 0x1f ;  /* 0x0c201f0000027f89 */ /* 0x000e6200000e0000 */
[C---:B------:R-:W-:Y:S02]  /*1bb00*/  FMUL.FTZ R136, R164.reuse, R136 ;  /* 0x00000088a4887220 */ /* 0x040fe40000410000 */
[C---:B------:R-:W-:Y:S02]  /*1bb10*/  FMUL.FTZ R137, R164.reuse, R137 ;  /* 0x00000089a4897220 */ /* 0x040fe40000410000 */
[C---:B------:R-:W-:Y:S03]  /*1bb20*/  FMUL.FTZ R140, R164.reuse, R140 ;  /* 0x0000008ca48c7220 */ /* 0x040fe60000410000 */
[----:B------:R3:W-:Y:S01]  /*1bb30*/  MUFU.EX2 R249, R16 ;  /* 0x0000001000f97308 */ /* 0x0007e20000000800 */
[C---:B------:R-:W-:Y:S02]  /*1bb40*/  FMUL.FTZ R141, R164.reuse, R141 ;  /* 0x0000008da48d7220 */ /* 0x040fe40000410000 */
[C---:B------:R-:W-:Y:S02]  /*1bb50*/  FMUL.FTZ R152, R164.reuse, R152 ;  /* 0x00000098a4987220 */ /* 0x040fe40000410000 */
[C---:B------:R-:W-:Y:S02]  /*1bb60*/  FMUL.FTZ R153, R164.reuse, R153 ;  /* 0x00000099a4997220 */ /* 0x040fe40000410000 */
[C---:B------:R-:W-:Y:S02]  /*1bb70*/  FMUL.FTZ R156, R164.reuse, R156 ;  /* 0x0000009ca49c7220 */ /* 0x040fe40000410000 */
[C---:B------:R-:W-:Y:S01]  /*1bb80*/  FMUL.FTZ R157, R164.reuse, R157 ;  /* 0x0000009da49d7220 */ /* 0x040fe20000410000 */
[----:B------:R-:W3:Y:S01]  /*1bb90*/  MUFU.EX2 R248, R17 ;  /* 0x0000001100f87308 */ /* 0x000ee20000000800 */
[----:B--2---:R-:W-:Y:S01]  /*1bba0*/  @P0 MOV R5, R209 ;  /* 0x000000d100050202 */ /* 0x004fe20000000f00 */
[----:B------:R-:W-:Y:S02]  /*1bbb0*/  FMUL.FTZ R55, R165, R55 ;  /* 0x00000037a5377220 */ /* 0x000fe40000410000 */
[C---:B------:R-:W-:Y:S02]  /*1bbc0*/  FMUL.FTZ R56, R164.reuse, R56 ;  /* 0x00000038a4387220 */ /* 0x040fe40000410000 */
[----:B------:R-:W-:Y:S01]  /*1bbd0*/  FMUL.FTZ R57, R164, R57 ;  /* 0x00000039a4397220 */ /* 0x000fe20000410000 */
[----:B-1----:R-:W-:Y:S01]  /*1bbe0*/  FMNMX.FTZ R3, R0, R2, !PT ;  /* 0x0000000200037209 */ /* 0x002fe20007810000 */
[----:B------:R-:W-:Y:S01]  /*1bbf0*/  @P0 IMAD R2, R4, c[0x0][0x1e0], RZ ;  /* 0x0000780004020a24 */ /* 0x000fe200078e02ff */
[----:B----4-:R-:W-:Y:S01]  /*1bc00*/  @P0 MOV R4, R210 ;  /* 0x000000d200040202 */ /* 0x010fe20000000f00 */
[----:B------:R1:W-:Y:S01]  /*1bc10*/  MUFU.EX2 R246, R18 ;  /* 0x0000001200f67308 */ /* 0x0003e20000000800 */
[----:B------:R-:W-:Y:S02]  /*1bc20*/  FFMA.FTZ R33, R33, c[0x0][0x2d0], -R204 ;  /* 0x0000b40021217a23 */ /* 0x000fe400000108cc */
[----:B------:R-:W-:Y:S01]  /*1bc30*/  @P0 IMAD R2, R238, c[0x0][0x1e4], R2 ;  /* 0x00007900ee020a24 */ /* 0x000fe200078e0202 */
[----:B---3--:R-:W-:Y:S01]  /*1bc40*/  @P0 SHF.L.U64.HI R16, R250, R251, c[0x0][0x1e4] ;  /* 0x00007900fa100619 */ /* 0x008fe200000102fb */
[----:B------:R-:W-:Y:S03]  /*1bc50*/  @P0 IMAD.WIDE.U32 R4, R6, 0x30, R4 ;  /* 0x0000003006040825 */ /* 0x000fe600078e0004 */
[----:B------:R-:W-:Y:S01]  /*1bc60*/  @P0 IADD3 R2, R7, R2, RZ ;  /* 0x0000000207020210 */ /* 0x000fe20007ffe0ff */
[----:B------:R-:W-:Y:S01]  /*1bc70*/  FADD.FTZ R0, -R3, R170 ;  /* 0x000000aa03007221 */ /* 0x000fe20000010100 */
[----:B------:R2:W3:Y:S01]  /*1bc80*/  MUFU.EX2 R245, R19 ;  /* 0x0000001300f57308 */ /* 0x0004e20000000800 */
[--C-:B------:R-:W-:Y:S02]  /*1bc90*/  FFMA.FTZ R34, R34, c[0x0][0x2d0], -R205.reuse ;  /* 0x0000b40022227a23 */ /* 0x100fe400000108cd */
[----:B------:R-:W-:Y:S01]  /*1bca0*/  @P0 IMAD R2, R2, 0x30, RZ ;  /* 0x0000003002020824 */ /* 0x000fe200078e02ff */
[----:B------:R-:W-:Y:S01]  /*1bcb0*/  F2FP.PACK_AB R174, R248, R249 ;  /* 0x000000f9f8ae723e */ /* 0x000fe200000000ff */
[----:B------:R-:W-:Y:S02]  /*1bcc0*/  FMUL.FTZ R0, R0, c[0x0][0x2d0] ;  /* 0x0000b40000007a20 */ /* 0x000fe40000410000 */
[----:B------:R-:W-:Y:S01]  /*1bcd0*/  FMUL.FTZ R17, R166, R189 ;  /* 0x000000bda6117220 */ /* 0x000fe20000410000 */
[----:B------:R-:W-:Y:S01]  /*1bce0*/  @P0 IADD3 R5, R5, R2, RZ ;  /* 0x0000000205050210 */ /* 0x000fe20007ffe0ff */
[----:B------:R-:W-:Y:S01]  /*1bcf0*/  FFMA.FTZ R35, R35, c[0x0][0x2d0], -R205 ;  /* 0x0000b40023237a23 */ /* 0x000fe200000108cd */
[C---:B------:R-:W-:Y:S01]  /*1bd00*/  @P0 SHF.L.U32 R2, R4.reuse, 0x1, RZ ;  /* 0x0000000104020819 */ /* 0x040fe200000006ff */
[----:B------:R-:W4:Y:S01]  /*1bd10*/  MUFU.EX2 R0, R0 ;  /* 0x0000000000007308 */ /* 0x000f220000000800 */
[----:B------:R-:W-:Y:S01]  /*1bd20*/  @P0 SHF.L.U64.HI R4, R4, 0x1, R5 ;  /* 0x0000000104040819 */ /* 0x000fe20000010205 */
[--C-:B------:R-:W-:Y:S01]  /*1bd30*/  FFMA.FTZ R24, R24, c[0x0][0x2d0], -R206.reuse ;  /* 0x0000b40018187a23 */ /* 0x100fe200000108ce */
[C---:B------:R-:W-:Y:S01]  /*1bd40*/  @P0 IADD3 R6, P1, R2.reuse, c[0x0][0x1c8], RZ ;  /* 0x0000720002060a10 */ /* 0x040fe20007f3e0ff */
[----:B-1----:R-:W-:Y:S01]  /*1bd50*/  FMUL.FTZ R18, R165, R190 ;  /* 0x000000bea5127220 */ /* 0x002fe20000410000 */
[----:B------:R-:W-:Y:S01]  /*1bd60*/  @P0 IADD3 R2, P2, R2, 0x80, RZ ;  /* 0x0000008002020810 */ /* 0x000fe20007f5e0ff */
[----:B------:R-:W-:Y:S01]  /*1bd70*/  FFMA.FTZ R25, R25, c[0x0][0x2d0], -R206 ;  /* 0x0000b40019197a23 */ /* 0x000fe200000108ce */
[----:B------:R-:W-:Y:S01]  /*1bd80*/  @P0 IADD3.X R7, R4, c[0x0][0x1cc], RZ, P1, !PT ;  /* 0x0000730004070a10 */ /* 0x000fe20000ffe4ff */
[----:B------:R-:W-:Y:S01]  /*1bd90*/  FFMA.FTZ R36, R36, c[0x0][0x2d0], -R204 ;  /* 0x0000b40024247a23 */ /* 0x000fe200000108cc */
[----:B------:R-:W-:Y:S01]  /*1bda0*/  @P0 IADD3 R8, P1, R2, c[0x0][0x1c8], RZ ;  /* 0x0000720002080a10 */ /* 0x000fe20007f3e0ff */
[----:B------:R1:W-:Y:S01]  /*1bdb0*/  MUFU.EX2 R219, R12 ;  /* 0x0000000c00db7308 */ /* 0x0003e20000000800 */
[----:B------:R-:W-:Y:S01]  /*1bdc0*/  @P0 SHF.L.U32 R2, R250, 0x5, RZ ;  /* 0x00000005fa020819 */ /* 0x000fe200000006ff */
[----:B------:R1:W-:Y:S01]  /*1bdd0*/  @P0 LDGSTS.E.BYPASS.LTC128B.128 [R239+0x5080], [R6.64], !P4 ;  /* 0x0508000006ef0fae */ /* 0x0003e2000e101d4e */
[----:B------:R-:W-:Y:S01]  /*1bde0*/  @P0 IADD3.X R9, RZ, c[0x0][0x1cc], R4, P1, P2 ;  /* 0x00007300ff090a10 */ /* 0x000fe20000fe4404 */
[----:B--2---:R-:W-:Y:S01]  /*1bdf0*/  FMUL.FTZ R19, R165, R191 ;  /* 0x000000bfa5137220 */ /* 0x004fe20000410000 */
[----:B------:R-:W-:Y:S01]  /*1be00*/  @P0 IADD3 R4, P2, R6, R2, RZ ;  /* 0x0000000206040210 */ /* 0x000fe20007f5e0ff */
[----:B------:R-:W-:Y:S01]  /*1be10*/  FFMA.FTZ R37, R37, c[0x0][0x2d0], -R204 ;  /* 0x0000b40025257a23 */ /* 0x000fe200000108cc */
[----:B---3--:R-:W-:Y:S01]  /*1be20*/  F2FP.PACK_AB R175, R245, R246 ;  /* 0x000000f6f5af723e */ /* 0x008fe200000000ff */
[--C-:B------:R-:W-:Y:S01]  /*1be30*/  FFMA.FTZ R38, R38, c[0x0][0x2d0], -R205.reuse ;  /* 0x0000b40026267a23 */ /* 0x100fe200000108cd */
[----:B------:R-:W-:Y:S01]  /*1be40*/  @P0 IADD3.X R5, R7, R16, RZ, P2, !PT ;  /* 0x0000001007050210 */ /* 0x000fe200017fe4ff */
[----:B------:R2:W-:Y:S01]  /*1be50*/  @P0 LDGSTS.E.BYPASS.LTC128B.128 [R239+0x6880], [R8.64], !P3 ;  /* 0x0688000008ef0fae */ /* 0x0005e2000d901d4e */
[----:B------:R3:W2:Y:S01]  /*1be60*/  MUFU.EX2 R218, R13 ;  /* 0x0000000d00da7308 */ /* 0x0006a20000000800 */
[--C-:B------:R-:W-:Y:S02]  /*1be70*/  FFMA.FTZ R39, R39, c[0x0][0x2d0], -R205.reuse ;  /* 0x0000b40027277a23 */ /* 0x100fe400000108cd */
[C---:B----4-:R-:W-:Y:S02]  /*1be80*/  FMUL.FTZ R138, R0.reuse, R138 ;  /* 0x0000008a008a7220 */ /* 0x050fe40000410000 */
[C---:B------:R-:W-:Y:S02]  /*1be90*/  FMUL.FTZ R139, R0.reuse, R139 ;  /* 0x0000008b008b7220 */ /* 0x040fe40000410000 */
[----:B------:R4:W-:Y:S01]  /*1bea0*/  @P0 LDGSTS.E.BYPASS.LTC128B.128 [R239+0x5880], [R4.64], !P4 ;  /* 0x0588000004ef0fae */ /* 0x0009e2000e101d4e */
[C---:B------:R-:W-:Y:S02]  /*1beb0*/  FMUL.FTZ R142, R0.reuse, R142 ;  /* 0x0000008e008e7220 */ /* 0x040fe40000410000 */
[C---:B------:R-:W-:Y:S01]  /*1bec0*/  FMUL.FTZ R143, R0.reuse, R143 ;  /* 0x0000008f008f7220 */ /* 0x040fe20000410000 */
[----:B------:R-:W-:Y:S01]  /*1bed0*/  MUFU.EX2 R216, R20 ;  /* 0x0000001400d87308 */ /* 0x000fe20000000800 */
[----:B------:R-:W-:Y:S02]  /*1bee0*/  FMUL.FTZ R154, R0, R154 ;  /* 0x0000009a009a7220 */ /* 0x000fe40000410000 */
[----:B-1----:R-:W-:Y:S01]  /*1bef0*/  FMUL.FTZ R12, R164, R184 ;  /* 0x000000b8a40c7220 */ /* 0x002fe20000410000 */
[----:B------:R4:W-:Y:S01]  /*1bf00*/  @P0 LDGSTS.E.BYPASS.LTC128B.128 [R239+0x7080], [R4.64+0x80], !P3 ;  /* 0x0708008004ef0fae */ /* 0x0009e2000d901d4e */
[----:B------:R-:W-:Y:S01]  /*1bf10*/  FMUL.FTZ R155, R0, R155 ;  /* 0x0000009b009b7220 */ /* 0x000fe20000410000 */
        /* <DEDUP_REMOVED lines=10> */
[C---:B--2---:R-:W-:Y:S02]  /*1bfc0*/  FMUL.FTZ R8, R164.reuse, R180 ;  /* 0x000000b4a4087220 */ /* 0x044fe40000410000 */
[----:B------:R2:W-:Y:S01]  /*1bfd0*/  MUFU.EX2 R201, R10 ;  /* 0x0000000a00c97308 */ /* 0x0005e20000000800 */
[----:B------:R1:W-:Y:S01]  /*1bfe0*/  @P0 LDGSTS.E.BYPASS.LTC128B.128 [R239+0x7880], [R6.64+0x80], !P3 ;  /* 0x0788008006ef0fae */ /* 0x0003e2000d901d4e */
[----:B------:R-:W-:Y:S01]  /*1bff0*/  FMUL.FTZ R9, R164, R181 ;  /* 0x000000b5a4097220 */ /* 0x000fe20000410000 */
[----:B------:R-:W-:Y:S01]  /*1c000*/  ISETP.GT.AND P0, PT, R240, UR4, PT ;  /* 0x00000004f0007c0c */ /* 0x000fe2000bf04270 */
[----:B---3--:R-:W-:Y:S01]  /*1c010*/  FMUL.FTZ R13, R164, R185 ;  /* 0x000000b9a40d7220 */ /* 0x008fe20000410000 */
[----:B------:R-:W-:Y:S01]  /*1c020*/  MOV R240, R238 ;  /* 0x000000ee00f07202 */ /* 0x000fe20000000f00 */
[C---:B------:R-:W-:Y:S02]  /*1c030*/  FMUL.FTZ R16, R166.reuse, R188 ;  /* 0x000000bca6107220 */ /* 0x040fe40000410000 */
[C---:B----4-:R-:W-:Y:S01]  /*1c040*/  FMUL.FTZ R4, R166.reuse, R176 ;  /* 0x000000b0a6047220 */ /* 0x050fe20000410000 */
[----:B------:R-:W3:Y:S01]  /*1c050*/  LDSM.16.MT88.4 R192, [R221+0x2080] ;  /* 0x00208000ddc0783b */ /* 0x000ee20000004200 */
[----:B------:R4:W4:Y:S01]  /*1c060*/  MUFU.EX2 R200, R11 ;  /* 0x0000000b00c87308 */ /* 0x0009220000000800 */
[----:B------:R-:W-:Y:S01]  /*1c070*/  FMUL.FTZ R5, R166, R177 ;  /* 0x000000b1a6057220 */ /* 0x000fe20000410000 */
[----:B------:R-:W-:Y:S01]  /*1c080*/  F2FP.PACK_AB R176, R241, R242 ;  /* 0x000000f2f1b0723e */ /* 0x000fe200000000ff */
[C---:B------:R-:W-:Y:S02]  /*1c090*/  FMUL.FTZ R159, R0.reuse, R159 ;  /* 0x0000009f009f7220 */ /* 0x040fe40000410000 */
[C---:B------:R-:W-:Y:S02]  /*1c0a0*/  FMUL.FTZ R58, R0.reuse, R58 ;  /* 0x0000003a003a7220 */ /* 0x040fe40000410000 */
[----:B------:R-:W3:Y:S01]  /*1c0b0*/  LDSM.16.MT88.4 R196, [R222+0x2080] ;  /* 0x00208000dec4783b */ /* 0x000ee20000004200 */
[----:B------:R-:W-:Y:S02]  /*1c0c0*/  FMUL.FTZ R59, R0, R59 ;  /* 0x0000003b003b7220 */ /* 0x000fe40000410000 */
[----:B------:R3:W-:Y:S01]  /*1c0d0*/  MUFU.EX2 R202, R14 ;  /* 0x0000000e00ca7308 */ /* 0x0007e20000000800 */
[--C-:B------:R-:W-:Y:S02]  /*1c0e0*/  FFMA.FTZ R26, R26, c[0x0][0x2d0], -R2.reuse ;  /* 0x0000b4001a1a7a23 */ /* 0x100fe40000010802 */
[----:B------:R-:W-:Y:S02]  /*1c0f0*/  FFMA.FTZ R27, R27, c[0x0][0x2d0], -R2 ;  /* 0x0000b4001b1b7a23 */ /* 0x000fe40000010802 */
[----:B--2---:R-:W-:Y:S01]  /*1c100*/  FMUL.FTZ R10, R0, R182 ;  /* 0x000000b6000a7220 */ /* 0x004fe20000410000 */
[----:B------:R-:W-:Y:S01]  /*1c110*/  LDSM.16.MT88.4 R188, [R221+0x3080] ;  /* 0x00308000ddbc783b */ /* 0x000fe20000004200 */
[----:B------:R-:W-:Y:S02]  /*1c120*/  FMUL.FTZ R60, R164, R60 ;  /* 0x0000003ca43c7220 */ /* 0x000fe40000410000 */
[C---:B-1----:R-:W-:Y:S01]  /*1c130*/  FMUL.FTZ R6, R165.reuse, R178 ;  /* 0x000000b2a5067220 */ /* 0x042fe20000410000 */
[----:B------:R-:W1:Y:S01]  /*1c140*/  MUFU.EX2 R203, R15 ;  /* 0x0000000f00cb7308 */ /* 0x000e620000000800 */
[C---:B------:R-:W-:Y:S01]  /*1c150*/  FMUL.FTZ R7, R165.reuse, R179 ;  /* 0x000000b3a5077220 */ /* 0x040fe20000410000 */
[----:B------:R-:W-:Y:S01]  /*1c160*/  F2FP.PACK_AB R178, R218, R219 ;  /* 0x000000dbdab2723e */ /* 0x000fe200000000ff */
[----:B------:R-:W-:Y:S01]  /*1c170*/  FMUL.FTZ R61, R164, R61 ;  /* 0x0000003da43d7220 */ /* 0x000fe20000410000 */
[----:B------:R-:W0:Y:S01]  /*1c180*/  LDGDEPBAR ;  /* 0x00000000000079af */ /* 0x000e220000000000 */
[----:B----4-:R-:W-:Y:S01]  /*1c190*/  FMUL.FTZ R11, R0, R183 ;  /* 0x000000b7000b7220 */ /* 0x010fe20000410000 */
[----:B------:R-:W-:Y:S01]  /*1c1a0*/  F2FP.PACK_AB R177, R200, R201 ;  /* 0x000000c9c8b1723e */ /* 0x000fe200000000ff */
[C---:B------:R-:W-:Y:S02]  /*1c1b0*/  FMUL.FTZ R62, R0.reuse, R62 ;  /* 0x0000003e003e7220 */ /* 0x040fe40000410000 */
[----:B------:R-:W-:Y:S01]  /*1c1c0*/  FMUL.FTZ R63, R0, R63 ;  /* 0x0000003f003f7220 */ /* 0x000fe20000410000 */
[----:B------:R-:W-:Y:S01]  /*1c1d0*/  MUFU.EX2 R212, R22 ;  /* 0x0000001600d47308 */ /* 0x000fe20000000800 */
[C---:B------:R-:W-:Y:S01]  /*1c1e0*/  FMUL.FTZ R64, R166.reuse, R64 ;  /* 0x00000040a6407220 */ /* 0x040fe20000410000 */
[----:B------:R-:W2:Y:S01]  /*1c1f0*/  LDSM.16.MT88.4 R180, [R224+0x2080] ;  /* 0x00208000e0b4783b */ /* 0x000ea20000004200 */
[----:B------:R-:W-:Y:S02]  /*1c200*/  FMUL.FTZ R65, R166, R65 ;  /* 0x00000041a6417220 */ /* 0x000fe40000410000 */
[C---:B---3--:R-:W-:Y:S02]  /*1c210*/  FMUL.FTZ R14, R0.reuse, R186 ;  /* 0x000000ba000e7220 */ /* 0x048fe40000410000 */
[C---:B------:R-:W-:Y:S01]  /*1c220*/  FMUL.FTZ R66, R165.reuse, R66 ;  /* 0x00000042a5427220 */ /* 0x040fe20000410000 */
[-C--:B------:R-:W-:Y:S02]  /*1c230*/  HMMA.16816.F32 R4, R172, R192.reuse, R4 ;  /* 0x000000c0ac04723c */ /* 0x080fe40000001804 */
[----:B------:R-:W-:Y:S01]  /*1c240*/  MUFU.EX2 R213, R33 ;  /* 0x0000002100d57308 */ /* 0x000fe20000000800 */
[----:B------:R-:W-:Y:S01]  /*1c250*/  FMUL.FTZ R67, R165, R67 ;  /* 0x00000043a5437220 */ /* 0x000fe20000410000 */
[----:B-1----:R-:W-:Y:S01]  /*1c260*/  F2FP.PACK_AB R179, R203, R202 ;  /* 0x000000cacbb3723e */ /* 0x002fe200000000ff */
[----:B------:R-:W-:Y:S02]  /*1c270*/  FMUL.FTZ R15, R0, R187 ;  /* 0x000000bb000f7220 */ /* 0x000fe40000410000 */
[----:B------:R-:W1:Y:S01]  /*1c280*/  LDSM.16.MT88.4 R184, [R223+0x2080] ;  /* 0x00208000dfb8783b */ /* 0x000e620000004200 */
[C---:B------:R-:W-:Y:S04]  /*1c290*/  FMUL.FTZ R68, R166.reuse, R68 ;  /* 0x00000044a6447220 */ /* 0x040fe80000410000 */
[----:B------:R-:W-:Y:S01]  /*1c2a0*/  MUFU.EX2 R210, R34 ;  /* 0x0000002200d27308 */ /* 0x000fe20000000800 */
[C---:B------:R-:W-:Y:S04]  /*1c2b0*/  HMMA.16816.F32 R8, R176.reuse, R192, R8 ;  /* 0x000000c0b008723c */ /* 0x040fe80000001808 */
[----:B------:R-:W-:Y:S02]  /*1c2c0*/  FMUL.FTZ R69, R166, R69 ;  /* 0x00000045a6457220 */ /* 0x000fe40000410000 */
[C---:B------:R-:W-:Y:S02]  /*1c2d0*/  FMUL.FTZ R70, R165.reuse, R70 ;  /* 0x00000046a5467220 */ /* 0x040fe40000410000 */
[-C--:B------:R-:W-:Y:S01]  /*1c2e0*/  HMMA.16816.F32 R12, R176, R194.reuse, R12 ;  /* 0x000000c2b00c723c */ /* 0x080fe2000000180c */
[----:B------:R-:W-:Y:S03]  /*1c2f0*/  MUFU.EX2 R209, R35 ;  /* 0x0000002300d17308 */ /* 0x000fe60000000800 */
[C---:B------:R-:W-:Y:S02]  /*1c300*/  FMUL.FTZ R71, R165.reuse, R71 ;  /* 0x00000047a5477220 */ /* 0x040fe40000410000 */
[----:B------:R-:W-:Y:S02]  /*1c310*/  FFMA.FTZ R32, R32, c[0x0][0x2d0], -R204 ;  /* 0x0000b40020207a23 */ /* 0x000fe400000108cc */
[C---:B------:R-:W-:Y:S03]  /*1c320*/  HMMA.16816.F32 R16, R172.reuse, R194, R16 ;  /* 0x000000c2ac10723c */ /* 0x040fe60000001810 */
[----:B------:R-:W-:Y:S01]  /*1c330*/  MUFU.EX2 R208, R24 ;  /* 0x0000001800d07308 */ /* 0x000fe20000000800 */
[C---:B------:R-:W-:Y:S02]  /*1c340*/  FMUL.FTZ R72, R164.reuse, R72 ;  /* 0x00000048a4487220 */ /* 0x040fe40000410000 */
[----:B------:R-:W-:Y:S02]  /*1c350*/  FMUL.FTZ R73, R164, R73 ;  /* 0x00000049a4497220 */ /* 0x000fe40000410000 */
[-C--:B------:R-:W-:Y:S04]  /*1c360*/  HMMA.16816.F32 R132, R172, R196.reuse, R132 ;  /* 0x000000c4ac84723c */ /* 0x080fe80000001884 */
[C---:B------:R-:W-:Y:S01]  /*1c370*/  FMUL.FTZ R74, R0.reuse, R74 ;  /* 0x0000004a004a7220 */ /* 0x040fe20000410000 */
[----:B------:R-:W-:Y:S01]  /*1c380*/  MUFU.EX2 R207, R25 ;  /* 0x0000001900cf7308 */ /* 0x000fe20000000800 */
[----:B------:R-:W-:Y:S02]  /*1c390*/  FMUL.FTZ R75, R0, R75 ;  /* 0x0000004b004b7220 */ /* 0x000fe40000410000 */
[C---:B------:R-:W-:Y:S04]  /*1c3a0*/  HMMA.16816.F32 R136, R176.reuse, R196, R136 ;  /* 0x000000c4b088723c */ /* 0x040fe80000001888 */
[C---:B------:R-:W-:Y:S02]  /*1c3b0*/  FMUL.FTZ R76, R164.reuse, R76 ;  /* 0x0000004ca44c7220 */ /* 0x040fe40000410000 */
[----:B------:R-:W-:Y:S01]  /*1c3c0*/  FMUL.FTZ R77, R164, R77 ;  /* 0x0000004da44d7220 */ /* 0x000fe20000410000 */
[----:B------:R-:W-:Y:S01]  /*1c3d0*/  MUFU.EX2 R193, R26 ;  /* 0x0000001a00c17308 */ /* 0x000fe20000000800 */
[-C--:B------:R-:W-:Y:S04]  /*1c3e0*/  HMMA.16816.F32 R140, R176, R198.reuse, R140 ;  /* 0x000000c6b08c723c */ /* 0x080fe8000000188c */
[C---:B------:R-:W-:Y:S02]  /*1c3f0*/  FMUL.FTZ R78, R0.reuse, R78 ;  /* 0x0000004e004e7220 */ /* 0x040fe40000410000 */
[----:B------:R-:W-:Y:S02]  /*1c400*/  FMUL.FTZ R79, R0, R79 ;  /* 0x0000004f004f7220 */ /* 0x000fe40000410000 */
[C---:B------:R-:W-:Y:S01]  /*1c410*/  HMMA.16816.F32 R144, R172.reuse, R198, R144 ;  /* 0x000000c6ac90723c */ /* 0x040fe20000001890 */
[----:B------:R3:W-:Y:S03]  /*1c420*/  MUFU.EX2 R192, R27 ;  /* 0x0000001b00c07308 */ /* 0x0007e60000000800 */
[C---:B------:R-:W-:Y:S02]  /*1c430*/  FMUL.FTZ R80, R166.reuse, R80 ;  /* 0x00000050a6507220 */ /* 0x040fe40000410000 */
[C---:B------:R-:W-:Y:S02]  /*1c440*/  FMUL.FTZ R81, R166.reuse, R81 ;  /* 0x00000051a6517220 */ /* 0x040fe40000410000 */
[-C--:B--2---:R-:W-:Y:S03]  /*1c450*/  HMMA.16816.F32 R148, R172, R180.reuse, R148 ;  /* 0x000000b4ac94723c */ /* 0x084fe60000001894 */
[----:B------:R-:W-:Y:S01]  /*1c460*/  MUFU.EX2 R197, R36 ;  /* 0x0000002400c57308 */ /* 0x000fe20000000800 */
[C---:B------:R-:W-:Y:S02]  /*1c470*/  FMUL.FTZ R82, R165.reuse, R82 ;  /* 0x00000052a5527220 */ /* 0x040fe40000410000 */
[C---:B------:R-:W-:Y:S02]  /*1c480*/  FMUL.FTZ R83, R165.reuse, R83 ;  /* 0x00000053a5537220 */ /* 0x040fe40000410000 */
[C---:B------:R-:W-:Y:S04]  /*1c490*/  HMMA.16816.F32 R152, R176.reuse, R180, R152 ;  /* 0x000000b4b098723c */ /* 0x040fe80000001898 */
[C---:B------:R-:W-:Y:S01]  /*1c4a0*/  FMUL.FTZ R84, R166.reuse, R84 ;  /* 0x00000054a6547220 */ /* 0x040fe20000410000 */
[----:B------:R-:W-:Y:S01]  /*1c4b0*/  MUFU.EX2 R196, R37 ;  /* 0x0000002500c47308 */ /* 0x000fe20000000800 */
[----:B------:R-:W-:Y:S02]  /*1c4c0*/  FMUL.FTZ R85, R166, R85 ;  /* 0x00000055a6557220 */ /* 0x000fe40000410000 */
[-C--:B------:R-:W-:Y:S01]  /*1c4d0*/  HMMA.16816.F32 R156, R176, R182.reuse, R156 ;  /* 0x000000b6b09c723c */ /* 0x080fe2000000189c */
[----:B---3--:R-:W-:Y:S03]  /*1c4e0*/  LDSM.16.MT88.4 R24, [R221+0x2880] ;  /* 0x00288000dd18783b */ /* 0x008fe60000004200 */
[C---:B------:R-:W-:Y:S02]  /*1c4f0*/  FMUL.FTZ R86, R165.reuse, R86 ;  /* 0x00000056a5567220 */ /* 0x040fe40000410000 */
[----:B------:R-:W-:Y:S01]  /*1c500*/  FMUL.FTZ R87, R165, R87 ;  /* 0x00000057a5577220 */ /* 0x000fe20000410000 */
[----:B------:R2:W-:Y:S01]  /*1c510*/  MUFU.EX2 R214, R32 ;  /* 0x0000002000d67308 */ /* 0x0005e20000000800 */
[C---:B------:R-:W-:Y:S01]  /*1c520*/  HMMA.16816.F32 R160, R172.reuse, R182, R160 ;  /* 0x000000b6aca0723c */ /* 0x040fe200000018a0 */
[----:B------:R-:W3:Y:S03]  /*1c530*/  LDSM.16.MT88.4 R180, [R221+0x3880] ;  /* 0x00388000ddb4783b */ /* 0x000ee60000004200 */
[C---:B------:R-:W-:Y:S02]  /*1c540*/  FMUL.FTZ R88, R164.reuse, R88 ;  /* 0x00000058a4587220 */ /* 0x040fe40000410000 */
[----:B------:R-:W-:Y:S02]  /*1c550*/  FMUL.FTZ R89, R164, R89 ;  /* 0x00000059a4597220 */ /* 0x000fe40000410000 */
[-C--:B-1----:R-:W-:Y:S04]  /*1c560*/  HMMA.16816.F32 R52, R172, R184.reuse, R52 ;  /* 0x000000b8ac34723c */ /* 0x082fe80000001834 */
[C---:B------:R-:W-:Y:S02]  /*1c570*/  FMUL.FTZ R90, R0.reuse, R90 ;  /* 0x0000005a005a7220 */ /* 0x040fe40000410000 */
[----:B------:R-:W-:Y:S02]  /*1c580*/  FMUL.FTZ R91, R0, R91 ;  /* 0x0000005b005b7220 */ /* 0x000fe40000410000 */
[C---:B------:R-:W-:Y:S04]  /*1c590*/  HMMA.16816.F32 R56, R176.reuse, R184, R56 ;  /* 0x000000b8b038723c */ /* 0x040fe80000001838 */
[C---:B------:R-:W-:Y:S02]  /*1c5a0*/  FMUL.FTZ R92, R164.reuse, R92 ;  /* 0x0000005ca45c7220 */ /* 0x040fe40000410000 */
[----:B------:R-:W-:Y:S02]  /*1c5b0*/  FMUL.FTZ R93, R164, R93 ;  /* 0x0000005da45d7220 */ /* 0x000fe40000410000 */
[-C--:B------:R-:W-:Y:S04]  /*1c5c0*/  HMMA.16816.F32 R60, R176, R186.reuse, R60 ;  /* 0x000000bab03c723c */ /* 0x080fe8000000183c */
[--C-:B--2---:R-:W-:Y:S02]  /*1c5d0*/  FFMA.FTZ R32, R23, c[0x0][0x2d0], -R205.reuse ;  /* 0x0000b40017207a23 */ /* 0x104fe400000108cd */
[----:B------:R-:W-:Y:S01]  /*1c5e0*/  LDSM.16.MT88.4 R20, [R224+0x3880] ;  /* 0x00388000e014783b */ /* 0x000fe20000004200 */
[C---:B------:R-:W-:Y:S01]  /*1c5f0*/  FMUL.FTZ R94, R0.reuse, R94 ;  /* 0x0000005e005e7220 */ /* 0x040fe20000410000 */
[C---:B------:R-:W-:Y:S01]  /*1c600*/  HMMA.16816.F32 R64, R172.reuse, R186, R64 ;  /* 0x000000baac40723c */ /* 0x040fe20000001840 */
[----:B------:R1:W2:Y:S03]  /*1c610*/  MUFU.EX2 R211, R32 ;  /* 0x0000002000d37308 */ /* 0x0002a60000000800 */
[----:B------:R-:W-:Y:S02]  /*1c620*/  FMUL.FTZ R95, R0, R95 ;  /* 0x0000005f005f7220 */ /* 0x000fe40000410000 */
[----:B------:R-:W4:Y:S01]  /*1c630*/  LDSM.16.MT88.4 R184, [R222+0x3880] ;  /* 0x00388000deb8783b */ /* 0x000f220000004200 */
[C---:B------:R-:W-:Y:S01]  /*1c640*/  FMUL.FTZ R96, R166.reuse, R96 ;  /* 0x00000060a6607220 */ /* 0x040fe20000410000 */
[-C--:B---3--:R-:W-:Y:S04]  /*1c650*/  HMMA.16816.F32 R68, R172, R180.reuse, R68 ;  /* 0x000000b4ac44723c */ /* 0x088fe80000001844 */
[C---:B------:R-:W-:Y:S02]  /*1c660*/  FMUL.FTZ R97, R166.reuse, R97 ;  /* 0x00000061a6617220 */ /* 0x040fe40000410000 */
[C---:B------:R-:W-:Y:S02]  /*1c670*/  FMUL.FTZ R98, R165.reuse, R98 ;  /* 0x00000062a5627220 */ /* 0x040fe40000410000 */
[C---:B------:R-:W-:Y:S01]  /*1c680*/  FMUL.FTZ R99, R165.reuse, R99 ;  /* 0x00000063a5637220 */ /* 0x040fe20000410000 */
[C---:B------:R-:W-:Y:S04]  /*1c690*/  HMMA.16816.F32 R72, R176.reuse, R180, R72 ;  /* 0x000000b4b048723c */ /* 0x040fe80000001848 */
[C---:B------:R-:W-:Y:S02]  /*1c6a0*/  FMUL.FTZ R100, R166.reuse, R100 ;  /* 0x00000064a6647220 */ /* 0x040fe40000410000 */
[----:B------:R-:W-:Y:S02]  /*1c6b0*/  FMUL.FTZ R101, R166, R101 ;  /* 0x00000065a6657220 */ /* 0x000fe40000410000 */
[-C--:B------:R-:W-:Y:S01]  /*1c6c0*/  HMMA.16816.F32 R76, R176, R182.reuse, R76 ;  /* 0x000000b6b04c723c */ /* 0x080fe2000000184c */
[----:B-1----:R-:W1:Y:S03]  /*1c6d0*/  LDSM.16.MT88.4 R32, [R223+0x3880] ;  /* 0x00388000df20783b */ /* 0x002e660000004200 */
[C---:B------:R-:W-:Y:S02]  /*1c6e0*/  FMUL.FTZ R102, R165.reuse, R102 ;  /* 0x00000066a5667220 */ /* 0x040fe40000410000 */
[C---:B------:R-:W-:Y:S02]  /*1c6f0*/  FMUL.FTZ R103, R165.reuse, R103 ;  /* 0x00000067a5677220 */ /* 0x040fe40000410000 */
[C---:B------:R-:W-:Y:S01]  /*1c700*/  HMMA.16816.F32 R80, R172.reuse, R182, R80 ;  /* 0x000000b6ac50723c */ /* 0x040fe20000001850 */
[----:B------:R-:W-:Y:S03]  /*1c710*/  LDSM.16.MT88.4 R180, [R224+0x2880] ;  /* 0x00288000e0b4783b */ /* 0x000fe60000004200 */
[C---:B------:R-:W-:Y:S02]  /*1c720*/  FMUL.FTZ R104, R164.reuse, R104 ;  /* 0x00000068a4687220 */ /* 0x040fe40000410000 */
[----:B------:R-:W-:Y:S02]  /*1c730*/  FMUL.FTZ R105, R164, R105 ;  /* 0x00000069a4697220 */ /* 0x000fe40000410000 */
[C---:B------:R-:W-:Y:S04]  /*1c740*/  FMUL.FTZ R106, R0.reuse, R106 ;  /* 0x0000006a006a7220 */ /* 0x040fe80000410000 */
[----:B------:R-:W-:Y:S01]  /*1c750*/  FMUL.FTZ R107, R0, R107 ;  /* 0x0000006b006b7220 */ /* 0x000fe20000410000 */
[-C--:B----4-:R-:W-:Y:S03]  /*1c760*/  HMMA.16816.F32 R84, R172, R184.reuse, R84 ;  /* 0x000000b8ac54723c */ /* 0x090fe60000001854 */
[C---:B------:R-:W-:Y:S02]  /*1c770*/  FMUL.FTZ R108, R164.reuse, R108 ;  /* 0x0000006ca46c7220 */ /* 0x040fe40000410000 */
[----:B------:R-:W-:Y:S02]  /*1c780*/  FMUL.FTZ R109, R164, R109 ;  /* 0x0000006da46d7220 */ /* 0x000fe40000410000 */
[C---:B------:R-:W-:Y:S01]  /*1c790*/  FMUL.FTZ R110, R0.reuse, R110 ;  /* 0x0000006e006e7220 */ /* 0x040fe20000410000 */
[C---:B------:R-:W-:Y:S01]  /*1c7a0*/  HMMA.16816.F32 R88, R176.reuse, R184, R88 ;  /* 0x000000b8b058723c */ /* 0x040fe20000001858 */
[----:B------:R-:W3:Y:S03]  /*1c7b0*/  LDL.LU R185, [R1+0x20] ;  /* 0x0000200001b97983 */ /* 0x000ee60000300800 */
[----:B------:R-:W-:Y:S02]  /*1c7c0*/  FMUL.FTZ R111, R0, R111 ;  /* 0x0000006f006f7220 */ /* 0x000fe40000410000 */
        /* <DEDUP_REMOVED lines=9> */
[C---:B------:R-:W-:Y:S02]  /*1c860*/  FMUL.FTZ R118, R165.reuse, R118 ;  /* 0x00000076a5767220 */ /* 0x040fe40000410000 */
[C---:B------:R-:W-:Y:S04]  /*1c870*/  HMMA.16816.F32 R104, R176.reuse, R20, R104 ;  /* 0x00000014b068723c */ /* 0x040fe80000001868 */
[----:B------:R-:W-:Y:S02]  /*1c880*/  FMUL.FTZ R119, R165, R119 ;  /* 0x00000077a5777220 */ /* 0x000fe40000410000 */
[C---:B------:R-:W-:Y:S01]  /*1c890*/  FMUL.FTZ R120, R164.reuse, R120 ;  /* 0x00000078a4787220 */ /* 0x040fe20000410000 */
[----:B------:R-:W-:Y:S01]  /*1c8a0*/  F2FP.PACK_AB R20, R215, R216 ;  /* 0x000000d8d714723e */ /* 0x000fe200000000ff */
[-C--:B------:R-:W-:Y:S04]  /*1c8b0*/  HMMA.16816.F32 R108, R176, R22.reuse, R108 ;  /* 0x00000016b06c723c */ /* 0x080fe8000000186c */
[----:B------:R-:W-:Y:S01]  /*1c8c0*/  FMUL.FTZ R121, R164, R121 ;  /* 0x00000079a4797220 */ /* 0x000fe20000410000 */
[----:B--2---:R-:W-:Y:S01]  /*1c8d0*/  F2FP.PACK_AB R21, R211, R212 ;  /* 0x000000d4d315723e */ /* 0x004fe200000000ff */
[C---:B------:R-:W-:Y:S02]  /*1c8e0*/  FMUL.FTZ R122, R0.reuse, R122 ;  /* 0x0000007a007a7220 */ /* 0x040fe40000410000 */
[C---:B------:R-:W-:Y:S04]  /*1c8f0*/  HMMA.16816.F32 R112, R172.reuse, R22, R112 ;  /* 0x00000016ac70723c */ /* 0x040fe80000001870 */
[----:B------:R-:W-:Y:S02]  /*1c900*/  FMUL.FTZ R123, R0, R123 ;  /* 0x0000007b007b7220 */ /* 0x000fe40000410000 */
[--C-:B------:R-:W-:Y:S01]  /*1c910*/  FFMA.FTZ R28, R28, c[0x0][0x2d0], -R206.reuse ;  /* 0x0000b4001c1c7a23 */ /* 0x100fe200000108ce */
[----:B------:R-:W-:Y:S01]  /*1c920*/  F2FP.PACK_AB R22, R213, R214 ;  /* 0x000000d6d516723e */ /* 0x000fe200000000ff */
[-C--:B-1----:R-:W-:Y:S02]  /*1c930*/  HMMA.16816.F32 R116, R172, R32.reuse, R116 ;  /* 0x00000020ac74723c */ /* 0x082fe40000001874 */
[----:B------:R1:W-:Y:S02]  /*1c940*/  MUFU.EX2 R199, R28 ;  /* 0x0000001c00c77308 */ /* 0x0003e40000000800 */
[----:B------:R-:W-:Y:S01]  /*1c950*/  FFMA.FTZ R29, R29, c[0x0][0x2d0], -R206 ;  /* 0x0000b4001d1d7a23 */ /* 0x000fe200000108ce */
[----:B------:R-:W-:Y:S01]  /*1c960*/  F2FP.PACK_AB R23, R209, R210 ;  /* 0x000000d2d117723e */ /* 0x000fe200000000ff */
[--C-:B------:R-:W-:Y:S02]  /*1c970*/  FFMA.FTZ R30, R30, c[0x0][0x2d0], -R2.reuse ;  /* 0x0000b4001e1e7a23 */ /* 0x100fe40000010802 */
[C---:B------:R-:W-:Y:S04]  /*1c980*/  HMMA.16816.F32 R120, R176.reuse, R32, R120 ;  /* 0x00000020b078723c */ /* 0x040fe80000001878 */
[--C-:B------:R-:W-:Y:S01]  /*1c990*/  FFMA.FTZ R31, R31, c[0x0][0x2d0], -R2.reuse ;  /* 0x0000b4001f1f7a23 */ /* 0x100fe20000010802 */
[----:B------:R2:W4:Y:S01]  /*1c9a0*/  MUFU.EX2 R198, R29 ;  /* 0x0000001d00c67308 */ /* 0x0005220000000800 */
[C---:B------:R-:W-:Y:S02]  /*1c9b0*/  FMUL.FTZ R124, R164.reuse, R124 ;  /* 0x0000007ca47c7220 */ /* 0x040fe40000410000 */
[----:B------:R-:W-:Y:S04]  /*1c9c0*/  FMUL.FTZ R125, R164, R125 ;  /* 0x0000007da47d7220 */ /* 0x000fe80000410000 */
[C---:B------:R-:W-:Y:S02]  /*1c9d0*/  FMUL.FTZ R126, R0.reuse, R126 ;  /* 0x0000007e007e7220 */ /* 0x040fe40000410000 */
[----:B------:R-:W-:Y:S01]  /*1c9e0*/  FMUL.FTZ R127, R0, R127 ;  /* 0x0000007f007f7220 */ /* 0x000fe20000410000 */
[----:B------:R4:W-:Y:S01]  /*1c9f0*/  MUFU.EX2 R170, R30 ;  /* 0x0000001e00aa7308 */ /* 0x0009e20000000800 */
[C---:B------:R-:W-:Y:S01]  /*1ca00*/  FMUL.FTZ R128, R166.reuse, R128 ;  /* 0x00000080a6807220 */ /* 0x040fe20000410000 */
[----:B-1----:R-:W-:Y:S01]  /*1ca10*/  F2FP.PACK_AB R28, R207, R208 ;  /* 0x000000d0cf1c723e */ /* 0x002fe200000000ff */
[----:B------:R-:W-:Y:S03]  /*1ca20*/  FMUL.FTZ R129, R166, R129 ;  /* 0x00000081a6817220 */ /* 0x000fe60000410000 */
[-C--:B------:R-:W-:Y:S01]  /*1ca30*/  HMMA.16816.F32 R124, R176, R34.reuse, R124 ;  /* 0x00000022b07c723c */ /* 0x080fe2000000187c */
[----:B------:R-:W1:Y:S02]  /*1ca40*/  LDSM.16.MT88.4 R176, [R222+0x2880] ;  /* 0x00288000deb0783b */ /* 0x000e640000004200 */
[C---:B------:R-:W-:Y:S01]  /*1ca50*/  FMUL.FTZ R130, R165.reuse, R130 ;  /* 0x00000082a5827220 */ /* 0x040fe20000410000 */
[----:B------:R-:W4:Y:S01]  /*1ca60*/  MUFU.EX2 R171, R31 ;  /* 0x0000001f00ab7308 */ /* 0x000f220000000800 */
[----:B------:R-:W-:Y:S02]  /*1ca70*/  FMUL.FTZ R131, R165, R131 ;  /* 0x00000083a5837220 */ /* 0x000fe40000410000 */
[--C-:B------:R-:W-:Y:S01]  /*1ca80*/  FFMA.FTZ R42, R42, c[0x0][0x2d0], -R2.reuse ;  /* 0x0000b4002a2a7a23 */ /* 0x100fe20000010802 */
[----:B--2---:R-:W-:Y:S01]  /*1ca90*/  F2FP.PACK_AB R29, R192, R193 ;  /* 0x000000c1c01d723e */ /* 0x004fe200000000ff */
[--C-:B------:R-:W-:Y:S03]  /*1caa0*/  FFMA.FTZ R43, R43, c[0x0][0x2d0], -R2.reuse ;  /* 0x0000b4002b2b7a23 */ /* 0x100fe60000010802 */
[----:B------:R-:W-:Y:S01]  /*1cab0*/  HMMA.16816.F32 R128, R172, R34, R128 ;  /* 0x00000022ac80723c */ /* 0x000fe20000001880 */
[----:B------:R-:W2:Y:S01]  /*1cac0*/  LDSM.16.MT88.4 R32, [R223+0x2880] ;  /* 0x00288000df20783b */ /* 0x000ea20000004200 */
[----:B------:R-:W-:Y:S02]  /*1cad0*/  MUFU.EX2 R42, R42 ;  /* 0x0000002a002a7308 */ /* 0x000fe40000000800 */
[--C-:B------:R-:W-:Y:S01]  /*1cae0*/  FFMA.FTZ R46, R46, c[0x0][0x2d0], -R2.reuse ;  /* 0x0000b4002e2e7a23 */ /* 0x100fe20000010802 */
[----:B----4-:R-:W-:Y:S01]  /*1caf0*/  F2FP.PACK_AB R30, R198, R199 ;  /* 0x000000c7c61e723e */ /* 0x010fe200000000ff */
[----:B------:R-:W-:Y:S02]  /*1cb00*/  FFMA.FTZ R2, R47, c[0x0][0x2d0], -R2 ;  /* 0x0000b4002f027a23 */ /* 0x000fe40000010802 */
[-C--:B------:R-:W-:Y:S01]  /*1cb10*/  HMMA.16816.F32 R4, R20, R24.reuse, R4 ;  /* 0x000000181404723c */ /* 0x080fe20000001804 */
[----:B------:R-:W-:Y:S03]  /*1cb20*/  LDSM.16.MT88.4 R172, [R222+0x4080] ;  /* 0x00408000deac783b */ /* 0x000fe60000004200 */
[----:B------:R-:W-:Y:S01]  /*1cb30*/  MUFU.EX2 R43, R43 ;  /* 0x0000002b002b7308 */ /* 0x000fe20000000800 */
[--C-:B------:R-:W-:Y:S02]  /*1cb40*/  FFMA.FTZ R48, R48, c[0x0][0x2d0], -R204.reuse ;  /* 0x0000b40030307a23 */ /* 0x100fe400000108cc */
[----:B------:R-:W-:Y:S01]  /*1cb50*/  FFMA.FTZ R49, R49, c[0x0][0x2d0], -R204 ;  /* 0x0000b40031317a23 */ /* 0x000fe200000108cc */
[----:B------:R-:W-:Y:S01]  /*1cb60*/  F2FP.PACK_AB R31, R171, R170 ;  /* 0x000000aaab1f723e */ /* 0x000fe200000000ff */
[--C-:B------:R-:W-:Y:S03]  /*1cb70*/  FFMA.FTZ R51, R51, c[0x0][0x2d0], -R205.reuse ;  /* 0x0000b40033337a23 */ /* 0x100fe600000108cd */
[--C-:B------:R-:W-:Y:S02]  /*1cb80*/  FFMA.FTZ R45, R45, c[0x0][0x2d0], -R206.reuse ;  /* 0x0000b4002d2d7a23 */ /* 0x100fe400000108ce */
[----:B------:R-:W-:Y:S01]  /*1cb90*/  MUFU.EX2 R195, R48 ;  /* 0x0000003000c37308 */ /* 0x000fe20000000800 */
[C---:B------:R-:W-:Y:S04]  /*1cba0*/  HMMA.16816.F32 R8, R28.reuse, R24, R8 ;  /* 0x000000181c08723c */ /* 0x040fe80000001808 */
[----:B------:R-:W-:Y:S02]  /*1cbb0*/  FFMA.FTZ R50, R50, c[0x0][0x2d0], -R205 ;  /* 0x0000b40032327a23 */ /* 0x000fe400000108cd */
[--C-:B------:R-:W-:Y:S02]  /*1cbc0*/  FFMA.FTZ R40, R40, c[0x0][0x2d0], -R206.reuse ;  /* 0x0000b40028287a23 */ /* 0x100fe400000108ce */
[-C--:B------:R-:W-:Y:S01]  /*1cbd0*/  HMMA.16816.F32 R12, R28, R26.reuse, R12 ;  /* 0x0000001a1c0c723c */ /* 0x080fe2000000180c */
[----:B------:R-:W-:Y:S03]  /*1cbe0*/  MUFU.EX2 R48, R39 ;  /* 0x0000002700307308 */ /* 0x000fe60000000800 */
[--C-:B------:R-:W-:Y:S02]  /*1cbf0*/  FFMA.FTZ R41, R41, c[0x0][0x2d0], -R206.reuse ;  /* 0x0000b40029297a23 */ /* 0x100fe400000108ce */
[----:B------:R-:W-:Y:S02]  /*1cc00*/  FFMA.FTZ R44, R44, c[0x0][0x2d0], -R206 ;  /* 0x0000b4002c2c7a23 */ /* 0x000fe400000108ce */
[C---:B------:R-:W-:Y:S01]  /*1cc10*/  HMMA.16816.F32 R16, R20.reuse, R26, R16 ;  /* 0x0000001a1410723c */ /* 0x040fe20000001810 */
[----:B------:R-:W4:Y:S02]  /*1cc20*/  LDSM.16.MT88.4 R24, [R221+0x4080] ;  /* 0x00408000dd18783b */ /* 0x000f240000004200 */
[----:B------:R-:W-:Y:S01]  /*1cc30*/  MUFU.EX2 R194, R49 ;  /* 0x0000003100c27308 */ /* 0x000fe20000000800 */
[----:B------:R-:W-:Y:S04]  /*1cc40*/  FFMA.FTZ R165, R165, R252, R217 ;  /* 0x000000fca5a57223 */ /* 0x000fe800000100d9 */
[-C--:B-1----:R-:W-:Y:S05]  /*1cc50*/  HMMA.16816.F32 R132, R20, R176.reuse, R132 ;  /* 0x000000b01484723c */ /* 0x082fea0000001884 */
[----:B------:R1:W-:Y:S03]  /*1cc60*/  MUFU.EX2 R49, R38 ;  /* 0x0000002600317308 */ /* 0x0003e60000000800 */
[C---:B------:R-:W-:Y:S07]  /*1cc70*/  HMMA.16816.F32 R136, R28.reuse, R176, R136 ;  /* 0x000000b01c88723c */ /* 0x040fee0000001888 */
[----:B------:R-:W-:Y:S01]  /*1cc80*/  MUFU.EX2 R51, R51 ;  /* 0x0000003300337308 */ /* 0x000fe20000000800 */
[-C--:B------:R-:W-:Y:S08]  /*1cc90*/  HMMA.16816.F32 R140, R28, R178.reuse, R140 ;  /* 0x000000b21c8c723c */ /* 0x080ff0000000188c */
[C---:B------:R-:W-:Y:S01]  /*1cca0*/  HMMA.16816.F32 R144, R20.reuse, R178, R144 ;  /* 0x000000b21490723c */ /* 0x040fe20000001890 */
[----:B------:R-:W-:Y:S01]  /*1ccb0*/  MUFU.EX2 R45, R45 ;  /* 0x0000002d002d7308 */ /* 0x000fe20000000800 */
[----:B-1----:R-:W-:Y:S06]  /*1ccc0*/  LDSM.16.MT88.4 R36, [R222+0x3080] ;  /* 0x00308000de24783b */ /* 0x002fec0000004200 */
[-C--:B------:R-:W-:Y:S03]  /*1ccd0*/  HMMA.16816.F32 R148, R20, R180.reuse, R148 ;  /* 0x000000b41494723c */ /* 0x080fe60000001894 */
[----:B------:R-:W-:Y:S05]  /*1cce0*/  MUFU.EX2 R50, R50 ;  /* 0x0000003200327308 */ /* 0x000fea0000000800 */
[C---:B------:R-:W-:Y:S05]  /*1ccf0*/  HMMA.16816.F32 R152, R28.reuse, R180, R152 ;  /* 0x000000b41c98723c */ /* 0x040fea0000001898 */
[----:B------:R-:W-:Y:S03]  /*1cd00*/  MUFU.EX2 R40, R40 ;  /* 0x0000002800287308 */ /* 0x000fe60000000800 */
[-C--:B------:R-:W-:Y:S07]  /*1cd10*/  HMMA.16816.F32 R156, R28, R182.reuse, R156 ;  /* 0x000000b61c9c723c */ /* 0x080fee000000189c */
[----:B------:R-:W1:Y:S01]  /*1cd20*/  MUFU.EX2 R41, R41 ;  /* 0x0000002900297308 */ /* 0x000e620000000800 */
[C---:B------:R-:W-:Y:S08]  /*1cd30*/  HMMA.16816.F32 R160, R20.reuse, R182, R160 ;  /* 0x000000b614a0723c */ /* 0x040ff000000018a0 */
[-C--:B--2---:R-:W-:Y:S01]  /*1cd40*/  HMMA.16816.F32 R52, R20, R32.reuse, R52 ;  /* 0x000000201434723c */ /* 0x084fe20000001834 */
[----:B------:R-:W2:Y:S07]  /*1cd50*/  MUFU.EX2 R44, R44 ;  /* 0x0000002c002c7308 */ /* 0x000eae0000000800 */
[C---:B------:R-:W-:Y:S03]  /*1cd60*/  HMMA.16816.F32 R56, R28.reuse, R32, R56 ;  /* 0x000000201c38723c */ /* 0x040fe60000001838 */
[----:B------:R-:W-:Y:S05]  /*1cd70*/  MUFU.EX2 R46, R46 ;  /* 0x0000002e002e7308 */ /* 0x000fea0000000800 */
[-C--:B------:R-:W-:Y:S08]  /*1cd80*/  HMMA.16816.F32 R60, R28, R34.reuse, R60 ;  /* 0x000000221c3c723c */ /* 0x080ff0000000183c */
[C---:B------:R-:W-:Y:S01]  /*1cd90*/  HMMA.16816.F32 R64, R20.reuse, R34, R64 ;  /* 0x000000221440723c */ /* 0x040fe20000001840 */
[----:B------:R-:W1:Y:S07]  /*1cda0*/  LDSM.16.MT88.4 R32, [R224+0x4080] ;  /* 0x00408000e020783b */ /* 0x000e6e0000004200 */
[-C--:B----4-:R-:W-:Y:S08]  /*1cdb0*/  HMMA.16816.F32 R68, R20, R24.reuse, R68 ;  /* 0x000000181444723c */ /* 0x090ff00000001844 */
[C---:B------:R-:W-:Y:S08]  /*1cdc0*/  HMMA.16816.F32 R72, R28.reuse, R24, R72 ;  /* 0x000000181c48723c */ /* 0x040ff00000001848 */
[-C--:B------:R-:W-:Y:S08]  /*1cdd0*/  HMMA.16816.F32 R76, R28, R26.reuse, R76 ;  /* 0x0000001a1c4c723c */ /* 0x080ff0000000184c */
[C---:B------:R-:W-:Y:S01]  /*1cde0*/  HMMA.16816.F32 R80, R20.reuse, R26, R80 ;  /* 0x0000001a1450723c */ /* 0x040fe20000001850 */
[----:B------:R-:W4:Y:S07]  /*1cdf0*/  LDSM.16.MT88.4 R24, [R223+0x4080] ;  /* 0x00408000df18783b */ /* 0x000f2e0000004200 */
[-C--:B------:R-:W-:Y:S08]  /*1ce00*/  HMMA.16816.F32 R84, R20, R172.reuse, R84 ;  /* 0x000000ac1454723c */ /* 0x080ff00000001854 */
[C---:B------:R-:W-:Y:S08]  /*1ce10*/  HMMA.16816.F32 R88, R28.reuse, R172, R88 ;  /* 0x000000ac1c58723c */ /* 0x040ff00000001858 */
[-C--:B------:R-:W-:Y:S08]  /*1ce20*/  HMMA.16816.F32 R92, R28, R174.reuse, R92 ;  /* 0x000000ae1c5c723c */ /* 0x080ff0000000185c */
[C---:B------:R-:W-:Y:S04]  /*1ce30*/  HMMA.16816.F32 R96, R20.reuse, R174, R96 ;  /* 0x000000ae1460723c */ /* 0x040fe80000001860 */
[----:B---3--:R-:W-:Y:S04]  /*1ce40*/  FFMA.FTZ R166, R166, R185, R243 ;  /* 0x000000b9a6a67223 */ /* 0x008fe800000100f3 */
[-C--:B-1----:R-:W-:Y:S08]  /*1ce50*/  HMMA.16816.F32 R100, R20, R32.reuse, R100 ;  /* 0x000000201464723c */ /* 0x082ff00000001864 */
[C---:B------:R-:W-:Y:S01]  /*1ce60*/  HMMA.16816.F32 R104, R28.reuse, R32, R104 ;  /* 0x000000201c68723c */ /* 0x040fe20000001868 */
[----:B------:R1:W2:Y:S01]  /*1ce70*/  MUFU.EX2 R32, R2 ;  /* 0x0000000200207308 */ /* 0x0002a20000000800 */
[----:B------:R-:W3:Y:S06]  /*1ce80*/  LDL.LU R33, [R1+0x28] ;  /* 0x0000280001217983 */ /* 0x000eec0000300800 */
[-C--:B------:R-:W-:Y:S08]  /*1ce90*/  HMMA.16816.F32 R108, R28, R34.reuse, R108 ;  /* 0x000000221c6c723c */ /* 0x080ff0000000186c */
[C---:B------:R-:W-:Y:S08]  /*1cea0*/  HMMA.16816.F32 R112, R20.reuse, R34, R112 ;  /* 0x000000221470723c */ /* 0x040ff00000001870 */
[-C--:B----4-:R-:W-:Y:S01]  /*1ceb0*/  HMMA.16816.F32 R116, R20, R24.reuse, R116 ;  /* 0x000000181474723c */ /* 0x090fe20000001874 */
[----:B-1----:R-:W4:Y:S07]  /*1cec0*/  LDL.LU R2, [R1+0x2c] ;  /* 0x00002c0001027983 */ /* 0x002f2e0000300800 */
        /* <DEDUP_REMOVED lines=10> */
[----:B--2---:R-:W-:Y:S02]  /*1cf70*/  F2FP.PACK_AB R26, R45, R44 ;  /* 0x0000002c2d1a723e */ /* 0x004fe400000000ff */
[----:B------:R-:W-:Y:S03]  /*1cf80*/  F2FP.PACK_AB R27, R32, R46 ;  /* 0x0000002e201b723e */ /* 0x000fe600000000ff */
[-C--:B------:R-:W-:Y:S01]  /*1cf90*/  HMMA.16816.F32 R176, R20, R188.reuse, R4 ;  /* 0x000000bc14b0723c */ /* 0x080fe20000001804 */
[----:B------:R-:W2:Y:S07]  /*1cfa0*/  LDSM.16.MT88.4 R4, [R223+0x3080] ;  /* 0x00308000df04783b */ /* 0x000eae0000004200 */
[C---:B------:R-:W-:Y:S01]  /*1cfb0*/  HMMA.16816.F32 R180, R24.reuse, R188, R8 ;  /* 0x000000bc18b4723c */ /* 0x040fe20000001808 */
[----:B------:R-:W1:Y:S07]  /*1cfc0*/  LDSM.16.MT88.4 R8, [R221+0x4880] ;  /* 0x00488000dd08783b */ /* 0x000e6e0000004200 */
[-C--:B------:R-:W-:Y:S01]  /*1cfd0*/  HMMA.16816.F32 R184, R24, R190.reuse, R12 ;  /* 0x000000be18b8723c */ /* 0x080fe2000000180c */
[----:B------:R-:W1:Y:S07]  /*1cfe0*/  LDSM.16.MT88.4 R12, [R222+0x4880] ;  /* 0x00488000de0c783b */ /* 0x000e6e0000004200 */
[C---:B------:R-:W-:Y:S01]  /*1cff0*/  HMMA.16816.F32 R188, R20.reuse, R190, R16 ;  /* 0x000000be14bc723c */ /* 0x040fe20000001810 */
[----:B------:R-:W2:Y:S07]  /*1d000*/  LDSM.16.MT88.4 R16, [R224+0x4880] ;  /* 0x00488000e010783b */ /* 0x000eae0000004200 */
[-C--:B------:R-:W-:Y:S08]  /*1d010*/  HMMA.16816.F32 R132, R20, R36.reuse, R132 ;  /* 0x000000241484723c */ /* 0x080ff00000001884 */
[C---:B------:R-:W-:Y:S08]  /*1d020*/  HMMA.16816.F32 R136, R24.reuse, R36, R136 ;  /* 0x000000241888723c */ /* 0x040ff00000001888 */
[-C--:B------:R-:W-:Y:S08]  /*1d030*/  HMMA.16816.F32 R140, R24, R38.reuse, R140 ;  /* 0x00000026188c723c */ /* 0x080ff0000000188c */
[C---:B------:R-:W-:Y:S08]  /*1d040*/  HMMA.16816.F32 R144, R20.reuse, R38, R144 ;  /* 0x000000261490723c */ /* 0x040ff00000001890 */
[-C--:B-1----:R-:W-:Y:S08]  /*1d050*/  HMMA.16816.F32 R148, R20, R28.reuse, R148 ;  /* 0x0000001c1494723c */ /* 0x082ff00000001894 */
[C---:B------:R-:W-:Y:S08]  /*1d060*/  HMMA.16816.F32 R152, R24.reuse, R28, R152 ;  /* 0x0000001c1898723c */ /* 0x040ff00000001898 */
[-C--:B------:R-:W-:Y:S08]  /*1d070*/  HMMA.16816.F32 R156, R24, R30.reuse, R156 ;  /* 0x0000001e189c723c */ /* 0x080ff0000000189c */
[C---:B------:R-:W-:Y:S01]  /*1d080*/  HMMA.16816.F32 R160, R20.reuse, R30, R160 ;  /* 0x0000001e14a0723c */ /* 0x040fe200000018a0 */
[----:B------:R-:W1:Y:S07]  /*1d090*/  LDSM.16.MT88.4 R28, [R223+0x4880] ;  /* 0x00488000df1c783b */ /* 0x000e6e0000004200 */
[-C--:B--2---:R-:W-:Y:S08]  /*1d0a0*/  HMMA.16816.F32 R52, R20, R4.reuse, R52 ;  /* 0x000000041434723c */ /* 0x084ff00000001834 */
[C---:B------:R-:W-:Y:S07]  /*1d0b0*/  HMMA.16816.F32 R56, R24.reuse, R4, R56 ;  /* 0x000000041838723c */ /* 0x040fee0000001838 */
[----:B------:R-:W-:Y:S01]  /*1d0c0*/  FADD.FTZ R5, R247, R166 ;  /* 0x000000a6f7057221 */ /* 0x000fe20000010000 */
[-C--:B------:R-:W-:Y:S04]  /*1d0d0*/  HMMA.16816.F32 R60, R24, R6.reuse, R60 ;  /* 0x00000006183c723c */ /* 0x080fe8000000183c */
[----:B------:R-:W-:Y:S04]  /*1d0e0*/  FADD.FTZ R5, R249, R5 ;  /* 0x00000005f9057221 */ /* 0x000fe80000010000 */
[C---:B------:R-:W-:Y:S08]  /*1d0f0*/  HMMA.16816.F32 R64, R20.reuse, R6, R64 ;  /* 0x000000061440723c */ /* 0x040ff00000001840 */
[-C--:B------:R-:W-:Y:S08]  /*1d100*/  HMMA.16816.F32 R68, R20, R8.reuse, R68 ;  /* 0x000000081444723c */ /* 0x080ff00000001844 */
[C---:B------:R-:W-:Y:S07]  /*1d110*/  HMMA.16816.F32 R72, R24.reuse, R8, R72 ;  /* 0x000000081848723c */ /* 0x040fee0000001848 */
[----:B------:R-:W-:Y:S01]  /*1d120*/  FADD.FTZ R8, R244, R165 ;  /* 0x000000a5f4087221 */ /* 0x000fe20000010000 */
        /* <DEDUP_REMOVED lines=13> */
[C---:B------:R-:W-:Y:S04]  /*1d200*/  HMMA.16816.F32 R120, R24.reuse, R28, R120 ;  /* 0x0000001c1878723c */ /* 0x040fe80000001878 */
[----:B---3--:R-:W-:Y:S04]  /*1d210*/  FFMA.FTZ R164, R164, R33, R242 ;  /* 0x00000021a4a47223 */ /* 0x008fe800000100f2 */
[----:B------:R-:W-:Y:S01]  /*1d220*/  FADD.FTZ R4, R241, R164 ;  /* 0x000000a4f1047221 */ /* 0x000fe20000010000 */
[----:B------:R-:W-:Y:S01]  /*1d230*/  MOV R164, R167 ;  /* 0x000000a700a47202 */ /* 0x000fe20000000f00 */
[-C--:B------:R-:W-:Y:S03]  /*1d240*/  HMMA.16816.F32 R124, R24, R30.reuse, R124 ;  /* 0x0000001e187c723c */ /* 0x080fe6000000187c */
[----:B------:R-:W-:Y:S04]  /*1d250*/  FADD.FTZ R4, R219, R4 ;  /* 0x00000004db047221 */ /* 0x000fe80000010000 */
[----:B------:R-:W-:Y:S01]  /*1d260*/  FADD.FTZ R7, R218, R4 ;  /* 0x00000004da077221 */ /* 0x000fe20000010000 */
[----:B------:R-:W-:Y:S04]  /*1d270*/  HMMA.16816.F32 R128, R20, R30, R128 ;  /* 0x0000001e1480723c */ /* 0x000fe80000001880 */
[----:B------:R-:W-:Y:S02]  /*1d280*/  FADD.FTZ R4, R212, R8 ;  /* 0x00000008d4047221 */ /* 0x000fe40000010000 */
[----:B----4-:R-:W-:Y:S06]  /*1d290*/  FFMA.FTZ R0, R0, R2, R201 ;  /* 0x0000000200007223 */ /* 0x010fec00000100c9 */
        /* <DEDUP_REMOVED lines=43> */
.L_x_3114:
[----:B------:R-:W-:-:S13]  /*1d550*/  ISETP.GE.AND P0, PT, R238, UR7, PT ;  /* 0x00000007ee007c0c */ /* 0x000fda000bf06270 */
[----:B------:R-:W-:Y:S05]  /*1d560*/  @!P0 BRA `(.L_x_3116) ;  /* 0x0000440000008947 */ /* 0x000fea0003800000 */
[----:B------:R-:W2:Y:S01]  /*1d570*/  LDL.LU.64 R6, [R1+0x58] ;  /* 0x0000580001067983 */ /* 0x000ea20000300a00 */
[----:B------:R-:W-:Y:S02]  /*1d580*/  UMOV UR12, 0x5 ;  /* 0x00000005000c7882 */ /* 0x000fe40000000000 */
[----:B------:R-:W-:Y:S01]  /*1d590*/  ULDC.64 UR4, c[0x0][0x1e0] ;  /* 0x0000780000047ab9 */ /* 0x000fe20000000a00 */
[----:B------:R-:W3:Y:S04]  /*1d5a0*/  LDL.LU.64 R4, [R1+0x60] ;  /* 0x0000600001047983 */ /* 0x000ee80000300a00 */
[----:B------:R-:W4:Y:S01]  /*1d5b0*/  LDL R10, [R1+0x40] ;  /* 0x00004000010a7983 */ /* 0x000f220000100800 */
[----:B------:R-:W-:Y:S01]  /*1d5c0*/  IMAD.MOV.U32 R8, RZ, RZ, c[0x0][0x2c4] ;  /* 0x0000b100ff087624 */ /* 0x000fe200078e00ff */
[----:B------:R-:W-:Y:S01]  /*1d5d0*/  UIMAD.WIDE.U32 UR10, UR4, 0x20, URZ ;  /* 0x00000020040a78a5 */ /* 0x000fe2000f8e003f */
[----:B------:R-:W-:Y:S01]  /*1d5e0*/  IMAD.MOV.U32 R170, RZ, RZ, R3 ;  /* 0x000000ffffaa7224 */ /* 0x000fe200078e0003 */
[----:B------:R-:W-:Y:S01]  /*1d5f0*/  USHF.L.U32 UR6, UR5, 0x5, URZ ;  /* 0x0000000505067899 */ /* 0x000fe2000800063f */
[----:B------:R-:W-:Y:S01]  /*1d600*/  IMAD.MOV.U32 R165, RZ, RZ, R168 ;  /* 0x000000ffffa57224 */ /* 0x000fe200078e00a8 */
[----:B------:R-:W-:Y:S01]  /*1d610*/  ISETP.NE.AND P1, PT, R8, 0x1, PT ;  /* 0x000000010800780c */ /* 0x000fe20003f25270 */
[----:B------:R-:W-:Y:S01]  /*1d620*/  USHF.L.U64.HI UR12, UR4, UR12, UR5 ;  /* 0x0000000c040c7299 */ /* 0x000fe20008010205 */
[----:B------:R-:W-:Y:S01]  /*1d630*/  MOV R164, R169 ;  /* 0x000000a900a47202 */ /* 0x000fe20000000f00 */
[----:B------:R-:W-:Y:S01]  /*1d640*/  UMOV UR13, 0x30 ;  /* 0x00000030000d7882 */ /* 0x000fe20000000000 */
[----:B------:R-:W-:Y:S01]  /*1d650*/  MOV R166, R167 ;  /* 0x000000a700a67202 */ /* 0x000fe20000000f00 */
[----:B------:R-:W-:-:S02]  /*1d660*/  ULDC.64 UR4, c[0x0][0x208] ;  /* 0x0000820000047ab9 */ /* 0x000fc40000000a00 */
[----:B------:R-:W-:Y:S02]  /*1d670*/  UIADD3 UR16, UP0, UR9, 0x80, URZ ;  /* 0x0000008009107890 */ /* 0x000fe4000ff1e03f */
[----:B------:R-:W-:Y:S02]  /*1d680*/  ULDC UR17, c[0x0][0x208] ;  /* 0x0000820000117ab9 */ /* 0x000fe40000000800 */
[----:B------:R-:W-:Y:S02]  /*1d690*/  UIMAD.WIDE.U32 UR18, UR13, UR4, URZ ;  /* 0x000000040d1272a5 */ /* 0x000fe4000f8e003f */
[----:B------:R-:W-:Y:S02]  /*1d6a0*/  UIMAD UR18, UR13, UR5, URZ ;  /* 0x000000050d1272a4 */ /* 0x000fe4000f8e023f */
[----:B------:R-:W-:Y:S02]  /*1d6b0*/  UIMAD UR17, UR13, UR17, URZ ;  /* 0x000000110d1172a4 */ /* 0x000fe4000f8e023f */
[----:B------:R-:W-:-:S02]  /*1d6c0*/  UIADD3.X UR13, URZ, UR8, URZ, UP0, !UPT ;  /* 0x000000083f0d7290 */ /* 0x000fc400087fe43f */
[----:B------:R-:W-:Y:S02]  /*1d6d0*/  UIADD3 UR6, UR11, UR6, URZ ;  /* 0x000000060b067290 */ /* 0x000fe4000fffe03f */
[----:B------:R-:W-:Y:S02]  /*1d6e0*/  UIADD3 UR10, UP0, UR10, 0x80, URZ ;  /* 0x000000800a0a7890 */ /* 0x000fe4000ff1e03f */
[----:B------:R-:W-:Y:S02]  /*1d6f0*/  ULDC UR4, c[0x0][0x324] ;  /* 0x0000c90000047ab9 */ /* 0x000fe40000000800 */
[----:B------:R-:W-:Y:S02]  /*1d700*/  ULDC UR5, c[0x0][0x1e0] ;  /* 0x0000780000057ab9 */ /* 0x000fe40000000800 */
[----:B------:R-:W-:Y:S02]  /*1d710*/  ULOP3.LUT UR4, URZ, UR4, URZ, 0x33, !UPT ;  /* 0x000000043f047292 */ /* 0x000fe4000f8e333f */
[----:B------:R-:W-:-:S02]  /*1d720*/  USHF.L.U32 UR5, UR5, 0x5, URZ ;  /* 0x0000000505057899 */ /* 0x000fc4000800063f */
[----:B------:R-:W-:Y:S02]  /*1d730*/  UIADD3 UR18, UR19, UR18, URZ ;  /* 0x0000001213127290 */ /* 0x000fe4000fffe03f */
[----:B------:R-:W-:Y:S01]  /*1d740*/  UIADD3.X UR6, URZ, UR6, URZ, UP0, !UPT ;  /* 0x000000063f067290 */ /* 0x000fe200087fe43f */
[----:B--2---:R-:W-:Y:S02]  /*1d750*/  MOV R3, R7 ;  /* 0x0000000700037202 */ /* 0x004fe40000000f00 */
[----:B---3--:R-:W-:Y:S02]  /*1d760*/  IADD3 R8, P0, R4, 0x40, RZ ;  /* 0x0000004004087810 */ /* 0x008fe40007f1e0ff */
[----:B------:R-:W-:Y:S01]  /*1d770*/  MOV R2, R4 ;  /* 0x0000000400027202 */ /* 0x000fe20000000f00 */
[----:B----4-:R-:W-:-:S04]  /*1d780*/  @P1 IMAD.HI.U32 R0, R10, c[0x0][0x2c8], RZ ;  /* 0x0000b2000a001a27 */ /* 0x010fc800078e00ff */
[----:B------:R-:W-:Y:S01]  /*1d790*/  IMAD.X R9, RZ, RZ, R7, P0 ;  /* 0x000000ffff097224 */ /* 0x000fe200000e0607 */
[----:B------:R1:W-:Y:S04]  /*1d7a0*/  @P1 STL [R1], R0 ;  /* 0x0000000001001387 */ /* 0x0003e80000100800 */
[----:B------:R1:W-:Y:S04]  /*1d7b0*/  STL.64 [R1+0x10], R2 ;  /* 0x0000100201007387 */ /* 0x0003e80000100a00 */
[----:B------:R1:W-:Y:S02]  /*1d7c0*/  STL.64 [R1+0x8], R8 ;  /* 0x0000080801007387 */ /* 0x0003e40000100a00 */
.L_x_3133:
[----:B-12---:R-:W2:Y:S01]  /*1d7d0*/  LDL R0, [R1+0x38] ;  /* 0x0000380001007983 */ /* 0x006ea20000100800 */
[----:B------:R-:W-:Y:S04]  /*1d7e0*/  DEPBAR.LE SB0, 0x0 ;  /* 0x000080000000791a */ /* 0x000fe80000000000 */
[----:B------:R-:W3:Y:S01]  /*1d7f0*/  LDL.64 R40, [R1+0x10] ;  /* 0x0000100001287983 */ /* 0x000ee20000100a00 */
[----:B------:R-:W-:Y:S01]  /*1d800*/  SHF.R.S32.HI R2, RZ, 0x1f, R238 ;  /* 0x0000001fff027819 */ /* 0x000fe200000114ee */
[----:B------:R-:W-:Y:S03]  /*1d810*/  IMAD.MOV.U32 R171, RZ, RZ, c[0x0][0x2c4] ;  /* 0x0000b100ffab7624 */ /* 0x000fe600078e00ff */
[----:B------:R-:W4:Y:S05]  /*1d820*/  LDL.64 R168, [R1+0x8] ;  /* 0x0000080001a87983 */ /* 0x000f2a0000100a00 */
[----:B------:R-:W-:Y:S01]  /*1d830*/  BAR.SYNC.DEFER_BLOCKING 0x0 ;  /* 0x0000000000007b1d */ /* 0x000fe20000010000 */
[----:B------:R-:W-:Y:S05]  /*1d840*/  ISETP.NE.AND P5, PT, R171, 0x1, PT ;  /* 0x00000001ab00780c */ /* 0x000fea0003fa5270 */
[----:B-----5:R-:W-:Y:S05]  /*1d850*/  LDSM.16.M88.4 R48, [R227+0x8080] ;  /* 0x00808000e330783b */ /* 0x020fea0000000200 */
[----:B------:R-:W1:Y:S05]  /*1d860*/  LDSM.16.M88.4 R16, [R220+0x5080] ;  /* 0x00508000dc10783b */ /* 0x000e6a0000000200 */
[----:B------:R-:W1:Y:S05]  /*1d870*/  LDSM.16.M88.4 R44, [R227+0xa080] ;  /* 0x00a08000e32c783b */ /* 0x000e6a0000000200 */
[----:B------:R-:W1:Y:S05]  /*1d880*/  LDSM.16.M88.4 R32, [R220+0x5880] ;  /* 0x00588000dc20783b */ /* 0x000e6a0000000200 */
[----:B------:R-:W4:Y:S05]  /*1d890*/  LDL.64 R244, [R1+0x48] ;  /* 0x0000480001f47983 */ /* 0x000f2a0000100a00 */
[----:B------:R-:W1:Y:S05]  /*1d8a0*/  LDSM.16.M88.4 R172, [R220+0x6080] ;  /* 0x00608000dcac783b */ /* 0x000e6a0000000200 */
[----:B------:R-:W4:Y:S05]  /*1d8b0*/  LDL.64 R242, [R1+0x50] ;  /* 0x0000500001f27983 */ /* 0x000f2a0000100a00 */
[----:B------:R-:W-:Y:S05]  /*1d8c0*/  LDSM.16.M88.4 R192, [R229+0x8080] ;  /* 0x00808000e5c0783b */ /* 0x000fea0000000200 */
[----:B------:R-:W4:Y:S01]  /*1d8d0*/  LDL R241, [R1] ;  /* 0x0000000001f17983 */ /* 0x000f220000100800 */
[-C--:B-1----:R-:W-:Y:S04]  /*1d8e0*/  HMMA.16816.F32 R4, R48, R16.reuse, RZ ;  /* 0x000000103004723c */ /* 0x082fe800000018ff */
[----:B------:R-:W1:Y:S05]  /*1d8f0*/  LDSM.16.M88.4 R196, [R231] ;  /* 0x00000000e7c4783b */ /* 0x000e6a0000000200 */
[----:B------:R1:W4:Y:S01]  /*1d900*/  LDL R171, [R1+0x40] ;  /* 0x0000400001ab7983 */ /* 0x0003220000100800 */
[C---:B------:R-:W-:Y:S04]  /*1d910*/  HMMA.16816.F32 R8, R44.reuse, R16, RZ ;  /* 0x000000102c08723c */ /* 0x040fe800000018ff */
[----:B------:R-:W1:Y:S04]  /*1d920*/  LDSM.16.M88.4 R200, [R229+0xa080] ;  /* 0x00a08000e5c8783b */ /* 0x000e680000000200 */
[-C--:B------:R-:W-:Y:S01]  /*1d930*/  HMMA.16816.F32 R12, R44, R18.reuse, RZ ;  /* 0x000000122c0c723c */ /* 0x080fe200000018ff */
[----:B------:R-:W4:Y:S05]  /*1d940*/  LDL R240, [R1+0x30] ;  /* 0x0000300001f07983 */ /* 0x000f2a0000100800 */
[----:B------:R-:W1:Y:S02]  /*1d950*/  LDSM.16.M88.4 R204, [R237] ;  /* 0x00000000edcc783b */ /* 0x000e640000000200 */
[C---:B------:R-:W-:Y:S03]  /*1d960*/  HMMA.16816.F32 R16, R48.reuse, R18, RZ ;  /* 0x000000123010723c */ /* 0x040fe600000018ff */
[----:B------:R-:W1:Y:S05]  /*1d970*/  LDSM.16.M88.4 R208, [R236] ;  /* 0x00000000ecd0783b */ /* 0x000e6a0000000200 */
[-C--:B------:R-:W-:Y:S08]  /*1d980*/  HMMA.16816.F32 R20, R48, R32.reuse, RZ ;  /* 0x000000203014723c */ /* 0x080ff000000018ff */
[C---:B------:R-:W-:Y:S08]  /*1d990*/  HMMA.16816.F32 R24, R44.reuse, R32, RZ ;  /* 0x000000202c18723c */ /* 0x040ff000000018ff */
[-C--:B------:R-:W-:Y:S08]  /*1d9a0*/  HMMA.16816.F32 R28, R44, R34.reuse, RZ ;  /* 0x000000222c1c723c */ /* 0x080ff000000018ff */
[C---:B------:R-:W-:Y:S08]  /*1d9b0*/  HMMA.16816.F32 R32, R48.reuse, R34, RZ ;  /* 0x000000223020723c */ /* 0x040ff000000018ff */
[-C--:B------:R-:W-:Y:S01]  /*1d9c0*/  HMMA.16816.F32 R36, R48, R172.reuse, RZ ;  /* 0x000000ac3024723c */ /* 0x080fe200000018ff */
[C---:B--2---:R-:W-:Y:S02]  /*1d9d0*/  LOP3.LUT P4, RZ, R0.reuse, 0x40, RZ, 0xc0, !PT ;  /* 0x0000004000ff7812 */ /* 0x044fe4000788c0ff */
[----:B------:R-:W-:Y:S01]  /*1d9e0*/  LOP3.LUT P3, RZ, R0, 0x80, RZ, 0xc0, !PT ;  /* 0x0000008000ff7812 */ /* 0x000fe2000786c0ff */
[----:B------:R-:W-:Y:S04]  /*1d9f0*/  IMAD R0, R238, UR18, RZ ;  /* 0x00000012ee007c24 */ /* 0x000fe8000f8e02ff */
[----:B------:R-:W-:Y:S04]  /*1da00*/  IMAD R0, R2, UR17, R0 ;  /* 0x0000001102007c24 */ /* 0x000fe8000f8e0200 */
[C---:B---3--:R-:W-:Y:S02]  /*1da10*/  IMAD.WIDE.U32 R2, R238.reuse, UR17, R40 ;  /* 0x00000011ee027c25 */ /* 0x048fe4000f8e0028 */
[C---:B------:R-:W-:Y:S02]  /*1da20*/  HMMA.16816.F32 R40, R44.reuse, R172, RZ ;  /* 0x000000ac2c28723c */ /* 0x040fe400000018ff */
[----:B------:R-:W-:Y:S05]  /*1da30*/  IMAD.IADD R3, R3, 0x1, R0 ;  /* 0x0000000103037824 */ /* 0x000fea00078e0200 */
[----:B----4-:R-:W-:Y:S01]  /*1da40*/  IMAD.WIDE.U32 R172, R238, UR17, R168 ;  /* 0x00000011eeac7c25 */ /* 0x010fe2000f8e00a8 */
[-C--:B------:R-:W-:Y:S01]  /*1da50*/  HMMA.16816.F32 R44, R44, R174.reuse, RZ ;  /* 0x000000ae2c2c723c */ /* 0x080fe200000018ff */
[----:B------:R-:W-:Y:S03]  /*1da60*/  LEA R168, P1, R2, c[0x0][0x1f8], 0x1 ;  /* 0x00007e0002a87a11 */ /* 0x000fe600078208ff */
[----:B------:R-:W-:Y:S01]  /*1da70*/  LEA R212, P0, R172, c[0x0][0x1f8], 0x1 ;  /* 0x00007e00acd47a11 */ /* 0x000fe200078008ff */
[----:B------:R-:W-:Y:S01]  /*1da80*/  IMAD.IADD R0, R0, 0x1, R173 ;  /* 0x0000000100007824 */ /* 0x000fe200078e02ad */
[----:B------:R-:W-:Y:S02]  /*1da90*/  LEA.HI.X R169, R2, c[0x0][0x1fc], R3, 0x1, P1 ;  /* 0x00007f0002a97a11 */ /* 0x000fe400008f0c03 */
[----:B------:R-:W-:Y:S03]  /*1daa0*/  HMMA.16816.F32 R48, R48, R174, RZ ;  /* 0x000000ae3030723c */ /* 0x000fe600000018ff */
[----:B------:R-:W-:Y:S01]  /*1dab0*/  @!PT LDS RZ, [RZ] ;  /* 0x00000000fffff984 */ /* 0x000fe20000000800 */
[----:B------:R-:W-:Y:S01]  /*1dac0*/  @!PT LDS RZ, [RZ] ;  /* 0x00000000fffff984 */ /* 0x000fe20000000800 */
[----:B------:R-:W-:Y:S01]  /*1dad0*/  @!PT LDS RZ, [RZ] ;  /* 0x00000000fffff984 */ /* 0x000fe20000000800 */
[----:B------:R2:W-:Y:S01]  /*1dae0*/  LDGSTS.E.BYPASS.LTC128B.128 [R239+0x2080], [R168.64], !P4 ;  /* 0x02080000a8ef7fae */ /* 0x0005e2000e101d4e */
[----:B------:R-:W-:Y:S02]  /*1daf0*/  LEA.HI.X R213, R172, c[0x0][0x1fc], R0, 0x1, P0 ;  /* 0x00007f00acd57a11 */ /* 0x000fe400000f0c00 */
[----:B------:R-:W-:Y:S02]  /*1db00*/  IADD3 R2, P0, R168, UR9, RZ ;  /* 0x00000009a8027c10 */ /* 0x000fe4000ff1e0ff */
[-C--:B-1----:R-:W-:Y:S01]  /*1db10*/  HMMA.16816.F32 R4, R192, R196.reuse, R4 ;  /* 0x000000c4c004723c */ /* 0x082fe20000001804 */
[----:B------:R1:W-:Y:S04]  /*1db20*/  LDGSTS.E.BYPASS.LTC128B.128 [R239+0x3880], [R212.64], !P3 ;  /* 0x03880000d4ef7fae */ /* 0x0003e8000d901d4e */
[----:B------:R-:W-:Y:S02]  /*1db30*/  IADD3.X R3, R169, UR8, RZ, P0, !PT ;  /* 0x00000008a9037c10 */ /* 0x000fe400087fe4ff */
[C---:B------:R-:W-:Y:S01]  /*1db40*/  IADD3 R172, P1, R2.reuse, UR9, RZ ;  /* 0x0000000902ac7c10 */ /* 0x040fe2000ff3e0ff */
[C---:B------:R-:W-:Y:S02]  /*1db50*/  HMMA.16816.F32 R8, R200.reuse, R196, R8 ;  /* 0x000000c4c808723c */ /* 0x040fe40000001808 */
[----:B------:R3:W-:Y:S02]  /*1db60*/  LDGSTS.E.BYPASS.LTC128B.128 [R239+0x2880], [R2.64], !P4 ;  /* 0x0288000002ef7fae */ /* 0x0007e4000e101d4e */
[C---:B------:R-:W-:Y:S03]  /*1db70*/  IADD3.X R173, R3.reuse, UR8, RZ, P1, !PT ;  /* 0x0000000803ad7c10 */ /* 0x040fe60008ffe4ff */
[----:B------:R3:W-:Y:S01]  /*1db80*/  LDGSTS.E.BYPASS.LTC128B.128 [R239+0x4080], [R2.64+0x80], !P3 ;  /* 0x0408008002ef7fae */ /* 0x0007e2000d901d4e */
[-C--:B------:R-:W-:Y:S04]  /*1db90*/  HMMA.16816.F32 R12, R200, R198.reuse, R12 ;  /* 0x000000c6c80c723c */ /* 0x080fe8000000180c */
[----:B------:R4:W-:Y:S01]  /*1dba0*/  LDGSTS.E.BYPASS.LTC128B.128 [R239+0x3080], [R172.64], !P4 ;  /* 0x03080000acef7fae */ /* 0x0009e2000e101d4e */
[----:B--2---:R-:W-:Y:S03]  /*1dbb0*/  IADD3 R168, P0, R2, UR16, RZ ;  /* 0x0000001002a87c10 */ /* 0x004fe6000ff1e0ff */
[C---:B------:R-:W-:Y:S04]  /*1dbc0*/  HMMA.16816.F32 R16, R192.reuse, R198, R16 ;  /* 0x000000c6c010723c */ /* 0x040fe80000001810 */
[----:B------:R-:W-:Y:S02]  /*1dbd0*/  IADD3.X R169, R3, UR13, RZ, P0, !PT ;  /* 0x0000000d03a97c10 */ /* 0x000fe400087fe4ff */
[C---:B------:R-:W-:Y:S02]  /*1dbe0*/  ISETP.GT.AND P0, PT, R238.reuse, UR7, PT ;  /* 0x00000007ee007c0c */ /* 0x040fe4000bf04270 */
[-C--:B------:R-:W-:Y:S01]  /*1dbf0*/  HMMA.16816.F32 R20, R192, R204.reuse, R20 ;  /* 0x000000ccc014723c */ /* 0x080fe20000001814 */
[----:B------:R2:W-:Y:S05]  /*1dc00*/  LDGSTS.E.BYPASS.LTC128B.128 [R239+0x4880], [R168.64], !P3 ;  /* 0x04880000a8ef7fae */ /* 0x0005ea000d901d4e */
[----:B-1----:R-:W-:Y:S02]  /*1dc10*/  LDSM.16.M88.4 R212, [R226+0x5080] ;  /* 0x00508000e2d4783b */ /* 0x002fe40000000200 */
[C---:B------:R-:W-:Y:S03]  /*1dc20*/  HMMA.16816.F32 R24, R200.reuse, R204, R24 ;  /* 0x000000ccc818723c */ /* 0x040fe60000001818 */
[----:B------:R-:W0:Y:S01]  /*1dc30*/  LDGDEPBAR ;  /* 0x00000000000079af */ /* 0x000e220000000000 */
[----:B------:R-:W-:Y:S01]  /*1dc40*/  @P0 IADD3 R0, R238, -0x1, RZ ;  /* 0xffffffffee000810 */ /* 0x000fe20007ffe0ff */
[----:B---3--:R-:W-:Y:S03]  /*1dc50*/  @P0 IMAD.MOV.U32 R3, RZ, RZ, R245 ;  /* 0x000000ffff030224 */ /* 0x008fe600078e00f5 */
[-C--:B------:R-:W-:Y:S01]  /*1dc60*/  HMMA.16816.F32 R28, R200, R206.reuse, R28 ;  /* 0x000000cec81c723c */ /* 0x080fe2000000181c */
[----:B----4-:R-:W1:Y:S03]  /*1dc70*/  LDSM.16.M88.4 R172, [R228+0x8080] ;  /* 0x00808000e4ac783b */ /* 0x010e660000000200 */
[----:B------:R-:W-:Y:S02]  /*1dc80*/  @P0 SHF.R.S32.HI R2, RZ, 0x1f, R0 ;  /* 0x0000001fff020819 */ /* 0x000fe40000011400 */
[----:B------:R-:W3:Y:S01]  /*1dc90*/  LDSM.16.M88.4 R216, [R228+0xa080] ;  /* 0x00a08000e4d8783b */ /* 0x000ee20000000200 */
[----:B------:R-:W-:Y:S01]  /*1dca0*/  @P5 SHF.R.U32.HI R171, RZ, c[0x0][0x2cc], R241 ;  /* 0x0000b300ffab5a19 */ /* 0x000fe200000116f1 */
[C---:B------:R-:W-:Y:S01]  /*1dcb0*/  HMMA.16816.F32 R32, R192.reuse, R206, R32 ;  /* 0x000000cec020723c */ /* 0x040fe20000001820 */
[----:B------:R-:W-:Y:S02]  /*1dcc0*/  IMAD.MOV.U32 R241, RZ, RZ, c[0x0][0x32c] ;  /* 0x0000cb00fff17624 */ /* 0x000fe400078e00ff */
[----:B------:R-:W4:Y:S01]  /*1dcd0*/  LDSM.16.M88.4 R196, [R226+0x5880] ;  /* 0x00588000e2c4783b */ /* 0x000f220000000200 */
[----:B--2---:R-:W-:Y:S04]  /*1dce0*/  @P0 IMAD.WIDE.U32 R168, R0, c[0x0][0x1e0], RZ ;  /* 0x0000780000a80a25 */ /* 0x004fe800078e00ff */
[-C--:B------:R-:W-:Y:S01]  /*1dcf0*/  HMMA.16816.F32 R36, R192, R208.reuse, R36 ;  /* 0x000000d0c024723c */ /* 0x080fe20000001824 */
[----:B------:R-:W-:Y:S03]  /*1dd00*/  LDSM.16.M88.4 R204, [R225] ;  /* 0x00000000e1cc783b */ /* 0x000fe60000000200 */
[----:B------:R-:W-:Y:S04]  /*1dd10*/  @P0 IMAD R2, R2, c[0x0][0x1e0], RZ ;  /* 0x0000780002020a24 */ /* 0x000fe800078e02ff */
[C---:B------:R-:W-:Y:S04]  /*1dd20*/  HMMA.16816.F32 R40, R200.reuse, R208, R40 ;  /* 0x000000d0c828723c */ /* 0x040fe80000001828 */
[----:B------:R-:W-:Y:S04]  /*1dd30*/  @P0 IMAD R2, R0, c[0x0][0x1e4], R2 ;  /* 0x0000790000020a24 */ /* 0x000fe800078e0202 */
[-C--:B------:R-:W-:Y:S01]  /*1dd40*/  HMMA.16816.F32 R44, R200, R210.reuse, R44 ;  /* 0x000000d2c82c723c */ /* 0x080fe2000000182c */
[----:B------:R-:W2:Y:S03]  /*1dd50*/  LDSM.16.M88.4 R200, [R226+0x6080] ;  /* 0x00608000e2c8783b */ /* 0x000ea60000000200 */
[----:B------:R-:W-:Y:S02]  /*1dd60*/  @P0 IMAD.IADD R0, R169, 0x1, R2 ;  /* 0x00000001a9000824 */ /* 0x000fe400078e0202 */
[----:B------:R-:W-:Y:S02]  /*1dd70*/  @P0 IMAD.MOV.U32 R2, RZ, RZ, R242 ;  /* 0x000000ffff020224 */ /* 0x000fe400078e00f2 */
[----:B------:R-:W-:Y:S01]  /*1dd80*/  HMMA.16816.F32 R48, R192, R210, R48 ;  /* 0x000000d2c030723c */ /* 0x000fe20000001830 */
[----:B------:R-:W2:Y:S03]  /*1dd90*/  LDSM.16.M88.4 R192, [R230+0x8080] ;  /* 0x00808000e6c0783b */ /* 0x000ea60000000200 */
[----:B------:R-:W-:Y:S02]  /*1dda0*/  @P0 IMAD.WIDE.U32 R2, R168, 0x30, R2 ;  /* 0x00000030a8020825 */ /* 0x000fe400078e0002 */
[----:B------:R-:W2:Y:S02]  /*1ddb0*/  LDSM.16.M88.4 R208, [R230+0xa080] ;  /* 0x00a08000e6d0783b */ /* 0x000ea40000000200 */
[-C--:B-1----:R-:W-:Y:S05]  /*1ddc0*/  HMMA.16816.F32 R4, R172, R212.reuse, R4 ;  /* 0x000000d4ac04723c */ /* 0x082fea0000001804 */
[----:B------:R-:W-:Y:S03]  /*1ddd0*/  @P0 IMAD R0, R0, 0x30, RZ ;  /* 0x0000003000000824 */ /* 0x000fe600078e02ff */
[C---:B---3--:R-:W-:Y:S04]  /*1dde0*/  HMMA.16816.F32 R8, R216.reuse, R212, R8 ;  /* 0x000000d4d808723c */ /* 0x048fe80000001808 */
[----:B------:R-:W-:Y:S02]  /*1ddf0*/  @P0 IMAD.IADD R167, R3, 0x1, R0 ;  /* 0x0000000103a70824 */ /* 0x000fe400078e0200 */
[C---:B------:R-:W-:Y:S02]  /*1de00*/  @P0 IMAD.SHL.U32 R0, R2.reuse, 0x2, RZ ;  /* 0x0000000202000824 */ /* 0x040fe400078e00ff */
[-C--:B------:R-:W-:Y:S04]  /*1de10*/  HMMA.16816.F32 R12, R216, R214.reuse, R12 ;  /* 0x000000d6d80c723c */ /* 0x080fe8000000180c */
[----:B------:R-:W-:Y:S02]  /*1de20*/  @P0 SHF.L.U64.HI R167, R2, 0x1, R167 ;  /* 0x0000000102a70819 */ /* 0x000fe400000102a7 */
[C---:B------:R-:W-:Y:S02]  /*1de30*/  @P0 IADD3 R2, P1, R0.reuse, c[0x0][0x1c8], RZ ;  /* 0x0000720000020a10 */ /* 0x040fe40007f3e0ff */
[C---:B------:R-:W-:Y:S01]  /*1de40*/  HMMA.16816.F32 R16, R172.reuse, R214, R16 ;  /* 0x000000d6ac10723c */ /* 0x040fe20000001810 */
[----:B------:R-:W1:Y:S03]  /*1de50*/  LDSM.16.M88.4 R212, [R225+0x800] ;  /* 0x00080000e1d4783b */ /* 0x000e660000000200 */
[----:B------:R-:W-:Y:S02]  /*1de60*/  @P0 IADD3.X R3, R167, c[0x0][0x1cc], RZ, P1, !PT ;  /* 0x00007300a7030a10 */ /* 0x000fe40000ffe4ff */
[----:B------:R-:W-:Y:S02]  /*1de70*/  @P0 IADD3 R0, P2, R0, 0x80, RZ ;  /* 0x0000008000000810 */ /* 0x000fe40007f5e0ff */
[-C--:B----4-:R-:W-:Y:S04]  /*1de80*/  HMMA.16816.F32 R20, R172, R196.reuse, R20 ;  /* 0x000000c4ac14723c */ /* 0x090fe80000001814 */
[----:B------:R-:W-:Y:S04]  /*1de90*/  @P0 IADD3 R168, P1, R0, c[0x0][0x1c8], RZ ;  /* 0x0000720000a80a10 */ /* 0x000fe80007f3e0ff */
[C---:B------:R-:W-:Y:S04]  /*1dea0*/  HMMA.16816.F32 R24, R216.reuse, R196, R24 ;  /* 0x000000c4d818723c */ /* 0x040fe80000001818 */
[----:B------:R-:W-:Y:S04]  /*1deb0*/  @P0 IADD3.X R169, RZ, c[0x0][0x1cc], R167, P1, P2 ;  /* 0x00007300ffa90a10 */ /* 0x000fe80000fe44a7 */
[-C--:B------:R-:W-:Y:S08]  /*1dec0*/  HMMA.16816.F32 R28, R216, R198.reuse, R28 ;  /* 0x000000c6d81c723c */ /* 0x080ff0000000181c */
[C---:B------:R-:W-:Y:S01]  /*1ded0*/  HMMA.16816.F32 R32, R172.reuse, R198, R32 ;  /* 0x000000c6ac20723c */ /* 0x040fe20000001820 */
[----:B------:R-:W3:Y:S07]  /*1dee0*/  LDSM.16.M88.4 R196, [R225+0x1000] ;  /* 0x00100000e1c4783b */ /* 0x000eee0000000200 */
[-C--:B--2---:R-:W-:Y:S08]  /*1def0*/  HMMA.16816.F32 R36, R172, R200.reuse, R36 ;  /* 0x000000c8ac24723c */ /* 0x084ff00000001824 */
[C---:B------:R-:W-:Y:S08]  /*1df00*/  HMMA.16816.F32 R40, R216.reuse, R200, R40 ;  /* 0x000000c8d828723c */ /* 0x040ff00000001828 */
[-C--:B------:R-:W-:Y:S01]  /*1df10*/  HMMA.16816.F32 R44, R216, R202.reuse, R44 ;  /* 0x000000cad82c723c */ /* 0x080fe2000000182c */
[----:B------:R-:W-:Y:S07]  /*1df20*/  LDSM.16.M88.4 R216, [R227+0xe080] ;  /* 0x00e08000e3d8783b */ /* 0x000fee0000000200 */
[----:B------:R-:W-:Y:S01]  /*1df30*/  HMMA.16816.F32 R48, R172, R202, R48 ;  /* 0x000000caac30723c */ /* 0x000fe20000001830 */
[----:B------:R-:W-:Y:S05]  /*1df40*/  LDSM.16.M88.4 R172, [R227+0xc080] ;  /* 0x00c08000e3ac783b */ /* 0x000fea0000000200 */
[----:B------:R-:W2:Y:S02]  /*1df50*/  LDSM.16.M88.4 R200, [R220+0x6880] ;  /* 0x00688000dcc8783b */ /* 0x000ea40000000200 */
[-C--:B------:R-:W-:Y:S08]  /*1df60*/  HMMA.16816.F32 R4, R192, R204.reuse, R4 ;  /* 0x000000ccc004723c */ /* 0x080ff00000001804 */
        /* <DEDUP_REMOVED lines=14> */
[----:B------:R-:W-:Y:S05]  /*1e050*/  LDSM.16.M88.4 R192, [R229+0xc080] ;  /* 0x00c08000e5c0783b */ /* 0x000fea0000000200 */
[----:B------:R-:W3:Y:S02]  /*1e060*/  LDSM.16.M88.4 R196, [R235] ;  /* 0x00000000ebc4783b */ /* 0x000ee40000000200 */
[-C--:B--2---:R-:W-:Y:S08]  /*1e070*/  HMMA.16816.F32 R4, R172, R200.reuse, R4 ;  /* 0x000000c8ac04723c */ /* 0x084ff00000001804 */
[C---:B------:R-:W-:Y:S08]  /*1e080*/  HMMA.16816.F32 R8, R216.reuse, R200, R8 ;  /* 0x000000c8d808723c */ /* 0x040ff00000001808 */
[-C--:B------:R-:W-:Y:S08]  /*1e090*/  HMMA.16816.F32 R12, R216, R202.reuse, R12 ;  /* 0x000000cad80c723c */ /* 0x080ff0000000180c */
[C---:B------:R-:W-:Y:S01]  /*1e0a0*/  HMMA.16816.F32 R16, R172.reuse, R202, R16 ;  /* 0x000000caac10723c */ /* 0x040fe20000001810 */
[----:B------:R-:W2:Y:S07]  /*1e0b0*/  LDSM.16.M88.4 R200, [R234] ;  /* 0x00000000eac8783b */ /* 0x000eae0000000200 */
[-C--:B----4-:R-:W-:Y:S08]  /*1e0c0*/  HMMA.16816.F32 R20, R172, R204.reuse, R20 ;  /* 0x000000ccac14723c */ /* 0x090ff00000001814 */
[C---:B------:R-:W-:Y:S08]  /*1e0d0*/  HMMA.16816.F32 R24, R216.reuse, R204, R24 ;  /* 0x000000ccd818723c */ /* 0x040ff00000001818 */
[-C--:B------:R-:W-:Y:S08]  /*1e0e0*/  HMMA.16816.F32 R28, R216, R206.reuse, R28 ;  /* 0x000000ced81c723c */ /* 0x080ff0000000181c */
[C---:B------:R-:W-:Y:S01]  /*1e0f0*/  HMMA.16816.F32 R32, R172.reuse, R206, R32 ;  /* 0x000000ceac20723c */ /* 0x040fe20000001820 */
[----:B------:R-:W4:Y:S07]  /*1e100*/  LDSM.16.M88.4 R204, [R233] ;  /* 0x00000000e9cc783b */ /* 0x000f2e0000000200 */
        /* <DEDUP_REMOVED lines=22> */
[----:B------:R-:W-:Y:S05]  /*1e270*/  LDSM.16.M88.4 R192, [R230+0xc080] ;  /* 0x00c08000e6c0783b */ /* 0x000fea0000000200 */
[----:B------:R-:W4:Y:S02]  /*1e280*/  LDSM.16.M88.4 R204, [R225+0x1800] ;  /* 0x00180000e1cc783b */ /* 0x000f240000000200 */
        /* <DEDUP_REMOVED lines=9> */
[----:B------:R-:W3:Y:S07]  /*1e320*/  LDL R198, [R1+0x1c] ;  /* 0x00001c0001c67983 */ /* 0x000eee0000100800 */
[-C--:B--2---:R-:W-:Y:S08]  /*1e330*/  HMMA.16816.F32 R36, R172, R200.reuse, R36 ;  /* 0x000000c8ac24723c */ /* 0x084ff00000001824 */
[C---:B------:R-:W-:Y:S08]  /*1e340*/  HMMA.16816.F32 R40, R216.reuse, R200, R40 ;  /* 0x000000c8d828723c */ /* 0x040ff00000001828 */
[-C--:B------:R-:W-:Y:S01]  /*1e350*/  HMMA.16816.F32 R44, R216, R202.reuse, R44 ;  /* 0x000000cad82c723c */ /* 0x080fe2000000182c */
[----:B------:R-:W2:Y:S07]  /*1e360*/  LDL R219, [R1+0x34] ;  /* 0x0000340001db7983 */ /* 0x000eae0000100800 */
[----:B------:R-:W-:Y:S01]  /*1e370*/  HMMA.16816.F32 R48, R172, R202, R48 ;  /* 0x000000caac30723c */ /* 0x000fe20000001830 */
[----:B------:R-:W1:Y:S01]  /*1e380*/  LDSM.16.M88.4 R172, [R225+0x2800] ;  /* 0x00280000e1ac783b */ /* 0x000e620000000200 */
[----:B------:R-:W-:Y:S04]  /*1e390*/  DEPBAR.LE SB0, 0x0 ;  /* 0x000080000000791a */ /* 0x000fe80000000000 */
[----:B------:R-:W-:Y:S02]  /*1e3a0*/  BAR.SYNC.DEFER_BLOCKING 0x0 ;  /* 0x0000000000007b1d */ /* 0x000fe40000010000 */
[-C--:B----4-:R-:W-:Y:S08]  /*1e3b0*/  HMMA.16816.F32 R4, R192, R204.reuse, R4 ;  /* 0x000000ccc004723c */ /* 0x090ff00000001804 */
[C---:B------:R-:W-:Y:S08]  /*1e3c0*/  HMMA.16816.F32 R8, R212.reuse, R204, R8 ;  /* 0x000000ccd408723c */ /* 0x040ff00000001808 */
[-C--:B------:R-:W-:Y:S01]  /*1e3d0*/  HMMA.16816.F32 R12, R212, R206.reuse, R12 ;  /* 0x000000ced40c723c */ /* 0x080fe2000000180c */
[----:B------:R-:W-:Y:S01]  /*1e3e0*/  @!PT LDS RZ, [RZ] ;  /* 0x00000000fffff984 */ /* 0x000fe20000000800 */
[----:B------:R-:W-:Y:S01]  /*1e3f0*/  @!PT LDS RZ, [RZ] ;  /* 0x00000000fffff984 */ /* 0x000fe20000000800 */
[----:B------:R-:W-:Y:S01]  /*1e400*/  @!PT LDS RZ, [RZ] ;  /* 0x00000000fffff984 */ /* 0x000fe20000000800 */
[----:B------:R4:W-:Y:S07]  /*1e410*/  @P0 LDGSTS.E.BYPASS.LTC128B.128 [R239+0x5080], [R2.64], !P4 ;  /* 0x0508000002ef0fae */ /* 0x0009ee000e101d4e */
[C---:B------:R-:W-:Y:S01]  /*1e420*/  HMMA.16816.F32 R16, R192.reuse, R206, R16 ;  /* 0x000000cec010723c */ /* 0x040fe20000001810 */
[----:B------:R4:W-:Y:S07]  /*1e430*/  @P0 LDGSTS.E.BYPASS.LTC128B.128 [R239+0x6880], [R168.64], !P3 ;  /* 0x06880000a8ef0fae */ /* 0x0009ee000d901d4e */
[-C--:B-1----:R-:W-:Y:S08]  /*1e440*/  HMMA.16816.F32 R20, R192, R208.reuse, R20 ;  /* 0x000000d0c014723c */ /* 0x082ff00000001814 */
[C---:B------:R-:W-:Y:S08]  /*1e450*/  HMMA.16816.F32 R24, R212.reuse, R208, R24 ;  /* 0x000000d0d418723c */ /* 0x040ff00000001818 */
[-C--:B------:R-:W-:Y:S04]  /*1e460*/  HMMA.16816.F32 R28, R212, R210.reuse, R28 ;  /* 0x000000d2d41c723c */ /* 0x080fe8000000181c */
[----:B----4-:R-:W-:Y:S01]  /*1e470*/  @P0 IADD3 R2, P1, R2, UR5, RZ ;  /* 0x0000000502020c10 */ /* 0x010fe2000ff3e0ff */
[----:B------:R-:W1:Y:S03]  /*1e480*/  SHFL.IDX PT, R168, R171, RZ, 0x1c1f ;  /* 0x001c1fffaba87589 */ /* 0x000e6600000e0000 */
[C---:B------:R-:W-:Y:S04]  /*1e490*/  HMMA.16816.F32 R32, R192.reuse, R210, R32 ;  /* 0x000000d2c020723c */ /* 0x040fe80000001820 */
[----:B------:R-:W-:Y:S02]  /*1e4a0*/  @P0 IADD3.X R3, R3, UR12, RZ, P1, !PT ;  /* 0x0000000c03030c10 */ /* 0x000fe40008ffe4ff */
[C---:B------:R-:W-:Y:S02]  /*1e4b0*/  @P0 IADD3 R196, P2, R2.reuse, UR5, RZ ;  /* 0x0000000502c40c10 */ /* 0x040fe4000ff5e0ff */
[-C--:B------:R-:W-:Y:S01]  /*1e4c0*/  HMMA.16816.F32 R36, R192, R172.reuse, R36 ;  /* 0x000000acc024723c */ /* 0x080fe20000001824 */
[----:B------:R4:W-:Y:S03]  /*1e4d0*/  @P0 LDGSTS.E.BYPASS.LTC128B.128 [R239+0x5880], [R2.64], !P4 ;  /* 0x0588000002ef0fae */ /* 0x0009e6000e101d4e */
[C---:B------:R-:W-:Y:S02]  /*1e4e0*/  @P0 IADD3.X R197, R3.reuse, UR12, RZ, P2, !PT ;  /* 0x0000000c03c50c10 */ /* 0x040fe400097fe4ff */
[----:B------:R4:W-:Y:S02]  /*1e4f0*/  @P0 LDGSTS.E.BYPASS.LTC128B.128 [R239+0x7080], [R2.64+0x80], !P3 ;  /* 0x0708008002ef0fae */ /* 0x0009e4000d901d4e */
[C---:B------:R-:W-:Y:S03]  /*1e500*/  HMMA.16816.F32 R40, R212.reuse, R172, R40 ;  /* 0x000000acd428723c */ /* 0x040fe60000001828 */
[----:B------:R1:W-:Y:S04]  /*1e510*/  @P0 LDGSTS.E.BYPASS.LTC128B.128 [R239+0x6080], [R196.64], !P4 ;  /* 0x06080000c4ef0fae */ /* 0x0003e8000e101d4e */
[----:B------:R-:W-:Y:S01]  /*1e520*/  @P0 IADD3 R172, P1, R2, UR10, RZ ;  /* 0x0000000a02ac0c10 */ /* 0x000fe2000ff3e0ff */
[-C--:B------:R-:W-:Y:S04]  /*1e530*/  HMMA.16816.F32 R44, R212, R174.reuse, R44 ;  /* 0x000000aed42c723c */ /* 0x080fe8000000182c */
[----:B------:R-:W-:Y:S04]  /*1e540*/  @P0 IADD3.X R173, R3, UR6, RZ, P1, !PT ;  /* 0x0000000603ad0c10 */ /* 0x000fe80008ffe4ff */
[----:B------:R-:W-:Y:S01]  /*1e550*/  HMMA.16816.F32 R48, R192, R174, R48 ;  /* 0x000000aec030723c */ /* 0x000fe20000001830 */
[----:B------:R3:W-:Y:S03]  /*1e560*/  @P0 LDGSTS.E.BYPASS.LTC128B.128 [R239+0x7880], [R172.64], !P3 ;  /* 0x07880000acef0fae */ /* 0x0007e6000d901d4e */
[----:B------:R-:W-:Y:S02]  /*1e570*/  ISETP.GE.AND P3, PT, R241, 0x1, PT ;  /* 0x00000001f100780c */ /* 0x000fe40003f66270 */
[----:B------:R-:W0:Y:S01]  /*1e580*/  LDGDEPBAR ;  /* 0x00000000000079af */ /* 0x000e220000000000 */
[----:B----4-:R-:W-:Y:S05]  /*1e590*/  IMAD R2, R238, -0x30, RZ ;  /* 0xffffffd0ee027824 */ /* 0x010fea00078e02ff */
[----:B---3--:R-:W-:Y:S01]  /*1e5a0*/  IADD3 R173, -R198, 0x1, R2 ;  /* 0x00000001c6ad7810 */ /* 0x008fe20007ffe102 */
[----:B------:R-:W-:Y:S03]  /*1e5b0*/  IMAD.IADD R174, R2, 0x1, -R198 ;  /* 0x0000000102ae7824 */ /* 0x000fe600078e0ac6 */
[----:B--2---:R-:W-:Y:S04]  /*1e5c0*/  IADD3 R173, -R219, R173, R240 ;  /* 0x000000addbad7210 */ /* 0x004fe80007ffe1f0 */
[C---:B------:R-:W-:Y:S02]  /*1e5d0*/  IADD3 R172, R173.reuse, c[0x0][0x328], RZ ;  /* 0x0000ca00adac7a10 */ /* 0x040fe40007ffe0ff */
[----:B------:R-:W-:Y:S03]  /*1e5e0*/  IADD3 R173, R173, UR4, RZ ;  /* 0x00000004adad7c10 */ /* 0x000fe6000fffe0ff */
[--C-:B-1----:R-:W-:Y:S02]  /*1e5f0*/  IMAD.IADD R167, R172, 0x1, R168.reuse ;  /* 0x00000001aca77824 */ /* 0x102fe400078e02a8 */
[----:B------:R-:W-:Y:S01]  /*1e600*/  IMAD.IADD R0, R173, 0x1, R168 ;  /* 0x00000001ad007824 */ /* 0x000fe200078e02a8 */
        /* <DEDUP_REMOVED lines=14> */
.L_x_3119:
[----:B------:R-:W-:Y:S04]  /*1e6f0*/  MOV R168, c[0x0][0x32c] ;  /* 0x0000cb0000a87a02 */ /* 0x000fe80000000f00 */
[----:B------:R-:W-:Y:S11]  /*1e700*/  ISETP.NE.AND P0, PT, R168, 0x1, PT ;  /* 0x00000001a800780c */ /* 0x000ff60003f05270 */
[----:B------:R-:W-:Y:S02]  /*1e710*/  @!UPT UIADD3 URZ, URZ, URZ, URZ ;  /* 0x0000003f3f3ff290 */ /* 0x000fe4000fffe03f */
[----:B------:R-:W-:Y:S05]  /*1e720*/  @P0 IMAD.HI.U32 R168, R3, c[0x0][0x330], RZ ;  /* 0x0000cc0003a80a27 */ /* 0x000fea00078e00ff */
[----:B------:R-:W-:Y:S02]  /*1e730*/  @P0 SHF.R.U32.HI R3, RZ, c[0x0][0x334], R168 ;  /* 0x0000cd00ff030a19 */ /* 0x000fe400000116a8 */
.L_x_3120:
[----:B------:R-:W-:Y:S05]  /*1e740*/  BSYNC B0 ;  /* 0x0000000000007941 */ /* 0x000fea0003800000 */
.L_x_3118:
[----:B------:R-:W-:Y:S05]  /*1e750*/  IMAD R3, R3, c[0x0][0x32c], R174 ;  /* 0x0000cb0003037a24 */ /* 0x000fea00078e02ae */
[----:B------:R-:W-:Y:S02]  /*1e760*/  IADD3 R168, R3, c[0x0][0x32c], RZ ;  /* 0x0000cb0003a87a10 */ /* 0x000fe40007ffe0ff */
[----:B------:R-:W-:Y:S02]  /*1e770*/  IMNMX R0, R0, R3, !PT ;  /* 0x0000000300007217 */ /* 0x000fe40007800200 */
[----:B------:R-:W-:Y:S02]  /*1e780*/  IMNMX R167, R167, R168, PT ;  /* 0x000000a8a7a77217 */ /* 0x000fe40003800200 */
.L_x_3117:
        /* <DEDUP_REMOVED lines=17> */
.L_x_3123:
[----:B------:R-:W-:Y:S04]  /*1e8a0*/  MOV R175, c[0x0][0x32c] ;  /* 0x0000cb0000af7a02 */ /* 0x000fe80000000f00 */
[----:B------:R-:W-:Y:S11]  /*1e8b0*/  ISETP.NE.AND P0, PT, R175, 0x1, PT ;  /* 0x00000001af00780c */ /* 0x000ff60003f05270 */
[----:B------:R-:W-:Y:S02]  /*1e8c0*/  @!UPT UIADD3 URZ, URZ, URZ, URZ ;  /* 0x0000003f3f3ff290 */ /* 0x000fe4000fffe03f */
[----:B------:R-:W-:Y:S05]  /*1e8d0*/  @P0 IMAD.HI.U32 R175, R169, c[0x0][0x330], RZ ;  /* 0x0000cc00a9af0a27 */ /* 0x000fea00078e00ff */
[----:B------:R-:W-:Y:S02]  /*1e8e0*/  @P0 SHF.R.U32.HI R169, RZ, c[0x0][0x334], R175 ;  /* 0x0000cd00ffa90a19 */ /* 0x000fe400000116af */
.L_x_3124:
[----:B------:R-:W-:Y:S05]  /*1e8f0*/  BSYNC B0 ;  /* 0x0000000000007941 */ /* 0x000fea0003800000 */
.L_x_3122:
[----:B------:R-:W-:Y:S05]  /*1e900*/  IMAD R169, R169, c[0x0][0x32c], R174 ;  /* 0x0000cb00a9a97a24 */ /* 0x000fea00078e02ae */
[----:B------:R-:W-:Y:S02]  /*1e910*/  IADD3 R175, R169, c[0x0][0x32c], RZ ;  /* 0x0000cb00a9af7a10 */ /* 0x000fe40007ffe0ff */
[----:B------:R-:W-:Y:S02]  /*1e920*/  IMNMX R3, R3, R169, !PT ;  /* 0x000000a903037217 */ /* 0x000fe40007800200 */
[----:B------:R-:W-:Y:S02]  /*1e930*/  IMNMX R168, R168, R175, PT ;  /* 0x000000afa8a87217 */ /* 0x000fe40003800200 */
.L_x_3121:
[C---:B------:R-:W-:Y:S02]  /*1e940*/  ISETP.GE.AND P0, PT, R2.reuse, 0x2, PT ;  /* 0x000000020200780c */ /* 0x040fe40003f06270 */
[----:B------:R-:W-:Y:S02]  /*1e950*/  ISETP.GE.AND P1, PT, R2, 0x9, PT ;  /* 0x000000090200780c */ /* 0x000fe40003f26270 */
[----:B------:R-:W-:Y:S02]  /*1e960*/  P2R R192, PR, RZ, 0x1 ;  /* 0x00000001ffc07803 */ /* 0x000fe40000000000 */
[----:B------:R-:W-:Y:S02]  /*1e970*/  ISETP.GT.AND P0, PT, R0, 0x1, !P0 ;  /* 0x000000010000780c */ /* 0x000fe40004704270 */
[----:B------:R-:W-:Y:S02]  /*1e980*/  P2R R175, PR, RZ, 0x2 ;  /* 0x00000002ffaf7803 */ /* 0x000fe40000000000 */
        /* <DEDUP_REMOVED lines=9> */
[C---:B------:R-:W-:Y:S02]  /*1ea20*/  ISETP.GE.AND P1, PT, R2.reuse, 0x11, PT ;  /* 0x000000110200780c */ /* 0x040fe40003f26270 */
[----:B------:R-:W-:Y:S02]  /*1ea30*/  ISETP.LT.OR P0, PT, R167, 0xa, P0 ;  /* 0x0000000aa700780c */ /* 0x000fe40000701670 */
[----:B------:R-:W-:Y:S02]  /*1ea40*/  ISETP.GE.AND P5, PT, R2, 0x19, PT ;  /* 0x000000190200780c */ /* 0x000fe40003fa6270 */
[----:B------:R-:W-:Y:S02]  /*1ea50*/  FSEL R195, R17, -INF , !P0 ;  /* 0xff80000011c37808 */ /* 0x000fe40004000000 */
[----:B------:R-:W-:Y:S02]  /*1ea60*/  ISETP.GT.AND P0, PT, R0, 0x10, !P1 ;  /* 0x000000100000780c */ /* 0x000fe40004f04270 */
[C---:B------:R-:W-:Y:S02]  /*1ea70*/  ISETP.GE.AND P4, PT, R2.reuse, 0x1a, PT ;  /* 0x0000001a0200780c */ /* 0x040fe40003f86270 */
        /* <DEDUP_REMOVED lines=10> */
[C---:B------:R-:W-:Y:S02]  /*1eb20*/  ISETP.LT.OR P0, PT, R167.reuse, 0x19, P0 ;  /* 0x00000019a700780c */ /* 0x040fe40000701670 */
[----:B------:R-:W-:Y:S02]  /*1eb30*/  P2R R16, PR, RZ, 0x2 ;  /* 0x00000002ff107803 */ /* 0x000fe40000000000 */
        /* <DEDUP_REMOVED lines=12> */
[C---:B------:R-:W-:Y:S04]  /*1ec00*/  ISETP.LT.OR P0, PT, R167.reuse, 0x29, P0 ;  /* 0x00000029a700780c */ /* 0x040fe80000701670 */
[----:B------:R-:W-:Y:S02]  /*1ec10*/  FSEL R215, R48, -INF , !P0 ;  /* 0xff80000030d77808 */ /* 0x000fe40004000000 */
[----:B------:R-:W-:Y:S04]  /*1ec20*/  ISETP.GT.AND P0, PT, R0, RZ, !P1 ;  /* 0x000000ff0000720c */ /* 0x000fe80004f04270 */
[C---:B------:R-:W-:Y:S04]  /*1ec30*/  ISETP.LT.OR P0, PT, R167.reuse, 0x1, P0 ;  /* 0x00000001a700780c */ /* 0x040fe80000701670 */
[----:B------:R-:W-:Y:S02]  /*1ec40*/  FSEL R20, R4, -INF , !P0 ;  /* 0xff80000004147808 */ /* 0x000fe40004000000 */
[----:B------:R-:W-:Y:S01]  /*1ec50*/  ISETP.GE.AND P0, PT, R2, 0x2a, PT ;  /* 0x0000002a0200780c */ /* 0x000fe20003f06270 */
[----:B------:R-:W1:Y:S03]  /*1ec60*/  SHFL.IDX PT, R4, R171, 0x2, 0x1c1f ;  /* 0x005c1f00ab047f89 */ /* 0x000e6600000e0000 */
[----:B------:R-:W-:Y:S02]  /*1ec70*/  P2R R5, PR, RZ, 0x1 ;  /* 0x00000001ff057803 */ /* 0x000fe40000000000 */
[----:B------:R-:W-:Y:S04]  /*1ec80*/  ISETP.GT.AND P0, PT, R0, 0x29, !P0 ;  /* 0x000000290000780c */ /* 0x000fe80004704270 */
        /* <DEDUP_REMOVED lines=19> */
.L_x_3127:
[----:B------:R-:W-:Y:S04]  /*1edc0*/  MOV R21, c[0x0][0x32c] ;  /* 0x0000cb0000157a02 */ /* 0x000fe80000000f00 */
[----:B------:R-:W-:Y:S11]  /*1edd0*/  ISETP.NE.AND P0, PT, R21, 0x1, PT ;  /* 0x000000011500780c */ /* 0x000ff60003f05270 */
[----:B------:R-:W-:Y:S02]  /*1ede0*/  @!UPT UIADD3 URZ, URZ, URZ, URZ ;  /* 0x0000003f3f3ff290 */ /* 0x000fe4000fffe03f */
[----:B------:R-:W-:Y:S05]  /*1edf0*/  @P0 IMAD.HI.U32 R21, R4, c[0x0][0x330], RZ ;  /* 0x0000cc0004150a27 */ /* 0x000fea00078e00ff */
[----:B------:R-:W-:Y:S02]  /*1ee00*/  @P0 SHF.R.U32.HI R4, RZ, c[0x0][0x334], R21 ;  /* 0x0000cd00ff040a19 */ /* 0x000fe40000011615 */
.L_x_3128:
[----:B------:R-:W-:Y:S05]  /*1ee10*/  BSYNC B0 ;  /* 0x0000000000007941 */ /* 0x000fea0003800000 */
.L_x_3126:
[----:B------:R-:W-:Y:S05]  /*1ee20*/  IMAD R4, R4, c[0x0][0x32c], R174 ;  /* 0x0000cb0004047a24 */ /* 0x000fea00078e02ae */
[----:B------:R-:W-:Y:S02]  /*1ee30*/  IADD3 R21, R4, c[0x0][0x32c], RZ ;  /* 0x0000cb0004157a10 */ /* 0x000fe40007ffe0ff */
[----:B------:R-:W-:Y:S02]  /*1ee40*/  IMNMX R0, R0, R4, !PT ;  /* 0x0000000400007217 */ /* 0x000fe40007800200 */
[----:B------:R-:W-:Y:S02]  /*1ee50*/  IMNMX R2, R2, R21, PT ;  /* 0x0000001502027217 */ /* 0x000fe40003800200 */
.L_x_3125:
        /* <DEDUP_REMOVED lines=31> */
[C---:B------:R-:W-:Y:S04]  /*1f050*/  ISETP.GT.AND P0, PT, R3.reuse, RZ, !P1 ;  /* 0x000000ff0300720c */ /* 0x040fe80004f04270 */
[----:B------:R-:W-:Y:S04]  /*1f060*/  ISETP.LT.OR P0, PT, R168, 0x1, P0 ;  /* 0x00000001a800780c */ /* 0x000fe80000701670 */
[----:B------:R-:W-:Y:S02]  /*1f070*/  FSEL R6, R6, -INF , !P0 ;  /* 0xff80000006067808 */ /* 0x000fe40004000000 */
[----:B------:R-:W-:Y:S04]  /*1f080*/  ISETP.NE.AND P0, PT, R16, RZ, PT ;  /* 0x000000ff1000720c */ /* 0x000fe80003f05270 */
[----:B------:R-:W-:Y:S04]  /*1f090*/  ISETP.GT.AND P0, PT, R3, 0x28, !P0 ;  /* 0x000000280300780c */ /* 0x000fe80004704270 */
[----:B------:R-:W-:Y:S04]  /*1f0a0*/  ISETP.LT.OR P0, PT, R168, 0x29, P0 ;  /* 0x00000029a800780c */ /* 0x000fe80000701670 */
[----:B------:R-:W-:Y:S02]  /*1f0b0*/  FSEL R212, R50, -INF , !P0 ;  /* 0xff80000032d47808 */ /* 0x000fe40004000000 */
[----:B------:R-:W-:Y:S04]  /*1f0c0*/  ISETP.NE.AND P0, PT, R5, RZ, PT ;  /* 0x000000ff0500720c */ /* 0x000fe80003f05270 */
[----:B------:R-:W-:Y:S02]  /*1f0d0*/  ISETP.GT.AND P0, PT, R3, 0x29, !P0 ;  /* 0x000000290300780c */ /* 0x000fe40004704270 */
[----:B------:R-:W1:Y:S02]  /*1f0e0*/  SHFL.IDX PT, R3, R171, 0x3, 0x1c1f ;  /* 0x007c1f00ab037f89 */ /* 0x000e6400000e0000 */
[----:B------:R-:W-:Y:S04]  /*1f0f0*/  ISETP.LT.OR P0, PT, R168, 0x2a, P0 ;  /* 0x0000002aa800780c */ /* 0x000fe80000701670 */
[----:B------:R-:W-:Y:S02]  /*1f100*/  FSEL R213, R51, -INF , !P0 ;  /* 0xff80000033d57808 */ /* 0x000fe40004000000 */
[----:B------:R-:W-:Y:S04]  /*1f110*/  ISETP.GT.AND P0, PT, R0, RZ, !P1 ;  /* 0x000000ff0000720c */ /* 0x000fe80004f04270 */
        /* <DEDUP_REMOVED lines=59> */
.L_x_3131:
[----:B------:R-:W-:Y:S04]  /*1f4d0*/  MOV R4, c[0x0][0x32c] ;  /* 0x0000cb0000047a02 */ /* 0x000fe80000000f00 */
[----:B------:R-:W-:Y:S11]  /*1f4e0*/  ISETP.NE.AND P0, PT, R4, 0x1, PT ;  /* 0x000000010400780c */ /* 0x000ff60003f05270 */
[----:B------:R-:W-:Y:S02]  /*1f4f0*/  @!UPT UIADD3 URZ, URZ, URZ, URZ ;  /* 0x0000003f3f3ff290 */ /* 0x000fe4000fffe03f */
[----:B------:R-:W-:Y:S05]  /*1f500*/  @P0 IMAD.HI.U32 R4, R3, c[0x0][0x330], RZ ;  /* 0x0000cc0003040a27 */ /* 0x000fea00078e00ff */
[----:B------:R-:W-:Y:S02]  /*1f510*/  @P0 SHF.R.U32.HI R3, RZ, c[0x0][0x334], R4 ;  /* 0x0000cd00ff030a19 */ /* 0x000fe40000011604 */
.L_x_3132:
[----:B------:R-:W-:Y:S05]  /*1f520*/  BSYNC B0 ;  /* 0x0000000000007941 */ /* 0x000fea0003800000 */
.L_x_3130:
[----:B------:R-:W-:Y:S05]  /*1f530*/  IMAD R174, R3, c[0x0][0x32c], R174 ;  /* 0x0000cb0003ae7a24 */ /* 0x000fea00078e02ae */
[----:B------:R-:W-:Y:S02]  /*1f540*/  IADD3 R3, R174, c[0x0][0x32c], RZ ;  /* 0x0000cb00ae037a10 */ /* 0x000fe40007ffe0ff */
[----:B------:R-:W-:Y:S02]  /*1f550*/  IMNMX R0, R0, R174, !PT ;  /* 0x000000ae00007217 */ /* 0x000fe40007800200 */
[----:B------:R-:W-:Y:S02]  /*1f560*/  IMNMX R2, R2, R3, PT ;  /* 0x0000000302027217 */ /* 0x000fe40003800200 */
.L_x_3129:
        /* <DEDUP_REMOVED lines=23> */
[----:B------:R-:W-:Y:S02]  /*1f6e0*/  ISETP.NE.AND P1, PT, R17, RZ, PT ;  /* 0x000000ff1100720c */ /* 0x000fe40003f25270 */
[----:B------:R-:W-:Y:S02]  /*1f6f0*/  FMNMX.FTZ R169, R194, R169, !PT ;  /* 0x000000a9c2a97209 */ /* 0x000fe40007810000 */
[----:B------:R-:W-:Y:S02]  /*1f700*/  ISETP.LT.OR P0, PT, R2, 0xa, P0 ;  /* 0x0000000a0200780c */ /* 0x000fe40000701670 */
[----:B------:R-:W-:Y:S02]  /*1f710*/  FMNMX.FTZ R169, R195, R169, !PT ;  /* 0x000000a9c3a97209 */ /* 0x000fe40007810000 */
[----:B------:R-:W-:Y:S02]  /*1f720*/  FMNMX.FTZ R3, R207, R3, !PT ;  /* 0x00000003cf037209 */ /* 0x000fe40007810000 */
[----:B------:R-:W-:Y:S02]  /*1f730*/  FMNMX.FTZ R169, R196, R169, !PT ;  /* 0x000000a9c4a97209 */ /* 0x000fe40007810000 */
        /* <DEDUP_REMOVED lines=9> */
[----:B------:R-:W-:Y:S02]  /*1f7d0*/  FMNMX.FTZ R169, R210, R169, !PT ;  /* 0x000000a9d2a97209 */ /* 0x000fe40007810000 */
[----:B------:R-:W-:Y:S02]  /*1f7e0*/  FMNMX.FTZ R4, R18, R166, !PT ;  /* 0x000000a612047209 */ /* 0x000fe40007810000 */
[----:B------:R-:W-:Y:S02]  /*1f7f0*/  FMNMX.FTZ R169, R215, R169, !PT ;  /* 0x000000a9d7a97209 */ /* 0x000fe40007810000 */
[----:B------:R-:W-:Y:S02]  /*1f800*/  FSEL R41, R26, -INF , !P0 ;  /* 0xff8000001a297808 */ /* 0x000fe40004000000 */
[----:B------:R-:W-:Y:S02]  /*1f810*/  FMNMX.FTZ R169, R218, R169, !PT ;  /* 0x000000a9daa97209 */ /* 0x000fe40007810000 */
[----:B------:R-:W-:Y:S02]  /*1f820*/  ISETP.GT.AND P0, PT, R0, 0x11, !P6 ;  /* 0x000000110000780c */ /* 0x000fe40007704270 */
[----:B------:R-:W-:Y:S02]  /*1f830*/  ISETP.NE.AND P6, PT, R5, RZ, PT ;  /* 0x000000ff0500720c */ /* 0x000fe40003fc5270 */
[----:B------:R-:W-:Y:S01]  /*1f840*/  FMNMX.FTZ R3, R213, R3, !PT ;  /* 0x00000003d5037209 */ /* 0x000fe20007810000 */
[----:B------:R-:W1:Y:S01]  /*1f850*/  SHFL.BFLY PT, R5, R169, 0x2, 0x1f ;  /* 0x0c401f00a9057f89 */ /* 0x000e6200000e0000 */
[----:B------:R-:W-:Y:S02]  /*1f860*/  FMNMX.FTZ R4, R9, R4, !PT ;  /* 0x0000000409047209 */ /* 0x000fe40007810000 */
[----:B------:R-:W-:Y:S02]  /*1f870*/  ISETP.LT.OR P0, PT, R2, 0x12, P0 ;  /* 0x000000120200780c */ /* 0x000fe40000701670 */
[----:B------:R-:W-:Y:S02]  /*1f880*/  FMNMX.FTZ R4, R12, R4, !PT ;  /* 0x000000040c047209 */ /* 0x000fe40007810000 */
[----:B------:R-:W-:Y:S01]  /*1f890*/  FSEL R44, R27, -INF , !P0 ;  /* 0xff8000001b2c7808 */ /* 0x000fe20004000000 */
[----:B------:R-:W2:Y:S01]  /*1f8a0*/  SHFL.BFLY PT, R168, R3, 0x2, 0x1f ;  /* 0x0c401f0003a87f89 */ /* 0x000ea200000e0000 */
[----:B------:R-:W-:Y:S02]  /*1f8b0*/  FMNMX.FTZ R4, R13, R4, !PT ;  /* 0x000000040d047209 */ /* 0x000fe40007810000 */
[----:B------:R-:W-:Y:S02]  /*1f8c0*/  ISETP.GT.AND P0, PT, R0, 0x18, !P5 ;  /* 0x000000180000780c */ /* 0x000fe40006f04270 */
        /* <DEDUP_REMOVED lines=8> */
[----:B------:R-:W-:Y:S02]  /*1f950*/  ISETP.NE.AND P1, PT, R16, RZ, PT ;  /* 0x000000ff1000720c */ /* 0x000fe40003f25270 */
[----:B------:R-:W-:Y:S02]  /*1f960*/  FSEL R171, R31, -INF , !P0 ;  /* 0xff8000001fab7808 */ /* 0x000fe40004000000 */
[----:B-1----:R-:W-:Y:S01]  /*1f970*/  FMNMX.FTZ R169, R169, R5, !PT ;  /* 0x00000005a9a97209 */ /* 0x002fe20007810000 */
[----:B------:R-:W-:Y:S01]  /*1f980*/  LDSM.16.MT88.4 R28, [R221+0x2080] ;  /* 0x00208000dd1c783b */ /* 0x000fe20000004200 */
[----:B--2---:R-:W-:Y:S02]  /*1f990*/  FMNMX.FTZ R168, R3, R168, !PT ;  /* 0x000000a803a87209 */ /* 0x004fe40007810000 */
[----:B------:R-:W-:Y:S02]  /*1f9a0*/  FMNMX.FTZ R3, R211, R4, !PT ;  /* 0x00000004d3037209 */ /* 0x000fe40007810000 */
[----:B------:R-:W-:Y:S02]  /*1f9b0*/  ISETP.GT.AND P0, PT, R0, 0x20, !P3 ;  /* 0x000000200000780c */ /* 0x000fe40005f04270 */
[----:B------:R-:W-:Y:S01]  /*1f9c0*/  FMNMX.FTZ R3, R214, R3, !PT ;  /* 0x00000003d6037209 */ /* 0x000fe20007810000 */
[----:B------:R-:W1:Y:S01]  /*1f9d0*/  SHFL.BFLY PT, R5, R169, 0x1, 0x1f ;  /* 0x0c201f00a9057f89 */ /* 0x000e6200000e0000 */
[----:B------:R-:W-:Y:S02]  /*1f9e0*/  ISETP.LT.OR P0, PT, R2, 0x21, P0 ;  /* 0x000000210200780c */ /* 0x000fe40000701670 */
[----:B------:R-:W-:Y:S02]  /*1f9f0*/  FMNMX.FTZ R3, R216, R3, !PT ;  /* 0x00000003d8037209 */ /* 0x000fe40007810000 */
[----:B------:R-:W-:Y:S02]  /*1fa00*/  FSEL R192, R42, -INF , !P0 ;  /* 0xff8000002ac07808 */ /* 0x000fe40004000000 */
[----:B------:R-:W-:Y:S01]  /*1fa10*/  FMNMX.FTZ R3, R217, R3, !PT ;  /* 0x00000003d9037209 */ /* 0x000fe20007810000 */
[----:B------:R-:W2:Y:S01]  /*1fa20*/  SHFL.BFLY PT, R7, R168, 0x1, 0x1f ;  /* 0x0c201f00a8077f89 */ /* 0x000ea200000e0000 */
[----:B------:R-:W-:Y:S04]  /*1fa30*/  ISETP.GT.AND P0, PT, R0, 0x21, !P2 ;  /* 0x000000210000780c */ /* 0x000fe80005704270 */
[----:B------:R-:W-:Y:S03]  /*1fa40*/  ISETP.LT.OR P0, PT, R2, 0x22, P0 ;  /* 0x000000220200780c */ /* 0x000fe60000701670 */
[----:B------:R-:W3:Y:S01]  /*1fa50*/  SHFL.BFLY PT, R8, R3, 0x2, 0x1f ;  /* 0x0c401f0003087f89 */ /* 0x000ee200000e0000 */
[----:B------:R-:W-:Y:S02]  /*1fa60*/  FSEL R173, R43, -INF , !P0 ;  /* 0xff8000002bad7808 */ /* 0x000fe40004000000 */
[----:B------:R-:W-:Y:S04]  /*1fa70*/  ISETP.GT.AND P0, PT, R0, 0x28, !P1 ;  /* 0x000000280000780c */ /* 0x000fe80004f04270 */
[----:B------:R-:W-:Y:S02]  /*1fa80*/  ISETP.LT.OR P0, PT, R2, 0x29, P0 ;  /* 0x000000290200780c */ /* 0x000fe40000701670 */
[----:B-1----:R-:W-:Y:S02]  /*1fa90*/  FMNMX.FTZ R169, R169, R5, !PT ;  /* 0x00000005a9a97209 */ /* 0x002fe40007810000 */
[----:B------:R-:W-:Y:S02]  /*1faa0*/  FSEL R172, R46, -INF , !P0 ;  /* 0xff8000002eac7808 */ /* 0x000fe40004000000 */
[C---:B------:R-:W-:Y:S01]  /*1fab0*/  FSETP.NEU.FTZ.AND P2, PT, R169.reuse, -INF , PT ;  /* 0xff800000a900780b */ /* 0x040fe20003f5d000 */
[----:B------:R-:W-:Y:S01]  /*1fac0*/  FMUL.FTZ R23, R169, c[0x0][0x2d0] ;  /* 0x0000b400a9177a20 */ /* 0x000fe20000410000 */
[----:B------:R-:W-:Y:S02]  /*1fad0*/  ISETP.GT.AND P0, PT, R0, 0x29, !P6 ;  /* 0x000000290000780c */ /* 0x000fe40007704270 */
[----:B--2---:R-:W-:Y:S02]  /*1fae0*/  FMNMX.FTZ R168, R168, R7, !PT ;  /* 0x00000007a8a87209 */ /* 0x004fe40007810000 */
[----:B------:R-:W-:Y:S02]  /*1faf0*/  FSEL R23, R23, RZ, P2 ;  /* 0x000000ff17177208 */ /* 0x000fe40001000000 */
[C---:B------:R-:W-:Y:S01]  /*1fb00*/  FSETP.NEU.FTZ.AND P1, PT, R168.reuse, -INF , PT ;  /* 0xff800000a800780b */ /* 0x040fe20003f3d000 */
[----:B------:R-:W-:Y:S01]  /*1fb10*/  FMUL.FTZ R48, R168, c[0x0][0x2d0] ;  /* 0x0000b400a8307a20 */ /* 0x000fe20000410000 */
[----:B------:R-:W-:Y:S01]  /*1fb20*/  ISETP.LT.OR P0, PT, R2, 0x2a, P0 ;  /* 0x0000002a0200780c */ /* 0x000fe20000701670 */
[--C-:B------:R-:W-:Y:S01]  /*1fb30*/  FFMA.FTZ R4, R20, c[0x0][0x2d0], -R23.reuse ;  /* 0x0000b40014047a23 */ /* 0x100fe20000010817 */
[----:B---3--:R-:W-:Y:S01]  /*1fb40*/  FMNMX.FTZ R3, R3, R8, !PT ;  /* 0x0000000803037209 */ /* 0x008fe20007810000 */
[--C-:B------:R-:W-:Y:S01]  /*1fb50*/  FFMA.FTZ R5, R193, c[0x0][0x2d0], -R23.reuse ;  /* 0x0000b400c1057a23 */ /* 0x100fe20000010817 */
[----:B------:R-:W-:Y:S01]  /*1fb60*/  FSEL R48, R48, RZ, P1 ;  /* 0x000000ff30307208 */ /* 0x000fe20000800000 */
[----:B------:R1:W-:Y:S01]  /*1fb70*/  MUFU.EX2 R250, R4 ;  /* 0x0000000400fa7308 */ /* 0x0003e20000000800 */
[----:B------:R-:W-:Y:S01]  /*1fb80*/  FSEL R22, R47, -INF , !P0 ;  /* 0xff8000002f167808 */ /* 0x000fe20004000000 */
[----:B------:R-:W2:Y:S01]  /*1fb90*/  SHFL.BFLY PT, R167, R3, 0x1, 0x1f ;  /* 0x0c201f0003a77f89 */ /* 0x000ea200000e0000 */
[--C-:B------:R-:W-:Y:S02]  /*1fba0*/  FFMA.FTZ R40, R198, c[0x0][0x2d0], -R23.reuse ;  /* 0x0000b400c6287a23 */ /* 0x100fe40000010817 */
[--C-:B------:R-:W-:Y:S05]  /*1fbb0*/  FFMA.FTZ R2, R19, c[0x0][0x2d0], -R48.reuse ;  /* 0x0000b40013027a23 */ /* 0x100fea0000010830 */
[----:B------:R3:W4:Y:S10]  /*1fbc0*/  MUFU.EX2 R36, R5 ;  /* 0x0000000500247308 */ /* 0x0007340000000800 */
[----:B------:R5:W-:Y:S01]  /*1fbd0*/  MUFU.EX2 R35, R2 ;  /* 0x0000000200237308 */ /* 0x000be20000000800 */
[----:B-1----:R-:W-:Y:S02]  /*1fbe0*/  FMNMX.FTZ R4, R10, R170, !PT ;  /* 0x000000aa0a047209 */ /* 0x002fe40007810000 */
[----:B--2---:R-:W-:Y:S01]  /*1fbf0*/  FMNMX.FTZ R167, R3, R167, !PT ;  /* 0x000000a703a77209 */ /* 0x004fe20007810000 */
[--C-:B------:R-:W-:Y:S01]  /*1fc00*/  FFMA.FTZ R3, R32, c[0x0][0x2d0], -R48.reuse ;  /* 0x0000b40020037a23 */ /* 0x100fe20000010830 */
[----:B------:R-:W-:Y:S02]  /*1fc10*/  FMNMX.FTZ R4, R11, R4, !PT ;  /* 0x000000040b047209 */ /* 0x000fe40007810000 */
[C---:B------:R-:W-:Y:S03]  /*1fc20*/  FSETP.NEU.FTZ.AND P0, PT, R167.reuse, -INF , PT ;  /* 0xff800000a700780b */ /* 0x040fe60003f1d000 */
[----:B------:R1:W-:Y:S01]  /*1fc30*/  MUFU.EX2 R252, R3 ;  /* 0x0000000300fc7308 */ /* 0x0003e20000000800 */
[----:B------:R-:W-:Y:S01]  /*1fc40*/  FMUL.FTZ R49, R167, c[0x0][0x2d0] ;  /* 0x0000b400a7317a20 */ /* 0x000fe20000410000 */
[----:B---3--:R-:W-:Y:S01]  /*1fc50*/  FMNMX.FTZ R5, R14, R4, !PT ;  /* 0x000000040e057209 */ /* 0x008fe20007810000 */
[----:B------:R-:W-:Y:S01]  /*1fc60*/  FFMA.FTZ R4, R194, c[0x0][0x2d0], -R23 ;  /* 0x0000b400c2047a23 */ /* 0x000fe20000010817 */
[----:B----4-:R-:W-:Y:S02]  /*1fc70*/  F2FP.PACK_AB R24, R36, R250 ;  /* 0x000000fa2418723e */ /* 0x010fe400000000ff */
[----:B------:R-:W-:Y:S02]  /*1fc80*/  FMNMX.FTZ R5, R15, R5, !PT ;  /* 0x000000050f057209 */ /* 0x000fe40007810000 */
[----:B------:R-:W-:Y:S02]  /*1fc90*/  FSEL R49, R49, RZ, P0 ;  /* 0x000000ff31317208 */ /* 0x000fe40000000000 */
[----:B------:R2:W-:Y:S01]  /*1fca0*/  MUFU.EX2 R34, R4 ;  /* 0x0000000400227308 */ /* 0x0005e20000000800 */
[----:B------:R-:W-:Y:S01]  /*1fcb0*/  FMNMX.FTZ R5, R41, R5, !PT ;  /* 0x0000000529057209 */ /* 0x000fe20007810000 */
[--C-:B-----5:R-:W-:Y:S03]  /*1fcc0*/  FFMA.FTZ R2, R21, c[0x0][0x2d0], -R48.reuse ;  /* 0x0000b40015027a23 */ /* 0x120fe60000010830 */
[----:B------:R-:W-:Y:S04]  /*1fcd0*/  FMNMX.FTZ R5, R44, R5, !PT ;  /* 0x000000052c057209 */ /* 0x000fe80007810000 */
[----:B------:R-:W-:Y:S01]  /*1fce0*/  FMNMX.FTZ R5, R45, R5, !PT ;  /* 0x000000052d057209 */ /* 0x000fe20007810000 */
[----:B------:R3:W4:Y:S03]  /*1fcf0*/  MUFU.EX2 R251, R2 ;  /* 0x0000000200fb7308 */ /* 0x0007260000000800 */
[----:B------:R-:W-:Y:S01]  /*1fd00*/  FMNMX.FTZ R5, R171, R5, !PT ;  /* 0x00000005ab057209 */ /* 0x000fe20007810000 */
[----:B-1----:R-:W-:Y:S03]  /*1fd10*/  FFMA.FTZ R3, R18, c[0x0][0x2d0], -R49 ;  /* 0x0000b40012037a23 */ /* 0x002fe60000010831 */
[----:B------:R-:W-:Y:S03]  /*1fd20*/  FMNMX.FTZ R0, R192, R5, !PT ;  /* 0x00000005c0007209 */ /* 0x000fe60007810000 */
[----:B------:R1:W-:Y:S01]  /*1fd30*/  MUFU.EX2 R247, R3 ;  /* 0x0000000300f77308 */ /* 0x0003e20000000800 */
[----:B------:R-:W-:Y:S01]  /*1fd40*/  FMNMX.FTZ R0, R173, R0, !PT ;  /* 0x00000000ad007209 */ /* 0x000fe20007810000 */
[----:B--2---:R-:W-:Y:S03]  /*1fd50*/  FFMA.FTZ R4, R195, c[0x0][0x2d0], -R23 ;  /* 0x0000b400c3047a23 */ /* 0x004fe60000010817 */
[----:B------:R-:W-:Y:S04]  /*1fd60*/  FMNMX.FTZ R0, R172, R0, !PT ;  /* 0x00000000ac007209 */ /* 0x000fe80007810000 */
[----:B------:R-:W-:Y:S01]  /*1fd70*/  FMNMX.FTZ R0, R22, R0, !PT ;  /* 0x0000000016007209 */ /* 0x000fe20007810000 */
[----:B------:R2:W5:Y:S04]  /*1fd80*/  MUFU.EX2 R33, R4 ;  /* 0x0000000400217308 */ /* 0x0005680000000800 */
[----:B---3--:R-:W3:Y:S01]  /*1fd90*/  SHFL.BFLY PT, R2, R0, 0x2, 0x1f ;  /* 0x0c401f0000027f89 */ /* 0x008ee200000e0000 */
[----:B----4-:R-:W-:Y:S05]  /*1fda0*/  F2FP.PACK_AB R27, R252, R251 ;  /* 0x000000fbfc1b723e */ /* 0x010fea00000000ff */
[----:B------:R4:W-:Y:S01]  /*1fdb0*/  MUFU.EX2 R242, R40 ;  /* 0x0000002800f27308 */ /* 0x0009e20000000800 */
[--C-:B-1----:R-:W-:Y:S09]  /*1fdc0*/  FFMA.FTZ R3, R9, c[0x0][0x2d0], -R49.reuse ;  /* 0x0000b40009037a23 */ /* 0x102ff20000010831 */
[----:B------:R3:W1:Y:S01]  /*1fdd0*/  MUFU.EX2 R248, R3 ;  /* 0x0000000300f87308 */ /* 0x0006620000000800 */
[--C-:B--2---:R-:W-:Y:S01]  /*1fde0*/  FFMA.FTZ R4, R6, c[0x0][0x2d0], -R48.reuse ;  /* 0x0000b40006047a23 */ /* 0x104fe20000010830 */
[----:B-----5:R-:W-:Y:S08]  /*1fdf0*/  F2FP.PACK_AB R26, R33, R34 ;  /* 0x00000022211a723e */ /* 0x020ff000000000ff */
[----:B------:R2:W5:Y:S01]  /*1fe00*/  MUFU.EX2 R37, R4 ;  /* 0x0000000400257308 */ /* 0x0005620000000800 */
[----:B----4-:R-:W-:Y:S09]  /*1fe10*/  FFMA.FTZ R40, R197, c[0x0][0x2d0], -R48 ;  /* 0x0000b400c5287a23 */ /* 0x010ff20000010830 */
[----:B------:R4:W-:Y:S01]  /*1fe20*/  MUFU.EX2 R241, R40 ;  /* 0x0000002800f17308 */ /* 0x0009e20000000800 */
[----:B---3--:R-:W-:Y:S01]  /*1fe30*/  FMNMX.FTZ R3, R0, R2, !PT ;  /* 0x0000000200037209 */ /* 0x008fe20007810000 */
[--C-:B------:R-:W-:Y:S01]  /*1fe40*/  FFMA.FTZ R2, R13, c[0x0][0x2d0], -R49.reuse ;  /* 0x0000b4000d027a23 */ /* 0x100fe20000010831 */
[----:B------:R-:W-:Y:S02]  /*1fe50*/  FSEL R0, R169, RZ, P2 ;  /* 0x000000ffa9007208 */ /* 0x000fe40001000000 */
[----:B-1----:R-:W-:Y:S05]  /*1fe60*/  F2FP.PACK_AB R32, R248, R247 ;  /* 0x000000f7f820723e */ /* 0x002fea00000000ff */
[----:B------:R1:W-:Y:S01]  /*1fe70*/  MUFU.EX2 R249, R2 ;  /* 0x0000000200f97308 */ /* 0x0003e20000000800 */
[----:B------:R-:W-:Y:S02]  /*1fe80*/  FADD.FTZ R0, -R0, R164 ;  /* 0x000000a400007221 */ /* 0x000fe40000010100 */
[----:B--2---:R-:W-:Y:S01]  /*1fe90*/  FFMA.FTZ R4, R12, c[0x0][0x2d0], -R49 ;  /* 0x0000b4000c047a23 */ /* 0x004fe20000010831 */
[----:B-----5:R-:W-:Y:S01]  /*1fea0*/  F2FP.PACK_AB R25, R35, R37 ;  /* 0x000000252319723e */ /* 0x020fe200000000ff */
[----:B------:R-:W-:Y:S05]  /*1feb0*/  FMUL.FTZ R0, R0, c[0x0][0x2d0] ;  /* 0x0000b40000007a20 */ /* 0x000fea0000410000 */
[----:B------:R2:W-:Y:S01]  /*1fec0*/  MUFU.EX2 R246, R4 ;  /* 0x0000000400f67308 */ /* 0x0005e20000000800 */
[----:B----4-:R-:W-:Y:S09]  /*1fed0*/  FFMA.FTZ R40, R202, c[0x0][0x2d0], -R23 ;  /* 0x0000b400ca287a23 */ /* 0x010ff20000010817 */
[----:B------:R3:W4:Y:S01]  /*1fee0*/  MUFU.EX2 R21, R0 ;  /* 0x0000000000157308 */ /* 0x0007220000000800 */
[----:B-1----:R-:W-:Y:S05]  /*1fef0*/  FSEL R2, R168, RZ, P1 ;  /* 0x000000ffa8027208 */ /* 0x002fea0000800000 */
[----:B------:R-:W-:Y:S04]  /*1ff00*/  FADD.FTZ R2, -R2, R165 ;  /* 0x000000a502027221 */ /* 0x000fe80000010100 */
[----:B------:R-:W-:Y:S01]  /*1ff10*/  MUFU.EX2 R202, R40 ;  /* 0x0000002800ca7308 */ /* 0x000fe20000000800 */
[----:B------:R-:W-:Y:S01]  /*1ff20*/  FMUL.FTZ R2, R2, c[0x0][0x2d0] ;  /* 0x0000b40002027a20 */ /* 0x000fe20000410000 */
[----:B--2---:R-:W1:Y:S08]  /*1ff30*/  SHFL.BFLY PT, R4, R3, 0x1, 0x1f ;  /* 0x0c201f0003047f89 */ /* 0x004e7000000e0000 */
[----:B------:R-:W2:Y:S01]  /*1ff40*/  MUFU.EX2 R20, R2 ;  /* 0x0000000200147308 */ /* 0x000ea20000000800 */
[----:B---3--:R-:W-:Y:S01]  /*1ff50*/  FSEL R0, R167, RZ, P0 ;  /* 0x000000ffa7007208 */ /* 0x008fe20000000000 */
[C---:B----4-:R-:W-:Y:S01]  /*1ff60*/  FMUL.FTZ R5, R21.reuse, R177 ;  /* 0x000000b115057220 */ /* 0x050fe20000410000 */
[----:B------:R-:W-:Y:S01]  /*1ff70*/  MOV R177, R36 ;  /* 0x0000002400b17202 */ /* 0x000fe20000000f00 */
[C---:B------:R-:W-:Y:S02]  /*1ff80*/  FMUL.FTZ R16, R21.reuse, R188 ;  /* 0x000000bc15107220 */ /* 0x040fe40000410000 */
[----:B------:R-:W-:Y:S02]  /*1ff90*/  FADD.FTZ R0, -R0, R166 ;  /* 0x000000a600007221 */ /* 0x000fe40000010100 */
[C---:B------:R-:W-:Y:S02]  /*1ffa0*/  FMUL.FTZ R17, R21.reuse, R189 ;  /* 0x000000bd15117220 */ /* 0x040fe40000410000 */
[----:B------:R-:W-:Y:S02]  /*1ffb0*/  FMUL.FTZ R0, R0, c[0x0][0x2d0] ;  /* 0x0000b40000007a20 */ /* 0x000fe40000410000 */
[----:B------:R-:W-:Y:S02]  /*1ffc0*/  FMUL.FTZ R132, R21, R132 ;  /* 0x0000008415847220 */ /* 0x000fe40000410000 */
[----:B------:R3:W4:Y:S01]  /*1ffd0*/  MUFU.EX2 R2, R0 ;  /* 0x0000000000027308 */ /* 0x0007220000000800 */
[----:B-1----:R-:W-:Y:S01]  /*1ffe0*/  FMNMX.FTZ R3, R3, R4, !PT ;  /* 0x0000000403037209 */ /* 0x002fe20007810000 */
[C---:B------:R-:W-:Y:S02]  /*1fff0*/  FMUL.FTZ R133, R21.reuse, R133 ;  /* 0x0000008515857220 */ /* 0x040fe40000410000 */
[----:B------:R-:W-:Y:S01]  /*20000*/  FMUL.FTZ R144, R21, R144 ;  /* 0x0000009015907220 */ /* 0x000fe20000410000 */
[C---:B------:R-:W-:Y:S01]  /*20010*/  FSETP.NEU.FTZ.AND P0, PT, R3.reuse, -INF , PT ;  /* 0xff8000000300780b */ /* 0x040fe20003f1d000 */
[----:B------:R-:W-:Y:S02]  /*20020*/  FMUL.FTZ R50, R3, c[0x0][0x2d0] ;  /* 0x0000b40003327a20 */ /* 0x000fe40000410000 */
[C---:B--2---:R-:W-:Y:S01]  /*20030*/  FMUL.FTZ R6, R20.reuse, R178 ;  /* 0x000000b214067220 */ /* 0x044fe20000410000 */
[----:B------:R-:W-:Y:S01]  /*20040*/  MOV R178, R35 ;  /* 0x0000002300b27202 */ /* 0x000fe20000000f00 */
[----:B------:R-:W-:Y:S01]  /*20050*/  FMUL.FTZ R7, R20, R179 ;  /* 0x000000b314077220 */ /* 0x000fe20000410000 */
[----:B------:R-:W-:Y:S01]  /*20060*/  FSEL R50, R50, RZ, P0 ;  /* 0x000000ff32327208 */ /* 0x000fe20000000000 */
[C---:B------:R-:W-:Y:S01]  /*20070*/  FMUL.FTZ R18, R20.reuse, R190 ;  /* 0x000000be14127220 */ /* 0x040fe20000410000 */
[----:B------:R-:W-:Y:S01]  /*20080*/  MOV R179, R34 ;  /* 0x0000002200b37202 */ /* 0x000fe20000000f00 */
[----:B------:R-:W-:Y:S01]  /*20090*/  FMUL.FTZ R19, R20, R191 ;  /* 0x000000bf14137220 */ /* 0x000fe20000410000 */
[----:B------:R-:W-:Y:S01]  /*200a0*/  F2FP.PACK_AB R34, R249, R246 ;  /* 0x000000f6f922723e */ /* 0x000fe200000000ff */
[--C-:B------:R-:W-:Y:S01]  /*200b0*/  FFMA.FTZ R4, R14, c[0x0][0x2d0], -R50.reuse ;  /* 0x0000b4000e047a23 */ /* 0x100fe20000010832 */
[----:B------:R-:W-:Y:S01]  /*200c0*/  LDSM.16.MT88.4 R188, [R221+0x3080] ;  /* 0x00308000ddbc783b */ /* 0x000fe20000004200 */
[C---:B------:R-:W-:Y:S02]  /*200d0*/  FMUL.FTZ R134, R20.reuse, R134 ;  /* 0x0000008614867220 */ /* 0x040fe40000410000 */
[----:B------:R1:W-:Y:S01]  /*200e0*/  MUFU.EX2 R245, R4 ;  /* 0x0000000400f57308 */ /* 0x0003e20000000800 */
[----:B------:R-:W-:Y:S02]  /*200f0*/  FMUL.FTZ R135, R20, R135 ;  /* 0x0000008714877220 */ /* 0x000fe40000410000 */
[----:B------:R-:W-:Y:S02]  /*20100*/  FMUL.FTZ R145, R21, R145 ;  /* 0x0000009115917220 */ /* 0x000fe40000410000 */
[--C-:B---3--:R-:W-:Y:S02]  /*20110*/  FFMA.FTZ R0, R10, c[0x0][0x2d0], -R50.reuse ;  /* 0x0000b4000a007a23 */ /* 0x108fe40000010832 */
[C---:B----4-:R-:W-:Y:S02]  /*20120*/  FMUL.FTZ R9, R2.reuse, R181 ;  /* 0x000000b502097220 */ /* 0x050fe40000410000 */
[C---:B------:R-:W-:Y:S01]  /*20130*/  FMUL.FTZ R8, R2.reuse, R180 ;  /* 0x000000b402087220 */ /* 0x040fe20000410000 */
[----:B------:R2:W-:Y:S01]  /*20140*/  MUFU.EX2 R174, R0 ;  /* 0x0000000000ae7308 */ /* 0x0005e20000000800 */
[----:B------:R-:W-:Y:S01]  /*20150*/  MOV R180, R33 ;  /* 0x0000002100b47202 */ /* 0x000fe20000000f00 */
[C---:B------:R-:W-:Y:S01]  /*20160*/  FMUL.FTZ R12, R2.reuse, R184 ;  /* 0x000000b8020c7220 */ /* 0x040fe20000410000 */
[----:B------:R-:W3:Y:S01]  /*20170*/  LDL.LU R181, [R1+0x20] ;  /* 0x0000200001b57983 */ /* 0x000ee20000300800 */
[C---:B------:R-:W-:Y:S02]  /*20180*/  FMUL.FTZ R13, R2.reuse, R185 ;  /* 0x000000b9020d7220 */ /* 0x040fe40000410000 */
[C---:B------:R-:W-:Y:S02]  /*20190*/  FMUL.FTZ R136, R2.reuse, R136 ;  /* 0x0000008802887220 */ /* 0x040fe40000410000 */
[C---:B------:R-:W-:Y:S02]  /*201a0*/  FMUL.FTZ R137, R2.reuse, R137 ;  /* 0x0000008902897220 */ /* 0x040fe40000410000 */
[C---:B------:R-:W-:Y:S02]  /*201b0*/  FMUL.FTZ R140, R2.reuse, R140 ;  /* 0x0000008c028c7220 */ /* 0x040fe40000410000 */
[----:B------:R-:W-:Y:S02]  /*201c0*/  FMUL.FTZ R141, R2, R141 ;  /* 0x0000008d028d7220 */ /* 0x000fe40000410000 */
[--C-:B-1----:R-:W-:Y:S02]  /*201d0*/  FFMA.FTZ R4, R15, c[0x0][0x2d0], -R50.reuse ;  /* 0x0000b4000f047a23 */ /* 0x102fe40000010832 */
[C---:B------:R-:W-:Y:S02]  /*201e0*/  FMUL.FTZ R146, R20.reuse, R146 ;  /* 0x0000009214927220 */ /* 0x040fe40000410000 */
[----:B------:R1:W4:Y:S01]  /*201f0*/  MUFU.EX2 R175, R4 ;  /* 0x0000000400af7308 */ /* 0x0003220000000800 */
[C---:B------:R-:W-:Y:S02]  /*20200*/  FMUL.FTZ R147, R20.reuse, R147 ;  /* 0x0000009314937220 */ /* 0x040fe40000410000 */
[C---:B------:R-:W-:Y:S02]  /*20210*/  FMUL.FTZ R148, R21.reuse, R148 ;  /* 0x0000009415947220 */ /* 0x040fe40000410000 */
[----:B------:R-:W-:Y:S02]  /*20220*/  FMUL.FTZ R149, R21, R149 ;  /* 0x0000009515957220 */ /* 0x000fe40000410000 */
[----:B--2---:R-:W-:Y:S02]  /*20230*/  FFMA.FTZ R0, R11, c[0x0][0x2d0], -R50 ;  /* 0x0000b4000b007a23 */ /* 0x004fe40000010832 */
[C---:B------:R-:W-:Y:S02]  /*20240*/  FMUL.FTZ R150, R20.reuse, R150 ;  /* 0x0000009614967220 */ /* 0x040fe40000410000 */
[----:B------:R2:W5:Y:S01]  /*20250*/  MUFU.EX2 R244, R0 ;  /* 0x0000000000f47308 */ /* 0x0005620000000800 */
[----:B------:R-:W-:Y:S02]  /*20260*/  FMUL.FTZ R151, R20, R151 ;  /* 0x0000009714977220 */ /* 0x000fe40000410000 */
[C---:B------:R-:W-:Y:S02]  /*20270*/  FMUL.FTZ R152, R2.reuse, R152 ;  /* 0x0000009802987220 */ /* 0x040fe40000410000 */
[C---:B------:R-:W-:Y:S02]  /*20280*/  FMUL.FTZ R153, R2.reuse, R153 ;  /* 0x0000009902997220 */ /* 0x040fe40000410000 */
[C---:B------:R-:W-:Y:S02]  /*20290*/  FMUL.FTZ R156, R2.reuse, R156 ;  /* 0x0000009c029c7220 */ /* 0x040fe40000410000 */
[----:B------:R-:W-:Y:S02]  /*202a0*/  FMUL.FTZ R157, R2, R157 ;  /* 0x0000009d029d7220 */ /* 0x000fe40000410000 */
[C---:B------:R-:W-:Y:S02]  /*202b0*/  FMUL.FTZ R160, R21.reuse, R160 ;  /* 0x000000a015a07220 */ /* 0x040fe40000410000 */
[C---:B-1----:R-:W-:Y:S01]  /*202c0*/  FMUL.FTZ R4, R21.reuse, R176 ;  /* 0x000000b015047220 */ /* 0x042fe20000410000 */
[----:B------:R-:W-:Y:S01]  /*202d0*/  MOV R176, R37 ;  /* 0x0000002500b07202 */ /* 0x000fe20000000f00 */
[----:B------:R-:W-:Y:S01]  /*202e0*/  FMUL.FTZ R161, R21, R161 ;  /* 0x000000a115a17220 */ /* 0x000fe20000410000 */
[----:B------:R-:W1:Y:S01]  /*202f0*/  LDSM.16.MT88.4 R36, [R222+0x2080] ;  /* 0x00208000de24783b */ /* 0x000e620000004200 */
[----:B----4-:R-:W-:Y:S01]  /*20300*/  F2FP.PACK_AB R35, R175, R245 ;  /* 0x000000f5af23723e */ /* 0x010fe200000000ff */
[C---:B------:R-:W-:Y:S02]  /*20310*/  FMUL.FTZ R162, R20.reuse, R162 ;  /* 0x000000a214a27220 */ /* 0x040fe40000410000 */
[-C--:B------:R-:W-:Y:S05]  /*20320*/  HMMA.16816.F32 R4, R24, R28.reuse, R4 ;  /* 0x0000001c1804723c */ /* 0x080fea0000001804 */
[----:B--2---:R-:W-:Y:S01]  /*20330*/  FSEL R0, R3, RZ, P0 ;  /* 0x000000ff03007208 */ /* 0x004fe20000000000 */
[----:B------:R-:W-:Y:S01]  /*20340*/  FMUL.FTZ R163, R20, R163 ;  /* 0x000000a314a37220 */ /* 0x000fe20000410000 */
[----:B-----5:R-:W-:Y:S01]  /*20350*/  F2FP.PACK_AB R33, R244, R174 ;  /* 0x000000aef421723e */ /* 0x020fe200000000ff */
[C---:B------:R-:W-:Y:S01]  /*20360*/  FMUL.FTZ R52, R21.reuse, R52 ;  /* 0x0000003415347220 */ /* 0x040fe20000410000 */
[----:B------:R-:W-:Y:S03]  /*20370*/  ISETP.GT.AND P0, PT, R238, UR7, PT ;  /* 0x00000007ee007c0c */ /* 0x000fe6000bf04270 */
[----:B------:R-:W-:Y:S02]  /*20380*/  FADD.FTZ R0, -R0, R170 ;  /* 0x000000aa00007221 */ /* 0x000fe40000010100 */
[C---:B------:R-:W-:Y:S02]  /*20390*/  FMUL.FTZ R53, R21.reuse, R53 ;  /* 0x0000003515357220 */ /* 0x040fe40000410000 */
[----:B------:R-:W-:Y:S02]  /*203a0*/  FMUL.FTZ R0, R0, c[0x0][0x2d0] ;  /* 0x0000b40000007a20 */ /* 0x000fe40000410000 */
[C---:B------:R-:W-:Y:S02]  /*203b0*/  FMUL.FTZ R54, R20.reuse, R54 ;  /* 0x0000003614367220 */ /* 0x040fe40000410000 */
[----:B------:R-:W-:Y:S02]  /*203c0*/  FMUL.FTZ R55, R20, R55 ;  /* 0x0000003714377220 */ /* 0x000fe40000410000 */
[----:B------:R-:W2:Y:S01]  /*203d0*/  MUFU.EX2 R0, R0 ;  /* 0x0000000000007308 */ /* 0x000ea20000000800 */
        /* <DEDUP_REMOVED lines=12> */
[C---:B--2---:R-:W-:Y:S02]  /*204a0*/  FMUL.FTZ R10, R0.reuse, R182 ;  /* 0x000000b6000a7220 */ /* 0x044fe40000410000 */
        /* <DEDUP_REMOVED lines=11> */
[----:B------:R-:W2:Y:S03]  /*20560*/  LDSM.16.MT88.4 R28, [R224+0x2080] ;  /* 0x00208000e01c783b */ /* 0x000ea60000004200 */
[C---:B------:R-:W-:Y:S02]  /*20570*/  FMUL.FTZ R155, R0.reuse, R155 ;  /* 0x0000009b009b7220 */ /* 0x040fe40000410000 */
[C---:B------:R-:W-:Y:S02]  /*20580*/  FMUL.FTZ R158, R0.reuse, R158 ;  /* 0x0000009e009e7220 */ /* 0x040fe40000410000 */
[-C--:B-1----:R-:W-:Y:S04]  /*20590*/  HMMA.16816.F32 R132, R24, R36.reuse, R132 ;  /* 0x000000241884723c */ /* 0x082fe80000001884 */
        /* <DEDUP_REMOVED lines=48> */
[-C--:B------:R-:W-:Y:S01]  /*208a0*/  HMMA.16816.F32 R76, R32, R30.reuse, R76 ;  /* 0x0000001e204c723c */ /* 0x080fe2000000184c */
[----:B-1----:R-:W1:Y:S03]  /*208b0*/  LDSM.16.MT88.4 R36, [R222+0x3880] ;  /* 0x00388000de24783b */ /* 0x002e660000004200 */
[--C-:B------:R-:W-:Y:S02]  /*208c0*/  FFMA.FTZ R28, R199, c[0x0][0x2d0], -R48.reuse ;  /* 0x0000b400c71c7a23 */ /* 0x100fe40000010830 */
[C---:B------:R-:W-:Y:S02]  /*208d0*/  FMUL.FTZ R98, R20.reuse, R98 ;  /* 0x0000006214627220 */ /* 0x040fe40000410000 */
[C---:B------:R-:W-:Y:S01]  /*208e0*/  HMMA.16816.F32 R80, R24.reuse, R30, R80 ;  /* 0x0000001e1850723c */ /* 0x040fe20000001850 */
[----:B------:R2:W-:Y:S03]  /*208f0*/  MUFU.EX2 R240, R28 ;  /* 0x0000001c00f07308 */ /* 0x0005e60000000800 */
[C---:B------:R-:W-:Y:S02]  /*20900*/  FMUL.FTZ R99, R20.reuse, R99 ;  /* 0x0000006314637220 */ /* 0x040fe40000410000 */
[C---:B------:R-:W-:Y:S02]  /*20910*/  FMUL.FTZ R100, R21.reuse, R100 ;  /* 0x0000006415647220 */ /* 0x040fe40000410000 */
[C---:B------:R-:W-:Y:S04]  /*20920*/  FMUL.FTZ R101, R21.reuse, R101 ;  /* 0x0000006515657220 */ /* 0x040fe80000410000 */
[C---:B------:R-:W-:Y:S02]  /*20930*/  FMUL.FTZ R102, R20.reuse, R102 ;  /* 0x0000006614667220 */ /* 0x040fe40000410000 */
[----:B------:R-:W-:Y:S02]  /*20940*/  FMUL.FTZ R103, R20, R103 ;  /* 0x0000006714677220 */ /* 0x000fe40000410000 */
[C---:B------:R-:W-:Y:S02]  /*20950*/  FMUL.FTZ R104, R2.reuse, R104 ;  /* 0x0000006802687220 */ /* 0x040fe40000410000 */
[----:B------:R-:W-:Y:S02]  /*20960*/  FMUL.FTZ R105, R2, R105 ;  /* 0x0000006902697220 */ /* 0x000fe40000410000 */
[C---:B------:R-:W-:Y:S02]  /*20970*/  FMUL.FTZ R106, R0.reuse, R106 ;  /* 0x0000006a006a7220 */ /* 0x040fe40000410000 */
[----:B------:R-:W-:Y:S02]  /*20980*/  FMUL.FTZ R107, R0, R107 ;  /* 0x0000006b006b7220 */ /* 0x000fe40000410000 */
[----:B------:R-:W-:Y:S02]  /*20990*/  FMUL.FTZ R108, R2, R108 ;  /* 0x0000006c026c7220 */ /* 0x000fe40000410000 */
[----:B--2---:R-:W-:Y:S02]  /*209a0*/  FFMA.FTZ R28, R200, c[0x0][0x2d0], -R23 ;  /* 0x0000b400c81c7a23 */ /* 0x004fe40000010817 */
[----:B------:R-:W-:Y:S02]  /*209b0*/  FMUL.FTZ R109, R2, R109 ;  /* 0x0000006d026d7220 */ /* 0x000fe40000410000 */
[----:B------:R2:W-:Y:S01]  /*209c0*/  MUFU.EX2 R219, R28 ;  /* 0x0000001c00db7308 */ /* 0x0005e20000000800 */
        /* <DEDUP_REMOVED lines=9> */
[----:B------:R-:W-:Y:S01]  /*20a60*/  FFMA.FTZ R36, R203, c[0x0][0x2d0], -R48 ;  /* 0x0000b400cb247a23 */ /* 0x000fe20000010830 */
[----:B--2---:R-:W1:Y:S01]  /*20a70*/  LDSM.16.MT88.4 R28, [R224+0x3880] ;  /* 0x00388000e01c783b */ /* 0x004e620000004200 */
[----:B------:R-:W-:Y:S01]  /*20a80*/  MOV R203, R180 ;  /* 0x000000b400cb7202 */ /* 0x000fe20000000f00 */
[C---:B------:R-:W-:Y:S01]  /*20a90*/  FMUL.FTZ R116, R21.reuse, R116 ;  /* 0x0000007415747220 */ /* 0x040fe20000410000 */
        /* <DEDUP_REMOVED lines=13> */
[----:B------:R-:W-:Y:S02]  /*20b70*/  FMUL.FTZ R127, R0, R127 ;  /* 0x0000007f007f7220 */ /* 0x000fe40000410000 */
[----:B------:R2:W-:Y:S01]  /*20b80*/  MUFU.EX2 R199, R36 ;  /* 0x0000002400c77308 */ /* 0x0005e20000000800 */
[C---:B------:R-:W-:Y:S02]  /*20b90*/  FMUL.FTZ R128, R21.reuse, R128 ;  /* 0x0000008015807220 */ /* 0x040fe40000410000 */
[C---:B------:R-:W-:Y:S02]  /*20ba0*/  FMUL.FTZ R129, R21.reuse, R129 ;  /* 0x0000008115817220 */ /* 0x040fe40000410000 */
[C---:B------:R-:W-:Y:S01]  /*20bb0*/  FMUL.FTZ R130, R20.reuse, R130 ;  /* 0x0000008214827220 */ /* 0x040fe20000410000 */
[-C--:B-1----:R-:W-:Y:S03]  /*20bc0*/  HMMA.16816.F32 R100, R24, R28.reuse, R100 ;  /* 0x0000001c1864723c */ /* 0x082fe60000001864 */
[----:B------:R-:W-:Y:S02]  /*20bd0*/  FMUL.FTZ R131, R20, R131 ;  /* 0x0000008314837220 */ /* 0x000fe40000410000 */
[----:B---3--:R-:W-:Y:S02]  /*20be0*/  FFMA.FTZ R21, R21, R181, R250 ;  /* 0x000000b515157223 */ /* 0x008fe400000100fa */
[----:B------:R-:W-:Y:S01]  /*20bf0*/  FFMA.FTZ R40, R201, c[0x0][0x2d0], -R48 ;  /* 0x0000b400c9287a23 */ /* 0x000fe20000010830 */
[C---:B------:R-:W-:Y:S03]  /*20c00*/  HMMA.16816.F32 R104, R32.reuse, R28, R104 ;  /* 0x0000001c2068723c */ /* 0x040fe60000001868 */
[----:B------:R1:W-:Y:S04]  /*20c10*/  MUFU.EX2 R201, R40 ;  /* 0x0000002800c97308 */ /* 0x0003e80000000800 */
[--C-:B------:R-:W-:Y:S01]  /*20c20*/  FFMA.FTZ R28, R206, c[0x0][0x2d0], -R49.reuse ;  /* 0x0000b400ce1c7a23 */ /* 0x100fe20000010831 */
[-C--:B------:R-:W-:Y:S01]  /*20c30*/  HMMA.16816.F32 R108, R32, R30.reuse, R108 ;  /* 0x0000001e206c723c */ /* 0x080fe2000000186c */
[----:B--2---:R-:W2:Y:S03]  /*20c40*/  LDSM.16.MT88.4 R36, [R223+0x3880] ;  /* 0x00388000df24783b */ /* 0x004ea60000004200 */
[----:B------:R-:W-:Y:S01]  /*20c50*/  MOV R206, R177 ;  /* 0x000000b100ce7202 */ /* 0x000fe20000000f00 */
[----:B------:R3:W-:Y:S03]  /*20c60*/  MUFU.EX2 R196, R28 ;  /* 0x0000001c00c47308 */ /* 0x0007e60000000800 */
[C---:B------:R-:W-:Y:S04]  /*20c70*/  HMMA.16816.F32 R112, R24.reuse, R30, R112 ;  /* 0x0000001e1870723c */ /* 0x040fe80000001870 */
[--C-:B-1----:R-:W-:Y:S01]  /*20c80*/  FFMA.FTZ R40, R204, c[0x0][0x2d0], -R49.reuse ;  /* 0x0000b400cc287a23 */ /* 0x102fe20000010831 */
[----:B------:R-:W-:Y:S03]  /*20c90*/  MOV R204, R179 ;  /* 0x000000b300cc7202 */ /* 0x000fe60000000f00 */
[----:B------:R1:W4:Y:S01]  /*20ca0*/  MUFU.EX2 R198, R40 ;  /* 0x0000002800c67308 */ /* 0x0003220000000800 */
[--C-:B---3--:R-:W-:Y:S09]  /*20cb0*/  FFMA.FTZ R28, R41, c[0x0][0x2d0], -R50.reuse ;  /* 0x0000b400291c7a23 */ /* 0x108ff20000010832 */
[----:B------:R3:W-:Y:S01]  /*20cc0*/  MUFU.EX2 R166, R28 ;  /* 0x0000001c00a67308 */ /* 0x0007e20000000800 */
[-C--:B--2---:R-:W-:Y:S03]  /*20cd0*/  HMMA.16816.F32 R116, R24, R36.reuse, R116 ;  /* 0x000000241874723c */ /* 0x084fe60000001874 */
[----:B-1----:R-:W-:Y:S05]  /*20ce0*/  FFMA.FTZ R40, R205, c[0x0][0x2d0], -R49 ;  /* 0x0000b400cd287a23 */ /* 0x002fea0000010831 */
[C---:B------:R-:W-:Y:S01]  /*20cf0*/  HMMA.16816.F32 R120, R32.reuse, R36, R120 ;  /* 0x000000242078723c */ /* 0x040fe20000001878 */
[----:B------:R1:W2:Y:S03]  /*20d00*/  MUFU.EX2 R197, R40 ;  /* 0x0000002800c57308 */ /* 0x0002a60000000800 */
[----:B------:R-:W-:Y:S03]  /*20d10*/  MOV R205, R178 ;  /* 0x000000b200cd7202 */ /* 0x000fe60000000f00 */
[--C-:B------:R-:W-:Y:S01]  /*20d20*/  FFMA.FTZ R36, R171, c[0x0][0x2d0], -R50.reuse ;  /* 0x0000b400ab247a23 */ /* 0x100fe20000010832 */
[-C--:B------:R-:W-:Y:S04]  /*20d30*/  HMMA.16816.F32 R124, R32, R38.reuse, R124 ;  /* 0x00000026207c723c */ /* 0x080fe8000000187c */
[--C-:B---3--:R-:W-:Y:S01]  /*20d40*/  FFMA.FTZ R28, R44, c[0x0][0x2d0], -R50.reuse ;  /* 0x0000b4002c1c7a23 */ /* 0x108fe20000010832 */
[----:B------:R3:W-:Y:S02]  /*20d50*/  MUFU.EX2 R164, R36 ;  /* 0x0000002400a47308 */ /* 0x0007e40000000800 */
[----:B----4-:R-:W-:Y:S01]  /*20d60*/  F2FP.PACK_AB R32, R198, R199 ;  /* 0x000000c7c620723e */ /* 0x010fe200000000ff */
[----:B------:R-:W-:Y:S07]  /*20d70*/  HMMA.16816.F32 R128, R24, R38, R128 ;  /* 0x000000261880723c */ /* 0x000fee0000001880 */
[----:B------:R4:W5:Y:S01]  /*20d80*/  MUFU.EX2 R165, R28 ;  /* 0x0000001c00a57308 */ /* 0x0009620000000800 */
[----:B------:R-:W-:Y:S01]  /*20d90*/  F2FP.PACK_AB R24, R242, R243 ;  /* 0x000000f3f218723e */ /* 0x000fe200000000ff */
[----:B-1----:R-:W-:Y:S03]  /*20da0*/  FFMA.FTZ R40, R45, c[0x0][0x2d0], -R50 ;  /* 0x0000b4002d287a23 */ /* 0x002fe60000010832 */
[----:B------:R-:W-:Y:S01]  /*20db0*/  F2FP.PACK_AB R25, R240, R241 ;  /* 0x000000f1f019723e */ /* 0x000fe200000000ff */
[----:B------:R-:W-:Y:S01]  /*20dc0*/  LDSM.16.MT88.4 R44, [R223+0x2880] ;  /* 0x00288000df2c783b */ /* 0x000fe20000004200 */
[----:B------:R-:W-:Y:S03]  /*20dd0*/  F2FP.PACK_AB R26, R202, R219 ;  /* 0x000000dbca1a723e */ /* 0x000fe600000000ff */
[----:B------:R1:W1:Y:S01]  /*20de0*/  MUFU.EX2 R51, R40 ;  /* 0x0000002800337308 */ /* 0x0002620000000800 */
[----:B------:R-:W-:Y:S02]  /*20df0*/  F2FP.PACK_AB R27, R200, R201 ;  /* 0x000000c9c81b723e */ /* 0x000fe400000000ff */
[----:B--2---:R-:W-:Y:S01]  /*20e00*/  F2FP.PACK_AB R34, R196, R197 ;  /* 0x000000c5c422723e */ /* 0x004fe200000000ff */
[----:B---3--:R-:W-:Y:S08]  /*20e10*/  LDSM.16.MT88.4 R36, [R224+0x2880] ;  /* 0x00288000e024783b */ /* 0x008ff00000004200 */
[----:B----4-:R-:W2:Y:S01]  /*20e20*/  LDSM.16.MT88.4 R28, [R221+0x2880] ;  /* 0x00288000dd1c783b */ /* 0x010ea20000004200 */
[----:B-----5:R-:W-:Y:S07]  /*20e30*/  F2FP.PACK_AB R33, R165, R166 ;  /* 0x000000a6a521723e */ /* 0x020fee00000000ff */
[----:B-1----:R-:W1:Y:S01]  /*20e40*/  LDSM.16.MT88.4 R40, [R222+0x2880] ;  /* 0x00288000de28783b */ /* 0x002e620000004200 */
[----:B------:R-:W-:Y:S01]  /*20e50*/  F2FP.PACK_AB R35, R164, R51 ;  /* 0x00000033a423723e */ /* 0x000fe200000000ff */
[-C--:B--2---:R-:W-:Y:S08]  /*20e60*/  HMMA.16816.F32 R4, R24, R28.reuse, R4 ;  /* 0x0000001c1804723c */ /* 0x084ff00000001804 */
[C---:B------:R-:W-:Y:S08]  /*20e70*/  HMMA.16816.F32 R8, R32.reuse, R28, R8 ;  /* 0x0000001c2008723c */ /* 0x040ff00000001808 */
[-C--:B------:R-:W-:Y:S08]  /*20e80*/  HMMA.16816.F32 R12, R32, R30.reuse, R12 ;  /* 0x0000001e200c723c */ /* 0x080ff0000000180c */
[C---:B------:R-:W-:Y:S01]  /*20e90*/  HMMA.16816.F32 R16, R24.reuse, R30, R16 ;  /* 0x0000001e1810723c */ /* 0x040fe20000001810 */
[----:B------:R-:W2:Y:S07]  /*20ea0*/  LDSM.16.MT88.4 R28, [R221+0x4080] ;  /* 0x00408000dd1c783b */ /* 0x000eae0000004200 */
[-C--:B-1----:R-:W-:Y:S08]  /*20eb0*/  HMMA.16816.F32 R132, R24, R40.reuse, R132 ;  /* 0x000000281884723c */ /* 0x082ff00000001884 */
[C---:B------:R-:W-:Y:S07]  /*20ec0*/  HMMA.16816.F32 R136, R32.reuse, R40, R136 ;  /* 0x000000282088723c */ /* 0x040fee0000001888 */
[--C-:B------:R-:W-:Y:S01]  /*20ed0*/  FFMA.FTZ R40, R210, c[0x0][0x2d0], -R23.reuse ;  /* 0x0000b400d2287a23 */ /* 0x100fe20000010817 */
[-C--:B------:R-:W-:Y:S03]  /*20ee0*/  HMMA.16816.F32 R140, R32, R42.reuse, R140 ;  /* 0x0000002a208c723c */ /* 0x080fe6000000188c */
[----:B------:R1:W-:Y:S05]  /*20ef0*/  MUFU.EX2 R195, R40 ;  /* 0x0000002800c37308 */ /* 0x0003ea0000000800 */
[C---:B------:R-:W-:Y:S08]  /*20f00*/  HMMA.16816.F32 R144, R24.reuse, R42, R144 ;  /* 0x0000002a1890723c */ /* 0x040ff00000001890 */
[-C--:B------:R-:W-:Y:S08]  /*20f10*/  HMMA.16816.F32 R148, R24, R36.reuse, R148 ;  /* 0x000000241894723c */ /* 0x080ff00000001894 */
[C---:B------:R-:W-:Y:S04]  /*20f20*/  HMMA.16816.F32 R152, R32.reuse, R36, R152 ;  /* 0x000000242098723c */ /* 0x040fe80000001898 */
[--C-:B-1----:R-:W-:Y:S03]  /*20f30*/  FFMA.FTZ R40, R207, c[0x0][0x2d0], -R48.reuse ;  /* 0x0000b400cf287a23 */ /* 0x102fe60000010830 */
[--C-:B------:R-:W-:Y:S01]  /*20f40*/  FFMA.FTZ R36, R209, c[0x0][0x2d0], -R23.reuse ;  /* 0x0000b400d1247a23 */ /* 0x100fe20000010817 */
[-C--:B------:R-:W-:Y:S01]  /*20f50*/  HMMA.16816.F32 R156, R32, R38.reuse, R156 ;  /* 0x00000026209c723c */ /* 0x080fe2000000189c */
[----:B------:R1:W-:Y:S03]  /*20f60*/  MUFU.EX2 R193, R40 ;  /* 0x0000002800c17308 */ /* 0x0003e60000000800 */
[----:B------:R-:W-:Y:S04]  /*20f70*/  MOV R209, R176 ;  /* 0x000000b000d17202 */ /* 0x000fe80000000f00 */
[C---:B------:R-:W-:Y:S03]  /*20f80*/  HMMA.16816.F32 R160, R24.reuse, R38, R160 ;  /* 0x0000002618a0723c */ /* 0x040fe600000018a0 */
[----:B------:R3:W4:Y:S05]  /*20f90*/  MUFU.EX2 R194, R36 ;  /* 0x0000002400c27308 */ /* 0x00072a0000000800 */
[-C--:B------:R-:W-:Y:S08]  /*20fa0*/  HMMA.16816.F32 R52, R24, R44.reuse, R52 ;  /* 0x0000002c1834723c */ /* 0x080ff00000001834 */
[C---:B------:R-:W-:Y:S04]  /*20fb0*/  HMMA.16816.F32 R56, R32.reuse, R44, R56 ;  /* 0x0000002c2038723c */ /* 0x040fe80000001838 */
[--C-:B-1----:R-:W-:Y:S04]  /*20fc0*/  FFMA.FTZ R40, R208, c[0x0][0x2d0], -R48.reuse ;  /* 0x0000b400d0287a23 */ /* 0x102fe80000010830 */
[-C--:B------:R-:W-:Y:S01]  /*20fd0*/  HMMA.16816.F32 R60, R32, R46.reuse, R60 ;  /* 0x0000002e203c723c */ /* 0x080fe2000000183c */
[----:B------:R1:W5:Y:S01]  /*20fe0*/  MUFU.EX2 R171, R40 ;  /* 0x0000002800ab7308 */ /* 0x0003620000000800 */
[----:B---3--:R-:W3:Y:S06]  /*20ff0*/  LDSM.16.MT88.4 R36, [R222+0x4080] ;  /* 0x00408000de24783b */ /* 0x008eec0000004200 */
[C---:B------:R-:W-:Y:S08]  /*21000*/  HMMA.16816.F32 R64, R24.reuse, R46, R64 ;  /* 0x0000002e1840723c */ /* 0x040ff00000001840 */
[-C--:B--2---:R-:W-:Y:S08]  /*21010*/  HMMA.16816.F32 R68, R24, R28.reuse, R68 ;  /* 0x0000001c1844723c */ /* 0x084ff00000001844 */
[C---:B------:R-:W-:Y:S01]  /*21020*/  HMMA.16816.F32 R72, R32.reuse, R28, R72 ;  /* 0x0000001c2048723c */ /* 0x040fe20000001848 */
[----:B-1----:R-:W1:Y:S06]  /*21030*/  LDSM.16.MT88.4 R40, [R224+0x4080] ;  /* 0x00408000e028783b */ /* 0x002e6c0000004200 */
[--C-:B------:R-:W-:Y:S01]  /*21040*/  FFMA.FTZ R28, R215, c[0x0][0x2d0], -R23.reuse ;  /* 0x0000b400d71c7a23 */ /* 0x100fe20000010817 */
[-C--:B------:R-:W-:Y:S03]  /*21050*/  HMMA.16816.F32 R76, R32, R30.reuse, R76 ;  /* 0x0000001e204c723c */ /* 0x080fe6000000184c */
[----:B------:R2:W-:Y:S01]  /*21060*/  MUFU.EX2 R170, R28 ;  /* 0x0000001c00aa7308 */ /* 0x0005e20000000800 */
[----:B------:R-:W-:Y:S04]  /*21070*/  FFMA.FTZ R23, R218, c[0x0][0x2d0], -R23 ;  /* 0x0000b400da177a23 */ /* 0x000fe80000010817 */
[C---:B------:R-:W-:Y:S05]  /*21080*/  HMMA.16816.F32 R80, R24.reuse, R30, R80 ;  /* 0x0000001e1850723c */ /* 0x040fea0000001850 */
[----:B------:R1:W1:Y:S03]  /*21090*/  MUFU.EX2 R47, R23 ;  /* 0x00000017002f7308 */ /* 0x0002660000000800 */
[-C--:B---3--:R-:W-:Y:S08]  /*210a0*/  HMMA.16816.F32 R84, R24, R36.reuse, R84 ;  /* 0x000000241854723c */ /* 0x088ff00000001854 */
[C---:B------:R-:W-:Y:S01]  /*210b0*/  HMMA.16816.F32 R88, R32.reuse, R36, R88 ;  /* 0x000000242058723c */ /* 0x040fe20000001858 */
[----:B--2---:R-:W2:Y:S07]  /*210c0*/  LDSM.16.MT88.4 R28, [R223+0x4080] ;  /* 0x00408000df1c783b */ /* 0x004eae0000004200 */
[-C--:B------:R-:W-:Y:S04]  /*210d0*/  HMMA.16816.F32 R92, R32, R38.reuse, R92 ;  /* 0x00000026205c723c */ /* 0x080fe8000000185c */
[--C-:B-1----:R-:W-:Y:S02]  /*210e0*/  FFMA.FTZ R23, R212, c[0x0][0x2d0], -R48.reuse ;  /* 0x0000b400d4177a23 */ /* 0x102fe40000010830 */
[----:B------:R-:W-:Y:S02]  /*210f0*/  FFMA.FTZ R48, R213, c[0x0][0x2d0], -R48 ;  /* 0x0000b400d5307a23 */ /* 0x000fe40000010830 */
[C---:B------:R-:W-:Y:S01]  /*21100*/  HMMA.16816.F32 R96, R24.reuse, R38, R96 ;  /* 0x000000261860723c */ /* 0x040fe20000001860 */
[----:B------:R1:W-:Y:S07]  /*21110*/  MUFU.EX2 R46, R23 ;  /* 0x00000017002e7308 */ /* 0x0003ee0000000800 */
[-C--:B------:R-:W-:Y:S03]  /*21120*/  HMMA.16816.F32 R100, R24, R40.reuse, R100 ;  /* 0x000000281864723c */ /* 0x080fe60000001864 */
[----:B------:R-:W2:Y:S05]  /*21130*/  MUFU.EX2 R48, R48 ;  /* 0x0000003000307308 */ /* 0x000eaa0000000800 */
[C---:B------:R-:W-:Y:S01]  /*21140*/  HMMA.16816.F32 R104, R32.reuse, R40, R104 ;  /* 0x000000282068723c */ /* 0x040fe20000001868 */
[----:B------:R-:W3:Y:S04]  /*21150*/  LDL.LU R40, [R1+0x24] ;  /* 0x0000240001287983 */ /* 0x000ee80000300800 */
[----:B------:R-:W3:Y:S03]  /*21160*/  LDL.LU R39, [R1+0x28] ;  /* 0x0000280001277983 */ /* 0x000ee60000300800 */
[-C--:B------:R-:W-:Y:S04]  /*21170*/  HMMA.16816.F32 R108, R32, R42.reuse, R108 ;  /* 0x0000002a206c723c */ /* 0x080fe8000000186c */
[--C-:B-1----:R-:W-:Y:S04]  /*21180*/  FFMA.FTZ R23, R211, c[0x0][0x2d0], -R49.reuse ;  /* 0x0000b400d3177a23 */ /* 0x102fe80000010831 */
[C---:B------:R-:W-:Y:S01]  /*21190*/  HMMA.16816.F32 R112, R24.reuse, R42, R112 ;  /* 0x0000002a1870723c */ /* 0x040fe20000001870 */
[----:B------:R1:W-:Y:S07]  /*211a0*/  MUFU.EX2 R45, R23 ;  /* 0x00000017002d7308 */ /* 0x0003ee0000000800 */
[-C--:B--2---:R-:W-:Y:S08]  /*211b0*/  HMMA.16816.F32 R116, R24, R28.reuse, R116 ;  /* 0x0000001c1874723c */ /* 0x084ff00000001874 */
[C---:B------:R-:W-:Y:S08]  /*211c0*/  HMMA.16816.F32 R120, R32.reuse, R28, R120 ;  /* 0x0000001c2078723c */ /* 0x040ff00000001878 */
[-C--:B------:R-:W-:Y:S01]  /*211d0*/  HMMA.16816.F32 R124, R32, R30.reuse, R124 ;  /* 0x0000001e207c723c */ /* 0x080fe2000000187c */
[----:B------:R-:W2:Y:S03]  /*211e0*/  LDSM.16.MT88.4 R32, [R222+0x3080] ;  /* 0x00308000de20783b */ /* 0x000ea60000004200 */
[--C-:B-1----:R-:W-:Y:S04]  /*211f0*/  FFMA.FTZ R23, R214, c[0x0][0x2d0], -R49.reuse ;  /* 0x0000b400d6177a23 */ /* 0x102fe80000010831 */
[----:B------:R-:W-:Y:S01]  /*21200*/  HMMA.16816.F32 R128, R24, R30, R128 ;  /* 0x0000001e1880723c */ /* 0x000fe20000001880 */
[----:B------:R1:W1:Y:S06]  /*21210*/  MUFU.EX2 R44, R23 ;  /* 0x00000017002c7308 */ /* 0x00026c0000000800 */
[----:B----4-:R-:W-:Y:S02]  /*21220*/  F2FP.PACK_AB R24, R195, R194 ;  /* 0x000000c2c318723e */ /* 0x010fe400000000ff */
[----:B-----5:R-:W-:Y:S03]  /*21230*/  F2FP.PACK_AB R25, R171, R193 ;  /* 0x000000c1ab19723e */ /* 0x020fe600000000ff */
[----:B------:R-:W-:Y:S02]  /*21240*/  F2FP.PACK_AB R26, R47, R170 ;  /* 0x000000aa2f1a723e */ /* 0x000fe400000000ff */
[----:B------:R-:W-:Y:S07]  /*21250*/  F2FP.PACK_AB R27, R48, R46 ;  /* 0x0000002e301b723e */ /* 0x000fee00000000ff */
[-C--:B------:R-:W-:Y:S01]  /*21260*/  HMMA.16816.F32 R176, R24, R188.reuse, R4 ;  /* 0x000000bc18b0723c */ /* 0x080fe20000001804 */
[----:B------:R-:W4:Y:S02]  /*21270*/  LDSM.16.MT88.4 R4, [R224+0x3080] ;  /* 0x00308000e004783b */ /* 0x000f240000004200 */
[--C-:B-1----:R-:W-:Y:S01]  /*21280*/  FFMA.FTZ R23, R216, c[0x0][0x2d0], -R49.reuse ;  /* 0x0000b400d8177a23 */ /* 0x102fe20000010831 */
[----:B------:R-:W-:Y:S01]  /*21290*/  F2FP.PACK_AB R28, R44, R45 ;  /* 0x0000002d2c1c723e */ /* 0x000fe200000000ff */
[----:B------:R-:W-:Y:S02]  /*212a0*/  FFMA.FTZ R49, R217, c[0x0][0x2d0], -R49 ;  /* 0x0000b400d9317a23 */ /* 0x000fe40000010831 */
[----:B------:R1:W-:Y:S10]  /*212b0*/  MUFU.EX2 R38, R23 ;  /* 0x0000001700267308 */ /* 0x0003f40000000800 */
[----:B------:R-:W5:Y:S01]  /*212c0*/  MUFU.EX2 R49, R49 ;  /* 0x0000003100317308 */ /* 0x000f620000000800 */
[--C-:B-1----:R-:W-:Y:S09]  /*212d0*/  FFMA.FTZ R23, R192, c[0x0][0x2d0], -R50.reuse ;  /* 0x0000b400c0177a23 */ /* 0x102ff20000010832 */
[----:B------:R1:W-:Y:S01]  /*212e0*/  MUFU.EX2 R36, R23 ;  /* 0x0000001700247308 */ /* 0x0003e20000000800 */
[----:B-----5:R-:W-:Y:S01]  /*212f0*/  F2FP.PACK_AB R30, R49, R38 ;  /* 0x00000026311e723e */ /* 0x020fe200000000ff */
[--C-:B-1----:R-:W-:Y:S08]  /*21300*/  FFMA.FTZ R23, R173, c[0x0][0x2d0], -R50.reuse ;  /* 0x0000b400ad177a23 */ /* 0x102ff00000010832 */
[----:B------:R1:W5:Y:S02]  /*21310*/  MUFU.EX2 R37, R23 ;  /* 0x0000001700257308 */ /* 0x0003640000000800 */
[--C-:B-1----:R-:W-:Y:S01]  /*21320*/  FFMA.FTZ R23, R172, c[0x0][0x2d0], -R50.reuse ;  /* 0x0000b400ac177a23 */ /* 0x102fe20000010832 */
[----:B-----5:R-:W-:Y:S01]  /*21330*/  F2FP.PACK_AB R29, R37, R36 ;  /* 0x00000024251d723e */ /* 0x020fe200000000ff */
[----:B------:R-:W-:Y:S02]  /*21340*/  FFMA.FTZ R50, R22, c[0x0][0x2d0], -R50 ;  /* 0x0000b40016327a23 */ /* 0x000fe40000010832 */
[----:B------:R-:W5:Y:S04]  /*21350*/  LDL.LU R22, [R1+0x2c] ;  /* 0x00002c0001167983 */ /* 0x000f680000300800 */
[----:B------:R-:W-:Y:S10]  /*21360*/  MUFU.EX2 R23, R23 ;  /* 0x0000001700177308 */ /* 0x000ff40000000800 */
[----:B------:R-:W1:Y:S02]  /*21370*/  MUFU.EX2 R50, R50 ;  /* 0x0000003200327308 */ /* 0x000e640000000800 */
[----:B-1----:R-:W-:Y:S07]  /*21380*/  F2FP.PACK_AB R31, R50, R23 ;  /* 0x00000017321f723e */ /* 0x002fee00000000ff */
[C---:B------:R-:W-:Y:S01]  /*21390*/  HMMA.16816.F32 R180, R28.reuse, R188, R8 ;  /* 0x000000bc1cb4723c */ /* 0x040fe20000001808 */
[----:B------:R-:W1:Y:S07]  /*213a0*/  LDSM.16.MT88.4 R8, [R223+0x3080] ;  /* 0x00308000df08783b */ /* 0x000e6e0000004200 */
[-C--:B------:R-:W-:Y:S01]  /*213b0*/  HMMA.16816.F32 R184, R28, R190.reuse, R12 ;  /* 0x000000be1cb8723c */ /* 0x080fe2000000180c */
[----:B------:R-:W1:Y:S07]  /*213c0*/  LDSM.16.MT88.4 R12, [R221+0x4880] ;  /* 0x00488000dd0c783b */ /* 0x000e6e0000004200 */
[C---:B------:R-:W-:Y:S01]  /*213d0*/  HMMA.16816.F32 R188, R24.reuse, R190, R16 ;  /* 0x000000be18bc723c */ /* 0x040fe20000001810 */
[----:B------:R-:W1:Y:S07]  /*213e0*/  LDSM.16.MT88.4 R16, [R222+0x4880] ;  /* 0x00488000de10783b */ /* 0x000e6e0000004200 */
[-C--:B--2---:R-:W-:Y:S08]  /*213f0*/  HMMA.16816.F32 R132, R24, R32.reuse, R132 ;  /* 0x000000201884723c */ /* 0x084ff00000001884 */
[C---:B------:R-:W-:Y:S08]  /*21400*/  HMMA.16816.F32 R136, R28.reuse, R32, R136 ;  /* 0x000000201c88723c */ /* 0x040ff00000001888 */
[-C--:B------:R-:W-:Y:S08]  /*21410*/  HMMA.16816.F32 R140, R28, R34.reuse, R140 ;  /* 0x000000221c8c723c */ /* 0x080ff0000000188c */
[C---:B------:R-:W-:Y:S01]  /*21420*/  HMMA.16816.F32 R144, R24.reuse, R34, R144 ;  /* 0x000000221890723c */ /* 0x040fe20000001890 */
[----:B------:R-:W2:Y:S07]  /*21430*/  LDSM.16.MT88.4 R32, [R224+0x4880] ;  /* 0x00488000e020783b */ /* 0x000eae0000004200 */
[-C--:B----4-:R-:W-:Y:S08]  /*21440*/  HMMA.16816.F32 R148, R24, R4.reuse, R148 ;  /* 0x000000041894723c */ /* 0x090ff00000001894 */
[C---:B------:R-:W-:Y:S08]  /*21450*/  HMMA.16816.F32 R152, R28.reuse, R4, R152 ;  /* 0x000000041c98723c */ /* 0x040ff00000001898 */
[-C--:B------:R-:W-:Y:S08]  /*21460*/  HMMA.16816.F32 R156, R28, R6.reuse, R156 ;  /* 0x000000061c9c723c */ /* 0x080ff0000000189c */
[C---:B------:R-:W-:Y:S01]  /*21470*/  HMMA.16816.F32 R160, R24.reuse, R6, R160 ;  /* 0x0000000618a0723c */ /* 0x040fe200000018a0 */
[----:B------:R-:W4:Y:S07]  /*21480*/  LDSM.16.MT88.4 R4, [R223+0x4880] ;  /* 0x00488000df04783b */ /* 0x000f2e0000004200 */
[-C--:B-1----:R-:W-:Y:S08]  /*21490*/  HMMA.16816.F32 R52, R24, R8.reuse, R52 ;  /* 0x000000081834723c */ /* 0x082ff00000001834 */
[C---:B------:R-:W-:Y:S04]  /*214a0*/  HMMA.16816.F32 R56, R28.reuse, R8, R56 ;  /* 0x000000081c38723c */ /* 0x040fe80000001838 */
[----:B---3--:R-:W-:Y:S03]  /*214b0*/  FFMA.FTZ R20, R20, R40, R209 ;  /* 0x0000002814147223 */ /* 0x008fe600000100d1 */
[----:B------:R-:W-:Y:S01]  /*214c0*/  FFMA.FTZ R8, R2, R39, R247 ;  /* 0x0000002702087223 */ /* 0x000fe200000100f7 */
        /* <DEDUP_REMOVED lines=26> */
[C---:B------:R-:W-:Y:S08]  /*21670*/  HMMA.16816.F32 R120, R28.reuse, R4, R120 ;  /* 0x000000041c78723c */ /* 0x040ff00000001878 */
[-C--:B------:R-:W-:Y:S08]  /*21680*/  HMMA.16816.F32 R124, R28, R6.reuse, R124 ;  /* 0x000000061c7c723c */ /* 0x080ff0000000187c */
[----:B------:R-:W-:Y:S04]  /*21690*/  HMMA.16816.F32 R128, R24, R6, R128 ;  /* 0x000000061880723c */ /* 0x000fe80000001880 */
[----:B-----5:R-:W-:Y:S02]  /*216a0*/  FFMA.FTZ R8, R0, R22, R174 ;  /* 0x0000001600087223 */ /* 0x020fe400000100ae */
        /* <DEDUP_REMOVED lines=44> */
.L_x_3116:
[----:B------:R-:W3:Y:S04]  /*21970*/  LDL.LU R0, [R1+0x20] ;  /* 0x0000200001007983 */ /* 0x000ee80000300800 */
[----:B--2---:R-:W2:Y:S04]  /*21980*/  LDL.LU R4, [R1+0x24] ;  /* 0x0000240001047983 */ /* 0x004ea80000300800 */
[----:B------:R-:W4:Y:S04]  /*21990*/  LDL.LU R5, [R1+0x28] ;  /* 0x0000280001057983 */ /* 0x000f280000300800 */
[----:B------:R-:W4:Y:S01]  /*219a0*/  LDL.LU R2, [R1+0x2c] ;  /* 0x00002c0001027983 */ /* 0x000f220000300800 */
[----:B------:R-:W-:-:S03]  /*219b0*/  PLOP3.LUT P4, PT, PT, PT, PT, 0x8, 0x0 ;  /* 0x000000000000781c */ /* 0x000fc60003f8e170 */
[----:B---3--:R-:W1:Y:S04]  /*219c0*/  SHFL.BFLY PT, R11, R0, 0x2, 0x1f ;  /* 0x0c401f00000b7f89 */ /* 0x008e6800000e0000 */
[----:B--2---:R-:W2:Y:S04]  /*219d0*/  SHFL.BFLY PT, R9, R4, 0x2, 0x1f ;  /* 0x0c401f0004097f89 */ /* 0x004ea800000e0000 */
        /* <DEDUP_REMOVED lines=178> */
.L_x_2984:
[----:B------:R-:W1:Y:S02]  /*22500*/  S2R R81, SR_CTAID.Y ;  /* 0x0000000000517919 */ /* 0x000e640000002600 */
[----:B-1----:R-:W-:Y:S01]  /*22510*/  SHF.R.S32.HI R71, RZ, 0x1f, R81 ;  /* 0x0000001fff477819 */ /* 0x002fe20000011451 */
        /* <DEDUP_REMOVED lines=184> */
.L_x_3135:
[----:B-1----:R-:W-:Y:S01]  /*230a0*/  LOP3.LUT R0, R63, 0xffffffe0, RZ, 0xc0, !PT ;  /* 0xffffffe03f007812 */ /* 0x002fe200078ec0ff */
[----:B------:R-:W1:Y:S01]  /*230b0*/  S2R R80, SR_CTAID.X ;  /* 0x0000000000507919 */ /* 0x000e620000002500 */
[----:B------:R-:W-:Y:S01]  /*230c0*/  LEA.HI R4, R26, R26, RZ, 0x1 ;  /* 0x0000001a1a047211 */ /* 0x000fe200078f08ff */
[----:B------:R-:W-:Y:S01]  /*230d0*/  IMAD R14, R71, c[0x0][0x3e8], RZ ;  /* 0x0000fa00470e7a24 */ /* 0x000fe200078e02ff */
[----:B------:R-:W-:Y:S01]  /*230e0*/  SHF.R.S32.HI R6, RZ, 0x1f, R59 ;  /* 0x0000001fff067819 */ /* 0x000fe2000001143b */
[----:B------:R-:W-:Y:S01]  /*230f0*/  IMAD.IADD R0, R69, 0x1, -R0 ;  /* 0x0000000145007824 */ /* 0x000fe200078e0a00 */
[C---:B------:R-:W-:Y:S01]  /*23100*/  LOP3.LUT R5, R4.reuse, 0x1ffffffe, RZ, 0xc0, !PT ;  /* 0x1ffffffe04057812 */ /* 0x040fe200078ec0ff */
[----:B------:R-:W-:Y:S01]  /*23110*/  IMAD.SHL.U32 R4, R4, 0x20, RZ ;  /* 0x0000002004047824 */ /* 0x000fe200078e00ff */
[----:B------:R-:W-:Y:S01]  /*23120*/  LEA.HI R6, R6, R59, RZ, 0x2 ;  /* 0x0000003b06067211 */ /* 0x000fe200078f10ff */
[----:B------:R-:W-:Y:S01]  /*23130*/  IMAD R14, R81, c[0x0][0x3ec], R14 ;  /* 0x0000fb00510e7a24 */ /* 0x000fe200078e020e */
[----:B------:R-:W-:Y:S01]  /*23140*/  SHF.R.S32.HI R7, RZ, 0x1f, R0 ;  /* 0x0000001fff077819 */ /* 0x000fe20000011400 */
[----:B------:R-:W-:Y:S01]  /*23150*/  IMAD.IADD R8, R26, 0x1, -R5 ;  /* 0x000000011a087824 */ /* 0x000fe200078e0a05 */
[----:B------:R-:W-:Y:S01]  /*23160*/  LOP3.LUT R5, R6, 0xffffffc, RZ, 0xc0, !PT ;  /* 0x0ffffffc06057812 */ /* 0x000fe200078ec0ff */
[----:B-----5:R-:W-:Y:S01]  /*23170*/  IMAD R20, R20, c[0x0][0x4e8], RZ ;  /* 0x00013a0014147a24 */ /* 0x020fe200078e02ff */
        /* <DEDUP_REMOVED lines=11> */
[----:B------:R-:W-:Y:S01]  /*23230*/  LEA.HI R10, R66, R69, RZ, 0x3 ;  /* 0x00000045420a7211 */ /* 0x000fe200078f18ff */
[----:B------:R-:W-:Y:S01]  /*23240*/  IMAD.WIDE.U32 R4, R81, c[0x0][0x490], R2 ;  /* 0x0001240051047a25 */ /* 0x000fe200078e0002 */
[----:B------:R-:W-:Y:S02]  /*23250*/  IADD3 R6, R19, R7, RZ ;  /* 0x0000000713067210 */ /* 0x000fe40007ffe0ff */
[----:B------:R-:W-:Y:S01]  /*23260*/  SHF.R.S32.HI R21, RZ, 0x3, R10 ;  /* 0x00000003ff157819 */ /* 0x000fe2000001140a */
[----:B------:R-:W-:Y:S01]  /*23270*/  IMAD R7, R2, c[0x0][0x3a4], R0 ;  /* 0x0000e90002077a24 */ /* 0x000fe200078e0200 */
[----:B------:R-:W-:Y:S01]  /*23280*/  LOP3.LUT R12, R10, 0xfffffff8, RZ, 0xc0, !PT ;  /* 0xfffffff80a0c7812 */ /* 0x000fe200078ec0ff */
[----:B------:R-:W-:Y:S01]  /*23290*/  IMAD.WIDE.U32 R2, R2, c[0x0][0x3a0], RZ ;  /* 0x0000e80002027a25 */ /* 0x000fe200078e00ff */
[----:B------:R-:W-:-:S02]  /*232a0*/  SEL R18, R73, RZ, !P1 ;  /* 0x000000ff49127207 */ /* 0x000fc40004800000 */
[----:B------:R-:W-:Y:S01]  /*232b0*/  LEA.HI R23, R66, R69, RZ, 0x6 ;  /* 0x0000004542177211 */ /* 0x000fe200078f30ff */
        /* <DEDUP_REMOVED lines=113> */
.L_x_3137:
[----:B--234-:R-:W-:Y:S05]  /*239d0*/  BSYNC B0 ;  /* 0x0000000000007941 */ /* 0x01cfea0003800000 */
.L_x_3136:
        /* <DEDUP_REMOVED lines=16> */
.L_x_3139:
[----:B------:R-:W-:Y:S05]  /*23ae0*/  BSYNC B0 ;  /* 0x0000000000007941 */ /* 0x000fea0003800000 */
.L_x_3138:
        /* <DEDUP_REMOVED lines=16> */
.L_x_3141:
[----:B------:R-:W-:Y:S05]  /*23bf0*/  BSYNC B0 ;  /* 0x0000000000007941 */ /* 0x000fea0003800000 */
.L_x_3140:
        /* <DEDUP_REMOVED lines=16> */
.L_x_3143:
[----:B------:R-:W-:Y:S05]  /*23d00*/  BSYNC B0 ;  /* 0x0000000000007941 */ /* 0x000fea0003800000 */
.L_x_3142:
        /* <DEDUP_REMOVED lines=16> */
.L_x_3145:
[----:B------:R-:W-:Y:S05]  /*23e10*/  BSYNC B0 ;  /* 0x0000000000007941 */ /* 0x000fea0003800000 */
.L_x_3144:
        /* <DEDUP_REMOVED lines=16> */
.L_x_3147:
[----:B------:R-:W-:Y:S05]  /*23f20*/  BSYNC B0 ;  /* 0x0000000000007941 */ /* 0x000fea0003800000 */
.L_x_3146:
        /* <DEDUP_REMOVED lines=16> */
.L_x_3149:
[----:B------:R-:W-:Y:S05]  /*24030*/  BSYNC B0 ;  /* 0x0000000000007941 */ /* 0x000fea0003800000 */
.L_x_3148:
        /* <DEDUP_REMOVED lines=17> */
.L_x_3134:
        /* <DEDUP_REMOVED lines=19> */
.L_x_3150:
        /* <DEDUP_REMOVED lines=40> */
.L_x_3152:
[----:B------:R-:W-:Y:S05]  /*24500*/  BSYNC B0 ;  /* 0x0000000000007941 */ /* 0x000fea0003800000 */
.L_x_3151:
        /* <DEDUP_REMOVED lines=57> */
.L_x_3154:
[----:B------:R-:W-:Y:S05]  /*248a0*/  BSYNC B0 ;  /* 0x0000000000007941 */ /* 0x000fea0003800000 */
.L_x_3153:
        /* <DEDUP_REMOVED lines=15> */
.L_x_3156:
[----:B------:R-:W-:Y:S05]  /*249a0*/  BSYNC B0 ;  /* 0x0000000000007941 */ /* 0x000fea0003800000 */
.L_x_3155:
        /* <DEDUP_REMOVED lines=15> */
.L_x_3158:
[----:B------:R-:W-:Y:S05]  /*24aa0*/  BSYNC B0 ;  /* 0x0000000000007941 */ /* 0x000fea0003800000 */
.L_x_3157:
        /* <DEDUP_REMOVED lines=15> */
.L_x_3160:
[----:B------:R-:W-:Y:S05]  /*24ba0*/  BSYNC B0 ;  /* 0x0000000000007941 */ /* 0x000fea0003800000 */
.L_x_3159:
        /* <DEDUP_REMOVED lines=15> */
.L_x_3162:
[----:B------:R-:W-:Y:S05]  /*24ca0*/  BSYNC B0 ;  /* 0x0000000000007941 */ /* 0x000fea0003800000 */
.L_x_3161:
        /* <DEDUP_REMOVED lines=15> */
.L_x_3164:
[----:B------:R-:W-:Y:S05]  /*24da0*/  BSYNC B0 ;  /* 0x0000000000007941 */ /* 0x000fea0003800000 */
.L_x_3163:
        /* <DEDUP_REMOVED lines=15> */
.L_x_3166:
[----:B------:R-:W-:Y:S05]  /*24ea0*/  BSYNC B0 ;  /* 0x0000000000007941 */ /* 0x000fea0003800000 */
.L_x_3165:
        /* <DEDUP_REMOVED lines=16> */
.L_x_3167:
        /* <DEDUP_REMOVED lines=13> */
.L_x_3577:


//--------------------- .text._ZN7cutlass13device_kernelIN5flash19enable_sm80_to_sm89INS1_16FlashAttnFwdSm80INS1_25CollectiveMainloopFwdSm80ILi4ELi1ELb0EN4cute5tupleIJNS5_1CILi128EEENS7_ILi64EEES8_EEELi128ENS_6half_tEfNS_4arch4Sm80ELb1ELb0ELb0ELb0ELb0ELb0ELb1ELb0EEENS1_21CollectiveEpilogueFwdINS6_IJS8_S8_S9_EEENS6_IJNS7_ILi1EEESH_SH_EEESB_SD_Li128ELb0ELb1ELb0ELb0EEENS1_30DynamicPersistentTileSchedulerILi128ELi128ELb0ELb1ELb0EEEEEEEEEvNT_6ParamsE --------------------------
	.section	.text._ZN7cutlass13device_kernelIN5flash19enable_sm80_to_sm89INS1_16FlashAttnFwdSm80INS1_25CollectiveMainloopFwdSm80ILi4ELi1ELb0EN4cute5tupleIJNS5_1CILi128EEENS7_ILi64EEES8_EEELi128ENS_6half_tEfNS_4arch4Sm80ELb1ELb0ELb0ELb0ELb0ELb0ELb1ELb0EEENS1_21CollectiveEpilogueFwdINS6_IJS8_S8_S9_EEENS6_IJNS7_ILi1EEESH_SH_EEESB_SD_Li128ELb0ELb1ELb0ELb0EEENS1_30DynamicPersistentTileSchedulerILi128ELi128ELb0ELb1ELb0EEEEEEEEEvNT_6ParamsE,"ax",@progbits
	.sectioninfo	@"SHI_REGISTERS=255"
	.align	128
.text._ZN7cutlass13device_kernelIN5flash19enable_sm80_to_sm89INS1_16FlashAttnFwdSm80INS1_25CollectiveMainloopFwdSm80ILi4ELi1ELb0EN4cute5tupleIJNS5_1CILi128EEENS7_ILi64EEES8_EEELi128ENS_6half_tEfNS_4arch4Sm80ELb1ELb0ELb0ELb0ELb0ELb0ELb1ELb0EEENS1_21CollectiveEpilogueFwdINS6_IJS8_S8_S9_EEENS6_IJNS7_ILi1EEESH_SH_EEESB_SD_Li128ELb0ELb1ELb0ELb0EEENS1_30DynamicPersistentTileSchedulerILi128ELi128ELb0ELb1ELb0EEEEEEEEEvNT_6ParamsE:
        .type           _ZN7cutlass13device_kernelIN5flash19enable_sm80_to_sm89INS1_16FlashAttnFwdSm80INS1_25CollectiveMainloopFwdSm80ILi4ELi1ELb0EN4cute5tupleIJNS5_1CILi128EEENS7_ILi64EEES8_EEELi128ENS_6half_tEfNS_4arch4Sm80ELb1ELb0ELb0ELb0ELb0ELb0ELb1ELb0EEENS1_21CollectiveEpilogueFwdINS6_IJS8_S8_S9_EEENS6_IJNS7_ILi1EEESH_SH_EEESB_SD_Li128ELb0ELb1ELb0ELb0EEENS1_30DynamicPersistentTileSchedulerILi128ELi128ELb0ELb1ELb0EEEEEEEEEvNT_6ParamsE,@function
        .size           _ZN7cutlass13device_kernelIN5flash19enable_sm80_to_sm89INS1_16FlashAttnFwdSm80INS1_25CollectiveMainloopFwdSm80ILi4ELi1ELb0EN4cute5tupleIJNS5_1CILi128EEENS7_ILi64EEES8_EEELi128ENS_6half_tEfNS_4arch4Sm80ELb1ELb0ELb0ELb0ELb0ELb0ELb1ELb0EEENS1_21CollectiveEpilogueFwdINS6_IJS8_S8_S9_EEENS6_IJNS7_ILi1EEESH_SH_EEESB_SD_Li128ELb0ELb1ELb0ELb0EEENS1_30DynamicPersistentTileSchedulerILi128ELi128ELb0ELb1ELb0EEEEEEEEEvNT_6ParamsE,(.L_x_3578 - _ZN7cutlass13device_kernelIN5flash19enable_sm80_to_sm89INS1_16FlashAttnFwdSm80INS1_25CollectiveMainloopFwdSm80ILi4ELi1ELb0EN4cute5tupleIJNS5_1CILi128EEENS7_ILi64EEES8_EEELi128ENS_6half_tEfNS_4arch4Sm80ELb1ELb0ELb0ELb0ELb0ELb0ELb1ELb0EEENS1_21CollectiveEpilogueFwdINS6_IJS8_S8_S9_EEENS6_IJNS7_ILi1EEESH_SH_EEESB_SD_Li128ELb0ELb1ELb0ELb0EEENS1_30DynamicPersistentTileSchedulerILi128ELi128ELb0ELb1ELb0EEEEEEEEEvNT_6ParamsE)
        .other          _ZN7cutlass13device_kernelIN5flash19enable_sm80_to_sm89INS1_16FlashAttnFwdSm80INS1_25CollectiveMainloopFwdSm80ILi4ELi1ELb0EN4cute5tupleIJNS5_1CILi128EEENS7_ILi64EEES8_EEELi128ENS_6half_tEfNS_4arch4Sm80ELb1ELb0ELb0ELb0ELb0ELb0ELb1ELb0EEENS1_21CollectiveEpilogueFwdINS6_IJS8_S8_S9_EEENS6_IJNS7_ILi1EEESH_SH_EEESB_SD_Li128ELb0ELb1ELb0ELb0EEENS1_30DynamicPersistentTileSchedulerILi128ELi128ELb0ELb1ELb0EEEEEEEEEvNT_6ParamsE,@"STO_CUDA_ENTRY STV_DEFAULT"
_ZN7cutlass13device_kernelIN5flash19enable_sm80_to_sm89INS1_16FlashAttnFwdSm80INS1_25CollectiveMainloopFwdSm80ILi4ELi1ELb0EN4cute5tupleIJNS5_1CILi128EEENS7_ILi64EEES8_EEELi128ENS_6half_tEfNS_4arch4Sm80ELb1ELb0ELb0ELb0ELb0ELb0ELb1ELb0EEENS1_21CollectiveEpilogueFwdINS6_IJS8_S8_S9_EEENS6_IJNS7_ILi1EEESH_SH_EEESB_SD_Li128ELb0ELb1ELb0ELb0EEENS1_30DynamicPersistentTileSchedulerILi128ELi128ELb0ELb1ELb0EEEEEEEEEvNT_6ParamsE:
        /* <DEDUP_REMOVED lines=154> */
.L_x_3257:
        /* <DEDUP_REMOVED lines=19> */
.L_x_3169:
[----:B------:R-:W-:-:S04]  /*0ad0*/  MOV R0, c[0x0][0x554] ;  /* 0x0001550000007a02 */ /* 0x000fc80000000f00 */
[----:B------:R-:W-:Y:S02]  /*0ae0*/  ISETP.NE.AND P0, PT, R0, 0x1, PT ;  /* 0x000000010000780c */ /* 0x000fe40003f05270 */
[----:B------:R-:W-:-:S11]  /*0af0*/  MOV R0, R2 ;  /* 0x0000000200007202 */ /* 0x000fd60000000f00 */
[----:B------:R-:W-:-:S05]  /*0b00*/  @P0 IMAD.HI.U32 R4, R2, c[0x0][0x558], RZ ;  /* 0x0001560002040a27 */ /* 0x000fca00078e00ff */
[----:B------:R-:W-:-:S05]  /*0b10*/  @P0 SHF.R.U32.HI R0, RZ, c[0x0][0x55c], R4 ;  /* 0x00015700ff000a19 */ /* 0x000fca0000011604 */
[----:B------:R-:W-:Y:S02]  /*0b20*/  IMAD R4, R0, c[0x0][0x554], RZ ;  /* 0x0001550000047a24 */ /* 0x000fe400078e02ff */
.L_x_3170:
[----:B------:R-:W-:Y:S05]  /*0b30*/  BSYNC B0 ;  /* 0x0000000000007941 */ /* 0x000fea0003800000 */
.L_x_3168:
        /* <DEDUP_REMOVED lines=209> */
.L_x_3258:
[----:B------:R-:W-:Y:S05]  /*1850*/  BRA.DIV ~URZ, `(.L_x_3173) ;  /* 0x00010aa27f007947 */ /* 0x000fea000b800000 */
[----:B-1----:R1:W4:Y:S02]  /*1860*/  SHFL.IDX PT, R4, R3, RZ, 0x181f ;  /* 0x00181fff03047589 */ /* 0x00232400000e0000 */
.L_x_3259:
        /* <DEDUP_REMOVED lines=17> */
.L_x_3175:
[----:B------:R-:W-:Y:S05]  /*1980*/  BSYNC B0 ;  /* 0x0000000000007941 */ /* 0x000fea0003800000 */
.L_x_3174:
[----:B------:R-:W-:Y:S05]  /*1990*/  BRA.DIV ~URZ, `(.L_x_3176) ;  /* 0x000109c27f007947 */ /* 0x000fea000b800000 */
[----:B--23--:R2:W3:Y:S04]  /*19a0*/  SHFL.IDX PT, R5, R2, 0x1, 0x181f ;  /* 0x00381f0002057f89 */ /* 0x00c4e800000e0000 */
[----:B----4-:R2:W4:Y:S02]  /*19b0*/  SHFL.IDX PT, R4, R3, 0x1, 0x181f ;  /* 0x00381f0003047f89 */ /* 0x01052400000e0000 */
.L_x_3260:
        /* <DEDUP_REMOVED lines=16> */
.L_x_3178:
[----:B------:R-:W-:Y:S05]  /*1ac0*/  BSYNC B0 ;  /* 0x0000000000007941 */ /* 0x000fea0003800000 */
.L_x_3177:
[----:B------:R-:W-:Y:S05]  /*1ad0*/  BRA.DIV ~URZ, `(.L_x_3179) ;  /* 0x000109427f007947 */ /* 0x000fea000b800000 */
[----:B--23--:R2:W3:Y:S02]  /*1ae0*/  SHFL.IDX PT, R5, R2, 0x2, 0x181f ;  /* 0x00581f0002057f89 */ /* 0x00c4e400000e0000 */
.L_x_3261:
[----:B------:R-:W-:Y:S05]  /*1af0*/  BRA.DIV ~URZ, `(.L_x_3180) ;  /* 0x000109927f007947 */ /* 0x000fea000b800000 */
[----:B----4-:R4:W1:Y:S02]  /*1b00*/  SHFL.IDX PT, R4, R3, 0x2, 0x181f ;  /* 0x00581f0003047f89 */ /* 0x01086400000e0000 */
.L_x_3262:
        /* <DEDUP_REMOVED lines=16> */
.L_x_3182:
[----:B------:R-:W-:Y:S05]  /*1c10*/  BSYNC B0 ;  /* 0x0000000000007941 */ /* 0x000fea0003800000 */
.L_x_3181:
[----:B------:R-:W-:Y:S05]  /*1c20*/  BRA.DIV ~URZ, `(.L_x_3183) ;  /* 0x000108c27f007947 */ /* 0x000fea000b800000 */
[----:B-1-3--:R1:W3:Y:S04]  /*1c30*/  SHFL.IDX PT, R5, R2, 0x3, 0x181f ;  /* 0x00781f0002057f89 */ /* 0x00a2e800000e0000 */
[----:B------:R1:W2:Y:S02]  /*1c40*/  SHFL.IDX PT, R4, R3, 0x3, 0x181f ;  /* 0x00781f0003047f89 */ /* 0x0002a400000e0000 */
.L_x_3263:
        /* <DEDUP_REMOVED lines=16> */
.L_x_3185:
[----:B------:R-:W-:Y:S05]  /*1d50*/  BSYNC B0 ;  /* 0x0000000000007941 */ /* 0x000fea0003800000 */
.L_x_3184:
[----:B------:R-:W-:Y:S05]  /*1d60*/  BRA.DIV ~URZ, `(.L_x_3186) ;  /* 0x000108427f007947 */ /* 0x000fea000b800000 */
[----:B--23--:R2:W3:Y:S02]  /*1d70*/  SHFL.IDX PT, R5, R2, 0x4, 0x181f ;  /* 0x00981f0002057f89 */ /* 0x00c4e400000e0000 */
.L_x_3264:
[----:B------:R-:W-:Y:S05]  /*1d80*/  BRA.DIV ~URZ, `(.L_x_3187) ;  /* 0x000108927f007947 */ /* 0x000fea000b800000 */
[----:B------:R1:W2:Y:S02]  /*1d90*/  SHFL.IDX PT, R4, R3, 0x4, 0x181f ;  /* 0x00981f0003047f89 */ /* 0x0002a400000e0000 */
.L_x_3265:
        /* <DEDUP_REMOVED lines=16> */
.L_x_3189:
[----:B------:R-:W-:Y:S05]  /*1ea0*/  BSYNC B0 ;  /* 0x0000000000007941 */ /* 0x000fea0003800000 */
.L_x_3188:
[----:B------:R-:W-:Y:S05]  /*1eb0*/  BRA.DIV ~URZ, `(.L_x_3190) ;  /* 0x000107c27f007947 */ /* 0x000fea000b800000 */
[----:B--23--:R2:W3:Y:S04]  /*1ec0*/  SHFL.IDX PT, R5, R2, 0x5, 0x181f ;  /* 0x00b81f0002057f89 */ /* 0x00c4e800000e0000 */
[----:B------:R2:W1:Y:S02]  /*1ed0*/  SHFL.IDX PT, R4, R3, 0x5, 0x181f ;  /* 0x00b81f0003047f89 */ /* 0x00046400000e0000 */
.L_x_3266:
        /* <DEDUP_REMOVED lines=16> */
.L_x_3192:
[----:B------:R-:W-:Y:S05]  /*1fe0*/  BSYNC B0 ;  /* 0x0000000000007941 */ /* 0x000fea0003800000 */
.L_x_3191:
[----:B------:R-:W-:Y:S05]  /*1ff0*/  BRA.DIV ~URZ, `(.L_x_3193) ;  /* 0x000107427f007947 */ /* 0x000fea000b800000 */
[----:B-1-3--:R1:W3:Y:S02]  /*2000*/  SHFL.IDX PT, R5, R2, 0x6, 0x181f ;  /* 0x00d81f0002057f89 */ /* 0x00a2e400000e0000 */
.L_x_3267:
[----:B------:R-:W-:Y:S05]  /*2010*/  BRA.DIV ~URZ, `(.L_x_3194) ;  /* 0x000107927f007947 */ /* 0x000fea000b800000 */
[----:B------:R1:W2:Y:S02]  /*2020*/  SHFL.IDX PT, R4, R3, 0x6, 0x181f ;  /* 0x00d81f0003047f89 */ /* 0x0002a400000e0000 */
.L_x_3268:
        /* <DEDUP_REMOVED lines=16> */
.L_x_3196:
[----:B------:R-:W-:Y:S05]  /*2130*/  BSYNC B0 ;  /* 0x0000000000007941 */ /* 0x000fea0003800000 */
.L_x_3195:
[----:B------:R-:W-:Y:S05]  /*2140*/  BRA.DIV ~URZ, `(.L_x_3197) ;  /* 0x000106c27f007947 */ /* 0x000fea000b800000 */
[----:B--2---:R2:W1:Y:S04]  /*2150*/  SHFL.IDX PT, R6, R2, 0x7, 0x181f ;  /* 0x00f81f0002067f89 */ /* 0x00446800000e0000 */
[----:B-1--4-:R-:W1:Y:S02]  /*2160*/  SHFL.IDX PT, R3, R3, 0x7, 0x181f ;  /* 0x00f81f0003037f89 */ /* 0x012e6400000e0000 */
.L_x_3269:
        /* <DEDUP_REMOVED lines=33> */
[----:B------:R-:W-:-:S04]  /*2380*/  IMAD R3, R52, c[0x0][0x1e4], R2 ;  /* 0x0000790034037a24 */ /* 0x000fc800078e0202 */
[----:B------:R-:W-:-:S04]  /*2390*/  IMAD.IADD R3, R5, 0x1, R3 ;  /* 0x0000000105037824 */ /* 0x000fc800078e0203 */
[----:B------:R-:W-:Y:S01]  /*23a0*/  @P1 ISETP.GE.AND P0, PT, R154, c[0x0][0x1d4], PT ;  /* 0x000075009a001a0c */ /* 0x000fe20003f06270 */
[----:B------:R-:W-:Y:S01]  /*23b0*/  IMAD.MOV.U32 R54, RZ, RZ, c[0x0][0x1e0] ;  /* 0x00007800ff367624 */ /* 0x000fe200078e00ff */
[----:B------:R-:W-:Y:S01]  /*23c0*/  BAR.SYNC.DEFER_BLOCKING 0x0 ;  /* 0x0000000000007b1d */ /* 0x000fe20000010000 */
[----:B------:R-:W-:Y:S01]  /*23d0*/  ISETP.GE.AND P6, PT, R7, c[0x0][0x1d4], PT ;  /* 0x0000750007007a0c */ /* 0x000fe20003fc6270 */
[----:B------:R-:W-:Y:S01]  /*23e0*/  IMAD.MOV.U32 R55, RZ, RZ, c[0x0][0x1e4] ;  /* 0x00007900ff377624 */ /* 0x000fe200078e00ff */
[----:B------:R-:W-:Y:S01]  /*23f0*/  ISETP.GE.AND P5, PT, R0, 0x21, PT ;  /* 0x000000210000780c */ /* 0x000fe20003fa6270 */
[----:B------:R-:W-:-:S04]  /*2400*/  IMAD.WIDE.U32 R10, R54, 0x20, RZ ;  /* 0x00000020360a7825 */ /* 0x000fc800078e00ff */
[----:B------:R-:W-:-:S04]  /*2410*/  IMAD.MOV.U32 R152, RZ, RZ, -0x40 ;  /* 0xffffffc0ff987424 */ /* 0x000fc800078e00ff */
[----:B------:R-:W-:Y:S01]  /*2420*/  IMAD R53, R52, R152, c[0x0][0x1d0] ;  /* 0x0000740034357624 */ /* 0x000fe200078e0298 */
        /* <DEDUP_REMOVED lines=17> */
[----:B-1----:R-:W-:Y:S01]  /*2540*/  IMAD.SHL.U32 R4, R55, 0x20, RZ ;  /* 0x0000002037047824 */ /* 0x002fe200078e00ff */
[----:B------:R-:W-:Y:S02]  /*2550*/  @P3 ISETP.GE.AND P0, PT, R154, c[0x0][0x1d4], PT ;  /* 0x000075009a003a0c */ /* 0x000fe40003f06270 */
[----:B------:R2:W-:Y:S02]  /*2560*/  @P2 LDGSTS.E.BYPASS.LTC128B.128 [R248+0x6900], [R8.64+0x80], !P6 ;  /* 0x0690008008f82fae */ /* 0x0005e4000f101d46 */
[----:B------:R-:W-:Y:S02]  /*2570*/  @P5 IADD3.X R4, R3, R11, R4, P1, !PT ;  /* 0x0000000b03045210 */ /* 0x000fe40000ffe404 */
[----:B------:R-:W-:Y:S01]  /*2580*/  @P5 LEA R6, P1, R0, c[0x0][0x1c8], 0x1 ;  /* 0x0000720000065a11 */ /* 0x000fe200078208ff */
[----:B------:R-:W-:-:S03]  /*2590*/  @P3 IMAD.WIDE.U32 R2, R54, 0x30, R2 ;  /* 0x0000003036023825 */ /* 0x000fc600078e0002 */
[----:B------:R-:W-:Y:S01]  /*25a0*/  @P5 LEA.HI.X R7, R0, c[0x0][0x1cc], R4, 0x1, P1 ;  /* 0x0000730000075a11 */ /* 0x000fe200008f0c04 */
[----:B------:R-:W-:Y:S01]  /*25b0*/  @P3 IMAD R0, R55, 0x30, RZ ;  /* 0x0000003037003824 */ /* 0x000fe200078e02ff */
[----:B------:R-:W-:Y:S02]  /*25c0*/  @P5 ISETP.GE.AND P1, PT, R154, c[0x0][0x1d4], PT ;  /* 0x000075009a005a0c */ /* 0x000fe40003f26270 */
[----:B------:R-:W-:Y:S01]  /*25d0*/  @P3 LEA R4, P2, R2, c[0x0][0x1c8], 0x1 ;  /* 0x0000720002043a11 */ /* 0x000fe200078408ff */
[----:B------:R-:W-:-:S05]  /*25e0*/  @P3 IMAD.IADD R0, R3, 0x1, R0 ;  /* 0x0000000103003824 */ /* 0x000fca00078e0200 */
[----:B------:R-:W-:-:S05]  /*25f0*/  @P3 LEA.HI.X R5, R2, c[0x0][0x1cc], R0, 0x1, P2 ;  /* 0x0000730002053a11 */ /* 0x000fca00010f0c00 */
        /* <DEDUP_REMOVED lines=9> */
[----:B------:R-:W1:Y:S04]  /*2690*/  LDSM.16.M88.4 R12, [R228+0x800] ;  /* 0x00080000e40c783b */ /* 0x000e680000000200 */
[----:B--2---:R-:W2:Y:S04]  /*26a0*/  LDSM.16.M88.4 R8, [R235] ;  /* 0x00000000eb08783b */ /* 0x004ea80000000200 */
[----:B------:R-:W3:Y:S04]  /*26b0*/  LDSM.16.M88.4 R16, [R228] ;  /* 0x00000000e410783b */ /* 0x000ee80000000200 */
[----:B------:R-:W3:Y:S04]  /*26c0*/  LDSM.16.M88.4 R20, [R228+0x1000] ;  /* 0x00100000e414783b */ /* 0x000ee80000000200 */
[----:B------:R-:W3:Y:S01]  /*26d0*/  LDSM.16.M88.4 R28, [R228+0x1800] ;  /* 0x00180000e41c783b */ /* 0x000ee20000000200 */
[----:B------:R-:W-:Y:S01]  /*26e0*/  IMAD R0, R24, c[0x0][0x208], RZ ;  /* 0x0000820018007a24 */ /* 0x000fe200078e02ff */
[----:B------:R-:W-:-:S02]  /*26f0*/  ISETP.GE.AND P5, PT, R154, c[0x0][0x1d4], PT ;  /* 0x000075009a007a0c */ /* 0x000fc40003fa6270 */
[----:B------:R-:W-:Y:S01]  /*2700*/  LDSM.16.M88.4 R36, [R239] ;  /* 0x00000000ef24783b */ /* 0x000fe20000000200 */
[C---:B------:R-:W-:Y:S01]  /*2710*/  IMAD R0, R52.reuse, c[0x0][0x20c], R0 ;  /* 0x0000830034007a24 */ /* 0x040fe200078e0200 */
[-C--:B-1----:R-:W-:Y:S08]  /*2720*/  HMMA.16816.F32 R60, R4, R12.reuse, RZ ;  /* 0x0000000c043c723c */ /* 0x082ff000000018ff */
[----:B--2---:R-:W-:Y:S07]  /*2730*/  HMMA.16816.F32 R80, R8, R12, RZ ;  /* 0x0000000c0850723c */ /* 0x004fee00000018ff */
[----:B------:R-:W-:-:S04]  /*2740*/  IMAD.WIDE.U32 R12, R52, c[0x0][0x208], RZ ;  /* 0x00008200340c7a25 */ /* 0x000fc800078e00ff */
[----:B------:R-:W-:Y:S01]  /*2750*/  IMAD.IADD R0, R13, 0x1, R0 ;  /* 0x000000010d007824 */ /* 0x000fe200078e0200 */
[C---:B----4-:R-:W-:Y:S01]  /*2760*/  LEA R3, P0, R12.reuse, R32, 0x6 ;  /* 0x000000200c037211 */ /* 0x050fe200078030ff */
[----:B---3--:R-:W-:Y:S01]  /*2770*/  HMMA.16816.F32 R40, R4, R16, RZ ;  /* 0x000000100428723c */ /* 0x008fe200000018ff */
[----:B------:R-:W-:Y:S02]  /*2780*/  LDSM.16.M88.4 R32, [R247] ;  /* 0x00000000f720783b */ /* 0x000fe40000000200 */
[----:B-----5:R-:W-:Y:S01]  /*2790*/  LEA.HI.X R12, R12, R26, R0, 0x6, P0 ;  /* 0x0000001a0c0c7211 */ /* 0x020fe200000f3400 */
[----:B------:R-:W-:-:S04]  /*27a0*/  IMAD.IADD R0, R53, 0x1, -R25 ;  /* 0x0000000135007824 */ /* 0x000fc800078e0a19 */
[----:B------:R-:W-:Y:S01]  /*27b0*/  HMMA.16816.F32 R92, R8, R16, RZ ;  /* 0x00000010085c723c */ /* 0x000fe200000018ff */
[----:B------:R-:W-:Y:S06]  /*27c0*/  LDSM.16.M88.4 R24, [R246] ;  /* 0x00000000f618783b */ /* 0x000fec0000000200 */
[----:B------:R-:W-:Y:S02]  /*27d0*/  IMAD.MOV.U32 R17, RZ, RZ, c[0x0][0x208] ;  /* 0x00008200ff117624 */ /* 0x000fe400078e00ff */
[----:B------:R-:W-:Y:S01]  /*27e0*/  IMAD.MOV.U32 R16, RZ, RZ, 0x5 ;  /* 0x00000005ff107424 */ /* 0x000fe200078e00ff */
[----:B------:R-:W-:Y:S01]  /*27f0*/  HMMA.16816.F32 R44, R4, R20, RZ ;  /* 0x00000014042c723c */ /* 0x000fe200000018ff */
[----:B------:R-:W-:-:S02]  /*2800*/  LEA R2, P0, R3, c[0x0][0x1f8], 0x1 ;  /* 0x00007e0003027a11 */ /* 0x000fc400078008ff */
[C---:B------:R-:W-:Y:S02]  /*2810*/  ISETP.LT.OR P3, PT, R0.reuse, 0x1, P5 ;  /* 0x000000010000780c */ /* 0x040fe40002f61670 */
[C---:B------:R-:W-:Y:S01]  /*2820*/  SHF.L.U64.HI R16, R17.reuse, R16, c[0x0][0x20c] ;  /* 0x0000830011107619 */ /* 0x040fe20000010210 */
[----:B------:R-:W-:Y:S02]  /*2830*/  IMAD.SHL.U32 R17, R17, 0x20, RZ ;  /* 0x0000002011117824 */ /* 0x000fe400078e00ff */
[----:B------:R-:W-:Y:S01]  /*2840*/  HMMA.16816.F32 R48, R4, R28, RZ ;  /* 0x0000001c0430723c */ /* 0x000fe200000018ff */
[C---:B------:R-:W-:Y:S02]  /*2850*/  ISETP.LT.OR P2, PT, R0.reuse, 0x1, P6 ;  /* 0x000000010000780c */ /* 0x040fe40003741670 */
[----:B------:R-:W-:-:S05]  /*2860*/  ISETP.LT.OR P1, PT, R0, 0x11, P5 ;  /* 0x000000110000780c */ /* 0x000fca0002f21670 */
[----:B------:R-:W-:Y:S01]  /*2870*/  HMMA.16816.F32 R88, R4, R18, RZ ;  /* 0x000000120458723c */ /* 0x000fe200000018ff */
[----:B------:R-:W-:-:S07]  /*2880*/  LEA.HI.X R3, R3, c[0x0][0x1fc], R12, 0x1, P0 ;  /* 0x00007f0003037a11 */ /* 0x000fce00000f0c0c */
[C---:B------:R-:W-:Y:S08]  /*2890*/  HMMA.16816.F32 R100, R4.reuse, R14, RZ ;  /* 0x0000000e0464723c */ /* 0x040ff000000018ff */
[C---:B------:R-:W-:Y:S08]  /*28a0*/  HMMA.16816.F32 R104, R4.reuse, R22, RZ ;  /* 0x000000160468723c */ /* 0x040ff000000018ff */
[----:B------:R-:W-:Y:S01]  /*28b0*/  HMMA.16816.F32 R96, R4, R30, RZ ;  /* 0x0000001e0460723c */ /* 0x000fe200000018ff */
[----:B------:R-:W1:Y:S07]  /*28c0*/  LDSM.16.M88.4 R4, [R237+0x2000] ;  /* 0x00200000ed04783b */ /* 0x000e6e0000000200 */
[C---:B------:R-:W-:Y:S07]  /*28d0*/  HMMA.16816.F32 R84, R8.reuse, R14, RZ ;  /* 0x0000000e0854723c */ /* 0x040fee00000018ff */
[----:B------:R-:W-:Y:S01]  /*28e0*/  IADD3 R14, P0, R17, R2, RZ ;  /* 0x00000002110e7210 */ /* 0x000fe20007f1e0ff */
[----:B------:R-:W-:Y:S04]  /*28f0*/  HMMA.16816.F32 R108, R8, R18, RZ ;  /* 0x00000012086c723c */ /* 0x000fe800000018ff */
[----:B------:R-:W-:Y:S01]  /*2900*/  IMAD.X R15, R16, 0x1, R3, P0 ;  /* 0x00000001100f7824 */ /* 0x000fe200000e0603 */
[----:B------:R-:W-:-:S03]  /*2910*/  IADD3 R12, P0, R14, R17, RZ ;  /* 0x000000110e0c7210 */ /* 0x000fc60007f1e0ff */
[----:B------:R-:W-:Y:S02]  /*2920*/  HMMA.16816.F32 R76, R8, R20, RZ ;  /* 0x00000014084c723c */ /* 0x000fe400000018ff */
[----:B------:R-:W-:-:S06]  /*2930*/  IMAD.X R13, R15, 0x1, R16, P0 ;  /* 0x000000010f0d7824 */ /* 0x000fcc00000e0610 */
[C---:B------:R-:W-:Y:S01]  /*2940*/  HMMA.16816.F32 R72, R8.reuse, R22, RZ ;  /* 0x000000160848723c */ /* 0x040fe200000018ff */
[----:B------:R-:W2:Y:S07]  /*2950*/  LDSM.16.M88.4 R20, [R245] ;  /* 0x00000000f514783b */ /* 0x000eae0000000200 */
[C---:B------:R-:W-:Y:S08]  /*2960*/  HMMA.16816.F32 R68, R8.reuse, R28, RZ ;  /* 0x0000001c0844723c */ /* 0x040ff000000018ff */
[----:B------:R-:W-:Y:S01]  /*2970*/  HMMA.16816.F32 R64, R8, R30, RZ ;  /* 0x0000001e0840723c */ /* 0x000fe200000018ff */
[----:B------:R-:W3:Y:S04]  /*2980*/  LDSM.16.M88.4 R8, [R237] ;  /* 0x00000000ed08783b */ /* 0x000ee80000000200 */
[----:B------:R-:W-:Y:S01]  /*2990*/  @!PT LDS RZ, [RZ] ;  /* 0x00000000fffff984 */ /* 0x000fe20000000800 */
[----:B------:R-:W-:Y:S01]  /*29a0*/  @!PT LDS RZ, [RZ] ;  /* 0x00000000fffff984 */ /* 0x000fe20000000800 */
[----:B------:R-:W-:Y:S01]  /*29b0*/  @!PT LDS RZ, [RZ] ;  /* 0x00000000fffff984 */ /* 0x000fe20000000800 */
[----:B------:R4:W-:Y:S04]  /*29c0*/  LDGSTS.E.BYPASS.LTC128B.128 [R248+0x100], [R2.64], !P3 ;  /* 0x0010000002f87fae */ /* 0x0009e8000d901d46 */
[----:B------:R4:W-:Y:S04]  /*29d0*/  LDGSTS.E.BYPASS.LTC128B.128 [R248+0x2100], [R2.64+0x80], !P2 ;  /* 0x0210008002f87fae */ /* 0x0009e8000d101d46 */
[----:B------:R5:W-:Y:S01]  /*29e0*/  LDGSTS.E.BYPASS.LTC128B.128 [R248+0x900], [R14.64], !P1 ;  /* 0x009000000ef87fae */ /* 0x000be2000c901d46 */
[----:B------:R-:W-:-:S02]  /*29f0*/  ISETP.LT.OR P3, PT, R0, 0x11, P6 ;  /* 0x000000110000780c */ /* 0x000fc40003761670 */
[----:B-----5:R-:W-:Y:S02]  /*2a00*/  IADD3 R14, P2, P1, R17, 0x80, R2 ;  /* 0x00000080110e7810 */ /* 0x020fe4000795e002 */
[----:B----4-:R-:W-:Y:S02]  /*2a10*/  IADD3 R2, P0, R12, R17, RZ ;  /* 0x000000110c027210 */ /* 0x010fe40007f1e0ff */
[----:B------:R-:W-:Y:S02]  /*2a20*/  IADD3.X R15, R16, RZ, R3, P2, P1 ;  /* 0x000000ff100f7210 */ /* 0x000fe400017e2403 */
[C---:B------:R-:W-:Y:S01]  /*2a30*/  ISETP.LT.OR P1, PT, R0.reuse, 0x21, P5 ;  /* 0x000000210000780c */ /* 0x040fe20002f21670 */
[----:B------:R-:W-:Y:S01]  /*2a40*/  IMAD.X R3, R13, 0x1, R16, P0 ;  /* 0x000000010d037824 */ /* 0x000fe200000e0610 */
[----:B------:R-:W-:-:S03]  /*2a50*/  ISETP.LT.OR P0, PT, R0, 0x21, P6 ;  /* 0x000000210000780c */ /* 0x000fc60003701670 */
[----:B------:R4:W-:Y:S01]  /*2a60*/  LDGSTS.E.BYPASS.LTC128B.128 [R248+0x2900], [R14.64], !P3 ;  /* 0x029000000ef87fae */ /* 0x0009e2000d901d46 */
[C---:B------:R-:W-:Y:S02]  /*2a70*/  ISETP.LT.OR P5, PT, R0.reuse, 0x31, P5 ;  /* 0x000000310000780c */ /* 0x040fe40002fa1670 */
[----:B------:R-:W-:-:S05]  /*2a80*/  ISETP.LT.OR P2, PT, R0, 0x31, P6 ;  /* 0x000000310000780c */ /* 0x000fca0003741670 */
[----:B------:R4:W-:Y:S04]  /*2a90*/  LDGSTS.E.BYPASS.LTC128B.128 [R248+0x1100], [R12.64], !P1 ;  /* 0x011000000cf87fae */ /* 0x0009e8000c901d46 */
[----:B------:R4:W-:Y:S04]  /*2aa0*/  LDGSTS.E.BYPASS.LTC128B.128 [R248+0x3100], [R12.64+0x80], !P0 ;  /* 0x031000800cf87fae */ /* 0x0009e8000c101d46 */
[----:B------:R2:W-:Y:S04]  /*2ab0*/  LDGSTS.E.BYPASS.LTC128B.128 [R248+0x1900], [R2.64], !P5 ;  /* 0x0190000002f87fae */ /* 0x0005e8000e901d46 */
[----:B------:R2:W-:Y:S04]  /*2ac0*/  LDGSTS.E.BYPASS.LTC128B.128 [R248+0x3900], [R2.64+0x80], !P2 ;  /* 0x0390008002f87fae */ /* 0x0005e8000d101d46 */
[----:B------:R-:W-:Y:S04]  /*2ad0*/  LDSM.16.M88.4 R16, [R236+0x2000] ;  /* 0x00200000ec10783b */ /* 0x000fe80000000200 */
[----:B------:R-:W5:Y:S01]  /*2ae0*/  LDSM.16.M88.4 R56, [R234] ;  /* 0x00000000ea38783b */ /* 0x000f620000000200 */
[C---:B-1----:R-:W-:Y:S03]  /*2af0*/  HMMA.16816.F32 R60, R4.reuse, R32, R60 ;  /* 0x00000020043c723c */ /* 0x042fe6000000183c */
[----:B------:R-:W0:Y:S05]  /*2b00*/  LDGDEPBAR ;  /* 0x00000000000079af */ /* 0x000e2a0000000000 */
[C---:B----4-:R-:W-:Y:S01]  /*2b10*/  HMMA.16816.F32 R12, R4.reuse, R24, R44 ;  /* 0x00000018040c723c */ /* 0x050fe2000000182c */
[----:B------:R-:W1:Y:S07]  /*2b20*/  LDSM.16.M88.4 R44, [R234+0x1000] ;  /* 0x00100000ea2c783b */ /* 0x000e6e0000000200 */
[C---:B--2---:R-:W-:Y:S01]  /*2b30*/  HMMA.16816.F32 R124, R4.reuse, R20, R48 ;  /* 0x00000014047c723c */ /* 0x044fe20000001830 */
[----:B------:R-:W2:Y:S07]  /*2b40*/  LDSM.16.M88.4 R48, [R234+0x800] ;  /* 0x00080000ea30783b */ /* 0x000eae0000000200 */
[----:B------:R-:W-:Y:S08]  /*2b50*/  HMMA.16816.F32 R132, R4, R34, R100 ;  /* 0x000000220484723c */ /* 0x000ff00000001864 */
[C---:B---3--:R-:W-:Y:S08]  /*2b60*/  HMMA.16816.F32 R136, R8.reuse, R32, R80 ;  /* 0x000000200888723c */ /* 0x048ff00000001850 */
[----:B------:R-:W-:Y:S08]  /*2b70*/  HMMA.16816.F32 R148, R8, R20, R68 ;  /* 0x000000140894723c */ /* 0x000ff00000001844 */
[-C--:B------:R-:W-:Y:S01]  /*2b80*/  HMMA.16816.F32 R28, R4, R36.reuse, R40 ;  /* 0x00000024041c723c */ /* 0x080fe20000001828 */
[----:B------:R-:W3:Y:S07]  /*2b90*/  LDSM.16.M88.4 R40, [R234+0x1800] ;  /* 0x00180000ea28783b */ /* 0x000eee0000000200 */
[C---:B------:R-:W-:Y:S08]  /*2ba0*/  HMMA.16816.F32 R100, R8.reuse, R36, R92 ;  /* 0x000000240864723c */ /* 0x040ff0000000185c */
[C---:B------:R-:W-:Y:S08]  /*2bb0*/  HMMA.16816.F32 R144, R8.reuse, R24, R76 ;  /* 0x000000180890723c */ /* 0x040ff0000000184c */
[C---:B------:R-:W-:Y:S08]  /*2bc0*/  HMMA.16816.F32 R68, R8.reuse, R38, R108 ;  /* 0x000000260844723c */ /* 0x040ff0000000186c */
[C---:B------:R-:W-:Y:S08]  /*2bd0*/  HMMA.16816.F32 R32, R8.reuse, R34, R84 ;  /* 0x000000220820723c */ /* 0x040ff00000001854 */
[C---:B------:R-:W-:Y:S08]  /*2be0*/  HMMA.16816.F32 R116, R8.reuse, R26, R72 ;  /* 0x0000001a0874723c */ /* 0x040ff00000001848 */
[----:B------:R-:W-:Y:S01]  /*2bf0*/  HMMA.16816.F32 R112, R8, R22, R64 ;  /* 0x000000160870723c */ /* 0x000fe20000001840 */
[----:B------:R-:W4:Y:S07]  /*2c00*/  LDSM.16.M88.4 R8, [R236] ;  /* 0x00000000ec08783b */ /* 0x000f2e0000000200 */
[C---:B------:R-:W-:Y:S01]  /*2c10*/  HMMA.16816.F32 R140, R4.reuse, R38, R88 ;  /* 0x00000026048c723c */ /* 0x040fe20000001858 */
[----:B------:R-:W-:Y:S07]  /*2c20*/  LDSM.16.M88.4 R36, [R231+0x1800] ;  /* 0x00180000e724783b */ /* 0x000fee0000000200 */
[C---:B------:R-:W-:Y:S01]  /*2c30*/  HMMA.16816.F32 R128, R4.reuse, R26, R104 ;  /* 0x0000001a0480723c */ /* 0x040fe20000001868 */
[----:B------:R-:W-:Y:S07]  /*2c40*/  LDSM.16.M88.4 R24, [R231+0x800] ;  /* 0x00080000e718783b */ /* 0x000fee0000000200 */
[----:B------:R-:W-:Y:S01]  /*2c50*/  HMMA.16816.F32 R120, R4, R22, R96 ;  /* 0x000000160478723c */ /* 0x000fe20000001860 */
[----:B------:R-:W-:Y:S04]  /*2c60*/  LDSM.16.M88.4 R4, [R238+0x2000] ;  /* 0x00200000ee04783b */ /* 0x000fe80000000200 */
[----:B------:R-:W-:Y:S03]  /*2c70*/  LDSM.16.M88.4 R20, [R231+0x1000] ;  /* 0x00100000e714783b */ /* 0x000fe60000000200 */
[C---:B-----5:R-:W-:Y:S01]  /*2c80*/  HMMA.16816.F32 R108, R16.reuse, R56, R28 ;  /* 0x00000038106c723c */ /* 0x060fe2000000181c */
[----:B------:R-:W5:Y:S07]  /*2c90*/  LDSM.16.M88.4 R28, [R231] ;  /* 0x00000000e71c783b */ /* 0x000f6e0000000200 */
[C---:B-1----:R-:W-:Y:S01]  /*2ca0*/  HMMA.16816.F32 R88, R16.reuse, R44, R12 ;  /* 0x0000002c1058723c */ /* 0x042fe2000000180c */
[----:B------:R-:W1:Y:S07]  /*2cb0*/  LDSM.16.M88.4 R12, [R238] ;  /* 0x00000000ee0c783b */ /* 0x000e6e0000000200 */
[C---:B--2---:R-:W-:Y:S08]  /*2cc0*/  HMMA.16816.F32 R104, R16.reuse, R48, R60 ;  /* 0x000000301068723c */ /* 0x044ff0000000183c */
[C---:B---3--:R-:W-:Y:S08]  /*2cd0*/  HMMA.16816.F32 R80, R16.reuse, R40, R124 ;  /* 0x000000281050723c */ /* 0x048ff0000000187c */
        /* <DEDUP_REMOVED lines=9> */
[C---:B------:R-:W-:Y:S01]  /*2d70*/  HMMA.16816.F32 R32, R8.reuse, R46, R116 ;  /* 0x0000002e0820723c */ /* 0x040fe20000001874 */
[----:B------:R-:W-:Y:S07]  /*2d80*/  LDSM.16.M88.4 R44, [R228+0x2000] ;  /* 0x00200000e42c783b */ /* 0x000fee0000000200 */
[C---:B------:R-:W-:Y:S08]  /*2d90*/  HMMA.16816.F32 R48, R8.reuse, R40, R148 ;  /* 0x000000280830723c */ /* 0x040ff00000001894 */
[----:B------:R-:W-:Y:S01]  /*2da0*/  HMMA.16816.F32 R16, R8, R42, R112 ;  /* 0x0000002a0810723c */ /* 0x000fe20000001870 */
[----:B------:R-:W2:Y:S04]  /*2db0*/  LDSM.16.M88.4 R8, [R235+0x6000] ;  /* 0x00600000eb08783b */ /* 0x000ea80000000200 */
[----:B------:R-:W3:Y:S03]  /*2dc0*/  LDSM.16.M88.4 R40, [R228+0x2800] ;  /* 0x00280000e428783b */ /* 0x000ee60000000200 */
[C---:B-----5:R-:W-:Y:S08]  /*2dd0*/  HMMA.16816.F32 R68, R4.reuse, R28, R108 ;  /* 0x0000001c0444723c */ /* 0x060ff0000000186c */
[C---:B------:R-:W-:Y:S08]  /*2de0*/  HMMA.16816.F32 R124, R4.reuse, R24, R104 ;  /* 0x00000018047c723c */ /* 0x040ff00000001868 */
[C---:B------:R-:W-:Y:S08]  /*2df0*/  HMMA.16816.F32 R120, R4.reuse, R26, R92 ;  /* 0x0000001a0478723c */ /* 0x040ff0000000185c */
[----:B------:R-:W-:Y:S08]  /*2e00*/  HMMA.16816.F32 R136, R4, R36, R80 ;  /* 0x000000240488723c */ /* 0x000ff00000001850 */
[C---:B-1----:R-:W-:Y:S08]  /*2e10*/  HMMA.16816.F32 R132, R12.reuse, R28, R100 ;  /* 0x0000001c0c84723c */ /* 0x042ff00000001864 */
[C---:B------:R-:W-:Y:S08]  /*2e20*/  HMMA.16816.F32 R128, R12.reuse, R30, R76 ;  /* 0x0000001e0c80723c */ /* 0x040ff0000000184c */
[C---:B------:R-:W-:Y:S08]  /*2e30*/  HMMA.16816.F32 R116, R12.reuse, R24, R64 ;  /* 0x000000180c74723c */ /* 0x040ff00000001840 */
[C---:B------:R-:W-:Y:S01]  /*2e40*/  HMMA.16816.F32 R112, R12.reuse, R26, R60 ;  /* 0x0000001a0c70723c */ /* 0x040fe2000000183c */
[----:B------:R-:W-:Y:S04]  /*2e50*/  LDSM.16.M88.4 R24, [R243] ;  /* 0x00000000f318783b */ /* 0x000fe80000000200 */
[----:B------:R-:W-:Y:S03]  /*2e60*/  LDSM.16.M88.4 R60, [R241] ;  /* 0x00000000f13c783b */ /* 0x000fe60000000200 */
[C---:B------:R-:W-:Y:S08]  /*2e70*/  HMMA.16816.F32 R108, R12.reuse, R20, R56 ;  /* 0x000000140c6c723c */ /* 0x040ff00000001838 */
[C---:B------:R-:W-:Y:S01]  /*2e80*/  HMMA.16816.F32 R104, R12.reuse, R22, R32 ;  /* 0x000000160c68723c */ /* 0x040fe20000001820 */
[----:B------:R-:W-:Y:S07]  /*2e90*/  LDSM.16.M88.4 R32, [R228+0x3000] ;  /* 0x00300000e420783b */ /* 0x000fee0000000200 */
[C---:B------:R-:W-:Y:S01]  /*2ea0*/  HMMA.16816.F32 R92, R12.reuse, R36, R48 ;  /* 0x000000240c5c723c */ /* 0x040fe20000001830 */
[----:B------:R-:W-:Y:S07]  /*2eb0*/  LDSM.16.M88.4 R48, [R242] ;  /* 0x00000000f230783b */ /* 0x000fee0000000200 */
[----:B------:R-:W-:Y:S01]  /*2ec0*/  HMMA.16816.F32 R80, R12, R38, R16 ;  /* 0x000000260c50723c */ /* 0x000fe20000001810 */
[----:B------:R-:W1:Y:S04]  /*2ed0*/  LDSM.16.M88.4 R12, [R235+0x4000] ;  /* 0x00400000eb0c783b */ /* 0x000e680000000200 */
[----:B------:R-:W4:Y:S03]  /*2ee0*/  LDSM.16.M88.4 R16, [R228+0x3800] ;  /* 0x00380000e410783b */ /* 0x000f260000000200 */
[C---:B------:R-:W-:Y:S01]  /*2ef0*/  HMMA.16816.F32 R96, R4.reuse, R30, R96 ;  /* 0x0000001e0460723c */ /* 0x040fe20000001860 */
[----:B------:R-:W-:Y:S07]  /*2f00*/  LDSM.16.M88.4 R28, [R244] ;  /* 0x00000000f41c783b */ /* 0x000fee0000000200 */
[C---:B------:R-:W-:Y:S08]  /*2f10*/  HMMA.16816.F32 R140, R4.reuse, R22, R84 ;  /* 0x00000016048c723c */ /* 0x040ff00000001854 */
[C---:B------:R-:W-:Y:S01]  /*2f20*/  HMMA.16816.F32 R88, R4.reuse, R20, R88 ;  /* 0x000000140458723c */ /* 0x040fe20000001858 */
[----:B------:R-:W-:Y:S07]  /*2f30*/  LDSM.16.M88.4 R20, [R237+0x4000] ;  /* 0x00400000ed14783b */ /* 0x000fee0000000200 */
[----:B------:R-:W-:Y:S01]  /*2f40*/  HMMA.16816.F32 R84, R4, R38, R72 ;  /* 0x000000260454723c */ /* 0x000fe20000001848 */
[----:B------:R-:W5:Y:S07]  /*2f50*/  LDSM.16.M88.4 R4, [R237+0x6000] ;  /* 0x00600000ed04783b */ /* 0x000f6e0000000200 */
[C---:B--2---:R-:W-:Y:S08]  /*2f60*/  HMMA.16816.F32 R72, R8.reuse, R44, R68 ;  /* 0x0000002c0848723c */ /* 0x044ff00000001844 */
[C---:B------:R-:W-:Y:S08]  /*2f70*/  HMMA.16816.F32 R68, R8.reuse, R46, R96 ;  /* 0x0000002e0844723c */ /* 0x040ff00000001860 */
[C---:B---3--:R-:W-:Y:S08]  /*2f80*/  HMMA.16816.F32 R64, R8.reuse, R40, R124 ;  /* 0x000000280840723c */ /* 0x048ff0000000187c */
[----:B------:R-:W-:Y:S08]  /*2f90*/  HMMA.16816.F32 R56, R8, R42, R120 ;  /* 0x0000002a0838723c */ /* 0x000ff00000001878 */
[C---:B-1----:R-:W-:Y:S08]  /*2fa0*/  HMMA.16816.F32 R76, R12.reuse, R44, R132 ;  /* 0x0000002c0c4c723c */ /* 0x042ff00000001884 */
[C---:B------:R-:W-:Y:S08]  /*2fb0*/  HMMA.16816.F32 R36, R12.reuse, R40, R116 ;  /* 0x000000280c24723c */ /* 0x040ff00000001874 */
[C---:B------:R-:W-:Y:S08]  /*2fc0*/  HMMA.16816.F32 R44, R12.reuse, R46, R128 ;  /* 0x0000002e0c2c723c */ /* 0x040ff00000001880 */
[----:B------:R-:W-:Y:S08]  /*2fd0*/  HMMA.16816.F32 R40, R12, R42, R112 ;  /* 0x0000002a0c28723c */ /* 0x000ff00000001870 */
[C---:B------:R-:W-:Y:S08]  /*2fe0*/  HMMA.16816.F32 R88, R8.reuse, R32, R88 ;  /* 0x000000200858723c */ /* 0x040ff00000001858 */
[C---:B------:R-:W-:Y:S08]  /*2ff0*/  HMMA.16816.F32 R100, R8.reuse, R34, R140 ;  /* 0x000000220864723c */ /* 0x040ff0000000188c */
[C---:B----4-:R-:W-:Y:S08]  /*3000*/  HMMA.16816.F32 R96, R8.reuse, R16, R136 ;  /* 0x000000100860723c */ /* 0x050ff00000001888 */
[----:B------:R-:W-:Y:S08]  /*3010*/  HMMA.16816.F32 R84, R8, R18, R84 ;  /* 0x000000120854723c */ /* 0x000ff00000001854 */
[C---:B------:R-:W-:Y:S08]  /*3020*/  HMMA.16816.F32 R8, R12.reuse, R32, R108 ;  /* 0x000000200c08723c */ /* 0x040ff0000000186c */
[C---:B------:R-:W-:Y:S08]  /*3030*/  HMMA.16816.F32 R32, R12.reuse, R34, R104 ;  /* 0x000000220c20723c */ /* 0x040ff00000001868 */
[C---:B------:R-:W-:Y:S08]  /*3040*/  HMMA.16816.F32 R92, R12.reuse, R16, R92 ;  /* 0x000000100c5c723c */ /* 0x040ff0000000185c */
[----:B------:R-:W-:Y:S01]  /*3050*/  HMMA.16816.F32 R80, R12, R18, R80 ;  /* 0x000000120c50723c */ /* 0x000fe20000001850 */
[----:B------:R-:W-:Y:S04]  /*3060*/  LDSM.16.M88.4 R16, [R236+0x6000] ;  /* 0x00600000ec10783b */ /* 0x000fe80000000200 */
[----:B------:R-:W-:Y:S03]  /*3070*/  LDSM.16.M88.4 R12, [R236+0x4000] ;  /* 0x00400000ec0c783b */ /* 0x000fe60000000200 */
[----:B-----5:R-:W-:Y:S01]  /*3080*/  HMMA.16816.F32 R140, R4, R26, R56 ;  /* 0x0000001a048c723c */ /* 0x020fe20000001838 */
[----:B------:R-:W1:Y:S07]  /*3090*/  LDSM.16.M88.4 R56, [R234+0x2000] ;  /* 0x00200000ea38783b */ /* 0x000e6e0000000200 */
[C---:B------:R-:W-:Y:S01]  /*30a0*/  HMMA.16816.F32 R120, R20.reuse, R30, R44 ;  /* 0x0000001e1478723c */ /* 0x040fe2000000182c */
[----:B------:R-:W2:Y:S07]  /*30b0*/  LDSM.16.M88.4 R44, [R234+0x2800] ;  /* 0x00280000ea2c783b */ /* 0x000eae0000000200 */
[C---:B------:R-:W-:Y:S01]  /*30c0*/  HMMA.16816.F32 R116, R20.reuse, R24, R36 ;  /* 0x000000181474723c */ /* 0x040fe20000001824 */
[----:B------:R-:W-:Y:S07]  /*30d0*/  LDSM.16.M88.4 R36, [R234+0x3800] ;  /* 0x00380000ea24783b */ /* 0x000fee0000000200 */
[----:B------:R-:W-:Y:S01]  /*30e0*/  HMMA.16816.F32 R112, R20, R26, R40 ;  /* 0x0000001a1470723c */ /* 0x000fe20000001828 */
[----:B------:R-:W3:Y:S07]  /*30f0*/  LDSM.16.M88.4 R40, [R234+0x3000] ;  /* 0x00300000ea28783b */ /* 0x000eee0000000200 */
[C---:B------:R-:W-:Y:S08]  /*3100*/  HMMA.16816.F32 R72, R4.reuse, R28, R72 ;  /* 0x0000001c0448723c */ /* 0x040ff00000001848 */
[C---:B------:R-:W-:Y:S01]  /*3110*/  HMMA.16816.F32 R144, R4.reuse, R24, R64 ;  /* 0x000000180490723c */ /* 0x040fe20000001840 */
[----:B------:R-:W-:Y:S07]  /*3120*/  LDSM.16.M88.4 R24, [R231+0x3000] ;  /* 0x00300000e718783b */ /* 0x000fee0000000200 */
[C---:B------:R-:W-:Y:S08]  /*3130*/  HMMA.16816.F32 R148, R4.reuse, R30, R68 ;  /* 0x0000001e0494723c */ /* 0x040ff00000001844 */
        /* <DEDUP_REMOVED lines=8> */
[----:B------:R-:W-:Y:S07]  /*31c0*/  LDSM.16.M88.4 R8, [R238+0x4000] ;  /* 0x00400000ee08783b */ /* 0x000fee0000000200 */
[C---:B------:R-:W-:Y:S01]  /*31d0*/  HMMA.16816.F32 R104, R20.reuse, R50, R32 ;  /* 0x000000321468723c */ /* 0x040fe20000001820 */
[----:B------:R-:W-:Y:S07]  /*31e0*/  LDSM.16.M88.4 R32, [R231+0x2000] ;  /* 0x00200000e720783b */ /* 0x000fee0000000200 */
[C---:B------:R-:W-:Y:S08]  /*31f0*/  HMMA.16816.F32 R100, R20.reuse, R60, R92 ;  /* 0x0000003c1464723c */ /* 0x040ff0000000185c */
[----:B------:R-:W-:Y:S01]  /*3200*/  HMMA.16816.F32 R68, R20, R62, R80 ;  /* 0x0000003e1444723c */ /* 0x000fe20000001850 */
[----:B------:R-:W4:Y:S01]  /*3210*/  LDSM.16.M88.4 R20, [R231+0x3800] ;  /* 0x00380000e714783b */ /* 0x000f220000000200 */
[----:B------:R-:W-:Y:S01]  /*3220*/  ISETP.GE.AND P0, PT, R187, 0x2, PT ;  /* 0x00000002bb00780c */ /* 0x000fe20003f06270 */
[----:B------:R-:W-:-:S05]  /*3230*/  DEPBAR.LE SB0, 0x0 ;  /* 0x000080000000791a */ /* 0x000fca0000000000 */
[C---:B-1----:R-:W-:Y:S08]  /*3240*/  HMMA.16816.F32 R96, R16.reuse, R56, R72 ;  /* 0x000000381060723c */ /* 0x042ff00000001848 */
[C---:B------:R-:W-:Y:S08]  /*3250*/  HMMA.16816.F32 R92, R16.reuse, R58, R148 ;  /* 0x0000003a105c723c */ /* 0x040ff00000001894 */
[C---:B--2---:R-:W-:Y:S08]  /*3260*/  HMMA.16816.F32 R88, R16.reuse, R44, R144 ;  /* 0x0000002c1058723c */ /* 0x044ff00000001890 */
        /* <DEDUP_REMOVED lines=13> */
[----:B------:R-:W-:Y:S07]  /*3340*/  BSSY B0, `(.L_x_3198) ;  /* 0x0000034000007945 */ /* 0x000fee0003800000 */
[----:B----4-:R-:W-:Y:S08]  /*3350*/  HMMA.16816.F32 R68, R4, R22, R64 ;  /* 0x000000160444723c */ /* 0x010ff00000001840 */
        /* <DEDUP_REMOVED lines=50> */
.L_x_3199:
[----:B------:R-:W-:Y:S05]  /*3680*/  BSYNC B0 ;  /* 0x0000000000007941 */ /* 0x000fea0003800000 */
.L_x_3198:
[----:B------:R-:W2:Y:S04]  /*3690*/  LDL R0, [R1+0x58] ;  /* 0x0000580001007983 */ /* 0x000ea80000100800 */
[----:B------:R-:W2:Y:S04]  /*36a0*/  LDL R204, [R1+0x44] ;  /* 0x0000440001cc7983 */ /* 0x000ea80000100800 */
[----:B-1----:R-:W3:Y:S04]  /*36b0*/  LDL R4, [R1+0x54] ;  /* 0x0000540001047983 */ /* 0x002ee80000100800 */
[----:B------:R-:W-:Y:S04]  /*36c0*/  LDSM.16.MT88.4 R100, [R233+0x2000] ;  /* 0x00200000e964783b */ /* 0x000fe80000004200 */
[----:B------:R-:W-:Y:S04]  /*36d0*/  LDSM.16.MT88.4 R116, [R232+0x2000] ;  /* 0x00200000e874783b */ /* 0x000fe80000004200 */
[----:B------:R-:W0:Y:S01]  /*36e0*/  LDGDEPBAR ;  /* 0x00000000000079af */ /* 0x000e220000000000 */
[----:B--2---:R-:W-:-:S04]  /*36f0*/  IMAD.IADD R0, R0, 0x1, R204 ;  /* 0x0000000100007824 */ /* 0x004fc800078e02cc */
[----:B------:R-:W-:-:S05]  /*3700*/  @P4 IMAD.HI.U32 R2, R0, c[0x0][0x2c8], RZ ;  /* 0x0000b20000024a27 */ /* 0x000fca00078e00ff */
[----:B------:R-:W-:-:S05]  /*3710*/  @P4 SHF.R.U32.HI R0, RZ, c[0x0][0x2cc], R2 ;  /* 0x0000b300ff004a19 */ /* 0x000fca0000011602 */
[----:B------:R-:W1:Y:S04]  /*3720*/  SHFL.IDX PT, R2, R0, RZ, 0x1c1f ;  /* 0x001c1fff00027589 */ /* 0x000e6800000e0000 */
[----:B------:R-:W2:Y:S04]  /*3730*/  SHFL.IDX PT, R3, R0, 0x1, 0x1c1f ;  /* 0x003c1f0000037f89 */ /* 0x000ea800000e0000 */
[----:B------:R-:W4:Y:S04]  /*3740*/  SHFL.IDX PT, R6, R0, 0x2, 0x1c1f ;  /* 0x005c1f0000067f89 */ /* 0x000f2800000e0000 */
[----:B------:R1:W2:Y:S02]  /*3750*/  SHFL.IDX PT, R5, R0, 0x3, 0x1c1f ;  /* 0x007c1f0000057f89 */ /* 0x0002a400000e0000 */
[----:B-1----:R-:W-:-:S05]  /*3760*/  IMAD R0, R52, R152, 0x1 ;  /* 0x0000000134007424 */ /* 0x002fca00078e0298 */
[----:B---3--:R-:W-:-:S04]  /*3770*/  IADD3 R0, -R4, c[0x0][0x1d0], R0 ;  /* 0x0000740004007a10 */ /* 0x008fc80007ffe100 */
[----:B------:R-:W-:Y:S01]  /*3780*/  IADD3 R0, R0, -c[0x0][0x168], RZ ;  /* 0x80005a0000007a10 */ /* 0x000fe20007ffe0ff */
[----:B------:R-:W-:-:S04]  /*3790*/  IMAD.IADD R4, R53, 0x1, -R4 ;  /* 0x0000000135047824 */ /* 0x000fc800078e0a04 */
[----:B------:R-:W-:-:S05]  /*37a0*/  IMAD.IADD R2, R0, 0x1, R2 ;  /* 0x0000000100027824 */ /* 0x000fca00078e0202 */
[----:B------:R-:W-:Y:S01]  /*37b0*/  IMNMX R2, R4, R2, PT ;  /* 0x0000000204027217 */ /* 0x000fe20003800200 */
[C---:B--2---:R-:W-:Y:S02]  /*37c0*/  IMAD.IADD R3, R0.reuse, 0x1, R3 ;  /* 0x0000000100037824 */ /* 0x044fe400078e0203 */
[----:B----4-:R-:W-:Y:S01]  /*37d0*/  IMAD.IADD R6, R0, 0x1, R6 ;  /* 0x0000000100067824 */ /* 0x010fe200078e0206 */
[C---:B------:R-:W-:Y:S02]  /*37e0*/  ISETP.GT.AND P2, PT, R2.reuse, RZ, PT ;  /* 0x000000ff0200720c */ /* 0x040fe40003f44270 */
[----:B------:R-:W-:Y:S01]  /*37f0*/  ISETP.GT.AND P0, PT, R2, 0x1, PT ;  /* 0x000000010200780c */ /* 0x000fe20003f04270 */
[----:B------:R-:W-:Y:S01]  /*3800*/  IMAD.IADD R5, R0, 0x1, R5 ;  /* 0x0000000100057824 */ /* 0x000fe200078e0205 */
[----:B------:R-:W-:Y:S02]  /*3810*/  ISETP.GT.AND P1, PT, R2, 0x8, PT ;  /* 0x000000080200780c */ /* 0x000fe40003f24270 */
[----:B------:R-:W-:-:S02]  /*3820*/  FSEL R7, R60, -INF , P2 ;  /* 0xff8000003c077808 */ /* 0x000fc40001000000 */
[----:B------:R-:W-:Y:S02]  /*3830*/  FSEL R8, R61, -INF , P0 ;  /* 0xff8000003d087808 */ /* 0x000fe40000000000 */
[C---:B------:R-:W-:Y:S02]  /*3840*/  IMNMX R0, R4.reuse, R3, PT ;  /* 0x0000000304007217 */ /* 0x040fe40003800200 */
[C---:B------:R-:W-:Y:S02]  /*3850*/  IMNMX R3, R4.reuse, R6, PT ;  /* 0x0000000604037217 */ /* 0x040fe40003800200 */
[----:B------:R-:W-:Y:S02]  /*3860*/  IMNMX R4, R4, R5, PT ;  /* 0x0000000504047217 */ /* 0x000fe40003800200 */
[----:B------:R-:W-:Y:S02]  /*3870*/  ISETP.GT.AND P3, PT, R2, 0x9, PT ;  /* 0x000000090200780c */ /* 0x000fe40003f64270 */
[----:B------:R-:W-:-:S02]  /*3880*/  FSEL R9, R56, -INF , P1 ;  /* 0xff80000038097808 */ /* 0x000fc40000800000 */
[----:B------:R-:W-:Y:S02]  /*3890*/  FMNMX.FTZ R5, R7, R8, !PT ;  /* 0x0000000807057209 */ /* 0x000fe40007810000 */
[----:B------:R-:W-:Y:S02]  /*38a0*/  ISETP.GT.AND P1, PT, R0, 0x1, PT ;  /* 0x000000010000780c */ /* 0x000fe40003f24270 */
[----:B------:R-:W-:Y:S02]  /*38b0*/  ISETP.GT.AND P0, PT, R2, 0x10, PT ;  /* 0x000000100200780c */ /* 0x000fe40003f04270 */
[----:B------:R-:W-:Y:S02]  /*38c0*/  FSEL R10, R57, -INF , P3 ;  /* 0xff800000390a7808 */ /* 0x000fe40001800000 */
        /* <DEDUP_REMOVED lines=10> */
[----:B------:R-:W-:Y:S02]  /*3970*/  FMNMX.FTZ R5, R12, R5, !PT ;  /* 0x000000050c057209 */ /* 0x000fe40007810000 */
[C---:B------:R-:W-:Y:S02]  /*3980*/  ISETP.GT.AND P2, PT, R0.reuse, RZ, PT ;  /* 0x000000ff0000720c */ /* 0x040fe40003f44270 */
[----:B------:R-:W-:Y:S02]  /*3990*/  ISETP.GT.AND P0, PT, R0, 0x9, PT ;  /* 0x000000090000780c */ /* 0x000fe40003f04270 */
[----:B------:R-:W-:-:S02]  /*39a0*/  ISETP.GT.AND P1, PT, R2, 0x20, PT ;  /* 0x000000200200780c */ /* 0x000fc40003f24270 */
[----:B------:R-:W-:Y:S02]  /*39b0*/  FSEL R14, R49, -INF , P3 ;  /* 0xff800000310e7808 */ /* 0x000fe40001800000 */
[----:B------:R-:W-:Y:S02]  /*39c0*/  FMNMX.FTZ R5, R13, R5, !PT ;  /* 0x000000050d057209 */ /* 0x000fe40007810000 */
[----:B------:R-:W-:Y:S02]  /*39d0*/  FSEL R25, R62, -INF , P2 ;  /* 0xff8000003e197808 */ /* 0x000fe40001000000 */
[----:B------:R-:W-:Y:S02]  /*39e0*/  ISETP.GT.AND P2, PT, R0, 0x8, PT ;  /* 0x000000080000780c */ /* 0x000fe40003f44270 */
        /* <DEDUP_REMOVED lines=14> */
[C---:B------:R-:W-:Y:S02]  /*3ad0*/  ISETP.GT.AND P5, PT, R2.reuse, 0x31, PT ;  /* 0x000000310200780c */ /* 0x040fe40003fa4270 */
[C---:B------:R-:W-:Y:S02]  /*3ae0*/  ISETP.GT.AND P3, PT, R2.reuse, 0x38, PT ;  /* 0x000000380200780c */ /* 0x040fe40003f64270 */
[----:B------:R-:W-:Y:S02]  /*3af0*/  ISETP.GT.AND P2, PT, R2, 0x39, PT ;  /* 0x000000390200780c */ /* 0x000fe40003f44270 */
[----:B------:R-:W-:Y:S02]  /*3b00*/  FSEL R162, R40, -INF , P0 ;  /* 0xff80000028a27808 */ /* 0x000fe40000000000 */
[----:B------:R-:W-:Y:S02]  /*3b10*/  FMNMX.FTZ R2, R164, R5, !PT ;  /* 0x00000005a4027209 */ /* 0x000fe40007810000 */
[----:B------:R-:W-:-:S02]  /*3b20*/  FSEL R161, R41, -INF , P5 ;  /* 0xff80000029a17808 */ /* 0x000fc40002800000 */
[----:B------:R-:W-:Y:S02]  /*3b30*/  FMNMX.FTZ R2, R162, R2, !PT ;  /* 0x00000002a2027209 */ /* 0x000fe40007810000 */
[----:B------:R-:W-:Y:S02]  /*3b40*/  FSEL R159, R32, -INF , P3 ;  /* 0xff800000209f7808 */ /* 0x000fe40001800000 */
[----:B------:R-:W-:Y:S02]  /*3b50*/  FMNMX.FTZ R2, R161, R2, !PT ;  /* 0x00000002a1027209 */ /* 0x000fe40007810000 */
[----:B------:R-:W-:Y:S02]  /*3b60*/  ISETP.GT.AND P0, PT, R0, 0x11, PT ;  /* 0x000000110000780c */ /* 0x000fe40003f04270 */
[----:B------:R-:W-:Y:S02]  /*3b70*/  FSEL R157, R33, -INF , P2 ;  /* 0xff800000219d7808 */ /* 0x000fe40001000000 */
[----:B------:R-:W-:-:S02]  /*3b80*/  FMNMX.FTZ R2, R159, R2, !PT ;  /* 0x000000029f027209 */ /* 0x000fc40007810000 */
[----:B------:R-:W-:Y:S02]  /*3b90*/  FSEL R23, R67, -INF , P0 ;  /* 0xff80000043177808 */ /* 0x000fe40000000000 */
[C---:B------:R-:W-:Y:S02]  /*3ba0*/  ISETP.GT.AND P1, PT, R0.reuse, 0x10, PT ;  /* 0x000000100000780c */ /* 0x040fe40003f24270 */
[----:B------:R-:W-:Y:S02]  /*3bb0*/  ISETP.GT.AND P0, PT, R0, 0x19, PT ;  /* 0x000000190000780c */ /* 0x000fe40003f04270 */
[----:B------:R-:W-:Y:S02]  /*3bc0*/  FMNMX.FTZ R2, R157, R2, !PT ;  /* 0x000000029d027209 */ /* 0x000fe40007810000 */
[----:B------:R-:W-:Y:S02]  /*3bd0*/  FSEL R19, R66, -INF , P1 ;  /* 0xff80000042137808 */ /* 0x000fe40000800000 */
[----:B------:R-:W-:Y:S01]  /*3be0*/  FSEL R26, R51, -INF , P0 ;  /* 0xff800000331a7808 */ /* 0x000fe20000000000 */
[----:B------:R-:W1:Y:S01]  /*3bf0*/  SHFL.BFLY PT, R6, R2, 0x2, 0x1f ;  /* 0x0c401f0002067f89 */ /* 0x000e6200000e0000 */
[----:B------:R-:W-:-:S02]  /*3c00*/  ISETP.GT.AND P1, PT, R0, 0x18, PT ;  /* 0x000000180000780c */ /* 0x000fc40003f24270 */
[C---:B------:R-:W-:Y:S02]  /*3c10*/  ISETP.GT.AND P3, PT, R0.reuse, 0x20, PT ;  /* 0x000000200000780c */ /* 0x040fe40003f64270 */
[C---:B------:R-:W-:Y:S02]  /*3c20*/  ISETP.GT.AND P2, PT, R0.reuse, 0x21, PT ;  /* 0x000000210000780c */ /* 0x040fe40003f44270 */
[----:B------:R-:W-:Y:S02]  /*3c30*/  ISETP.GT.AND P0, PT, R0, 0x28, PT ;  /* 0x000000280000780c */ /* 0x000fe40003f04270 */
[----:B------:R-:W-:Y:S02]  /*3c40*/  FMNMX.FTZ R5, R25, R29, !PT ;  /* 0x0000001d19057209 */ /* 0x000fe40007810000 */
[----:B------:R-:W-:Y:S02]  /*3c50*/  FSEL R24, R50, -INF , P1 ;  /* 0xff80000032187808 */ /* 0x000fe40000800000 */
[----:B------:R-:W-:-:S02]  /*3c60*/  FSEL R154, R38, -INF , P3 ;  /* 0xff800000269a7808 */ /* 0x000fc40001800000 */
[----:B------:R-:W-:Y:S02]  /*3c70*/  FSEL R152, R39, -INF , P2 ;  /* 0xff80000027987808 */ /* 0x000fe40001000000 */
[----:B------:R-:W-:Y:S01]  /*3c80*/  FSEL R151, R46, -INF , P0 ;  /* 0xff8000002e977808 */ /* 0x000fe20000000000 */
[----:B------:R-:W-:Y:S01]  /*3c90*/  LDSM.16.MT88.4 R36, [R229+0x800] ;  /* 0x00080000e524783b */ /* 0x000fe20000004200 */
[C---:B------:R-:W-:Y:S02]  /*3ca0*/  ISETP.GT.AND P5, PT, R0.reuse, 0x29, PT ;  /* 0x000000290000780c */ /* 0x040fe40003fa4270 */
[C---:B------:R-:W-:Y:S02]  /*3cb0*/  ISETP.GT.AND P3, PT, R0.reuse, 0x30, PT ;  /* 0x000000300000780c */ /* 0x040fe40003f64270 */
[C---:B------:R-:W-:Y:S02]  /*3cc0*/  ISETP.GT.AND P2, PT, R0.reuse, 0x31, PT ;  /* 0x000000310000780c */ /* 0x040fe40003f44270 */
[----:B------:R-:W-:-:S02]  /*3cd0*/  ISETP.GT.AND P1, PT, R0, 0x38, PT ;  /* 0x000000380000780c */ /* 0x000fc40003f24270 */
[----:B------:R-:W-:Y:S02]  /*3ce0*/  ISETP.GT.AND P0, PT, R0, 0x39, PT ;  /* 0x000000390000780c */ /* 0x000fe40003f04270 */
[----:B------:R-:W-:-:S04]  /*3cf0*/  FMNMX.FTZ R0, R28, R5, !PT ;  /* 0x000000051c007209 */ /* 0x000fc80007810000 */
[----:B------:R-:W-:-:S04]  /*3d00*/  FMNMX.FTZ R0, R27, R0, !PT ;  /* 0x000000001b007209 */ /* 0x000fc80007810000 */
[----:B------:R-:W-:-:S04]  /*3d10*/  FMNMX.FTZ R0, R19, R0, !PT ;  /* 0x0000000013007209 */ /* 0x000fc80007810000 */
[----:B------:R-:W-:-:S04]  /*3d20*/  FMNMX.FTZ R0, R23, R0, !PT ;  /* 0x0000000017007209 */ /* 0x000fc80007810000 */
[----:B------:R-:W-:Y:S02]  /*3d30*/  FMNMX.FTZ R5, R24, R0, !PT ;  /* 0x0000000018057209 */ /* 0x000fe40007810000 */
[----:B-1----:R-:W-:Y:S02]  /*3d40*/  FMNMX.FTZ R0, R2, R6, !PT ;  /* 0x0000000602007209 */ /* 0x002fe40007810000 */
[----:B------:R-:W-:-:S04]  /*3d50*/  FMNMX.FTZ R2, R26, R5, !PT ;  /* 0x000000051a027209 */ /* 0x000fc80007810000 */
[----:B------:R-:W-:Y:S01]  /*3d60*/  FMNMX.FTZ R2, R154, R2, !PT ;  /* 0x000000029a027209 */ /* 0x000fe20007810000 */
[----:B------:R-:W1:Y:S03]  /*3d70*/  SHFL.BFLY PT, R5, R0, 0x1, 0x1f ;  /* 0x0c201f0000057f89 */ /* 0x000e6600000e0000 */
[----:B------:R-:W-:Y:S02]  /*3d80*/  FMNMX.FTZ R2, R152, R2, !PT ;  /* 0x0000000298027209 */ /* 0x000fe40007810000 */
[----:B------:R-:W-:Y:S02]  /*3d90*/  FSEL R150, R47, -INF , P5 ;  /* 0xff8000002f967808 */ /* 0x000fe40002800000 */
[----:B------:R-:W-:Y:S01]  /*3da0*/  FMNMX.FTZ R2, R151, R2, !PT ;  /* 0x0000000297027209 */ /* 0x000fe20007810000 */
[----:B------:R-:W-:Y:S01]  /*3db0*/  LDSM.16.MT88.4 R44, [R233] ;  /* 0x00000000e92c783b */ /* 0x000fe20000004200 */
[----:B------:R-:W-:-:S02]  /*3dc0*/  FSEL R149, R42, -INF , P3 ;  /* 0xff8000002a957808 */ /* 0x000fc40001800000 */
[----:B------:R-:W-:Y:S02]  /*3dd0*/  FMNMX.FTZ R2, R150, R2, !PT ;  /* 0x0000000296027209 */ /* 0x000fe40007810000 */
[----:B------:R-:W-:Y:S02]  /*3de0*/  FSEL R148, R43, -INF , P2 ;  /* 0xff8000002b947808 */ /* 0x000fe40001000000 */
[----:B------:R-:W-:Y:S01]  /*3df0*/  FMNMX.FTZ R2, R149, R2, !PT ;  /* 0x0000000295027209 */ /* 0x000fe20007810000 */
[----:B------:R-:W-:Y:S01]  /*3e00*/  LDSM.16.MT88.4 R40, [R229] ;  /* 0x00000000e528783b */ /* 0x000fe20000004200 */
[----:B------:R-:W-:Y:S02]  /*3e10*/  FSEL R146, R35, -INF , P0 ;  /* 0xff80000023927808 */ /* 0x000fe40000000000 */
[----:B------:R-:W-:Y:S02]  /*3e20*/  FSEL R147, R34, -INF , P1 ;  /* 0xff80000022937808 */ /* 0x000fe40000800000 */
[----:B------:R-:W-:-:S02]  /*3e30*/  ISETP.GT.AND P0, PT, R4, 0x1, PT ;  /* 0x000000010400780c */ /* 0x000fc40003f04270 */
[----:B------:R-:W-:Y:S02]  /*3e40*/  FMNMX.FTZ R2, R148, R2, !PT ;  /* 0x0000000294027209 */ /* 0x000fe40007810000 */
[C---:B------:R-:W-:Y:S02]  /*3e50*/  ISETP.GT.AND P3, PT, R3.reuse, RZ, PT ;  /* 0x000000ff0300720c */ /* 0x040fe40003f64270 */
[----:B------:R-:W-:Y:S02]  /*3e60*/  ISETP.GT.AND P2, PT, R3, 0x1, PT ;  /* 0x000000010300780c */ /* 0x000fe40003f44270 */
[----:B------:R-:W-:Y:S02]  /*3e70*/  ISETP.GT.AND P1, PT, R4, RZ, PT ;  /* 0x000000ff0400720c */ /* 0x000fe40003f24270 */
[----:B------:R-:W-:Y:S02]  /*3e80*/  FSEL R34, R99, -INF , P0 ;  /* 0xff80000063227808 */ /* 0x000fe40000000000 */
[----:B------:R-:W-:-:S02]  /*3e90*/  FMNMX.FTZ R2, R147, R2, !PT ;  /* 0x0000000293027209 */ /* 0x000fc40007810000 */
[----:B------:R-:W-:Y:S02]  /*3ea0*/  FSEL R22, R96, -INF , P3 ;  /* 0xff80000060167808 */ /* 0x000fe40001800000 */
[----:B------:R-:W-:Y:S02]  /*3eb0*/  ISETP.GT.AND P0, PT, R4, 0x9, PT ;  /* 0x000000090400780c */ /* 0x000fe40003f04270 */
[----:B------:R-:W-:Y:S02]  /*3ec0*/  FSEL R21, R97, -INF , P2 ;  /* 0xff80000061157808 */ /* 0x000fe40001000000 */
[----:B------:R-:W-:Y:S02]  /*3ed0*/  ISETP.GT.AND P3, PT, R3, 0x8, PT ;  /* 0x000000080300780c */ /* 0x000fe40003f64270 */
[----:B------:R-:W-:Y:S02]  /*3ee0*/  FSEL R32, R98, -INF , P1 ;  /* 0xff80000062207808 */ /* 0x000fe40000800000 */
[----:B-1----:R-:W-:-:S02]  /*3ef0*/  FMNMX.FTZ R185, R0, R5, !PT ;  /* 0x0000000500b97209 */ /* 0x002fc40007810000 */
[----:B------:R-:W-:Y:S02]  /*3f00*/  ISETP.GT.AND P1, PT, R4, 0x8, PT ;  /* 0x000000080400780c */ /* 0x000fe40003f24270 */
[----:B------:R-:W-:Y:S02]  /*3f10*/  FMNMX.FTZ R0, R146, R2, !PT ;  /* 0x0000000292007209 */ /* 0x000fe40007810000 */
[----:B------:R-:W-:Y:S02]  /*3f20*/  FSEL R33, R95, -INF , P0 ;  /* 0xff8000005f217808 */ /* 0x000fe40000000000 */
[----:B------:R-:W-:Y:S02]  /*3f30*/  ISETP.GT.AND P2, PT, R3, 0x9, PT ;  /* 0x000000090300780c */ /* 0x000fe40003f44270 */
[----:B------:R-:W-:Y:S02]  /*3f40*/  FSEL R15, R92, -INF , P3 ;  /* 0xff8000005c0f7808 */ /* 0x000fe40001800000 */
[----:B------:R-:W-:-:S02]  /*3f50*/  ISETP.GT.AND P0, PT, R4, 0x11, PT ;  /* 0x000000110400780c */ /* 0x000fc40003f04270 */
[----:B------:R-:W-:Y:S01]  /*3f60*/  FMNMX.FTZ R2, R22, R21, !PT ;  /* 0x0000001516027209 */ /* 0x000fe20007810000 */
[----:B------:R-:W1:Y:S01]  /*3f70*/  SHFL.BFLY PT, R6, R0, 0x2, 0x1f ;  /* 0x0c401f0000067f89 */ /* 0x000e6200000e0000 */
[----:B------:R-:W-:Y:S02]  /*3f80*/  FSEL R30, R94, -INF , P1 ;  /* 0xff8000005e1e7808 */ /* 0x000fe40000800000 */
[----:B------:R-:W-:Y:S02]  /*3f90*/  ISETP.GT.AND P1, PT, R4, 0x10, PT ;  /* 0x000000100400780c */ /* 0x000fe40003f24270 */
[----:B------:R-:W-:Y:S02]  /*3fa0*/  FSEL R17, R93, -INF , P2 ;  /* 0xff8000005d117808 */ /* 0x000fe40001000000 */
[----:B------:R-:W-:Y:S02]  /*3fb0*/  ISETP.GT.AND P3, PT, R3, 0x10, PT ;  /* 0x000000100300780c */ /* 0x000fe40003f64270 */
[----:B------:R-:W-:-:S02]  /*3fc0*/  FSEL R49, R91, -INF , P0 ;  /* 0xff8000005b317808 */ /* 0x000fc40000000000 */
[----:B------:R-:W-:Y:S02]  /*3fd0*/  FMNMX.FTZ R2, R15, R2, !PT ;  /* 0x000000020f027209 */ /* 0x000fe40007810000 */
[----:B------:R-:W-:Y:S02]  /*3fe0*/  ISETP.GT.AND P0, PT, R4, 0x19, PT ;  /* 0x000000190400780c */ /* 0x000fe40003f04270 */
[----:B------:R-:W-:Y:S02]  /*3ff0*/  FSEL R48, R90, -INF , P1 ;  /* 0xff8000005a307808 */ /* 0x000fe40000800000 */
[----:B------:R-:W-:Y:S02]  /*4000*/  ISETP.GT.AND P2, PT, R3, 0x11, PT ;  /* 0x000000110300780c */ /* 0x000fe40003f44270 */
[----:B------:R-:W-:Y:S02]  /*4010*/  FSEL R16, R88, -INF , P3 ;  /* 0xff80000058107808 */ /* 0x000fe40001800000 */
[----:B------:R-:W-:-:S02]  /*4020*/  ISETP.GT.AND P1, PT, R4, 0x18, PT ;  /* 0x000000180400780c */ /* 0x000fc40003f24270 */
[----:B------:R-:W-:Y:S02]  /*4030*/  FMNMX.FTZ R2, R17, R2, !PT ;  /* 0x0000000211027209 */ /* 0x000fe40007810000 */
[----:B------:R-:W-:Y:S02]  /*4040*/  FSEL R56, R87, -INF , P0 ;  /* 0xff80000057387808 */ /* 0x000fe40000000000 */
[----:B------:R-:W-:Y:S02]  /*4050*/  ISETP.GT.AND P0, PT, R3, 0x29, PT ;  /* 0x000000290300780c */ /* 0x000fe40003f04270 */
[----:B------:R-:W-:Y:S02]  /*4060*/  FSEL R18, R89, -INF , P2 ;  /* 0xff80000059127808 */ /* 0x000fe40001000000 */
[----:B------:R-:W-:Y:S01]  /*4070*/  ISETP.GT.AND P3, PT, R3, 0x18, PT ;  /* 0x000000180300780c */ /* 0x000fe20003f64270 */
[----:B------:R-:W-:Y:S01]  /*4080*/  LDSM.16.MT88.4 R88, [R230+0x2000] ;  /* 0x00200000e658783b */ /* 0x000fe20000004200 */
[----:B------:R-:W-:-:S02]  /*4090*/  FSEL R50, R86, -INF , P1 ;  /* 0xff80000056327808 */ /* 0x000fc40000800000 */
[----:B------:R-:W-:Y:S01]  /*40a0*/  FMNMX.FTZ R5, R16, R2, !PT ;  /* 0x0000000210057209 */ /* 0x000fe20007810000 */
[----:B------:R-:W-:Y:S01]  /*40b0*/  FMUL.FTZ R2, R185, c[0x0][0x2d0] ;  /* 0x0000b400b9027a20 */ /* 0x000fe20000410000 */
[C---:B------:R-:W-:Y:S02]  /*40c0*/  ISETP.GT.AND P2, PT, R3.reuse, 0x19, PT ;  /* 0x000000190300780c */ /* 0x040fe40003f44270 */
[----:B------:R-:W-:Y:S02]  /*40d0*/  ISETP.GT.AND P1, PT, R3, 0x28, PT ;  /* 0x000000280300780c */ /* 0x000fe40003f24270 */
[----:B------:R-:W-:Y:S02]  /*40e0*/  FSEL R140, R77, -INF , P0 ;  /* 0xff8000004d8c7808 */ /* 0x000fe40000000000 */
[----:B------:R-:W-:Y:S02]  /*40f0*/  FSETP.NEU.FTZ.AND P0, PT, R185, -INF , PT ;  /* 0xff800000b900780b */ /* 0x000fe40003f1d000 */
[----:B------:R-:W-:-:S02]  /*4100*/  FSEL R31, R84, -INF , P3 ;  /* 0xff800000541f7808 */ /* 0x000fc40001800000 */
[----:B------:R-:W-:Y:S02]  /*4110*/  FMNMX.FTZ R5, R18, R5, !PT ;  /* 0x0000000512057209 */ /* 0x000fe40007810000 */
[----:B------:R-:W-:Y:S02]  /*4120*/  FSEL R35, R85, -INF , P2 ;  /* 0xff80000055237808 */ /* 0x000fe40001000000 */
[----:B------:R-:W-:Y:S01]  /*4130*/  FSEL R141, R76, -INF , P1 ;  /* 0xff8000004c8d7808 */ /* 0x000fe20000800000 */
[----:B------:R-:W-:Y:S01]  /*4140*/  LDSM.16.MT88.4 R84, [R233+0x800] ;  /* 0x00080000e954783b */ /* 0x000fe20000004200 */
[C---:B------:R-:W-:Y:S02]  /*4150*/  ISETP.GT.AND P3, PT, R3.reuse, 0x20, PT ;  /* 0x000000200300780c */ /* 0x040fe40003f64270 */
[----:B------:R-:W-:Y:S02]  /*4160*/  ISETP.GT.AND P2, PT, R3, 0x21, PT ;  /* 0x000000210300780c */ /* 0x000fe40003f44270 */
[----:B------:R-:W-:-:S02]  /*4170*/  ISETP.GT.AND P1, PT, R4, 0x20, PT ;  /* 0x000000200400780c */ /* 0x000fc40003f24270 */
[----:B------:R-:W-:Y:S02]  /*4180*/  FSEL R20, R2, RZ, P0 ;  /* 0x000000ff02147208 */ /* 0x000fe40000000000 */
[----:B------:R-:W-:Y:S02]  /*4190*/  FMNMX.FTZ R5, R31, R5, !PT ;  /* 0x000000051f057209 */ /* 0x000fe40007810000 */
[----:B------:R-:W-:Y:S02]  /*41a0*/  FSEL R143, R80, -INF , P3 ;  /* 0xff800000508f7808 */ /* 0x000fe40001800000 */
[----:B------:R-:W-:Y:S02]  /*41b0*/  FSEL R142, R81, -INF , P2 ;  /* 0xff800000518e7808 */ /* 0x000fe40001000000 */
[----:B------:R-:W-:Y:S01]  /*41c0*/  FSEL R139, R82, -INF , P1 ;  /* 0xff800000528b7808 */ /* 0x000fe20000800000 */
[----:B------:R-:W-:Y:S01]  /*41d0*/  FFMA.FTZ R2, R7, c[0x0][0x2d0], -R20 ;  /* 0x0000b40007027a23 */ /* 0x000fe20000010814 */
[----:B------:R-:W-:-:S02]  /*41e0*/  ISETP.GT.AND P5, PT, R3, 0x30, PT ;  /* 0x000000300300780c */ /* 0x000fc40003fa4270 */
[C---:B------:R-:W-:Y:S02]  /*41f0*/  ISETP.GT.AND P3, PT, R3.reuse, 0x31, PT ;  /* 0x000000310300780c */ /* 0x040fe40003f64270 */
[C---:B------:R-:W-:Y:S02]  /*4200*/  ISETP.GT.AND P2, PT, R3.reuse, 0x38, PT ;  /* 0x000000380300780c */ /* 0x040fe40003f44270 */
[----:B------:R-:W-:Y:S02]  /*4210*/  ISETP.GT.AND P1, PT, R3, 0x39, PT ;  /* 0x000000390300780c */ /* 0x000fe40003f24270 */
[----:B------:R-:W-:Y:S01]  /*4220*/  FMNMX.FTZ R3, R35, R5, !PT ;  /* 0x0000000523037209 */ /* 0x000fe20007810000 */
[----:B------:R2:W-:Y:S01]  /*4230*/  MUFU.EX2 R173, R2 ;  /* 0x0000000200ad7308 */ /* 0x0005e20000000800 */
[----:B-1----:R-:W-:Y:S02]  /*4240*/  FMNMX.FTZ R5, R0, R6, !PT ;  /* 0x0000000600057209 */ /* 0x002fe40007810000 */
[----:B------:R-:W-:-:S04]  /*4250*/  FMNMX.FTZ R0, R143, R3, !PT ;  /* 0x000000038f007209 */ /* 0x000fc80007810000 */
[----:B------:R-:W-:Y:S02]  /*4260*/  FMNMX.FTZ R0, R142, R0, !PT ;  /* 0x000000008e007209 */ /* 0x000fe40007810000 */
[----:B--2---:R-:W-:-:S04]  /*4270*/  FMNMX.FTZ R2, R32, R34, !PT ;  /* 0x0000002220027209 */ /* 0x004fc80007810000 */
[----:B------:R-:W-:Y:S02]  /*4280*/  FMNMX.FTZ R2, R30, R2, !PT ;  /* 0x000000021e027209 */ /* 0x000fe40007810000 */
[----:B------:R-:W-:Y:S02]  /*4290*/  FMNMX.FTZ R0, R141, R0, !PT ;  /* 0x000000008d007209 */ /* 0x000fe40007810000 */
[----:B------:R-:W-:Y:S02]  /*42a0*/  FMNMX.FTZ R2, R33, R2, !PT ;  /* 0x0000000221027209 */ /* 0x000fe40007810000 */
[----:B------:R-:W-:Y:S02]  /*42b0*/  FSEL R137, R72, -INF , P5 ;  /* 0xff80000048897808 */ /* 0x000fe40002800000 */
[----:B------:R-:W-:Y:S02]  /*42c0*/  FMNMX.FTZ R0, R140, R0, !PT ;  /* 0x000000008c007209 */ /* 0x000fe40007810000 */
[----:B------:R-:W-:-:S02]  /*42d0*/  FMNMX.FTZ R2, R48, R2, !PT ;  /* 0x0000000230027209 */ /* 0x000fc40007810000 */
[----:B------:R-:W-:Y:S02]  /*42e0*/  FSEL R136, R73, -INF , P3 ;  /* 0xff80000049887808 */ /* 0x000fe40001800000 */
[----:B------:R-:W-:Y:S02]  /*42f0*/  FMNMX.FTZ R0, R137, R0, !PT ;  /* 0x0000000089007209 */ /* 0x000fe40007810000 */
[----:B------:R-:W-:Y:S02]  /*4300*/  FMNMX.FTZ R2, R49, R2, !PT ;  /* 0x0000000231027209 */ /* 0x000fe40007810000 */
[----:B------:R-:W-:Y:S02]  /*4310*/  FMNMX.FTZ R183, R136, R0, !PT ;  /* 0x0000000088b77209 */ /* 0x000fe40007810000 */
[----:B------:R-:W-:Y:S02]  /*4320*/  FSEL R135, R68, -INF , P2 ;  /* 0xff80000044877808 */ /* 0x000fe40001000000 */
[----:B------:R-:W-:Y:S01]  /*4330*/  FMNMX.FTZ R0, R50, R2, !PT ;  /* 0x0000000232007209 */ /* 0x000fe20007810000 */
[----:B------:R-:W1:Y:S01]  /*4340*/  SHFL.BFLY PT, R7, R5, 0x1, 0x1f ;  /* 0x0c201f0005077f89 */ /* 0x000e6200000e0000 */
[----:B------:R-:W-:-:S02]  /*4350*/  FSEL R134, R69, -INF , P1 ;  /* 0xff80000045867808 */ /* 0x000fc40000800000 */
[----:B------:R-:W-:Y:S02]  /*4360*/  FMNMX.FTZ R183, R135, R183, !PT ;  /* 0x000000b787b77209 */ /* 0x000fe40007810000 */
[----:B------:R-:W-:Y:S01]  /*4370*/  FMNMX.FTZ R2, R56, R0, !PT ;  /* 0x0000000038027209 */ /* 0x000fe20007810000 */
[----:B------:R-:W-:Y:S01]  /*4380*/  FFMA.FTZ R0, R11, c[0x0][0x2d0], -R20 ;  /* 0x0000b4000b007a23 */ /* 0x000fe20000010814 */
[----:B------:R-:W-:Y:S02]  /*4390*/  ISETP.GT.AND P0, PT, R4, 0x21, PT ;  /* 0x000000210400780c */ /* 0x000fe40003f04270 */
[----:B------:R-:W-:Y:S01]  /*43a0*/  FMNMX.FTZ R183, R134, R183, !PT ;  /* 0x000000b786b77209 */ /* 0x000fe20007810000 */
[----:B------:R2:W-:Y:S01]  /*43b0*/  MUFU.EX2 R250, R0 ;  /* 0x0000000000fa7308 */ /* 0x0005e20000000800 */
[----:B------:R-:W-:Y:S02]  /*43c0*/  FSEL R138, R83, -INF , P0 ;  /* 0xff800000538a7808 */ /* 0x000fe40000000000 */
[C---:B------:R-:W-:Y:S01]  /*43d0*/  ISETP.GT.AND P0, PT, R4.reuse, 0x28, PT ;  /* 0x000000280400780c */ /* 0x040fe20003f04270 */
[----:B------:R-:W3:Y:S01]  /*43e0*/  SHFL.BFLY PT, R6, R183, 0x2, 0x1f ;  /* 0x0c401f00b7067f89 */ /* 0x000ee200000e0000 */
[----:B------:R-:W-:-:S02]  /*43f0*/  ISETP.GT.AND P1, PT, R4, 0x29, PT ;  /* 0x000000290400780c */ /* 0x000fc40003f24270 */
[----:B------:R-:W-:Y:S01]  /*4400*/  FSEL R133, R78, -INF , P0 ;  /* 0xff8000004e857808 */ /* 0x000fe20000000000 */
[----:B------:R-:W-:Y:S01]  /*4410*/  FFMA.FTZ R3, R8, c[0x0][0x2d0], -R20 ;  /* 0x0000b40008037a23 */ /* 0x000fe20000010814 */
[----:B------:R-:W-:Y:S02]  /*4420*/  FSEL R132, R79, -INF , P1 ;  /* 0xff8000004f847808 */ /* 0x000fe40000800000 */
[----:B--2---:R-:W-:-:S04]  /*4430*/  FMNMX.FTZ R0, R139, R2, !PT ;  /* 0x000000028b007209 */ /* 0x004fc80007810000 */
[----:B------:R-:W-:Y:S02]  /*4440*/  FMNMX.FTZ R0, R138, R0, !PT ;  /* 0x000000008a007209 */ /* 0x000fe40007810000 */
[C---:B------:R-:W-:Y:S02]  /*4450*/  ISETP.GT.AND P1, PT, R4.reuse, 0x30, PT ;  /* 0x000000300400780c */ /* 0x040fe40003f24270 */
[----:B------:R-:W-:Y:S01]  /*4460*/  FMNMX.FTZ R0, R133, R0, !PT ;  /* 0x0000000085007209 */ /* 0x000fe20007810000 */
[----:B------:R2:W4:Y:S01]  /*4470*/  MUFU.EX2 R172, R3 ;  /* 0x0000000300ac7308 */ /* 0x0005220000000800 */
[----:B------:R-:W-:Y:S02]  /*4480*/  ISETP.GT.AND P0, PT, R4, 0x31, PT ;  /* 0x000000310400780c */ /* 0x000fe40003f04270 */
[----:B------:R-:W-:Y:S02]  /*4490*/  FSEL R131, R74, -INF , P1 ;  /* 0xff8000004a837808 */ /* 0x000fe40000800000 */
[----:B------:R-:W-:Y:S01]  /*44a0*/  FMNMX.FTZ R0, R132, R0, !PT ;  /* 0x0000000084007209 */ /* 0x000fe20007810000 */
[----:B------:R-:W-:Y:S01]  /*44b0*/  FFMA.FTZ R2, R12, c[0x0][0x2d0], -R20 ;  /* 0x0000b4000c027a23 */ /* 0x000fe20000010814 */
[----:B-1----:R-:W-:-:S02]  /*44c0*/  FMNMX.FTZ R184, R5, R7, !PT ;  /* 0x0000000705b87209 */ /* 0x002fc40007810000 */
[C---:B------:R-:W-:Y:S02]  /*44d0*/  ISETP.GT.AND P2, PT, R4.reuse, 0x38, PT ;  /* 0x000000380400780c */ /* 0x040fe40003f44270 */
[----:B------:R-:W-:Y:S01]  /*44e0*/  FSEL R130, R75, -INF , P0 ;  /* 0xff8000004b827808 */ /* 0x000fe20000000000 */
[----:B--2---:R-:W-:Y:S01]  /*44f0*/  FFMA.FTZ R3, R9, c[0x0][0x2d0], -R20 ;  /* 0x0000b40009037a23 */ /* 0x004fe20000010814 */
[----:B------:R-:W-:Y:S01]  /*4500*/  FMNMX.FTZ R0, R131, R0, !PT ;  /* 0x0000000083007209 */ /* 0x000fe20007810000 */
[----:B------:R1:W-:Y:S01]  /*4510*/  MUFU.EX2 R249, R2 ;  /* 0x0000000200f97308 */ /* 0x0003e20000000800 */
[----:B------:R-:W-:Y:S01]  /*4520*/  ISETP.GT.AND P1, PT, R4, 0x39, PT ;  /* 0x000000390400780c */ /* 0x000fe20003f24270 */
[----:B------:R-:W-:Y:S01]  /*4530*/  LDSM.16.MT88.4 R72, [R229+0x2000] ;  /* 0x00200000e548783b */ /* 0x000fe20000004200 */
[----:B------:R-:W-:-:S05]  /*4540*/  FSEL R129, R70, -INF , P2 ;  /* 0xff80000046817808 */ /* 0x000fca0001000000 */
[----:B------:R2:W-:Y:S01]  /*4550*/  MUFU.EX2 R175, R3 ;  /* 0x0000000300af7308 */ /* 0x0005e20000000800 */
[----:B------:R-:W-:Y:S02]  /*4560*/  FMNMX.FTZ R0, R130, R0, !PT ;  /* 0x0000000082007209 */ /* 0x000fe40007810000 */
[----:B------:R-:W-:Y:S02]  /*4570*/  FSETP.NEU.FTZ.AND P0, PT, R184, -INF , PT ;  /* 0xff800000b800780b */ /* 0x000fe40003f1d000 */
[----:B------:R-:W-:Y:S01]  /*4580*/  FSEL R128, R71, -INF , P1 ;  /* 0xff80000047807808 */ /* 0x000fe20000800000 */
[--C-:B-1----:R-:W-:Y:S02]  /*4590*/  FFMA.FTZ R2, R13, c[0x0][0x2d0], -R20.reuse ;  /* 0x0000b4000d027a23 */ /* 0x102fe40000010814 */
[----:B--2---:R-:W-:-:S04]  /*45a0*/  FFMA.FTZ R3, R10, c[0x0][0x2d0], -R20 ;  /* 0x0000b4000a037a23 */ /* 0x004fc80000010814 */
[----:B------:R1:W2:Y:S01]  /*45b0*/  MUFU.EX2 R174, R3 ;  /* 0x0000000300ae7308 */ /* 0x0002a20000000800 */
[----:B------:R-:W-:Y:S02]  /*45c0*/  FMNMX.FTZ R182, R129, R0, !PT ;  /* 0x0000000081b67209 */ /* 0x000fe40007810000 */
[----:B---3--:R-:W-:Y:S02]  /*45d0*/  FMNMX.FTZ R183, R183, R6, !PT ;  /* 0x00000006b7b77209 */ /* 0x008fe40007810000 */
[----:B------:R-:W-:-:S03]  /*45e0*/  FMNMX.FTZ R182, R128, R182, !PT ;  /* 0x000000b680b67209 */ /* 0x000fc60007810000 */
[----:B------:R3:W-:Y:S01]  /*45f0*/  MUFU.EX2 R251, R2 ;  /* 0x0000000200fb7308 */ /* 0x0007e20000000800 */
[----:B-1----:R-:W-:-:S05]  /*4600*/  FMUL.FTZ R3, R184, c[0x0][0x2d0] ;  /* 0x0000b400b8037a20 */ /* 0x002fca0000410000 */
[----:B------:R-:W-:Y:S01]  /*4610*/  FSEL R3, R3, RZ, P0 ;  /* 0x000000ff03037208 */ /* 0x000fe20000000000 */
[----:B---3--:R-:W-:-:S04]  /*4620*/  FFMA.FTZ R2, R14, c[0x0][0x2d0], -R20 ;  /* 0x0000b4000e027a23 */ /* 0x008fc80000010814 */
[--C-:B------:R-:W-:Y:S01]  /*4630*/  FFMA.FTZ R0, R25, c[0x0][0x2d0], -R3.reuse ;  /* 0x0000b40019007a23 */ /* 0x100fe20000010803 */
[----:B------:R1:W-:Y:S01]  /*4640*/  MUFU.EX2 R252, R2 ;  /* 0x0000000200fc7308 */ /* 0x0003e20000000800 */
[----:B------:R-:W-:Y:S07]  /*4650*/  SHFL.BFLY PT, R4, R182, 0x2, 0x1f ;  /* 0x0c401f00b6047f89 */ /* 0x000fee00000e0000 */
[----:B------:R3:W-:Y:S01]  /*4660*/  MUFU.EX2 R169, R0 ;  /* 0x0000000000a97308 */ /* 0x0007e20000000800 */
[----:B-1----:R-:W1:Y:S01]  /*4670*/  SHFL.BFLY PT, R2, R183, 0x1, 0x1f ;  /* 0x0c201f00b7027f89 */ /* 0x002e6200000e0000 */
[----:B---3--:R-:W-:-:S06]  /*4680*/  FFMA.FTZ R0, R29, c[0x0][0x2d0], -R3 ;  /* 0x0000b4001d007a23 */ /* 0x008fcc0000010803 */
[----:B------:R3:W1:Y:S02]  /*4690*/  MUFU.EX2 R168, R0 ;  /* 0x0000000000a87308 */ /* 0x0006640000000800 */
[----:B---3--:R-:W-:-:S06]  /*46a0*/  FFMA.FTZ R0, R28, c[0x0][0x2d0], -R3 ;  /* 0x0000b4001c007a23 */ /* 0x008fcc0000010803 */
[----:B------:R3:W-:Y:S01]  /*46b0*/  MUFU.EX2 R170, R0 ;  /* 0x0000000000aa7308 */ /* 0x0007e20000000800 */
[----:B-1----:R-:W-:Y:S02]  /*46c0*/  FMNMX.FTZ R183, R183, R2, !PT ;  /* 0x00000002b7b77209 */ /* 0x002fe40007810000 */
[----:B------:R-:W-:Y:S01]  /*46d0*/  FMNMX.FTZ R182, R182, R4, !PT ;  /* 0x00000004b6b67209 */ /* 0x000fe20007810000 */
[----:B---3--:R-:W-:-:S04]  /*46e0*/  FFMA.FTZ R0, R27, c[0x0][0x2d0], -R3 ;  /* 0x0000b4001b007a23 */ /* 0x008fc80000010803 */
[----:B------:R1:W3:Y:S01]  /*46f0*/  MUFU.EX2 R171, R0 ;  /* 0x0000000000ab7308 */ /* 0x0002e20000000800 */
[C---:B------:R-:W-:Y:S01]  /*4700*/  FMUL.FTZ R2, R183.reuse, c[0x0][0x2d0] ;  /* 0x0000b400b7027a20 */ /* 0x040fe20000410000 */
[----:B------:R-:W-:Y:S01]  /*4710*/  FSETP.NEU.FTZ.AND P0, PT, R183, -INF , PT ;  /* 0xff800000b700780b */ /* 0x000fe20003f1d000 */
[----:B------:R-:W2:Y:S01]  /*4720*/  SHFL.BFLY PT, R4, R182, 0x1, 0x1f ;  /* 0x0c201f00b6047f89 */ /* 0x000ea200000e0000 */
[----:B-1----:R-:W-:-:S04]  /*4730*/  FFMA.FTZ R0, R19, c[0x0][0x2d0], -R3 ;  /* 0x0000b40013007a23 */ /* 0x002fc80000010803 */
[----:B------:R1:W-:Y:S01]  /*4740*/  MUFU.EX2 R216, R0 ;  /* 0x0000000000d87308 */ /* 0x0003e20000000800 */
[----:B------:R-:W-:Y:S01]  /*4750*/  FSEL R2, R2, RZ, P0 ;  /* 0x000000ff02027208 */ /* 0x000fe20000000000 */
[----:B-1----:R-:W-:-:S06]  /*4760*/  FFMA.FTZ R0, R23, c[0x0][0x2d0], -R3 ;  /* 0x0000b40017007a23 */ /* 0x002fcc0000010803 */
[----:B------:R1:W-:Y:S02]  /*4770*/  MUFU.EX2 R217, R0 ;  /* 0x0000000000d97308 */ /* 0x0003e40000000800 */
[----:B-1----:R-:W-:-:S06]  /*4780*/  FFMA.FTZ R0, R24, c[0x0][0x2d0], -R3 ;  /* 0x0000b40018007a23 */ /* 0x002fcc0000010803 */
[----:B------:R1:W-:Y:S02]  /*4790*/  MUFU.EX2 R218, R0 ;  /* 0x0000000000da7308 */ /* 0x0003e40000000800 */
[----:B-1----:R-:W-:Y:S01]  /*47a0*/  FFMA.FTZ R0, R26, c[0x0][0x2d0], -R3 ;  /* 0x0000b4001a007a23 */ /* 0x002fe20000010803 */
[----:B--2---:R-:W-:Y:S01]  /*47b0*/  FMNMX.FTZ R182, R182, R4, !PT ;  /* 0x00000004b6b67209 */ /* 0x004fe20007810000 */
[----:B------:R-:W1:Y:S04]  /*47c0*/  LDSM.16.MT88.4 R24, [R230] ;  /* 0x00000000e618783b */ /* 0x000e680000004200 */
[----:B------:R2:W-:Y:S02]  /*47d0*/  MUFU.EX2 R219, R0 ;  /* 0x0000000000db7308 */ /* 0x0005e40000000800 */
[----:B--2---:R-:W-:-:S06]  /*47e0*/  FFMA.FTZ R0, R22, c[0x0][0x2d0], -R2 ;  /* 0x0000b40016007a23 */ /* 0x004fcc0000010802 */
[----:B------:R2:W-:Y:S01]  /*47f0*/  MUFU.EX2 R158, R0 ;  /* 0x00000000009e7308 */ /* 0x0005e20000000800 */
[--C-:B------:R-:W-:Y:S02]  /*4800*/  FFMA.FTZ R4, R16, c[0x0][0x2d0], -R2.reuse ;  /* 0x0000b40010047a23 */ /* 0x100fe40000010802 */
[----:B--2---:R-:W-:-:S05]  /*4810*/  FFMA.FTZ R0, R21, c[0x0][0x2d0], -R2 ;  /* 0x0000b40015007a23 */ /* 0x004fca0000010802 */
[----:B------:R2:W1:Y:S01]  /*4820*/  MUFU.EX2 R156, R0 ;  /* 0x00000000009c7308 */ /* 0x0004620000000800 */
[----:B------:R-:W-:Y:S01]  /*4830*/  FSETP.NEU.FTZ.AND P0, PT, R182, -INF , PT ;  /* 0xff800000b600780b */ /* 0x000fe20003f1d000 */
[----:B--2---:R-:W-:-:S06]  /*4840*/  FFMA.FTZ R0, R15, c[0x0][0x2d0], -R2 ;  /* 0x0000b4000f007a23 */ /* 0x004fcc0000010802 */
[----:B------:R2:W-:Y:S02]  /*4850*/  MUFU.EX2 R160, R0 ;  /* 0x0000000000a07308 */ /* 0x0005e40000000800 */
[----:B--2---:R-:W-:-:S06]  /*4860*/  FFMA.FTZ R0, R17, c[0x0][0x2d0], -R2 ;  /* 0x0000b40011007a23 */ /* 0x004fcc0000010802 */
[----:B------:R2:W1:Y:S08]  /*4870*/  MUFU.EX2 R163, R0 ;  /* 0x0000000000a37308 */ /* 0x0004700000000800 */
[----:B------:R1:W-:Y:S01]  /*4880*/  MUFU.EX2 R179, R4 ;  /* 0x0000000400b37308 */ /* 0x0003e20000000800 */
[----:B--2---:R-:W-:-:S05]  /*4890*/  FMUL.FTZ R0, R182, c[0x0][0x2d0] ;  /* 0x0000b400b6007a20 */ /* 0x004fca0000410000 */
[----:B------:R-:W-:Y:S01]  /*48a0*/  FSEL R0, R0, RZ, P0 ;  /* 0x000000ff00007208 */ /* 0x000fe20000000000 */
[----:B-1----:R-:W-:-:S04]  /*48b0*/  FFMA.FTZ R4, R18, c[0x0][0x2d0], -R2 ;  /* 0x0000b40012047a23 */ /* 0x002fc80000010802 */
[----:B------:R1:W-:Y:S02]  /*48c0*/  MUFU.EX2 R210, R4 ;  /* 0x0000000400d27308 */ /* 0x0003e40000000800 */
[----:B-1----:R-:W-:-:S06]  /*48d0*/  FFMA.FTZ R4, R32, c[0x0][0x2d0], -R0 ;  /* 0x0000b40020047a23 */ /* 0x002fcc0000010800 */
[----:B------:R1:W-:Y:S02]  /*48e0*/  MUFU.EX2 R145, R4 ;  /* 0x0000000400917308 */ /* 0x0003e40000000800 */
[----:B-1----:R-:W-:-:S06]  /*48f0*/  FFMA.FTZ R4, R34, c[0x0][0x2d0], -R0 ;  /* 0x0000b40022047a23 */ /* 0x002fcc0000010800 */
[----:B------:R1:W2:Y:S02]  /*4900*/  MUFU.EX2 R144, R4 ;  /* 0x0000000400907308 */ /* 0x0002a40000000800 */
[----:B-1----:R-:W-:-:S06]  /*4910*/  FFMA.FTZ R4, R30, c[0x0][0x2d0], -R0 ;  /* 0x0000b4001e047a23 */ /* 0x002fcc0000010800 */
[----:B------:R1:W-:Y:S02]  /*4920*/  MUFU.EX2 R153, R4 ;  /* 0x0000000400997308 */ /* 0x0003e40000000800 */
[----:B-1----:R-:W-:-:S06]  /*4930*/  FFMA.FTZ R4, R33, c[0x0][0x2d0], -R0 ;  /* 0x0000b40021047a23 */ /* 0x002fcc0000010800 */
[----:B------:R1:W1:Y:S01]  /*4940*/  MUFU.EX2 R155, R4 ;  /* 0x00000004009b7308 */ /* 0x0002620000000800 */
[----:B----4-:R-:W-:Y:S01]  /*4950*/  F2FP.PACK_AB R16, R172, R173 ;  /* 0x000000adac10723e */ /* 0x010fe200000000ff */
[----:B-1----:R-:W-:-:S06]  /*4960*/  FFMA.FTZ R4, R31, c[0x0][0x2d0], -R2 ;  /* 0x0000b4001f047a23 */ /* 0x002fcc0000010802 */
[----:B------:R1:W-:Y:S01]  /*4970*/  MUFU.EX2 R208, R4 ;  /* 0x0000000400d07308 */ /* 0x0003e20000000800 */
[----:B------:R-:W-:Y:S02]  /*4980*/  F2FP.PACK_AB R18, R174, R175 ;  /* 0x000000afae12723e */ /* 0x000fe400000000ff */
[----:B------:R-:W-:Y:S02]  /*4990*/  F2FP.PACK_AB R17, R168, R169 ;  /* 0x000000a9a811723e */ /* 0x000fe400000000ff */
[----:B---3--:R-:W-:Y:S01]  /*49a0*/  F2FP.PACK_AB R19, R171, R170 ;  /* 0x000000aaab13723e */ /* 0x008fe200000000ff */
[----:B-1----:R-:W-:Y:S02]  /*49b0*/  FFMA.FTZ R4, R35, c[0x0][0x2d0], -R2 ;  /* 0x0000b40023047a23 */ /* 0x002fe40000010802 */
[----:B------:R-:W1:Y:S02]  /*49c0*/  LDSM.16.MT88.4 R32, [R230+0x800] ;  /* 0x00080000e620783b */ /* 0x000e640000004200 */
[----:B------:R3:W4:Y:S01]  /*49d0*/  MUFU.EX2 R211, R4 ;  /* 0x0000000400d37308 */ /* 0x0007220000000800 */
[----:B------:R-:W-:Y:S01]  /*49e0*/  F2FP.PACK_AB R12, R156, R158 ;  /* 0x0000009e9c0c723e */ /* 0x000fe200000000ff */
[----:B------:R-:W-:Y:S01]  /*49f0*/  HMMA.16816.F32 R64, R16, R40, RZ ;  /* 0x000000281040723c */ /* 0x000fe200000018ff */
[----:B------:R-:W-:-:S02]  /*4a00*/  F2FP.PACK_AB R14, R163, R160 ;  /* 0x000000a0a30e723e */ /* 0x000fc400000000ff */
[----:B--2---:R-:W-:Y:S01]  /*4a10*/  F2FP.PACK_AB R13, R144, R145 ;  /* 0x00000091900d723e */ /* 0x004fe200000000ff */
[----:B---3--:R-:W-:-:S04]  /*4a20*/  FFMA.FTZ R4, R48, c[0x0][0x2d0], -R0 ;  /* 0x0000b40030047a23 */ /* 0x008fc80000010800 */
[----:B------:R2:W-:Y:S01]  /*4a30*/  MUFU.EX2 R176, R4 ;  /* 0x0000000400b07308 */ /* 0x0005e20000000800 */
[----:B------:R-:W-:Y:S01]  /*4a40*/  F2FP.PACK_AB R15, R155, R153 ;  /* 0x000000999b0f723e */ /* 0x000fe200000000ff */
[----:B------:R-:W-:Y:S01]  /*4a50*/  HMMA.16816.F32 R52, R16, R24, RZ ;  /* 0x000000181034723c */ /* 0x000fe200000018ff */
[----:B--2---:R-:W-:-:S05]  /*4a60*/  FFMA.FTZ R4, R49, c[0x0][0x2d0], -R0 ;  /* 0x0000b40031047a23 */ /* 0x004fca0000010800 */
[----:B------:R2:W3:Y:S02]  /*4a70*/  MUFU.EX2 R177, R4 ;  /* 0x0000000400b17308 */ /* 0x0004e40000000800 */
[----:B--2---:R-:W-:-:S06]  /*4a80*/  FFMA.FTZ R4, R50, c[0x0][0x2d0], -R0 ;  /* 0x0000b40032047a23 */ /* 0x004fcc0000010800 */
[----:B------:R2:W-:Y:S01]  /*4a90*/  MUFU.EX2 R178, R4 ;  /* 0x0000000400b27308 */ /* 0x0005e20000000800 */
[C---:B------:R-:W-:Y:S01]  /*4aa0*/  HMMA.16816.F32 R48, R12.reuse, R24, RZ ;  /* 0x000000180c30723c */ /* 0x040fe200000018ff */
[----:B------:R-:W-:Y:S01]  /*4ab0*/  F2FP.PACK_AB R8, R249, R250 ;  /* 0x000000faf908723e */ /* 0x000fe200000000ff */
[----:B--2---:R-:W-:Y:S01]  /*4ac0*/  FFMA.FTZ R4, R56, c[0x0][0x2d0], -R0 ;  /* 0x0000b40038047a23 */ /* 0x004fe20000010800 */
[----:B------:R-:W-:Y:S02]  /*4ad0*/  F2FP.PACK_AB R9, R217, R216 ;  /* 0x000000d8d909723e */ /* 0x000fe400000000ff */
[----:B------:R-:W-:Y:S02]  /*4ae0*/  F2FP.PACK_AB R10, R252, R251 ;  /* 0x000000fbfc0a723e */ /* 0x000fe400000000ff */
[----:B------:R2:W1:Y:S01]  /*4af0*/  MUFU.EX2 R209, R4 ;  /* 0x0000000400d17308 */ /* 0x0004620000000800 */
[----:B------:R-:W-:Y:S02]  /*4b00*/  F2FP.PACK_AB R11, R219, R218 ;  /* 0x000000dadb0b723e */ /* 0x000fe400000000ff */
[----:B----4-:R-:W-:Y:S01]  /*4b10*/  F2FP.PACK_AB R6, R211, R208 ;  /* 0x000000d0d306723e */ /* 0x010fe200000000ff */
[----:B------:R-:W-:Y:S01]  /*4b20*/  HMMA.16816.F32 R80, R12, R100, RZ ;  /* 0x000000640c50723c */ /* 0x000fe200000018ff */
[----:B---3--:R-:W-:Y:S01]  /*4b30*/  F2FP.PACK_AB R5, R177, R176 ;  /* 0x000000b0b105723e */ /* 0x008fe200000000ff */
[----:B------:R-:W-:Y:S06]  /*4b40*/  LDSM.16.MT88.4 R56, [R232] ;  /* 0x00000000e838783b */ /* 0x000fec0000004200 */
[----:B------:R-:W-:Y:S01]  /*4b50*/  HMMA.16816.F32 R192, R8, R36, R64 ;  /* 0x0000002408c0723c */ /* 0x000fe20000001840 */
[----:B------:R-:W3:Y:S01]  /*4b60*/  LDSM.16.MT88.4 R64, [R233+0x2800] ;  /* 0x00280000e940783b */ /* 0x000ee20000004200 */
[----:B--2---:R-:W-:-:S02]  /*4b70*/  F2FP.PACK_AB R4, R210, R179 ;  /* 0x000000b3d204723e */ /* 0x004fc400000000ff */
[----:B-1----:R-:W-:-:S04]  /*4b80*/  F2FP.PACK_AB R7, R209, R178 ;  /* 0x000000b2d107723e */ /* 0x002fc800000000ff */
[-C--:B------:R-:W-:Y:S01]  /*4b90*/  HMMA.16816.F32 R212, R8, R32.reuse, R52 ;  /* 0x0000002008d4723c */ /* 0x080fe20000001834 */
[----:B------:R-:W1:Y:S07]  /*4ba0*/  LDSM.16.MT88.4 R52, [R230+0x2800] ;  /* 0x00280000e634783b */ /* 0x000e6e0000004200 */
[----:B------:R-:W-:Y:S01]  /*4bb0*/  HMMA.16816.F32 R200, R4, R32, R48 ;  /* 0x0000002004c8723c */ /* 0x000fe20000001830 */
[----:B------:R-:W2:Y:S07]  /*4bc0*/  LDSM.16.MT88.4 R48, [R229+0x2800] ;  /* 0x00280000e530783b */ /* 0x000eae0000004200 */
[----:B------:R-:W-:Y:S08]  /*4bd0*/  HMMA.16816.F32 R96, R12, R88, RZ ;  /* 0x000000580c60723c */ /* 0x000ff000000018ff */
[C---:B------:R-:W-:Y:S08]  /*4be0*/  HMMA.16816.F32 R28, R16.reuse, R44, RZ ;  /* 0x0000002c101c723c */ /* 0x040ff000000018ff */
[-C--:B------:R-:W-:Y:S08]  /*4bf0*/  HMMA.16816.F32 R112, R16, R72.reuse, RZ ;  /* 0x000000481070723c */ /* 0x080ff000000018ff */
[----:B------:R-:W-:Y:S08]  /*4c00*/  HMMA.16816.F32 R108, R12, R72, RZ ;  /* 0x000000480c6c723c */ /* 0x000ff000000018ff */
[----:B------:R-:W-:Y:S08]  /*4c10*/  HMMA.16816.F32 R92, R16, R100, RZ ;  /* 0x00000064105c723c */ /* 0x000ff000000018ff */
[----:B---3--:R-:W-:Y:S08]  /*4c20*/  HMMA.16816.F32 R80, R4, R64, R80 ;  /* 0x000000400450723c */ /* 0x008ff00000001850 */
[----:B------:R-:W-:Y:S08]  /*4c30*/  HMMA.16816.F32 R60, R12, R40, RZ ;  /* 0x000000280c3c723c */ /* 0x000ff000000018ff */
[----:B-1----:R-:W-:Y:S08]  /*4c40*/  HMMA.16816.F32 R96, R4, R52, R96 ;  /* 0x000000340460723c */ /* 0x002ff00000001860 */
[C---:B------:R-:W-:Y:S01]  /*4c50*/  HMMA.16816.F32 R104, R8.reuse, R84, R28 ;  /* 0x000000540868723c */ /* 0x040fe2000000181c */
[----:B------:R-:W1:Y:S07]  /*4c60*/  LDSM.16.MT88.4 R28, [R232+0x800] ;  /* 0x00080000e81c783b */ /* 0x000e6e0000004200 */
[-C--:B--2---:R-:W-:Y:S08]  /*4c70*/  HMMA.16816.F32 R112, R8, R48.reuse, R112 ;  /* 0x000000300870723c */ /* 0x084ff00000001870 */
[----:B------:R-:W-:Y:S08]  /*4c80*/  HMMA.16816.F32 R108, R4, R48, R108 ;  /* 0x00000030046c723c */ /* 0x000ff0000000186c */
[----:B------:R-:W-:Y:S01]  /*4c90*/  HMMA.16816.F32 R92, R8, R64, R92 ;  /* 0x00000040085c723c */ /* 0x000fe2000000185c */
[----:B------:R-:W-:-:S07]  /*4ca0*/  FFMA.FTZ R159, R159, c[0x0][0x2d0], -R20 ;  /* 0x0000b4009f9f7a23 */ /* 0x000fce0000010814 */
[----:B------:R-:W-:Y:S01]  /*4cb0*/  HMMA.16816.F32 R68, R12, R44, RZ ;  /* 0x0000002c0c44723c */ /* 0x000fe200000018ff */
[----:B------:R-:W-:-:S06]  /*4cc0*/  FFMA.FTZ R157, R157, c[0x0][0x2d0], -R20 ;  /* 0x0000b4009d9d7a23 */ /* 0x000fcc0000010814 */
[----:B------:R-:W-:Y:S01]  /*4cd0*/  IMAD.MOV.U32 R44, RZ, RZ, R83 ;  /* 0x000000ffff2c7224 */ /* 0x000fe200078e0053 */
[----:B------:R-:W-:Y:S01]  /*4ce0*/  HMMA.16816.F32 R188, R4, R36, R60 ;  /* 0x0000002404bc723c */ /* 0x000fe2000000183c */
[----:B------:R-:W-:Y:S01]  /*4cf0*/  FFMA.FTZ R45, R165, c[0x0][0x2d0], -R20 ;  /* 0x0000b400a52d7a23 */ /* 0x000fe20000010814 */
[----:B------:R-:W2:Y:S01]  /*4d00*/  LDSM.16.MT88.4 R60, [R232+0x2800] ;  /* 0x00280000e83c783b */ /* 0x000ea20000004200 */
[----:B------:R-:W-:Y:S02]  /*4d10*/  IMAD.MOV.U32 R165, RZ, RZ, R44 ;  /* 0x000000ffffa57224 */ /* 0x000fe400078e002c */
[----:B------:R-:W-:Y:S02]  /*4d20*/  FFMA.FTZ R44, R164, c[0x0][0x2d0], -R20 ;  /* 0x0000b400a42c7a23 */ /* 0x000fe40000010814 */
[----:B------:R-:W-:Y:S01]  /*4d30*/  IMAD.MOV.U32 R37, RZ, RZ, R97 ;  /* 0x000000ffff257224 */ /* 0x000fe200078e0061 */
[----:B------:R-:W-:Y:S01]  /*4d40*/  HMMA.16816.F32 R124, R16, R56, RZ ;  /* 0x00000038107c723c */ /* 0x000fe200000018ff */
[----:B------:R-:W-:-:S02]  /*4d50*/  FFMA.FTZ R181, R148, c[0x0][0x2d0], -R3 ;  /* 0x0000b40094b57a23 */ /* 0x000fc40000010803 */
[----:B------:R-:W-:Y:S02]  /*4d60*/  IMAD.MOV.U32 R199, RZ, RZ, R104 ;  /* 0x000000ffffc77224 */ /* 0x000fe400078e0068 */
[----:B------:R-:W-:-:S03]  /*4d70*/  IMAD.MOV.U32 R198, RZ, RZ, R105 ;  /* 0x000000ffffc67224 */ /* 0x000fc600078e0069 */
[----:B------:R-:W-:Y:S01]  /*4d80*/  HMMA.16816.F32 R120, R12, R56, RZ ;  /* 0x000000380c78723c */ /* 0x000fe200000018ff */
[----:B------:R-:W-:Y:S02]  /*4d90*/  IMAD.MOV.U32 R197, RZ, RZ, R106 ;  /* 0x000000ffffc57224 */ /* 0x000fe400078e006a */
[----:B------:R-:W-:Y:S02]  /*4da0*/  IMAD.MOV.U32 R196, RZ, RZ, R107 ;  /* 0x000000ffffc47224 */ /* 0x000fe400078e006b */
[----:B------:R-:W-:Y:S02]  /*4db0*/  IMAD.MOV.U32 R23, RZ, RZ, R114 ;  /* 0x000000ffff177224 */ /* 0x000fe400078e0072 */
[--C-:B------:R-:W-:Y:S02]  /*4dc0*/  FFMA.FTZ R57, R167, c[0x0][0x2d0], -R20.reuse ;  /* 0x0000b400a7397a23 */ /* 0x100fe40000010814 */
[--C-:B------:R-:W-:Y:S02]  /*4dd0*/  FFMA.FTZ R56, R166, c[0x0][0x2d0], -R20.reuse ;  /* 0x0000b400a6387a23 */ /* 0x100fe40000010814 */
[----:B------:R-:W-:-:S02]  /*4de0*/  FFMA.FTZ R166, R162, c[0x0][0x2d0], -R20 ;  /* 0x0000b400a2a67a23 */ /* 0x000fc40000010814 */
[----:B------:R-:W-:Y:S01]  /*4df0*/  FFMA.FTZ R167, R161, c[0x0][0x2d0], -R20 ;  /* 0x0000b400a1a77a23 */ /* 0x000fe20000010814 */
[----:B------:R-:W-:Y:S01]  /*4e00*/  HMMA.16816.F32 R104, R16, R88, RZ ;  /* 0x000000581068723c */ /* 0x000fe200000018ff */
[----:B------:R-:W-:Y:S02]  /*4e10*/  IMAD.MOV.U32 R22, RZ, RZ, R108 ;  /* 0x000000ffff167224 */ /* 0x000fe400078e006c */
[----:B------:R-:W-:Y:S02]  /*4e20*/  IMAD.MOV.U32 R21, RZ, RZ, R109 ;  /* 0x000000ffff157224 */ /* 0x000fe400078e006d */
[--C-:B------:R-:W-:Y:S02]  /*4e30*/  FFMA.FTZ R20, R149, c[0x0][0x2d0], -R3.reuse ;  /* 0x0000b40095147a23 */ /* 0x100fe40000010803 */
[----:B------:R-:W-:Y:S02]  /*4e40*/  FFMA.FTZ R148, R147, c[0x0][0x2d0], -R3 ;  /* 0x0000b40093947a23 */ /* 0x000fe40000010803 */
[----:B------:R-:W-:-:S02]  /*4e50*/  IMAD.MOV.U32 R49, RZ, RZ, R94 ;  /* 0x000000ffff317224 */ /* 0x000fc400078e005e */
[----:B------:R-:W-:Y:S02]  /*4e60*/  IMAD.MOV.U32 R101, RZ, RZ, R93 ;  /* 0x000000ffff657224 */ /* 0x000fe400078e005d */
[----:B------:R-:W-:Y:S02]  /*4e70*/  FFMA.FTZ R149, R146, c[0x0][0x2d0], -R3 ;  /* 0x0000b40092957a23 */ /* 0x000fe40000010803 */
[--C-:B------:R-:W-:Y:S02]  /*4e80*/  FFMA.FTZ R147, R135, c[0x0][0x2d0], -R2.reuse ;  /* 0x0000b40087937a23 */ /* 0x100fe40000010802 */
[--C-:B------:R-:W-:Y:S02]  /*4e90*/  FFMA.FTZ R94, R143, c[0x0][0x2d0], -R2.reuse ;  /* 0x0000b4008f5e7a23 */ /* 0x100fe40000010802 */
[--C-:B------:R-:W-:Y:S02]  /*4ea0*/  FFMA.FTZ R93, R142, c[0x0][0x2d0], -R2.reuse ;  /* 0x0000b4008e5d7a23 */ /* 0x100fe40000010802 */
[----:B------:R-:W-:-:S02]  /*4eb0*/  FFMA.FTZ R89, R141, c[0x0][0x2d0], -R2 ;  /* 0x0000b4008d597a23 */ /* 0x000fc40000010802 */
[--C-:B------:R-:W-:Y:S02]  /*4ec0*/  FFMA.FTZ R88, R140, c[0x0][0x2d0], -R2.reuse ;  /* 0x0000b4008c587a23 */ /* 0x100fe40000010802 */
[--C-:B------:R-:W-:Y:S02]  /*4ed0*/  FFMA.FTZ R162, R137, c[0x0][0x2d0], -R2.reuse ;  /* 0x0000b40089a27a23 */ /* 0x100fe40000010802 */
[--C-:B------:R-:W-:Y:S02]  /*4ee0*/  FFMA.FTZ R161, R136, c[0x0][0x2d0], -R2.reuse ;  /* 0x0000b40088a17a23 */ /* 0x100fe40000010802 */
[----:B------:R-:W-:Y:S02]  /*4ef0*/  IMAD.MOV.U32 R135, RZ, RZ, R37 ;  /* 0x000000ffff877224 */ /* 0x000fe400078e0025 */
[----:B------:R-:W-:Y:S02]  /*4f00*/  FFMA.FTZ R146, R134, c[0x0][0x2d0], -R2 ;  /* 0x0000b40086927a23 */ /* 0x000fe40000010802 */
[----:B------:R-:W-:-:S02]  /*4f10*/  FFMA.FTZ R2, R138, c[0x0][0x2d0], -R0 ;  /* 0x0000b4008a027a23 */ /* 0x000fc40000010800 */
[--C-:B------:R-:W-:Y:S02]  /*4f20*/  FFMA.FTZ R37, R133, c[0x0][0x2d0], -R0.reuse ;  /* 0x0000b40085257a23 */ /* 0x100fe40000010800 */
[----:B------:R-:W-:Y:S02]  /*4f30*/  FFMA.FTZ R73, R132, c[0x0][0x2d0], -R0 ;  /* 0x0000b40084497a23 */ /* 0x000fe40000010800 */
[----:B------:R-:W-:Y:S02]  /*4f40*/  IMAD.MOV.U32 R143, RZ, RZ, R20 ;  /* 0x000000ffff8f7224 */ /* 0x000fe400078e0014 */
[----:B------:R-:W-:Y:S02]  /*4f50*/  IMAD.MOV.U32 R138, RZ, RZ, R23 ;  /* 0x000000ffff8a7224 */ /* 0x000fe400078e0017 */
[----:B------:R-:W-:Y:S02]  /*4f60*/  IMAD.MOV.U32 R133, RZ, RZ, R22 ;  /* 0x000000ffff857224 */ /* 0x000fe400078e0016 */
[----:B------:R-:W-:-:S02]  /*4f70*/  IMAD.MOV.U32 R132, RZ, RZ, R21 ;  /* 0x000000ffff847224 */ /* 0x000fc400078e0015 */
[----:B------:R-:W-:Y:S01]  /*4f80*/  HMMA.16816.F32 R20, R12, R58, RZ ;  /* 0x0000003a0c14723c */ /* 0x000fe200000018ff */
[----:B------:R-:W-:Y:S02]  /*4f90*/  IMAD.MOV.U32 R48, RZ, RZ, R96 ;  /* 0x000000ffff307224 */ /* 0x000fe400078e0060 */
[----:B------:R-:W-:Y:S02]  /*4fa0*/  IMAD.MOV.U32 R41, RZ, RZ, R99 ;  /* 0x000000ffff297224 */ /* 0x000fe400078e0063 */
[----:B------:R-:W-:-:S03]  /*4fb0*/  IMAD.MOV.U32 R40, RZ, RZ, R98 ;  /* 0x000000ffff287224 */ /* 0x000fc600078e0062 */
[----:B------:R-:W-:Y:S08]  /*4fc0*/  HMMA.16816.F32 R104, R8, R52, R104 ;  /* 0x000000340868723c */ /* 0x000ff00000001868 */
[C---:B------:R-:W-:Y:S08]  /*4fd0*/  HMMA.16816.F32 R220, R4.reuse, R84, R68 ;  /* 0x0000005404dc723c */ /* 0x040ff00000001844 */
[----:B-1----:R-:W-:Y:S08]  /*4fe0*/  HMMA.16816.F32 R96, R4, R30, R20 ;  /* 0x0000001e0460723c */ /* 0x002ff00000001814 */
[----:B------:R-:W-:Y:S08]  /*4ff0*/  HMMA.16816.F32 R20, R12, R74, RZ ;  /* 0x0000004a0c14723c */ /* 0x000ff000000018ff */
[-C--:B------:R-:W-:Y:S08]  /*5000*/  HMMA.16816.F32 R76, R16, R116.reuse, RZ ;  /* 0x00000074104c723c */ /* 0x080ff000000018ff */
[----:B------:R-:W-:Y:S01]  /*5010*/  HMMA.16816.F32 R68, R12, R116, RZ ;  /* 0x000000740c44723c */ /* 0x000fe200000018ff */
[----:B------:R-:W-:-:S02]  /*5020*/  IMAD.MOV.U32 R32, RZ, RZ, R107 ;  /* 0x000000ffff207224 */ /* 0x000fc400078e006b */
[----:B------:R-:W-:Y:S02]  /*5030*/  IMAD.MOV.U32 R24, RZ, RZ, R106 ;  /* 0x000000ffff187224 */ /* 0x000fe400078e006a */
[----:B------:R-:W-:Y:S02]  /*5040*/  IMAD.MOV.U32 R206, RZ, RZ, R105 ;  /* 0x000000ffffce7224 */ /* 0x000fe400078e0069 */
[----:B------:R-:W-:Y:S02]  /*5050*/  IMAD.MOV.U32 R205, RZ, RZ, R104 ;  /* 0x000000ffffcd7224 */ /* 0x000fe400078e0068 */
[----:B------:R-:W-:Y:S08]  /*5060*/  HMMA.16816.F32 R104, R4, R50, R20 ;  /* 0x000000320468723c */ /* 0x000ff00000001814 */
[-C--:B--2---:R-:W-:Y:S08]  /*5070*/  HMMA.16816.F32 R76, R8, R60.reuse, R76 ;  /* 0x0000003c084c723c */ /* 0x084ff0000000184c */
[----:B------:R-:W-:Y:S08]  /*5080*/  HMMA.16816.F32 R68, R4, R60, R68 ;  /* 0x0000003c0444723c */ /* 0x000ff00000001844 */
[----:B------:R-:W-:Y:S01]  /*5090*/  HMMA.16816.F32 R20, R12, R90, RZ ;  /* 0x0000005a0c14723c */ /* 0x000fe200000018ff */
[----:B------:R1:W-:Y:S04]  /*50a0*/  STL [R1+0xa0], R237 ;  /* 0x0000a0ed01007387 */ /* 0x0003e80000100800 */
[----:B------:R2:W-:Y:S01]  /*50b0*/  STL [R1+0x9c], R236 ;  /* 0x00009cec01007387 */ /* 0x0005e20000100800 */
[----:B------:R-:W-:-:S03]  /*50c0*/  IMAD.MOV.U32 R186, RZ, RZ, R110 ;  /* 0x000000ffffba7224 */ /* 0x000fc600078e006e */
[----:B------:R3:W-:Y:S01]  /*50d0*/  STL [R1+0x98], R235 ;  /* 0x000098eb01007387 */ /* 0x0007e20000100800 */
[----:B------:R-:W-:-:S03]  /*50e0*/  IMAD.MOV.U32 R180, RZ, RZ, R111 ;  /* 0x000000ffffb47224 */ /* 0x000fc600078e006f */
[----:B------:R4:W-:Y:S01]  /*50f0*/  STL [R1+0x94], R234 ;  /* 0x000094ea01007387 */ /* 0x0009e20000100800 */
[----:B------:R-:W-:-:S03]  /*5100*/  IMAD.MOV.U32 R36, RZ, RZ, R82 ;  /* 0x000000ffff247224 */ /* 0x000fc600078e0052 */
[----:B------:R4:W-:Y:S01]  /*5110*/  STL [R1+0x90], R231 ;  /* 0x000090e701007387 */ /* 0x0009e20000100800 */
[----:B------:R-:W-:Y:S02]  /*5120*/  IMAD.MOV.U32 R33, RZ, RZ, R81 ;  /* 0x000000ffff217224 */ /* 0x000fe400078e0051 */
[----:B------:R-:W-:Y:S01]  /*5130*/  IMAD.MOV.U32 R53, RZ, RZ, R80 ;  /* 0x000000ffff357224 */ /* 0x000fe200078e0050 */
[----:B------:R4:W-:Y:S01]  /*5140*/  STL [R1+0x8c], R228 ;  /* 0x00008ce401007387 */ /* 0x0009e20000100800 */
[----:B------:R-:W-:Y:S01]  /*5150*/  IMAD.MOV.U32 R116, RZ, RZ, R76 ;  /* 0x000000ffff747224 */ /* 0x000fe200078e004c */
[----:B------:R-:W-:Y:S01]  /*5160*/  HMMA.16816.F32 R80, R12, R42, RZ ;  /* 0x0000002a0c50723c */ /* 0x000fe200000018ff */
[----:B------:R-:W-:Y:S02]  /*5170*/  IMAD.MOV.U32 R117, RZ, RZ, R77 ;  /* 0x000000ffff757224 */ /* 0x000fe400078e004d */
[----:B-1----:R-:W-:Y:S02]  /*5180*/  IMAD.MOV.U32 R237, RZ, RZ, R68 ;  /* 0x000000ffffed7224 */ /* 0x002fe400078e0044 */
[----:B--2---:R-:W-:-:S03]  /*5190*/  IMAD.MOV.U32 R236, RZ, RZ, R69 ;  /* 0x000000ffffec7224 */ /* 0x004fc600078e0045 */
[----:B------:R-:W-:Y:S01]  /*51a0*/  HMMA.16816.F32 R108, R4, R54, R20 ;  /* 0x00000036046c723c */ /* 0x000fe20000001814 */
[----:B---3--:R-:W-:Y:S02]  /*51b0*/  IMAD.MOV.U32 R235, RZ, RZ, R70 ;  /* 0x000000ffffeb7224 */ /* 0x008fe400078e0046 */
[----:B----4-:R-:W-:-:S05]  /*51c0*/  IMAD.MOV.U32 R234, RZ, RZ, R71 ;  /* 0x000000ffffea7224 */ /* 0x010fca00078e0047 */
[----:B------:R-:W-:Y:S01]  /*51d0*/  HMMA.16816.F32 R20, R12, R102, RZ ;  /* 0x000000660c14723c */ /* 0x000fe200000018ff */
[----:B------:R-:W-:Y:S02]  /*51e0*/  IMAD.MOV.U32 R231, RZ, RZ, R78 ;  /* 0x000000ffffe77224 */ /* 0x000fe400078e004e */
[----:B------:R-:W-:-:S05]  /*51f0*/  IMAD.MOV.U32 R228, RZ, RZ, R79 ;  /* 0x000000ffffe47224 */ /* 0x000fca00078e004f */
[C---:B------:R-:W-:Y:S08]  /*5200*/  HMMA.16816.F32 R68, R12.reuse, R46, RZ ;  /* 0x0000002e0c44723c */ /* 0x040ff000000018ff */
[C---:B------:R-:W-:Y:S08]  /*5210*/  HMMA.16816.F32 R76, R12.reuse, R26, RZ ;  /* 0x0000001a0c4c723c */ /* 0x040ff000000018ff */
[----:B------:R-:W-:Y:S01]  /*5220*/  HMMA.16816.F32 R12, R12, R118, RZ ;  /* 0x000000760c0c723c */ /* 0x000fe200000018ff */
[----:B------:R-:W-:-:S07]  /*5230*/  IMAD.MOV.U32 R25, RZ, RZ, R113 ;  /* 0x000000ffff197224 */ /* 0x000fce00078e0071 */
[-C--:B------:R-:W-:Y:S08]  /*5240*/  HMMA.16816.F32 R224, R8, R28.reuse, R124 ;  /* 0x0000001c08e0723c */ /* 0x080ff0000000187c */
[C---:B------:R-:W-:Y:S07]  /*5250*/  HMMA.16816.F32 R120, R4.reuse, R28, R120 ;  /* 0x0000001c0478723c */ /* 0x040fee0000001878 */
[----:B------:R-:W-:Y:S01]  /*5260*/  IMAD.MOV.U32 R29, RZ, RZ, R115 ;  /* 0x000000ffff1d7224 */ /* 0x000fe200078e0073 */
[----:B------:R-:W-:Y:S01]  /*5270*/  HMMA.16816.F32 R80, R4, R38, R80 ;  /* 0x000000260450723c */ /* 0x000fe20000001850 */
[----:B------:R-:W-:-:S07]  /*5280*/  IMAD.MOV.U32 R28, RZ, RZ, R112 ;  /* 0x000000ffff1c7224 */ /* 0x000fce00078e0070 */
[C---:B------:R-:W-:Y:S08]  /*5290*/  HMMA.16816.F32 R76, R4.reuse, R34, R76 ;  /* 0x00000022044c723c */ /* 0x040ff0000000184c */
[C---:B------:R-:W-:Y:S08]  /*52a0*/  HMMA.16816.F32 R68, R4.reuse, R86, R68 ;  /* 0x000000560444723c */ /* 0x040ff00000001844 */
[C---:B------:R-:W-:Y:S08]  /*52b0*/  HMMA.16816.F32 R112, R4.reuse, R66, R20 ;  /* 0x000000420470723c */ /* 0x040ff00000001814 */
[----:B------:R-:W-:Y:S01]  /*52c0*/  HMMA.16816.F32 R124, R4, R62, R12 ;  /* 0x0000003e047c723c */ /* 0x000fe2000000180c */
[----:B------:R-:W-:Y:S01]  /*52d0*/  IMAD.MOV.U32 R164, RZ, RZ, R36 ;  /* 0x000000ffffa47224 */ /* 0x000fe200078e0024 */
[----:B------:R-:W1:Y:S06]  /*52e0*/  LDSM.16.MT88.4 R12, [R229+0x1000] ;  /* 0x00100000e50c783b */ /* 0x000e6c0000004200 */
[----:B------:R-:W-:Y:S01]  /*52f0*/  HMMA.16816.F32 R4, R16, R46, RZ ;  /* 0x0000002e1004723c */ /* 0x000fe200000018ff */
[----:B------:R-:W-:-:S02]  /*5300*/  IMAD.MOV.U32 R52, RZ, RZ, R95 ;  /* 0x000000ffff347224 */ /* 0x000fc400078e005f */
[----:B------:R-:W-:Y:S11]  /*5310*/  FFMA.FTZ R36, R154, c[0x0][0x2d0], -R3 ;  /* 0x0000b4009a247a23 */ /* 0x000ff60000010803 */
[----:B------:R-:W-:Y:S10]  /*5320*/  @!UPT UIADD3 URZ, URZ, URZ, URZ ;  /* 0x0000003f3f3ff290 */ /* 0x000ff4000fffe03f */
[----:B------:R-:W-:Y:S08]  /*5330*/  HMMA.16816.F32 R84, R8, R86, R4 ;  /* 0x000000560854723c */ /* 0x000ff00000001804 */
[----:B------:R-:W-:Y:S01]  /*5340*/  HMMA.16816.F32 R4, R16, R58, RZ ;  /* 0x0000003a1004723c */ /* 0x000fe200000018ff */
[----:B------:R-:W-:Y:S02]  /*5350*/  IMAD.MOV.U32 R100, RZ, RZ, R92 ;  /* 0x000000ffff647224 */ /* 0x000fe400078e005c */
[----:B------:R-:W-:-:S02]  /*5360*/  IMAD.MOV.U32 R154, RZ, RZ, R33 ;  /* 0x000000ffff9a7224 */ /* 0x000fc400078e0021 */
[----:B------:R-:W-:Y:S02]  /*5370*/  IMAD.MOV.U32 R95, RZ, RZ, R32 ;  /* 0x000000ffff5f7224 */ /* 0x000fe400078e0020 */
        /* <DEDUP_REMOVED lines=8> */
[----:B------:R-:W-:Y:S11]  /*5400*/  IMAD.MOV.U32 R140, RZ, RZ, R48 ;  /* 0x000000ffff8c7224 */ /* 0x000ff600078e0030 */
[----:B------:R-:W-:Y:S10]  /*5410*/  @!UPT UIADD3 URZ, URZ, URZ, URZ ;  /* 0x0000003f3f3ff290 */ /* 0x000ff4000fffe03f */
[----:B------:R-:W-:Y:S08]  /*5420*/  HMMA.16816.F32 R48, R8, R50, R4 ;  /* 0x000000320830723c */ /* 0x000ff00000001804 */
[----:B------:R-:W-:Y:S01]  /*5430*/  HMMA.16816.F32 R4, R16, R90, RZ ;  /* 0x0000005a1004723c */ /* 0x000fe200000018ff */
[----:B------:R-:W-:Y:S02]  /*5440*/  IMAD.MOV.U32 R152, RZ, RZ, R53 ;  /* 0x000000ffff987224 */ /* 0x000fe400078e0035 */
[----:B------:R-:W-:-:S02]  /*5450*/  IMAD.MOV.U32 R142, RZ, RZ, R52 ;  /* 0x000000ffff8e7224 */ /* 0x000fc400078e0034 */
[----:B------:R-:W-:Y:S02]  /*5460*/  IMAD.MOV.U32 R137, RZ, RZ, R41 ;  /* 0x000000ffff897224 */ /* 0x000fe400078e0029 */
[----:B------:R-:W-:Y:S02]  /*5470*/  IMAD.MOV.U32 R136, RZ, RZ, R40 ;  /* 0x000000ffff887224 */ /* 0x000fe400078e0028 */
[----:B------:R-:W-:Y:S11]  /*5480*/  HMMA.16816.F32 R40, R16, R42, RZ ;  /* 0x0000002a1028723c */ /* 0x000ff600000018ff */
[----:B------:R-:W-:Y:S04]  /*5490*/  @!UPT UIADD3 URZ, URZ, URZ, URZ ;  /* 0x0000003f3f3ff290 */ /* 0x000fe8000fffe03f */
[----:B------:R-:W-:Y:S08]  /*54a0*/  HMMA.16816.F32 R52, R8, R54, R4 ;  /* 0x000000360834723c */ /* 0x000ff00000001804 */
[----:B------:R-:W-:Y:S01]  /*54b0*/  HMMA.16816.F32 R4, R16, R102, RZ ;  /* 0x000000661004723c */ /* 0x000fe200000018ff */
[----:B------:R-:W-:Y:S02]  /*54c0*/  FFMA.FTZ R72, R139, c[0x0][0x2d0], -R0 ;  /* 0x0000b4008b487a23 */ /* 0x000fe40000010800 */
[----:B------:R-:W-:-:S02]  /*54d0*/  IMAD.MOV.U32 R139, RZ, RZ, R25 ;  /* 0x000000ffff8b7224 */ /* 0x000fc400078e0019 */
[----:B------:R-:W-:-:S03]  /*54e0*/  IMAD.MOV.U32 R23, RZ, RZ, R24 ;  /* 0x000000ffff177224 */ /* 0x000fc600078e0018 */
[----:B------:R-:W-:Y:S01]  /*54f0*/  HMMA.16816.F32 R24, R16, R26, RZ ;  /* 0x0000001a1018723c */ /* 0x000fe200000018ff */
[----:B------:R-:W-:-:S07]  /*5500*/  IMAD.MOV.U32 R150, RZ, RZ, R187 ;  /* 0x000000ffff967224 */ /* 0x000fce00078e00bb */
[----:B------:R-:W-:Y:S01]  /*5510*/  HMMA.16816.F32 R16, R16, R118, RZ ;  /* 0x000000761010723c */ /* 0x000fe200000018ff */
[----:B------:R-:W-:Y:S01]  /*5520*/  IMAD.MOV.U32 R151, RZ, RZ, R204 ;  /* 0x000000ffff977224 */ /* 0x000fe200078e00cc */
[----:B------:R-:W-:Y:S01]  /*5530*/  MUFU.EX2 R187, R57 ;  /* 0x0000003900bb7308 */ /* 0x000fe20000000800 */
[----:B------:R-:W-:Y:S02]  /*5540*/  IMAD.MOV.U32 R90, RZ, RZ, R186 ;  /* 0x000000ffff5a7224 */ /* 0x000fe400078e00ba */
[----:B------:R-:W-:Y:S02]  /*5550*/  IMAD.MOV.U32 R91, RZ, RZ, R180 ;  /* 0x000000ffff5b7224 */ /* 0x000fe400078e00b4 */
[----:B------:R-:W-:Y:S01]  /*5560*/  IMAD.MOV.U32 R119, RZ, RZ, R206 ;  /* 0x000000ffff777224 */ /* 0x000fe200078e00ce */
[C---:B------:R-:W-:Y:S01]  /*5570*/  HMMA.16816.F32 R64, R8.reuse, R66, R4 ;  /* 0x000000420840723c */ /* 0x040fe20000001804 */
[----:B------:R-:W-:Y:S01]  /*5580*/  IMAD.MOV.U32 R118, RZ, RZ, R205 ;  /* 0x000000ffff767224 */ /* 0x000fe200078e00cd */
[----:B------:R-:W-:Y:S05]  /*5590*/  MUFU.EX2 R206, R45 ;  /* 0x0000002d00ce7308 */ /* 0x000fea0000000800 */
[----:B------:R-:W-:Y:S01]  /*55a0*/  FADD.FTZ R5, R158, R156 ;  /* 0x0000009c9e057221 */ /* 0x000fe20000010000 */
[----:B------:R-:W-:Y:S01]  /*55b0*/  HMMA.16816.F32 R40, R8, R38, R40 ;  /* 0x000000260828723c */ /* 0x000fe20000001828 */
[----:B------:R-:W-:Y:S01]  /*55c0*/  IMAD.MOV.U32 R158, RZ, RZ, R181 ;  /* 0x000000ffff9e7224 */ /* 0x000fe200078e00b5 */
[----:B------:R-:W-:Y:S01]  /*55d0*/  MUFU.EX2 R205, R56 ;  /* 0x0000003800cd7308 */ /* 0x000fe20000000800 */
[----:B------:R-:W-:-:S02]  /*55e0*/  FFMA.FTZ R131, R131, c[0x0][0x2d0], -R0 ;  /* 0x0000b40083837a23 */ /* 0x000fc40000010800 */
[----:B------:R-:W-:-:S05]  /*55f0*/  FFMA.FTZ R130, R130, c[0x0][0x2d0], -R0 ;  /* 0x0000b40082827a23 */ /* 0x000fca0000010800 */
[----:B------:R-:W-:Y:S01]  /*5600*/  MUFU.EX2 R207, R44 ;  /* 0x0000002c00cf7308 */ /* 0x000fe20000000800 */
[--C-:B------:R-:W-:Y:S02]  /*5610*/  FFMA.FTZ R129, R129, c[0x0][0x2d0], -R0.reuse ;  /* 0x0000b40081817a23 */ /* 0x100fe40000010800 */
[----:B------:R-:W-:-:S05]  /*5620*/  FFMA.FTZ R128, R128, c[0x0][0x2d0], -R0 ;  /* 0x0000b40080807a23 */ /* 0x000fca0000010800 */
[----:B------:R-:W-:Y:S01]  /*5630*/  MUFU.EX2 R180, R36 ;  /* 0x0000002400b47308 */ /* 0x000fe20000000800 */
[----:B------:R-:W-:Y:S02]  /*5640*/  FADD.FTZ R0, R173, R172 ;  /* 0x000000acad007221 */ /* 0x000fe40000010000 */
[----:B------:R-:W-:-:S05]  /*5650*/  IMAD.MOV.U32 R75, RZ, RZ, R3 ;  /* 0x000000ffff4b7224 */ /* 0x000fca00078e0003 */
[----:B------:R-:W-:Y:S01]  /*5660*/  MUFU.EX2 R186, R33 ;  /* 0x0000002100ba7308 */ /* 0x000fe20000000800 */
[----:B------:R-:W-:-:S07]  /*5670*/  FADD.FTZ R3, R169, R168 ;  /* 0x000000a8a9037221 */ /* 0x000fce0000010000 */
[----:B------:R-:W-:Y:S08]  /*5680*/  MUFU.EX2 R204, R32 ;  /* 0x0000002000cc7308 */ /* 0x000ff00000000800 */
[----:B------:R-:W-:Y:S08]  /*5690*/  MUFU.EX2 R181, R92 ;  /* 0x0000005c00b57308 */ /* 0x000ff00000000800 */
[----:B------:R-:W-:Y:S08]  /*56a0*/  MUFU.EX2 R47, R94 ;  /* 0x0000005e002f7308 */ /* 0x000ff00000000800 */
[----:B------:R-:W-:Y:S08]  /*56b0*/  MUFU.EX2 R57, R93 ;  /* 0x0000005d00397308 */ /* 0x000ff00000000800 */
[----:B------:R-:W-:Y:S08]  /*56c0*/  MUFU.EX2 R58, R89 ;  /* 0x00000059003a7308 */ /* 0x000ff00000000800 */
[----:B------:R-:W2:Y:S08]  /*56d0*/  MUFU.EX2 R59, R88 ;  /* 0x00000058003b7308 */ /* 0x000eb00000000800 */
[----:B------:R-:W-:Y:S08]  /*56e0*/  MUFU.EX2 R44, R72 ;  /* 0x00000048002c7308 */ /* 0x000ff00000000800 */
[----:B------:R3:W4:Y:S08]  /*56f0*/  MUFU.EX2 R46, R2 ;  /* 0x00000002002e7308 */ /* 0x0007300000000800 */
[----:B------:R-:W-:Y:S08]  /*5700*/  MUFU.EX2 R56, R37 ;  /* 0x0000002500387308 */ /* 0x000ff00000000800 */
[----:B------:R-:W1:Y:S01]  /*5710*/  MUFU.EX2 R45, R73 ;  /* 0x00000049002d7308 */ /* 0x000e620000000800 */
[----:B---3--:R-:W-:-:S02]  /*5720*/  FADD.FTZ R2, R175, R0 ;  /* 0x00000000af027221 */ /* 0x008fc40000010000 */
[----:B------:R-:W-:Y:S02]  /*5730*/  FADD.FTZ R0, R170, R3 ;  /* 0x00000003aa007221 */ /* 0x000fe40000010000 */
[----:B------:R-:W-:Y:S02]  /*5740*/  FADD.FTZ R4, R145, R144 ;  /* 0x0000009091047221 */ /* 0x000fe40000010000 */
[----:B------:R-:W-:Y:S02]  /*5750*/  FADD.FTZ R5, R160, R5 ;  /* 0x00000005a0057221 */ /* 0x000fe40000010000 */
[----:B------:R-:W-:Y:S01]  /*5760*/  FADD.FTZ R21, R174, R2 ;  /* 0x00000002ae157221 */ /* 0x000fe20000010000 */
[----:B------:R-:W-:Y:S01]  /*5770*/  HMMA.16816.F32 R24, R8, R34, R24 ;  /* 0x000000220818723c */ /* 0x000fe20000001818 */
[----:B------:R-:W-:Y:S01]  /*5780*/  FADD.FTZ R2, R171, R0 ;  /* 0x00000000ab027221 */ /* 0x000fe20000010000 */
[----:B--2---:R-:W-:Y:S01]  /*5790*/  F2FP.PACK_AB R6, R59, R58 ;  /* 0x0000003a3b06723e */ /* 0x004fe200000000ff */
[----:B------:R-:W-:Y:S01]  /*57a0*/  FADD.FTZ R3, R153, R4 ;  /* 0x0000000499037221 */ /* 0x000fe20000010000 */
[----:B------:R-:W-:Y:S01]  /*57b0*/  F2FP.PACK_AB R4, R57, R47 ;  /* 0x0000002f3904723e */ /* 0x000fe200000000ff */
[----:B------:R-:W-:Y:S01]  /*57c0*/  FADD.FTZ R0, R163, R5 ;  /* 0x00000005a3007221 */ /* 0x000fe20000010000 */
[----:B----4-:R-:W-:-:S02]  /*57d0*/  F2FP.PACK_AB R5, R46, R44 ;  /* 0x0000002c2e05723e */ /* 0x010fc400000000ff */
[----:B------:R-:W-:Y:S01]  /*57e0*/  HMMA.16816.F32 R60, R8, R62, R16 ;  /* 0x0000003e083c723c */ /* 0x000fe20000001810 */
[----:B-1----:R-:W-:Y:S01]  /*57f0*/  F2FP.PACK_AB R7, R45, R56 ;  /* 0x000000382d07723e */ /* 0x002fe200000000ff */
[----:B------:R-:W-:-:S05]  /*5800*/  IMAD.MOV.U32 R92, RZ, RZ, R148 ;  /* 0x000000ffff5c7224 */ /* 0x000fca00078e0094 */
[----:B------:R-:W-:Y:S02]  /*5810*/  F2FP.PACK_AB R8, R205, R187 ;  /* 0x000000bbcd08723e */ /* 0x000fe400000000ff */
[----:B------:R-:W-:Y:S02]  /*5820*/  F2FP.PACK_AB R9, R186, R180 ;  /* 0x000000b4ba09723e */ /* 0x000fe400000000ff */
[----:B------:R-:W-:Y:S02]  /*5830*/  F2FP.PACK_AB R10, R207, R206 ;  /* 0x000000cecf0a723e */ /* 0x000fe400000000ff */
[----:B------:R-:W-:Y:S01]  /*5840*/  F2FP.PACK_AB R11, R181, R204 ;  /* 0x000000ccb50b723e */ /* 0x000fe200000000ff */
[----:B------:R-:W-:Y:S02]  /*5850*/  IMAD.MOV.U32 R145, RZ, RZ, R149 ;  /* 0x000000ffff917224 */ /* 0x000fe400078e0095 */
[----:B------:R-:W-:Y:S02]  /*5860*/  IMAD.MOV.U32 R144, RZ, RZ, R150 ;  /* 0x000000ffff907224 */ /* 0x000fe400078e0096 */
[----:B------:R-:W-:Y:S01]  /*5870*/  IMAD.MOV.U32 R22, RZ, RZ, R151 ;  /* 0x000000ffff167224 */ /* 0x000fe200078e0097 */
[----:B------:R-:W-:Y:S01]  /*5880*/  HMMA.16816.F32 R188, R4, R12, R188 ;  /* 0x0000000c04bc723c */ /* 0x000fe200000018bc */
[----:B------:R-:W-:-:S02]  /*5890*/  IMAD.MOV.U32 R148, RZ, RZ, R199 ;  /* 0x000000ffff947224 */ /* 0x000fc400078e00c7 */
[----:B------:R-:W-:Y:S02]  /*58a0*/  IMAD.MOV.U32 R149, RZ, RZ, R198 ;  /* 0x000000ffff957224 */ /* 0x000fe400078e00c6 */
[----:B------:R-:W-:Y:S02]  /*58b0*/  IMAD.MOV.U32 R150, RZ, RZ, R197 ;  /* 0x000000ffff967224 */ /* 0x000fe400078e00c5 */
[----:B------:R-:W-:Y:S01]  /*58c0*/  IMAD.MOV.U32 R151, RZ, RZ, R196 ;  /* 0x000000ffff977224 */ /* 0x000fe200078e00c4 */
[----:B------:R-:W-:Y:S08]  /*58d0*/  HMMA.16816.F32 R192, R8, R12, R192 ;  /* 0x0000000c08c0723c */ /* 0x000ff000000018c0 */
[-C--:B------:R-:W-:Y:S08]  /*58e0*/  HMMA.16816.F32 R196, R4, R14.reuse, R80 ;  /* 0x0000000e04c4723c */ /* 0x080ff00000001850 */
        /* <DEDUP_REMOVED lines=10> */
[----:B------:R-:W-:Y:S02]  /*5990*/  IMAD.MOV.U32 R16, RZ, RZ, R140 ;  /* 0x000000ffff107224 */ /* 0x000fe400078e008c */
[----:B------:R-:W-:Y:S02]  /*59a0*/  IMAD.MOV.U32 R102, RZ, RZ, R141 ;  /* 0x000000ffff667224 */ /* 0x000fe400078e008d */
[----:B------:R-:W-:Y:S02]  /*59b0*/  IMAD.MOV.U32 R103, RZ, RZ, R142 ;  /* 0x000000ffff677224 */ /* 0x000fe400078e008e */
[----:B------:R-:W-:Y:S01]  /*59c0*/  IMAD.MOV.U32 R156, RZ, RZ, R143 ;  /* 0x000000ffff9c7224 */ /* 0x000fe200078e008f */
[-C--:B-1----:R-:W-:Y:S08]  /*59d0*/  HMMA.16816.F32 R132, R8, R12.reuse, R212 ;  /* 0x0000000c0884723c */ /* 0x082ff000000018d4 */
[C---:B------:R-:W-:Y:S08]  /*59e0*/  HMMA.16816.F32 R136, R4.reuse, R12, R200 ;  /* 0x0000000c0488723c */ /* 0x040ff000000018c8 */
[-C--:B------:R-:W-:Y:S08]  /*59f0*/  HMMA.16816.F32 R140, R4, R14.reuse, R76 ;  /* 0x0000000e048c723c */ /* 0x080ff0000000184c */
[----:B------:R-:W-:Y:S01]  /*5a00*/  HMMA.16816.F32 R36, R8, R14, R24 ;  /* 0x0000000e0824723c */ /* 0x000fe20000001818 */
[----:B------:R-:W1:Y:S01]  /*5a10*/  LDSM.16.MT88.4 R12, [R233+0x1000] ;  /* 0x00100000e90c783b */ /* 0x000e620000004200 */
[----:B------:R-:W-:-:S02]  /*5a20*/  FADD.FTZ R20, R155, R3 ;  /* 0x000000039b147221 */ /* 0x000fc40000010000 */
        /* <DEDUP_REMOVED lines=20> */
[-C--:B-1----:R-:W-:Y:S08]  /*5b70*/  HMMA.16816.F32 R164, R8, R12.reuse, R224 ;  /* 0x0000000c08a4723c */ /* 0x082ff000000018e0 */
[C---:B------:R-:W-:Y:S08]  /*5b80*/  HMMA.16816.F32 R168, R4.reuse, R12, R120 ;  /* 0x0000000c04a8723c */ /* 0x040ff00000001878 */
[----:B------:R-:W-:Y:S01]  /*5b90*/  HMMA.16816.F32 R172, R4, R14, R96 ;  /* 0x0000000e04ac723c */ /* 0x000fe20000001860 */
[----:B------:R-:W-:-:S02]  /*5ba0*/  IMAD.MOV.U32 R160, RZ, RZ, R92 ;  /* 0x000000ffffa07224 */ /* 0x000fc400078e005c */
[----:B------:R-:W-:Y:S02]  /*5bb0*/  IMAD.MOV.U32 R93, RZ, RZ, R119 ;  /* 0x000000ffff5d7224 */ /* 0x000fe400078e0077 */
[----:B------:R-:W-:Y:S02]  /*5bc0*/  IMAD.MOV.U32 R200, RZ, RZ, R237 ;  /* 0x000000ffffc87224 */ /* 0x000fe400078e00ed */
[----:B------:R-:W-:Y:S01]  /*5bd0*/  IMAD.MOV.U32 R201, RZ, RZ, R236 ;  /* 0x000000ffffc97224 */ /* 0x000fe200078e00ec */
[----:B------:R-:W-:Y:S01]  /*5be0*/  HMMA.16816.F32 R68, R8, R14, R28 ;  /* 0x0000000e0844723c */ /* 0x000fe2000000181c */
[----:B------:R-:W1:Y:S01]  /*5bf0*/  LDSM.16.MT88.4 R12, [R229+0x3000] ;  /* 0x00300000e50c783b */ /* 0x000e620000004200 */
[----:B------:R-:W-:Y:S02]  /*5c00*/  IMAD.MOV.U32 R92, RZ, RZ, R118 ;  /* 0x000000ffff5c7224 */ /* 0x000fe400078e0076 */
[----:B------:R-:W-:Y:S02]  /*5c10*/  IMAD.MOV.U32 R202, RZ, RZ, R235 ;  /* 0x000000ffffca7224 */ /* 0x000fe400078e00eb */
[----:B------:R-:W-:-:S02]  /*5c20*/  IMAD.MOV.U32 R203, RZ, RZ, R234 ;  /* 0x000000ffffcb7224 */ /* 0x000fc400078e00ea */
[----:B------:R-:W-:Y:S02]  /*5c30*/  FADD.FTZ R0, R179, R0 ;  /* 0x00000000b3007221 */ /* 0x000fe40000010000 */
[----:B------:R-:W-:Y:S01]  /*5c40*/  FADD.FTZ R2, R216, R2 ;  /* 0x00000002d8027221 */ /* 0x000fe20000010000 */
[----:B------:R-:W-:Y:S01]  /*5c50*/  MUFU.EX2 R23, R23 ;  /* 0x0000001700177308 */ /* 0x000fe20000000800 */
[----:B------:R-:W-:Y:S01]  /*5c60*/  IMAD.MOV.U32 R119, RZ, RZ, R228 ;  /* 0x000000ffff777224 */ /* 0x000fe200078e00e4 */
[----:B------:R-:W-:Y:S01]  /*5c70*/  LDSM.16.MT88.4 R96, [R230+0x3800] ;  /* 0x00380000e660783b */ /* 0x000fe20000004200 */
[----:B------:R-:W-:Y:S02]  /*5c80*/  IMAD.MOV.U32 R222, RZ, RZ, R22 ;  /* 0x000000ffffde7224 */ /* 0x000fe400078e0016 */
[----:B------:R-:W-:Y:S01]  /*5c90*/  IMAD.MOV.U32 R223, RZ, RZ, R144 ;  /* 0x000000ffffdf7224 */ /* 0x000fe200078e0090 */
[----:B------:R2:W5:Y:S01]  /*5ca0*/  LDL.LU R237, [R1+0xa0] ;  /* 0x0000a00001ed7983 */ /* 0x0005620000300800 */
[----:B-1----:R-:W-:Y:S08]  /*5cb0*/  HMMA.16816.F32 R212, R8, R12, R72 ;  /* 0x0000000c08d4723c */ /* 0x002ff00000001848 */
[-C--:B------:R-:W-:Y:S08]  /*5cc0*/  HMMA.16816.F32 R76, R4, R14.reuse, R104 ;  /* 0x0000000e044c723c */ /* 0x080ff00000001868 */
[----:B------:R-:W-:Y:S01]  /*5cd0*/  HMMA.16816.F32 R48, R8, R14, R48 ;  /* 0x0000000e0830723c */ /* 0x000fe20000001830 */
[----:B------:R-:W-:Y:S01]  /*5ce0*/  IMAD.MOV.U32 R118, RZ, RZ, R231 ;  /* 0x000000ffff767224 */ /* 0x000fe200078e00e7 */
[----:B------:R-:W-:Y:S01]  /*5cf0*/  MUFU.EX2 R22, R147 ;  /* 0x0000009300167308 */ /* 0x000fe20000000800 */
[----:B------:R2:W5:Y:S04]  /*5d00*/  LDL.LU R236, [R1+0x9c] ;  /* 0x00009c0001ec7983 */ /* 0x0005680000300800 */
[----:B------:R2:W5:Y:S01]  /*5d10*/  LDL.LU R235, [R1+0x98] ;  /* 0x0000980001eb7983 */ /* 0x0005620000300800 */
[----:B------:R-:W-:Y:S03]  /*5d20*/  HMMA.16816.F32 R72, R4, R12, R88 ;  /* 0x0000000c0448723c */ /* 0x000fe60000001858 */
[----:B------:R-:W1:Y:S04]  /*5d30*/  LDSM.16.MT88.4 R12, [R230+0x3000] ;  /* 0x00300000e60c783b */ /* 0x000e680000004200 */
[----:B------:R2:W5:Y:S04]  /*5d40*/  LDL.LU R234, [R1+0x94] ;  /* 0x0000940001ea7983 */ /* 0x0005680000300800 */
[----:B------:R2:W5:Y:S04]  /*5d50*/  LDL.LU R231, [R1+0x90] ;  /* 0x0000900001e77983 */ /* 0x0005680000300800 */
[----:B------:R2:W5:Y:S01]  /*5d60*/  LDL.LU R228, [R1+0x8c] ;  /* 0x00008c0001e47983 */ /* 0x0005620000300800 */
[-C--:B-1----:R-:W-:Y:S08]  /*5d70*/  HMMA.16816.F32 R40, R8, R12.reuse, R92 ;  /* 0x0000000c0828723c */ /* 0x082ff0000000185c */
[C---:B------:R-:W-:Y:S01]  /*5d80*/  HMMA.16816.F32 R88, R4.reuse, R12, R16 ;  /* 0x0000000c0458723c */ /* 0x040fe20000001810 */
[----:B------:R-:W1:Y:S07]  /*5d90*/  LDSM.16.MT88.4 R16, [R233+0x3000] ;  /* 0x00300000e910783b */ /* 0x000e6e0000004200 */
[-C--:B------:R-:W-:Y:S08]  /*5da0*/  HMMA.16816.F32 R92, R4, R14.reuse, R108 ;  /* 0x0000000e045c723c */ /* 0x080ff0000000186c */
[----:B------:R-:W-:Y:S01]  /*5db0*/  HMMA.16816.F32 R52, R8, R14, R52 ;  /* 0x0000000e0834723c */ /* 0x000fe20000001834 */
[----:B------:R-:W3:Y:S07]  /*5dc0*/  LDSM.16.MT88.4 R12, [R232+0x3000] ;  /* 0x00300000e80c783b */ /* 0x000eee0000004200 */
[C---:B-1----:R-:W-:Y:S08]  /*5dd0*/  HMMA.16816.F32 R104, R4.reuse, R16, R24 ;  /* 0x000000100468723c */ /* 0x042ff00000001818 */
[C---:B------:R-:W-:Y:S08]  /*5de0*/  HMMA.16816.F32 R108, R4.reuse, R18, R112 ;  /* 0x00000012046c723c */ /* 0x040ff00000001870 */
[-C--:B---3--:R-:W-:Y:S08]  /*5df0*/  HMMA.16816.F32 R120, R4, R12.reuse, R200 ;  /* 0x0000000c0478723c */ /* 0x088ff000000018c8 */
[----:B------:R-:W-:Y:S01]  /*5e00*/  HMMA.16816.F32 R116, R8, R12, R116 ;  /* 0x0000000c0874723c */ /* 0x000fe20000001874 */
[----:B------:R1:W-:Y:S01]  /*5e10*/  MUFU.EX2 R12, R3 ;  /* 0x00000003000c7308 */ /* 0x0003e20000000800 */
[----:B------:R-:W-:Y:S04]  /*5e20*/  LDSM.16.MT88.4 R200, [R229+0x1800] ;  /* 0x00180000e5c8783b */ /* 0x000fe80000004200 */
[----:B------:R-:W-:Y:S02]  /*5e30*/  LDSM.16.MT88.4 R112, [R233+0x3800] ;  /* 0x00380000e970783b */ /* 0x000fe40000004200 */
[----:B------:R-:W-:Y:S07]  /*5e40*/  HMMA.16816.F32 R28, R4, R14, R124 ;  /* 0x0000000e041c723c */ /* 0x000fee000000187c */
[----:B------:R-:W-:-:S02]  /*5e50*/  FADD.FTZ R4, R210, R0 ;  /* 0x00000000d2047221 */ /* 0x000fc40000010000 */
[----:B-1----:R-:W-:Y:S02]  /*5e60*/  FADD.FTZ R3, R250, R21 ;  /* 0x00000015fa037221 */ /* 0x002fe40000010000 */
        /* <DEDUP_REMOVED lines=8> */
[----:B------:R-:W1:Y:S01]  /*5ef0*/  LDSM.16.MT88.4 R4, [R232+0x3800] ;  /* 0x00380000e804783b */ /* 0x000e620000004200 */
[C---:B------:R-:W-:Y:S01]  /*5f00*/  HMMA.16816.F32 R100, R8.reuse, R16, R100 ;  /* 0x000000100864723c */ /* 0x040fe20000001864 */
[----:B------:R-:W-:Y:S07]  /*5f10*/  MUFU.EX2 R16, R163 ;  /* 0x000000a300107308 */ /* 0x000fee0000000800 */
[C---:B------:R-:W-:Y:S01]  /*5f20*/  HMMA.16816.F32 R64, R8.reuse, R18, R64 ;  /* 0x000000120840723c */ /* 0x040fe20000001840 */
[----:B------:R-:W-:Y:S07]  /*5f30*/  MUFU.EX2 R18, R83 ;  /* 0x0000005300127308 */ /* 0x000fee0000000800 */
[----:B------:R-:W-:Y:S01]  /*5f40*/  HMMA.16816.F32 R60, R8, R14, R60 ;  /* 0x0000000e083c723c */ /* 0x000fe2000000183c */
[----:B------:R-:W-:Y:S08]  /*5f50*/  MUFU.EX2 R11, R81 ;  /* 0x00000051000b7308 */ /* 0x000ff00000000800 */
[----:B------:R3:W4:Y:S08]  /*5f60*/  MUFU.EX2 R15, R82 ;  /* 0x00000052000f7308 */ /* 0x0007300000000800 */
[----:B------:R-:W-:Y:S08]  /*5f70*/  MUFU.EX2 R19, R160 ;  /* 0x000000a000137308 */ /* 0x000ff00000000800 */
[----:B------:R-:W1:Y:S08]  /*5f80*/  MUFU.EX2 R24, R145 ;  /* 0x0000009100187308 */ /* 0x000e700000000800 */
[----:B------:R-:W-:Y:S08]  /*5f90*/  MUFU.EX2 R25, R146 ;  /* 0x0000009200197308 */ /* 0x000ff00000000800 */
[----:B------:R4:W-:Y:S01]  /*5fa0*/  MUFU.EX2 R13, R128 ;  /* 0x00000080000d7308 */ /* 0x0009e20000000800 */
[----:B------:R-:W-:Y:S01]  /*5fb0*/  FADD.FTZ R27, R252, R2 ;  /* 0x00000002fc1b7221 */ /* 0x000fe20000010000 */
[----:B---3--:R-:W-:Y:S06]  /*5fc0*/  LDSM.16.MT88.4 R80, [R229+0x3800] ;  /* 0x00380000e550783b */ /* 0x008fec0000004200 */
[----:B------:R-:W-:Y:S08]  /*5fd0*/  MUFU.EX2 R14, R162 ;  /* 0x000000a2000e7308 */ /* 0x000ff00000000800 */
[----:B------:R-:W3:Y:S08]  /*5fe0*/  MUFU.EX2 R17, R161 ;  /* 0x000000a100117308 */ /* 0x000ef00000000800 */
[----:B------:R-:W-:Y:S08]  /*5ff0*/  MUFU.EX2 R8, R131 ;  /* 0x0000008300087308 */ /* 0x000ff00000000800 */
[----:B------:R1:W1:Y:S08]  /*6000*/  MUFU.EX2 R10, R130 ;  /* 0x00000082000a7308 */ /* 0x0002700000000800 */
[----:B------:R2:W2:Y:S01]  /*6010*/  MUFU.EX2 R9, R129 ;  /* 0x0000008100097308 */ /* 0x0004a20000000800 */
[----:B------:R-:W-:-:S04]  /*6020*/  @P4 IMAD.HI.U32 R2, R222, c[0x0][0x2c8], RZ ;  /* 0x0000b200de024a27 */ /* 0x000fc800078e00ff */
[----:B------:R-:W-:Y:S01]  /*6030*/  FADD.FTZ R26, R219, R0 ;  /* 0x00000000db1a7221 */ /* 0x000fe20000010000 */
[----:B----4-:R-:W-:Y:S01]  /*6040*/  F2FP.PACK_AB R128, R15, R11 ;  /* 0x0000000b0f80723e */ /* 0x010fe200000000ff */
[----:B------:R-:W-:Y:S01]  /*6050*/  IMAD.MOV.U32 R0, RZ, RZ, R222 ;  /* 0x000000ffff007224 */ /* 0x000fe200078e00de */
[----:B------:R-:W-:Y:S01]  /*6060*/  @P4 SHF.R.U32.HI R0, RZ, c[0x0][0x2cc], R2 ;  /* 0x0000b300ff004a19 */ /* 0x000fe20000011602 */
[----:B------:R-:W-:Y:S01]  /*6070*/  IMAD.MOV.U32 R2, RZ, RZ, c[0x0][0x168] ;  /* 0x00005a00ff027624 */ /* 0x000fe200078e00ff */
[----:B-1----:R-:W-:Y:S01]  /*6080*/  F2FP.PACK_AB R130, R23, R18 ;  /* 0x000000121782723e */ /* 0x002fe200000000ff */
[----:B------:R-:W-:Y:S01]  /*6090*/  FADD.FTZ R3, R178, R3 ;  /* 0x00000003b2037221 */ /* 0x000fe20000010000 */
[----:B------:R-:W-:Y:S01]  /*60a0*/  F2FP.PACK_AB R131, R24, R19 ;  /* 0x000000131883723e */ /* 0x000fe200000000ff */
[----:B------:R-:W1:Y:S01]  /*60b0*/  LDSM.16.MT88.4 R160, [R233+0x1800] ;  /* 0x00180000e9a0783b */ /* 0x000e620000004200 */
[----:B---3--:R-:W-:Y:S02]  /*60c0*/  F2FP.PACK_AB R124, R17, R14 ;  /* 0x0000000e117c723e */ /* 0x008fe400000000ff */
[----:B--2---:R-:W-:Y:S01]  /*60d0*/  F2FP.PACK_AB R129, R16, R12 ;  /* 0x0000000c1081723e */ /* 0x004fe200000000ff */
[----:B------:R-:W2:Y:S01]  /*60e0*/  LDSM.16.MT88.4 R176, [R232+0x1800] ;  /* 0x00180000e8b0783b */ /* 0x000ea20000004200 */
[----:B------:R-:W-:-:S02]  /*60f0*/  F2FP.PACK_AB R125, R10, R8 ;  /* 0x000000080a7d723e */ /* 0x000fc400000000ff */
[----:B------:R-:W-:Y:S01]  /*6100*/  F2FP.PACK_AB R126, R25, R22 ;  /* 0x00000016197e723e */ /* 0x000fe200000000ff */
[----:B------:R-:W3:Y:S01]  /*6110*/  LDSM.16.MT88.4 R144, [R230+0x1800] ;  /* 0x00180000e690783b */ /* 0x000ee20000004200 */
[----:B------:R-:W-:Y:S02]  /*6120*/  F2FP.PACK_AB R127, R13, R9 ;  /* 0x000000090d7f723e */ /* 0x000fe400000000ff */
[----:B------:R-:W-:Y:S01]  /*6130*/  IADD3 R0, R0, c[0x0][0x1d0], -R2 ;  /* 0x0000740000007a10 */ /* 0x000fe20007ffe802 */
[-C--:B------:R-:W-:Y:S08]  /*6140*/  HMMA.16816.F32 R116, R128, R4.reuse, R116 ;  /* 0x000000048074723c */ /* 0x080ff00000001874 */
[----:B------:R-:W-:Y:S07]  /*6150*/  HMMA.16816.F32 R120, R124, R4, R120 ;  /* 0x000000047c78723c */ /* 0x000fee0000001878 */
[----:B------:R-:W-:Y:S01]  /*6160*/  SHF.R.S32.HI R5, RZ, 0x1f, R0 ;  /* 0x0000001fff057819 */ /* 0x000fe20000011400 */
[----:B------:R-:W-:-:S03]  /*6170*/  FADD.FTZ R20, R209, R3 ;  /* 0x00000003d1147221 */ /* 0x000fc60000010000 */
[----:B------:R-:W-:Y:S01]  /*6180*/  LEA.HI R5, R5, R0, RZ, 0x6 ;  /* 0x0000000005057211 */ /* 0x000fe200078f30ff */
        /* <DEDUP_REMOVED lines=19> */
[----:B------:R-:W-:Y:S01]  /*62c0*/  SHF.R.S32.HI R5, RZ, 0x6, R5 ;  /* 0x00000006ff057819 */ /* 0x000fe20000011405 */
[----:B------:R-:W-:Y:S02]  /*62d0*/  FADD.FTZ R4, R8, R4 ;  /* 0x0000000408047221 */ /* 0x000fe40000010000 */
[----:B------:R-:W-:Y:S02]  /*62e0*/  FADD.FTZ R3, R14, R3 ;  /* 0x000000030e037221 */ /* 0x000fe40000010000 */
[----:B------:R-:W-:Y:S02]  /*62f0*/  FADD.FTZ R0, R18, R0 ;  /* 0x0000000012007221 */ /* 0x000fe40000010000 */
[----:B------:R-:W-:Y:S01]  /*6300*/  FADD.FTZ R2, R16, R2 ;  /* 0x0000000210027221 */ /* 0x000fe20000010000 */
[----:B------:R-:W-:Y:S01]  /*6310*/  IMNMX R5, RZ, R5, !PT ;  /* 0x00000005ff057217 */ /* 0x000fe20007800200 */
[----:B------:R-:W-:Y:S01]  /*6320*/  FADD.FTZ R4, R10, R4 ;  /* 0x000000040a047221 */ /* 0x000fe20000010000 */
[----:B------:R-:W-:Y:S01]  /*6330*/  IADD3 R249, R223, -0x2, RZ ;  /* 0xfffffffedff97810 */ /* 0x000fe20007ffe0ff */
[----:B------:R-:W-:-:S02]  /*6340*/  FADD.FTZ R3, R17, R3 ;  /* 0x0000000311037221 */ /* 0x000fc40000010000 */
[----:B------:R-:W-:Y:S02]  /*6350*/  FADD.FTZ R0, R23, R0 ;  /* 0x0000000017007221 */ /* 0x000fe40000010000 */
[----:B------:R-:W-:Y:S02]  /*6360*/  FADD.FTZ R2, R19, R2 ;  /* 0x0000000213027221 */ /* 0x000fe40000010000 */
[----:B------:R-:W-:Y:S01]  /*6370*/  FADD.FTZ R4, R9, R4 ;  /* 0x0000000409047221 */ /* 0x000fe20000010000 */
[----:B------:R4:W-:Y:S01]  /*6380*/  STL [R1+0x40], R5 ;  /* 0x0000400501007387 */ /* 0x0009e20000100800 */
[----:B------:R-:W-:Y:S01]  /*6390*/  FADD.FTZ R3, R22, R3 ;  /* 0x0000000316037221 */ /* 0x000fe20000010000 */
[----:B------:R-:W-:Y:S02]  /*63a0*/  ISETP.GE.AND P0, PT, R249, R5, PT ;  /* 0x00000005f900720c */ /* 0x000fe40003f06270 */
[----:B------:R2:W-:Y:S01]  /*63b0*/  STL [R1+0x4], R0 ;  /* 0x0000040001007387 */ /* 0x0005e20000100800 */
[----:B-1----:R-:W-:Y:S01]  /*63c0*/  HMMA.16816.F32 R148, R128, R160, R148 ;  /* 0x000000a08094723c */ /* 0x002fe20000001894 */
[----:B----4-:R-:W-:-:S02]  /*63d0*/  FADD.FTZ R5, R24, R2 ;  /* 0x0000000218057221 */ /* 0x010fc40000010000 */
[----:B------:R-:W-:Y:S02]  /*63e0*/  FADD.FTZ R2, R25, R3 ;  /* 0x0000000319027221 */ /* 0x000fe40000010000 */
[----:B--2---:R-:W-:Y:S01]  /*63f0*/  FADD.FTZ R0, R13, R4 ;  /* 0x000000040d007221 */ /* 0x004fe20000010000 */
[----:B------:R1:W-:Y:S04]  /*6400*/  STL [R1+0x18], R5 ;  /* 0x0000180501007387 */ /* 0x0003e80000100800 */
[----:B------:R1:W-:Y:S04]  /*6410*/  STL [R1+0x20], R0 ;  /* 0x0000200001007387 */ /* 0x0003e80000100800 */
[----:B------:R1:W-:Y:S01]  /*6420*/  STL [R1+0x1c], R2 ;  /* 0x00001c0201007387 */ /* 0x0003e20000100800 */
[C---:B------:R-:W-:Y:S08]  /*6430*/  HMMA.16816.F32 R152, R124.reuse, R160, R152 ;  /* 0x000000a07c98723c */ /* 0x040ff00000001898 */
[C---:B------:R-:W-:Y:S08]  /*6440*/  HMMA.16816.F32 R156, R124.reuse, R162, R156 ;  /* 0x000000a27c9c723c */ /* 0x040ff0000000189c */
[C---:B------:R-:W-:Y:S08]  /*6450*/  HMMA.16816.F32 R168, R124.reuse, R176, R168 ;  /* 0x000000b07ca8723c */ /* 0x040ff000000018a8 */
[----:B------:R-:W-:Y:S08]  /*6460*/  HMMA.16816.F32 R172, R124, R178, R172 ;  /* 0x000000b27cac723c */ /* 0x000ff000000018ac */
[C---:B------:R-:W-:Y:S08]  /*6470*/  HMMA.16816.F32 R164, R128.reuse, R176, R164 ;  /* 0x000000b080a4723c */ /* 0x040ff000000018a4 */
[C---:B------:R-:W-:Y:S08]  /*6480*/  HMMA.16816.F32 R160, R128.reuse, R162, R84 ;  /* 0x000000a280a0723c */ /* 0x040ff00000001854 */
[C---:B------:R-:W-:Y:S08]  /*6490*/  HMMA.16816.F32 R176, R128.reuse, R178, R68 ;  /* 0x000000b280b0723c */ /* 0x040ff00000001844 */
[-C--:B------:R-:W-:Y:S08]  /*64a0*/  HMMA.16816.F32 R192, R128, R200.reuse, R192 ;  /* 0x000000c880c0723c */ /* 0x080ff000000018c0 */
[C---:B------:R-:W-:Y:S08]  /*64b0*/  HMMA.16816.F32 R188, R124.reuse, R200, R188 ;  /* 0x000000c87cbc723c */ /* 0x040ff000000018bc */
[----:B------:R-:W-:Y:S08]  /*64c0*/  HMMA.16816.F32 R196, R124, R202, R196 ;  /* 0x000000ca7cc4723c */ /* 0x000ff000000018c4 */
[-C--:B---3--:R-:W-:Y:S08]  /*64d0*/  HMMA.16816.F32 R132, R128, R144.reuse, R132 ;  /* 0x000000908084723c */ /* 0x088ff00000001884 */
        /* <DEDUP_REMOVED lines=25> */
.L_x_3201:
[----:B------:R-:W-:Y:S04]  /*6670*/  DEPBAR.LE SB0, 0x0 ;  /* 0x000080000000791a */ /* 0x000fe80000000000 */
[----:B------:R-:W-:Y:S01]  /*6680*/  WARPSYNC 0xffffffff ;  /* 0xffffffff00007948 */ /* 0x000fe20003800000 */
[----:B------:R-:W-:Y:S08]  /*6690*/  BAR.SYNC.DEFER_BLOCKING 0x0 ;  /* 0x0000000000007b1d */ /* 0x000ff00000010000 */
[----:B-----5:R-:W-:Y:S08]  /*66a0*/  LDSM.16.M88.4 R64, [R235] ;  /* 0x00000000eb40783b */ /* 0x020ff00000000200 */
[----:B------:R-:W2:Y:S08]  /*66b0*/  LDSM.16.M88.4 R16, [R228] ;  /* 0x00000000e410783b */ /* 0x000eb00000000200 */
[----:B------:R-:W3:Y:S08]  /*66c0*/  LDSM.16.M88.4 R60, [R235+0x2000] ;  /* 0x00200000eb3c783b */ /* 0x000ef00000000200 */
[----:B------:R-:W3:Y:S08]  /*66d0*/  LDSM.16.M88.4 R32, [R228+0x800] ;  /* 0x00080000e420783b */ /* 0x000ef00000000200 */
[----:B------:R-:W4:Y:S06]  /*66e0*/  LDL.64 R218, [R1+0x10] ;  /* 0x0000100001da7983 */ /* 0x000f2c0000100a00 */
[----:B------:R-:W1:Y:S08]  /*66f0*/  LDSM.16.M88.4 R48, [R228+0x1000] ;  /* 0x00100000e430783b */ /* 0x000e700000000200 */
[----:B------:R-:W4:Y:S01]  /*6700*/  LDL R217, [R1+0x38] ;  /* 0x0000380001d97983 */ /* 0x000f220000100800 */
[-C--:B--2---:R-:W-:Y:S03]  /*6710*/  HMMA.16816.F32 R4, R64, R16.reuse, RZ ;  /* 0x000000104004723c */ /* 0x084fe600000018ff */
[----:B------:R-:W2:Y:S05]  /*6720*/  LDL.64 R220, [R1+0x30] ;  /* 0x0000300001dc7983 */ /* 0x000eaa0000100a00 */
[C---:B---3--:R-:W-:Y:S01]  /*6730*/  HMMA.16816.F32 R8, R60.reuse, R16, RZ ;  /* 0x000000103c08723c */ /* 0x048fe200000018ff */
[----:B------:R-:W3:Y:S04]  /*6740*/  LDL.LU R216, [R1] ;  /* 0x0000000001d87983 */ /* 0x000ee80000300800 */
[----:B------:R-:W1:Y:S03]  /*6750*/  LDSM.16.M88.4 R204, [R228+0x1800] ;  /* 0x00180000e4cc783b */ /* 0x000e660000000200 */
[-C--:B------:R-:W-:Y:S05]  /*6760*/  HMMA.16816.F32 R12, R60, R18.reuse, RZ ;  /* 0x000000123c0c723c */ /* 0x080fea00000018ff */
[----:B------:R-:W-:Y:S03]  /*6770*/  LDSM.16.M88.4 R208, [R237] ;  /* 0x00000000edd0783b */ /* 0x000fe60000000200 */
[C---:B------:R-:W-:Y:S05]  /*6780*/  HMMA.16816.F32 R16, R64.reuse, R18, RZ ;  /* 0x000000124010723c */ /* 0x040fea00000018ff */
[----:B------:R-:W-:Y:S03]  /*6790*/  LDSM.16.M88.4 R212, [R237+0x2000] ;  /* 0x00200000edd4783b */ /* 0x000fe60000000200 */
[-C--:B------:R-:W-:Y:S05]  /*67a0*/  HMMA.16816.F32 R20, R64, R32.reuse, RZ ;  /* 0x000000204014723c */ /* 0x080fea00000018ff */
[----:B------:R1:W-:Y:S03]  /*67b0*/  STL [R1+0xac], R130 ;  /* 0x0000ac8201007387 */ /* 0x0003e60000100800 */
[C---:B------:R-:W-:Y:S01]  /*67c0*/  HMMA.16816.F32 R24, R60.reuse, R32, RZ ;  /* 0x000000203c18723c */ /* 0x040fe200000018ff */
[----:B------:R1:W-:Y:S04]  /*67d0*/  STL [R1+0xa8], R131 ;  /* 0x0000a88301007387 */ /* 0x0003e80000100800 */
[----:B------:R-:W-:Y:S03]  /*67e0*/  STL [R1+0x8c], R239 ;  /* 0x00008cef01007387 */ /* 0x000fe60000100800 */
[-C--:B------:R-:W-:Y:S01]  /*67f0*/  HMMA.16816.F32 R28, R60, R34.reuse, RZ ;  /* 0x000000223c1c723c */ /* 0x080fe200000018ff */
[----:B------:R-:W-:Y:S04]  /*6800*/  STL [R1+0x90], R247 ;  /* 0x000090f701007387 */ /* 0x000fe80000100800 */
[----:B------:R-:W-:Y:S03]  /*6810*/  STL [R1+0x94], R246 ;  /* 0x000094f601007387 */ /* 0x000fe60000100800 */
[C---:B------:R-:W-:Y:S01]  /*6820*/  HMMA.16816.F32 R32, R64.reuse, R34, RZ ;  /* 0x000000224020723c */ /* 0x040fe200000018ff */
[----:B------:R-:W-:Y:S04]  /*6830*/  STL [R1+0x98], R245 ;  /* 0x000098f501007387 */ /* 0x000fe80000100800 */
[----:B-1----:R-:W2:Y:S03]  /*6840*/  LDL R130, [R1+0x54] ;  /* 0x0000540001827983 */ /* 0x002ea60000100800 */
[-C--:B------:R-:W-:Y:S01]  /*6850*/  HMMA.16816.F32 R36, R64, R48.reuse, RZ ;  /* 0x000000304024723c */ /* 0x080fe200000018ff */
[----:B------:R-:W2:Y:S07]  /*6860*/  LDL R131, [R1+0x58] ;  /* 0x0000580001837983 */ /* 0x000eae0000100800 */
        /* <DEDUP_REMOVED lines=20> */
[-C--:B------:R-:W-:Y:S03]  /*69b0*/  HMMA.16816.F32 R44, R212, R206.reuse, R44 ;  /* 0x000000ced42c723c */ /* 0x080fe6000000182c */
[C---:B---3--:R-:W-:Y:S05]  /*69c0*/  ISETP.GE.AND P5, PT, R216.reuse, RZ, PT ;  /* 0x000000ffd800720c */ /* 0x048fea0003fa6270 */
[C---:B------:R-:W-:Y:S01]  /*69d0*/  HMMA.16816.F32 R48, R208.reuse, R206, R48 ;  /* 0x000000ced030723c */ /* 0x040fe20000001830 */
[----:B------:R-:W1:Y:S07]  /*69e0*/  LDSM.16.M88.4 R204, [R245] ;  /* 0x00000000f5cc783b */ /* 0x000e6e0000000200 */
[----:B------:R-:W-:Y:S01]  /*69f0*/  @P5 SHF.R.S32.HI R0, RZ, 0x1f, R216 ;  /* 0x0000001fff005819 */ /* 0x000fe200000114d8 */
[----:B------:R-:W-:Y:S01]  /*6a00*/  @P5 IMAD.WIDE.U32 R2, R216, c[0x0][0x208], RZ ;  /* 0x00008200d8025a25 */ /* 0x000fe200078e00ff */
[----:B----4-:R-:W-:Y:S03]  /*6a10*/  @P5 ISETP.GE.AND P0, PT, R218, c[0x0][0x1d4], PT ;  /* 0x00007500da005a0c */ /* 0x010fe60003f06270 */
[----:B------:R-:W-:Y:S02]  /*6a20*/  @P5 IMAD R0, R0, c[0x0][0x208], RZ ;  /* 0x0000820000005a24 */ /* 0x000fe400078e02ff */
[----:B------:R-:W-:Y:S02]  /*6a30*/  @P5 IMAD.MOV.U32 R182, RZ, RZ, 0x5 ;  /* 0x00000005ffb65424 */ /* 0x000fe400078e00ff */
[----:B------:R-:W-:Y:S04]  /*6a40*/  @P5 IMAD R0, R216, c[0x0][0x20c], R0 ;  /* 0x00008300d8005a24 */ /* 0x000fe800078e0200 */
[----:B------:R-:W-:Y:S05]  /*6a50*/  @P5 IMAD.IADD R0, R3, 0x1, R0 ;  /* 0x0000000103005824 */ /* 0x000fea00078e0200 */
[C---:B------:R-:W-:Y:S01]  /*6a60*/  @P5 SHF.L.U64.HI R3, R2.reuse, 0x6, R0 ;  /* 0x0000000602035819 */ /* 0x040fe20000010200 */
[----:B------:R-:W-:Y:S05]  /*6a70*/  @P5 IMAD.SHL.U32 R2, R2, 0x40, RZ ;  /* 0x0000004002025824 */ /* 0x000fea00078e00ff */
[C---:B--2---:R-:W-:Y:S02]  /*6a80*/  @P5 IADD3 R0, P3, R2.reuse, R220, RZ ;  /* 0x000000dc02005210 */ /* 0x044fe40007f7e0ff */
[----:B------:R-:W-:Y:S03]  /*6a90*/  @P5 IADD3 R2, P2, P1, R2, 0x40, R220 ;  /* 0x0000004002025810 */ /* 0x000fe6000795e0dc */
[C-C-:B------:R-:W-:Y:S01]  /*6aa0*/  @P5 IMAD.X R183, R3.reuse, 0x1, R217.reuse, P3 ;  /* 0x0000000103b75824 */ /* 0x140fe200018e06d9 */
[C---:B------:R-:W-:Y:S02]  /*6ab0*/  @P5 LEA R184, P3, R0.reuse, c[0x0][0x1f8], 0x1 ;  /* 0x00007e0000b85a11 */ /* 0x040fe400078608ff */
[----:B------:R-:W-:Y:S01]  /*6ac0*/  @P5 IADD3.X R3, R3, RZ, R217, P2, P1 ;  /* 0x000000ff03035210 */ /* 0x000fe200017e24d9 */
[-C--:B-1----:R-:W-:Y:S01]  /*6ad0*/  HMMA.16816.F32 R52, R208, R204.reuse, R52 ;  /* 0x000000ccd034723c */ /* 0x082fe20000001834 */
[----:B------:R-:W2:Y:S02]  /*6ae0*/  LDL R217, [R1+0x44] ;  /* 0x0000440001d97983 */ /* 0x000ea40000100800 */
[----:B------:R-:W-:Y:S02]  /*6af0*/  @P5 LEA.HI.X R185, R0, c[0x0][0x1fc], R183, 0x1, P3 ;  /* 0x00007f0000b95a11 */ /* 0x000fe400018f0cb7 */
[----:B------:R-:W-:Y:S03]  /*6b00*/  STL [R1+0x9c], R235 ;  /* 0x00009ceb01007387 */ /* 0x000fe60000100800 */
[C---:B------:R-:W-:Y:S01]  /*6b10*/  HMMA.16816.F32 R56, R212.reuse, R204, R56 ;  /* 0x000000ccd438723c */ /* 0x040fe20000001838 */
[----:B------:R-:W-:Y:S01]  /*6b20*/  @!PT LDS RZ, [RZ] ;  /* 0x00000000fffff984 */ /* 0x000fe20000000800 */
[----:B------:R-:W-:Y:S01]  /*6b30*/  @!PT LDS RZ, [RZ] ;  /* 0x00000000fffff984 */ /* 0x000fe20000000800 */
[----:B------:R-:W-:Y:S01]  /*6b40*/  @!PT LDS RZ, [RZ] ;  /* 0x00000000fffff984 */ /* 0x000fe20000000800 */
[----:B------:R1:W-:Y:S06]  /*6b50*/  @P5 LDGSTS.E.BYPASS.LTC128B.128 [R248+0x100], [R184.64], !P0 ;  /* 0x00100000b8f85fae */ /* 0x0003ec000c101d46 */
[C---:B------:R-:W-:Y:S01]  /*6b60*/  @P5 LEA R204, P2, R2.reuse, c[0x0][0x1f8], 0x1 ;  /* 0x00007e0002cc5a11 */ /* 0x040fe200078408ff */
[-C--:B------:R-:W-:Y:S01]  /*6b70*/  HMMA.16816.F32 R60, R212, R206.reuse, R60 ;  /* 0x000000ced43c723c */ /* 0x080fe2000000183c */
[----:B------:R-:W-:Y:S03]  /*6b80*/  STL [R1+0xa0], R228 ;  /* 0x0000a0e401007387 */ /* 0x000fe60000100800 */
[----:B------:R-:W-:Y:S01]  /*6b90*/  @P5 LEA.HI.X R205, R2, c[0x0][0x1fc], R3, 0x1, P2 ;  /* 0x00007f0002cd5a11 */ /* 0x000fe200010f0c03 */
[----:B------:R-:W-:Y:S03]  /*6ba0*/  STL [R1+0xa4], R244 ;  /* 0x0000a4f401007387 */ /* 0x000fe60000100800 */
[----:B------:R-:W-:Y:S01]  /*6bb0*/  HMMA.16816.F32 R64, R208, R206, R64 ;  /* 0x000000ced040723c */ /* 0x000fe20000001840 */
[----:B------:R3:W-:Y:S06]  /*6bc0*/  @P5 LDGSTS.E.BYPASS.LTC128B.128 [R248+0x2100], [R204.64], !P6 ;  /* 0x02100000ccf85fae */ /* 0x0007ec000f101d46 */
[----:B------:R-:W-:Y:S05]  /*6bd0*/  @P5 MOV R206, c[0x0][0x208] ;  /* 0x0000820000ce5a02 */ /* 0x000fea0000000f00 */
[C---:B------:R-:W-:Y:S02]  /*6be0*/  @P5 SHF.L.U32 R207, R206.reuse, 0x5, RZ ;  /* 0x00000005cecf5819 */ /* 0x040fe400000006ff */
[----:B------:R-:W-:Y:S02]  /*6bf0*/  @P5 SHF.L.U64.HI R206, R206, R182, c[0x0][0x20c] ;  /* 0x00008300cece5619 */ /* 0x000fe400000102b6 */
[-C--:B------:R-:W-:Y:S04]  /*6c00*/  @P5 IADD3 R182, P1, R184, R207.reuse, RZ ;  /* 0x000000cfb8b65210 */ /* 0x080fe80007f3e0ff */
[-C--:B------:R-:W-:Y:S02]  /*6c10*/  @P5 IADD3.X R183, R185, R206.reuse, RZ, P1, !PT ;  /* 0x000000ceb9b75210 */ /* 0x080fe40000ffe4ff */
[-C--:B------:R-:W-:Y:S03]  /*6c20*/  @P5 IADD3 R2, P2, R182, R207.reuse, RZ ;  /* 0x000000cfb6025210 */ /* 0x080fe60007f5e0ff */
[----:B------:R4:W-:Y:S01]  /*6c30*/  @P5 LDGSTS.E.BYPASS.LTC128B.128 [R248+0x900], [R182.64], !P0 ;  /* 0x00900000b6f85fae */ /* 0x0009e2000c101d46 */
[----:B-1----:R-:W-:Y:S01]  /*6c40*/  @P5 IADD3 R184, P1, R2, R207, RZ ;  /* 0x000000cf02b85210 */ /* 0x002fe20007f3e0ff */
[----:B------:R-:W-:Y:S05]  /*6c50*/  @P5 IMAD.X R3, R183, 0x1, R206, P2 ;  /* 0x00000001b7035824 */ /* 0x000fea00010e06ce */
[----:B------:R-:W-:Y:S01]  /*6c60*/  @P5 IADD3.X R185, R3, R206, RZ, P1, !PT ;  /* 0x000000ce03b95210 */ /* 0x000fe20000ffe4ff */
[----:B------:R4:W-:Y:S08]  /*6c70*/  @P5 LDGSTS.E.BYPASS.LTC128B.128 [R248+0x2900], [R182.64+0x80], !P6 ;  /* 0x02900080b6f85fae */ /* 0x0009f0000f101d46 */
[----:B------:R1:W-:Y:S08]  /*6c80*/  @P5 LDGSTS.E.BYPASS.LTC128B.128 [R248+0x1100], [R2.64], !P0 ;  /* 0x0110000002f85fae */ /* 0x0003f0000c101d46 */
        /* <DEDUP_REMOVED lines=21> */
[----:B------:R-:W1:Y:S03]  /*6de0*/  LDSM.16.M88.4 R208, [R234+0x1800] ;  /* 0x00180000ead0783b */ /* 0x000e660000000200 */
[----:B--2---:R-:W-:Y:S04]  /*6df0*/  IMAD.IADD R0, R131, 0x1, R217 ;  /* 0x0000000183007824 */ /* 0x004fe800078e02d9 */
[----:B------:R-:W-:Y:S05]  /*6e00*/  @P4 IMAD.HI.U32 R2, R0, c[0x0][0x2c8], RZ ;  /* 0x0000b20000024a27 */ /* 0x000fea00078e00ff */
[----:B------:R-:W-:Y:S05]  /*6e10*/  @P4 SHF.R.U32.HI R0, RZ, c[0x0][0x2cc], R2 ;  /* 0x0000b300ff004a19 */ /* 0x000fea0000011602 */
[----:B------:R-:W-:Y:S08]  /*6e20*/  SHFL.IDX PT, R2, R0, 0x2, 0x1c1f ;  /* 0x005c1f0000027f89 */ /* 0x000ff000000e0000 */
[----:B----4-:R-:W-:Y:S08]  /*6e30*/  SHFL.IDX PT, R182, R0, RZ, 0x1c1f ;  /* 0x001c1fff00b67589 */ /* 0x010ff000000e0000 */
[----:B------:R-:W-:Y:S01]  /*6e40*/  SHFL.IDX PT, R183, R0, 0x3, 0x1c1f ;  /* 0x007c1f0000b77f89 */ /* 0x000fe200000e0000 */
[-C--:B-1----:R-:W-:Y:S07]  /*6e50*/  HMMA.16816.F32 R52, R204, R208.reuse, R52 ;  /* 0x000000d0cc34723c */ /* 0x082fee0000001834 */
[----:B------:R1:W2:Y:S01]  /*6e60*/  SHFL.IDX PT, R3, R0, 0x1, 0x1c1f ;  /* 0x003c1f0000037f89 */ /* 0x0002a200000e0000 */
[C---:B------:R-:W-:Y:S08]  /*6e70*/  HMMA.16816.F32 R56, R212.reuse, R208, R56 ;  /* 0x000000d0d438723c */ /* 0x040ff00000001838 */
[-C--:B------:R-:W-:Y:S01]  /*6e80*/  HMMA.16816.F32 R60, R212, R210.reuse, R60 ;  /* 0x000000d2d43c723c */ /* 0x080fe2000000183c */
[----:B------:R-:W-:Y:S07]  /*6e90*/  LDSM.16.M88.4 R212, [R238+0x2000] ;  /* 0x00200000eed4783b */ /* 0x000fee0000000200 */
[----:B------:R-:W-:Y:S01]  /*6ea0*/  HMMA.16816.F32 R64, R204, R210, R64 ;  /* 0x000000d2cc40723c */ /* 0x000fe20000001840 */
[----:B------:R-:W-:Y:S03]  /*6eb0*/  LDSM.16.M88.4 R204, [R238] ;  /* 0x00000000eecc783b */ /* 0x000fe60000000200 */
[----:B-1----:R-:W-:Y:S05]  /*6ec0*/  MOV R0, 0xffffffc0 ;  /* 0xffffffc000007802 */ /* 0x002fea0000000f00 */
[----:B------:R-:W1:Y:S03]  /*6ed0*/  LDSM.16.M88.4 R208, [R231] ;  /* 0x00000000e7d0783b */ /* 0x000e660000000200 */
[----:B------:R-:W-:Y:S05]  /*6ee0*/  IMAD R0, R216, R0, 0x1 ;  /* 0x00000001d8007424 */ /* 0x000fea00078e0200 */
[----:B------:R-:W-:Y:S02]  /*6ef0*/  IADD3 R0, R0, c[0x0][0x1d0], -R130 ;  /* 0x0000740000007a10 */ /* 0x000fe40007ffe882 */
[----:B------:R-:W3:Y:S02]  /*6f00*/  LDL R130, [R1+0x24] ;  /* 0x0000240001827983 */ /* 0x000ee40000100800 */
[----:B------:R-:W-:Y:S04]  /*6f10*/  IADD3 R0, R0, -c[0x0][0x168], RZ ;  /* 0x80005a0000007a10 */ /* 0x000fe80007ffe0ff */
[C---:B--2---:R-:W-:Y:S01]  /*6f20*/  IADD3 R3, R0.reuse, R3, RZ ;  /* 0x0000000300037210 */ /* 0x044fe20007ffe0ff */
[C---:B------:R-:W-:Y:S02]  /*6f30*/  IMAD.IADD R2, R0.reuse, 0x1, R2 ;  /* 0x0000000100027824 */ /* 0x040fe400078e0202 */
[C---:B------:R-:W-:Y:S01]  /*6f40*/  IMAD.IADD R182, R0.reuse, 0x1, R182 ;  /* 0x0000000100b67824 */ /* 0x040fe200078e02b6 */
[----:B------:R-:W-:Y:S02]  /*6f50*/  IADD3 R0, R0, R183, RZ ;  /* 0x000000b700007210 */ /* 0x000fe40007ffe0ff */
[C---:B------:R-:W-:Y:S02]  /*6f60*/  ISETP.GT.AND P0, PT, R3.reuse, 0x1, PT ;  /* 0x000000010300780c */ /* 0x040fe40003f04270 */
[C---:B------:R-:W-:Y:S02]  /*6f70*/  ISETP.GT.AND P3, PT, R182.reuse, RZ, PT ;  /* 0x000000ffb600720c */ /* 0x040fe40003f64270 */
[----:B------:R-:W-:Y:S02]  /*6f80*/  ISETP.GT.AND P2, PT, R182, 0x1, PT ;  /* 0x00000001b600780c */ /* 0x000fe40003f44270 */
[C---:B------:R-:W-:Y:S02]  /*6f90*/  ISETP.GT.AND P1, PT, R3.reuse, RZ, PT ;  /* 0x000000ff0300720c */ /* 0x040fe40003f24270 */
[----:B------:R-:W-:Y:S01]  /*6fa0*/  ISETP.GT.AND P5, PT, R3, 0x28, PT ;  /* 0x000000280300780c */ /* 0x000fe20003fa4270 */
        /* <DEDUP_REMOVED lines=102> */
[----:B------:R-:W1:Y:S01]  /*7610*/  LDSM.16.M88.4 R208, [R231+0x3800] ;  /* 0x00380000e7d0783b */ /* 0x000e620000000200 */
[----:B------:R-:W-:Y:S07]  /*7620*/  DEPBAR.LE SB0, 0x0 ;  /* 0x000080000000791a */ /* 0x000fee0000000000 */
[----:B------:R-:W-:Y:S11]  /*7630*/  BAR.SYNC.DEFER_BLOCKING 0x0 ;  /* 0x0000000000007b1d */ /* 0x000ff60000010000 */
[----:B------:R-:W-:Y:S04]  /*7640*/  @!UPT UIADD3 URZ, URZ, URZ, URZ ;  /* 0x0000003f3f3ff290 */ /* 0x000fe8000fffe03f */
[----:B------:R-:W-:Y:S02]  /*7650*/  FSEL R50, R50, -INF , P5 ;  /* 0xff80000032327808 */ /* 0x000fe40002800000 */
[----:B------:R-:W-:Y:S01]  /*7660*/  ISETP.GT.AND P5, PT, R182, 0x39, PT ;  /* 0x00000039b600780c */ /* 0x000fe20003fa4270 */
[-C--:B-1----:R-:W-:Y:S08]  /*7670*/  HMMA.16816.F32 R52, R204, R208.reuse, R52 ;  /* 0x000000d0cc34723c */ /* 0x082ff00000001834 */
[C---:B------:R-:W-:Y:S08]  /*7680*/  HMMA.16816.F32 R56, R212.reuse, R208, R56 ;  /* 0x000000d0d438723c */ /* 0x040ff00000001838 */
[-C--:B------:R-:W-:Y:S01]  /*7690*/  HMMA.16816.F32 R60, R212, R210.reuse, R60 ;  /* 0x000000d2d43c723c */ /* 0x080fe2000000183c */
[----:B------:R-:W2:Y:S06]  /*76a0*/  LDL.64 R212, [R1+0x28] ;  /* 0x0000280001d47983 */ /* 0x000eac0000100a00 */
[----:B------:R-:W-:Y:S01]  /*76b0*/  IADD3 R214, R216, -0x1, RZ ;  /* 0xffffffffd8d67810 */ /* 0x000fe20007ffe0ff */
[----:B------:R-:W-:Y:S07]  /*76c0*/  HMMA.16816.F32 R64, R204, R210, R64 ;  /* 0x000000d2cc40723c */ /* 0x000fee0000001840 */
[----:B------:R-:W-:Y:S02]  /*76d0*/  FSEL R204, R4, -INF , P3 ;  /* 0xff80000004cc7808 */ /* 0x000fe40001800000 */
[----:B------:R-:W-:Y:S03]  /*76e0*/  ISETP.GT.AND P3, PT, R2, RZ, PT ;  /* 0x000000ff0200720c */ /* 0x000fe60003f64270 */
[----:B------:R-:W-:Y:S02]  /*76f0*/  FSEL R205, R5, -INF , P2 ;  /* 0xff80000005cd7808 */ /* 0x000fe40001000000 */
[----:B------:R-:W-:Y:S02]  /*7700*/  FSEL R206, R7, -INF , P0 ;  /* 0xff80000007ce7808 */ /* 0x000fe40000000000 */
[----:B------:R-:W-:Y:S02]  /*7710*/  ISETP.GT.AND P0, PT, R0, 0x1, PT ;  /* 0x000000010000780c */ /* 0x000fe40003f04270 */
[----:B------:R-:W-:Y:S02]  /*7720*/  ISETP.GT.AND P2, PT, R2, 0x1, PT ;  /* 0x000000010200780c */ /* 0x000fe40003f44270 */
[----:B------:R-:W-:Y:S02]  /*7730*/  FSEL R209, R8, -INF , P3 ;  /* 0xff80000008d17808 */ /* 0x000fe40001800000 */
[----:B------:R-:W-:Y:S02]  /*7740*/  ISETP.GT.AND P3, PT, R2, 0x8, PT ;  /* 0x000000080200780c */ /* 0x000fe40003f64270 */
[----:B------:R-:W-:Y:S02]  /*7750*/  FSEL R210, R11, -INF , P0 ;  /* 0xff8000000bd27808 */ /* 0x000fe40000000000 */
[----:B------:R-:W-:Y:S02]  /*7760*/  FSEL R12, R12, -INF , P3 ;  /* 0xff8000000c0c7808 */ /* 0x000fe40001800000 */
[----:B------:R-:W-:Y:S02]  /*7770*/  FSEL R208, R9, -INF , P2 ;  /* 0xff80000009d07808 */ /* 0x000fe40001000000 */
[----:B------:R-:W-:Y:S02]  /*7780*/  ISETP.GT.AND P2, PT, R2, 0x9, PT ;  /* 0x000000090200780c */ /* 0x000fe40003f44270 */
[----:B------:R-:W-:Y:S02]  /*7790*/  ISETP.GT.AND P3, PT, R182, 0x8, PT ;  /* 0x00000008b600780c */ /* 0x000fe40003f64270 */
[----:B------:R-:W-:Y:S02]  /*77a0*/  ISETP.GT.AND P0, PT, R0, 0x9, PT ;  /* 0x000000090000780c */ /* 0x000fe40003f04270 */
        /* <DEDUP_REMOVED lines=10> */
[----:B------:R-:W-:Y:S02]  /*7850*/  FSEL R19, R19, -INF , P0 ;  /* 0xff80000013137808 */ /* 0x000fe40000000000 */
[----:B------:R-:W-:Y:S02]  /*7860*/  ISETP.GT.AND P0, PT, R3, 0x11, PT ;  /* 0x000000110300780c */ /* 0x000fe40003f04270 */
[----:B------:R-:W-:Y:S02]  /*7870*/  ISETP.GT.AND P3, PT, R2, 0x10, PT ;  /* 0x000000100200780c */ /* 0x000fe40003f64270 */
[----:B------:R-:W-:Y:S02]  /*7880*/  ISETP.GT.AND P1, PT, R0, RZ, PT ;  /* 0x000000ff0000720c */ /* 0x000fe40003f24270 */
[----:B------:R-:W-:Y:S02]  /*7890*/  FSEL R21, R21, -INF , P2 ;  /* 0xff80000015157808 */ /* 0x000fe40001000000 */
[----:B------:R-:W-:Y:S02]  /*78a0*/  FSEL R23, R23, -INF , P0 ;  /* 0xff80000017177808 */ /* 0x000fe40000000000 */
[----:B------:R-:W-:Y:S02]  /*78b0*/  FSEL R24, R24, -INF , P3 ;  /* 0xff80000018187808 */ /* 0x000fe40001800000 */
[----:B------:R-:W-:Y:S02]  /*78c0*/  FSEL R211, R10, -INF , P1 ;  /* 0xff8000000ad37808 */ /* 0x000fe40000800000 */
[----:B------:R-:W-:Y:S02]  /*78d0*/  ISETP.GT.AND P2, PT, R2, 0x11, PT ;  /* 0x000000110200780c */ /* 0x000fe40003f44270 */
[----:B------:R-:W-:Y:S02]  /*78e0*/  ISETP.GT.AND P0, PT, R0, 0x11, PT ;  /* 0x000000110000780c */ /* 0x000fe40003f04270 */
[----:B------:R-:W-:Y:S02]  /*78f0*/  ISETP.GT.AND P3, PT, R2, 0x18, PT ;  /* 0x000000180200780c */ /* 0x000fe40003f64270 */
[----:B------:R-:W-:Y:S02]  /*7900*/  ISETP.GT.AND P1, PT, R0, 0x8, PT ;  /* 0x000000080000780c */ /* 0x000fe40003f24270 */
        /* <DEDUP_REMOVED lines=11> */
[----:B------:R-:W-:Y:S02]  /*79c0*/  ISETP.GT.AND P1, PT, R3, 0x10, PT ;  /* 0x000000100300780c */ /* 0x000fe40003f24270 */
[----:B------:R-:W-:Y:S02]  /*79d0*/  FSEL R31, R31, -INF , P0 ;  /* 0xff8000001f1f7808 */ /* 0x000fe40000000000 */
[C---:B------:R-:W-:Y:S02]  /*79e0*/  ISETP.GT.AND P3, PT, R182.reuse, 0x20, PT ;  /* 0x00000020b600780c */ /* 0x040fe40003f64270 */
[----:B------:R-:W-:Y:S02]  /*79f0*/  ISETP.GT.AND P2, PT, R182, 0x19, PT ;  /* 0x00000019b600780c */ /* 0x000fe40003f44270 */
[----:B------:R-:W-:Y:S02]  /*7a00*/  ISETP.GT.AND P0, PT, R3, 0x19, PT ;  /* 0x000000190300780c */ /* 0x000fe40003f04270 */
[----:B------:R-:W-:Y:S02]  /*7a10*/  FSEL R22, R22, -INF , P1 ;  /* 0xff80000016167808 */ /* 0x000fe40000800000 */
[----:B------:R-:W-:Y:S02]  /*7a20*/  FSEL R36, R36, -INF , P3 ;  /* 0xff80000024247808 */ /* 0x000fe40001800000 */
[----:B------:R-:W-:Y:S02]  /*7a30*/  ISETP.GT.AND P1, PT, R0, 0x10, PT ;  /* 0x000000100000780c */ /* 0x000fe40003f24270 */
[----:B------:R-:W-:Y:S02]  /*7a40*/  FSEL R33, R33, -INF , P2 ;  /* 0xff80000021217808 */ /* 0x000fe40001000000 */
[----:B------:R-:W-:Y:S02]  /*7a50*/  FSEL R35, R35, -INF , P0 ;  /* 0xff80000023237808 */ /* 0x000fe40000000000 */
        /* <DEDUP_REMOVED lines=8> */
[----:B------:R-:W-:Y:S02]  /*7ae0*/  ISETP.GT.AND P3, PT, R2, 0x28, PT ;  /* 0x000000280200780c */ /* 0x000fe40003f64270 */
[C---:B------:R-:W-:Y:S02]  /*7af0*/  ISETP.GT.AND P1, PT, R0.reuse, 0x18, PT ;  /* 0x000000180000780c */ /* 0x040fe40003f24270 */
[----:B------:R-:W-:Y:S02]  /*7b00*/  ISETP.GT.AND P0, PT, R0, 0x21, PT ;  /* 0x000000210000780c */ /* 0x000fe40003f04270 */
[----:B------:R-:W-:Y:S02]  /*7b10*/  FSEL R30, R30, -INF , P1 ;  /* 0xff8000001e1e7808 */ /* 0x000fe40000800000 */
[----:B------:R-:W-:Y:S02]  /*7b20*/  ISETP.GT.AND P1, PT, R3, 0x18, PT ;  /* 0x000000180300780c */ /* 0x000fe40003f24270 */
[----:B------:R-:W-:Y:S02]  /*7b30*/  FSEL R41, R41, -INF , P2 ;  /* 0xff80000029297808 */ /* 0x000fe40001000000 */
[----:B------:R-:W-:Y:S02]  /*7b40*/  FSEL R43, R43, -INF , P0 ;  /* 0xff8000002b2b7808 */ /* 0x000fe40000000000 */
[----:B------:R-:W-:Y:S02]  /*7b50*/  ISETP.GT.AND P2, PT, R2, 0x29, PT ;  /* 0x000000290200780c */ /* 0x000fe40003f44270 */
[----:B------:R-:W-:Y:S02]  /*7b60*/  FSEL R44, R44, -INF , P3 ;  /* 0xff8000002c2c7808 */ /* 0x000fe40001800000 */
[----:B------:R-:W-:Y:S02]  /*7b70*/  ISETP.GT.AND P3, PT, R182, 0x28, PT ;  /* 0x00000028b600780c */ /* 0x000fe40003f64270 */
[----:B------:R-:W-:Y:S02]  /*7b80*/  ISETP.GT.AND P0, PT, R0, 0x29, PT ;  /* 0x000000290000780c */ /* 0x000fe40003f04270 */
[----:B------:R-:W-:Y:S02]  /*7b90*/  FSEL R45, R45, -INF , P2 ;  /* 0xff8000002d2d7808 */ /* 0x000fe40001000000 */
[----:B------:R-:W-:Y:S02]  /*7ba0*/  FSEL R34, R34, -INF , P1 ;  /* 0xff80000022227808 */ /* 0x000fe40000800000 */
[----:B------:R-:W-:Y:S02]  /*7bb0*/  ISETP.GT.AND P1, PT, R3, 0x20, PT ;  /* 0x000000200300780c */ /* 0x000fe40003f24270 */
[----:B------:R-:W-:Y:S02]  /*7bc0*/  FSEL R47, R47, -INF , P0 ;  /* 0xff8000002f2f7808 */ /* 0x000fe40000000000 */
[----:B------:R-:W-:Y:S02]  /*7bd0*/  ISETP.GT.AND P0, PT, R182, 0x29, PT ;  /* 0x00000029b600780c */ /* 0x000fe40003f04270 */
[----:B------:R-:W-:Y:S02]  /*7be0*/  FSEL R48, R48, -INF , P3 ;  /* 0xff80000030307808 */ /* 0x000fe40001800000 */
[C---:B------:R-:W-:Y:S02]  /*7bf0*/  ISETP.GT.AND P3, PT, R182.reuse, 0x31, PT ;  /* 0x00000031b600780c */ /* 0x040fe40003f64270 */
        /* <DEDUP_REMOVED lines=14> */
[C---:B------:R-:W-:Y:S02]  /*7ce0*/  ISETP.GT.AND P5, PT, R2.reuse, 0x38, PT ;  /* 0x000000380200780c */ /* 0x040fe40003fa4270 */
[----:B------:R-:W-:Y:S02]  /*7cf0*/  ISETP.GT.AND P2, PT, R2, 0x30, PT ;  /* 0x000000300200780c */ /* 0x000fe40003f44270 */
[----:B------:R-:W-:Y:S02]  /*7d00*/  FSEL R66, R66, -INF , P3 ;  /* 0xff80000042427808 */ /* 0x000fe40001800000 */
[----:B------:R-:W-:Y:S02]  /*7d10*/  ISETP.GT.AND P3, PT, R2, 0x39, PT ;  /* 0x000000390200780c */ /* 0x000fe40003f64270 */
[----:B------:R-:W-:Y:S02]  /*7d20*/  FMNMX.FTZ R2, R207, R181, !PT ;  /* 0x000000b5cf027209 */ /* 0x000fe40007810000 */
[----:B------:R-:W-:Y:S02]  /*7d30*/  ISETP.GT.AND P1, PT, R0, 0x28, PT ;  /* 0x000000280000780c */ /* 0x000fe40003f24270 */
[----:B------:R-:W-:Y:S02]  /*7d40*/  FMNMX.FTZ R185, R204, R180, !PT ;  /* 0x000000b4ccb97209 */ /* 0x000fe40007810000 */
        /* <DEDUP_REMOVED lines=8> */
[----:B------:R-:W-:Y:S02]  /*7dd0*/  FSEL R54, R54, -INF , P1 ;  /* 0xff80000036367808 */ /* 0x000fe40000800000 */
[----:B------:R-:W-:Y:S02]  /*7de0*/  FMNMX.FTZ R185, R16, R185, !PT ;  /* 0x000000b910b97209 */ /* 0x000fe40007810000 */
[----:B------:R-:W-:Y:S02]  /*7df0*/  FMNMX.FTZ R4, R211, R187, !PT ;  /* 0x000000bbd3047209 */ /* 0x000fe40007810000 */
        /* <DEDUP_REMOVED lines=43> */
[----:B------:R-:W-:Y:S02]  /*80b0*/  ISETP.GT.AND P1, PT, R0, 0x30, PT ;  /* 0x000000300000780c */ /* 0x000fe40003f24270 */
[----:B------:R-:W-:Y:S02]  /*80c0*/  FMNMX.FTZ R185, R53, R185, !PT ;  /* 0x000000b935b97209 */ /* 0x000fe40007810000 */
[----:B------:R-:W-:Y:S02]  /*80d0*/  FSEL R56, R56, -INF , P2 ;  /* 0xff80000038387808 */ /* 0x000fe40001000000 */
[----:B------:R-:W-:Y:S02]  /*80e0*/  FSEL R58, R58, -INF , P1 ;  /* 0xff8000003a3a7808 */ /* 0x000fe40000800000 */
[C---:B------:R-:W-:Y:S02]  /*80f0*/  ISETP.GT.AND P2, PT, R0.reuse, 0x31, PT ;  /* 0x000000310000780c */ /* 0x040fe40003f44270 */
[C---:B------:R-:W-:Y:S02]  /*8100*/  ISETP.GT.AND P1, PT, R0.reuse, 0x38, PT ;  /* 0x000000380000780c */ /* 0x040fe40003f24270 */
[----:B------:R-:W-:Y:S02]  /*8110*/  FSEL R57, R57, -INF , P0 ;  /* 0xff80000039397808 */ /* 0x000fe40000000000 */
[----:B------:R-:W-:Y:S02]  /*8120*/  ISETP.GT.AND P0, PT, R0, 0x39, PT ;  /* 0x000000390000780c */ /* 0x000fe40003f04270 */
[----:B------:R-:W-:Y:S02]  /*8130*/  FMNMX.FTZ R0, R45, R2, !PT ;  /* 0x000000022d007209 */ /* 0x000fe40007810000 */
[----:B------:R-:W-:Y:S02]  /*8140*/  FMNMX.FTZ R2, R47, R3, !PT ;  /* 0x000000032f027209 */ /* 0x000fe40007810000 */
[----:B------:R-:W-:Y:S02]  /*8150*/  FSEL R59, R59, -INF , P2 ;  /* 0xff8000003b3b7808 */ /* 0x000fe40001000000 */
[----:B------:R-:W-:Y:S02]  /*8160*/  FMNMX.FTZ R185, R64, R185, !PT ;  /* 0x000000b940b97209 */ /* 0x000fe40007810000 */
[----:B------:R-:W-:Y:S02]  /*8170*/  FMNMX.FTZ R0, R56, R0, !PT ;  /* 0x0000000038007209 */ /* 0x000fe40007810000 */
[----:B------:R-:W-:Y:S02]  /*8180*/  FMNMX.FTZ R2, R58, R2, !PT ;  /* 0x000000023a027209 */ /* 0x000fe40007810000 */
[----:B------:R-:W-:Y:S02]  /*8190*/  FSEL R60, R60, -INF , P5 ;  /* 0xff8000003c3c7808 */ /* 0x000fe40002800000 */
[----:B------:R-:W-:Y:S02]  /*81a0*/  FSEL R62, R62, -INF , P1 ;  /* 0xff8000003e3e7808 */ /* 0x000fe40000800000 */
[----:B------:R-:W-:Y:S02]  /*81b0*/  FMNMX.FTZ R0, R57, R0, !PT ;  /* 0x0000000039007209 */ /* 0x000fe40007810000 */
[----:B------:R-:W-:Y:S02]  /*81c0*/  FMNMX.FTZ R2, R59, R2, !PT ;  /* 0x000000023b027209 */ /* 0x000fe40007810000 */
[----:B------:R-:W-:Y:S02]  /*81d0*/  FMNMX.FTZ R185, R65, R185, !PT ;  /* 0x000000b941b97209 */ /* 0x000fe40007810000 */
[----:B------:R-:W-:Y:S02]  /*81e0*/  FSEL R6, R63, -INF , P0 ;  /* 0xff8000003f067808 */ /* 0x000fe40000000000 */
[----:B------:R-:W-:Y:S01]  /*81f0*/  FMNMX.FTZ R3, R60, R0, !PT ;  /* 0x000000003c037209 */ /* 0x000fe20007810000 */
[----:B------:R-:W1:Y:S01]  /*8200*/  SHFL.BFLY PT, R4, R185, 0x2, 0x1f ;  /* 0x0c401f00b9047f89 */ /* 0x000e6200000e0000 */
[----:B------:R-:W-:Y:S02]  /*8210*/  FMNMX.FTZ R0, R62, R2, !PT ;  /* 0x000000023e007209 */ /* 0x000fe40007810000 */
[----:B------:R-:W-:Y:S02]  /*8220*/  FSEL R61, R61, -INF , P3 ;  /* 0xff8000003d3d7808 */ /* 0x000fe40001800000 */
[----:B------:R-:W-:Y:S02]  /*8230*/  FMNMX.FTZ R0, R6, R0, !PT ;  /* 0x0000000006007209 */ /* 0x000fe40007810000 */
[----:B------:R-:W-:Y:S02]  /*8240*/  FMNMX.FTZ R184, R66, R184, !PT ;  /* 0x000000b842b87209 */ /* 0x000fe40007810000 */
[----:B------:R-:W-:Y:S01]  /*8250*/  FMNMX.FTZ R3, R61, R3, !PT ;  /* 0x000000033d037209 */ /* 0x000fe20007810000 */
[----:B------:R-:W4:Y:S01]  /*8260*/  SHFL.BFLY PT, R2, R0, 0x2, 0x1f ;  /* 0x0c401f0000027f89 */ /* 0x000f2200000e0000 */
[----:B------:R-:W-:Y:S02]  /*8270*/  FMNMX.FTZ R184, R67, R184, !PT ;  /* 0x000000b843b87209 */ /* 0x000fe40007810000 */
[----:B------:R-:W-:Y:S05]  /*8280*/  ISETP.GE.AND P5, PT, R216, 0x1, PT ;  /* 0x00000001d800780c */ /* 0x000fea0003fa6270 */
[----:B------:R-:W2:Y:S01]  /*8290*/  SHFL.BFLY PT, R183, R3, 0x2, 0x1f ;  /* 0x0c401f0003b77f89 */ /* 0x000ea200000e0000 */
[----:B-1----:R-:W-:Y:S07]  /*82a0*/  FMNMX.FTZ R185, R185, R4, !PT ;  /* 0x00000004b9b97209 */ /* 0x002fee0007810000 */
[----:B------:R-:W1:Y:S01]  /*82b0*/  SHFL.BFLY PT, R5, R184, 0x2, 0x1f ;  /* 0x0c401f00b8057f89 */ /* 0x000e6200000e0000 */
[----:B------:R-:W-:Y:S01]  /*82c0*/  @P5 IMAD.WIDE.U32 R8, R214, c[0x0][0x1e0], RZ ;  /* 0x00007800d6085a25 */ /* 0x000fe200078e00ff */
[----:B------:R-:W-:Y:S04]  /*82d0*/  @P5 ISETP.GE.AND P3, PT, R218, c[0x0][0x1d4], PT ;  /* 0x00007500da005a0c */ /* 0x000fe80003f66270 */
[----:B------:R-:W-:Y:S02]  /*82e0*/  @P5 SHF.L.U32 R7, R8, 0x6, RZ ;  /* 0x0000000608075819 */ /* 0x000fe400000006ff */
[----:B------:R-:W3:Y:S01]  /*82f0*/  SHFL.BFLY PT, R4, R185, 0x1, 0x1f ;  /* 0x0c201f00b9047f89 */ /* 0x000ee200000e0000 */
[----:B----4-:R-:W-:Y:S02]  /*8300*/  FMNMX.FTZ R0, R0, R2, !PT ;  /* 0x0000000200007209 */ /* 0x010fe40007810000 */
[----:B------:R-:W-:Y:S02]  /*8310*/  @P5 SHF.R.S32.HI R2, RZ, 0x1f, R214 ;  /* 0x0000001fff025819 */ /* 0x000fe400000114d6 */
[----:B--2---:R-:W-:Y:S03]  /*8320*/  FMNMX.FTZ R183, R3, R183, !PT ;  /* 0x000000b703b77209 */ /* 0x004fe60007810000 */
[----:B------:R-:W-:Y:S01]  /*8330*/  @P5 IMAD R2, R2, c[0x0][0x1e0], RZ ;  /* 0x0000780002025a24 */ /* 0x000fe200078e02ff */
[----:B------:R-:W2:Y:S03]  /*8340*/  SHFL.BFLY PT, R3, R0, 0x1, 0x1f ;  /* 0x0c201f0000037f89 */ /* 0x000ea600000e0000 */
[----:B------:R-:W-:Y:S01]  /*8350*/  @P5 IMAD R2, R214, c[0x0][0x1e4], R2 ;  /* 0x00007900d6025a24 */ /* 0x000fe200078e0202 */
[----:B-1----:R-:W-:Y:S03]  /*8360*/  FMNMX.FTZ R184, R184, R5, !PT ;  /* 0x00000005b8b87209 */ /* 0x002fe60007810000 */
[----:B------:R-:W-:Y:S01]  /*8370*/  @P5 IMAD.IADD R2, R9, 0x1, R2 ;  /* 0x0000000109025824 */ /* 0x000fe200078e0202 */
[----:B------:R-:W1:Y:S01]  /*8380*/  SHFL.BFLY PT, R10, R183, 0x1, 0x1f ;  /* 0x0c201f00b70a7f89 */ /* 0x000e6200000e0000 */
[----:B---3--:R-:W-:Y:S07]  /*8390*/  FMNMX.FTZ R185, R185, R4, !PT ;  /* 0x00000004b9b97209 */ /* 0x008fee0007810000 */
[----:B------:R-:W3:Y:S01]  /*83a0*/  SHFL.BFLY PT, R5, R184, 0x1, 0x1f ;  /* 0x0c201f00b8057f89 */ /* 0x000ee200000e0000 */
[----:B------:R-:W-:Y:S02]  /*83b0*/  @P5 SHF.L.U64.HI R4, R8, 0x6, R2 ;  /* 0x0000000608045819 */ /* 0x000fe40000010202 */
[C---:B------:R-:W-:Y:S04]  /*83c0*/  FSETP.NEU.FTZ.AND P2, PT, R185.reuse, -INF , PT ;  /* 0xff800000b900780b */ /* 0x040fe80003f5d000 */
[----:B------:R-:W-:Y:S02]  /*83d0*/  FSEL R2, R185, RZ, P2 ;  /* 0x000000ffb9027208 */ /* 0x000fe40001000000 */
[----:B--2---:R-:W-:Y:S02]  /*83e0*/  FMNMX.FTZ R182, R0, R3, !PT ;  /* 0x0000000300b67209 */ /* 0x004fe40007810000 */
[----:B------:R-:W-:Y:S04]  /*83f0*/  @P5 IADD3 R0, P1, R7, R212, RZ ;  /* 0x000000d407005210 */ /* 0x000fe80007f3e0ff */
[----:B------:R-:W-:Y:S02]  /*8400*/  @P5 LEA R8, P0, R0, c[0x0][0x1c8], 0x1 ;  /* 0x0000720000085a11 */ /* 0x000fe400078008ff */
[----:B-1----:R-:W-:Y:S02]  /*8410*/  FMNMX.FTZ R183, R183, R10, !PT ;  /* 0x0000000ab7b77209 */ /* 0x002fe40007810000 */
[----:B---3--:R-:W-:Y:S01]  /*8420*/  FMNMX.FTZ R184, R184, R5, !PT ;  /* 0x00000005b8b87209 */ /* 0x008fe20007810000 */
[----:B------:R-:W-:Y:S02]  /*8430*/  FADD.FTZ R5, -R2, R180 ;  /* 0x000000b402057221 */ /* 0x000fe40000010100 */
[----:B------:R-:W-:Y:S05]  /*8440*/  @P5 IMAD.X R2, R4, 0x1, R130, P1 ;  /* 0x0000000104025824 */ /* 0x000fea00008e0682 */
        /* <DEDUP_REMOVED lines=17> */
[----:B--2---:R-:W-:Y:S02]  /*8560*/  FMUL.FTZ R11, R185, c[0x0][0x2d0] ;  /* 0x0000b400b90b7a20 */ /* 0x004fe40000410000 */
[----:B------:R-:W-:Y:S03]  /*8570*/  FMUL.FTZ R10, R184, c[0x0][0x2d0] ;  /* 0x0000b400b80a7a20 */ /* 0x000fe60000410000 */
[----:B------:R-:W-:Y:S02]  /*8580*/  FSEL R11, R11, RZ, P2 ;  /* 0x000000ff0b0b7208 */ /* 0x000fe40001000000 */
[----:B-1----:R-:W-:Y:S02]  /*8590*/  @P5 IADD3 R8, P2, R8, R2, RZ ;  /* 0x0000000208085210 */ /* 0x002fe40007f5e0ff */
[----:B------:R-:W-:Y:S01]  /*85a0*/  FSEL R10, R10, RZ, P1 ;  /* 0x000000ff0a0a7208 */ /* 0x000fe20000800000 */
[----:B------:R-:W-:Y:S02]  /*85b0*/  FFMA.FTZ R7, R204, c[0x0][0x2d0], -R11 ;  /* 0x0000b400cc077a23 */ /* 0x000fe4000001080b */
[----:B------:R-:W-:Y:S02]  /*85c0*/  @P5 IMAD.X R9, R0, 0x1, R9, P2 ;  /* 0x0000000100095824 */ /* 0x000fe400010e0609 */
[----:B------:R1:W-:Y:S01]  /*85d0*/  MUFU.EX2 R213, R7 ;  /* 0x0000000700d57308 */ /* 0x0003e20000000800 */
[--C-:B------:R-:W-:Y:S01]  /*85e0*/  FFMA.FTZ R252, R33, c[0x0][0x2d0], -R11.reuse ;  /* 0x0000b40021fc7a23 */ /* 0x100fe2000001080b */
[----:B------:R-:W-:Y:S01]  /*85f0*/  MOV R33, R214 ;  /* 0x000000d600217202 */ /* 0x000fe20000000f00 */
[----:B------:R2:W-:Y:S01]  /*8600*/  @P5 LDGSTS.E.BYPASS.LTC128B.128 [R248+0x4900], [R8.64], !P3 ;  /* 0x0490000008f85fae */ /* 0x0005e2000d901d46 */
[--C-:B------:R-:W-:Y:S02]  /*8610*/  FFMA.FTZ R244, R64, c[0x0][0x2d0], -R11.reuse ;  /* 0x0000b40040f47a23 */ /* 0x100fe4000001080b */
[--C-:B------:R-:W-:Y:S02]  /*8620*/  FFMA.FTZ R63, R20, c[0x0][0x2d0], -R11.reuse ;  /* 0x0000b400143f7a23 */ /* 0x100fe4000001080b */
[--C-:B------:R-:W-:Y:S02]  /*8630*/  FFMA.FTZ R130, R21, c[0x0][0x2d0], -R11.reuse ;  /* 0x0000b40015827a23 */ /* 0x100fe4000001080b */
[--C-:B------:R-:W-:Y:S01]  /*8640*/  FFMA.FTZ R250, R22, c[0x0][0x2d0], -R10.reuse ;  /* 0x0000b40016fa7a23 */ /* 0x100fe2000001080a */
[----:B------:R2:W-:Y:S01]  /*8650*/  @P5 LDGSTS.E.BYPASS.LTC128B.128 [R248+0x6900], [R8.64+0x80], !P6 ;  /* 0x0690008008f85fae */ /* 0x0005e2000f101d46 */
[--C-:B------:R-:W-:Y:S02]  /*8660*/  FFMA.FTZ R249, R23, c[0x0][0x2d0], -R10.reuse ;  /* 0x0000b40017f97a23 */ /* 0x100fe4000001080a */
[--C-:B------:R-:W-:Y:S02]  /*8670*/  FFMA.FTZ R228, R36, c[0x0][0x2d0], -R11.reuse ;  /* 0x0000b40024e47a23 */ /* 0x100fe4000001080b */
[--C-:B------:R-:W-:Y:S02]  /*8680*/  FFMA.FTZ R36, R49, c[0x0][0x2d0], -R11.reuse ;  /* 0x0000b40031247a23 */ /* 0x100fe4000001080b */
[--C-:B------:R-:W-:Y:S02]  /*8690*/  FFMA.FTZ R39, R39, c[0x0][0x2d0], -R10.reuse ;  /* 0x0000b40027277a23 */ /* 0x100fe4000001080a */
[--C-:B------:R-:W-:Y:S02]  /*86a0*/  FFMA.FTZ R131, R32, c[0x0][0x2d0], -R11.reuse ;  /* 0x0000b40020837a23 */ /* 0x100fe4000001080b */
[--C-:B------:R-:W-:Y:S02]  /*86b0*/  FFMA.FTZ R32, R38, c[0x0][0x2d0], -R10.reuse ;  /* 0x0000b40026207a23 */ /* 0x100fe4000001080a */
[--C-:B-1----:R-:W-:Y:S02]  /*86c0*/  FFMA.FTZ R7, R205, c[0x0][0x2d0], -R11.reuse ;  /* 0x0000b400cd077a23 */ /* 0x102fe4000001080b */
[--C-:B------:R-:W-:Y:S02]  /*86d0*/  FFMA.FTZ R54, R54, c[0x0][0x2d0], -R10.reuse ;  /* 0x0000b40036367a23 */ /* 0x100fe4000001080a */
[----:B------:R1:W3:Y:S01]  /*86e0*/  MUFU.EX2 R220, R7 ;  /* 0x0000000700dc7308 */ /* 0x0002e20000000800 */
[--C-:B------:R-:W-:Y:S02]  /*86f0*/  FFMA.FTZ R55, R55, c[0x0][0x2d0], -R10.reuse ;  /* 0x0000b40037377a23 */ /* 0x100fe4000001080a */
[--C-:B------:R-:W-:Y:S02]  /*8700*/  FFMA.FTZ R48, R48, c[0x0][0x2d0], -R11.reuse ;  /* 0x0000b40030307a23 */ /* 0x100fe4000001080b */
[--C-:B------:R-:W-:Y:S02]  /*8710*/  FFMA.FTZ R251, R34, c[0x0][0x2d0], -R10.reuse ;  /* 0x0000b40022fb7a23 */ /* 0x100fe4000001080a */
[--C-:B------:R-:W-:Y:S02]  /*8720*/  FFMA.FTZ R65, R65, c[0x0][0x2d0], -R11.reuse ;  /* 0x0000b40041417a23 */ /* 0x100fe4000001080b */
[--C-:B------:R-:W-:Y:S01]  /*8730*/  FFMA.FTZ R49, R35, c[0x0][0x2d0], -R10.reuse ;  /* 0x0000b40023317a23 */ /* 0x100fe2000001080a */
[----:B--2---:R-:W-:Y:S01]  /*8740*/  @P5 IADD3 R8, P2, R8, R2, RZ ;  /* 0x0000000208085210 */ /* 0x004fe20007f5e0ff */
[--C-:B------:R-:W-:Y:S02]  /*8750*/  FFMA.FTZ R50, R50, c[0x0][0x2d0], -R10.reuse ;  /* 0x0000b40032327a23 */ /* 0x100fe4000001080a */
[--C-:B------:R-:W-:Y:S01]  /*8760*/  FFMA.FTZ R51, R51, c[0x0][0x2d0], -R10.reuse ;  /* 0x0000b40033337a23 */ /* 0x100fe2000001080a */
[----:B------:R-:W-:Y:S01]  /*8770*/  @P5 IADD3.X R9, R9, R0, RZ, P2, !PT ;  /* 0x0000000009095210 */ /* 0x000fe200017fe4ff */
[--C-:B------:R-:W-:Y:S02]  /*8780*/  FFMA.FTZ R66, R66, c[0x0][0x2d0], -R10.reuse ;  /* 0x0000b40042427a23 */ /* 0x100fe4000001080a */
[--C-:B------:R-:W-:Y:S02]  /*8790*/  FFMA.FTZ R67, R67, c[0x0][0x2d0], -R10.reuse ;  /* 0x0000b40043437a23 */ /* 0x100fe4000001080a */
[----:B------:R2:W-:Y:S01]  /*87a0*/  @P5 LDGSTS.E.BYPASS.LTC128B.128 [R248+0x5100], [R8.64], !P3 ;  /* 0x0510000008f85fae */ /* 0x0005e2000d901d46 */
[--C-:B-1----:R-:W-:Y:S01]  /*87b0*/  FFMA.FTZ R7, R16, c[0x0][0x2d0], -R11.reuse ;  /* 0x0000b40010077a23 */ /* 0x102fe2000001080b */
[----:B---3--:R-:W-:Y:S06]  /*87c0*/  F2FP.PACK_AB R204, R220, R213 ;  /* 0x000000d5dccc723e */ /* 0x008fec00000000ff */
[----:B------:R2:W-:Y:S01]  /*87d0*/  @P5 LDGSTS.E.BYPASS.LTC128B.128 [R248+0x7100], [R8.64+0x80], !P6 ;  /* 0x0710008008f85fae */ /* 0x0005e2000f101d46 */
[----:B------:R1:W-:Y:S02]  /*87e0*/  MUFU.EX2 R222, R7 ;  /* 0x0000000700de7308 */ /* 0x0003e40000000800 */
[----:B-1----:R-:W-:Y:S01]  /*87f0*/  FFMA.FTZ R7, R17, c[0x0][0x2d0], -R11 ;  /* 0x0000b40011077a23 */ /* 0x002fe2000001080b */
[----:B--2---:R-:W-:Y:S01]  /*8800*/  @P5 IADD3 R8, P1, R8, R2, RZ ;  /* 0x0000000208085210 */ /* 0x004fe20007f3e0ff */
[----:B------:R-:W-:Y:S06]  /*8810*/  FFMA.FTZ R2, R19, c[0x0][0x2d0], -R10 ;  /* 0x0000b40013027a23 */ /* 0x000fec000001080a */
[----:B------:R1:W2:Y:S01]  /*8820*/  MUFU.EX2 R227, R7 ;  /* 0x0000000700e37308 */ /* 0x0002a20000000800 */
[----:B------:R-:W-:Y:S01]  /*8830*/  @P5 IMAD.X R9, R9, 0x1, R0, P1 ;  /* 0x0000000109095824 */ /* 0x000fe200008e0600 */
[C---:B------:R-:W-:Y:S04]  /*8840*/  FSETP.NEU.FTZ.AND P1, PT, R182.reuse, -INF , PT ;  /* 0xff800000b600780b */ /* 0x040fe80003f3d000 */
[----:B------:R-:W-:Y:S01]  /*8850*/  FSEL R0, R182, RZ, P1 ;  /* 0x000000ffb6007208 */ /* 0x000fe20000800000 */
[----:B------:R3:W-:Y:S03]  /*8860*/  @P5 LDGSTS.E.BYPASS.LTC128B.128 [R248+0x5900], [R8.64], !P3 ;  /* 0x0590000008f85fae */ /* 0x0007e6000d901d46 */
[----:B------:R4:W-:Y:S05]  /*8870*/  MUFU.EX2 R221, R2 ;  /* 0x0000000200dd7308 */ /* 0x0009ea0000000800 */
[----:B------:R3:W-:Y:S01]  /*8880*/  @P5 LDGSTS.E.BYPASS.LTC128B.128 [R248+0x7900], [R8.64+0x80], !P6 ;  /* 0x0790008008f85fae */ /* 0x0007e2000f101d46 */
[--C-:B-1----:R-:W-:Y:S07]  /*8890*/  FFMA.FTZ R7, R207, c[0x0][0x2d0], -R10.reuse ;  /* 0x0000b400cf077a23 */ /* 0x102fee000001080a */
[----:B------:R-:W1:Y:S01]  /*88a0*/  LDSM.16.MT88.4 R20, [R229] ;  /* 0x00000000e514783b */ /* 0x000e620000004200 */
[----:B------:R2:W-:Y:S07]  /*88b0*/  MUFU.EX2 R212, R7 ;  /* 0x0000000700d47308 */ /* 0x0005ee0000000800 */
[----:B------:R-:W0:Y:S01]  /*88c0*/  LDGDEPBAR ;  /* 0x00000000000079af */ /* 0x000e220000000000 */
[----:B----4-:R-:W-:Y:S02]  /*88d0*/  FADD.FTZ R2, -R0, R187 ;  /* 0x000000bb00027221 */ /* 0x010fe40000010100 */
[----:B---3--:R-:W-:Y:S02]  /*88e0*/  FFMA.FTZ R9, R52, c[0x0][0x2d0], -R11 ;  /* 0x0000b40034097a23 */ /* 0x008fe4000001080b */
[--C-:B--2---:R-:W-:Y:S01]  /*88f0*/  FFMA.FTZ R7, R206, c[0x0][0x2d0], -R10.reuse ;  /* 0x0000b400ce077a23 */ /* 0x104fe2000001080a */
[----:B------:R-:W-:Y:S03]  /*8900*/  F2FP.PACK_AB R206, R227, R222 ;  /* 0x000000dee3ce723e */ /* 0x000fe600000000ff */
[----:B------:R2:W3:Y:S02]  /*8910*/  MUFU.EX2 R218, R7 ;  /* 0x0000000700da7308 */ /* 0x0004e40000000800 */
[----:B--2---:R-:W-:Y:S01]  /*8920*/  FFMA.FTZ R7, R18, c[0x0][0x2d0], -R10 ;  /* 0x0000b40012077a23 */ /* 0x004fe2000001080a */
[----:B---3--:R-:W-:Y:S07]  /*8930*/  F2FP.PACK_AB R205, R218, R212 ;  /* 0x000000d4dacd723e */ /* 0x008fee00000000ff */
[----:B------:R2:W3:Y:S02]  /*8940*/  MUFU.EX2 R219, R7 ;  /* 0x0000000700db7308 */ /* 0x0004e40000000800 */
[----:B--2---:R-:W-:Y:S01]  /*8950*/  FMUL.FTZ R7, R183, c[0x0][0x2d0] ;  /* 0x0000b400b7077a20 */ /* 0x004fe20000410000 */
[----:B---3--:R-:W-:Y:S04]  /*8960*/  F2FP.PACK_AB R207, R221, R219 ;  /* 0x000000dbddcf723e */ /* 0x008fe800000000ff */
[----:B------:R-:W-:Y:S05]  /*8970*/  FSEL R7, R7, RZ, P0 ;  /* 0x000000ff07077208 */ /* 0x000fea0000000000 */
[--C-:B------:R-:W-:Y:S02]  /*8980*/  FFMA.FTZ R0, R208, c[0x0][0x2d0], -R7.reuse ;  /* 0x0000b400d0007a23 */ /* 0x100fe40000010807 */
[--C-:B------:R-:W-:Y:S02]  /*8990*/  FFMA.FTZ R8, R209, c[0x0][0x2d0], -R7.reuse ;  /* 0x0000b400d1087a23 */ /* 0x100fe40000010807 */
[----:B------:R2:W-:Y:S01]  /*89a0*/  MUFU.EX2 R215, R0 ;  /* 0x0000000000d77308 */ /* 0x0005e20000000800 */
        /* <DEDUP_REMOVED lines=10> */
[--C-:B------:R-:W-:Y:S02]  /*8a50*/  FFMA.FTZ R57, R57, c[0x0][0x2d0], -R7.reuse ;  /* 0x0000b40039397a23 */ /* 0x100fe40000010807 */
[--C-:B------:R-:W-:Y:S02]  /*8a60*/  FFMA.FTZ R60, R60, c[0x0][0x2d0], -R7.reuse ;  /* 0x0000b4003c3c7a23 */ /* 0x100fe40000010807 */
[--C-:B------:R-:W-:Y:S02]  /*8a70*/  FFMA.FTZ R61, R61, c[0x0][0x2d0], -R7.reuse ;  /* 0x0000b4003d3d7a23 */ /* 0x100fe40000010807 */
[----:B--2---:R-:W-:Y:S04]  /*8a80*/  FFMA.FTZ R0, R12, c[0x0][0x2d0], -R7 ;  /* 0x0000b4000c007a23 */ /* 0x004fe80000010807 */
[----:B------:R2:W-:Y:S01]  /*8a90*/  MUFU.EX2 R214, R0 ;  /* 0x0000000000d67308 */ /* 0x0005e20000000800 */
[--C-:B---3--:R-:W-:Y:S02]  /*8aa0*/  FFMA.FTZ R8, R37, c[0x0][0x2d0], -R11.reuse ;  /* 0x0000b40025087a23 */ /* 0x108fe4000001080b */
[----:B------:R-:W-:Y:S03]  /*8ab0*/  IMAD.MOV.U32 R37, RZ, RZ, R216 ;  /* 0x000000ffff257224 */ /* 0x000fe600078e00d8 */
[----:B------:R-:W-:Y:S01]  /*8ac0*/  MOV R52, R8 ;  /* 0x0000000800347202 */ /* 0x000fe20000000f00 */
[----:B------:R-:W-:Y:S02]  /*8ad0*/  FFMA.FTZ R8, R53, c[0x0][0x2d0], -R11 ;  /* 0x0000b40035087a23 */ /* 0x000fe4000001080b */
[----:B------:R-:W-:Y:S03]  /*8ae0*/  IMAD.MOV.U32 R53, RZ, RZ, R9 ;  /* 0x000000ffff357224 */ /* 0x000fe600078e0009 */
[----:B------:R-:W-:Y:S01]  /*8af0*/  MOV R64, R8 ;  /* 0x0000000800407202 */ /* 0x000fe20000000f00 */
[----:B------:R-:W-:Y:S05]  /*8b00*/  FMUL.FTZ R8, R182, c[0x0][0x2d0] ;  /* 0x0000b400b6087a20 */ /* 0x000fea0000410000 */
[----:B------:R-:W-:Y:S01]  /*8b10*/  FSEL R8, R8, RZ, P1 ;  /* 0x000000ff08087208 */ /* 0x000fe20000800000 */
[----:B--2---:R-:W-:Y:S04]  /*8b20*/  FFMA.FTZ R0, R13, c[0x0][0x2d0], -R7 ;  /* 0x0000b4000d007a23 */ /* 0x004fe80000010807 */
[--C-:B------:R-:W-:Y:S01]  /*8b30*/  FFMA.FTZ R7, R210, c[0x0][0x2d0], -R8.reuse ;  /* 0x0000b400d2077a23 */ /* 0x100fe20000010808 */
[----:B------:R2:W-:Y:S01]  /*8b40*/  MUFU.EX2 R245, R0 ;  /* 0x0000000000f57308 */ /* 0x0005e20000000800 */
        /* <DEDUP_REMOVED lines=14> */
[----:B--2---:R-:W-:Y:S02]  /*8c30*/  FMUL.FTZ R0, R5, c[0x0][0x2d0] ;  /* 0x0000b40005007a20 */ /* 0x004fe40000410000 */
[--C-:B------:R-:W-:Y:S02]  /*8c40*/  FFMA.FTZ R5, R14, c[0x0][0x2d0], -R8.reuse ;  /* 0x0000b4000e057a23 */ /* 0x100fe40000010808 */
[--C-:B------:R-:W-:Y:S01]  /*8c50*/  FFMA.FTZ R58, R58, c[0x0][0x2d0], -R8.reuse ;  /* 0x0000b4003a3a7a23 */ /* 0x100fe20000010808 */
[----:B------:R2:W3:Y:S10]  /*8c60*/  MUFU.EX2 R181, R0 ;  /* 0x0000000000b57308 */ /* 0x0004f40000000800 */
[----:B------:R4:W-:Y:S01]  /*8c70*/  MUFU.EX2 R209, R5 ;  /* 0x0000000500d17308 */ /* 0x0009e20000000800 */
[----:B--2---:R-:W-:Y:S02]  /*8c80*/  FMUL.FTZ R0, R4, c[0x0][0x2d0] ;  /* 0x0000b40004007a20 */ /* 0x004fe40000410000 */
[----:B------:R-:W-:Y:S07]  /*8c90*/  FFMA.FTZ R4, R15, c[0x0][0x2d0], -R8 ;  /* 0x0000b4000f047a23 */ /* 0x000fee0000010808 */
[----:B------:R2:W1:Y:S01]  /*8ca0*/  MUFU.EX2 R180, R0 ;  /* 0x0000000000b47308 */ /* 0x0004620000000800 */
[C---:B---3--:R-:W-:Y:S02]  /*8cb0*/  FMUL.FTZ R16, R181.reuse, R200 ;  /* 0x000000c8b5107220 */ /* 0x048fe40000410000 */
[C---:B------:R-:W-:Y:S01]  /*8cc0*/  FMUL.FTZ R17, R181.reuse, R201 ;  /* 0x000000c9b5117220 */ /* 0x040fe20000410000 */
[----:B------:R-:W-:Y:S01]  /*8cd0*/  MOV R201, R60 ;  /* 0x0000003c00c97202 */ /* 0x000fe20000000f00 */
[----:B------:R-:W-:Y:S02]  /*8ce0*/  IMAD.MOV.U32 R200, RZ, RZ, R58 ;  /* 0x000000ffffc87224 */ /* 0x000fe400078e003a */
[C---:B----4-:R-:W-:Y:S02]  /*8cf0*/  FMUL.FTZ R5, R181.reuse, R193 ;  /* 0x000000c1b5057220 */ /* 0x050fe40000410000 */
[----:B------:R-:W-:Y:S01]  /*8d00*/  IMAD.MOV.U32 R193, RZ, RZ, R41 ;  /* 0x000000ffffc17224 */ /* 0x000fe200078e0029 */
[----:B------:R3:W-:Y:S01]  /*8d10*/  MUFU.EX2 R247, R4 ;  /* 0x0000000400f77308 */ /* 0x0007e20000000800 */
[C---:B------:R-:W-:Y:S02]  /*8d20*/  FMUL.FTZ R68, R181.reuse, R68 ;  /* 0x00000044b5447220 */ /* 0x040fe40000410000 */
[C---:B------:R-:W-:Y:S02]  /*8d30*/  FMUL.FTZ R69, R181.reuse, R69 ;  /* 0x00000045b5457220 */ /* 0x040fe40000410000 */
[C---:B------:R-:W-:Y:S02]  /*8d40*/  FMUL.FTZ R80, R181.reuse, R80 ;  /* 0x00000050b5507220 */ /* 0x040fe40000410000 */
[C---:B------:R-:W-:Y:S02]  /*8d50*/  FMUL.FTZ R81, R181.reuse, R81 ;  /* 0x00000051b5517220 */ /* 0x040fe40000410000 */
[C---:B------:R-:W-:Y:S01]  /*8d60*/  FMUL.FTZ R84, R181.reuse, R84 ;  /* 0x00000054b5547220 */ /* 0x040fe20000410000 */
[----:B------:R-:W-:Y:S01]  /*8d70*/  MUFU.EX2 R193, R193 ;  /* 0x000000c100c17308 */ /* 0x000fe20000000800 */
[C---:B------:R-:W-:Y:S02]  /*8d80*/  FMUL.FTZ R85, R181.reuse, R85 ;  /* 0x00000055b5557220 */ /* 0x040fe40000410000 */
[----:B------:R-:W-:Y:S02]  /*8d90*/  FMUL.FTZ R96, R181, R96 ;  /* 0x00000060b5607220 */ /* 0x000fe40000410000 */
[----:B--2---:R-:W-:Y:S02]  /*8da0*/  FMUL.FTZ R0, R3, c[0x0][0x2d0] ;  /* 0x0000b40003007a20 */ /* 0x004fe40000410000 */
[C---:B-1----:R-:W-:Y:S02]  /*8db0*/  FMUL.FTZ R7, R180.reuse, R195 ;  /* 0x000000c3b4077220 */ /* 0x042fe40000410000 */
[C---:B------:R-:W-:Y:S01]  /*8dc0*/  FMUL.FTZ R6, R180.reuse, R194 ;  /* 0x000000c2b4067220 */ /* 0x040fe20000410000 */
[----:B------:R1:W2:Y:S01]  /*8dd0*/  MUFU.EX2 R3, R0 ;  /* 0x0000000000037308 */ /* 0x0002a20000000800 */
[----:B------:R-:W-:Y:S02]  /*8de0*/  IMAD.MOV.U32 R195, RZ, RZ, R39 ;  /* 0x000000ffffc37224 */ /* 0x000fe400078e0027 */
[C---:B------:R-:W-:Y:S02]  /*8df0*/  FMUL.FTZ R18, R180.reuse, R202 ;  /* 0x000000cab4127220 */ /* 0x040fe40000410000 */
[----:B---3--:R-:W-:Y:S02]  /*8e00*/  FMUL.FTZ R4, R181, R192 ;  /* 0x000000c0b5047220 */ /* 0x008fe40000410000 */
[----:B------:R-:W-:Y:S02]  /*8e10*/  IMAD.MOV.U32 R202, RZ, RZ, R56 ;  /* 0x000000ffffca7224 */ /* 0x000fe400078e0038 */
[C---:B------:R-:W-:Y:S01]  /*8e20*/  FMUL.FTZ R70, R180.reuse, R70 ;  /* 0x00000046b4467220 */ /* 0x040fe20000410000 */
[----:B------:R-:W-:Y:S01]  /*8e30*/  MUFU.EX2 R195, R195 ;  /* 0x000000c300c37308 */ /* 0x000fe20000000800 */
[C---:B------:R-:W-:Y:S01]  /*8e40*/  FMUL.FTZ R71, R180.reuse, R71 ;  /* 0x00000047b4477220 */ /* 0x040fe20000410000 */
[-C--:B------:R-:W-:Y:S03]  /*8e50*/  HMMA.16816.F32 R4, R204, R20.reuse, R4 ;  /* 0x00000014cc04723c */ /* 0x080fe60000001804 */
[C---:B------:R-:W-:Y:S01]  /*8e60*/  FMUL.FTZ R19, R180.reuse, R203 ;  /* 0x000000cbb4137220 */ /* 0x040fe20000410000 */
[----:B------:R-:W-:Y:S01]  /*8e70*/  MOV R203, R67 ;  /* 0x0000004300cb7202 */ /* 0x000fe20000000f00 */
[C---:B------:R-:W-:Y:S01]  /*8e80*/  FMUL.FTZ R34, R180.reuse, R146 ;  /* 0x00000092b4227220 */ /* 0x040fe20000410000 */
[----:B------:R-:W-:Y:S01]  /*8e90*/  MOV R146, R44 ;  /* 0x0000002c00927202 */ /* 0x000fe20000000f00 */
[----:B------:R-:W-:Y:S02]  /*8ea0*/  FMUL.FTZ R35, R180, R147 ;  /* 0x00000093b4237220 */ /* 0x000fe40000410000 */
[----:B------:R-:W-:Y:S03]  /*8eb0*/  IMAD.MOV.U32 R147, RZ, RZ, R45 ;  /* 0x000000ffff937224 */ /* 0x000fe600078e002d */
[----:B-1----:R-:W-:Y:S02]  /*8ec0*/  FMUL.FTZ R0, R2, c[0x0][0x2d0] ;  /* 0x0000b40002007a20 */ /* 0x002fe40000410000 */
[C---:B--2---:R-:W-:Y:S01]  /*8ed0*/  FMUL.FTZ R12, R3.reuse, R196 ;  /* 0x000000c4030c7220 */ /* 0x044fe20000410000 */
[----:B------:R-:W-:Y:S01]  /*8ee0*/  MOV R196, R52 ;  /* 0x0000003400c47202 */ /* 0x000fe20000000f00 */
[C---:B------:R-:W-:Y:S01]  /*8ef0*/  FMUL.FTZ R8, R3.reuse, R188 ;  /* 0x000000bc03087220 */ /* 0x040fe20000410000 */
[----:B------:R-:W-:Y:S01]  /*8f00*/  MOV R52, R37 ;  /* 0x0000002500347202 */ /* 0x000fe20000000f00 */
[----:B------:R-:W1:Y:S01]  /*8f10*/  MUFU.EX2 R0, R0 ;  /* 0x0000000000007308 */ /* 0x000e620000000800 */
        /* <DEDUP_REMOVED lines=10> */
[C---:B------:R-:W-:Y:S01]  /*8fc0*/  FMUL.FTZ R28, R3.reuse, R140 ;  /* 0x0000008c031c7220 */ /* 0x040fe20000410000 */
[----:B------:R-:W-:Y:S01]  /*8fd0*/  MUFU.EX2 R196, R196 ;  /* 0x000000c400c47308 */ /* 0x000fe20000000800 */
[C---:B------:R-:W-:Y:S02]  /*8fe0*/  FMUL.FTZ R41, R3.reuse, R153 ;  /* 0x0000009903297220 */ /* 0x040fe40000410000 */
[C---:B------:R-:W-:Y:S02]  /*8ff0*/  FMUL.FTZ R44, R3.reuse, R156 ;  /* 0x0000009c032c7220 */ /* 0x040fe40000410000 */
[C---:B------:R-:W-:Y:S02]  /*9000*/  FMUL.FTZ R45, R3.reuse, R157 ;  /* 0x0000009d032d7220 */ /* 0x040fe40000410000 */
[----:B------:R-:W-:Y:S02]  /*9010*/  IMAD.MOV.U32 R2, RZ, RZ, R57 ;  /* 0x000000ffff027224 */ /* 0x000fe400078e0039 */
[C---:B------:R-:W-:Y:S02]  /*9020*/  FMUL.FTZ R56, R3.reuse, R168 ;  /* 0x000000a803387220 */ /* 0x040fe40000410000 */
[----:B------:R-:W-:Y:S01]  /*9030*/  FMUL.FTZ R57, R3, R169 ;  /* 0x000000a903397220 */ /* 0x000fe20000410000 */
[----:B------:R-:W-:Y:S01]  /*9040*/  MUFU.EX2 R168, R211 ;  /* 0x000000d300a87308 */ /* 0x000fe20000000800 */
[C---:B-1----:R-:W-:Y:S02]  /*9050*/  FMUL.FTZ R27, R0.reuse, R139 ;  /* 0x0000008b001b7220 */ /* 0x042fe40000410000 */
[----:B------:R-:W-:Y:S02]  /*9060*/  IMAD.MOV.U32 R139, RZ, RZ, R36 ;  /* 0x000000ffff8b7224 */ /* 0x000fe400078e0024 */
[----:B------:R-:W1:Y:S01]  /*9070*/  LDSM.16.MT88.4 R36, [R230] ;  /* 0x00000000e624783b */ /* 0x000e620000004200 */
[C---:B------:R-:W-:Y:S01]  /*9080*/  FMUL.FTZ R10, R0.reuse, R190 ;  /* 0x000000be000a7220 */ /* 0x040fe20000410000 */
[----:B------:R-:W-:Y:S01]  /*9090*/  F2FP.PACK_AB R190, R245, R214 ;  /* 0x000000d6f5be723e */ /* 0x000fe200000000ff */
[C---:B------:R-:W-:Y:S01]  /*90a0*/  FMUL.FTZ R11, R0.reuse, R191 ;  /* 0x000000bf000b7220 */ /* 0x040fe20000410000 */
[----:B------:R-:W-:Y:S01]  /*90b0*/  F2FP.PACK_AB R191, R247, R209 ;  /* 0x000000d1f7bf723e */ /* 0x000fe200000000ff */
[C---:B------:R-:W-:Y:S01]  /*90c0*/  FMUL.FTZ R60, R3.reuse, R172 ;  /* 0x000000ac033c7220 */ /* 0x040fe20000410000 */
[----:B------:R-:W-:Y:S01]  /*90d0*/  MUFU.EX2 R169, R131 ;  /* 0x0000008300a97308 */ /* 0x000fe20000000800 */
[----:B------:R-:W-:Y:S02]  /*90e0*/  IMAD.MOV.U32 R136, RZ, RZ, R64 ;  /* 0x000000ffff887224 */ /* 0x000fe400078e0040 */
[----:B------:R-:W-:Y:S02]  /*90f0*/  FMUL.FTZ R72, R3, R72 ;  /* 0x0000004803487220 */ /* 0x000fe40000410000 */
[C---:B------:R-:W-:Y:S04]  /*9100*/  HMMA.16816.F32 R8, R188.reuse, R20, R8 ;  /* 0x00000014bc08723c */ /* 0x040fe80000001808 */
[C---:B------:R-:W-:Y:S01]  /*9110*/  FMUL.FTZ R14, R0.reuse, R198 ;  /* 0x000000c6000e7220 */ /* 0x040fe20000410000 */
[----:B------:R-:W-:Y:S01]  /*9120*/  MOV R198, R54 ;  /* 0x0000003600c67202 */ /* 0x000fe20000000f00 */
[C---:B------:R-:W-:Y:S01]  /*9130*/  FMUL.FTZ R15, R0.reuse, R199 ;  /* 0x000000c7000f7220 */ /* 0x040fe20000410000 */
[----:B------:R-:W2:Y:S01]  /*9140*/  LDSM.16.MT88.4 R52, [R233] ;  /* 0x00000000e934783b */ /* 0x000ea20000004200 */
[C---:B------:R-:W-:Y:S04]  /*9150*/  FMUL.FTZ R20, R181.reuse, R132 ;  /* 0x00000084b5147220 */ /* 0x040fe80000410000 */
[----:B------:R-:W-:Y:S01]  /*9160*/  FMUL.FTZ R21, R181, R133 ;  /* 0x00000085b5157220 */ /* 0x000fe20000410000 */
        /* <DEDUP_REMOVED lines=8> */
[C---:B------:R-:W-:Y:S04]  /*91f0*/  FMUL.FTZ R22, R180.reuse, R134 ;  /* 0x00000086b4167220 */ /* 0x040fe80000410000 */
[----:B------:R-:W-:Y:S02]  /*9200*/  FMUL.FTZ R23, R180, R135 ;  /* 0x00000087b4177220 */ /* 0x000fe40000410000 */
[----:B------:R-:W3:Y:S01]  /*9210*/  LDSM.16.MT88.4 R132, [R232] ;  /* 0x00000000e884783b */ /* 0x000ee20000004200 */
[----:B------:R-:W-:Y:S02]  /*9220*/  IMAD.MOV.U32 R138, RZ, RZ, R48 ;  /* 0x000000ffff8a7224 */ /* 0x000fe400078e0030 */
[C---:B------:R-:W-:Y:S02]  /*9230*/  FMUL.FTZ R88, R3.reuse, R88 ;  /* 0x0000005803587220 */ /* 0x040fe40000410000 */
[-C--:B-1----:R-:W-:Y:S03]  /*9240*/  HMMA.16816.F32 R20, R204, R36.reuse, R20 ;  /* 0x00000024cc14723c */ /* 0x082fe60000001814 */
[C---:B------:R-:W-:Y:S02]  /*9250*/  FMUL.FTZ R89, R3.reuse, R89 ;  /* 0x0000005903597220 */ /* 0x040fe40000410000 */
[C---:B------:R-:W-:Y:S02]  /*9260*/  FMUL.FTZ R92, R3.reuse, R92 ;  /* 0x0000005c035c7220 */ /* 0x040fe40000410000 */
[C---:B------:R-:W-:Y:S01]  /*9270*/  FMUL.FTZ R93, R3.reuse, R93 ;  /* 0x0000005d035d7220 */ /* 0x040fe20000410000 */
[C---:B------:R-:W-:Y:S04]  /*9280*/  HMMA.16816.F32 R24, R188.reuse, R36, R24 ;  /* 0x00000024bc18723c */ /* 0x040fe80000001818 */
[----:B------:R-:W-:Y:S01]  /*9290*/  FMUL.FTZ R31, R0, R143 ;  /* 0x0000008f001f7220 */ /* 0x000fe20000410000 */
[----:B------:R-:W-:Y:S01]  /*92a0*/  MOV R143, R32 ;  /* 0x00000020008f7202 */ /* 0x000fe20000000f00 */
[C---:B------:R-:W-:Y:S02]  /*92b0*/  FMUL.FTZ R104, R3.reuse, R104 ;  /* 0x0000006803687220 */ /* 0x040fe40000410000 */
[----:B------:R-:W-:Y:S03]  /*92c0*/  FMUL.FTZ R105, R3, R105 ;  /* 0x0000006903697220 */ /* 0x000fe60000410000 */
[-C--:B------:R-:W-:Y:S03]  /*92d0*/  HMMA.16816.F32 R28, R188, R38.reuse, R28 ;  /* 0x00000026bc1c723c */ /* 0x080fe6000000181c */
[C---:B------:R-:W-:Y:S02]  /*92e0*/  FMUL.FTZ R32, R181.reuse, R144 ;  /* 0x00000090b5207220 */ /* 0x040fe40000410000 */
[----:B------:R-:W-:Y:S02]  /*92f0*/  IMAD.MOV.U32 R48, RZ, RZ, R33 ;  /* 0x000000ffff307224 */ /* 0x000fe400078e0021 */
[----:B------:R-:W-:Y:S01]  /*9300*/  FMUL.FTZ R33, R181, R145 ;  /* 0x00000091b5217220 */ /* 0x000fe20000410000 */
[----:B------:R-:W-:Y:S01]  /*9310*/  MOV R145, R40 ;  /* 0x0000002800917202 */ /* 0x000fe20000000f00 */
[C---:B------:R-:W-:Y:S03]  /*9320*/  FMUL.FTZ R40, R3.reuse, R152 ;  /* 0x0000009803287220 */ /* 0x040fe60000410000 */
[----:B------:R-:W-:Y:S01]  /*9330*/  FMUL.FTZ R108, R3, R108 ;  /* 0x0000006c036c7220 */ /* 0x000fe20000410000 */
[----:B------:R-:W-:Y:S01]  /*9340*/  MOV R194, R48 ;  /* 0x0000003000c27202 */ /* 0x000fe20000000f00 */
        /* <DEDUP_REMOVED lines=8> */
[----:B------:R-:W-:Y:S01]  /*93d0*/  MOV R157, R152 ;  /* 0x00000098009d7202 */ /* 0x000fe20000000f00 */
[C---:B------:R-:W-:Y:S02]  /*93e0*/  FMUL.FTZ R109, R3.reuse, R109 ;  /* 0x0000006d036d7220 */ /* 0x040fe40000410000 */
[C---:B------:R-:W-:Y:S02]  /*93f0*/  FMUL.FTZ R120, R3.reuse, R120 ;  /* 0x0000007803787220 */ /* 0x040fe40000410000 */
[C---:B------:R-:W-:Y:S01]  /*9400*/  FMUL.FTZ R121, R3.reuse, R121 ;  /* 0x0000007903797220 */ /* 0x040fe20000410000 */
[-C--:B--2---:R-:W-:Y:S03]  /*9410*/  HMMA.16816.F32 R36, R204, R52.reuse, R36 ;  /* 0x00000034cc24723c */ /* 0x084fe60000001824 */
[C---:B------:R-:W-:Y:S02]  /*9420*/  FMUL.FTZ R42, R0.reuse, R154 ;  /* 0x0000009a002a7220 */ /* 0x040fe40000410000 */
[----:B------:R-:W-:Y:S02]  /*9430*/  IMAD.MOV.U32 R149, RZ, RZ, R43 ;  /* 0x000000ffff957224 */ /* 0x000fe400078e002b */
[C---:B------:R-:W-:Y:S01]  /*9440*/  FMUL.FTZ R43, R0.reuse, R155 ;  /* 0x0000009b002b7220 */ /* 0x040fe20000410000 */
[----:B------:R-:W-:Y:S01]  /*9450*/  MOV R155, R150 ;  /* 0x00000096009b7202 */ /* 0x000fe20000000f00 */
[C---:B------:R-:W-:Y:S03]  /*9460*/  FMUL.FTZ R124, R3.reuse, R124 ;  /* 0x0000007c037c7220 */ /* 0x040fe60000410000 */
[----:B------:R-:W-:Y:S02]  /*9470*/  FMUL.FTZ R125, R3, R125 ;  /* 0x0000007d037d7220 */ /* 0x000fe40000410000 */
[C---:B------:R-:W-:Y:S04]  /*9480*/  HMMA.16816.F32 R40, R188.reuse, R52, R40 ;  /* 0x00000034bc28723c */ /* 0x040fe80000001828 */
[----:B------:R-:W-:Y:S02]  /*9490*/  IMAD.MOV.U32 R151, RZ, RZ, R47 ;  /* 0x000000ffff977224 */ /* 0x000fe400078e002f */
[C---:B------:R-:W-:Y:S02]  /*94a0*/  FMUL.FTZ R46, R0.reuse, R158 ;  /* 0x0000009e002e7220 */ /* 0x040fe40000410000 */
[----:B------:R-:W-:Y:S01]  /*94b0*/  FMUL.FTZ R47, R0, R159 ;  /* 0x0000009f002f7220 */ /* 0x000fe20000410000 */
[----:B------:R-:W-:Y:S03]  /*94c0*/  MUFU.EX2 R158, R226 ;  /* 0x000000e2009e7308 */ /* 0x000fe60000000800 */
[----:B------:R-:W-:Y:S01]  /*94d0*/  IMAD.MOV.U32 R154, RZ, RZ, R151 ;  /* 0x000000ffff9a7224 */ /* 0x000fe200078e0097 */
[----:B------:R-:W-:Y:S01]  /*94e0*/  MOV R151, R146 ;  /* 0x0000009200977202 */ /* 0x000fe20000000f00 */
[----:B------:R-:W-:Y:S01]  /*94f0*/  IMAD.MOV.U32 R146, RZ, RZ, R139 ;  /* 0x000000ffff927224 */ /* 0x000fe200078e008b */
[-C--:B------:R-:W-:Y:S03]  /*9500*/  HMMA.16816.F32 R44, R188, R54.reuse, R44 ;  /* 0x00000036bc2c723c */ /* 0x080fe6000000182c */
[----:B------:R-:W-:Y:S01]  /*9510*/  IMAD.MOV.U32 R144, RZ, RZ, R51 ;  /* 0x000000ffff907224 */ /* 0x000fe200078e0033 */
[----:B------:R-:W-:Y:S01]  /*9520*/  MUFU.EX2 R159, R217 ;  /* 0x000000d9009f7308 */ /* 0x000fe20000000800 */
[C---:B------:R-:W-:Y:S02]  /*9530*/  FMUL.FTZ R48, R181.reuse, R160 ;  /* 0x000000a0b5307220 */ /* 0x040fe40000410000 */
[C---:B------:R-:W-:Y:S02]  /*9540*/  FMUL.FTZ R49, R181.reuse, R161 ;  /* 0x000000a1b5317220 */ /* 0x040fe40000410000 */
[C---:B------:R-:W-:Y:S03]  /*9550*/  FMUL.FTZ R50, R180.reuse, R162 ;  /* 0x000000a2b4327220 */ /* 0x040fe60000410000 */
[----:B------:R-:W-:Y:S02]  /*9560*/  FMUL.FTZ R51, R180, R163 ;  /* 0x000000a3b4337220 */ /* 0x000fe40000410000 */
[----:B------:R-:W-:Y:S01]  /*9570*/  MUFU.EX2 R163, R250 ;  /* 0x000000fa00a37308 */ /* 0x000fe20000000800 */
[C---:B------:R-:W-:Y:S02]  /*9580*/  FMUL.FTZ R52, R181.reuse, R164 ;  /* 0x000000a4b5347220 */ /* 0x040fe40000410000 */
[----:B------:R-:W-:Y:S02]  /*9590*/  FMUL.FTZ R53, R181, R165 ;  /* 0x000000a5b5357220 */ /* 0x000fe40000410000 */
[C---:B------:R-:W-:Y:S04]  /*95a0*/  HMMA.16816.F32 R48, R204.reuse, R54, R48 ;  /* 0x00000036cc30723c */ /* 0x040fe80000001830 */
[C---:B------:R-:W-:Y:S01]  /*95b0*/  FMUL.FTZ R58, R0.reuse, R170 ;  /* 0x000000aa003a7220 */ /* 0x040fe20000410000 */
[----:B------:R1:W-:Y:S01]  /*95c0*/  MUFU.EX2 R165, R130 ;  /* 0x0000008200a57308 */ /* 0x0003e20000000800 */
[----:B------:R-:W-:Y:S02]  /*95d0*/  FMUL.FTZ R59, R0, R171 ;  /* 0x000000ab003b7220 */ /* 0x000fe40000410000 */
[C---:B------:R-:W-:Y:S04]  /*95e0*/  FMUL.FTZ R54, R180.reuse, R166 ;  /* 0x000000a6b4367220 */ /* 0x040fe80000410000 */
[----:B------:R-:W-:Y:S02]  /*95f0*/  FMUL.FTZ R55, R180, R167 ;  /* 0x000000a7b4377220 */ /* 0x000fe40000410000 */
[----:B------:R-:W-:Y:S01]  /*9600*/  IMAD.MOV.U32 R197, RZ, RZ, R61 ;  /* 0x000000ffffc57224 */ /* 0x000fe200078e003d */
[----:B------:R-:W2:Y:S01]  /*9610*/  MUFU.EX2 R160, R225 ;  /* 0x000000e100a07308 */ /* 0x000ea20000000800 */
[----:B------:R-:W-:Y:S02]  /*9620*/  FMUL.FTZ R61, R3, R173 ;  /* 0x000000ad033d7220 */ /* 0x000fe40000410000 */
[----:B------:R-:W-:Y:S01]  /*9630*/  IMAD.MOV.U32 R153, RZ, RZ, R63 ;  /* 0x000000ffff997224 */ /* 0x000fe200078e003f */
[-C--:B---3--:R-:W-:Y:S03]  /*9640*/  HMMA.16816.F32 R52, R204, R132.reuse, R52 ;  /* 0x00000084cc34723c */ /* 0x088fe60000001834 */
[C---:B------:R-:W-:Y:S02]  /*9650*/  FMUL.FTZ R62, R0.reuse, R174 ;  /* 0x000000ae003e7220 */ /* 0x040fe40000410000 */
[----:B------:R-:W-:Y:S01]  /*9660*/  FMUL.FTZ R63, R0, R175 ;  /* 0x000000af003f7220 */ /* 0x000fe20000410000 */
[----:B------:R3:W-:Y:S01]  /*9670*/  MUFU.EX2 R162, R153 ;  /* 0x0000009900a27308 */ /* 0x0007e20000000800 */
[----:B------:R-:W-:Y:S01]  /*9680*/  IMAD.MOV.U32 R199, RZ, RZ, R65 ;  /* 0x000000ffffc77224 */ /* 0x000fe200078e0041 */
[C---:B------:R-:W-:Y:S01]  /*9690*/  HMMA.16816.F32 R56, R188.reuse, R132, R56 ;  /* 0x00000084bc38723c */ /* 0x040fe20000001838 */
[----:B-1----:R-:W4:Y:S03]  /*96a0*/  LDL.LU R130, [R1+0xac] ;  /* 0x0000ac0001827983 */ /* 0x002f260000300800 */
[C---:B------:R-:W-:Y:S01]  /*96b0*/  FMUL.FTZ R64, R181.reuse, R176 ;  /* 0x000000b0b5407220 */ /* 0x040fe20000410000 */
[----:B------:R-:W4:Y:S01]  /*96c0*/  LDL.LU R131, [R1+0xa8] ;  /* 0x0000a80001837983 */ /* 0x000f220000300800 */
[C---:B------:R-:W-:Y:S02]  /*96d0*/  FMUL.FTZ R65, R181.reuse, R177 ;  /* 0x000000b1b5417220 */ /* 0x040fe40000410000 */
[-C--:B------:R-:W-:Y:S01]  /*96e0*/  HMMA.16816.F32 R60, R188, R134.reuse, R60 ;  /* 0x00000086bc3c723c */ /* 0x080fe2000000183c */
[----:B------:R1:W-:Y:S03]  /*96f0*/  MUFU.EX2 R171, R157 ;  /* 0x0000009d00ab7308 */ /* 0x0003e60000000800 */
[C---:B------:R-:W-:Y:S02]  /*9700*/  FMUL.FTZ R67, R180.reuse, R179 ;  /* 0x000000b3b4437220 */ /* 0x040fe40000410000 */
[----:B------:R-:W-:Y:S02]  /*9710*/  IMAD.MOV.U32 R140, RZ, RZ, R66 ;  /* 0x000000ffff8c7224 */ /* 0x000fe400078e0042 */
[----:B------:R-:W-:Y:S03]  /*9720*/  FMUL.FTZ R66, R180, R178 ;  /* 0x000000b2b4427220 */ /* 0x000fe60000410000 */
[----:B------:R-:W2:Y:S01]  /*9730*/  MUFU.EX2 R161, R216 ;  /* 0x000000d800a17308 */ /* 0x000ea20000000800 */
[C---:B------:R-:W-:Y:S02]  /*9740*/  FMUL.FTZ R74, R0.reuse, R74 ;  /* 0x0000004a004a7220 */ /* 0x040fe40000410000 */
[C---:B------:R-:W-:Y:S01]  /*9750*/  FMUL.FTZ R75, R0.reuse, R75 ;  /* 0x0000004b004b7220 */ /* 0x040fe20000410000 */
[C---:B------:R-:W-:Y:S01]  /*9760*/  HMMA.16816.F32 R64, R204.reuse, R134, R64 ;  /* 0x00000086cc40723c */ /* 0x040fe20000001840 */
[----:B------:R-:W2:Y:S03]  /*9770*/  LDSM.16.MT88.4 R132, [R229+0x2000] ;  /* 0x00200000e584783b */ /* 0x000ea60000004200 */
[C---:B------:R-:W-:Y:S01]  /*9780*/  FMUL.FTZ R78, R0.reuse, R78 ;  /* 0x0000004e004e7220 */ /* 0x040fe20000410000 */
[----:B---3--:R-:W-:Y:S01]  /*9790*/  MOV R153, R148 ;  /* 0x0000009400997202 */ /* 0x008fe20000000f00 */
[----:B------:R-:W-:Y:S01]  /*97a0*/  FMUL.FTZ R79, R0, R79 ;  /* 0x0000004f004f7220 */ /* 0x000fe20000410000 */
[----:B------:R-:W-:Y:S01]  /*97b0*/  MUFU.EX2 R170, R252 ;  /* 0x000000fc00aa7308 */ /* 0x000fe20000000800 */
[C---:B------:R-:W-:Y:S04]  /*97c0*/  FMUL.FTZ R82, R180.reuse, R82 ;  /* 0x00000052b4527220 */ /* 0x040fe80000410000 */
[C---:B------:R-:W-:Y:S01]  /*97d0*/  FMUL.FTZ R83, R180.reuse, R83 ;  /* 0x00000053b4537220 */ /* 0x040fe20000410000 */
[----:B-1----:R-:W-:Y:S01]  /*97e0*/  MOV R157, R153 ;  /* 0x00000099009d7202 */ /* 0x002fe20000000f00 */
[C---:B------:R-:W-:Y:S01]  /*97f0*/  FMUL.FTZ R86, R180.reuse, R86 ;  /* 0x00000056b4567220 */ /* 0x040fe20000410000 */
[----:B------:R-:W-:Y:S01]  /*9800*/  MOV R153, R151 ;  /* 0x0000009700997202 */ /* 0x000fe20000000f00 */
[----:B------:R-:W-:Y:S01]  /*9810*/  FMUL.FTZ R87, R180, R87 ;  /* 0x00000057b4577220 */ /* 0x000fe20000410000 */
[----:B------:R-:W-:Y:S01]  /*9820*/  MUFU.EX2 R167, R249 ;  /* 0x000000f900a77308 */ /* 0x000fe20000000800 */
[C---:B------:R-:W-:Y:S02]  /*9830*/  FMUL.FTZ R90, R0.reuse, R90 ;  /* 0x0000005a005a7220 */ /* 0x040fe40000410000 */
[C---:B------:R-:W-:Y:S02]  /*9840*/  FMUL.FTZ R91, R0.reuse, R91 ;  /* 0x0000005b005b7220 */ /* 0x040fe40000410000 */
[C---:B------:R-:W-:Y:S02]  /*9850*/  FMUL.FTZ R94, R0.reuse, R94 ;  /* 0x0000005e005e7220 */ /* 0x040fe40000410000 */
        /* <DEDUP_REMOVED lines=11> */
[-C--:B--2---:R-:W-:Y:S03]  /*9910*/  HMMA.16816.F32 R68, R204, R132.reuse, R68 ;  /* 0x00000084cc44723c */ /* 0x084fe60000001844 */
[C---:B------:R-:W-:Y:S02]  /*9920*/  FMUL.FTZ R107, R0.reuse, R107 ;  /* 0x0000006b006b7220 */ /* 0x040fe40000410000 */
        /* <DEDUP_REMOVED lines=12> */
[C---:B------:R-:W-:Y:S04]  /*99f0*/  FMUL.FTZ R118, R180.reuse, R118 ;  /* 0x00000076b4767220 */ /* 0x040fe80000410000 */
[----:B------:R-:W-:Y:S02]  /*9a00*/  FMUL.FTZ R119, R180, R119 ;  /* 0x00000077b4777220 */ /* 0x000fe40000410000 */
[C---:B------:R-:W-:Y:S02]  /*9a10*/  FMUL.FTZ R122, R0.reuse, R122 ;  /* 0x0000007a007a7220 */ /* 0x040fe40000410000 */
[C---:B------:R-:W-:Y:S02]  /*9a20*/  FMUL.FTZ R123, R0.reuse, R123 ;  /* 0x0000007b007b7220 */ /* 0x040fe40000410000 */
        /* <DEDUP_REMOVED lines=9> */
[C---:B------:R-:W-:Y:S01]  /*9ac0*/  FMUL.FTZ R126, R0.reuse, R126 ;  /* 0x0000007e007e7220 */ /* 0x040fe20000410000 */
[----:B------:R-:W-:Y:S01]  /*9ad0*/  LDSM.16.MT88.4 R136, [R229+0x800] ;  /* 0x00080000e588783b */ /* 0x000fe20000004200 */
[----:B------:R-:W-:Y:S02]  /*9ae0*/  FMUL.FTZ R127, R0, R127 ;  /* 0x0000007f007f7220 */ /* 0x000fe40000410000 */
[C---:B------:R-:W-:Y:S02]  /*9af0*/  FMUL.FTZ R128, R181.reuse, R128 ;  /* 0x00000080b5807220 */ /* 0x040fe40000410000 */
[----:B------:R-:W-:Y:S02]  /*9b00*/  FMUL.FTZ R129, R181, R129 ;  /* 0x00000081b5817220 */ /* 0x000fe40000410000 */
[----:B------:R-:W-:Y:S01]  /*9b10*/  IMAD.MOV.U32 R152, RZ, RZ, R147 ;  /* 0x000000ffff987224 */ /* 0x000fe200078e0093 */
[----:B------:R-:W-:Y:S01]  /*9b20*/  MOV R147, R142 ;  /* 0x0000008e00937202 */ /* 0x000fe20000000f00 */
[----:B------:R-:W-:Y:S02]  /*9b30*/  IMAD.MOV.U32 R142, RZ, RZ, R244 ;  /* 0x000000ffff8e7224 */ /* 0x000fe400078e00f4 */
[----:B------:R3:W5:Y:S01]  /*9b40*/  LDL.LU R244, [R1+0xa4] ;  /* 0x0000a40001f47983 */ /* 0x0007620000300800 */
[-C--:B--2---:R-:W-:Y:S03]  /*9b50*/  HMMA.16816.F32 R84, R204, R132.reuse, R84 ;  /* 0x00000084cc54723c */ /* 0x084fe60000001854 */
[----:B------:R-:W-:Y:S01]  /*9b60*/  MOV R149, R147 ;  /* 0x0000009300957202 */ /* 0x000fe20000000f00 */
[----:B------:R-:W-:Y:S01]  /*9b70*/  IMAD.MOV.U32 R172, RZ, RZ, R152 ;  /* 0x000000ffffac7224 */ /* 0x000fe200078e0098 */
[----:B------:R-:W-:Y:S01]  /*9b80*/  MOV R147, R145 ;  /* 0x0000009100937202 */ /* 0x000fe20000000f00 */
[----:B------:R-:W-:Y:S02]  /*9b90*/  IMAD.MOV.U32 R145, RZ, RZ, R143 ;  /* 0x000000ffff917224 */ /* 0x000fe400078e008f */
[C---:B------:R-:W-:Y:S04]  /*9ba0*/  HMMA.16816.F32 R88, R188.reuse, R132, R88 ;  /* 0x00000084bc58723c */ /* 0x040fe80000001858 */
[----:B-1----:R-:W-:Y:S01]  /*9bb0*/  MOV R251, R145 ;  /* 0x0000009100fb7202 */ /* 0x002fe20000000f00 */
[----:B------:R-:W-:Y:S02]  /*9bc0*/  IMAD.MOV.U32 R143, RZ, RZ, R199 ;  /* 0x000000ffff8f7224 */ /* 0x000fe400078e00c7 */
[----:B------:R-:W1:Y:S01]  /*9bd0*/  MUFU.EX2 R199, R223 ;  /* 0x000000df00c77308 */ /* 0x000e620000000800 */
[-C--:B------:R-:W-:Y:S04]  /*9be0*/  HMMA.16816.F32 R92, R188, R134.reuse, R92 ;  /* 0x00000086bc5c723c */ /* 0x080fe8000000185c */
[----:B------:R-:W-:Y:S02]  /*9bf0*/  IMAD.MOV.U32 R152, RZ, RZ, R150 ;  /* 0x000000ffff987224 */ /* 0x000fe400078e0096 */
[----:B------:R-:W-:Y:S02]  /*9c00*/  IMAD.MOV.U32 R150, RZ, RZ, R148 ;  /* 0x000000ffff967224 */ /* 0x000fe400078e0094 */
[C---:B------:R-:W-:Y:S01]  /*9c10*/  HMMA.16816.F32 R96, R204.reuse, R134, R96 ;  /* 0x00000086cc60723c */ /* 0x040fe20000001860 */
[----:B------:R-:W2:Y:S01]  /*9c20*/  LDSM.16.MT88.4 R132, [R233+0x2000] ;  /* 0x00200000e984783b */ /* 0x000ea20000004200 */
[----:B------:R-:W-:Y:S02]  /*9c30*/  MUFU.EX2 R251, R251 ;  /* 0x000000fb00fb7308 */ /* 0x000fe40000000800 */
[----:B------:R-:W-:Y:S01]  /*9c40*/  IMAD.MOV.U32 R148, RZ, RZ, R146 ;  /* 0x000000ffff947224 */ /* 0x000fe200078e0092 */
[----:B------:R-:W-:Y:S01]  /*9c50*/  MOV R146, R142 ;  /* 0x0000008e00927202 */ /* 0x000fe20000000f00 */
[----:B------:R-:W-:Y:S01]  /*9c60*/  IMAD.MOV.U32 R173, RZ, RZ, R172 ;  /* 0x000000ffffad7224 */ /* 0x000fe200078e00ac */
[----:B------:R-:W-:Y:S02]  /*9c70*/  MOV R142, R198 ;  /* 0x000000c6008e7202 */ /* 0x000fe40000000f00 */
[----:B------:R-:W-:Y:S03]  /*9c80*/  MOV R172, R153 ;  /* 0x0000009900ac7202 */ /* 0x000fe60000000f00 */
[----:B------:R-:W1:Y:S01]  /*9c90*/  MUFU.EX2 R198, R210 ;  /* 0x000000d200c67308 */ /* 0x000e620000000800 */
        /* <DEDUP_REMOVED lines=27> */
[----:B------:R-:W-:Y:S01]  /*9e50*/  MOV R151, R141 ;  /* 0x0000008d00977202 */ /* 0x000fe20000000f00 */
[-C--:B--2---:R-:W-:Y:S01]  /*9e60*/  HMMA.16816.F32 R100, R204, R132.reuse, R100 ;  /* 0x00000084cc64723c */ /* 0x084fe20000001864 */
[----:B------:R-:W-:Y:S02]  /*9e70*/  MUFU.EX2 R173, R173 ;  /* 0x000000ad00ad7308 */ /* 0x000fe40000000800 */
[----:B------:R-:W-:Y:S01]  /*9e80*/  F2FP.PACK_AB R141, R161, R159 ;  /* 0x0000009fa18d723e */ /* 0x000fe200000000ff */
[----:B------:R-:W-:Y:S01]  /*9e90*/  IMAD.MOV.U32 R177, RZ, RZ, R153 ;  /* 0x000000ffffb17224 */ /* 0x000fe200078e0099 */
[----:B------:R-:W-:Y:S01]  /*9ea0*/  MOV R153, R203 ;  /* 0x000000cb00997202 */ /* 0x000fe20000000f00 */
[----:B------:R-:W-:Y:S01]  /*9eb0*/  IMAD.MOV.U32 R203, RZ, RZ, R202 ;  /* 0x000000ffffcb7224 */ /* 0x000fe200078e00ca */
[----:B------:R-:W-:Y:S01]  /*9ec0*/  MOV R202, R201 ;  /* 0x000000c900ca7202 */ /* 0x000fe20000000f00 */
[C---:B------:R-:W-:Y:S03]  /*9ed0*/  HMMA.16816.F32 R104, R188.reuse, R132, R104 ;  /* 0x00000084bc68723c */ /* 0x040fe60000001868 */
[----:B------:R-:W-:Y:S01]  /*9ee0*/  MUFU.EX2 R177, R177 ;  /* 0x000000b100b17308 */ /* 0x000fe20000000800 */
[----:B------:R-:W-:Y:S01]  /*9ef0*/  IMAD.MOV.U32 R201, RZ, RZ, R197 ;  /* 0x000000ffffc97224 */ /* 0x000fe200078e00c5 */
[----:B------:R-:W-:Y:S01]  /*9f00*/  MOV R197, R228 ;  /* 0x000000e400c57202 */ /* 0x000fe20000000f00 */
[----:B------:R-:W-:Y:S01]  /*9f10*/  IMAD.MOV.U32 R250, RZ, RZ, R153 ;  /* 0x000000fffffa7224 */ /* 0x000fe200078e0099 */
[----:B------:R-:W-:Y:S01]  /*9f20*/  MOV R179, R150 ;  /* 0x0000009600b37202 */ /* 0x000fe20000000f00 */
[-C--:B------:R-:W-:Y:S04]  /*9f30*/  HMMA.16816.F32 R108, R188, R134.reuse, R108 ;  /* 0x00000086bc6c723c */ /* 0x080fe8000000186c */
[----:B------:R-:W-:Y:S01]  /*9f40*/  IMAD.MOV.U32 R150, RZ, RZ, R142 ;  /* 0x000000ffff967224 */ /* 0x000fe200078e008e */
[----:B-1----:R-:W-:Y:S01]  /*9f50*/  F2FP.PACK_AB R142, R199, R166 ;  /* 0x000000a6c78e723e */ /* 0x002fe200000000ff */
[----:B------:R-:W-:Y:S01]  /*9f60*/  MUFU.EX2 R225, R202 ;  /* 0x000000ca00e17308 */ /* 0x000fe20000000800 */
[----:B------:R-:W-:Y:S01]  /*9f70*/  MOV R174, R172 ;  /* 0x000000ac00ae7202 */ /* 0x000fe20000000f00 */
[C---:B------:R-:W-:Y:S01]  /*9f80*/  HMMA.16816.F32 R112, R204.reuse, R134, R112 ;  /* 0x00000086cc70723c */ /* 0x040fe20000001870 */
[----:B------:R-:W1:Y:S03]  /*9f90*/  LDSM.16.MT88.4 R132, [R232+0x2000] ;  /* 0x00200000e884783b */ /* 0x000e660000004200 */
[----:B------:R-:W-:Y:S01]  /*9fa0*/  MOV R252, R150 ;  /* 0x0000009600fc7202 */ /* 0x000fe20000000f00 */
[----:B------:R-:W-:Y:S01]  /*9fb0*/  IMAD.MOV.U32 R172, RZ, RZ, R149 ;  /* 0x000000ffffac7224 */ /* 0x000fe200078e0095 */
[----:B------:R-:W-:Y:S02]  /*9fc0*/  MOV R149, R143 ;  /* 0x0000008f00957202 */ /* 0x000fe40000000f00 */
[----:B------:R-:W-:Y:S01]  /*9fd0*/  F2FP.PACK_AB R143, R198, R168 ;  /* 0x000000a8c68f723e */ /* 0x000fe200000000ff */
[----:B------:R-:W2:Y:S03]  /*9fe0*/  MUFU.EX2 R224, R201 ;  /* 0x000000c900e07308 */ /* 0x000ea60000000800 */
[----:B------:R-:W-:Y:S07]  /*9ff0*/  IMAD.MOV.U32 R249, RZ, RZ, R149 ;  /* 0x000000fffff97224 */ /* 0x000fee00078e0095 */
[----:B------:R-:W-:Y:S10]  /*a000*/  MUFU.EX2 R197, R197 ;  /* 0x000000c500c57308 */ /* 0x000ff40000000800 */
[----:B------:R-:W-:Y:S01]  /*a010*/  MUFU.EX2 R172, R172 ;  /* 0x000000ac00ac7308 */ /* 0x000fe20000000800 */
[----:B--2---:R-:W-:Y:S09]  /*a020*/  F2FP.PACK_AB R210, R224, R225 ;  /* 0x000000e1e0d2723e */ /* 0x004ff200000000ff */
[----:B------:R-:W-:Y:S01]  /*a030*/  MUFU.EX2 R174, R174 ;  /* 0x000000ae00ae7308 */ /* 0x000fe20000000800 */
[-C--:B-1----:R-:W-:Y:S08]  /*a040*/  HMMA.16816.F32 R116, R204, R132.reuse, R116 ;  /* 0x00000084cc74723c */ /* 0x082ff00000001874 */
[C---:B------:R-:W-:Y:S01]  /*a050*/  HMMA.16816.F32 R120, R188.reuse, R132, R120 ;  /* 0x00000084bc78723c */ /* 0x040fe20000001878 */
[----:B------:R-:W2:Y:S01]  /*a060*/  LDL.LU R132, [R1+0x4] ;  /* 0x0000040001847983 */ /* 0x000ea20000300800 */
[----:B------:R-:W-:Y:S03]  /*a070*/  MUFU.EX2 R249, R249 ;  /* 0x000000f900f97308 */ /* 0x000fe60000000800 */
[----:B------:R-:W3:Y:S02]  /*a080*/  LDL.LU R2, [R1+0x18] ;  /* 0x0000180001027983 */ /* 0x000ee40000300800 */
[----:B------:R-:W-:Y:S01]  /*a090*/  F2FP.PACK_AB R133, R167, R163 ;  /* 0x000000a3a785723e */ /* 0x000fe200000000ff */
[-C--:B------:R-:W-:Y:S01]  /*a0a0*/  HMMA.16816.F32 R124, R188, R134.reuse, R124 ;  /* 0x00000086bc7c723c */ /* 0x080fe2000000187c */
[----:B------:R-:W3:Y:S03]  /*a0b0*/  LDL.LU R148, [R1+0x1c] ;  /* 0x00001c0001947983 */ /* 0x000ee60000300800 */
[----:B------:R-:W-:Y:S01]  /*a0c0*/  MUFU.EX2 R188, R155 ;  /* 0x0000009b00bc7308 */ /* 0x000fe20000000800 */
[----:B------:R1:W5:Y:S09]  /*a0d0*/  LDL.LU R228, [R1+0xa0] ;  /* 0x0000a00001e47983 */ /* 0x0003720000300800 */
[----:B------:R-:W-:Y:S10]  /*a0e0*/  MUFU.EX2 R189, R179 ;  /* 0x000000b300bd7308 */ /* 0x000ff40000000800 */
[----:B------:R-:W-:Y:S01]  /*a0f0*/  MUFU.EX2 R179, R176 ;  /* 0x000000b000b37308 */ /* 0x000fe20000000800 */
[C---:B----4-:R-:W-:Y:S02]  /*a100*/  FMUL.FTZ R130, R180.reuse, R130 ;  /* 0x00000082b4827220 */ /* 0x050fe40000410000 */
[----:B------:R-:W-:Y:S07]  /*a110*/  FMUL.FTZ R131, R180, R131 ;  /* 0x00000083b4837220 */ /* 0x000fee0000410000 */
[----:B------:R4:W-:Y:S01]  /*a120*/  MUFU.EX2 R176, R154 ;  /* 0x0000009a00b07308 */ /* 0x0009e20000000800 */
[----:B------:R-:W-:Y:S09]  /*a130*/  HMMA.16816.F32 R128, R204, R134, R128 ;  /* 0x00000086cc80723c */ /* 0x000ff20000001880 */
[----:B------:R-:W-:Y:S03]  /*a140*/  MUFU.EX2 R190, R178 ;  /* 0x000000b200be7308 */ /* 0x000fe60000000800 */
[----:B------:R-:W-:Y:S01]  /*a150*/  F2FP.PACK_AB R134, R170, R169 ;  /* 0x000000a9aa86723e */ /* 0x000fe200000000ff */
[----:B------:R-:W-:Y:S01]  /*a160*/  IMAD.MOV.U32 R205, RZ, RZ, R146 ;  /* 0x000000ffffcd7224 */ /* 0x000fe200078e0092 */
[----:B------:R-:W-:Y:S02]  /*a170*/  F2FP.PACK_AB R135, R171, R164 ;  /* 0x000000a4ab87723e */ /* 0x000fe400000000ff */
[----:B------:R-:W-:Y:S02]  /*a180*/  MOV R206, R147 ;  /* 0x0000009300ce7202 */ /* 0x000fe40000000f00 */
[----:B------:R-:W-:Y:S01]  /*a190*/  LDSM.16.MT88.4 R144, [R230+0x1000] ;  /* 0x00100000e690783b */ /* 0x000fe20000004200 */
[----:B------:R-:W-:Y:S01]  /*a1a0*/  MOV R207, R152 ;  /* 0x0000009800cf7202 */ /* 0x000fe20000000f00 */
[----:B------:R1:W-:Y:S06]  /*a1b0*/  MUFU.EX2 R178, R175 ;  /* 0x000000af00b27308 */ /* 0x0003ec0000000800 */
[----:B----4-:R-:W-:Y:S04]  /*a1c0*/  LDSM.16.MT88.4 R152, [R232+0x1000] ;  /* 0x00100000e898783b */ /* 0x010fe80000004200 */
[----:B------:R-:W-:Y:S10]  /*a1d0*/  MUFU.EX2 R204, R157 ;  /* 0x0000009d00cc7308 */ /* 0x000ff40000000800 */
[----:B------:R4:W-:Y:S01]  /*a1e0*/  MUFU.EX2 R191, R156 ;  /* 0x0000009c00bf7308 */ /* 0x0009e20000000800 */
[----:B-1----:R-:W-:Y:S09]  /*a1f0*/  IMAD.MOV.U32 R175, RZ, RZ, R151 ;  /* 0x000000ffffaf7224 */ /* 0x002ff200078e0097 */
[----:B------:R-:W1:Y:S10]  /*a200*/  MUFU.EX2 R252, R252 ;  /* 0x000000fc00fc7308 */ /* 0x000e740000000800 */
[----:B------:R-:W-:Y:S10]  /*a210*/  MUFU.EX2 R175, R175 ;  /* 0x000000af00af7308 */ /* 0x000ff40000000800 */
[----:B------:R-:W-:Y:S01]  /*a220*/  MUFU.EX2 R250, R250 ;  /* 0x000000fa00fa7308 */ /* 0x000fe20000000800 */
[----:B--2---:R-:W-:Y:S01]  /*a230*/  FFMA.FTZ R181, R181, R132, R213 ;  /* 0x00000084b5b57223 */ /* 0x004fe200000100d5 */
[----:B------:R-:W-:Y:S01]  /*a240*/  F2FP.PACK_AB R132, R165, R162 ;  /* 0x000000a2a584723e */ /* 0x000fe200000000ff */
[----:B---3--:R-:W-:Y:S07]  /*a250*/  FFMA.FTZ R2, R180, R2, R212 ;  /* 0x00000002b4027223 */ /* 0x008fee00000100d4 */
[----:B------:R-:W-:Y:S01]  /*a260*/  MUFU.EX2 R180, R207 ;  /* 0x000000cf00b47308 */ /* 0x000fe20000000800 */
[-C--:B------:R-:W-:Y:S05]  /*a270*/  HMMA.16816.F32 R4, R132, R136.reuse, R4 ;  /* 0x000000888404723c */ /* 0x080fea0000001804 */
[----:B------:R-:W-:Y:S02]  /*a280*/  FFMA.FTZ R148, R3, R148, R186 ;  /* 0x0000009403947223 */ /* 0x000fe400000100ba */
[----:B------:R-:W2:Y:S01]  /*a290*/  LDL.LU R3, [R1+0x20] ;  /* 0x0000200001037983 */ /* 0x000ea20000300800 */
[C---:B------:R-:W-:Y:S01]  /*a2a0*/  HMMA.16816.F32 R8, R140.reuse, R136, R8 ;  /* 0x000000888c08723c */ /* 0x040fe20000001808 */
[----:B------:R3:W-:Y:S03]  /*a2b0*/  MUFU.EX2 R186, R235 ;  /* 0x000000eb00ba7308 */ /* 0x0007e60000000800 */
[----:B------:R-:W-:Y:S04]  /*a2c0*/  FADD.FTZ R2, R218, R2 ;  /* 0x00000002da027221 */ /* 0x000fe80000010000 */
[-C--:B------:R-:W-:Y:S04]  /*a2d0*/  HMMA.16816.F32 R12, R140, R138.reuse, R12 ;  /* 0x0000008a8c0c723c */ /* 0x080fe8000000180c */
[----:B------:R-:W-:Y:S02]  /*a2e0*/  FADD.FTZ R2, R219, R2 ;  /* 0x00000002db027221 */ /* 0x000fe40000010000 */
[----:B------:R-:W-:Y:S02]  /*a2f0*/  LDSM.16.MT88.4 R216, [R230+0x3800] ;  /* 0x00380000e6d8783b */ /* 0x000fe40000004200 */
[C---:B------:R-:W-:Y:S04]  /*a300*/  HMMA.16816.F32 R16, R132.reuse, R138, R16 ;  /* 0x0000008a8410723c */ /* 0x040fe80000001810 */
[----:B----4-:R-:W-:Y:S02]  /*a310*/  FADD.FTZ R156, R221, R2 ;  /* 0x00000002dd9c7221 */ /* 0x010fe40000010000 */
[----:B------:R-:W4:Y:S01]  /*a320*/  LDSM.16.MT88.4 R136, [R230+0x800] ;  /* 0x00080000e688783b */ /* 0x000f220000004200 */
[----:B------:R1:W-:Y:S07]  /*a330*/  MUFU.EX2 R2, R205 ;  /* 0x000000cd00027308 */ /* 0x0003ee0000000800 */
[----:B---3--:R3:W5:Y:S01]  /*a340*/  LDL.LU R235, [R1+0x9c] ;  /* 0x00009c0001eb7983 */ /* 0x0087620000300800 */
[----:B-1----:R-:W-:Y:S01]  /*a350*/  F2FP.PACK_AB R205, R252, R249 ;  /* 0x000000f9fccd723e */ /* 0x002fe200000000ff */
[-C--:B----4-:R-:W-:Y:S08]  /*a360*/  HMMA.16816.F32 R20, R132, R136.reuse, R20 ;  /* 0x000000888414723c */ /* 0x090ff00000001814 */
        /* <DEDUP_REMOVED lines=31> */
[----:B--2---:R-:W-:Y:S01]  /*a560*/  FFMA.FTZ R136, R0, R3, R187 ;  /* 0x0000000300887223 */ /* 0x004fe200000100bb */
[-C--:B------:R-:W-:Y:S01]  /*a570*/  HMMA.16816.F32 R124, R140, R138.reuse, R124 ;  /* 0x0000008a8c7c723c */ /* 0x080fe2000000187c */
[----:B------:R-:W1:Y:S01]  /*a580*/  LDSM.16.MT88.4 R140, [R229+0x1000] ;  /* 0x00100000e58c783b */ /* 0x000e620000004200 */
[----:B------:R-:W2:Y:S02]  /*a590*/  MUFU.EX2 R187, R200 ;  /* 0x000000c800bb7308 */ /* 0x000ea40000000800 */
[----:B------:R-:W-:Y:S01]  /*a5a0*/  FADD.FTZ R0, R215, R148 ;  /* 0x00000094d7007221 */ /* 0x000fe20000010000 */
[----:B------:R-:W-:Y:S01]  /*a5b0*/  F2FP.PACK_AB R137, R191, R204 ;  /* 0x000000ccbf89723e */ /* 0x000fe200000000ff */
[----:B------:R-:W-:Y:S02]  /*a5c0*/  FADD.FTZ R3, R220, R181 ;  /* 0x000000b5dc037221 */ /* 0x000fe40000010000 */
[----:B------:R-:W-:Y:S01]  /*a5d0*/  HMMA.16816.F32 R128, R132, R138, R128 ;  /* 0x0000008a8480723c */ /* 0x000fe20000001880 */
[----:B------:R-:W4:Y:S03]  /*a5e0*/  LDSM.16.MT88.4 R148, [R233+0x1000] ;  /* 0x00100000e994783b */ /* 0x000f260000004200 */
[----:B------:R-:W-:Y:S01]  /*a5f0*/  FADD.FTZ R136, R208, R136 ;  /* 0x00000088d0887221 */ /* 0x000fe20000010000 */
[----:B------:R-:W-:Y:S01]  /*a600*/  MUFU.EX2 R181, R246 ;  /* 0x000000f600b57308 */ /* 0x000fe20000000800 */
        /* <DEDUP_REMOVED lines=9> */
[----:B------:R-:W-:Y:S01]  /*a6a0*/  F2FP.PACK_AB R138, R178, R179 ;  /* 0x000000b3b28a723e */ /* 0x000fe200000000ff */
[----:B------:R-:W-:Y:S01]  /*a6b0*/  FADD.FTZ R3, R227, R3 ;  /* 0x00000003e3037221 */ /* 0x000fe20000010000 */
[----:B------:R-:W-:Y:S01]  /*a6c0*/  LDSM.16.MT88.4 R220, [R233+0x3800] ;  /* 0x00380000e9dc783b */ /* 0x000fe20000004200 */
[----:B------:R-:W-:Y:S01]  /*a6d0*/  F2FP.PACK_AB R139, R176, R188 ;  /* 0x000000bcb08b723e */ /* 0x000fe200000000ff */
[----:B------:R-:W-:Y:S01]  /*a6e0*/  MUFU.EX2 R227, R226 ;  /* 0x000000e200e37308 */ /* 0x000fe20000000800 */
[----:B------:R-:W-:Y:S01]  /*a6f0*/  FADD.FTZ R3, R162, R3 ;  /* 0x00000003a2037221 */ /* 0x000fe20000010000 */
[----:B------:R-:W-:Y:S01]  /*a700*/  F2FP.PACK_AB R136, R193, R174 ;  /* 0x000000aec188723e */ /* 0x000fe200000000ff */
[----:B------:R-:W-:Y:S01]  /*a710*/  FADD.FTZ R0, R159, R0 ;  /* 0x000000009f007221 */ /* 0x000fe20000010000 */
[----:B------:R-:W-:Y:S01]  /*a720*/  MOV R159, R195 ;  /* 0x000000c3009f7202 */ /* 0x000fe20000000f00 */
[----:B------:R-:W-:Y:S01]  /*a730*/  FADD.FTZ R3, R165, R3 ;  /* 0x00000003a5037221 */ /* 0x000fe20000010000 */
[----:B--2---:R-:W-:Y:S01]  /*a740*/  F2FP.PACK_AB R209, R186, R187 ;  /* 0x000000bbbad1723e */ /* 0x004fe200000000ff */
[----:B------:R-:W-:Y:S03]  /*a750*/  IMAD.MOV.U32 R165, RZ, RZ, R194 ;  /* 0x000000ffffa57224 */ /* 0x000fe600078e00c2 */
[----:B------:R2:W2:Y:S01]  /*a760*/  MUFU.EX2 R226, R203 ;  /* 0x000000cb00e27308 */ /* 0x0004a20000000800 */
[-C--:B-1----:R-:W-:Y:S08]  /*a770*/  HMMA.16816.F32 R4, R132, R140.reuse, R4 ;  /* 0x0000008c8404723c */ /* 0x082ff00000001804 */
[C---:B------:R-:W-:Y:S08]  /*a780*/  HMMA.16816.F32 R8, R136.reuse, R140, R8 ;  /* 0x0000008c8808723c */ /* 0x040ff00000001808 */
[-C--:B------:R-:W-:Y:S01]  /*a790*/  HMMA.16816.F32 R12, R136, R142.reuse, R12 ;  /* 0x0000008e880c723c */ /* 0x080fe2000000180c */
[----:B--2---:R-:W-:Y:S03]  /*a7a0*/  LDSM.16.MT88.4 R200, [R229+0x1800] ;  /* 0x00180000e5c8783b */ /* 0x004fe60000004200 */
[----:B------:R-:W-:Y:S04]  /*a7b0*/  F2FP.PACK_AB R208, R226, R250 ;  /* 0x000000fae2d0723e */ /* 0x000fe800000000ff */
[C---:B------:R-:W-:Y:S01]  /*a7c0*/  HMMA.16816.F32 R16, R132.reuse, R142, R16 ;  /* 0x0000008e8410723c */ /* 0x040fe20000001810 */
[----:B------:R-:W1:Y:S07]  /*a7d0*/  LDSM.16.MT88.4 R140, [R229+0x3000] ;  /* 0x00300000e58c783b */ /* 0x000e6e0000004200 */
[-C--:B------:R-:W-:Y:S08]  /*a7e0*/  HMMA.16816.F32 R20, R132, R144.reuse, R20 ;  /* 0x000000908414723c */ /* 0x080ff00000001814 */
        /* <DEDUP_REMOVED lines=15> */
[C---:B------:R-:W-:Y:S01]  /*a8e0*/  HMMA.16816.F32 R72, R136.reuse, R140, R72 ;  /* 0x0000008c8848723c */ /* 0x040fe20000001848 */
[----:B------:R-:W1:Y:S06]  /*a8f0*/  MUFU.EX2 R141, R206 ;  /* 0x000000ce008d7308 */ /* 0x000e6c0000000800 */
[----:B------:R-:W-:Y:S01]  /*a900*/  FADD.FTZ R140, R163, R156 ;  /* 0x0000009ca38c7221 */ /* 0x000fe20000010000 */
[-C--:B------:R-:W-:Y:S04]  /*a910*/  HMMA.16816.F32 R76, R136, R142.reuse, R76 ;  /* 0x0000008e884c723c */ /* 0x080fe8000000184c */
[----:B------:R-:W-:Y:S04]  /*a920*/  MOV R156, R197 ;  /* 0x000000c5009c7202 */ /* 0x000fe80000000f00 */
[C---:B------:R-:W-:Y:S07]  /*a930*/  HMMA.16816.F32 R80, R132.reuse, R142, R80 ;  /* 0x0000008e8450723c */ /* 0x040fee0000001850 */
[----:B------:R-:W-:Y:S01]  /*a940*/  MOV R143, R2 ;  /* 0x00000002008f7202 */ /* 0x000fe20000000f00 */
[-C--:B--2---:R-:W-:Y:S04]  /*a950*/  HMMA.16816.F32 R84, R132, R144.reuse, R84 ;  /* 0x000000908454723c */ /* 0x084fe80000001854 */
[----:B------:R-:W-:Y:S02]  /*a960*/  FADD.FTZ R2, R245, R157 ;  /* 0x0000009df5027221 */ /* 0x000fe40000010000 */
[----:B------:R2:W5:Y:S01]  /*a970*/  LDL.LU R245, [R1+0x98] ;  /* 0x0000980001f57983 */ /* 0x0005620000300800 */
[----:B------:R-:W-:Y:S01]  /*a980*/  IMAD.MOV.U32 R142, RZ, RZ, R204 ;  /* 0x000000ffff8e7224 */ /* 0x000fe200078e00cc */
[C---:B------:R-:W-:Y:S02]  /*a990*/  HMMA.16816.F32 R88, R136.reuse, R144, R88 ;  /* 0x000000908858723c */ /* 0x040fe40000001858 */
[----:B------:R2:W5:Y:S02]  /*a9a0*/  LDL.LU R246, [R1+0x94] ;  /* 0x0000940001f67983 */ /* 0x0005640000300800 */
[----:B------:R-:W-:Y:S01]  /*a9b0*/  F2FP.PACK_AB R204, R251, R227 ;  /* 0x000000e3fbcc723e */ /* 0x000fe200000000ff */
[----:B------:R-:W-:Y:S01]  /*a9c0*/  FADD.FTZ R2, R158, R2 ;  /* 0x000000029e027221 */ /* 0x000fe20000010000 */
[----:B------:R2:W5:Y:S01]  /*a9d0*/  LDL.LU R247, [R1+0x90] ;  /* 0x0000900001f77983 */ /* 0x0005620000300800 */
[----:B------:R-:W-:Y:S01]  /*a9e0*/  IMAD.MOV.U32 R157, RZ, RZ, R198 ;  /* 0x000000ffff9d7224 */ /* 0x000fe200078e00c6 */
[-C--:B------:R-:W-:Y:S04]  /*a9f0*/  HMMA.16816.F32 R92, R136, R146.reuse, R92 ;  /* 0x00000092885c723c */ /* 0x080fe8000000185c */
[----:B------:R-:W-:Y:S04]  /*aa00*/  IMAD.MOV.U32 R158, RZ, RZ, R196 ;  /* 0x000000ffff9e7224 */ /* 0x000fe800078e00c4 */
[C---:B------:R-:W-:Y:S01]  /*aa10*/  HMMA.16816.F32 R96, R132.reuse, R146, R96 ;  /* 0x000000928460723c */ /* 0x040fe20000001860 */
[----:B------:R-:W1:Y:S07]  /*aa20*/  LDSM.16.MT88.4 R144, [R230+0x1800] ;  /* 0x00180000e690783b */ /* 0x000e6e0000004200 */
[-C--:B----4-:R-:W-:Y:S08]  /*aa30*/  HMMA.16816.F32 R100, R132, R148.reuse, R100 ;  /* 0x000000948464723c */ /* 0x090ff00000001864 */
[C---:B------:R-:W-:Y:S08]  /*aa40*/  HMMA.16816.F32 R104, R136.reuse, R148, R104 ;  /* 0x000000948868723c */ /* 0x040ff00000001868 */
[-C--:B------:R-:W-:Y:S08]  /*aa50*/  HMMA.16816.F32 R108, R136, R150.reuse, R108 ;  /* 0x00000096886c723c */ /* 0x080ff0000000186c */
[C---:B------:R-:W-:Y:S07]  /*aa60*/  HMMA.16816.F32 R112, R132.reuse, R150, R112 ;  /* 0x000000968470723c */ /* 0x040fee0000001870 */
[----:B------:R-:W-:Y:S01]  /*aa70*/  MOV R151, R199 ;  /* 0x000000c700977202 */ /* 0x000fe20000000f00 */
[-C--:B---3--:R-:W-:Y:S08]  /*aa80*/  HMMA.16816.F32 R116, R132, R152.reuse, R116 ;  /* 0x000000988474723c */ /* 0x088ff00000001874 */
[C---:B------:R-:W-:Y:S07]  /*aa90*/  HMMA.16816.F32 R120, R136.reuse, R152, R120 ;  /* 0x000000988878723c */ /* 0x040fee0000001878 */
[----:B------:R-:W-:Y:S01]  /*aaa0*/  IMAD.MOV.U32 R152, RZ, RZ, R180 ;  /* 0x000000ffff987224 */ /* 0x000fe200078e00b4 */
[-C--:B------:R-:W-:Y:S01]  /*aab0*/  HMMA.16816.F32 R124, R136, R154.reuse, R124 ;  /* 0x0000009a887c723c */ /* 0x080fe2000000187c */
[----:B------:R-:W3:Y:S03]  /*aac0*/  MUFU.EX2 R180, R239 ;  /* 0x000000ef00b47308 */ /* 0x000ee60000000800 */
[----:B-1----:R-:W-:Y:S01]  /*aad0*/  MOV R153, R141 ;  /* 0x0000008d00997202 */ /* 0x002fe20000000f00 */
[----:B------:R-:W-:Y:S01]  /*aae0*/  FADD.FTZ R141, R167, R140 ;  /* 0x0000008ca78d7221 */ /* 0x000fe20000010000 */
[----:B------:R-:W-:Y:S01]  /*aaf0*/  F2FP.PACK_AB R207, R152, R175 ;  /* 0x000000af98cf723e */ /* 0x000fe200000000ff */
[----:B------:R-:W-:Y:S01]  /*ab00*/  FADD.FTZ R140, R160, R2 ;  /* 0x00000002a08c7221 */ /* 0x000fe20000010000 */
[----:B------:R-:W-:Y:S04]  /*ab10*/  HMMA.16816.F32 R128, R132, R154, R128 ;  /* 0x0000009a8480723c */ /* 0x000fe80000001880 */
[----:B------:R-:W-:Y:S01]  /*ab20*/  F2FP.PACK_AB R206, R153, R143 ;  /* 0x0000008f99ce723e */ /* 0x000fe200000000ff */
[----:B------:R-:W-:Y:S01]  /*ab30*/  FADD.FTZ R141, R164, R141 ;  /* 0x0000008da48d7221 */ /* 0x000fe20000010000 */
[----:B------:R-:W-:Y:S01]  /*ab40*/  MOV R167, R193 ;  /* 0x000000c100a77202 */ /* 0x000fe20000000f00 */
[----:B------:R-:W-:Y:S01]  /*ab50*/  FADD.FTZ R2, R161, R0 ;  /* 0x00000000a1027221 */ /* 0x000fe20000010000 */
[----:B------:R-:W-:Y:S01]  /*ab60*/  MOV R164, R172 ;  /* 0x000000ac00a47202 */ /* 0x000fe20000000f00 */
[----:B------:R-:W-:Y:S01]  /*ab70*/  IMAD.MOV.U32 R172, RZ, RZ, R192 ;  /* 0x000000ffffac7224 */ /* 0x000fe200078e00c0 */
[----:B------:R-:W1:Y:S01]  /*ab80*/  LDSM.16.MT88.4 R160, [R233+0x1800] ;  /* 0x00180000e9a0783b */ /* 0x000e620000004200 */
[-C--:B------:R-:W-:Y:S05]  /*ab90*/  HMMA.16816.F32 R192, R204, R200.reuse, R4 ;  /* 0x000000c8ccc0723c */ /* 0x080fea0000001804 */
[----:B------:R-:W-:Y:S01]  /*aba0*/  MOV R139, R190 ;  /* 0x000000be008b7202 */ /* 0x000fe20000000f00 */
[----:B------:R-:W-:Y:S01]  /*abb0*/  IMAD.MOV.U32 R136, RZ, RZ, R189 ;  /* 0x000000ffff887224 */ /* 0x000fe200078e00bd */
[----:B---3--:R-:W-:Y:S01]  /*abc0*/  F2FP.PACK_AB R211, R180, R181 ;  /* 0x000000b5b4d3723e */ /* 0x008fe200000000ff */
[----:B------:R-:W-:Y:S01]  /*abd0*/  FADD.FTZ R0, R169, R3 ;  /* 0x00000003a9007221 */ /* 0x000fe20000010000 */
[----:B------:R-:W-:Y:S01]  /*abe0*/  MOV R137, R188 ;  /* 0x000000bc00897202 */ /* 0x000fe20000000f00 */
[----:B------:R2:W5:Y:S02]  /*abf0*/  LDL.LU R239, [R1+0x8c] ;  /* 0x00008c0001ef7983 */ /* 0x0005640000300800 */
[----:B------:R-:W-:Y:S02]  /*ac00*/  IMAD.MOV.U32 R169, RZ, RZ, R191 ;  /* 0x000000ffffa97224 */ /* 0x000fe400078e00bf */
[C---:B------:R-:W-:Y:S01]  /*ac10*/  HMMA.16816.F32 R188, R208.reuse, R200, R8 ;  /* 0x000000c8d0bc723c */ /* 0x040fe20000001808 */
[----:B------:R-:W-:Y:S03]  /*ac20*/  LDSM.16.MT88.4 R4, [R232+0x3800] ;  /* 0x00380000e804783b */ /* 0x000fe60000004200 */
[----:B------:R-:W-:Y:S02]  /*ac30*/  IMAD.MOV.U32 R138, RZ, RZ, R179 ;  /* 0x000000ffff8a7224 */ /* 0x000fe400078e00b3 */
[----:B------:R-:W-:Y:S01]  /*ac40*/  FADD.FTZ R150, R166, R140 ;  /* 0x0000008ca6967221 */ /* 0x000fe20000010000 */
[----:B------:R-:W-:Y:S01]  /*ac50*/  MOV R166, R178 ;  /* 0x000000b200a67202 */ /* 0x000fe20000000f00 */
[-C--:B------:R-:W-:Y:S04]  /*ac60*/  HMMA.16816.F32 R196, R208, R202.reuse, R12 ;  /* 0x000000cad0c4723c */ /* 0x080fe8000000180c */
[----:B------:R-:W-:Y:S01]  /*ac70*/  IMAD.MOV.U32 R140, RZ, RZ, R177 ;  /* 0x000000ffff8c7224 */ /* 0x000fe200078e00b1 */
[----:B------:R-:W-:Y:S01]  /*ac80*/  MOV R10, R159 ;  /* 0x0000009f000a7202 */ /* 0x000fe20000000f00 */
[----:B------:R-:W-:Y:S01]  /*ac90*/  FADD.FTZ R149, R168, R2 ;  /* 0x00000002a8957221 */ /* 0x000fe20000010000 */
[----:B------:R-:W-:Y:S01]  /*aca0*/  MOV R2, R176 ;  /* 0x000000b000027202 */ /* 0x000fe20000000f00 */
[C---:B------:R-:W-:Y:S01]  /*acb0*/  HMMA.16816.F32 R200, R204.reuse, R202, R16 ;  /* 0x000000caccc8723c */ /* 0x040fe20000001810 */
[----:B------:R-:W3:Y:S03]  /*acc0*/  LDSM.16.MT88.4 R176, [R232+0x1800] ;  /* 0x00180000e8b0783b */ /* 0x000ee60000004200 */
[----:B------:R-:W-:Y:S01]  /*acd0*/  MOV R14, R152 ;  /* 0x00000098000e7202 */ /* 0x000fe20000000f00 */
[----:B------:R-:W-:Y:S01]  /*ace0*/  IMAD.MOV.U32 R13, RZ, RZ, R153 ;  /* 0x000000ffff0d7224 */ /* 0x000fe200078e0099 */
[----:B------:R-:W-:Y:S01]  /*acf0*/  MOV R9, R167 ;  /* 0x000000a700097202 */ /* 0x000fe20000000f00 */
[----:B------:R-:W-:Y:S01]  /*ad00*/  IMAD.MOV.U32 R15, RZ, RZ, R165 ;  /* 0x000000ffff0f7224 */ /* 0x000fe200078e00a5 */
[-C--:B------:R-:W-:Y:S04]  /*ad10*/  HMMA.16816.F32 R132, R204, R144.reuse, R20 ;  /* 0x00000090cc84723c */ /* 0x080fe80000001814 */
[----:B------:R-:W-:Y:S01]  /*ad20*/  FADD.FTZ R3, R171, R141 ;  /* 0x0000008dab037221 */ /* 0x000fe20000010000 */
[----:B------:R-:W-:Y:S01]  /*ad30*/  MOV R19, R143 ;  /* 0x0000008f00137202 */ /* 0x000fe20000000f00 */
[----:B------:R-:W-:Y:S01]  /*ad40*/  IMAD.MOV.U32 R16, RZ, RZ, R140 ;  /* 0x000000ffff107224 */ /* 0x000fe200078e008c */
[----:B------:R-:W-:Y:S01]  /*ad50*/  MOV R23, R136 ;  /* 0x0000008800177202 */ /* 0x000fe20000000f00 */
[----:B------:R-:W-:Y:S01]  /*ad60*/  IMAD.MOV.U32 R22, RZ, RZ, R137 ;  /* 0x000000ffff167224 */ /* 0x000fe200078e0089 */
[----:B------:R-:W-:Y:S03]  /*ad70*/  MOV R21, R138 ;  /* 0x0000008a00157202 */ /* 0x000fe60000000f00 */
[----:B------:R-:W-:Y:S01]  /*ad80*/  IMAD.MOV.U32 R20, RZ, RZ, R139 ;  /* 0x000000ffff147224 */ /* 0x000fe200078e008b */
[----:B------:R-:W-:Y:S01]  /*ad90*/  MOV R17, R166 ;  /* 0x000000a600117202 */ /* 0x000fe20000000f00 */
[C---:B------:R-:W-:Y:S04]  /*ada0*/  HMMA.16816.F32 R136, R208.reuse, R144, R24 ;  /* 0x00000090d088723c */ /* 0x040fe80000001818 */
[----:B------:R-:W-:Y:S01]  /*adb0*/  FADD.FTZ R148, R170, R0 ;  /* 0x00000000aa947221 */ /* 0x000fe20000010000 */
[----:B------:R-:W-:Y:S01]  /*adc0*/  MOV R8, R156 ;  /* 0x0000009c00087202 */ /* 0x000fe20000000f00 */
[----:B------:R-:W-:Y:S01]  /*add0*/  IMAD.MOV.U32 R18, RZ, RZ, R2 ;  /* 0x000000ffff127224 */ /* 0x000fe200078e0002 */
[----:B------:R-:W-:Y:S01]  /*ade0*/  MOV R2, R151 ;  /* 0x0000009700027202 */ /* 0x000fe20000000f00 */
[----:B------:R-:W-:Y:S01]  /*adf0*/  IMAD.MOV.U32 R25, RZ, RZ, R142 ;  /* 0x000000ffff197224 */ /* 0x000fe200078e008e */
[----:B------:R-:W-:Y:S01]  /*ae00*/  MOV R27, R164 ;  /* 0x000000a4001b7202 */ /* 0x000fe20000000f00 */
[-C--:B------:R-:W-:Y:S03]  /*ae10*/  HMMA.16816.F32 R140, R208, R146.reuse, R28 ;  /* 0x00000092d08c723c */ /* 0x080fe6000000181c */
[----:B------:R-:W-:Y:S01]  /*ae20*/  IMAD.MOV.U32 R12, RZ, RZ, R175 ;  /* 0x000000ffff0c7224 */ /* 0x000fe200078e00af */
[----:B------:R-:W-:Y:S01]  /*ae30*/  MOV R24, R174 ;  /* 0x000000ae00187202 */ /* 0x000fe20000000f00 */
[----:B------:R-:W-:Y:S02]  /*ae40*/  IMAD.MOV.U32 R11, RZ, RZ, R158 ;  /* 0x000000ffff0b7224 */ /* 0x000fe400078e009e */
[----:B------:R-:W-:Y:S01]  /*ae50*/  IMAD.MOV.U32 R26, RZ, RZ, R169 ;  /* 0x000000ffff1a7224 */ /* 0x000fe200078e00a9 */
[C---:B------:R-:W-:Y:S01]  /*ae60*/  HMMA.16816.F32 R144, R204.reuse, R146, R32 ;  /* 0x00000092cc90723c */ /* 0x040fe20000001820 */
[----:B------:R-:W4:Y:S03]  /*ae70*/  LDL R34, [R1+0x40] ;  /* 0x0000400001227983 */ /* 0x000f260000100800 */
[----:B------:R-:W-:Y:S01]  /*ae80*/  IMAD.MOV.U32 R28, RZ, RZ, R150 ;  /* 0x000000ffff1c7224 */ /* 0x000fe200078e0096 */
[----:B------:R-:W-:Y:S01]  /*ae90*/  MOV R29, R149 ;  /* 0x00000095001d7202 */ /* 0x000fe20000000f00 */
[----:B------:R-:W-:Y:S01]  /*aea0*/  IMAD.MOV.U32 R30, RZ, RZ, R148 ;  /* 0x000000ffff1e7224 */ /* 0x000fe200078e0094 */
[----:B------:R-:W-:Y:S01]  /*aeb0*/  MOV R31, R173 ;  /* 0x000000ad001f7202 */ /* 0x000fe20000000f00 */
[-C--:B-1----:R-:W-:Y:S04]  /*aec0*/  HMMA.16816.F32 R148, R204, R160.reuse, R36 ;  /* 0x000000a0cc94723c */ /* 0x082fe80000001824 */
[----:B------:R-:W-:Y:S02]  /*aed0*/  FADD.FTZ R3, R31, R3 ;  /* 0x000000031f037221 */ /* 0x000fe40000010000 */
[----:B------:R-:W-:Y:S02]  /*aee0*/  FADD.FTZ R2, R2, R28 ;  /* 0x0000001c02027221 */ /* 0x000fe40000010000 */
[C---:B------:R-:W-:Y:S04]  /*aef0*/  HMMA.16816.F32 R152, R208.reuse, R160, R40 ;  /* 0x000000a0d098723c */ /* 0x040fe80000001828 */
[----:B------:R-:W-:Y:S02]  /*af00*/  IMAD.MOV.U32 R0, RZ, RZ, R157 ;  /* 0x000000ffff007224 */ /* 0x000fe400078e009d */
        /* <DEDUP_REMOVED lines=23> */
[----:B------:R-:W-:Y:S01]  /*b080*/  FADD.FTZ R3, R187, R3 ;  /* 0x00000003bb037221 */ /* 0x000fe20000010000 */
[----:B------:R-:W-:Y:S03]  /*b090*/  MOV R187, R182 ;  /* 0x000000b600bb7202 */ /* 0x000fe60000000f00 */
[-C--:B------:R-:W-:Y:S04]  /*b0a0*/  HMMA.16816.F32 R76, R208, R214.reuse, R76 ;  /* 0x000000d6d04c723c */ /* 0x080fe8000000184c */
[----:B------:R-:W-:Y:S02]  /*b0b0*/  FADD.FTZ R3, R186, R3 ;  /* 0x00000003ba037221 */ /* 0x000fe40000010000 */
[----:B------:R-:W-:Y:S02]  /*b0c0*/  IMAD.MOV.U32 R186, RZ, RZ, R183 ;  /* 0x000000ffffba7224 */ /* 0x000fe400078e00b7 */
        /* <DEDUP_REMOVED lines=17> */
[----:B------:R-:W-:Y:S01]  /*b1e0*/  FADD.FTZ R5, R250, R5 ;  /* 0x00000005fa057221 */ /* 0x000fe20000010000 */
[----:B------:R-:W-:Y:S01]  /*b1f0*/  MOV R249, R15 ;  /* 0x0000000f00f97202 */ /* 0x000fe20000000f00 */
        /* <DEDUP_REMOVED lines=16> */
[----:B------:R-:W-:Y:S03]  /*b300*/  IMAD.MOV.U32 R181, RZ, RZ, R184 ;  /* 0x000000ffffb57224 */ /* 0x000fe600078e00b8 */
[----:B------:R2:W-:Y:S04]  /*b310*/  STL [R1+0x20], R2 ;  /* 0x0000200201007387 */ /* 0x0005e80000100800 */
[----:B------:R2:W-:Y:S01]  /*b320*/  STL [R1], R0 ;  /* 0x0000000001007387 */ /* 0x0005e20000100800 */
[----:B----4-:R-:W-:Y:S11]  /*b330*/  ISETP.GT.AND P0, PT, R35, R34, PT ;  /* 0x000000222300720c */ /* 0x010ff60003f04270 */
[----:B------:R-:W-:Y:S02]  /*b340*/  @!UPT UIADD3 URZ, URZ, URZ, URZ ;  /* 0x0000003f3f3ff290 */ /* 0x000fe4000fffe03f */
[----:B--2---:R-:W-:-:S05]  /*b350*/  @P0 BRA `(.L_x_3201) ;  /* 0xffffb31000000947 */ /* 0x004fca000383ffff */
.L_x_3200:
[----:B-1----:R-:W-:-:S13]  /*b360*/  ISETP.GE.AND P0, PT, R249, RZ, PT ;  /* 0x000000fff900720c */ /* 0x002fda0003f06270 */
[----:B------:R-:W-:Y:S05]  /*b370*/  @!P0 BRA `(.L_x_3202) ;  /* 0x00003a3000008947 */ /* 0x000fea0003800000 */
[----:B------:R-:W-:Y:S01]  /*b380*/  IMAD.MOV.U32 R2, RZ, RZ, R184 ;  /* 0x000000ffff027224 */ /* 0x000fe200078e00b8 */
[----:B------:R-:W-:Y:S01]  /*b390*/  MOV R186, R182 ;  /* 0x000000b600ba7202 */ /* 0x000fe20000000f00 */
[----:B------:R-:W-:Y:S01]  /*b3a0*/  IMAD.MOV.U32 R0, RZ, RZ, R185 ;  /* 0x000000ffff007224 */ /* 0x000fe200078e00b9 */
[----:B------:R-:W-:Y:S02]  /*b3b0*/  MOV R3, R183 ;  /* 0x000000b700037202 */ /* 0x000fe40000000f00 */
.L_x_3203:
[----:B------:R-:W2:Y:S01]  /*b3c0*/  LDL.64 R40, [R1+0x30] ;  /* 0x0000300001287983 */ /* 0x000ea20000100a00 */
[----:B------:R-:W-:Y:S04]  /*b3d0*/  DEPBAR.LE SB0, 0x0 ;  /* 0x000080000000791a */ /* 0x000fe80000000000 */
[----:B------:R-:W-:Y:S01]  /*b3e0*/  WARPSYNC 0xffffffff ;  /* 0xffffffff00007948 */ /* 0x000fe20003800000 */
[----:B------:R-:W3:Y:S01]  /*b3f0*/  LDL R42, [R1+0x38] ;  /* 0x00003800012a7983 */ /* 0x000ee20000100800 */
[----:B------:R-:W-:Y:S01]  /*b400*/  SHF.R.S32.HI R20, RZ, 0x1f, R249 ;  /* 0x0000001fff147819 */ /* 0x000fe200000114f9 */
[----:B------:R-:W-:Y:S01]  /*b410*/  IMAD.WIDE.U32 R28, R249, c[0x0][0x208], RZ ;  /* 0x00008200f91c7a25 */ /* 0x000fe200078e00ff */
[----:B------:R-:W-:Y:S01]  /*b420*/  MOV R55, c[0x0][0x208] ;  /* 0x0000820000377a02 */ /* 0x000fe20000000f00 */
[----:B------:R-:W3:Y:S01]  /*b430*/  LDL.64 R38, [R1+0x10] ;  /* 0x0000100001267983 */ /* 0x000ee20000100a00 */
[----:B------:R-:W-:Y:S01]  /*b440*/  MOV R250, 0x5 ;  /* 0x0000000500fa7802 */ /* 0x000fe20000000f00 */
[----:B------:R-:W-:Y:S01]  /*b450*/  IMAD R24, R20, c[0x0][0x208], RZ ;  /* 0x0000820014187a24 */ /* 0x000fe200078e02ff */
[C---:B------:R-:W-:Y:S02]  /*b460*/  SHF.L.U32 R30, R28.reuse, 0x6, RZ ;  /* 0x000000061c1e7819 */ /* 0x040fe400000006ff */
[----:B------:R-:W-:Y:S01]  /*b470*/  SHF.L.U32 R54, R55, 0x5, RZ ;  /* 0x0000000537367819 */ /* 0x000fe200000006ff */
[----:B------:R-:W-:Y:S01]  /*b480*/  BAR.SYNC.DEFER_BLOCKING 0x0 ;  /* 0x0000000000007b1d */ /* 0x000fe20000010000 */
[----:B------:R-:W-:Y:S01]  /*b490*/  IMAD R24, R249, c[0x0][0x20c], R24 ;  /* 0x00008300f9187a24 */ /* 0x000fe200078e0218 */
[----:B------:R-:W-:Y:S04]  /*b4a0*/  SHF.L.U64.HI R55, R55, R250, c[0x0][0x20c] ;  /* 0x0000830037377619 */ /* 0x000fe800000102fa */
[----:B------:R-:W-:Y:S02]  /*b4b0*/  IADD3 R29, R29, R24, RZ ;  /* 0x000000181d1d7210 */ /* 0x000fe40007ffe0ff */
[----:B-----5:R-:W-:Y:S04]  /*b4c0*/  STL [R1+0x8c], R239 ;  /* 0x00008cef01007387 */ /* 0x020fe80000100800 */
        /* <DEDUP_REMOVED lines=9> */
[----:B------:R1:W2:Y:S01]  /*b560*/  LDSM.16.M88.4 R208, [R239] ;  /* 0x00000000efd0783b */ /* 0x0002a20000000200 */
[-C--:B------:R-:W-:Y:S07]  /*b570*/  HMMA.16816.F32 R12, R60, R18.reuse, RZ ;  /* 0x000000123c0c723c */ /* 0x080fee00000018ff */
[----:B------:R-:W2:Y:S01]  /*b580*/  LDSM.16.M88.4 R212, [R237+0x2000] ;  /* 0x00200000edd4783b */ /* 0x000ea20000000200 */
[C---:B------:R-:W-:Y:S07]  /*b590*/  HMMA.16816.F32 R16, R64.reuse, R18, RZ ;  /* 0x000000124010723c */ /* 0x040fee00000018ff */
[----:B------:R-:W2:Y:S01]  /*b5a0*/  LDSM.16.M88.4 R216, [R247] ;  /* 0x00000000f7d8783b */ /* 0x000ea20000000200 */
[-C--:B------:R-:W-:Y:S07]  /*b5b0*/  HMMA.16816.F32 R20, R64, R32.reuse, RZ ;  /* 0x000000204014723c */ /* 0x080fee00000018ff */
[----:B-1----:R-:W4:Y:S04]  /*b5c0*/  LDL R239, [R1+0x24] ;  /* 0x0000240001ef7983 */ /* 0x002f280000100800 */
[----:B------:R-:W1:Y:S01]  /*b5d0*/  LDSM.16.M88.4 R220, [R246] ;  /* 0x00000000f6dc783b */ /* 0x000e620000000200 */
[C---:B------:R-:W-:Y:S07]  /*b5e0*/  HMMA.16816.F32 R24, R60.reuse, R32, RZ ;  /* 0x000000203c18723c */ /* 0x040fee00000018ff */
[----:B------:R-:W1:Y:S01]  /*b5f0*/  LDSM.16.M88.4 R224, [R245] ;  /* 0x00000000f5e0783b */ /* 0x000e620000000200 */
[----:B------:R-:W-:Y:S07]  /*b600*/  SHF.L.U64.HI R32, R28, 0x6, R29 ;  /* 0x000000061c207819 */ /* 0x000fee000001021d */
[----:B------:R-:W-:Y:S04]  /*b610*/  STL [R1+0x90], R247 ;  /* 0x000090f701007387 */ /* 0x000fe80000100800 */
[----:B------:R-:W-:Y:S04]  /*b620*/  STL [R1+0x94], R246 ;  /* 0x000094f601007387 */ /* 0x000fe80000100800 */
[----:B------:R-:W-:Y:S01]  /*b630*/  STL [R1+0x98], R245 ;  /* 0x000098f501007387 */ /* 0x000fe20000100800 */
[C---:B--2---:R-:W-:Y:S02]  /*b640*/  IADD3 R36, P4, R30.reuse, R40, RZ ;  /* 0x000000281e247210 */ /* 0x044fe40007f9e0ff */
[----:B------:R-:W-:Y:S02]  /*b650*/  IADD3 R33, P2, P1, R30, 0x40, R40 ;  /* 0x000000401e217810 */ /* 0x000fe4000795e028 */
[-C--:B------:R-:W-:Y:S01]  /*b660*/  HMMA.16816.F32 R28, R60, R34.reuse, RZ ;  /* 0x000000223c1c723c */ /* 0x080fe200000018ff */
[----:B------:R-:W-:Y:S02]  /*b670*/  LEA R40, P3, R36, c[0x0][0x1f8], 0x1 ;  /* 0x00007e0024287a11 */ /* 0x000fe400078608ff */
[C---:B------:R-:W-:Y:S02]  /*b680*/  LEA R46, P0, R33.reuse, c[0x0][0x1f8], 0x1 ;  /* 0x00007e00212e7a11 */ /* 0x040fe400078008ff */
[C---:B---3--:R-:W-:Y:S02]  /*b690*/  IADD3.X R37, R32.reuse, R42, RZ, P4, !PT ;  /* 0x0000002a20257210 */ /* 0x048fe400027fe4ff */
[----:B------:R-:W-:Y:S02]  /*b6a0*/  IADD3.X R32, R32, RZ, R42, P2, P1 ;  /* 0x000000ff20207210 */ /* 0x000fe400017e242a */
[----:B------:R-:W-:Y:S03]  /*b6b0*/  LEA.HI.X R41, R36, c[0x0][0x1fc], R37, 0x1, P3 ;  /* 0x00007f0024297a11 */ /* 0x000fe600018f0c25 */
[----:B------:R-:W-:Y:S02]  /*b6c0*/  LEA.HI.X R47, R33, c[0x0][0x1fc], R32, 0x1, P0 ;  /* 0x00007f00212f7a11 */ /* 0x000fe400000f0c20 */
[C---:B------:R-:W-:Y:S02]  /*b6d0*/  HMMA.16816.F32 R32, R64.reuse, R34, RZ ;  /* 0x000000224020723c */ /* 0x040fe400000018ff */
[----:B------:R-:W-:Y:S02]  /*b6e0*/  ISETP.GE.AND P0, PT, R38, c[0x0][0x1d4], PT ;  /* 0x0000750026007a0c */ /* 0x000fe40003f06270 */
[-C--:B------:R-:W-:Y:S04]  /*b6f0*/  IADD3 R44, P1, R40, R54.reuse, RZ ;  /* 0x00000036282c7210 */ /* 0x080fe80007f3e0ff */
[-C--:B------:R-:W-:Y:S01]  /*b700*/  HMMA.16816.F32 R36, R64, R48.reuse, RZ ;  /* 0x000000304024723c */ /* 0x080fe200000018ff */
[-C--:B------:R-:W-:Y:S03]  /*b710*/  IADD3.X R45, R41, R55.reuse, RZ, P1, !PT ;  /* 0x00000037292d7210 */ /* 0x080fe60000ffe4ff */
[-C--:B------:R-:W-:Y:S03]  /*b720*/  IADD3 R52, P2, R44, R54.reuse, RZ ;  /* 0x000000362c347210 */ /* 0x080fe60007f5e0ff */
[----:B------:R-:W-:Y:S01]  /*b730*/  @!PT LDS RZ, [RZ] ;  /* 0x00000000fffff984 */ /* 0x000fe20000000800 */
[----:B------:R-:W-:Y:S01]  /*b740*/  @!PT LDS RZ, [RZ] ;  /* 0x00000000fffff984 */ /* 0x000fe20000000800 */
[----:B------:R-:W-:Y:S01]  /*b750*/  @!PT LDS RZ, [RZ] ;  /* 0x00000000fffff984 */ /* 0x000fe20000000800 */
[----:B------:R2:W-:Y:S01]  /*b760*/  LDGSTS.E.BYPASS.LTC128B.128 [R248+0x100], [R40.64], !P0 ;  /* 0x0010000028f87fae */ /* 0x0005e2000c101d46 */
[-C--:B------:R-:W-:Y:S04]  /*b770*/  IADD3.X R53, R45, R55.reuse, RZ, P2, !PT ;  /* 0x000000372d357210 */ /* 0x080fe800017fe4ff */
[----:B------:R-:W-:Y:S03]  /*b780*/  IADD3 R54, P1, R52, R54, RZ ;  /* 0x0000003634367210 */ /* 0x000fe60007f3e0ff */
[----:B------:R3:W-:Y:S01]  /*b790*/  LDGSTS.E.BYPASS.LTC128B.128 [R248+0x2100], [R46.64], !P6 ;  /* 0x021000002ef87fae */ /* 0x0007e2000f101d46 */
[----:B------:R-:W-:Y:S02]  /*b7a0*/  IADD3.X R55, R53, R55, RZ, P1, !PT ;  /* 0x0000003735377210 */ /* 0x000fe40000ffe4ff */
[C---:B------:R-:W-:Y:S02]  /*b7b0*/  ISETP.GT.AND P1, PT, R249.reuse, RZ, PT ;  /* 0x000000fff900720c */ /* 0x040fe40003f24270 */
[----:B------:R-:W-:Y:S03]  /*b7c0*/  IADD3 R249, R249, -0x1, RZ ;  /* 0xfffffffff9f97810 */ /* 0x000fe60007ffe0ff */
[----:B------:R3:W-:Y:S08]  /*b7d0*/  LDGSTS.E.BYPASS.LTC128B.128 [R248+0x900], [R44.64], !P0 ;  /* 0x009000002cf87fae */ /* 0x0007f0000c101d46 */
        /* <DEDUP_REMOVED lines=14> */
[-C--:B------:R-:W-:Y:S08]  /*b8c0*/  HMMA.16816.F32 R4, R204, R208.reuse, R4 ;  /* 0x000000d0cc04723c */ /* 0x080ff00000001804 */
        /* <DEDUP_REMOVED lines=19> */
[----:B------:R-:W1:Y:S07]  /*ba00*/  LDSM.16.M88.4 R204, [R234+0x800] ;  /* 0x00080000eacc783b */ /* 0x000e6e0000000200 */
[-C--:B--2---:R-:W-:Y:S08]  /*ba10*/  HMMA.16816.F32 R4, R180, R208.reuse, R4 ;  /* 0x000000d0b404723c */ /* 0x084ff00000001804 */
        /* <DEDUP_REMOVED lines=105> */
[----:B------:R-:W2:Y:S07]  /*c0b0*/  LDSM.16.M88.4 R216, [R231+0x2800] ;  /* 0x00280000e7d8783b */ /* 0x000eae0000000200 */
[----:B------:R-:W-:Y:S01]  /*c0c0*/  HMMA.16816.F32 R64, R180, R222, R64 ;  /* 0x000000deb440723c */ /* 0x000fe20000001840 */
[----:B------:R-:W4:Y:S07]  /*c0d0*/  LDSM.16.M88.4 R180, [R231+0x3000] ;  /* 0x00300000e7b4783b */ /* 0x000f2e0000000200 */
[-C--:B-1----:R-:W-:Y:S01]  /*c0e0*/  HMMA.16816.F32 R4, R204, R208.reuse, R4 ;  /* 0x000000d0cc04723c */ /* 0x082fe20000001804 */
[----:B------:R-:W1:Y:S01]  /*c0f0*/  LDSM.16.M88.4 R220, [R231+0x3800] ;  /* 0x00380000e7dc783b */ /* 0x000e620000000200 */
[----:B------:R-:W-:Y:S06]  /*c100*/  DEPBAR.LE SB0, 0x0 ;  /* 0x000080000000791a */ /* 0x000fec0000000000 */
[C---:B---3--:R-:W-:Y:S01]  /*c110*/  HMMA.16816.F32 R8, R212.reuse, R208, R8 ;  /* 0x000000d0d408723c */ /* 0x048fe20000001808 */
[----:B------:R-:W3:Y:S06]  /*c120*/  LDL.64 R208, [R1+0x28] ;  /* 0x0000280001d07983 */ /* 0x000eec0000100a00 */
[----:B------:R-:W-:Y:S01]  /*c130*/  BAR.SYNC.DEFER_BLOCKING 0x0 ;  /* 0x0000000000007b1d */ /* 0x000fe20000010000 */
        /* <DEDUP_REMOVED lines=55> */
[----:B------:R-:W-:Y:S03]  /*c4b0*/  FMNMX.FTZ R181, R40, R181, !PT ;  /* 0x000000b528b57209 */ /* 0x000fe60007810000 */
[----:B------:R-:W2:Y:S01]  /*c4c0*/  SHFL.BFLY PT, R183, R180, 0x2, 0x1f ;  /* 0x0c401f00b4b77f89 */ /* 0x000ea200000e0000 */
[----:B------:R-:W-:Y:S04]  /*c4d0*/  FMNMX.FTZ R181, R41, R181, !PT ;  /* 0x000000b529b57209 */ /* 0x000fe80007810000 */
[----:B------:R-:W-:Y:S04]  /*c4e0*/  FMNMX.FTZ R181, R44, R181, !PT ;  /* 0x000000b52cb57209 */ /* 0x000fe80007810000 */
[----:B------:R-:W-:Y:S04]  /*c4f0*/  FMNMX.FTZ R181, R45, R181, !PT ;  /* 0x000000b52db57209 */ /* 0x000fe80007810000 */
        /* <DEDUP_REMOVED lines=9> */
[----:B------:R-:W-:Y:S01]  /*c590*/  FMNMX.FTZ R182, R14, R182, !PT ;  /* 0x000000b60eb67209 */ /* 0x000fe20007810000 */
[----:B------:R-:W2:Y:S03]  /*c5a0*/  SHFL.BFLY PT, R184, R181, 0x2, 0x1f ;  /* 0x0c401f00b5b87f89 */ /* 0x000ea600000e0000 */
[----:B------:R-:W-:Y:S04]  /*c5b0*/  FMNMX.FTZ R182, R15, R182, !PT ;  /* 0x000000b60fb67209 */ /* 0x000fe80007810000 */
[----:B------:R-:W-:Y:S01]  /*c5c0*/  FMNMX.FTZ R182, R26, R182, !PT ;  /* 0x000000b61ab67209 */ /* 0x000fe20007810000 */
[----:B------:R-:W4:Y:S03]  /*c5d0*/  SHFL.BFLY PT, R183, R180, 0x1, 0x1f ;  /* 0x0c201f00b4b77f89 */ /* 0x000f2600000e0000 */
[----:B------:R-:W-:Y:S02]  /*c5e0*/  FMNMX.FTZ R182, R27, R182, !PT ;  /* 0x000000b61bb67209 */ /* 0x000fe40007810000 */
[----:B-1----:R-:W-:Y:S02]  /*c5f0*/  FMNMX.FTZ R185, R185, R187, !PT ;  /* 0x000000bbb9b97209 */ /* 0x002fe40007810000 */
[----:B------:R-:W-:Y:S03]  /*c600*/  FMNMX.FTZ R182, R30, R182, !PT ;  /* 0x000000b61eb67209 */ /* 0x000fe60007810000 */
[----:B------:R-:W-:Y:S01]  /*c610*/  FADD.FTZ R0, -R185, R0 ;  /* 0x00000000b9007221 */ /* 0x000fe20000010100 */
[----:B------:R-:W-:Y:S01]  /*c620*/  FMNMX.FTZ R182, R31, R182, !PT ;  /* 0x000000b61fb67209 */ /* 0x000fe20007810000 */
[----:B------:R-:W-:Y:S02]  /*c630*/  FMUL.FTZ R214, R185, c[0x0][0x2d0] ;  /* 0x0000b400b9d67a20 */ /* 0x000fe40000410000 */
[----:B------:R-:W-:Y:S01]  /*c640*/  FMUL.FTZ R0, R0, c[0x0][0x2d0] ;  /* 0x0000b40000007a20 */ /* 0x000fe20000410000 */
[----:B--2---:R-:W-:Y:S01]  /*c650*/  FMNMX.FTZ R181, R181, R184, !PT ;  /* 0x000000b8b5b57209 */ /* 0x004fe20007810000 */
[--C-:B------:R-:W-:Y:S01]  /*c660*/  FFMA.FTZ R4, R4, c[0x0][0x2d0], -R214.reuse ;  /* 0x0000b40004047a23 */ /* 0x100fe200000108d6 */
[----:B------:R-:W-:Y:S01]  /*c670*/  FMNMX.FTZ R182, R42, R182, !PT ;  /* 0x000000b62ab67209 */ /* 0x000fe20007810000 */
[--C-:B------:R-:W-:Y:S02]  /*c680*/  FFMA.FTZ R5, R5, c[0x0][0x2d0], -R214.reuse ;  /* 0x0000b40005057a23 */ /* 0x100fe400000108d6 */
[----:B------:R-:W1:Y:S01]  /*c690*/  SHFL.BFLY PT, R204, R181, 0x1, 0x1f ;  /* 0x0c201f00b5cc7f89 */ /* 0x000e6200000e0000 */
[----:B------:R-:W-:Y:S01]  /*c6a0*/  FMNMX.FTZ R182, R43, R182, !PT ;  /* 0x000000b62bb67209 */ /* 0x000fe20007810000 */
[----:B------:R2:W-:Y:S01]  /*c6b0*/  MUFU.EX2 R219, R4 ;  /* 0x0000000400db7308 */ /* 0x0005e20000000800 */
[----:B----4-:R-:W-:Y:S01]  /*c6c0*/  FMNMX.FTZ R184, R180, R183, !PT ;  /* 0x000000b7b4b87209 */ /* 0x010fe20007810000 */
[--C-:B------:R-:W-:Y:S01]  /*c6d0*/  FFMA.FTZ R17, R17, c[0x0][0x2d0], -R214.reuse ;  /* 0x0000b40011117a23 */ /* 0x100fe200000108d6 */
[----:B------:R-:W-:Y:S01]  /*c6e0*/  FMNMX.FTZ R182, R46, R182, !PT ;  /* 0x000000b62eb67209 */ /* 0x000fe20007810000 */
[--C-:B------:R-:W-:Y:S02]  /*c6f0*/  FFMA.FTZ R16, R16, c[0x0][0x2d0], -R214.reuse ;  /* 0x0000b40010107a23 */ /* 0x100fe400000108d6 */
[----:B------:R-:W-:Y:S02]  /*c700*/  FMUL.FTZ R213, R184, c[0x0][0x2d0] ;  /* 0x0000b400b8d57a20 */ /* 0x000fe40000410000 */
[--C-:B------:R-:W-:Y:S02]  /*c710*/  FFMA.FTZ R20, R20, c[0x0][0x2d0], -R214.reuse ;  /* 0x0000b40014147a23 */ /* 0x100fe400000108d6 */
[----:B------:R4:W4:Y:S01]  /*c720*/  MUFU.EX2 R180, R0 ;  /* 0x0000000000b47308 */ /* 0x0009220000000800 */
[--C-:B------:R-:W-:Y:S02]  /*c730*/  FFMA.FTZ R7, R7, c[0x0][0x2d0], -R213.reuse ;  /* 0x0000b40007077a23 */ /* 0x100fe400000108d5 */
[--C-:B------:R-:W-:Y:S02]  /*c740*/  FFMA.FTZ R6, R6, c[0x0][0x2d0], -R213.reuse ;  /* 0x0000b40006067a23 */ /* 0x100fe400000108d5 */
[--C-:B------:R-:W-:Y:S02]  /*c750*/  FFMA.FTZ R18, R18, c[0x0][0x2d0], -R213.reuse ;  /* 0x0000b40012127a23 */ /* 0x100fe400000108d5 */
[--C-:B------:R-:W-:Y:S02]  /*c760*/  FFMA.FTZ R19, R19, c[0x0][0x2d0], -R213.reuse ;  /* 0x0000b40013137a23 */ /* 0x100fe400000108d5 */
[--C-:B------:R-:W-:Y:S01]  /*c770*/  FFMA.FTZ R21, R21, c[0x0][0x2d0], -R214.reuse ;  /* 0x0000b40015157a23 */ /* 0x100fe200000108d6 */
[----:B------:R-:W-:Y:S01]  /*c780*/  MUFU.EX2 R251, R5 ;  /* 0x0000000500fb7308 */ /* 0x000fe20000000800 */
[--C-:B------:R-:W-:Y:S01]  /*c790*/  FFMA.FTZ R22, R22, c[0x0][0x2d0], -R213.reuse ;  /* 0x0000b40016167a23 */ /* 0x100fe200000108d5 */
[----:B-1----:R-:W-:Y:S01]  /*c7a0*/  FMNMX.FTZ R183, R181, R204, !PT ;  /* 0x000000ccb5b77209 */ /* 0x002fe20007810000 */
[----:B------:R-:W-:Y:S01]  /*c7b0*/  FFMA.FTZ R23, R23, c[0x0][0x2d0], -R213 ;  /* 0x0000b40017177a23 */ /* 0x000fe200000108d5 */
[----:B--2---:R-:W-:Y:S01]  /*c7c0*/  @P1 SHF.R.S32.HI R4, RZ, 0x1f, R249 ;  /* 0x0000001fff041819 */ /* 0x004fe200000114f9 */
[--C-:B------:R-:W-:Y:S02]  /*c7d0*/  FFMA.FTZ R32, R32, c[0x0][0x2d0], -R214.reuse ;  /* 0x0000b40020207a23 */ /* 0x100fe400000108d6 */
[----:B------:R-:W-:Y:S02]  /*c7e0*/  FMUL.FTZ R212, R183, c[0x0][0x2d0] ;  /* 0x0000b400b7d47a20 */ /* 0x000fe40000410000 */
[----:B------:R-:W-:Y:S01]  /*c7f0*/  FFMA.FTZ R33, R33, c[0x0][0x2d0], -R214 ;  /* 0x0000b40021217a23 */ /* 0x000fe200000108d6 */
[----:B------:R1:W-:Y:S01]  /*c800*/  MUFU.EX2 R225, R17 ;  /* 0x0000001100e17308 */ /* 0x0003e20000000800 */
[--C-:B------:R-:W-:Y:S02]  /*c810*/  FFMA.FTZ R8, R8, c[0x0][0x2d0], -R212.reuse ;  /* 0x0000b40008087a23 */ /* 0x100fe400000108d4 */
[----:B------:R-:W-:Y:S02]  /*c820*/  FFMA.FTZ R12, R12, c[0x0][0x2d0], -R212 ;  /* 0x0000b4000c0c7a23 */ /* 0x000fe400000108d4 */
[----:B----4-:R-:W-:Y:S01]  /*c830*/  FADD.FTZ R0, -R184, R2 ;  /* 0x00000002b8007221 */ /* 0x010fe20000010100 */
[----:B------:R-:W-:Y:S01]  /*c840*/  FMNMX.FTZ R2, R47, R182, !PT ;  /* 0x000000b62f027209 */ /* 0x000fe20007810000 */
[--C-:B------:R-:W-:Y:S02]  /*c850*/  FFMA.FTZ R13, R13, c[0x0][0x2d0], -R212.reuse ;  /* 0x0000b4000d0d7a23 */ /* 0x100fe400000108d4 */
[----:B------:R-:W-:Y:S01]  /*c860*/  FMUL.FTZ R0, R0, c[0x0][0x2d0] ;  /* 0x0000b40000007a20 */ /* 0x000fe20000410000 */
[----:B------:R-:W-:Y:S01]  /*c870*/  FMNMX.FTZ R2, R58, R2, !PT ;  /* 0x000000023a027209 */ /* 0x000fe20007810000 */
[----:B------:R-:W-:Y:S01]  /*c880*/  MUFU.EX2 R187, R6 ;  /* 0x0000000600bb7308 */ /* 0x000fe20000000800 */
[C---:B------:R-:W-:Y:S02]  /*c890*/  FMUL.FTZ R132, R180.reuse, R132 ;  /* 0x00000084b4847220 */ /* 0x040fe40000410000 */
[C---:B------:R-:W-:Y:S02]  /*c8a0*/  FMUL.FTZ R133, R180.reuse, R133 ;  /* 0x00000085b4857220 */ /* 0x040fe40000410000 */
[C---:B------:R-:W-:Y:S02]  /*c8b0*/  FMUL.FTZ R144, R180.reuse, R144 ;  /* 0x00000090b4907220 */ /* 0x040fe40000410000 */
[C---:B------:R-:W-:Y:S02]  /*c8c0*/  FMUL.FTZ R145, R180.reuse, R145 ;  /* 0x00000091b4917220 */ /* 0x040fe40000410000 */
[C---:B------:R-:W-:Y:S01]  /*c8d0*/  FMUL.FTZ R148, R180.reuse, R148 ;  /* 0x00000094b4947220 */ /* 0x040fe20000410000 */
[----:B------:R2:W4:Y:S01]  /*c8e0*/  MUFU.EX2 R181, R0 ;  /* 0x0000000000b57308 */ /* 0x0005220000000800 */
[----:B------:R-:W-:Y:S02]  /*c8f0*/  FMUL.FTZ R149, R180, R149 ;  /* 0x00000095b4957220 */ /* 0x000fe40000410000 */
[--C-:B-1----:R-:W-:Y:S02]  /*c900*/  FFMA.FTZ R17, R9, c[0x0][0x2d0], -R212.reuse ;  /* 0x0000b40009117a23 */ /* 0x102fe400000108d4 */
[--C-:B------:R-:W-:Y:S02]  /*c910*/  FFMA.FTZ R34, R34, c[0x0][0x2d0], -R213.reuse ;  /* 0x0000b40022227a23 */ /* 0x100fe400000108d5 */
[--C-:B------:R-:W-:Y:S02]  /*c920*/  FFMA.FTZ R35, R35, c[0x0][0x2d0], -R213.reuse ;  /* 0x0000b40023237a23 */ /* 0x100fe400000108d5 */
[--C-:B------:R-:W-:Y:S01]  /*c930*/  FFMA.FTZ R24, R24, c[0x0][0x2d0], -R212.reuse ;  /* 0x0000b40018187a23 */ /* 0x100fe200000108d4 */
[----:B------:R-:W-:Y:S01]  /*c940*/  MUFU.EX2 R224, R7 ;  /* 0x0000000700e07308 */ /* 0x000fe20000000800 */
[----:B------:R-:W-:Y:S02]  /*c950*/  FFMA.FTZ R25, R25, c[0x0][0x2d0], -R212 ;  /* 0x0000b40019197a23 */ /* 0x000fe400000108d4 */
[--C-:B------:R-:W-:Y:S02]  /*c960*/  FFMA.FTZ R48, R48, c[0x0][0x2d0], -R214.reuse ;  /* 0x0000b40030307a23 */ /* 0x100fe400000108d6 */
[--C-:B------:R-:W-:Y:S02]  /*c970*/  FFMA.FTZ R36, R36, c[0x0][0x2d0], -R214.reuse ;  /* 0x0000b40024247a23 */ /* 0x100fe400000108d6 */
[----:B------:R-:W-:Y:S02]  /*c980*/  FFMA.FTZ R37, R37, c[0x0][0x2d0], -R214 ;  /* 0x0000b40025257a23 */ /* 0x000fe400000108d6 */
[--C-:B------:R-:W-:Y:S01]  /*c990*/  FFMA.FTZ R38, R38, c[0x0][0x2d0], -R213.reuse ;  /* 0x0000b40026267a23 */ /* 0x100fe200000108d5 */
[----:B------:R-:W-:Y:S01]  /*c9a0*/  MUFU.EX2 R246, R16 ;  /* 0x0000001000f67308 */ /* 0x000fe20000000800 */
[----:B------:R-:W-:Y:S02]  /*c9b0*/  FFMA.FTZ R39, R39, c[0x0][0x2d0], -R213 ;  /* 0x0000b40027277a23 */ /* 0x000fe400000108d5 */
[----:B------:R-:W-:Y:S01]  /*c9c0*/  FFMA.FTZ R45, R45, c[0x0][0x2d0], -R212 ;  /* 0x0000b4002d2d7a23 */ /* 0x000fe200000108d4 */
[----:B--2---:R-:W-:Y:S01]  /*c9d0*/  FMNMX.FTZ R0, R59, R2, !PT ;  /* 0x000000023b007209 */ /* 0x004fe20007810000 */
[----:B------:R-:W-:Y:S02]  /*c9e0*/  FADD.FTZ R2, -R183, R3 ;  /* 0x00000003b7027221 */ /* 0x000fe40000010100 */
[C---:B----4-:R-:W-:Y:S01]  /*c9f0*/  FMUL.FTZ R134, R181.reuse, R134 ;  /* 0x00000086b5867220 */ /* 0x050fe20000410000 */
[----:B------:R-:W-:Y:S01]  /*ca00*/  FMNMX.FTZ R0, R62, R0, !PT ;  /* 0x000000003e007209 */ /* 0x000fe20007810000 */
[----:B------:R-:W-:Y:S01]  /*ca10*/  FMUL.FTZ R2, R2, c[0x0][0x2d0] ;  /* 0x0000b40002027a20 */ /* 0x000fe20000410000 */
[----:B------:R-:W-:Y:S01]  /*ca20*/  MUFU.EX2 R245, R17 ;  /* 0x0000001100f57308 */ /* 0x000fe20000000800 */
[----:B------:R-:W-:Y:S01]  /*ca30*/  FMUL.FTZ R135, R181, R135 ;  /* 0x00000087b5877220 */ /* 0x000fe20000410000 */
[----:B------:R-:W-:Y:S01]  /*ca40*/  FMNMX.FTZ R0, R63, R0, !PT ;  /* 0x000000003f007209 */ /* 0x000fe20007810000 */
[C---:B------:R-:W-:Y:S02]  /*ca50*/  FMUL.FTZ R146, R181.reuse, R146 ;  /* 0x00000092b5927220 */ /* 0x040fe40000410000 */
[C---:B------:R-:W-:Y:S02]  /*ca60*/  FMUL.FTZ R147, R181.reuse, R147 ;  /* 0x00000093b5937220 */ /* 0x040fe40000410000 */
[C---:B------:R-:W-:Y:S02]  /*ca70*/  FMUL.FTZ R150, R181.reuse, R150 ;  /* 0x00000096b5967220 */ /* 0x040fe40000410000 */
[C---:B------:R-:W-:Y:S01]  /*ca80*/  FMUL.FTZ R151, R181.reuse, R151 ;  /* 0x00000097b5977220 */ /* 0x040fe20000410000 */
[----:B------:R1:W2:Y:S01]  /*ca90*/  MUFU.EX2 R3, R2 ;  /* 0x0000000200037308 */ /* 0x0002a20000000800 */
        /* <DEDUP_REMOVED lines=11> */
[----:B------:R4:W-:Y:S01]  /*cb50*/  MUFU.EX2 R247, R18 ;  /* 0x0000001200f77308 */ /* 0x0009e20000000800 */
[C---:B------:R-:W-:Y:S02]  /*cb60*/  FMUL.FTZ R178, R181.reuse, R178 ;  /* 0x000000b2b5b27220 */ /* 0x040fe40000410000 */
[----:B------:R-:W-:Y:S01]  /*cb70*/  FMUL.FTZ R179, R181, R179 ;  /* 0x000000b3b5b37220 */ /* 0x000fe20000410000 */
[----:B-1----:R-:W1:Y:S01]  /*cb80*/  SHFL.BFLY PT, R2, R0, 0x2, 0x1f ;  /* 0x0c401f0000027f89 */ /* 0x002e6200000e0000 */
[C---:B--2---:R-:W-:Y:S02]  /*cb90*/  FMUL.FTZ R136, R3.reuse, R136 ;  /* 0x0000008803887220 */ /* 0x044fe40000410000 */
        /* <DEDUP_REMOVED lines=11> */
[----:B----4-:R-:W-:Y:S02]  /*cc50*/  FMUL.FTZ R18, R181, R202 ;  /* 0x000000cab5127220 */ /* 0x010fe40000410000 */
[C---:B------:R-:W-:Y:S01]  /*cc60*/  FMUL.FTZ R172, R3.reuse, R172 ;  /* 0x000000ac03ac7220 */ /* 0x040fe20000410000 */
[----:B-1----:R-:W-:Y:S01]  /*cc70*/  FMNMX.FTZ R0, R0, R2, !PT ;  /* 0x0000000200007209 */ /* 0x002fe20007810000 */
[----:B------:R-:W-:Y:S01]  /*cc80*/  FMUL.FTZ R173, R3, R173 ;  /* 0x000000ad03ad7220 */ /* 0x000fe20000410000 */
[----:B------:R-:W-:Y:S01]  /*cc90*/  MUFU.EX2 R221, R21 ;  /* 0x0000001500dd7308 */ /* 0x000fe20000000800 */
[C---:B------:R-:W-:Y:S02]  /*cca0*/  FMUL.FTZ R68, R180.reuse, R68 ;  /* 0x00000044b4447220 */ /* 0x040fe40000410000 */
[----:B------:R-:W1:Y:S01]  /*ccb0*/  SHFL.BFLY PT, R2, R0, 0x1, 0x1f ;  /* 0x0c201f0000027f89 */ /* 0x000e6200000e0000 */
[C---:B--2---:R-:W-:Y:S02]  /*ccc0*/  FMUL.FTZ R19, R181.reuse, R203 ;  /* 0x000000cbb5137220 */ /* 0x044fe40000410000 */
[C---:B------:R-:W-:Y:S02]  /*ccd0*/  FMUL.FTZ R69, R180.reuse, R69 ;  /* 0x00000045b4457220 */ /* 0x040fe40000410000 */
[C---:B------:R-:W-:Y:S02]  /*cce0*/  FMUL.FTZ R70, R181.reuse, R70 ;  /* 0x00000046b5467220 */ /* 0x040fe40000410000 */
[----:B------:R-:W-:Y:S01]  /*ccf0*/  MUFU.EX2 R220, R22 ;  /* 0x0000001600dc7308 */ /* 0x000fe20000000800 */
[----:B------:R-:W-:Y:S02]  /*cd00*/  FMUL.FTZ R71, R181, R71 ;  /* 0x00000047b5477220 */ /* 0x000fe40000410000 */
[C---:B------:R-:W-:Y:S02]  /*cd10*/  FMUL.FTZ R72, R3.reuse, R72 ;  /* 0x0000004803487220 */ /* 0x040fe40000410000 */
[C---:B------:R-:W-:Y:S02]  /*cd20*/  FMUL.FTZ R73, R3.reuse, R73 ;  /* 0x0000004903497220 */ /* 0x040fe40000410000 */
[C---:B------:R-:W-:Y:S02]  /*cd30*/  FMUL.FTZ R76, R3.reuse, R76 ;  /* 0x0000004c034c7220 */ /* 0x040fe40000410000 */
[----:B------:R-:W-:Y:S01]  /*cd40*/  FMUL.FTZ R77, R3, R77 ;  /* 0x0000004d034d7220 */ /* 0x000fe20000410000 */
[----:B------:R-:W-:Y:S01]  /*cd50*/  MUFU.EX2 R226, R39 ;  /* 0x0000002700e27308 */ /* 0x000fe20000000800 */
[C---:B------:R-:W-:Y:S02]  /*cd60*/  FMUL.FTZ R80, R180.reuse, R80 ;  /* 0x00000050b4507220 */ /* 0x040fe40000410000 */
[----:B------:R-:W-:Y:S02]  /*cd70*/  FMUL.FTZ R81, R180, R81 ;  /* 0x00000051b4517220 */ /* 0x000fe40000410000 */
[----:B------:R-:W-:Y:S01]  /*cd80*/  FMUL.FTZ R82, R181, R82 ;  /* 0x00000052b5527220 */ /* 0x000fe20000410000 */
[----:B-1----:R-:W-:Y:S01]  /*cd90*/  FMNMX.FTZ R182, R0, R2, !PT ;  /* 0x0000000200b67209 */ /* 0x002fe20007810000 */
[----:B------:R-:W-:Y:S02]  /*cda0*/  @P1 IMAD R2, R4, c[0x0][0x1e0], RZ ;  /* 0x0000780004021a24 */ /* 0x000fe400078e02ff */
[C---:B------:R-:W-:Y:S04]  /*cdb0*/  @P1 IMAD.WIDE.U32 R4, R249.reuse, c[0x0][0x1e0], RZ ;  /* 0x00007800f9041a25 */ /* 0x040fe800078e00ff */
[----:B------:R-:W-:Y:S01]  /*cdc0*/  @P1 IMAD R2, R249, c[0x0][0x1e4], R2 ;  /* 0x00007900f9021a24 */ /* 0x000fe200078e0202 */
[----:B------:R-:W-:Y:S01]  /*cdd0*/  @P1 SHF.L.U32 R7, R4, 0x6, RZ ;  /* 0x0000000604071819 */ /* 0x000fe200000006ff */
[----:B------:R-:W-:Y:S02]  /*cde0*/  FADD.FTZ R0, -R182, R186 ;  /* 0x000000bab6007221 */ /* 0x000fe40000010100 */
[----:B------:R1:W-:Y:S01]  /*cdf0*/  MUFU.EX2 R186, R13 ;  /* 0x0000000d00ba7308 */ /* 0x0003e20000000800 */
[----:B------:R-:W-:Y:S01]  /*ce00*/  @P1 IADD3 R6, R5, R2, RZ ;  /* 0x0000000205061210 */ /* 0x000fe20007ffe0ff */
[----:B------:R-:W-:Y:S01]  /*ce10*/  FMUL.FTZ R0, R0, c[0x0][0x2d0] ;  /* 0x0000b40000007a20 */ /* 0x000fe20000410000 */
[----:B---3--:R-:W-:Y:S01]  /*ce20*/  @P1 IADD3 R2, P3, R7, R208, RZ ;  /* 0x000000d007021210 */ /* 0x008fe20007f7e0ff */
[----:B------:R-:W-:Y:S01]  /*ce30*/  FMUL.FTZ R83, R181, R83 ;  /* 0x00000053b5537220 */ /* 0x000fe20000410000 */
[----:B------:R-:W-:Y:S01]  /*ce40*/  @P1 SHF.L.U64.HI R6, R4, 0x6, R6 ;  /* 0x0000000604061819 */ /* 0x000fe20000010206 */
[----:B------:R-:W-:Y:S01]  /*ce50*/  FMUL.FTZ R84, R180, R84 ;  /* 0x00000054b4547220 */ /* 0x000fe20000410000 */
[----:B------:R-:W-:Y:S01]  /*ce60*/  @P1 LEA R4, P2, R2, c[0x0][0x1c8], 0x1 ;  /* 0x0000720002041a11 */ /* 0x000fe200078408ff */
[----:B------:R-:W-:Y:S01]  /*ce70*/  FMUL.FTZ R85, R180, R85 ;  /* 0x00000055b4557220 */ /* 0x000fe20000410000 */
[----:B------:R-:W-:Y:S01]  /*ce80*/  @P1 IADD3.X R5, R6, R239, RZ, P3, !PT ;  /* 0x000000ef06051210 */ /* 0x000fe20001ffe4ff */
[----:B------:R-:W2:Y:S01]  /*ce90*/  MUFU.EX2 R0, R0 ;  /* 0x0000000000007308 */ /* 0x000ea20000000800 */
[----:B------:R-:W-:Y:S01]  /*cea0*/  @P1 IADD3 R7, P4, P3, R7, 0x40, R208 ;  /* 0x0000004007071810 */ /* 0x000fe20007b9e0d0 */
[C---:B------:R-:W-:Y:S01]  /*ceb0*/  FMUL.FTZ R86, R181.reuse, R86 ;  /* 0x00000056b5567220 */ /* 0x040fe20000410000 */
[----:B------:R-:W-:Y:S01]  /*cec0*/  @P1 LEA.HI.X R5, R2, c[0x0][0x1cc], R5, 0x1, P2 ;  /* 0x0000730002051a11 */ /* 0x000fe200010f0c05 */
[----:B------:R-:W-:Y:S01]  /*ced0*/  FMUL.FTZ R87, R181, R87 ;  /* 0x00000057b5577220 */ /* 0x000fe20000410000 */
[----:B------:R-:W-:Y:S01]  /*cee0*/  @P1 LEA R16, P2, R7, c[0x0][0x1c8], 0x1 ;  /* 0x0000720007101a11 */ /* 0x000fe200078408ff */
[----:B------:R-:W-:Y:S01]  /*cef0*/  FMUL.FTZ R88, R3, R88 ;  /* 0x0000005803587220 */ /* 0x000fe20000410000 */
[----:B------:R-:W-:Y:S01]  /*cf00*/  @P1 IADD3.X R6, R6, RZ, R239, P4, P3 ;  /* 0x000000ff06061210 */ /* 0x000fe200027e64ef */
[----:B------:R3:W-:Y:S01]  /*cf10*/  @P1 LDGSTS.E.BYPASS.LTC128B.128 [R248+0x4100], [R4.64], !P0 ;  /* 0x0410000004f81fae */ /* 0x0007e2000c101d46 */
[----:B------:R-:W-:Y:S01]  /*cf20*/  @P1 MOV R2, c[0x0][0x1e0] ;  /* 0x0000780000021a02 */ /* 0x000fe20000000f00 */
[----:B------:R4:W3:Y:S01]  /*cf30*/  MUFU.EX2 R239, R12 ;  /* 0x0000000c00ef7308 */ /* 0x0008e20000000800 */
[----:B------:R-:W-:Y:S01]  /*cf40*/  @P1 LEA.HI.X R17, R7, c[0x0][0x1cc], R6, 0x1, P2 ;  /* 0x0000730007111a11 */ /* 0x000fe200010f0c06 */
[C---:B------:R-:W-:Y:S01]  /*cf50*/  FMUL.FTZ R89, R3.reuse, R89 ;  /* 0x0000005903597220 */ /* 0x040fe20000410000 */
[C---:B------:R-:W-:Y:S01]  /*cf60*/  @P1 SHF.L.U32 R8, R2.reuse, 0x5, RZ ;  /* 0x0000000502081819 */ /* 0x040fe200000006ff */
[----:B-1----:R-:W-:Y:S01]  /*cf70*/  FMUL.FTZ R13, R3, R197 ;  /* 0x000000c5030d7220 */ /* 0x002fe20000410000 */
[----:B------:R-:W-:Y:S01]  /*cf80*/  @P1 SHF.L.U64.HI R9, R2, R250, c[0x0][0x1e4] ;  /* 0x0000790002091619 */ /* 0x000fe200000102fa */
[----:B------:R1:W-:Y:S01]  /*cf90*/  @P1 LDGSTS.E.BYPASS.LTC128B.128 [R248+0x6100], [R16.64], !P6 ;  /* 0x0610000010f81fae */ /* 0x0003e2000f101d46 */
[----:B------:R-:W-:Y:S01]  /*cfa0*/  @P1 IADD3 R6, P2, R4, R8, RZ ;  /* 0x0000000804061210 */ /* 0x000fe20007f5e0ff */
[----:B------:R-:W-:Y:S02]  /*cfb0*/  FMUL.FTZ R2, R182, c[0x0][0x2d0] ;  /* 0x0000b400b6027a20 */ /* 0x000fe40000410000 */
[----:B------:R-:W-:Y:S01]  /*cfc0*/  MUFU.EX2 R250, R37 ;  /* 0x0000002500fa7308 */ /* 0x000fe20000000800 */
[----:B------:R-:W-:Y:S01]  /*cfd0*/  @P1 IADD3.X R7, R5, R9, RZ, P2, !PT ;  /* 0x0000000905071210 */ /* 0x000fe200017fe4ff */
[--C-:B------:R-:W-:Y:S02]  /*cfe0*/  FFMA.FTZ R14, R14, c[0x0][0x2d0], -R2.reuse ;  /* 0x0000b4000e0e7a23 */ /* 0x100fe40000010802 */
[--C-:B------:R-:W-:Y:S02]  /*cff0*/  FFMA.FTZ R15, R15, c[0x0][0x2d0], -R2.reuse ;  /* 0x0000b4000f0f7a23 */ /* 0x100fe40000010802 */
[----:B------:R1:W-:Y:S01]  /*d000*/  @P1 LDGSTS.E.BYPASS.LTC128B.128 [R248+0x4900], [R6.64], !P0 ;  /* 0x0490000006f81fae */ /* 0x0003e2000c101d46 */
[--C-:B------:R-:W-:Y:S02]  /*d010*/  FFMA.FTZ R10, R10, c[0x0][0x2d0], -R2.reuse ;  /* 0x0000b4000a0a7a23 */ /* 0x100fe40000010802 */
[--C-:B------:R-:W-:Y:S01]  /*d020*/  FFMA.FTZ R11, R11, c[0x0][0x2d0], -R2.reuse ;  /* 0x0000b4000b0b7a23 */ /* 0x100fe20000010802 */
[----:B------:R1:W-:Y:S01]  /*d030*/  MUFU.EX2 R217, R14 ;  /* 0x0000000e00d97308 */ /* 0x0003e20000000800 */
[C---:B--2---:R-:W-:Y:S02]  /*d040*/  FMUL.FTZ R138, R0.reuse, R138 ;  /* 0x0000008a008a7220 */ /* 0x044fe40000410000 */
[----:B------:R-:W-:Y:S01]  /*d050*/  FMUL.FTZ R139, R0, R139 ;  /* 0x0000008b008b7220 */ /* 0x000fe20000410000 */
[----:B------:R2:W-:Y:S01]  /*d060*/  @P1 LDGSTS.E.BYPASS.LTC128B.128 [R248+0x6900], [R6.64+0x80], !P6 ;  /* 0x0690008006f81fae */ /* 0x0005e2000f101d46 */
[----:B---3--:R-:W-:Y:S01]  /*d070*/  @P1 IADD3 R4, P3, R6, R8, RZ ;  /* 0x0000000806041210 */ /* 0x008fe20007f7e0ff */
[----:B----4-:R-:W-:Y:S02]  /*d080*/  FMUL.FTZ R12, R3, R196 ;  /* 0x000000c4030c7220 */ /* 0x010fe40000410000 */
[----:B------:R-:W-:Y:S01]  /*d090*/  FMUL.FTZ R142, R0, R142 ;  /* 0x0000008e008e7220 */ /* 0x000fe20000410000 */
[----:B------:R-:W-:Y:S01]  /*d0a0*/  @P1 IADD3.X R5, R7, R9, RZ, P3, !PT ;  /* 0x0000000907051210 */ /* 0x000fe20001ffe4ff */
[----:B------:R3:W-:Y:S01]  /*d0b0*/  MUFU.EX2 R215, R10 ;  /* 0x0000000a00d77308 */ /* 0x0007e20000000800 */
[----:B------:R-:W-:Y:S01]  /*d0c0*/  @P1 IADD3 R8, P2, R4, R8, RZ ;  /* 0x0000000804081210 */ /* 0x000fe20007f5e0ff */
[----:B------:R-:W-:Y:S02]  /*d0d0*/  FMUL.FTZ R143, R0, R143 ;  /* 0x0000008f008f7220 */ /* 0x000fe40000410000 */
[----:B------:R4:W-:Y:S01]  /*d0e0*/  @P1 LDGSTS.E.BYPASS.LTC128B.128 [R248+0x5100], [R4.64], !P0 ;  /* 0x0510000004f81fae */ /* 0x0009e2000c101d46 */
[----:B------:R-:W-:Y:S01]  /*d0f0*/  @P1 IADD3.X R9, R5, R9, RZ, P2, !PT ;  /* 0x0000000905091210 */ /* 0x000fe200017fe4ff */
[C---:B-1----:R-:W-:Y:S02]  /*d100*/  FMUL.FTZ R16, R180.reuse, R200 ;  /* 0x000000c8b4107220 */ /* 0x042fe40000410000 */
[----:B------:R-:W-:Y:S02]  /*d110*/  FMUL.FTZ R17, R180, R201 ;  /* 0x000000c9b4117220 */ /* 0x000fe40000410000 */
[----:B------:R1:W1:Y:S01]  /*d120*/  MUFU.EX2 R218, R15 ;  /* 0x0000000f00da7308 */ /* 0x0002620000000800 */
[C---:B------:R-:W-:Y:S01]  /*d130*/  FMUL.FTZ R154, R0.reuse, R154 ;  /* 0x0000009a009a7220 */ /* 0x040fe20000410000 */
[----:B------:R4:W-:Y:S01]  /*d140*/  @P1 LDGSTS.E.BYPASS.LTC128B.128 [R248+0x7100], [R4.64+0x80], !P6 ;  /* 0x0710008004f81fae */ /* 0x0009e2000f101d46 */
[C---:B------:R-:W-:Y:S02]  /*d150*/  FMUL.FTZ R155, R0.reuse, R155 ;  /* 0x0000009b009b7220 */ /* 0x040fe40000410000 */
[C---:B------:R-:W-:Y:S02]  /*d160*/  FMUL.FTZ R14, R0.reuse, R198 ;  /* 0x000000c6000e7220 */ /* 0x040fe40000410000 */
[C---:B------:R-:W-:Y:S02]  /*d170*/  FMUL.FTZ R158, R0.reuse, R158 ;  /* 0x0000009e009e7220 */ /* 0x040fe40000410000 */
[C---:B------:R-:W-:Y:S01]  /*d180*/  FMUL.FTZ R159, R0.reuse, R159 ;  /* 0x0000009f009f7220 */ /* 0x040fe20000410000 */
[----:B------:R4:W-:Y:S01]  /*d190*/  @P1 LDGSTS.E.BYPASS.LTC128B.128 [R248+0x5900], [R8.64], !P0 ;  /* 0x0590000008f81fae */ /* 0x0009e2000c101d46 */
[----:B------:R4:W4:Y:S01]  /*d1a0*/  MUFU.EX2 R216, R11 ;  /* 0x0000000b00d87308 */ /* 0x0009220000000800 */
[----:B--2---:R-:W-:Y:S01]  /*d1b0*/  FMUL.FTZ R6, R181, R194 ;  /* 0x000000c2b5067220 */ /* 0x004fe20000410000 */
[----:B------:R-:W-:Y:S01]  /*d1c0*/  F2FP.PACK_AB R194, R225, R246 ;  /* 0x000000f6e1c2723e */ /* 0x000fe200000000ff */
[----:B------:R-:W-:Y:S01]  /*d1d0*/  FMUL.FTZ R7, R181, R195 ;  /* 0x000000c3b5077220 */ /* 0x000fe20000410000 */
[----:B------:R-:W-:Y:S01]  /*d1e0*/  F2FP.PACK_AB R195, R227, R247 ;  /* 0x000000f7e3c3723e */ /* 0x000fe200000000ff */
[----:B---3--:R-:W-:Y:S01]  /*d1f0*/  FMUL.FTZ R10, R0, R190 ;  /* 0x000000be000a7220 */ /* 0x008fe20000410000 */
[----:B------:R-:W-:Y:S01]  /*d200*/  F2FP.PACK_AB R190, R186, R239 ;  /* 0x000000efbabe723e */ /* 0x000fe200000000ff */
[----:B------:R2:W-:Y:S01]  /*d210*/  @P1 LDGSTS.E.BYPASS.LTC128B.128 [R248+0x7900], [R8.64+0x80], !P6 ;  /* 0x0790008008f81fae */ /* 0x0005e2000f101d46 */
[--C-:B------:R-:W-:Y:S02]  /*d220*/  FFMA.FTZ R26, R26, c[0x0][0x2d0], -R2.reuse ;  /* 0x0000b4001a1a7a23 */ /* 0x100fe40000010802 */
[--C-:B------:R-:W-:Y:S02]  /*d230*/  FFMA.FTZ R27, R27, c[0x0][0x2d0], -R2.reuse ;  /* 0x0000b4001b1b7a23 */ /* 0x100fe40000010802 */
[--C-:B------:R-:W-:Y:S02]  /*d240*/  FFMA.FTZ R42, R42, c[0x0][0x2d0], -R2.reuse ;  /* 0x0000b4002a2a7a23 */ /* 0x100fe40000010802 */
[----:B-1----:R-:W-:Y:S01]  /*d250*/  FMUL.FTZ R15, R0, R199 ;  /* 0x000000c7000f7220 */ /* 0x002fe20000410000 */
[----:B------:R-:W1:Y:S01]  /*d260*/  LDSM.16.MT88.4 R204, [R229] ;  /* 0x00000000e5cc783b */ /* 0x000e620000004200 */
[--C-:B------:R-:W-:Y:S02]  /*d270*/  FFMA.FTZ R46, R46, c[0x0][0x2d0], -R2.reuse ;  /* 0x0000b4002e2e7a23 */ /* 0x100fe40000010802 */
[C---:B----4-:R-:W-:Y:S01]  /*d280*/  FMUL.FTZ R4, R180.reuse, R192 ;  /* 0x000000c0b4047220 */ /* 0x050fe20000410000 */
[----:B------:R-:W-:Y:S01]  /*d290*/  F2FP.PACK_AB R192, R251, R219 ;  /* 0x000000dbfbc0723e */ /* 0x000fe200000000ff */
[----:B------:R-:W-:Y:S01]  /*d2a0*/  FMUL.FTZ R5, R180, R193 ;  /* 0x000000c1b4057220 */ /* 0x000fe20000410000 */
[----:B------:R-:W-:Y:S01]  /*d2b0*/  F2FP.PACK_AB R193, R224, R187 ;  /* 0x000000bbe0c1723e */ /* 0x000fe200000000ff */
[----:B------:R-:W-:Y:S01]  /*d2c0*/  FFMA.FTZ R47, R47, c[0x0][0x2d0], -R2 ;  /* 0x0000b4002f2f7a23 */ /* 0x000fe20000010802 */
[----:B------:R-:W3:Y:S01]  /*d2d0*/  LDSM.16.MT88.4 R208, [R230] ;  /* 0x00000000e6d0783b */ /* 0x000ee20000004200 */
[----:B------:R-:W-:Y:S01]  /*d2e0*/  FMUL.FTZ R11, R0, R191 ;  /* 0x000000bf000b7220 */ /* 0x000fe20000410000 */
[----:B------:R-:W-:Y:S01]  /*d2f0*/  F2FP.PACK_AB R191, R218, R217 ;  /* 0x000000d9dabf723e */ /* 0x000fe200000000ff */
[C---:B------:R-:W-:Y:S02]  /*d300*/  FMUL.FTZ R170, R0.reuse, R170 ;  /* 0x000000aa00aa7220 */ /* 0x040fe40000410000 */
[C---:B------:R-:W-:Y:S02]  /*d310*/  FMUL.FTZ R171, R0.reuse, R171 ;  /* 0x000000ab00ab7220 */ /* 0x040fe40000410000 */
[C---:B------:R-:W-:Y:S01]  /*d320*/  FMUL.FTZ R174, R0.reuse, R174 ;  /* 0x000000ae00ae7220 */ /* 0x040fe20000410000 */
[----:B------:R-:W4:Y:S01]  /*d330*/  LDSM.16.MT88.4 R196, [R233] ;  /* 0x00000000e9c4783b */ /* 0x000f220000004200 */
[----:B------:R-:W-:Y:S02]  /*d340*/  FMUL.FTZ R175, R0, R175 ;  /* 0x000000af00af7220 */ /* 0x000fe40000410000 */
[----:B--2---:R-:W-:Y:S01]  /*d350*/  FMUL.FTZ R8, R3, R188 ;  /* 0x000000bc03087220 */ /* 0x004fe20000410000 */
[----:B------:R-:W-:Y:S01]  /*d360*/  F2FP.PACK_AB R188, R245, R252 ;  /* 0x000000fcf5bc723e */ /* 0x000fe200000000ff */
[C---:B------:R-:W-:Y:S01]  /*d370*/  FMUL.FTZ R9, R3.reuse, R189 ;  /* 0x000000bd03097220 */ /* 0x040fe20000410000 */
[----:B------:R-:W-:Y:S01]  /*d380*/  F2FP.PACK_AB R189, R216, R215 ;  /* 0x000000d7d8bd723e */ /* 0x000fe200000000ff */
[C---:B------:R-:W-:Y:S01]  /*d390*/  FMUL.FTZ R74, R0.reuse, R74 ;  /* 0x0000004a004a7220 */ /* 0x040fe20000410000 */
[----:B------:R-:W2:Y:S01]  /*d3a0*/  LDSM.16.MT88.4 R200, [R232] ;  /* 0x00000000e8c8783b */ /* 0x000ea20000004200 */
[C---:B------:R-:W-:Y:S02]  /*d3b0*/  FMUL.FTZ R75, R0.reuse, R75 ;  /* 0x0000004b004b7220 */ /* 0x040fe40000410000 */
[C---:B------:R-:W-:Y:S02]  /*d3c0*/  FMUL.FTZ R78, R0.reuse, R78 ;  /* 0x0000004e004e7220 */ /* 0x040fe40000410000 */
[C---:B------:R-:W-:Y:S02]  /*d3d0*/  FMUL.FTZ R79, R0.reuse, R79 ;  /* 0x0000004f004f7220 */ /* 0x040fe40000410000 */
[C---:B------:R-:W-:Y:S01]  /*d3e0*/  FMUL.FTZ R90, R0.reuse, R90 ;  /* 0x0000005a005a7220 */ /* 0x040fe20000410000 */
[----:B------:R-:W0:Y:S01]  /*d3f0*/  LDGDEPBAR ;  /* 0x00000000000079af */ /* 0x000e220000000000 */
[C---:B------:R-:W-:Y:S02]  /*d400*/  FMUL.FTZ R91, R0.reuse, R91 ;  /* 0x0000005b005b7220 */ /* 0x040fe40000410000 */
[C---:B------:R-:W-:Y:S02]  /*d410*/  FMUL.FTZ R92, R3.reuse, R92 ;  /* 0x0000005c035c7220 */ /* 0x040fe40000410000 */
[----:B------:R-:W-:Y:S02]  /*d420*/  FMUL.FTZ R93, R3, R93 ;  /* 0x0000005d035d7220 */ /* 0x000fe40000410000 */
[C---:B------:R-:W-:Y:S01]  /*d430*/  FMUL.FTZ R94, R0.reuse, R94 ;  /* 0x0000005e005e7220 */ /* 0x040fe20000410000 */
[-C--:B-1----:R-:W-:Y:S05]  /*d440*/  HMMA.16816.F32 R4, R192, R204.reuse, R4 ;  /* 0x000000ccc004723c */ /* 0x082fea0000001804 */
[----:B------:R-:W-:Y:S02]  /*d450*/  FMUL.FTZ R95, R0, R95 ;  /* 0x0000005f005f7220 */ /* 0x000fe40000410000 */
[C---:B------:R-:W-:Y:S01]  /*d460*/  FMUL.FTZ R96, R180.reuse, R96 ;  /* 0x00000060b4607220 */ /* 0x040fe20000410000 */
[C---:B------:R-:W-:Y:S01]  /*d470*/  HMMA.16816.F32 R8, R188.reuse, R204, R8 ;  /* 0x000000ccbc08723c */ /* 0x040fe20000001808 */
[----:B------:R-:W1:Y:S03]  /*d480*/  MUFU.EX2 R204, R33 ;  /* 0x0000002100cc7308 */ /* 0x000e660000000800 */
[C---:B------:R-:W-:Y:S02]  /*d490*/  FMUL.FTZ R97, R180.reuse, R97 ;  /* 0x00000061b4617220 */ /* 0x040fe40000410000 */
[C---:B------:R-:W-:Y:S02]  /*d4a0*/  FMUL.FTZ R98, R181.reuse, R98 ;  /* 0x00000062b5627220 */ /* 0x040fe40000410000 */
[-C--:B------:R-:W-:Y:S04]  /*d4b0*/  HMMA.16816.F32 R12, R188, R206.reuse, R12 ;  /* 0x000000cebc0c723c */ /* 0x080fe8000000180c */
[C---:B------:R-:W-:Y:S02]  /*d4c0*/  FMUL.FTZ R99, R181.reuse, R99 ;  /* 0x00000063b5637220 */ /* 0x040fe40000410000 */
[C---:B------:R-:W-:Y:S02]  /*d4d0*/  FMUL.FTZ R100, R180.reuse, R100 ;  /* 0x00000064b4647220 */ /* 0x040fe40000410000 */
[C---:B------:R-:W-:Y:S01]  /*d4e0*/  HMMA.16816.F32 R16, R192.reuse, R206, R16 ;  /* 0x000000cec010723c */ /* 0x040fe20000001810 */
[----:B------:R-:W-:Y:S03]  /*d4f0*/  MUFU.EX2 R207, R26 ;  /* 0x0000001a00cf7308 */ /* 0x000fe60000000800 */
[----:B------:R-:W-:Y:S02]  /*d500*/  FMUL.FTZ R101, R180, R101 ;  /* 0x00000065b4657220 */ /* 0x000fe40000410000 */
[C---:B------:R-:W-:Y:S02]  /*d510*/  FMUL.FTZ R102, R181.reuse, R102 ;  /* 0x00000066b5667220 */ /* 0x040fe40000410000 */
[-C--:B---3--:R-:W-:Y:S03]  /*d520*/  HMMA.16816.F32 R132, R192, R208.reuse, R132 ;  /* 0x000000d0c084723c */ /* 0x088fe60000001884 */
[----:B------:R-:W4:Y:S01]  /*d530*/  MUFU.EX2 R206, R27 ;  /* 0x0000001b00ce7308 */ /* 0x000f220000000800 */
[----:B------:R-:W-:Y:S02]  /*d540*/  FMUL.FTZ R103, R181, R103 ;  /* 0x00000067b5677220 */ /* 0x000fe40000410000 */
[C---:B------:R-:W-:Y:S02]  /*d550*/  FMUL.FTZ R104, R3.reuse, R104 ;  /* 0x0000006803687220 */ /* 0x040fe40000410000 */
[C---:B------:R-:W-:Y:S04]  /*d560*/  HMMA.16816.F32 R136, R188.reuse, R208, R136 ;  /* 0x000000d0bc88723c */ /* 0x040fe80000001888 */
[C---:B------:R-:W-:Y:S01]  /*d570*/  FMUL.FTZ R105, R3.reuse, R105 ;  /* 0x0000006903697220 */ /* 0x040fe20000410000 */
[----:B------:R-:W-:Y:S01]  /*d580*/  MUFU.EX2 R208, R32 ;  /* 0x0000002000d07308 */ /* 0x000fe20000000800 */
[C---:B------:R-:W-:Y:S02]  /*d590*/  FMUL.FTZ R106, R0.reuse, R106 ;  /* 0x0000006a006a7220 */ /* 0x040fe40000410000 */
[-C--:B------:R-:W-:Y:S04]  /*d5a0*/  HMMA.16816.F32 R140, R188, R210.reuse, R140 ;  /* 0x000000d2bc8c723c */ /* 0x080fe8000000188c */
[C---:B------:R-:W-:Y:S02]  /*d5b0*/  FMUL.FTZ R107, R0.reuse, R107 ;  /* 0x0000006b006b7220 */ /* 0x040fe40000410000 */
[C---:B------:R-:W-:Y:S01]  /*d5c0*/  FMUL.FTZ R108, R3.reuse, R108 ;  /* 0x0000006c036c7220 */ /* 0x040fe20000410000 */
[----:B------:R-:W-:Y:S01]  /*d5d0*/  MUFU.EX2 R209, R34 ;  /* 0x0000002200d17308 */ /* 0x000fe20000000800 */
[C---:B------:R-:W-:Y:S04]  /*d5e0*/  HMMA.16816.F32 R144, R192.reuse, R210, R144 ;  /* 0x000000d2c090723c */ /* 0x040fe80000001890 */
[----:B------:R-:W-:Y:S02]  /*d5f0*/  FMUL.FTZ R109, R3, R109 ;  /* 0x0000006d036d7220 */ /* 0x000fe40000410000 */
[C---:B------:R-:W-:Y:S02]  /*d600*/  FMUL.FTZ R110, R0.reuse, R110 ;  /* 0x0000006e006e7220 */ /* 0x040fe40000410000 */
[-C--:B----4-:R-:W-:Y:S01]  /*d610*/  HMMA.16816.F32 R148, R192, R196.reuse, R148 ;  /* 0x000000c4c094723c */ /* 0x090fe20000001894 */
[----:B------:R4:W1:Y:S03]  /*d620*/  MUFU.EX2 R210, R23 ;  /* 0x0000001700d27308 */ /* 0x0008660000000800 */
[----:B------:R-:W-:Y:S02]  /*d630*/  FMUL.FTZ R111, R0, R111 ;  /* 0x0000006f006f7220 */ /* 0x000fe40000410000 */
[C---:B------:R-:W-:Y:S02]  /*d640*/  FMUL.FTZ R112, R180.reuse, R112 ;  /* 0x00000070b4707220 */ /* 0x040fe40000410000 */
[C---:B------:R-:W-:Y:S03]  /*d650*/  HMMA.16816.F32 R152, R188.reuse, R196, R152 ;  /* 0x000000c4bc98723c */ /* 0x040fe60000001898 */
[----:B------:R-:W-:Y:S01]  /*d660*/  MUFU.EX2 R211, R45 ;  /* 0x0000002d00d37308 */ /* 0x000fe20000000800 */
        /* <DEDUP_REMOVED lines=9> */
[-C--:B--2---:R-:W-:Y:S01]  /*d700*/  HMMA.16816.F32 R164, R192, R200.reuse, R164 ;  /* 0x000000c8c0a4723c */ /* 0x084fe200000018a4 */
[----:B----4-:R-:W-:Y:S03]  /*d710*/  LDSM.16.MT88.4 R20, [R233+0x2000] ;  /* 0x00200000e914783b */ /* 0x010fe60000004200 */
[----:B------:R-:W-:Y:S02]  /*d720*/  FMUL.FTZ R119, R181, R119 ;  /* 0x00000077b5777220 */ /* 0x000fe40000410000 */
[C---:B------:R-:W-:Y:S02]  /*d730*/  FMUL.FTZ R120, R3.reuse, R120 ;  /* 0x0000007803787220 */ /* 0x040fe40000410000 */
        /* <DEDUP_REMOVED lines=13> */
[----:B------:R-:W-:Y:S02]  /*d810*/  FMUL.FTZ R129, R180, R129 ;  /* 0x00000081b4817220 */ /* 0x000fe40000410000 */
[C---:B------:R-:W-:Y:S01]  /*d820*/  FMUL.FTZ R130, R181.reuse, R130 ;  /* 0x00000082b5827220 */ /* 0x040fe20000410000 */
[C---:B------:R-:W-:Y:S01]  /*d830*/  HMMA.16816.F32 R72, R188.reuse, R196, R72 ;  /* 0x000000c4bc48723c */ /* 0x040fe20000001848 */
[----:B------:R-:W-:Y:S03]  /*d840*/  MUFU.EX2 R196, R24 ;  /* 0x0000001800c47308 */ /* 0x000fe60000000800 */
[----:B------:R-:W-:Y:S02]  /*d850*/  FMUL.FTZ R131, R181, R131 ;  /* 0x00000083b5837220 */ /* 0x000fe40000410000 */
[----:B------:R-:W-:Y:S01]  /*d860*/  FFMA.FTZ R41, R41, c[0x0][0x2d0], -R212 ;  /* 0x0000b40029297a23 */ /* 0x000fe200000108d4 */
[----:B------:R-:W-:Y:S01]  /*d870*/  MOV R197, R222 ;  /* 0x000000de00c57202 */ /* 0x000fe20000000f00 */
[-C--:B------:R-:W-:Y:S04]  /*d880*/  HMMA.16816.F32 R76, R188, R198.reuse, R76 ;  /* 0x000000c6bc4c723c */ /* 0x080fe8000000184c */
[--C-:B------:R-:W-:Y:S02]  /*d890*/  FFMA.FTZ R50, R50, c[0x0][0x2d0], -R213.reuse ;  /* 0x0000b40032327a23 */ /* 0x100fe400000108d5 */
[--C-:B------:R-:W-:Y:S02]  /*d8a0*/  FFMA.FTZ R51, R51, c[0x0][0x2d0], -R213.reuse ;  /* 0x0000b40033337a23 */ /* 0x100fe400000108d5 */
[C---:B------:R-:W-:Y:S01]  /*d8b0*/  HMMA.16816.F32 R80, R192.reuse, R198, R80 ;  /* 0x000000c6c050723c */ /* 0x040fe20000001850 */
[----:B------:R1:W-:Y:S03]  /*d8c0*/  MUFU.EX2 R199, R25 ;  /* 0x0000001900c77308 */ /* 0x0003e60000000800 */
[----:B------:R-:W-:Y:S02]  /*d8d0*/  FFMA.FTZ R43, R43, c[0x0][0x2d0], -R2 ;  /* 0x0000b4002b2b7a23 */ /* 0x000fe40000010802 */
[--C-:B------:R-:W-:Y:S02]  /*d8e0*/  FFMA.FTZ R40, R40, c[0x0][0x2d0], -R212.reuse ;  /* 0x0000b40028287a23 */ /* 0x100fe400000108d4 */
[-C--:B--2---:R-:W-:Y:S03]  /*d8f0*/  HMMA.16816.F32 R84, R192, R200.reuse, R84 ;  /* 0x000000c8c054723c */ /* 0x084fe60000001854 */
[----:B------:R2:W-:Y:S01]  /*d900*/  MUFU.EX2 R222, R50 ;  /* 0x0000003200de7308 */ /* 0x0005e20000000800 */
[--C-:B------:R-:W-:Y:S02]  /*d910*/  FFMA.FTZ R44, R44, c[0x0][0x2d0], -R212.reuse ;  /* 0x0000b4002c2c7a23 */ /* 0x100fe400000108d4 */
[--C-:B------:R-:W-:Y:S02]  /*d920*/  FFMA.FTZ R57, R57, c[0x0][0x2d0], -R212.reuse ;  /* 0x0000b40039397a23 */ /* 0x100fe400000108d4 */
[C---:B------:R-:W-:Y:S04]  /*d930*/  HMMA.16816.F32 R88, R188.reuse, R200, R88 ;  /* 0x000000c8bc58723c */ /* 0x040fe80000001858 */
[--C-:B------:R-:W-:Y:S01]  /*d940*/  FFMA.FTZ R28, R28, c[0x0][0x2d0], -R212.reuse ;  /* 0x0000b4001c1c7a23 */ /* 0x100fe200000108d4 */
[----:B------:R4:W4:Y:S01]  /*d950*/  MUFU.EX2 R200, R35 ;  /* 0x0000002300c87308 */ /* 0x0009220000000800 */
[----:B------:R-:W-:Y:S02]  /*d960*/  FFMA.FTZ R29, R29, c[0x0][0x2d0], -R212 ;  /* 0x0000b4001d1d7a23 */ /* 0x000fe400000108d4 */
[-C--:B------:R-:W-:Y:S01]  /*d970*/  HMMA.16816.F32 R92, R188, R202.reuse, R92 ;  /* 0x000000cabc5c723c */ /* 0x080fe2000000185c */
[----:B-1----:R-:W-:Y:S03]  /*d980*/  LDSM.16.MT88.4 R24, [R229+0x800] ;  /* 0x00080000e518783b */ /* 0x002fe60000004200 */
[--C-:B------:R-:W-:Y:S02]  /*d990*/  FFMA.FTZ R30, R30, c[0x0][0x2d0], -R2.reuse ;  /* 0x0000b4001e1e7a23 */ /* 0x100fe40000010802 */
[----:B------:R-:W-:Y:S01]  /*d9a0*/  FFMA.FTZ R31, R31, c[0x0][0x2d0], -R2 ;  /* 0x0000b4001f1f7a23 */ /* 0x000fe20000010802 */
[----:B------:R-:W1:Y:S01]  /*d9b0*/  MUFU.EX2 R201, R28 ;  /* 0x0000001c00c97308 */ /* 0x000e620000000800 */
[C---:B------:R-:W-:Y:S01]  /*d9c0*/  HMMA.16816.F32 R96, R192.reuse, R202, R96 ;  /* 0x000000cac060723c */ /* 0x040fe20000001860 */
[----:B------:R-:W3:Y:S03]  /*d9d0*/  LDL.LU R202, [R1+0x1c] ;  /* 0x00001c0001ca7983 */ /* 0x000ee60000300800 */
[--C-:B--2---:R-:W-:Y:S02]  /*d9e0*/  FFMA.FTZ R50, R64, c[0x0][0x2d0], -R214.reuse ;  /* 0x0000b40040327a23 */ /* 0x104fe400000108d6 */
[--C-:B------:R-:W-:Y:S01]  /*d9f0*/  FFMA.FTZ R49, R49, c[0x0][0x2d0], -R214.reuse ;  /* 0x0000b40031317a23 */ /* 0x100fe200000108d6 */
[----:B------:R-:W-:Y:S01]  /*da00*/  MOV R203, R204 ;  /* 0x000000cc00cb7202 */ /* 0x000fe20000000f00 */
[-C--:B------:R-:W-:Y:S01]  /*da10*/  HMMA.16816.F32 R100, R192, R20.reuse, R100 ;  /* 0x00000014c064723c */ /* 0x080fe20000001864 */
[----:B------:R-:W-:Y:S03]  /*da20*/  MUFU.EX2 R64, R47 ;  /* 0x0000002f00407308 */ /* 0x000fe60000000800 */
[----:B------:R-:W-:Y:S01]  /*da30*/  FFMA.FTZ R52, R52, c[0x0][0x2d0], -R214 ;  /* 0x0000b40034347a23 */ /* 0x000fe200000108d6 */
[----:B----4-:R-:W2:Y:S01]  /*da40*/  LDSM.16.MT88.4 R32, [R232+0x2000] ;  /* 0x00200000e820783b */ /* 0x010ea20000004200 */
[--C-:B------:R-:W-:Y:S02]  /*da50*/  FFMA.FTZ R60, R60, c[0x0][0x2d0], -R212.reuse ;  /* 0x0000b4003c3c7a23 */ /* 0x100fe400000108d4 */
[C---:B------:R-:W-:Y:S03]  /*da60*/  HMMA.16816.F32 R104, R188.reuse, R20, R104 ;  /* 0x00000014bc68723c */ /* 0x040fe60000001868 */
[----:B------:R4:W-:Y:S01]  /*da70*/  MUFU.EX2 R223, R51 ;  /* 0x0000003300df7308 */ /* 0x0009e20000000800 */
[--C-:B------:R-:W-:Y:S02]  /*da80*/  FFMA.FTZ R66, R66, c[0x0][0x2d0], -R213.reuse ;  /* 0x0000b40042427a23 */ /* 0x100fe400000108d5 */
[--C-:B------:R-:W-:Y:S02]  /*da90*/  FFMA.FTZ R56, R56, c[0x0][0x2d0], -R212.reuse ;  /* 0x0000b40038387a23 */ /* 0x100fe400000108d4 */
[-C--:B------:R-:W-:Y:S04]  /*daa0*/  HMMA.16816.F32 R108, R188, R22.reuse, R108 ;  /* 0x00000016bc6c723c */ /* 0x080fe8000000186c */
[----:B------:R-:W-:Y:S01]  /*dab0*/  FFMA.FTZ R212, R61, c[0x0][0x2d0], -R212 ;  /* 0x0000b4003dd47a23 */ /* 0x000fe200000108d4 */
[----:B------:R1:W1:Y:S03]  /*dac0*/  MUFU.EX2 R198, R29 ;  /* 0x0000001d00c67308 */ /* 0x0002660000000800 */
[C---:B------:R-:W-:Y:S07]  /*dad0*/  HMMA.16816.F32 R112, R192.reuse, R22, R112 ;  /* 0x00000016c070723c */ /* 0x040fee0000001870 */
[----:B------:R-:W-:Y:S01]  /*dae0*/  MUFU.EX2 R212, R212 ;  /* 0x000000d400d47308 */ /* 0x000fe20000000800 */
[--C-:B----4-:R-:W-:Y:S09]  /*daf0*/  FFMA.FTZ R51, R65, c[0x0][0x2d0], -R214.reuse ;  /* 0x0000b40041337a23 */ /* 0x110ff200000108d6 */
[----:B------:R-:W-:Y:S01]  /*db00*/  MUFU.EX2 R65, R46 ;  /* 0x0000002e00417308 */ /* 0x000fe20000000800 */
[-C--:B--2---:R-:W-:Y:S03]  /*db10*/  HMMA.16816.F32 R116, R192, R32.reuse, R116 ;  /* 0x00000020c074723c */ /* 0x084fe60000001874 */
[----:B-1----:R-:W-:Y:S06]  /*db20*/  F2FP.PACK_AB R29, R206, R207 ;  /* 0x000000cfce1d723e */ /* 0x002fec00000000ff */
[----:B------:R1:W-:Y:S01]  /*db30*/  MUFU.EX2 R204, R30 ;  /* 0x0000001e00cc7308 */ /* 0x0003e20000000800 */
[C---:B------:R-:W-:Y:S08]  /*db40*/  HMMA.16816.F32 R120, R188.reuse, R32, R120 ;  /* 0x00000020bc78723c */ /* 0x040ff00000001878 */
[-C--:B------:R-:W-:Y:S01]  /*db50*/  HMMA.16816.F32 R124, R188, R34.reuse, R124 ;  /* 0x00000022bc7c723c */ /* 0x080fe2000000187c */
[----:B------:R-:W2:Y:S01]  /*db60*/  MUFU.EX2 R205, R31 ;  /* 0x0000001f00cd7308 */ /* 0x000ea20000000800 */
[----:B------:R-:W4:Y:S05]  /*db70*/  LDL.LU R190, [R1+0x20] ;  /* 0x0000200001be7983 */ /* 0x000f2a0000300800 */
[----:B------:R-:W-:Y:S01]  /*db80*/  MOV R191, R220 ;  /* 0x000000dc00bf7202 */ /* 0x000fe20000000f00 */
[----:B------:R-:W-:Y:S01]  /*db90*/  HMMA.16816.F32 R128, R192, R34, R128 ;  /* 0x00000022c080723c */ /* 0x000fe20000001880 */
[----:B------:R-:W2:Y:S02]  /*dba0*/  LDSM.16.MT88.4 R32, [R230+0x800] ;  /* 0x00080000e620783b */ /* 0x000ea40000004200 */
[----:B------:R1:W-:Y:S01]  /*dbb0*/  MUFU.EX2 R220, R40 ;  /* 0x0000002800dc7308 */ /* 0x0003e20000000800 */
[----:B------:R-:W-:Y:S02]  /*dbc0*/  MOV R188, R221 ;  /* 0x000000dd00bc7202 */ /* 0x000fe40000000f00 */
[----:B------:R-:W-:Y:S02]  /*dbd0*/  MOV R189, R210 ;  /* 0x000000d200bd7202 */ /* 0x000fe40000000f00 */
[----:B------:R-:W-:Y:S04]  /*dbe0*/  MOV R193, R209 ;  /* 0x000000d100c17202 */ /* 0x000fe80000000f00 */
[----:B------:R-:W-:Y:S01]  /*dbf0*/  MOV R194, R208 ;  /* 0x000000d000c27202 */ /* 0x000fe20000000f00 */
[----:B------:R2:W2:Y:S01]  /*dc00*/  MUFU.EX2 R221, R41 ;  /* 0x0000002900dd7308 */ /* 0x0004a20000000800 */
[----:B------:R-:W-:Y:S02]  /*dc10*/  F2FP.PACK_AB R23, R200, R193 ;  /* 0x000000c1c817723e */ /* 0x000fe400000000ff */
[----:B------:R-:W-:Y:S02]  /*dc20*/  F2FP.PACK_AB R22, R203, R194 ;  /* 0x000000c2cb16723e */ /* 0x000fe400000000ff */
[----:B------:R-:W-:Y:S02]  /*dc30*/  F2FP.PACK_AB R20, R188, R197 ;  /* 0x000000c5bc14723e */ /* 0x000fe400000000ff */
[----:B------:R-:W-:Y:S02]  /*dc40*/  F2FP.PACK_AB R21, R189, R191 ;  /* 0x000000bfbd15723e */ /* 0x000fe400000000ff */
[----:B------:R-:W-:Y:S01]  /*dc50*/  MOV R192, R201 ;  /* 0x000000c900c07202 */ /* 0x000fe20000000f00 */
[----:B------:R-:W-:Y:S01]  /*dc60*/  MUFU.EX2 R66, R66 ;  /* 0x0000004200427308 */ /* 0x000fe20000000800 */
[----:B------:R-:W-:Y:S02]  /*dc70*/  MOV R195, R199 ;  /* 0x000000c700c37202 */ /* 0x000fe40000000f00 */
[----:B------:R-:W-:Y:S01]  /*dc80*/  MOV R201, R251 ;  /* 0x000000fb00c97202 */ /* 0x000fe20000000f00 */
[-C--:B------:R-:W-:Y:S05]  /*dc90*/  HMMA.16816.F32 R4, R20, R24.reuse, R4 ;  /* 0x000000181404723c */ /* 0x080fea0000001804 */
[----:B------:R-:W-:Y:S01]  /*dca0*/  F2FP.PACK_AB R28, R195, R196 ;  /* 0x000000c4c31c723e */ /* 0x000fe200000000ff */
[----:B------:R-:W-:Y:S01]  /*dcb0*/  MUFU.EX2 R251, R36 ;  /* 0x0000002400fb7308 */ /* 0x000fe20000000800 */
[----:B-1----:R-:W-:Y:S01]  /*dcc0*/  F2FP.PACK_AB R30, R198, R192 ;  /* 0x000000c0c61e723e */ /* 0x002fe200000000ff */
[----:B------:R-:W-:Y:S01]  /*dcd0*/  FFMA.FTZ R40, R53, c[0x0][0x2d0], -R214 ;  /* 0x0000b40035287a23 */ /* 0x000fe200000108d6 */
[----:B--2---:R-:W-:Y:S03]  /*dce0*/  F2FP.PACK_AB R31, R205, R204 ;  /* 0x000000cccd1f723e */ /* 0x004fe600000000ff */
[----:B------:R-:W-:Y:S01]  /*dcf0*/  MOV R41, R187 ;  /* 0x000000bb00297202 */ /* 0x000fe20000000f00 */
[--C-:B------:R-:W-:Y:S01]  /*dd00*/  FFMA.FTZ R53, R62, c[0x0][0x2d0], -R2.reuse ;  /* 0x0000b4003e357a23 */ /* 0x100fe20000010802 */
[----:B------:R-:W-:Y:S02]  /*dd10*/  MOV R199, R225 ;  /* 0x000000e100c77202 */ /* 0x000fe40000000f00 */
[C---:B------:R-:W-:Y:S01]  /*dd20*/  HMMA.16816.F32 R8, R28.reuse, R24, R8 ;  /* 0x000000181c08723c */ /* 0x040fe20000001808 */
[----:B------:R1:W-:Y:S03]  /*dd30*/  MUFU.EX2 R225, R48 ;  /* 0x0000003000e17308 */ /* 0x0003e60000000800 */
[----:B------:R-:W-:Y:S02]  /*dd40*/  MOV R210, R186 ;  /* 0x000000ba00d27202 */ /* 0x000fe40000000f00 */
[----:B------:R-:W-:Y:S02]  /*dd50*/  MOV R209, R227 ;  /* 0x000000e300d17202 */ /* 0x000fe40000000f00 */
[-C--:B------:R-:W-:Y:S03]  /*dd60*/  HMMA.16816.F32 R12, R28, R26.reuse, R12 ;  /* 0x0000001a1c0c723c */ /* 0x080fe6000000180c */
[----:B------:R2:W-:Y:S01]  /*dd70*/  MUFU.EX2 R186, R42 ;  /* 0x0000002a00ba7308 */ /* 0x0005e20000000800 */
[----:B------:R-:W-:Y:S02]  /*dd80*/  MOV R208, R224 ;  /* 0x000000e000d07202 */ /* 0x000fe40000000f00 */
[----:B------:R-:W-:Y:S02]  /*dd90*/  MOV R214, R198 ;  /* 0x000000c600d67202 */ /* 0x000fe40000000f00 */
[C---:B------:R-:W-:Y:S01]  /*dda0*/  HMMA.16816.F32 R16, R20.reuse, R26, R16 ;  /* 0x0000001a1410723c */ /* 0x040fe20000001810 */
[----:B------:R-:W2:Y:S03]  /*ddb0*/  LDSM.16.MT88.4 R24, [R233+0x800] ;  /* 0x00080000e918783b */ /* 0x000ea60000004200 */
[----:B------:R-:W-:Y:S01]  /*ddc0*/  MOV R198, R199 ;  /* 0x000000c700c67202 */ /* 0x000fe20000000f00 */
[----:B------:R2:W-:Y:S01]  /*ddd0*/  MUFU.EX2 R227, R38 ;  /* 0x0000002600e37308 */ /* 0x0005e20000000800 */
[----:B------:R-:W-:Y:S02]  /*dde0*/  MOV R199, R210 ;  /* 0x000000d200c77202 */ /* 0x000fe40000000f00 */
[-C--:B------:R-:W-:Y:S01]  /*ddf0*/  HMMA.16816.F32 R132, R20, R32.reuse, R132 ;  /* 0x000000201484723c */ /* 0x080fe20000001884 */
[----:B-1----:R-:W3:Y:S06]  /*de00*/  LDL.LU R48, [R1+0x18] ;  /* 0x0000180001307983 */ /* 0x002eec0000300800 */
[----:B------:R-:W-:Y:S01]  /*de10*/  MUFU.EX2 R62, R50 ;  /* 0x00000032003e7308 */ /* 0x000fe20000000800 */
[C---:B------:R-:W-:Y:S01]  /*de20*/  HMMA.16816.F32 R136, R28.reuse, R32, R136 ;  /* 0x000000201c88723c */ /* 0x040fe20000001888 */
[----:B--2---:R-:W2:Y:S07]  /*de30*/  LDL.LU R42, [R1+0x4] ;  /* 0x00000400012a7983 */ /* 0x004eae0000300800 */
[-C--:B------:R-:W-:Y:S01]  /*de40*/  HMMA.16816.F32 R140, R28, R34.reuse, R140 ;  /* 0x000000221c8c723c */ /* 0x080fe2000000188c */
[----:B------:R1:W1:Y:S01]  /*de50*/  MUFU.EX2 R187, R43 ;  /* 0x0000002b00bb7308 */ /* 0x0002620000000800 */
[----:B------:R-:W-:Y:S06]  /*de60*/  LDSM.16.MT88.4 R36, [R230+0x1000] ;  /* 0x00100000e624783b */ /* 0x000fec0000004200 */
[C---:B------:R-:W-:Y:S03]  /*de70*/  HMMA.16816.F32 R144, R20.reuse, R34, R144 ;  /* 0x000000221490723c */ /* 0x040fe60000001890 */
[----:B------:R1:W-:Y:S01]  /*de80*/  MUFU.EX2 R224, R49 ;  /* 0x0000003100e07308 */ /* 0x0003e20000000800 */
[----:B------:R-:W1:Y:S04]  /*de90*/  LDSM.16.MT88.4 R32, [R232+0x800] ;  /* 0x00080000e820783b */ /* 0x000e680000004200 */
[-C--:B------:R-:W-:Y:S05]  /*dea0*/  HMMA.16816.F32 R148, R20, R24.reuse, R148 ;  /* 0x000000181494723c */ /* 0x080fea0000001894 */
[----:B------:R-:W-:Y:S03]  /*deb0*/  MUFU.EX2 R210, R52 ;  /* 0x0000003400d27308 */ /* 0x000fe60000000800 */
[C---:B------:R-:W-:Y:S04]  /*dec0*/  HMMA.16816.F32 R152, R28.reuse, R24, R152 ;  /* 0x000000181c98723c */ /* 0x040fe80000001898 */
[----:B-1----:R-:W-:Y:S03]  /*ded0*/  MOV R43, R219 ;  /* 0x000000db002b7202 */ /* 0x002fe60000000f00 */
[----:B------:R1:W1:Y:S01]  /*dee0*/  MUFU.EX2 R219, R44 ;  /* 0x0000002c00db7308 */ /* 0x0002620000000800 */
[-C--:B------:R-:W-:Y:S04]  /*def0*/  HMMA.16816.F32 R156, R28, R26.reuse, R156 ;  /* 0x0000001a1c9c723c */ /* 0x080fe8000000189c */
[--C-:B------:R-:W-:Y:S02]  /*df00*/  FFMA.FTZ R49, R55, c[0x0][0x2d0], -R213.reuse ;  /* 0x0000b40037317a23 */ /* 0x100fe400000108d5 */
[--C-:B------:R-:W-:Y:S02]  /*df10*/  FFMA.FTZ R55, R58, c[0x0][0x2d0], -R2.reuse ;  /* 0x0000b4003a377a23 */ /* 0x100fe40000010802 */
[C---:B------:R-:W-:Y:S01]  /*df20*/  HMMA.16816.F32 R160, R20.reuse, R26, R160 ;  /* 0x0000001a14a0723c */ /* 0x040fe200000018a0 */
[----:B------:R-:W1:Y:S01]  /*df30*/  LDSM.16.MT88.4 R24, [R229+0x2800] ;  /* 0x00280000e518783b */ /* 0x000e620000004200 */
[----:B------:R1:W-:Y:S06]  /*df40*/  MUFU.EX2 R58, R60 ;  /* 0x0000003c003a7308 */ /* 0x0003ec0000000800 */
[-C--:B------:R-:W-:Y:S04]  /*df50*/  HMMA.16816.F32 R164, R20, R32.reuse, R164 ;  /* 0x0000002014a4723c */ /* 0x080fe800000018a4 */
[----:B------:R-:W-:Y:S01]  /*df60*/  MUFU.EX2 R53, R53 ;  /* 0x0000003500357308 */ /* 0x000fe20000000800 */
[--C-:B-1----:R-:W-:Y:S02]  /*df70*/  FFMA.FTZ R44, R54, c[0x0][0x2d0], -R213.reuse ;  /* 0x0000b400362c7a23 */ /* 0x102fe400000108d5 */
[----:B------:R-:W-:Y:S02]  /*df80*/  FFMA.FTZ R213, R67, c[0x0][0x2d0], -R213 ;  /* 0x0000b40043d57a23 */ /* 0x000fe400000108d5 */
[--C-:B------:R-:W-:Y:S01]  /*df90*/  FFMA.FTZ R54, R59, c[0x0][0x2d0], -R2.reuse ;  /* 0x0000b4003b367a23 */ /* 0x100fe20000010802 */
[C---:B------:R-:W-:Y:S04]  /*dfa0*/  HMMA.16816.F32 R168, R28.reuse, R32, R168 ;  /* 0x000000201ca8723c */ /* 0x040fe800000018a8 */
[----:B------:R1:W-:Y:S01]  /*dfb0*/  MUFU.EX2 R67, R49 ;  /* 0x0000003100437308 */ /* 0x0003e20000000800 */
[----:B------:R-:W-:Y:S01]  /*dfc0*/  FFMA.FTZ R2, R63, c[0x0][0x2d0], -R2 ;  /* 0x0000b4003f027a23 */ /* 0x000fe20000010802 */
[----:B------:R-:W-:Y:S02]  /*dfd0*/  MOV R60, R192 ;  /* 0x000000c0003c7202 */ /* 0x000fe40000000f00 */
[-C--:B------:R-:W-:Y:S06]  /*dfe0*/  HMMA.16816.F32 R172, R28, R34.reuse, R172 ;  /* 0x000000221cac723c */ /* 0x080fec00000018ac */
[----:B------:R-:W-:Y:S02]  /*dff0*/  MUFU.EX2 R63, R51 ;  /* 0x00000033003f7308 */ /* 0x000fe40000000800 */
[C---:B------:R-:W-:Y:S01]  /*e000*/  HMMA.16816.F32 R176, R20.reuse, R34, R176 ;  /* 0x0000002214b0723c */ /* 0x040fe200000018b0 */
[----:B------:R-:W1:Y:S07]  /*e010*/  LDSM.16.MT88.4 R32, [R230+0x2800] ;  /* 0x00280000e620783b */ /* 0x000e6e0000004200 */
[----:B------:R-:W-:Y:S01]  /*e020*/  MUFU.EX2 R52, R2 ;  /* 0x0000000200347308 */ /* 0x000fe20000000800 */
[-C--:B------:R-:W-:Y:S03]  /*e030*/  HMMA.16816.F32 R68, R20, R24.reuse, R68 ;  /* 0x000000181444723c */ /* 0x080fe60000001844 */
[----:B-1----:R-:W-:Y:S05]  /*e040*/  MOV R49, R201 ;  /* 0x000000c900317202 */ /* 0x002fea0000000f00 */
[C---:B------:R-:W-:Y:S01]  /*e050*/  HMMA.16816.F32 R72, R28.reuse, R24, R72 ;  /* 0x000000181c48723c */ /* 0x040fe20000001848 */
[----:B------:R-:W-:Y:S07]  /*e060*/  MUFU.EX2 R213, R213 ;  /* 0x000000d500d57308 */ /* 0x000fee0000000800 */
[-C--:B------:R-:W-:Y:S03]  /*e070*/  HMMA.16816.F32 R76, R28, R26.reuse, R76 ;  /* 0x0000001a1c4c723c */ /* 0x080fe6000000184c */
[----:B------:R-:W-:Y:S05]  /*e080*/  MUFU.EX2 R59, R57 ;  /* 0x00000039003b7308 */ /* 0x000fea0000000800 */
[C---:B------:R-:W-:Y:S01]  /*e090*/  HMMA.16816.F32 R80, R20.reuse, R26, R80 ;  /* 0x0000001a1450723c */ /* 0x040fe20000001850 */
[----:B------:R-:W1:Y:S04]  /*e0a0*/  LDSM.16.MT88.4 R24, [R233+0x2800] ;  /* 0x00280000e918783b */ /* 0x000e680000004200 */
[----:B------:R1:W1:Y:S03]  /*e0b0*/  MUFU.EX2 R61, R56 ;  /* 0x00000038003d7308 */ /* 0x0002660000000800 */
[-C--:B------:R-:W-:Y:S07]  /*e0c0*/  HMMA.16816.F32 R84, R20, R32.reuse, R84 ;  /* 0x000000201454723c */ /* 0x080fee0000001854 */
[----:B------:R-:W-:Y:S01]  /*e0d0*/  MUFU.EX2 R55, R55 ;  /* 0x0000003700377308 */ /* 0x000fe20000000800 */
[C---:B------:R-:W-:Y:S08]  /*e0e0*/  HMMA.16816.F32 R88, R28.reuse, R32, R88 ;  /* 0x000000201c58723c */ /* 0x040ff00000001858 */
[-C--:B------:R-:W-:Y:S01]  /*e0f0*/  HMMA.16816.F32 R92, R28, R34.reuse, R92 ;  /* 0x000000221c5c723c */ /* 0x080fe2000000185c */
[----:B------:R-:W2:Y:S07]  /*e100*/  MUFU.EX2 R54, R54 ;  /* 0x0000003600367308 */ /* 0x000eae0000000800 */
[C---:B------:R-:W-:Y:S01]  /*e110*/  HMMA.16816.F32 R96, R20.reuse, R34, R96 ;  /* 0x000000221460723c */ /* 0x040fe20000001860 */
[----:B------:R-:W4:Y:S07]  /*e120*/  LDSM.16.MT88.4 R32, [R232+0x2800] ;  /* 0x00280000e820783b */ /* 0x000f2e0000004200 */
[-C--:B-1----:R-:W-:Y:S08]  /*e130*/  HMMA.16816.F32 R100, R20, R24.reuse, R100 ;  /* 0x000000181464723c */ /* 0x082ff00000001864 */
[C---:B------:R-:W-:Y:S08]  /*e140*/  HMMA.16816.F32 R104, R28.reuse, R24, R104 ;  /* 0x000000181c68723c */ /* 0x040ff00000001868 */
[-C--:B------:R-:W-:Y:S08]  /*e150*/  HMMA.16816.F32 R108, R28, R26.reuse, R108 ;  /* 0x0000001a1c6c723c */ /* 0x080ff0000000186c */
[C---:B------:R-:W-:Y:S01]  /*e160*/  HMMA.16816.F32 R112, R20.reuse, R26, R112 ;  /* 0x0000001a1470723c */ /* 0x040fe20000001870 */
[----:B------:R-:W1:Y:S07]  /*e170*/  LDSM.16.MT88.4 R24, [R229+0x1000] ;  /* 0x00100000e518783b */ /* 0x000e6e0000004200 */
[-C--:B----4-:R-:W-:Y:S08]  /*e180*/  HMMA.16816.F32 R116, R20, R32.reuse, R116 ;  /* 0x000000201474723c */ /* 0x090ff00000001874 */
[C---:B------:R-:W-:Y:S08]  /*e190*/  HMMA.16816.F32 R120, R28.reuse, R32, R120 ;  /* 0x000000201c78723c */ /* 0x040ff00000001878 */
[-C--:B------:R-:W-:Y:S07]  /*e1a0*/  HMMA.16816.F32 R124, R28, R34.reuse, R124 ;  /* 0x000000221c7c723c */ /* 0x080fee000000187c */
[----:B------:R-:W-:Y:S01]  /*e1b0*/  F2FP.PACK_AB R28, R221, R220 ;  /* 0x000000dcdd1c723e */ /* 0x000fe200000000ff */
[----:B------:R-:W-:Y:S01]  /*e1c0*/  HMMA.16816.F32 R128, R20, R34, R128 ;  /* 0x000000221480723c */ /* 0x000fe20000001880 */
[----:B------:R-:W4:Y:S03]  /*e1d0*/  LDSM.16.MT88.4 R32, [R233+0x1000] ;  /* 0x00100000e920783b */ /* 0x000f260000004200 */
[----:B------:R-:W-:Y:S01]  /*e1e0*/  F2FP.PACK_AB R29, R187, R186 ;  /* 0x000000babb1d723e */ /* 0x000fe200000000ff */
[----:B------:R-:W-:Y:S01]  /*e1f0*/  FFMA.FTZ R0, R0, R190, R215 ;  /* 0x000000be00007223 */ /* 0x000fe200000100d7 */
[----:B------:R-:W-:Y:S02]  /*e200*/  F2FP.PACK_AB R30, R211, R219 ;  /* 0x000000dbd31e723e */ /* 0x000fe400000000ff */
[----:B------:R-:W-:Y:S01]  /*e210*/  F2FP.PACK_AB R20, R250, R251 ;  /* 0x000000fbfa14723e */ /* 0x000fe200000000ff */
[----:B------:R-:W-:Y:S03]  /*e220*/  FADD.FTZ R0, R216, R0 ;  /* 0x00000000d8007221 */ /* 0x000fe60000010000 */
[----:B------:R-:W-:Y:S01]  /*e230*/  F2FP.PACK_AB R21, R226, R227 ;  /* 0x000000e3e215723e */ /* 0x000fe200000000ff */
[----:B------:R-:W-:Y:S01]  /*e240*/  FADD.FTZ R56, R217, R0 ;  /* 0x00000000d9387221 */ /* 0x000fe20000010000 */
[----:B------:R-:W-:Y:S02]  /*e250*/  F2FP.PACK_AB R22, R224, R225 ;  /* 0x000000e1e016723e */ /* 0x000fe400000000ff */
[----:B------:R-:W-:Y:S02]  /*e260*/  F2FP.PACK_AB R23, R223, R222 ;  /* 0x000000dedf17723e */ /* 0x000fe400000000ff */
[----:B------:R-:W-:Y:S02]  /*e270*/  F2FP.PACK_AB R31, R64, R65 ;  /* 0x00000041401f723e */ /* 0x000fe400000000ff */
[----:B------:R-:W-:Y:S02]  /*e280*/  MOV R215, R203 ;  /* 0x000000cb00d77202 */ /* 0x000fe40000000f00 */
[----:B------:R-:W-:Y:S01]  /*e290*/  MOV R190, R209 ;  /* 0x000000d100be7202 */ /* 0x000fe20000000f00 */
[-C--:B-1----:R-:W-:Y:S01]  /*e2a0*/  HMMA.16816.F32 R4, R20, R24.reuse, R4 ;  /* 0x000000181404723c */ /* 0x082fe20000001804 */
[----:B------:R1:W1:Y:S02]  /*e2b0*/  MUFU.EX2 R209, R40 ;  /* 0x0000002800d17308 */ /* 0x0002640000000800 */
[----:B------:R-:W-:Y:S02]  /*e2c0*/  MOV R216, R195 ;  /* 0x000000c300d87202 */ /* 0x000fe40000000f00 */
[----:B------:R-:W-:Y:S02]  /*e2d0*/  MOV R0, R188 ;  /* 0x000000bc00007202 */ /* 0x000fe40000000f00 */
[----:B------:R-:W-:Y:S01]  /*e2e0*/  MOV R217, R189 ;  /* 0x000000bd00d97202 */ /* 0x000fe20000000f00 */
[C---:B------:R-:W-:Y:S08]  /*e2f0*/  HMMA.16816.F32 R8, R28.reuse, R24, R8 ;  /* 0x000000181c08723c */ /* 0x040ff00000001808 */
[-C--:B------:R-:W-:Y:S08]  /*e300*/  HMMA.16816.F32 R12, R28, R26.reuse, R12 ;  /* 0x0000001a1c0c723c */ /* 0x080ff0000000180c */
[C---:B------:R-:W-:Y:S01]  /*e310*/  HMMA.16816.F32 R16, R20.reuse, R26, R16 ;  /* 0x0000001a1410723c */ /* 0x040fe20000001810 */
[----:B------:R-:W1:Y:S07]  /*e320*/  LDSM.16.MT88.4 R24, [R232+0x1000] ;  /* 0x00100000e818783b */ /* 0x000e6e0000004200 */
[-C--:B------:R-:W-:Y:S08]  /*e330*/  HMMA.16816.F32 R132, R20, R36.reuse, R132 ;  /* 0x000000241484723c */ /* 0x080ff00000001884 */
[C---:B------:R-:W-:Y:S08]  /*e340*/  HMMA.16816.F32 R136, R28.reuse, R36, R136 ;  /* 0x000000241c88723c */ /* 0x040ff00000001888 */
[-C--:B------:R-:W-:Y:S04]  /*e350*/  HMMA.16816.F32 R140, R28, R38.reuse, R140 ;  /* 0x000000261c8c723c */ /* 0x080fe8000000188c */
[----:B---3--:R-:W-:Y:S04]  /*e360*/  FFMA.FTZ R181, R181, R48, R41 ;  /* 0x00000030b5b57223 */ /* 0x008fe80000010029 */
[C---:B------:R-:W-:Y:S01]  /*e370*/  HMMA.16816.F32 R144, R20.reuse, R38, R144 ;  /* 0x000000261490723c */ /* 0x040fe20000001890 */
[----:B------:R-:W-:Y:S03]  /*e380*/  LDSM.16.MT88.4 R36, [R230+0x3000] ;  /* 0x00300000e624783b */ /* 0x000fe60000004200 */
[----:B------:R-:W-:Y:S01]  /*e390*/  FFMA.FTZ R48, R3, R202, R252 ;  /* 0x000000ca03307223 */ /* 0x000fe200000100fc */
[----:B------:R-:W-:Y:S02]  /*e3a0*/  MOV R252, R200 ;  /* 0x000000c800fc7202 */ /* 0x000fe40000000f00 */
[----:B------:R-:W-:Y:S01]  /*e3b0*/  MOV R3, R208 ;  /* 0x000000d000037202 */ /* 0x000fe20000000f00 */
[-C--:B----4-:R-:W-:Y:S01]  /*e3c0*/  HMMA.16816.F32 R148, R20, R32.reuse, R148 ;  /* 0x000000201494723c */ /* 0x090fe20000001894 */
[----:B------:R-:W-:Y:S01]  /*e3d0*/  LDSM.16.MT88.4 R200, [R229+0x1800] ;  /* 0x00180000e5c8783b */ /* 0x000fe20000004200 */
[----:B------:R3:W4:Y:S02]  /*e3e0*/  MUFU.EX2 R208, R44 ;  /* 0x0000002c00d07308 */ /* 0x0007240000000800 */
[----:B--2---:R-:W-:Y:S02]  /*e3f0*/  FFMA.FTZ R180, R180, R42, R43 ;  /* 0x0000002ab4b47223 */ /* 0x004fe4000001002b */
[----:B------:R-:W-:Y:S02]  /*e400*/  FADD.FTZ R2, R245, R48 ;  /* 0x00000030f5027221 */ /* 0x000fe40000010000 */
[C---:B------:R-:W-:Y:S01]  /*e410*/  HMMA.16816.F32 R152, R28.reuse, R32, R152 ;  /* 0x000000201c98723c */ /* 0x040fe20000001898 */
[----:B-1----:R-:W1:Y:S03]  /*e420*/  LDSM.16.MT88.4 R40, [R229+0x3000] ;  /* 0x00300000e528783b */ /* 0x002e660000004200 */
[----:B------:R-:W-:Y:S02]  /*e430*/  FADD.FTZ R2, R239, R2 ;  /* 0x00000002ef027221 */ /* 0x000fe40000010000 */
[----:B------:R-:W-:Y:S01]  /*e440*/  FADD.FTZ R3, R3, R181 ;  /* 0x000000b503037221 */ /* 0x000fe20000010000 */
[----:B------:R-:W-:Y:S01]  /*e450*/  MOV R181, R194 ;  /* 0x000000c200b57202 */ /* 0x000fe20000000f00 */
[-C--:B------:R-:W-:Y:S01]  /*e460*/  HMMA.16816.F32 R156, R28, R34.reuse, R156 ;  /* 0x000000221c9c723c */ /* 0x080fe2000000189c */
[----:B------:R2:W5:Y:S03]  /*e470*/  LDL.LU R245, [R1+0x98] ;  /* 0x0000980001f57983 */ /* 0x0005660000300800 */
[----:B------:R-:W-:Y:S04]  /*e480*/  FADD.FTZ R3, R247, R3 ;  /* 0x00000003f7037221 */ /* 0x000fe80000010000 */
[C---:B------:R-:W-:Y:S01]  /*e490*/  HMMA.16816.F32 R160, R20.reuse, R34, R160 ;  /* 0x0000002214a0723c */ /* 0x040fe200000018a0 */
[----:B------:R-:W-:Y:S07]  /*e4a0*/  LDSM.16.MT88.4 R32, [R232+0x3000] ;  /* 0x00300000e820783b */ /* 0x000fee0000004200 */
[-C--:B------:R-:W-:Y:S01]  /*e4b0*/  HMMA.16816.F32 R164, R20, R24.reuse, R164 ;  /* 0x0000001814a4723c */ /* 0x080fe200000018a4 */
[----:B---3--:R-:W3:Y:S07]  /*e4c0*/  LDSM.16.MT88.4 R44, [R233+0x3000] ;  /* 0x00300000e92c783b */ /* 0x008eee0000004200 */
[C---:B------:R-:W-:Y:S07]  /*e4d0*/  HMMA.16816.F32 R168, R28.reuse, R24, R168 ;  /* 0x000000181ca8723c */ /* 0x040fee00000018a8 */
[----:B------:R-:W-:Y:S01]  /*e4e0*/  FADD.FTZ R24, R49, R180 ;  /* 0x000000b431187221 */ /* 0x000fe20000010000 */
[-C--:B------:R-:W-:Y:S01]  /*e4f0*/  HMMA.16816.F32 R172, R28, R26.reuse, R172 ;  /* 0x0000001a1cac723c */ /* 0x080fe200000018ac */
[----:B------:R-:W-:Y:S03]  /*e500*/  LDSM.16.MT88.4 R48, [R233+0x3800] ;  /* 0x00380000e930783b */ /* 0x000fe60000004200 */
[----:B------:R-:W-:Y:S01]  /*e510*/  FADD.FTZ R57, R246, R24 ;  /* 0x00000018f6397221 */ /* 0x000fe20000010000 */
[----:B------:R-:W-:Y:S02]  /*e520*/  MOV R180, R193 ;  /* 0x000000c100b47202 */ /* 0x000fe40000000f00 */
[----:B------:R-:W-:Y:S01]  /*e530*/  F2FP.PACK_AB R24, R59, R61 ;  /* 0x0000003d3b18723e */ /* 0x000fe200000000ff */
[C---:B------:R-:W-:Y:S01]  /*e540*/  HMMA.16816.F32 R176, R20.reuse, R26, R176 ;  /* 0x0000001a14b0723c */ /* 0x040fe200000018b0 */
[----:B------:R2:W5:Y:S03]  /*e550*/  LDL.LU R246, [R1+0x94] ;  /* 0x0000940001f67983 */ /* 0x0005660000300800 */
[----:B------:R-:W-:Y:S01]  /*e560*/  F2FP.PACK_AB R25, R54, R55 ;  /* 0x000000373619723e */ /* 0x000fe200000000ff */
[----:B------:R2:W5:Y:S02]  /*e570*/  LDL.LU R247, [R1+0x90] ;  /* 0x0000900001f77983 */ /* 0x0005640000300800 */
[----:B------:R-:W-:Y:S01]  /*e580*/  F2FP.PACK_AB R26, R212, R58 ;  /* 0x0000003ad41a723e */ /* 0x000fe200000000ff */
[-C--:B-1----:R-:W-:Y:S01]  /*e590*/  HMMA.16816.F32 R68, R20, R40.reuse, R68 ;  /* 0x000000281444723c */ /* 0x082fe20000001844 */
[----:B------:R2:W5:Y:S03]  /*e5a0*/  LDL.LU R239, [R1+0x8c] ;  /* 0x00008c0001ef7983 */ /* 0x0005660000300800 */
[----:B------:R-:W-:Y:S04]  /*e5b0*/  F2FP.PACK_AB R27, R52, R53 ;  /* 0x00000035341b723e */ /* 0x000fe800000000ff */
[C---:B------:R-:W-:Y:S08]  /*e5c0*/  HMMA.16816.F32 R72, R28.reuse, R40, R72 ;  /* 0x000000281c48723c */ /* 0x040ff00000001848 */
[-C--:B------:R-:W-:Y:S08]  /*e5d0*/  HMMA.16816.F32 R76, R28, R42.reuse, R76 ;  /* 0x0000002a1c4c723c */ /* 0x080ff0000000184c */
[C---:B------:R-:W-:Y:S01]  /*e5e0*/  HMMA.16816.F32 R80, R20.reuse, R42, R80 ;  /* 0x0000002a1450723c */ /* 0x040fe20000001850 */
[----:B------:R-:W-:Y:S07]  /*e5f0*/  LDSM.16.MT88.4 R40, [R233+0x1800] ;  /* 0x00180000e928783b */ /* 0x000fee0000004200 */
[-C--:B------:R-:W-:Y:S08]  /*e600*/  HMMA.16816.F32 R84, R20, R36.reuse, R84 ;  /* 0x000000241454723c */ /* 0x080ff00000001854 */
        /* <DEDUP_REMOVED lines=10> */
[C---:B------:R-:W-:Y:S08]  /*e6b0*/  HMMA.16816.F32 R120, R28.reuse, R32, R120 ;  /* 0x000000201c78723c */ /* 0x040ff00000001878 */
[-C--:B------:R-:W-:Y:S01]  /*e6c0*/  HMMA.16816.F32 R124, R28, R34.reuse, R124 ;  /* 0x000000221c7c723c */ /* 0x080fe2000000187c */
[----:B------:R-:W1:Y:S07]  /*e6d0*/  LDSM.16.MT88.4 R28, [R229+0x3800] ;  /* 0x00380000e51c783b */ /* 0x000e6e0000004200 */
[----:B------:R-:W-:Y:S01]  /*e6e0*/  HMMA.16816.F32 R128, R20, R34, R128 ;  /* 0x000000221480723c */ /* 0x000fe20000001880 */
[----:B------:R-:W1:Y:S06]  /*e6f0*/  LDSM.16.MT88.4 R32, [R230+0x3800] ;  /* 0x00380000e620783b */ /* 0x000e6c0000004200 */
[----:B------:R-:W-:Y:S02]  /*e700*/  F2FP.PACK_AB R20, R209, R210 ;  /* 0x000000d2d114723e */ /* 0x000fe400000000ff */
[----:B----4-:R-:W-:Y:S03]  /*e710*/  F2FP.PACK_AB R21, R67, R208 ;  /* 0x000000d04315723e */ /* 0x010fe600000000ff */
[----:B------:R-:W-:Y:S02]  /*e720*/  F2FP.PACK_AB R22, R63, R62 ;  /* 0x0000003e3f16723e */ /* 0x000fe400000000ff */
[----:B------:R-:W-:Y:S07]  /*e730*/  F2FP.PACK_AB R23, R213, R66 ;  /* 0x00000042d517723e */ /* 0x000fee00000000ff */
[-C--:B------:R-:W-:Y:S07]  /*e740*/  HMMA.16816.F32 R192, R20, R200.reuse, R4 ;  /* 0x000000c814c0723c */ /* 0x080fee0000001804 */
[----:B------:R-:W-:Y:S02]  /*e750*/  MOV R6, R190 ;  /* 0x000000be00067202 */ /* 0x000fe40000000f00 */
[----:B------:R-:W-:Y:S02]  /*e760*/  MOV R7, R191 ;  /* 0x000000bf00077202 */ /* 0x000fe40000000f00 */
[C---:B------:R-:W-:Y:S07]  /*e770*/  HMMA.16816.F32 R188, R24.reuse, R200, R8 ;  /* 0x000000c818bc723c */ /* 0x040fee0000001808 */
[----:B------:R-:W-:Y:S02]  /*e780*/  MOV R9, R199 ;  /* 0x000000c700097202 */ /* 0x000fe40000000f00 */
[----:B------:R-:W-:Y:S03]  /*e790*/  MOV R10, R196 ;  /* 0x000000c4000a7202 */ /* 0x000fe60000000f00 */
[----:B------:R-:W-:Y:S01]  /*e7a0*/  MOV R8, R197 ;  /* 0x000000c500087202 */ /* 0x000fe20000000f00 */
[----:B------:R-:W-:Y:S01]  /*e7b0*/  FADD.FTZ R2, R9, R2 ;  /* 0x0000000209027221 */ /* 0x000fe20000010000 */
[----:B------:R-:W-:Y:S01]  /*e7c0*/  MOV R11, R0 ;  /* 0x00000000000b7202 */ /* 0x000fe20000000f00 */
[----:B------:R-:W-:Y:S01]  /*e7d0*/  FADD.FTZ R9, R218, R56 ;  /* 0x00000038da097221 */ /* 0x000fe20000010000 */
[----:B------:R-:W-:Y:S01]  /*e7e0*/  MOV R0, R198 ;  /* 0x000000c600007202 */ /* 0x000fe20000000f00 */
[----:B------:R-:W-:Y:S01]  /*e7f0*/  FADD.FTZ R2, R10, R2 ;  /* 0x000000020a027221 */ /* 0x000fe20000010000 */
[-C--:B------:R-:W-:Y:S03]  /*e800*/  HMMA.16816.F32 R196, R24, R202.reuse, R12 ;  /* 0x000000ca18c4723c */ /* 0x080fe6000000180c */
[----:B------:R-:W-:Y:S04]  /*e810*/  FADD.FTZ R0, R0, R57 ;  /* 0x0000003900007221 */ /* 0x000fe80000010000 */
[----:B------:R-:W-:Y:S01]  /*e820*/  MOV R14, R6 ;  /* 0x00000006000e7202 */ /* 0x000fe20000000f00 */
[C---:B------:R-:W-:Y:S04]  /*e830*/  HMMA.16816.F32 R200, R20.reuse, R202, R16 ;  /* 0x000000ca14c8723c */ /* 0x040fe80000001810 */
[----:B------:R-:W-:Y:S01]  /*e840*/  MOV R15, R7 ;  /* 0x00000007000f7202 */ /* 0x000fe20000000f00 */
[----:B------:R-:W-:Y:S01]  /*e850*/  FADD.FTZ R3, R14, R3 ;  /* 0x000000030e037221 */ /* 0x000fe20000010000 */
[----:B------:R-:W4:Y:S01]  /*e860*/  LDSM.16.MT88.4 R4, [R232+0x3800] ;  /* 0x00380000e804783b */ /* 0x000f220000004200 */
[----:B------:R-:W-:Y:S01]  /*e870*/  FADD.FTZ R8, R8, R0 ;  /* 0x0000000008087221 */ /* 0x000fe20000010000 */
        /* <DEDUP_REMOVED lines=23> */
[----:B------:R-:W-:Y:S01]  /*e9f0*/  MOV R186, R182 ;  /* 0x000000b600ba7202 */ /* 0x000fe20000000f00 */
        /* <DEDUP_REMOVED lines=51> */
[----:B------:R1:W-:Y:S01]  /*ed30*/  STL [R1+0x18], R3 ;  /* 0x0000180301007387 */ /* 0x0003e20000100800 */
[----:B------:R-:W-:Y:S03]  /*ed40*/  FADD.FTZ R0, R52, R0 ;  /* 0x0000000034007221 */ /* 0x000fe60000010000 */
[----:B------:R3:W-:Y:S04]  /*ed50*/  STL [R1+0x1c], R2 ;  /* 0x00001c0201007387 */ /* 0x0007e80000100800 */
[----:B------:R4:W-:Y:S01]  /*ed60*/  STL [R1+0x20], R0 ;  /* 0x0000200001007387 */ /* 0x0009e20000100800 */
[----:B-1----:R-:W-:Y:S02]  /*ed70*/  MOV R3, R183 ;  /* 0x000000b700037202 */ /* 0x002fe40000000f00 */
[----:B---3--:R-:W-:Y:S02]  /*ed80*/  MOV R2, R184 ;  /* 0x000000b800027202 */ /* 0x008fe40000000f00 */
[----:B----4-:R-:W-:Y:S01]  /*ed90*/  MOV R0, R185 ;  /* 0x000000b900007202 */ /* 0x010fe20000000f00 */
[----:B--2---:R-:W-:-:S05]  /*eda0*/  @P1 BRA `(.L_x_3203) ;  /* 0xffffc61000001947 */ /* 0x004fca000383ffff */
.L_x_3202:
[----:B------:R-:W-:Y:S02]  /*edb0*/  MOV R10, 0x1f ;  /* 0x0000001f000a7802 */ /* 0x000fe40000000f00 */
[----:B------:R-:W-:Y:S01]  /*edc0*/  MOV R9, 0xffffffff ;  /* 0xffffffff00097802 */ /* 0x000fe20000000f00 */
[----:B------:R-:W-:Y:S05]  /*edd0*/  BRA.DIV ~URZ, `(.L_x_3204) ;  /* 0x00003b027f007947 */ /* 0x000fea000b800000 */
[----:B------:R-:W2:Y:S04]  /*ede0*/  LDL R0, [R1+0x4] ;  /* 0x0000040001007983 */ /* 0x000ea80000100800 */
[----:B--2---:R1:W2:Y:S02]  /*edf0*/  SHFL.BFLY PT, R4, R0, 0x2, 0x1f ;  /* 0x0c401f0000047f89 */ /* 0x0042a400000e0000 */
.L_x_3270:
        /* <DEDUP_REMOVED lines=19> */
.L_x_3271:
        /* <DEDUP_REMOVED lines=166> */
.L_x_3171:
        /* <DEDUP_REMOVED lines=19> */
.L_x_3207:
[----:B-1----:R-:W-:Y:S05]  /*fac0*/  BSYNC B0 ;  /* 0x0000000000007941 */ /* 0x002fea0003800000 */
.L_x_3206:
        /* <DEDUP_REMOVED lines=151> */
[----:B------:R-:W-:Y:S05]  /*10440*/  CALL.REL.NOINC `($__internal_9_$__cuda_sm70_shflsync_idx_p) ;  /* 0x00002e5000007944 */ /* 0x000fea0003c00000 */
.L_x_3210:
        /* <DEDUP_REMOVED lines=128> */
.L_x_3212:
[----:B--234-:R-:W-:Y:S05]  /*10c50*/  BSYNC B0 ;  /* 0x0000000000007941 */ /* 0x01cfea0003800000 */
.L_x_3211:
        /* <DEDUP_REMOVED lines=14> */
.L_x_3214:
[----:B------:R-:W-:Y:S05]  /*10d40*/  BSYNC B0 ;  /* 0x0000000000007941 */ /* 0x000fea0003800000 */
.L_x_3213:
        /* <DEDUP_REMOVED lines=14> */
.L_x_3216:
[----:B------:R-:W-:Y:S05]  /*10e30*/  BSYNC B0 ;  /* 0x0000000000007941 */ /* 0x000fea0003800000 */
.L_x_3215:
        /* <DEDUP_REMOVED lines=14> */
.L_x_3218:
[----:B------:R-:W-:Y:S05]  /*10f20*/  BSYNC B0 ;  /* 0x0000000000007941 */ /* 0x000fea0003800000 */
.L_x_3217:
        /* <DEDUP_REMOVED lines=14> */
.L_x_3220:
[----:B------:R-:W-:Y:S05]  /*11010*/  BSYNC B0 ;  /* 0x0000000000007941 */ /* 0x000fea0003800000 */
.L_x_3219:
        /* <DEDUP_REMOVED lines=14> */
.L_x_3222:
[----:B------:R-:W-:Y:S05]  /*11100*/  BSYNC B0 ;  /* 0x0000000000007941 */ /* 0x000fea0003800000 */
.L_x_3221:
        /* <DEDUP_REMOVED lines=14> */
.L_x_3224:
[----:B------:R-:W-:Y:S05]  /*111f0*/  BSYNC B0 ;  /* 0x0000000000007941 */ /* 0x000fea0003800000 */
.L_x_3223:
        /* <DEDUP_REMOVED lines=15> */
.L_x_3209:
        /* <DEDUP_REMOVED lines=40> */
.L_x_3227:
[----:B------:R-:W-:Y:S05]  /*11570*/  BSYNC B0 ;  /* 0x0000000000007941 */ /* 0x000fea0003800000 */
.L_x_3226:
        /* <DEDUP_REMOVED lines=35> */
.L_x_3272:
[----:B------:R-:W-:Y:S05]  /*117b0*/  BRA.DIV ~URZ, `(.L_x_3229) ;  /* 0x000014527f007947 */ /* 0x000fea000b800000 */
[----:B------:R3:W4:Y:S02]  /*117c0*/  SHFL.IDX PT, R4, R3, RZ, 0x181f ;  /* 0x00181fff03047589 */ /* 0x00072400000e0000 */
.L_x_3273:
        /* <DEDUP_REMOVED lines=16> */
.L_x_3231:
[----:B------:R-:W-:Y:S05]  /*118d0*/  BSYNC B0 ;  /* 0x0000000000007941 */ /* 0x000fea0003800000 */
.L_x_3230:
[----:B------:R-:W-:Y:S05]  /*118e0*/  BRA.DIV ~URZ, `(.L_x_3232) ;  /* 0x000013827f007947 */ /* 0x000fea000b800000 */
[----:B--2---:R2:W1:Y:S04]  /*118f0*/  SHFL.IDX PT, R5, R2, 0x1, 0x181f ;  /* 0x00381f0002057f89 */ /* 0x00446800000e0000 */
[----:B----4-:R2:W4:Y:S02]  /*11900*/  SHFL.IDX PT, R4, R3, 0x1, 0x181f ;  /* 0x00381f0003047f89 */ /* 0x01052400000e0000 */
.L_x_3274:
        /* <DEDUP_REMOVED lines=15> */
.L_x_3234:
[----:B------:R-:W-:Y:S05]  /*11a00*/  BSYNC B0 ;  /* 0x0000000000007941 */ /* 0x000fea0003800000 */
.L_x_3233:
[----:B------:R-:W-:Y:S05]  /*11a10*/  BRA.DIV ~URZ, `(.L_x_3235) ;  /* 0x000013127f007947 */ /* 0x000fea000b800000 */
[----:B-1----:R1:W2:Y:S02]  /*11a20*/  SHFL.IDX PT, R5, R2, 0x2, 0x181f ;  /* 0x00581f0002057f89 */ /* 0x0022a400000e0000 */
.L_x_3275:
[----:B------:R-:W-:Y:S05]  /*11a30*/  BRA.DIV ~URZ, `(.L_x_3236) ;  /* 0x000013627f007947 */ /* 0x000fea000b800000 */
[----:B----4-:R4:W1:Y:S02]  /*11a40*/  SHFL.IDX PT, R4, R3, 0x2, 0x181f ;  /* 0x00581f0003047f89 */ /* 0x01086400000e0000 */
.L_x_3276:
        /* <DEDUP_REMOVED lines=15> */
.L_x_3238:
[----:B------:R-:W-:Y:S05]  /*11b40*/  BSYNC B0 ;  /* 0x0000000000007941 */ /* 0x000fea0003800000 */
.L_x_3237:
[----:B------:R-:W-:Y:S05]  /*11b50*/  BRA.DIV ~URZ, `(.L_x_3239) ;  /* 0x000012a27f007947 */ /* 0x000fea000b800000 */
[----:B-12---:R1:W2:Y:S04]  /*11b60*/  SHFL.IDX PT, R5, R2, 0x3, 0x181f ;  /* 0x00781f0002057f89 */ /* 0x0062a800000e0000 */
[----:B------:R1:W3:Y:S02]  /*11b70*/  SHFL.IDX PT, R4, R3, 0x3, 0x181f ;  /* 0x00781f0003047f89 */ /* 0x0002e400000e0000 */
.L_x_3277:
        /* <DEDUP_REMOVED lines=15> */
.L_x_3241:
[----:B------:R-:W-:Y:S05]  /*11c70*/  BSYNC B0 ;  /* 0x0000000000007941 */ /* 0x000fea0003800000 */
.L_x_3240:
[----:B------:R-:W-:Y:S05]  /*11c80*/  BRA.DIV ~URZ, `(.L_x_3242) ;  /* 0x000012327f007947 */ /* 0x000fea000b800000 */
[----:B--2---:R2:W1:Y:S02]  /*11c90*/  SHFL.IDX PT, R5, R2, 0x4, 0x181f ;  /* 0x00981f0002057f89 */ /* 0x00446400000e0000 */
.L_x_3278:
[----:B------:R-:W-:Y:S05]  /*11ca0*/  BRA.DIV ~URZ, `(.L_x_3243) ;  /* 0x000012827f007947 */ /* 0x000fea000b800000 */
[----:B---3--:R3:W2:Y:S02]  /*11cb0*/  SHFL.IDX PT, R4, R3, 0x4, 0x181f ;  /* 0x00981f0003047f89 */ /* 0x0086a400000e0000 */
.L_x_3279:
        /* <DEDUP_REMOVED lines=15> */
.L_x_3245:
[----:B------:R-:W-:Y:S05]  /*11db0*/  BSYNC B0 ;  /* 0x0000000000007941 */ /* 0x000fea0003800000 */
.L_x_3244:
[----:B------:R-:W-:Y:S05]  /*11dc0*/  BRA.DIV ~URZ, `(.L_x_3246) ;  /* 0x000011c27f007947 */ /* 0x000fea000b800000 */
[----:B-1----:R1:W3:Y:S04]  /*11dd0*/  SHFL.IDX PT, R5, R2, 0x5, 0x181f ;  /* 0x00b81f0002057f89 */ /* 0x0022e800000e0000 */
[----:B--2---:R1:W2:Y:S02]  /*11de0*/  SHFL.IDX PT, R4, R3, 0x5, 0x181f ;  /* 0x00b81f0003047f89 */ /* 0x0042a400000e0000 */
.L_x_3280:
        /* <DEDUP_REMOVED lines=15> */
.L_x_3248:
[----:B------:R-:W-:Y:S05]  /*11ee0*/  BSYNC B0 ;  /* 0x0000000000007941 */ /* 0x000fea0003800000 */
.L_x_3247:
[----:B------:R-:W-:Y:S05]  /*11ef0*/  BRA.DIV ~URZ, `(.L_x_3249) ;  /* 0x000011527f007947 */ /* 0x000fea000b800000 */
[----:B--23--:R2:W3:Y:S02]  /*11f00*/  SHFL.IDX PT, R5, R2, 0x6, 0x181f ;  /* 0x00d81f0002057f89 */ /* 0x00c4e400000e0000 */
.L_x_3281:
[----:B------:R-:W-:Y:S05]  /*11f10*/  BRA.DIV ~URZ, `(.L_x_3250) ;  /* 0x000011a27f007947 */ /* 0x000fea000b800000 */
[----:B------:R1:W2:Y:S02]  /*11f20*/  SHFL.IDX PT, R4, R3, 0x6, 0x181f ;  /* 0x00d81f0003047f89 */ /* 0x0002a400000e0000 */
.L_x_3282:
        /* <DEDUP_REMOVED lines=15> */
.L_x_3252:
[----:B------:R-:W-:Y:S05]  /*12020*/  BSYNC B0 ;  /* 0x0000000000007941 */ /* 0x000fea0003800000 */
.L_x_3251:
[----:B------:R-:W-:Y:S05]  /*12030*/  BRA.DIV ~URZ, `(.L_x_3253) ;  /* 0x000010e27f007947 */ /* 0x000fea000b800000 */
[----:B--2---:R2:W1:Y:S04]  /*12040*/  SHFL.IDX PT, R6, R2, 0x7, 0x181f ;  /* 0x00f81f0002067f89 */ /* 0x00446800000e0000 */
[----:B-1--4-:R-:W1:Y:S02]  /*12050*/  SHFL.IDX PT, R3, R3, 0x7, 0x181f ;  /* 0x00f81f0003037f89 */ /* 0x012e6400000e0000 */
.L_x_3283:
        /* <DEDUP_REMOVED lines=14> */
.L_x_3225:
[----:B------:R-:W-:Y:S05]  /*12140*/  BSYNC B1 ;  /* 0x0000000000017941 */ /* 0x000fea0003800000 */
.L_x_3208:
        /* <DEDUP_REMOVED lines=10> */
.L_x_3284:
[----:B------:R-:W-:Y:S01]  /*121f0*/  WARPSYNC 0xffffffff ;  /* 0xffffffff00007948 */ /* 0x000fe20003800000 */
[----:B------:R-:W-:Y:S06]  /*12200*/  BAR.SYNC.DEFER_BLOCKING 0x4, 0x80 ;  /* 0x0102000000007b1d */ /* 0x000fec0000010000 */
[----:B----4-:R4:W-:Y:S04]  /*12210*/  STL [R1+0x5c], R0 ;  /* 0x00005c0001007387 */ /* 0x0109e80000100800 */
[----:B------:R4:W-:Y:S04]  /*12220*/  @!P4 STS [0x10100], R73 ;  /* 0x01010049ff00c388 */ /* 0x0009e80000000800 */
[----:B------:R-:W-:Y:S06]  /*12230*/  BAR.ARV 0x5, 0x80 ;  /* 0x0142000000007b1d */ /* 0x000fec0000002000 */
.L_x_3254:
[----:B--2-4-:R-:W2:Y:S02]  /*12240*/  LDL R0, [R1+0x5c] ;  /* 0x00005c0001007983 */ /* 0x014ea40000100800 */
[----:B--2---:R-:W-:-:S13]  /*12250*/  ISETP.GE.AND P0, PT, R0, c[0x0][0x538], PT ;  /* 0x00014e0000007a0c */ /* 0x004fda0003f06270 */
[----:B-1-3-5:R-:W-:Y:S01]  /*12260*/  @P0 CALL.REL.NOINC `(.L_x_3256) ;  /* 0x0000001000000944 */ /* 0x02afe20003c00000 */
[----:B------:R-:W-:Y:S05]  /*12270*/  BRA `(.L_x_3257) ;  /* 0xfffee72000007947 */ /* 0x000fea000383ffff */
.L_x_3256:
[----:B------:R-:W-:Y:S05]  /*12280*/  EXIT ;  /* 0x000000000000794d */ /* 0x000fea0003800000 */
.L_x_3172:
[----:B------:R-:W-:Y:S01]  /*12290*/  IMAD.MOV.U32 R10, RZ, RZ, R2 ;  /* 0x000000ffff0a7224 */ /* 0x000fe200078e0002 */
[----:B------:R-:W-:Y:S01]  /*122a0*/  MOV R7, RZ ;  /* 0x000000ff00077202 */ /* 0x000fe20000000f00 */
[----:B-1----:R-:W-:Y:S01]  /*122b0*/  IMAD.MOV.U32 R4, RZ, RZ, 0x181f ;  /* 0x0000181fff047424 */ /* 0x002fe200078e00ff */
[----:B------:R-:W-:Y:S02]  /*122c0*/  MOV R8, 0x122e0 ;  /* 0x000122e000087802 */ /* 0x000fe40000000f00 */
[----:B------:R-:W-:Y:S05]  /*122d0*/  CALL.REL.NOINC `($__internal_9_$__cuda_sm70_shflsync_idx_p) ;  /* 0x00000fc000007944 */ /* 0x000fea0003c00000 */
[----:B------:R-:W-:Y:S01]  /*122e0*/  MOV R5, R4 ;  /* 0x0000000400057202 */ /* 0x000fe20000000f00 */
[----:B------:R-:W-:Y:S05]  /*122f0*/  BRA `(.L_x_3258) ;  /* 0xfffef55000007947 */ /* 0x000fea000383ffff */
.L_x_3173:
[----:B------:R-:W-:Y:S01]  /*12300*/  IMAD.MOV.U32 R10, RZ, RZ, R3 ;  /* 0x000000ffff0a7224 */ /* 0x000fe200078e0003 */
[----:B------:R-:W-:Y:S01]  /*12310*/  MOV R7, RZ ;  /* 0x000000ff00077202 */ /* 0x000fe20000000f00 */
[----:B-1----:R-:W-:Y:S01]  /*12320*/  IMAD.MOV.U32 R4, RZ, RZ, 0x181f ;  /* 0x0000181fff047424 */ /* 0x002fe200078e00ff */
[----:B------:R-:W-:Y:S02]  /*12330*/  MOV R8, 0x12350 ;  /* 0x0001235000087802 */ /* 0x000fe40000000f00 */
[----:B--23--:R-:W-:Y:S05]  /*12340*/  CALL.REL.NOINC `($__internal_9_$__cuda_sm70_shflsync_idx_p) ;  /* 0x00000f5000007944 */ /* 0x00cfea0003c00000 */
[----:B------:R-:W-:Y:S05]  /*12350*/  BRA `(.L_x_3259) ;  /* 0xfffef51000007947 */ /* 0x000fea000383ffff */
.L_x_3176:
[----:B------:R-:W-:Y:S01]  /*12360*/  IMAD.MOV.U32 R10, RZ, RZ, R2 ;  /* 0x000000ffff0a7224 */ /* 0x000fe200078e0002 */
[----:B--2---:R-:W-:Y:S01]  /*12370*/  MOV R7, 0x1 ;  /* 0x0000000100077802 */ /* 0x004fe20000000f00 */
[----:B----4-:R-:W-:Y:S01]  /*12380*/  IMAD.MOV.U32 R4, RZ, RZ, 0x181f ;  /* 0x0000181fff047424 */ /* 0x010fe200078e00ff */
[----:B------:R-:W-:-:S02]  /*12390*/  MOV R8, 0x123b0 ;  /* 0x000123b000087802 */ /* 0x000fc40000000f00 */
[----:B-1-3--:R-:W-:Y:S05]  /*123a0*/  CALL.REL.NOINC `($__internal_9_$__cuda_sm70_shflsync_idx_p) ;  /* 0x00000ef000007944 */ /* 0x00afea0003c00000 */
[----:B------:R-:W-:Y:S01]  /*123b0*/  IMAD.MOV.U32 R5, RZ, RZ, R4 ;  /* 0x000000ffff057224 */ /* 0x000fe200078e0004 */
[----:B------:R-:W-:Y:S01]  /*123c0*/  MOV R7, 0x1 ;  /* 0x0000000100077802 */ /* 0x000fe20000000f00 */
[----:B------:R-:W-:Y:S01]  /*123d0*/  IMAD.MOV.U32 R10, RZ, RZ, R3 ;  /* 0x000000ffff0a7224 */ /* 0x000fe200078e0003 */
[----:B------:R-:W-:-:S02]  /*123e0*/  MOV R4, 0x181f ;  /* 0x0000181f00047802 */ /* 0x000fc40000000f00 */
[----:B------:R-:W-:Y:S02]  /*123f0*/  MOV R8, 0x12410 ;  /* 0x0001241000087802 */ /* 0x000fe40000000f00 */
[----:B------:R-:W-:Y:S05]  /*12400*/  CALL.REL.NOINC `($__internal_9_$__cuda_sm70_shflsync_idx_p) ;  /* 0x00000e9000007944 */ /* 0x000fea0003c00000 */
[----:B------:R-:W-:Y:S05]  /*12410*/  BRA `(.L_x_3260) ;  /* 0xfffef5a000007947 */ /* 0x000fea000383ffff */
.L_x_3179:
[----:B------:R-:W-:Y:S01]  /*12420*/  IMAD.MOV.U32 R10, RZ, RZ, R2 ;  /* 0x000000ffff0a7224 */ /* 0x000fe200078e0002 */
[----:B--2---:R-:W-:Y:S01]  /*12430*/  MOV R7, 0x2 ;  /* 0x0000000200077802 */ /* 0x004fe20000000f00 */
[----:B----4-:R-:W-:Y:S01]  /*12440*/  IMAD.MOV.U32 R4, RZ, RZ, 0x181f ;  /* 0x0000181fff047424 */ /* 0x010fe200078e00ff */
[----:B------:R-:W-:Y:S02]  /*12450*/  MOV R8, 0x12470 ;  /* 0x0001247000087802 */ /* 0x000fe40000000f00 */
[----:B-1-3--:R-:W-:Y:S05]  /*12460*/  CALL.REL.NOINC `($__internal_9_$__cuda_sm70_shflsync_idx_p) ;  /* 0x00000e3000007944 */ /* 0x00afea0003c00000 */
[----:B------:R-:W-:Y:S01]  /*12470*/  MOV R5, R4 ;  /* 0x0000000400057202 */ /* 0x000fe20000000f00 */
[----:B------:R-:W-:Y:S05]  /*12480*/  BRA `(.L_x_3261) ;  /* 0xfffef66000007947 */ /* 0x000fea000383ffff */
.L_x_3180:
[----:B------:R-:W-:Y:S01]  /*12490*/  IMAD.MOV.U32 R10, RZ, RZ, R3 ;  /* 0x000000ffff0a7224 */ /* 0x000fe200078e0003 */
[----:B------:R-:W-:Y:S01]  /*124a0*/  MOV R7, 0x2 ;  /* 0x0000000200077802 */ /* 0x000fe20000000f00 */
[----:B----4-:R-:W-:Y:S01]  /*124b0*/  IMAD.MOV.U32 R4, RZ, RZ, 0x181f ;  /* 0x0000181fff047424 */ /* 0x010fe200078e00ff */
[----:B------:R-:W-:Y:S02]  /*124c0*/  MOV R8, 0x124e0 ;  /* 0x000124e000087802 */ /* 0x000fe40000000f00 */
[----:B-123--:R-:W-:Y:S05]  /*124d0*/  CALL.REL.NOINC `($__internal_9_$__cuda_sm70_shflsync_idx_p) ;  /* 0x00000dc000007944 */ /* 0x00efea0003c00000 */
[----:B------:R-:W-:Y:S05]  /*124e0*/  BRA `(.L_x_3262) ;  /* 0xfffef62000007947 */ /* 0x000fea000383ffff */
.L_x_3183:
[----:B------:R-:W-:Y:S01]  /*124f0*/  IMAD.MOV.U32 R10, RZ, RZ, R2 ;  /* 0x000000ffff0a7224 */ /* 0x000fe200078e0002 */
[----:B-1----:R-:W-:Y:S01]  /*12500*/  MOV R7, 0x3 ;  /* 0x0000000300077802 */ /* 0x002fe20000000f00 */
[----:B------:R-:W-:Y:S01]  /*12510*/  IMAD.MOV.U32 R4, RZ, RZ, 0x181f ;  /* 0x0000181fff047424 */ /* 0x000fe200078e00ff */
[----:B------:R-:W-:-:S02]  /*12520*/  MOV R8, 0x12540 ;  /* 0x0001254000087802 */ /* 0x000fc40000000f00 */
[----:B--234-:R-:W-:Y:S05]  /*12530*/  CALL.REL.NOINC `($__internal_9_$__cuda_sm70_shflsync_idx_p) ;  /* 0x00000d6000007944 */ /* 0x01cfea0003c00000 */
[----:B------:R-:W-:Y:S01]  /*12540*/  IMAD.MOV.U32 R5, RZ, RZ, R4 ;  /* 0x000000ffff057224 */ /* 0x000fe200078e0004 */
[----:B------:R-:W-:Y:S01]  /*12550*/  MOV R7, 0x3 ;  /* 0x0000000300077802 */ /* 0x000fe20000000f00 */
[----:B------:R-:W-:Y:S01]  /*12560*/  IMAD.MOV.U32 R10, RZ, RZ, R3 ;  /* 0x000000ffff0a7224 */ /* 0x000fe200078e0003 */
[----:B------:R-:W-:-:S02]  /*12570*/  MOV R4, 0x181f ;  /* 0x0000181f00047802 */ /* 0x000fc40000000f00 */
[----:B------:R-:W-:Y:S02]  /*12580*/  MOV R8, 0x125a0 ;  /* 0x000125a000087802 */ /* 0x000fe40000000f00 */
[----:B------:R-:W-:Y:S05]  /*12590*/  CALL.REL.NOINC `($__internal_9_$__cuda_sm70_shflsync_idx_p) ;  /* 0x00000d0000007944 */ /* 0x000fea0003c00000 */
[----:B------:R-:W-:Y:S05]  /*125a0*/  BRA `(.L_x_3263) ;  /* 0xfffef6a000007947 */ /* 0x000fea000383ffff */
.L_x_3186:
[----:B------:R-:W-:Y:S01]  /*125b0*/  IMAD.MOV.U32 R10, RZ, RZ, R2 ;  /* 0x000000ffff0a7224 */ /* 0x000fe200078e0002 */
[----:B--2---:R-:W-:Y:S01]  /*125c0*/  MOV R7, 0x4 ;  /* 0x0000000400077802 */ /* 0x004fe20000000f00 */
[----:B------:R-:W-:Y:S01]  /*125d0*/  IMAD.MOV.U32 R4, RZ, RZ, 0x181f ;  /* 0x0000181fff047424 */ /* 0x000fe200078e00ff */
[----:B------:R-:W-:Y:S02]  /*125e0*/  MOV R8, 0x12600 ;  /* 0x0001260000087802 */ /* 0x000fe40000000f00 */
[----:B-1-34-:R-:W-:Y:S05]  /*125f0*/  CALL.REL.NOINC `($__internal_9_$__cuda_sm70_shflsync_idx_p) ;  /* 0x00000ca000007944 */ /* 0x01afea0003c00000 */
[----:B------:R-:W-:Y:S01]  /*12600*/  MOV R5, R4 ;  /* 0x0000000400057202 */ /* 0x000fe20000000f00 */
[----:B------:R-:W-:Y:S05]  /*12610*/  BRA `(.L_x_3264) ;  /* 0xfffef76000007947 */ /* 0x000fea000383ffff */
.L_x_3187:
[----:B------:R-:W-:Y:S01]  /*12620*/  IMAD.MOV.U32 R10, RZ, RZ, R3 ;  /* 0x000000ffff0a7224 */ /* 0x000fe200078e0003 */
[----:B------:R-:W-:Y:S01]  /*12630*/  MOV R7, 0x4 ;  /* 0x0000000400077802 */ /* 0x000fe20000000f00 */
[----:B------:R-:W-:Y:S01]  /*12640*/  IMAD.MOV.U32 R4, RZ, RZ, 0x181f ;  /* 0x0000181fff047424 */ /* 0x000fe200078e00ff */
[----:B------:R-:W-:Y:S02]  /*12650*/  MOV R8, 0x12670 ;  /* 0x0001267000087802 */ /* 0x000fe40000000f00 */
[----:B-1234-:R-:W-:Y:S05]  /*12660*/  CALL.REL.NOINC `($__internal_9_$__cuda_sm70_shflsync_idx_p) ;  /* 0x00000c3000007944 */ /* 0x01efea0003c00000 */
[----:B------:R-:W-:Y:S05]  /*12670*/  BRA `(.L_x_3265) ;  /* 0xfffef72000007947 */ /* 0x000fea000383ffff */
.L_x_3190:
[----:B------:R-:W-:Y:S01]  /*12680*/  IMAD.MOV.U32 R10, RZ, RZ, R2 ;  /* 0x000000ffff0a7224 */ /* 0x000fe200078e0002 */
[----:B--2---:R-:W-:Y:S01]  /*12690*/  MOV R7, 0x5 ;  /* 0x0000000500077802 */ /* 0x004fe20000000f00 */
[----:B------:R-:W-:Y:S01]  /*126a0*/  IMAD.MOV.U32 R4, RZ, RZ, 0x181f ;  /* 0x0000181fff047424 */ /* 0x000fe200078e00ff */
[----:B------:R-:W-:-:S02]  /*126b0*/  MOV R8, 0x126d0 ;  /* 0x000126d000087802 */ /* 0x000fc40000000f00 */
[----:B-1-34-:R-:W-:Y:S05]  /*126c0*/  CALL.REL.NOINC `($__internal_9_$__cuda_sm70_shflsync_idx_p) ;  /* 0x00000bd000007944 */ /* 0x01afea0003c00000 */
[----:B------:R-:W-:Y:S01]  /*126d0*/  IMAD.MOV.U32 R5, RZ, RZ, R4 ;  /* 0x000000ffff057224 */ /* 0x000fe200078e0004 */
[----:B------:R-:W-:Y:S01]  /*126e0*/  MOV R7, 0x5 ;  /* 0x0000000500077802 */ /* 0x000fe20000000f00 */
[----:B------:R-:W-:Y:S01]  /*126f0*/  IMAD.MOV.U32 R10, RZ, RZ, R3 ;  /* 0x000000ffff0a7224 */ /* 0x000fe200078e0003 */
[----:B------:R-:W-:-:S02]  /*12700*/  MOV R4, 0x181f ;  /* 0x0000181f00047802 */ /* 0x000fc40000000f00 */
[----:B------:R-:W-:Y:S02]  /*12710*/  MOV R8, 0x12730 ;  /* 0x0001273000087802 */ /* 0x000fe40000000f00 */
[----:B------:R-:W-:Y:S05]  /*12720*/  CALL.REL.NOINC `($__internal_9_$__cuda_sm70_shflsync_idx_p) ;  /* 0x00000b7000007944 */ /* 0x000fea0003c00000 */
[----:B------:R-:W-:Y:S05]  /*12730*/  BRA `(.L_x_3266) ;  /* 0xfffef7a000007947 */ /* 0x000fea000383ffff */
.L_x_3193:
[----:B------:R-:W-:Y:S01]  /*12740*/  IMAD.MOV.U32 R10, RZ, RZ, R2 ;  /* 0x000000ffff0a7224 */ /* 0x000fe200078e0002 */
[----:B-1----:R-:W-:Y:S01]  /*12750*/  MOV R7, 0x6 ;  /* 0x0000000600077802 */ /* 0x002fe20000000f00 */
[----:B------:R-:W-:Y:S01]  /*12760*/  IMAD.MOV.U32 R4, RZ, RZ, 0x181f ;  /* 0x0000181fff047424 */ /* 0x000fe200078e00ff */
[----:B------:R-:W-:Y:S02]  /*12770*/  MOV R8, 0x12790 ;  /* 0x0001279000087802 */ /* 0x000fe40000000f00 */
[----:B--234-:R-:W-:Y:S05]  /*12780*/  CALL.REL.NOINC `($__internal_9_$__cuda_sm70_shflsync_idx_p) ;  /* 0x00000b1000007944 */ /* 0x01cfea0003c00000 */
[----:B------:R-:W-:Y:S01]  /*12790*/  MOV R5, R4 ;  /* 0x0000000400057202 */ /* 0x000fe20000000f00 */
[----:B------:R-:W-:Y:S05]  /*127a0*/  BRA `(.L_x_3267) ;  /* 0xfffef86000007947 */ /* 0x000fea000383ffff */
.L_x_3194:
[----:B------:R-:W-:Y:S01]  /*127b0*/  IMAD.MOV.U32 R10, RZ, RZ, R3 ;  /* 0x000000ffff0a7224 */ /* 0x000fe200078e0003 */
[----:B------:R-:W-:Y:S01]  /*127c0*/  MOV R7, 0x6 ;  /* 0x0000000600077802 */ /* 0x000fe20000000f00 */
[----:B------:R-:W-:Y:S01]  /*127d0*/  IMAD.MOV.U32 R4, RZ, RZ, 0x181f ;  /* 0x0000181fff047424 */ /* 0x000fe200078e00ff */
[----:B------:R-:W-:Y:S02]  /*127e0*/  MOV R8, 0x12800 ;  /* 0x0001280000087802 */ /* 0x000fe40000000f00 */
[----:B-1234-:R-:W-:Y:S05]  /*127f0*/  CALL.REL.NOINC `($__internal_9_$__cuda_sm70_shflsync_idx_p) ;  /* 0x00000aa000007944 */ /* 0x01efea0003c00000 */
[----:B------:R-:W-:Y:S05]  /*12800*/  BRA `(.L_x_3268) ;  /* 0xfffef82000007947 */ /* 0x000fea000383ffff */
.L_x_3197:
        /* <DEDUP_REMOVED lines=11> */
[----:B------:R-:W-:Y:S01]  /*128c0*/  MOV R3, R4 ;  /* 0x0000000400037202 */ /* 0x000fe20000000f00 */
[----:B------:R-:W-:Y:S05]  /*128d0*/  BRA `(.L_x_3269) ;  /* 0xfffef89000007947 */ /* 0x000fea000383ffff */
.L_x_3204:
[----:B------:R1:W5:Y:S01]  /*128e0*/  LDL R0, [R1+0x4] ;  /* 0x0000040001007983 */ /* 0x0003620000100800 */
[----:B------:R-:W-:Y:S02]  /*128f0*/  MOV R3, 0x2 ;  /* 0x0000000200037802 */ /* 0x000fe40000000f00 */
[----:B------:R-:W-:Y:S02]  /*12900*/  MOV R2, 0x12920 ;  /* 0x0001292000027802 */ /* 0x000fe40000000f00 */
[----:B-1---5:R-:W-:Y:S05]  /*12910*/  CALL.REL.NOINC `($__internal_8_$__cuda_sm70_shflsync_bfly_p) ;  /* 0x0000094000007944 */ /* 0x022fea0003c00000 */
[----:B------:R-:W-:Y:S01]  /*12920*/  MOV R4, R8 ;  /* 0x0000000800047202 */ /* 0x000fe20000000f00 */
[----:B------:R-:W-:Y:S05]  /*12930*/  BRA `(.L_x_3270) ;  /* 0xffffc4c000007947 */ /* 0x000fea000383ffff */
.L_x_3205:
[----:B------:R-:W-:Y:S01]  /*12940*/  IMAD.MOV.U32 R0, RZ, RZ, R4 ;  /* 0x000000ffff007224 */ /* 0x000fe200078e0004 */
[----:B------:R-:W-:Y:S02]  /*12950*/  MOV R3, 0x1 ;  /* 0x0000000100037802 */ /* 0x000fe40000000f00 */
[----:B------:R-:W-:Y:S02]  /*12960*/  MOV R2, 0x12980 ;  /* 0x0001298000027802 */ /* 0x000fe40000000f00 */
[----:B-----5:R-:W-:Y:S05]  /*12970*/  CALL.REL.NOINC `($__internal_8_$__cuda_sm70_shflsync_bfly_p) ;  /* 0x000008e000007944 */ /* 0x020fea0003c00000 */
[----:B------:R1:W5:Y:S01]  /*12980*/  LDL R0, [R1+0x18] ;  /* 0x0000180001007983 */ /* 0x0003620000100800 */
[----:B------:R-:W-:Y:S01]  /*12990*/  FADD.FTZ R4, R4, R8 ;  /* 0x0000000804047221 */ /* 0x000fe20000010000 */
[----:B------:R-:W-:-:S02]  /*129a0*/  MOV R3, 0x2 ;  /* 0x0000000200037802 */ /* 0x000fc40000000f00 */
[----:B------:R-:W-:Y:S02]  /*129b0*/  MOV R2, 0x129d0 ;  /* 0x000129d000027802 */ /* 0x000fe40000000f00 */
[----:B-1---5:R-:W-:Y:S05]  /*129c0*/  CALL.REL.NOINC `($__internal_8_$__cuda_sm70_shflsync_bfly_p) ;  /* 0x0000089000007944 */ /* 0x022fea0003c00000 */
[----:B------:R-:W2:Y:S01]  /*129d0*/  LDL.LU R0, [R1+0x18] ;  /* 0x0000180001007983 */ /* 0x000ea20000300800 */
[----:B------:R-:W-:Y:S02]  /*129e0*/  MOV R3, 0x1 ;  /* 0x0000000100037802 */ /* 0x000fe40000000f00 */
[----:B------:R-:W-:Y:S01]  /*129f0*/  MOV R2, 0x12a30 ;  /* 0x00012a3000027802 */ /* 0x000fe20000000f00 */
[----:B--2---:R-:W-:-:S05]  /*12a00*/  FADD.FTZ R5, R0, R8 ;  /* 0x0000000800057221 */ /* 0x004fca0000010000 */
[----:B------:R-:W-:Y:S02]  /*12a10*/  MOV R0, R5 ;  /* 0x0000000500007202 */ /* 0x000fe40000000f00 */
[----:B------:R-:W-:Y:S05]  /*12a20*/  CALL.REL.NOINC `($__internal_8_$__cuda_sm70_shflsync_bfly_p) ;  /* 0x0000083000007944 */ /* 0x000fea0003c00000 */
[----:B------:R1:W5:Y:S01]  /*12a30*/  LDL R0, [R1+0x1c] ;  /* 0x00001c0001007983 */ /* 0x0003620000100800 */
[----:B------:R-:W-:Y:S01]  /*12a40*/  FADD.FTZ R5, R5, R8 ;  /* 0x0000000805057221 */ /* 0x000fe20000010000 */
[----:B------:R-:W-:Y:S02]  /*12a50*/  MOV R3, 0x2 ;  /* 0x0000000200037802 */ /* 0x000fe40000000f00 */
        /* <DEDUP_REMOVED lines=19> */
[----:B------:R-:W-:Y:S05]  /*12b90*/  BRA `(.L_x_3271) ;  /* 0xffffc39000007947 */ /* 0x000fea000383ffff */
.L_x_3228:
[----:B------:R-:W-:Y:S01]  /*12ba0*/  IMAD.MOV.U32 R10, RZ, RZ, R2 ;  /* 0x000000ffff0a7224 */ /* 0x000fe200078e0002 */
[----:B------:R-:W-:Y:S01]  /*12bb0*/  MOV R7, RZ ;  /* 0x000000ff00077202 */ /* 0x000fe20000000f00 */
[----:B------:R-:W-:Y:S01]  /*12bc0*/  IMAD.MOV.U32 R4, RZ, RZ, 0x181f ;  /* 0x0000181fff047424 */ /* 0x000fe200078e00ff */
[----:B------:R-:W-:Y:S02]  /*12bd0*/  MOV R8, 0x12bf0 ;  /* 0x00012bf000087802 */ /* 0x000fe40000000f00 */
[----:B------:R-:W-:Y:S05]  /*12be0*/  CALL.REL.NOINC `($__internal_9_$__cuda_sm70_shflsync_idx_p) ;  /* 0x000006b000007944 */ /* 0x000fea0003c00000 */
[----:B------:R-:W-:Y:S01]  /*12bf0*/  MOV R5, R4 ;  /* 0x0000000400057202 */ /* 0x000fe20000000f00 */
[----:B------:R-:W-:Y:S05]  /*12c00*/  BRA `(.L_x_3272) ;  /* 0xffffeba000007947 */ /* 0x000fea000383ffff */
.L_x_3229:
[----:B------:R-:W-:Y:S01]  /*12c10*/  IMAD.MOV.U32 R10, RZ, RZ, R3 ;  /* 0x000000ffff0a7224 */ /* 0x000fe200078e0003 */
[----:B------:R-:W-:Y:S01]  /*12c20*/  MOV R7, RZ ;  /* 0x000000ff00077202 */ /* 0x000fe20000000f00 */
[----:B------:R-:W-:Y:S01]  /*12c30*/  IMAD.MOV.U32 R4, RZ, RZ, 0x181f ;  /* 0x0000181fff047424 */ /* 0x000fe200078e00ff */
[----:B------:R-:W-:Y:S02]  /*12c40*/  MOV R8, 0x12c60 ;  /* 0x00012c6000087802 */ /* 0x000fe40000000f00 */
[----:B-12---:R-:W-:Y:S05]  /*12c50*/  CALL.REL.NOINC `($__internal_9_$__cuda_sm70_shflsync_idx_p) ;  /* 0x0000064000007944 */ /* 0x006fea0003c00000 */
[----:B------:R-:W-:Y:S05]  /*12c60*/  BRA `(.L_x_3273) ;  /* 0xffffeb6000007947 */ /* 0x000fea000383ffff */
.L_x_3232:
        /* <DEDUP_REMOVED lines=12> */
.L_x_3235:
[----:B------:R-:W-:Y:S01]  /*12d30*/  IMAD.MOV.U32 R10, RZ, RZ, R2 ;  /* 0x000000ffff0a7224 */ /* 0x000fe200078e0002 */
[----:B-1----:R-:W-:Y:S01]  /*12d40*/  MOV R7, 0x2 ;  /* 0x0000000200077802 */ /* 0x002fe20000000f00 */
[----:B----4-:R-:W-:Y:S01]  /*12d50*/  IMAD.MOV.U32 R4, RZ, RZ, 0x181f ;  /* 0x0000181fff047424 */ /* 0x010fe200078e00ff */
[----:B------:R-:W-:Y:S02]  /*12d60*/  MOV R8, 0x12d80 ;  /* 0x00012d8000087802 */ /* 0x000fe40000000f00 */
[----:B--23--:R-:W-:Y:S05]  /*12d70*/  CALL.REL.NOINC `($__internal_9_$__cuda_sm70_shflsync_idx_p) ;  /* 0x0000052000007944 */ /* 0x00cfea0003c00000 */
[----:B------:R-:W-:Y:S01]  /*12d80*/  MOV R5, R4 ;  /* 0x0000000400057202 */ /* 0x000fe20000000f00 */
[----:B------:R-:W-:Y:S05]  /*12d90*/  BRA `(.L_x_3275) ;  /* 0xffffec9000007947 */ /* 0x000fea000383ffff */
.L_x_3236:
[----:B------:R-:W-:Y:S01]  /*12da0*/  IMAD.MOV.U32 R10, RZ, RZ, R3 ;  /* 0x000000ffff0a7224 */ /* 0x000fe200078e0003 */
[----:B------:R-:W-:Y:S01]  /*12db0*/  MOV R7, 0x2 ;  /* 0x0000000200077802 */ /* 0x000fe20000000f00 */
[----:B----4-:R-:W-:Y:S01]  /*12dc0*/  IMAD.MOV.U32 R4, RZ, RZ, 0x181f ;  /* 0x0000181fff047424 */ /* 0x010fe200078e00ff */
[----:B------:R-:W-:Y:S02]  /*12dd0*/  MOV R8, 0x12df0 ;  /* 0x00012df000087802 */ /* 0x000fe40000000f00 */
[----:B-123--:R-:W-:Y:S05]  /*12de0*/  CALL.REL.NOINC `($__internal_9_$__cuda_sm70_shflsync_idx_p) ;  /* 0x000004b000007944 */ /* 0x00efea0003c00000 */
[----:B------:R-:W-:Y:S05]  /*12df0*/  BRA `(.L_x_3276) ;  /* 0xffffec5000007947 */ /* 0x000fea000383ffff */
.L_x_3239:
        /* <DEDUP_REMOVED lines=12> */
.L_x_3242:
[----:B------:R-:W-:Y:S01]  /*12ec0*/  IMAD.MOV.U32 R10, RZ, RZ, R2 ;  /* 0x000000ffff0a7224 */ /* 0x000fe200078e0002 */
[----:B--2---:R-:W-:Y:S01]  /*12ed0*/  MOV R7, 0x4 ;  /* 0x0000000400077802 */ /* 0x004fe20000000f00 */
[----:B---3--:R-:W-:Y:S01]  /*12ee0*/  IMAD.MOV.U32 R4, RZ, RZ, 0x181f ;  /* 0x0000181fff047424 */ /* 0x008fe200078e00ff */
[----:B------:R-:W-:Y:S02]  /*12ef0*/  MOV R8, 0x12f10 ;  /* 0x00012f1000087802 */ /* 0x000fe40000000f00 */
[----:B-1--4-:R-:W-:Y:S05]  /*12f00*/  CALL.REL.NOINC `($__internal_9_$__cuda_sm70_shflsync_idx_p) ;  /* 0x0000039000007944 */ /* 0x012fea0003c00000 */
[----:B------:R-:W-:Y:S01]  /*12f10*/  MOV R5, R4 ;  /* 0x0000000400057202 */ /* 0x000fe20000000f00 */
[----:B------:R-:W-:Y:S05]  /*12f20*/  BRA `(.L_x_3278) ;  /* 0xffffed7000007947 */ /* 0x000fea000383ffff */
.L_x_3243:
[----:B------:R-:W-:Y:S01]  /*12f30*/  IMAD.MOV.U32 R10, RZ, RZ, R3 ;  /* 0x000000ffff0a7224 */ /* 0x000fe200078e0003 */
[----:B------:R-:W-:Y:S01]  /*12f40*/  MOV R7, 0x4 ;  /* 0x0000000400077802 */ /* 0x000fe20000000f00 */
[----:B---3--:R-:W-:Y:S01]  /*12f50*/  IMAD.MOV.U32 R4, RZ, RZ, 0x181f ;  /* 0x0000181fff047424 */ /* 0x008fe200078e00ff */
[----:B------:R-:W-:Y:S02]  /*12f60*/  MOV R8, 0x12f80 ;  /* 0x00012f8000087802 */ /* 0x000fe40000000f00 */
[----:B-12-4-:R-:W-:Y:S05]  /*12f70*/  CALL.REL.NOINC `($__internal_9_$__cuda_sm70_shflsync_idx_p) ;  /* 0x0000032000007944 */ /* 0x016fea0003c00000 */
[----:B------:R-:W-:Y:S05]  /*12f80*/  BRA `(.L_x_3279) ;  /* 0xffffed3000007947 */ /* 0x000fea000383ffff */
.L_x_3246:
[----:B------:R-:W-:Y:S01]  /*12f90*/  IMAD.MOV.U32 R10, RZ, RZ, R2 ;  /* 0x000000ffff0a7224 */ /* 0x000fe200078e0002 */
[----:B-1----:R-:W-:Y:S01]  /*12fa0*/  MOV R7, 0x5 ;  /* 0x0000000500077802 */ /* 0x002fe20000000f00 */
[----:B--2---:R-:W-:Y:S01]  /*12fb0*/  IMAD.MOV.U32 R4, RZ, RZ, 0x181f ;  /* 0x0000181fff047424 */ /* 0x004fe200078e00ff */
[----:B------:R-:W-:-:S02]  /*12fc0*/  MOV R8, 0x12fe0 ;  /* 0x00012fe000087802 */ /* 0x000fc40000000f00 */
[----:B---34-:R-:W-:Y:S05]  /*12fd0*/  CALL.REL.NOINC `($__internal_9_$__cuda_sm70_shflsync_idx_p) ;  /* 0x000002c000007944 */ /* 0x018fea0003c00000 */
[----:B------:R-:W-:Y:S01]  /*12fe0*/  IMAD.MOV.U32 R5, RZ, RZ, R4 ;  /* 0x000000ffff057224 */ /* 0x000fe200078e0004 */
[----:B------:R-:W-:Y:S01]  /*12ff0*/  MOV R7, 0x5 ;  /* 0x0000000500077802 */ /* 0x000fe20000000f00 */
[----:B------:R-:W-:Y:S01]  /*13000*/  IMAD.MOV.U32 R10, RZ, RZ, R3 ;  /* 0x000000ffff0a7224 */ /* 0x000fe200078e0003 */
[----:B------:R-:W-:-:S02]  /*13010*/  MOV R4, 0x181f ;  /* 0x0000181f00047802 */ /* 0x000fc40000000f00 */
[----:B------:R-:W-:Y:S02]  /*13020*/  MOV R8, 0x13040 ;  /* 0x0001304000087802 */ /* 0x000fe40000000f00 */
[----:B------:R-:W-:Y:S05]  /*13030*/  CALL.REL.NOINC `($__internal_9_$__cuda_sm70_shflsync_idx_p) ;  /* 0x0000026000007944 */ /* 0x000fea0003c00000 */
[----:B------:R-:W-:Y:S05]  /*13040*/  BRA `(.L_x_3280) ;  /* 0xffffeda000007947 */ /* 0x000fea000383ffff */
.L_x_3249:
[----:B------:R-:W-:Y:S01]  /*13050*/  IMAD.MOV.U32 R10, RZ, RZ, R2 ;  /* 0x000000ffff0a7224 */ /* 0x000fe200078e0002 */
[----:B--2---:R-:W-:Y:S01]  /*13060*/  MOV R7, 0x6 ;  /* 0x0000000600077802 */ /* 0x004fe20000000f00 */
[----:B------:R-:W-:Y:S01]  /*13070*/  IMAD.MOV.U32 R4, RZ, RZ, 0x181f ;  /* 0x0000181fff047424 */ /* 0x000fe200078e00ff */
[----:B------:R-:W-:Y:S02]  /*13080*/  MOV R8, 0x130a0 ;  /* 0x000130a000087802 */ /* 0x000fe40000000f00 */
[----:B-1-34-:R-:W-:Y:S05]  /*13090*/  CALL.REL.NOINC `($__internal_9_$__cuda_sm70_shflsync_idx_p) ;  /* 0x0000020000007944 */ /* 0x01afea0003c00000 */
[----:B------:R-:W-:Y:S01]  /*130a0*/  MOV R5, R4 ;  /* 0x0000000400057202 */ /* 0x000fe20000000f00 */
[----:B------:R-:W-:Y:S05]  /*130b0*/  BRA `(.L_x_3281) ;  /* 0xffffee5000007947 */ /* 0x000fea000383ffff */
.L_x_3250:
[----:B------:R-:W-:Y:S01]  /*130c0*/  IMAD.MOV.U32 R10, RZ, RZ, R3 ;  /* 0x000000ffff0a7224 */ /* 0x000fe200078e0003 */
[----:B------:R-:W-:Y:S01]  /*130d0*/  MOV R7, 0x6 ;  /* 0x0000000600077802 */ /* 0x000fe20000000f00 */
[----:B------:R-:W-:Y:S01]  /*130e0*/  IMAD.MOV.U32 R4, RZ, RZ, 0x181f ;  /* 0x0000181fff047424 */ /* 0x000fe200078e00ff */
[----:B------:R-:W-:Y:S02]  /*130f0*/  MOV R8, 0x13110 ;  /* 0x0001311000087802 */ /* 0x000fe40000000f00 */
[----:B-1234-:R-:W-:Y:S05]  /*13100*/  CALL.REL.NOINC `($__internal_9_$__cuda_sm70_shflsync_idx_p) ;  /* 0x0000019000007944 */ /* 0x01efea0003c00000 */
[----:B------:R-:W-:Y:S05]  /*13110*/  BRA `(.L_x_3282) ;  /* 0xffffee1000007947 */ /* 0x000fea000383ffff */
.L_x_3253:
        /* <DEDUP_REMOVED lines=13> */
.L_x_3255:
[----:B------:R-:W-:Y:S01]  /*131f0*/  IMAD.MOV.U32 R10, RZ, RZ, R73 ;  /* 0x000000ffff0a7224 */ /* 0x000fe200078e0049 */
[----:B------:R-:W-:Y:S01]  /*13200*/  MOV R7, RZ ;  /* 0x000000ff00077202 */ /* 0x000fe20000000f00 */
[----:B-1----:R-:W-:Y:S01]  /*13210*/  IMAD.MOV.U32 R4, RZ, RZ, 0x1f ;  /* 0x0000001fff047424 */ /* 0x002fe200078e00ff */
[----:B------:R-:W-:Y:S02]  /*13220*/  MOV R8, 0x13240 ;  /* 0x0001324000087802 */ /* 0x000fe40000000f00 */
[----:B--2345:R-:W-:Y:S05]  /*13230*/  CALL.REL.NOINC `($__internal_9_$__cuda_sm70_shflsync_idx_p) ;  /* 0x0000006000007944 */ /* 0x03cfea0003c00000 */
[----:B------:R-:W-:Y:S01]  /*13240*/  MOV R0, R4 ;  /* 0x0000000400007202 */ /* 0x000fe20000000f00 */
[----:B------:R-:W-:Y:S05]  /*13250*/  BRA `(.L_x_3284) ;  /* 0xffffef9000007947 */ /* 0x000fea000383ffff */
        .weak           $__internal_8_$__cuda_sm70_shflsync_bfly_p
        .type           $__internal_8_$__cuda_sm70_shflsync_bfly_p,@function
        .size           $__internal_8_$__cuda_sm70_shflsync_bfly_p,($__internal_9_$__cuda_sm70_shflsync_idx_p - $__internal_8_$__cuda_sm70_shflsync_bfly_p)
$__internal_8_$__cuda_sm70_shflsync_bfly_p:
[----:B------:R-:W-:Y:S04]  /*13260*/  WARPSYNC R9 ;  /* 0x0000000900007348 */ /* 0x000fe80003800000 */
[----:B------:R1:W2:Y:S02]  /*13270*/  SHFL.BFLY PT, R8, R0, R3, R10 ;  /* 0x0c00000300087389 */ /* 0x0002a400000e000a */
[----:B-1----:R-:W-:-:S04]  /*13280*/  MOV R3, 0x0 ;  /* 0x0000000000037802 */ /* 0x002fc80000000f00 */
[----:B--2---:R-:W-:Y:S05]  /*13290*/  RET.REL.NODEC R2 `(_ZN7cutlass13device_kernelIN5flash19enable_sm80_to_sm89INS1_16FlashAttnFwdSm80INS1_25CollectiveMainloopFwdSm80ILi4ELi1ELb0EN4cute5tupleIJNS5_1CILi128EEENS7_ILi64EEES8_EEELi128ENS_6half_tEfNS_4arch4Sm80ELb1ELb0ELb0ELb0ELb0ELb0ELb1ELb0EEENS1_21CollectiveEpilogueFwdINS6_IJS8_S8_S9_EEENS6_IJNS7_ILi1EEESH_SH_EEESB_SD_Li128ELb0ELb1ELb0ELb0EEENS1_30DynamicPersistentTileSchedulerILi128ELi128ELb0ELb1ELb0EEEEEEEEEvNT_6ParamsE) ;  /* 0xfffecd6002007950 */ /* 0x004fea0003c3ffff */
        .weak           $__internal_9_$__cuda_sm70_shflsync_idx_p
        .type           $__internal_9_$__cuda_sm70_shflsync_idx_p,@function
        .size           $__internal_9_$__cuda_sm70_shflsync_idx_p,(.L_x_3578 - $__internal_9_$__cuda_sm70_shflsync_idx_p)
$__internal_9_$__cuda_sm70_shflsync_idx_p:
[----:B------:R-:W-:-:S04]  /*132a0*/  MOV R9, 0xffffffff ;  /* 0xffffffff00097802 */ /* 0x000fc80000000f00 */
[----:B------:R-:W-:Y:S04]  /*132b0*/  WARPSYNC R9 ;  /* 0x0000000900007348 */ /* 0x000fe80003800000 */
[----:B------:R1:W2:Y:S02]  /*132c0*/  SHFL.IDX PT, R4, R10, R7, R4 ;  /* 0x000000070a047389 */ /* 0x0002a400000e0004 */
[----:B-1----:R-:W-:-:S04]  /*132d0*/  MOV R9, 0x0 ;  /* 0x0000000000097802 */ /* 0x002fc80000000f00 */
[----:B--2---:R-:W-:Y:S05]  /*132e0*/  RET.REL.NODEC R8 `(_ZN7cutlass13device_kernelIN5flash19enable_sm80_to_sm89INS1_16FlashAttnFwdSm80INS1_25CollectiveMainloopFwdSm80ILi4ELi1ELb0EN4cute5tupleIJNS5_1CILi128EEENS7_ILi64EEES8_EEELi128ENS_6half_tEfNS_4arch4Sm80ELb1ELb0ELb0ELb0ELb0ELb0ELb1ELb0EEENS1_21CollectiveEpilogueFwdINS6_IJS8_S8_S9_EEENS6_IJNS7_ILi1EEESH_SH_EEESB_SD_Li128ELb0ELb1ELb0ELb0EEENS1_30DynamicPersistentTileSchedulerILi128ELi128ELb0ELb1ELb0EEEEEEEEEvNT_6ParamsE) ;  /* 0xfffecd1008007950 */ /* 0x004fea0003c3ffff */
.L_x_3285:
        /* <DEDUP_REMOVED lines=9> */
.L_x_3578:


//--------------------- .text._ZN7cutlass13device_kernelIN5flash19enable_sm80_to_sm89INS1_16FlashAttnFwdSm80INS1_25CollectiveMainloopFwdSm80ILi4ELi1ELb0EN4cute5tupleIJNS5_1CILi128EEENS7_ILi64EEES8_EEELi128ENS_6half_tEfNS_4arch4Sm80ELb1ELb0ELb0ELb1ELb0ELb0ELb1ELb0EEENS1_21CollectiveEpilogueFwdINS6_IJS8_S8_S9_EEENS6_IJNS7_ILi1EEESH_SH_EEESB_SD_Li128ELb1ELb1ELb0ELb0EEENS1_19SingleTileSchedulerILb1ELb0ELb1ELi128EEEEEEEEEvNT_6ParamsE --------------------------
	.section	.text._ZN7cutlass13device_kernelIN5flash19enable_sm80_to_sm89INS1_16FlashAttnFwdSm80INS1_25CollectiveMainloopFwdSm80ILi4ELi1ELb0EN4cute5tupleIJNS5_1CILi128EEENS7_ILi64EEES8_EEELi128ENS_6half_tEfNS_4arch4Sm80ELb1ELb0ELb0ELb1ELb0ELb0ELb1ELb0EEENS1_21CollectiveEpilogueFwdINS6_IJS8_S8_S9_EEENS6_IJNS7_ILi1EEESH_SH_EEESB_SD_Li128ELb1ELb1ELb0ELb0EEENS1_19SingleTileSchedulerILb1ELb0ELb1ELi128EEEEEEEEEvNT_6ParamsE,"ax",@progbits
	.sectioninfo	@"SHI_REGISTERS=255"
	.align	128
.text._ZN7cutlass13device_kernelIN5flash19enable_sm80_to_sm89INS1_16FlashAttnFwdSm80INS1_25CollectiveMainloopFwdSm80ILi4ELi1ELb0EN4cute5tupleIJNS5_1CILi128EEENS7_ILi64EEES8_EEELi128ENS_6half_tEfNS_4arch4Sm80ELb1ELb0ELb0ELb1ELb0ELb0ELb1ELb0EEENS1_21CollectiveEpilogueFwdINS6_IJS8_S8_S9_EEENS6_IJNS7_ILi1EEESH_SH_EEESB_SD_Li128ELb1ELb1ELb0ELb0EEENS1_19SingleTileSchedulerILb1ELb0ELb1ELi128EEEEEEEEEvNT_6ParamsE:
        .type           _ZN7cutlass13device_kernelIN5flash19enable_sm80_to_sm89INS1_16FlashAttnFwdSm80INS1_25CollectiveMainloopFwdSm80ILi4ELi1ELb0EN4cute5tupleIJNS5_1CILi128EEENS7_ILi64EEES8_EEELi128ENS_6half_tEfNS_4arch4Sm80ELb1ELb0ELb0ELb1ELb0ELb0ELb1ELb0EEENS1_21CollectiveEpilogueFwdINS6_IJS8_S8_S9_EEENS6_IJNS7_ILi1EEESH_SH_EEESB_SD_Li128ELb1ELb1ELb0ELb0EEENS1_19SingleTileSchedulerILb1ELb0ELb1ELi128EEEEEEEEEvNT_6ParamsE,@function
        .size           _ZN7cutlass13device_kernelIN5flash19enable_sm80_to_sm89INS1_16FlashAttnFwdSm80INS1_25CollectiveMainloopFwdSm80ILi4ELi1ELb0EN4cute5tupleIJNS5_1CILi128EEENS7_ILi64EEES8_EEELi128ENS_6half_tEfNS_4arch4Sm80ELb1ELb0ELb0ELb1ELb0ELb0ELb1ELb0EEENS1_21CollectiveEpilogueFwdINS6_IJS8_S8_S9_EEENS6_IJNS7_ILi1EEESH_SH_EEESB_SD_Li128ELb1ELb1ELb0ELb0EEENS1_19SingleTileSchedulerILb1ELb0ELb1ELi128EEEEEEEEEvNT_6ParamsE,(.L_x_3581 - _ZN7cutlass13device_kernelIN5flash19enable_sm80_to_sm89INS1_16FlashAttnFwdSm80INS1_25CollectiveMainloopFwdSm80ILi4ELi1ELb0EN4cute5tupleIJNS5_1CILi128EEENS7_ILi64EEES8_EEELi128ENS_6half_tEfNS_4arch4Sm80ELb1ELb0ELb0ELb1ELb0ELb0ELb1ELb0EEENS1_21CollectiveEpilogueFwdINS6_IJS8_S8_S9_EEENS6_IJNS7_ILi1EEESH_SH_EEESB_SD_Li128ELb1ELb1ELb0ELb0EEENS1_19SingleTileSchedulerILb1ELb0ELb1ELi128EEEEEEEEEvNT_6ParamsE)
        .other          _ZN7cutlass13device_kernelIN5flash19enable_sm80_to_sm89INS1_16FlashAttnFwdSm80INS1_25CollectiveMainloopFwdSm80ILi4ELi1ELb0EN4cute5tupleIJNS5_1CILi128EEENS7_ILi64EEES8_EEELi128ENS_6half_tEfNS_4arch4Sm80ELb1ELb0ELb0ELb1ELb0ELb0ELb1ELb0EEENS1_21CollectiveEpilogueFwdINS6_IJS8_S8_S9_EEENS6_IJNS7_ILi1EEESH_SH_EEESB_SD_Li128ELb1ELb1ELb0ELb0EEENS1_19SingleTileSchedulerILb1ELb0ELb1ELi128EEEEEEEEEvNT_6ParamsE,@"STO_CUDA_ENTRY STV_DEFAULT"
_ZN7cutlass13device_kernelIN5flash19enable_sm80_to_sm89INS1_16FlashAttnFwdSm80INS1_25CollectiveMainloopFwdSm80ILi4ELi1ELb0EN4cute5tupleIJNS5_1CILi128EEENS7_ILi64EEES8_EEELi128ENS_6half_tEfNS_4arch4Sm80ELb1ELb0ELb0ELb1ELb0ELb0ELb1ELb0EEENS1_21CollectiveEpilogueFwdINS6_IJS8_S8_S9_EEENS6_IJNS7_ILi1EEESH_SH_EEESB_SD_Li128ELb1ELb1ELb0ELb0EEENS1_19SingleTileSchedulerILb1ELb0ELb1ELi128EEEEEEEEEvNT_6ParamsE:
        /* <DEDUP_REMOVED lines=17> */
.L_x_3287:
        /* <DEDUP_REMOVED lines=8> */
.L_x_3289:
[----:B------:R-:W-:-:S04]  /*0190*/  MOV R0, c[0x0][0x54c] ;  /* 0x0001530000007a02 */ /* 0x000fc80000000f00 */
.L_x_3288:
[----:B------:R-:W-:Y:S01]  /*01a0*/  USHF.L.U32 UR17, UR17, 0x7, URZ ;  /* 0x0000000711117899 */ /* 0x000fe2000800063f */
[----:B-----5:R-:W-:-:S05]  /*01b0*/  IMAD R0, R0, c[0x0][0x548], RZ ;  /* 0x0001520000007a24 */ /* 0x020fca00078e02ff */
[----:B------:R-:W-:-:S04]  /*01c0*/  ISETP.LE.AND P0, PT, R0, UR17, PT ;  /* 0x0000001100007c0c */ /* 0x000fc8000bf03270 */
[----:B------:R-:W-:-:S05]  /*01d0*/  SEL R0, R5, 0xffffffff, !P0 ;  /* 0xffffffff05007807 */ /* 0x000fca0004000000 */
[----:B------:R2:W-:Y:S01]  /*01e0*/  STL [R1+0x64], R0 ;  /* 0x0000640001007387 */ /* 0x0005e20000100800 */
[----:B------:R-:W-:Y:S05]  /*01f0*/  BRA `(.L_x_3290) ;  /* 0x0000013000007947 */ /* 0x000fea0003800000 */
.L_x_3286:
[----:B------:R-:W-:-:S04]  /*0200*/  ISETP.NE.U32.AND P0, PT, RZ, c[0x0][0x568], PT ;  /* 0x00015a00ff007a0c */ /* 0x000fc80003f05070 */
[----:B------:R-:W-:-:S13]  /*0210*/  ISETP.NE.AND.EX P0, PT, RZ, c[0x0][0x56c], PT, P0 ;  /* 0x00015b00ff007a0c */ /* 0x000fda0003f05300 */
[----:B------:R-:W-:Y:S05]  /*0220*/  @!P0 BRA `(.L_x_3291) ;  /* 0x0000002000008947 */ /* 0x000fea0003800000 */
[----:B------:R1:W5:Y:S01]  /*0230*/  LDG.E R0, [R2.64] ;  /* 0x0000001202007981 */ /* 0x000362000c1e1900 */
[----:B------:R-:W-:Y:S05]  /*0240*/  BRA `(.L_x_3292) ;  /* 0x0000009000007947 */ /* 0x000fea0003800000 */
.L_x_3291:
        /* <DEDUP_REMOVED lines=8> */
.L_x_3293:
[----:B------:R-:W-:-:S04]  /*02d0*/  MOV R0, c[0x0][0x54c] ;  /* 0x0001530000007a02 */ /* 0x000fc80000000f00 */
.L_x_3292:
[----:B------:R-:W-:Y:S01]  /*02e0*/  USHF.L.U32 UR17, UR17, 0x7, URZ ;  /* 0x0000000711117899 */ /* 0x000fe2000800063f */
[----:B-----5:R-:W-:-:S05]  /*02f0*/  IMAD R0, R0, c[0x0][0x548], RZ ;  /* 0x0001520000007a24 */ /* 0x020fca00078e02ff */
[----:B------:R-:W-:-:S04]  /*0300*/  ISETP.LE.AND P0, PT, R0, UR17, PT ;  /* 0x0000001100007c0c */ /* 0x000fc8000bf03270 */
[----:B------:R-:W-:-:S05]  /*0310*/  SEL R0, R5, 0xffffffff, !P0 ;  /* 0xffffffff05007807 */ /* 0x000fca0004000000 */
[----:B------:R2:W-:Y:S04]  /*0320*/  STL [R1+0x64], R0 ;  /* 0x0000640001007387 */ /* 0x0005e80000100800 */
.L_x_3290:
        /* <DEDUP_REMOVED lines=32> */
.L_x_3294:
[----:B------:R-:W-:-:S04]  /*0530*/  ISETP.NE.U32.AND P1, PT, RZ, c[0x0][0x368], PT ;  /* 0x0000da00ff007a0c */ /* 0x000fc80003f25070 */
[----:B------:R-:W-:-:S13]  /*0540*/  ISETP.NE.AND.EX P1, PT, RZ, c[0x0][0x36c], PT, P1 ;  /* 0x0000db00ff007a0c */ /* 0x000fda0003f25310 */
[----:B------:R-:W-:Y:S05]  /*0550*/  @!P1 BRA `(.L_x_3295) ;  /* 0x0000004000009947 */ /* 0x000fea0003800000 */
[----:B------:R-:W-:-:S05]  /*0560*/  IMAD.WIDE R2, R60, R9, c[0x0][0x368] ;  /* 0x0000da003c027625 */ /* 0x000fca00078e0209 */
[----:B------:R-:W2:Y:S02]  /*0570*/  LDG.E R0, [R2.64] ;  /* 0x0000001202007981 */ /* 0x000ea4000c1e1900 */
[----:B--2---:R1:W2:Y:S02]  /*0580*/  R2UR UR8, R0 ;  /* 0x00000000000873c2 */ /* 0x0042a400000e0000 */
[----:B-12---:R-:W-:Y:S05]  /*0590*/  BRA `(.L_x_3296) ;  /* 0x0000006000007947 */ /* 0x006fea0003800000 */
.L_x_3295:
[----:B------:R-:W-:Y:S05]  /*05a0*/  @!P2 BRA `(.L_x_3296) ;  /* 0x000000500000a947 */ /* 0x000fea0003800000 */
[----:B------:R1:W2:Y:S04]  /*05b0*/  LDG.E R0, [R2.64] ;  /* 0x0000001202007981 */ /* 0x0002a8000c1e1900 */
[----:B-1----:R-:W4:Y:S01]  /*05c0*/  LDG.E R2, [R2.64+0x4] ;  /* 0x0000041202027981 */ /* 0x002f22000c1e1900 */
[----:B--2---:R-:W1:Y:S08]  /*05d0*/  R2UR UR8, R0 ;  /* 0x00000000000873c2 */ /* 0x004e7000000e0000 */
[----:B----4-:R-:W1:Y:S02]  /*05e0*/  R2UR UR4, R2 ;  /* 0x00000000020473c2 */ /* 0x010e6400000e0000 */
[----:B-1----:R-:W-:-:S06]  /*05f0*/  UIADD3 UR8, -UR8, UR4, URZ ;  /* 0x0000000408087290 */ /* 0x002fcc000fffe13f */
.L_x_3296:
        /* <DEDUP_REMOVED lines=246> */
.L_x_3299:
[----:B---34-:R-:W-:Y:S05]  /*1560*/  BSYNC B0 ;  /* 0x0000000000007941 */ /* 0x018fea0003800000 */
.L_x_3298:
        /* <DEDUP_REMOVED lines=16> */
.L_x_3301:
[----:B------:R-:W-:Y:S05]  /*1670*/  BSYNC B0 ;  /* 0x0000000000007941 */ /* 0x000fea0003800000 */
.L_x_3300:
        /* <DEDUP_REMOVED lines=16> */
.L_x_3303:
[----:B------:R-:W-:Y:S05]  /*1780*/  BSYNC B0 ;  /* 0x0000000000007941 */ /* 0x000fea0003800000 */
.L_x_3302:
        /* <DEDUP_REMOVED lines=16> */
.L_x_3305:
[----:B------:R-:W-:Y:S05]  /*1890*/  BSYNC B0 ;  /* 0x0000000000007941 */ /* 0x000fea0003800000 */
.L_x_3304:
        /* <DEDUP_REMOVED lines=16> */
.L_x_3307:
[----:B------:R-:W-:Y:S05]  /*19a0*/  BSYNC B0 ;  /* 0x0000000000007941 */ /* 0x000fea0003800000 */
.L_x_3306:
        /* <DEDUP_REMOVED lines=16> */
.L_x_3309:
[----:B------:R-:W-:Y:S05]  /*1ab0*/  BSYNC B0 ;  /* 0x0000000000007941 */ /* 0x000fea0003800000 */
.L_x_3308:
        /* <DEDUP_REMOVED lines=16> */
.L_x_3311:
[----:B------:R-:W-:Y:S05]  /*1bc0*/  BSYNC B0 ;  /* 0x0000000000007941 */ /* 0x000fea0003800000 */
.L_x_3310:
        /* <DEDUP_REMOVED lines=389> */
.L_x_3312:
[----:B---3--:R-:W-:Y:S01]  /*3420*/  LEA.HI R6, R157, R161, RZ, 0x2 ;  /* 0x000000a19d067211 */ /* 0x008fe200078f10ff */
[----:B------:R-:W-:Y:S01]  /*3430*/  UMOV UR4, 0xffffffc0 ;  /* 0xffffffc000047882 */ /* 0x000fe20000000000 */
[----:B------:R-:W-:Y:S01]  /*3440*/  LOP3.LUT R4, R156, 0xffffffe0, RZ, 0xc0, !PT ;  /* 0xffffffe09c047812 */ /* 0x000fe200078ec0ff */
[----:B------:R-:W-:Y:S01]  /*3450*/  UIMAD UR4, UR21, UR4, 0x1 ;  /* 0x00000001150474a4 */ /* 0x000fe2000f8e0204 */
[----:B------:R-:W-:Y:S01]  /*3460*/  LOP3.LUT R6, R6, 0xfffffffc, RZ, 0xc0, !PT ;  /* 0xfffffffc06067812 */ /* 0x000fe200078ec0ff */
[----:B------:R-:W-:Y:S01]  /*3470*/  STL [R1+0xb0], R245 ;  /* 0x0000b0f501007387 */ /* 0x000fe20000100800 */
[----:B------:R-:W-:Y:S01]  /*3480*/  SHF.R.S32.HI R5, RZ, 0x1f, R154 ;  /* 0x0000001fff057819 */ /* 0x000fe2000001149a */
[C---:B------:R-:W-:Y:S01]  /*3490*/  IMAD.IADD R4, R161.reuse, 0x1, -R4 ;  /* 0x00000001a1047824 */ /* 0x040fe200078e0a04 */
[----:B------:R-:W-:Y:S01]  /*34a0*/  SHF.L.U32 R225, R2, 0x1, RZ ;  /* 0x0000000102e17819 */ /* 0x000fe200000006ff */
[----:B------:R-:W-:Y:S01]  /*34b0*/  IMAD.IADD R6, R161, 0x1, -R6 ;  /* 0x00000001a1067824 */ /* 0x000fe200078e0a06 */
[----:B------:R-:W-:Y:S01]  /*34c0*/  LEA.HI R5, R5, R154, RZ, 0x2 ;  /* 0x0000009a05057211 */ /* 0x000fe200078f10ff */
[----:B------:R-:W-:Y:S01]  /*34d0*/  STL [R1+0xac], R243 ;  /* 0x0000acf301007387 */ /* 0x000fe20000100800 */
[----:B------:R-:W-:Y:S01]  /*34e0*/  SHF.R.S32.HI R7, RZ, 0x1f, R4 ;  /* 0x0000001fff077819 */ /* 0x000fe20000011404 */
[--C-:B------:R-:W-:Y:S01]  /*34f0*/  IMAD R226, R3, 0x2, R225.reuse ;  /* 0x0000000203e27824 */ /* 0x100fe200078e02e1 */
[----:B------:R-:W-:Y:S01]  /*3500*/  LOP3.LUT R8, R5, 0xffffffc, RZ, 0xc0, !PT ;  /* 0x0ffffffc05087812 */ /* 0x000fe200078ec0ff */
[----:B------:R-:W-:Y:S01]  /*3510*/  STL [R1+0xa8], R242 ;  /* 0x0000a8f201007387 */ /* 0x000fe20000100800 */
[----:B------:R-:W-:Y:S01]  /*3520*/  LEA.HI R5, R6, R6, RZ, 0x1 ;  /* 0x0000000606057211 */ /* 0x000fe200078f08ff */
[----:B------:R-:W-:Y:S01]  /*3530*/  IMAD R228, R0, 0x2, R225 ;  /* 0x0000000200e47824 */ /* 0x000fe200078e02e1 */
[----:B------:R-:W-:Y:S01]  /*3540*/  LEA.HI R7, R7, R4, RZ, 0x2 ;  /* 0x0000000407077211 */ /* 0x000fe200078f10ff */
[----:B------:R-:W-:Y:S01]  /*3550*/  IMAD.IADD R9, R154, 0x1, -R8 ;  /* 0x000000019a097824 */ /* 0x000fe200078e0a08 */
[C---:B------:R-:W-:Y:S01]  /*3560*/  LOP3.LUT R11, R5.reuse, 0x1ffffffe, RZ, 0xc0, !PT ;  /* 0x1ffffffe050b7812 */ /* 0x040fe200078ec0ff */
[----:B------:R-:W-:Y:S01]  /*3570*/  IMAD.SHL.U32 R10, R5, 0x20, RZ ;  /* 0x00000020050a7824 */ /* 0x000fe200078e00ff */
[C---:B------:R-:W-:Y:S01]  /*3580*/  LEA.HI.SX32 R8, R7.reuse, UR17, 0x1e ;  /* 0x0000001107087c11 */ /* 0x040fe2000f8ff2ff */
[----:B------:R-:W-:Y:S01]  /*3590*/  STL [R1+0xa4], R241 ;  /* 0x0000a4f101007387 */ /* 0x000fe20000100800 */
[----:B------:R-:W-:Y:S01]  /*35a0*/  LOP3.LUT R7, R7, 0x7ffffffc, RZ, 0xc0, !PT ;  /* 0x7ffffffc07077812 */ /* 0x000fe200078ec0ff */
[----:B------:R-:W-:Y:S01]  /*35b0*/  IMAD.IADD R6, R6, 0x1, -R11 ;  /* 0x0000000106067824 */ /* 0x000fe200078e0a0b */
[----:B------:R-:W-:Y:S01]  /*35c0*/  LEA R5, R9, R8, 0x4 ;  /* 0x0000000809057211 */ /* 0x000fe200078e20ff */
[----:B------:R-:W-:Y:S01]  /*35d0*/  STL [R1+0xa0], R240 ;  /* 0x0000a0f001007387 */ /* 0x000fe20000100800 */
[----:B------:R-:W-:-:S02]  /*35e0*/  LOP3.LUT R8, R10, 0xffffffc0, RZ, 0xc0, !PT ;  /* 0xffffffc00a087812 */ /* 0x000fc400078ec0ff */
[----:B------:R-:W-:Y:S01]  /*35f0*/  IADD3 R4, R4, -R7, RZ ;  /* 0x8000000704047210 */ /* 0x000fe20007ffe0ff */
[----:B------:R-:W-:Y:S01]  /*3600*/  IMAD.U32 R7, RZ, RZ, UR4 ;  /* 0x00000004ff077e24 */ /* 0x000fe2000f8e00ff */
[----:B------:R-:W-:Y:S01]  /*3610*/  STL [R1+0x9c], R239 ;  /* 0x00009cef01007387 */ /* 0x000fe20000100800 */
[----:B------:R-:W-:Y:S01]  /*3620*/  IMAD.IADD R5, R8, 0x1, R5 ;  /* 0x0000000108057824 */ /* 0x000fe200078e0205 */
[----:B------:R-:W-:Y:S01]  /*3630*/  LEA R227, R0, R226, 0x1 ;  /* 0x000000e200e37211 */ /* 0x000fe200078e08ff */
[----:B------:R-:W-:Y:S01]  /*3640*/  IMAD.SHL.U32 R10, R4, 0x2, RZ ;  /* 0x00000002040a7824 */ /* 0x000fe200078e00ff */
[----:B------:R-:W-:Y:S01]  /*3650*/  STL [R1+0x98], R238 ;  /* 0x000098ee01007387 */ /* 0x000fe20000100800 */
[----:B------:R-:W-:Y:S01]  /*3660*/  IMAD R12, R6, 0x8, R5 ;  /* 0x00000008060c7824 */ /* 0x000fe200078e0205 */
[----:B------:R-:W-:Y:S02]  /*3670*/  ULDC.64 UR4, c[0x0][0x2c8] ;  /* 0x0000b20000047ab9 */ /* 0x000fe40000000a00 */
[----:B------:R-:W-:Y:S01]  /*3680*/  IADD3 R4, -R10, UR8, R7 ;  /* 0x000000080a047c10 */ /* 0x000fe2000fffe107 */
[----:B------:R-:W-:Y:S01]  /*3690*/  @P3 IMAD.HI.U32 R5, R12, c[0x0][0x2c8], RZ ;  /* 0x0000b2000c053a27 */ /* 0x000fe200078e00ff */
[----:B------:R-:W-:Y:S01]  /*36a0*/  IADD3 R11, -R10, UR20, RZ ;  /* 0x000000140a0b7c10 */ /* 0x000fe2000fffe1ff */
[----:B------:R-:W-:Y:S01]  /*36b0*/  STL [R1+0x94], R237 ;  /* 0x000094ed01007387 */ /* 0x000fe20000100800 */
[----:B------:R-:W-:Y:S01]  /*36c0*/  IADD3 R9, R4, -UR11, RZ ;  /* 0x8000000b04097c10 */ /* 0x000fe2000fffe0ff */
[----:B------:R-:W-:Y:S01]  /*36d0*/  IMAD.MOV.U32 R6, RZ, RZ, R12 ;  /* 0x000000ffff067224 */ /* 0x000fe200078e000c */
[----:B------:R-:W-:Y:S01]  /*36e0*/  @P3 SHF.R.U32.HI R6, RZ, c[0x0][0x2cc], R5 ;  /* 0x0000b300ff063a19 */ /* 0x000fe20000011605 */
[----:B------:R-:W-:Y:S04]  /*36f0*/  STL [R1+0x90], R236 ;  /* 0x000090ec01007387 */ /* 0x000fe80000100800 */
[----:B------:R-:W1:Y:S04]  /*3700*/  SHFL.IDX PT, R5, R6, 0x2, 0x1c1f ;  /* 0x005c1f0006057f89 */ /* 0x000e6800000e0000 */
[----:B------:R-:W2:Y:S04]  /*3710*/  SHFL.IDX PT, R8, R6, 0x3, 0x1c1f ;  /* 0x007c1f0006087f89 */ /* 0x000ea800000e0000 */
[----:B------:R-:W-:Y:S04]  /*3720*/  STL [R1+0x8c], R235 ;  /* 0x00008ceb01007387 */ /* 0x000fe80000100800 */
[----:B------:R-:W-:Y:S04]  /*3730*/  STL [R1+0x88], R234 ;  /* 0x000088ea01007387 */ /* 0x000fe80000100800 */
[----:B------:R-:W-:Y:S04]  /*3740*/  STL [R1+0x84], R233 ;  /* 0x000084e901007387 */ /* 0x000fe80000100800 */
[----:B------:R-:W-:Y:S01]  /*3750*/  STL [R1+0x80], R232 ;  /* 0x000080e801007387 */ /* 0x000fe20000100800 */
[----:B-1----:R-:W-:-:S03]  /*3760*/  IMAD.IADD R5, R9, 0x1, R5 ;  /* 0x0000000109057824 */ /* 0x002fc600078e0205 */
[----:B------:R-:W-:Y:S01]  /*3770*/  STL [R1+0x7c], R231 ;  /* 0x00007ce701007387 */ /* 0x000fe20000100800 */
[----:B--2---:R-:W-:Y:S01]  /*3780*/  IMAD.IADD R4, R9, 0x1, R8 ;  /* 0x0000000109047824 */ /* 0x004fe200078e0208 */
[C---:B------:R-:W-:Y:S02]  /*3790*/  IMNMX R5, R11.reuse, R5, PT ;  /* 0x000000050b057217 */ /* 0x040fe40003800200 */
[----:B------:R-:W-:Y:S02]  /*37a0*/  STL [R1+0x78], R230 ;  /* 0x000078e601007387 */ /* 0x000fe40000100800 */
[----:B------:R-:W-:Y:S02]  /*37b0*/  IMNMX R4, R11, R4, PT ;  /* 0x000000040b047217 */ /* 0x000fe40003800200 */
[----:B------:R-:W-:Y:S01]  /*37c0*/  STL [R1+0x74], R229 ;  /* 0x000074e501007387 */ /* 0x000fe20000100800 */
[C---:B------:R-:W-:Y:S02]  /*37d0*/  ISETP.GT.AND P2, PT, R5.reuse, RZ, PT ;  /* 0x000000ff0500720c */ /* 0x040fe40003f44270 */
[----:B------:R-:W-:Y:S01]  /*37e0*/  ISETP.GT.AND P6, PT, R5, 0x1, PT ;  /* 0x000000010500780c */ /* 0x000fe20003fc4270 */
[----:B------:R-:W-:Y:S01]  /*37f0*/  STL [R1+0x70], R224 ;  /* 0x000070e001007387 */ /* 0x000fe20000100800 */
[----:B------:R-:W-:-:S02]  /*3800*/  ISETP.GT.AND P0, PT, R4, 0x1, PT ;  /* 0x000000010400780c */ /* 0x000fc40003f04270 */
[----:B------:R-:W-:Y:S01]  /*3810*/  FSEL R14, R101, -INF , P6 ;  /* 0xff800000650e7808 */ /* 0x000fe20003000000 */
[----:B------:R1:W-:Y:S01]  /*3820*/  STL [R1+0x44], R12 ;  /* 0x0000440c01007387 */ /* 0x0003e20000100800 */
[----:B------:R-:W-:Y:S02]  /*3830*/  FSEL R18, R103, -INF , P0 ;  /* 0xff80000067127808 */ /* 0x000fe40000000000 */
[----:B------:R-:W-:Y:S01]  /*3840*/  ISETP.GT.AND P0, PT, R5, 0x9, PT ;  /* 0x000000090500780c */ /* 0x000fe20003f04270 */
[----:B------:R2:W-:Y:S01]  /*3850*/  STL [R1+0x60], R10 ;  /* 0x0000600a01007387 */ /* 0x0005e20000100800 */
[C---:B------:R-:W-:Y:S02]  /*3860*/  ISETP.GT.AND P1, PT, R4.reuse, RZ, PT ;  /* 0x000000ff0400720c */ /* 0x040fe40003f24270 */
[----:B------:R-:W-:Y:S01]  /*3870*/  FSEL R16, R97, -INF , P0 ;  /* 0xff80000061107808 */ /* 0x000fe20000000000 */
[----:B------:R-:W-:Y:S01]  /*3880*/  LDSM.16.MT88.4 R104, [R225+0x2100] ;  /* 0x00210000e168783b */ /* 0x000fe20000004200 */
[----:B------:R-:W-:-:S02]  /*3890*/  ISETP.GT.AND P0, PT, R4, 0x8, PT ;  /* 0x000000080400780c */ /* 0x000fc40003f04270 */
[----:B------:R-:W-:Y:S01]  /*38a0*/  FSEL R17, R102, -INF , P1 ;  /* 0xff80000066117808 */ /* 0x000fe20000800000 */
[----:B------:R-:W-:Y:S01]  /*38b0*/  LDSM.16.MT88.4 R116, [R228+0x2100] ;  /* 0x00210000e474783b */ /* 0x000fe20000004200 */
[C---:B------:R-:W-:Y:S02]  /*38c0*/  ISETP.GT.AND P1, PT, R5.reuse, 0x10, PT ;  /* 0x000000100500780c */ /* 0x040fe40003f24270 */
[----:B------:R-:W-:Y:S01]  /*38d0*/  FSEL R19, R98, -INF , P0 ;  /* 0xff80000062137808 */ /* 0x000fe20000000000 */
[----:B------:R-:W-:Y:S01]  /*38e0*/  LDSM.16.MT88.4 R112, [R226+0x2100] ;  /* 0x00210000e270783b */ /* 0x000fe20000004200 */
[----:B------:R-:W-:Y:S02]  /*38f0*/  ISETP.GT.AND P0, PT, R4, 0x11, PT ;  /* 0x000000110400780c */ /* 0x000fe40003f04270 */
[----:B------:R-:W-:Y:S01]  /*3900*/  ISETP.GT.AND P6, PT, R5, 0x11, PT ;  /* 0x000000110500780c */ /* 0x000fe20003fc4270 */
[----:B------:R-:W-:Y:S01]  /*3910*/  LDSM.16.MT88.4 R120, [R227+0x2100] ;  /* 0x00210000e378783b */ /* 0x000fe20000004200 */
[----:B------:R-:W-:-:S02]  /*3920*/  FSEL R24, R92, -INF , P1 ;  /* 0xff8000005c187808 */ /* 0x000fc40000800000 */
[----:B------:R-:W-:Y:S01]  /*3930*/  ISETP.GT.AND P1, PT, R4, 0x10, PT ;  /* 0x000000100400780c */ /* 0x000fe20003f24270 */
[----:B------:R-:W-:Y:S01]  /*3940*/  UIADD3 UR25, UR25, -0x2, URZ ;  /* 0xfffffffe19197890 */ /* 0x000fe2000fffe03f */
[----:B-1----:R-:W-:Y:S01]  /*3950*/  FSEL R12, R100, -INF , P2 ;  /* 0xff800000640c7808 */ /* 0x002fe20001000000 */
[----:B------:R-:W0:Y:S01]  /*3960*/  LDGDEPBAR ;  /* 0x00000000000079af */ /* 0x000e220000000000 */
[----:B------:R-:W-:Y:S02]  /*3970*/  ISETP.GT.AND P2, PT, R5, 0x8, PT ;  /* 0x000000080500780c */ /* 0x000fe40003f44270 */
[----:B------:R-:W-:Y:S01]  /*3980*/  FMNMX.FTZ R7, R12, R14, !PT ;  /* 0x0000000e0c077209 */ /* 0x000fe20007810000 */
[----:B------:R-:W-:Y:S01]  /*3990*/  LDSM.16.MT88.4 R100, [R227+0x100] ;  /* 0x00010000e364783b */ /* 0x000fe20000004200 */
[----:B------:R-:W-:Y:S02]  /*39a0*/  FSEL R15, R96, -INF , P2 ;  /* 0xff800000600f7808 */ /* 0x000fe40001000000 */
[----:B------:R-:W-:-:S02]  /*39b0*/  ISETP.GT.AND P2, PT, R4, 0x9, PT ;  /* 0x000000090400780c */ /* 0x000fc40003f44270 */
[----:B------:R-:W-:Y:S02]  /*39c0*/  FMNMX.FTZ R7, R15, R7, !PT ;  /* 0x000000070f077209 */ /* 0x000fe40007810000 */
[----:B------:R-:W-:Y:S02]  /*39d0*/  FSEL R36, R95, -INF , P0 ;  /* 0xff8000005f247808 */ /* 0x000fe40000000000 */
[----:B------:R-:W-:Y:S02]  /*39e0*/  FMNMX.FTZ R7, R16, R7, !PT ;  /* 0x0000000710077209 */ /* 0x000fe40007810000 */
[----:B------:R-:W-:Y:S02]  /*39f0*/  FSEL R25, R93, -INF , P6 ;  /* 0xff8000005d197808 */ /* 0x000fe40003000000 */
[----:B------:R-:W-:Y:S02]  /*3a00*/  ISETP.GT.AND P0, PT, R5, 0x18, PT ;  /* 0x000000180500780c */ /* 0x000fe40003f04270 */
[----:B------:R-:W-:-:S02]  /*3a10*/  FMNMX.FTZ R7, R24, R7, !PT ;  /* 0x0000000718077209 */ /* 0x000fc40007810000 */
[----:B------:R-:W-:Y:S02]  /*3a20*/  FSEL R35, R94, -INF , P1 ;  /* 0xff8000005e237808 */ /* 0x000fe40000800000 */
[----:B------:R-:W-:Y:S01]  /*3a30*/  FSEL R21, R99, -INF , P2 ;  /* 0xff80000063157808 */ /* 0x000fe20001000000 */
[----:B------:R-:W-:Y:S01]  /*3a40*/  LDSM.16.MT88.4 R92, [R228+0x100] ;  /* 0x00010000e45c783b */ /* 0x000fe20000004200 */
[----:B------:R-:W-:Y:S02]  /*3a50*/  ISETP.GT.AND P1, PT, R4, 0x18, PT ;  /* 0x000000180400780c */ /* 0x000fe40003f24270 */
[----:B------:R-:W-:Y:S01]  /*3a60*/  ISETP.GT.AND P2, PT, R5, 0x19, PT ;  /* 0x000000190500780c */ /* 0x000fe20003f44270 */
[----:B------:R-:W-:Y:S01]  /*3a70*/  LDSM.16.MT88.4 R96, [R226+0x100] ;  /* 0x00010000e260783b */ /* 0x000fe20000004200 */
[----:B------:R-:W-:Y:S02]  /*3a80*/  FSEL R26, R88, -INF , P0 ;  /* 0xff800000581a7808 */ /* 0x000fe40000000000 */
[----:B------:R-:W-:-:S02]  /*3a90*/  FMNMX.FTZ R7, R25, R7, !PT ;  /* 0x0000000719077209 */ /* 0x000fc40007810000 */
[----:B------:R-:W-:Y:S02]  /*3aa0*/  ISETP.GT.AND P0, PT, R4, 0x19, PT ;  /* 0x000000190400780c */ /* 0x000fe40003f04270 */
        /* <DEDUP_REMOVED lines=21> */
[----:B------:R-:W-:Y:S02]  /*3c00*/  ISETP.GT.AND P0, PT, R5, 0x30, PT ;  /* 0x000000300500780c */ /* 0x000fe40003f04270 */
[----:B------:R-:W-:Y:S02]  /*3c10*/  FMNMX.FTZ R8, R36, R8, !PT ;  /* 0x0000000824087209 */ /* 0x000fe40007810000 */
[----:B------:R-:W-:-:S02]  /*3c20*/  FMNMX.FTZ R7, R173, R7, !PT ;  /* 0x00000007ad077209 */ /* 0x000fc40007810000 */
[----:B------:R-:W-:Y:S02]  /*3c30*/  FSEL R172, R86, -INF , P1 ;  /* 0xff80000056ac7808 */ /* 0x000fe40000800000 */
[C---:B------:R-:W-:Y:S02]  /*3c40*/  ISETP.GT.AND P6, PT, R5.reuse, 0x31, PT ;  /* 0x000000310500780c */ /* 0x040fe40003fc4270 */
[C---:B------:R-:W-:Y:S02]  /*3c50*/  ISETP.GT.AND P2, PT, R5.reuse, 0x38, PT ;  /* 0x000000380500780c */ /* 0x040fe40003f44270 */
        /* <DEDUP_REMOVED lines=10> */
[----:B--2---:R-:W-:Y:S02]  /*3d00*/  FSEL R10, R64, -INF , P2 ;  /* 0xff800000400a7808 */ /* 0x004fe40001000000 */
[----:B------:R-:W-:Y:S02]  /*3d10*/  FMNMX.FTZ R5, R172, R5, !PT ;  /* 0x00000005ac057209 */ /* 0x000fe40007810000 */
[----:B------:R-:W-:Y:S01]  /*3d20*/  FMNMX.FTZ R7, R188, R7, !PT ;  /* 0x00000007bc077209 */ /* 0x000fe20007810000 */
[----:B------:R-:W-:Y:S01]  /*3d30*/  STL [R1+0x20], R10 ;  /* 0x0000200a01007387 */ /* 0x000fe20000100800 */
[----:B------:R-:W-:Y:S02]  /*3d40*/  ISETP.GT.AND P2, PT, R4, 0x29, PT ;  /* 0x000000290400780c */ /* 0x000fe40003f44270 */
[----:B------:R-:W-:-:S02]  /*3d50*/  FSEL R250, R65, -INF , P1 ;  /* 0xff80000041fa7808 */ /* 0x000fc40000800000 */
[----:B------:R-:W-:Y:S02]  /*3d60*/  FSEL R166, R82, -INF , P0 ;  /* 0xff80000052a67808 */ /* 0x000fe40000000000 */
[----:B------:R-:W-:Y:S02]  /*3d70*/  FMNMX.FTZ R5, R167, R5, !PT ;  /* 0x00000005a7057209 */ /* 0x000fe40007810000 */
[----:B------:R-:W-:Y:S02]  /*3d80*/  FMNMX.FTZ R7, R10, R7, !PT ;  /* 0x000000070a077209 */ /* 0x000fe40007810000 */
[----:B------:R-:W-:Y:S02]  /*3d90*/  FSEL R165, R83, -INF , P2 ;  /* 0xff80000053a57808 */ /* 0x000fe40001000000 */
[----:B------:R-:W-:Y:S02]  /*3da0*/  ISETP.GT.AND P1, PT, R4, 0x30, PT ;  /* 0x000000300400780c */ /* 0x000fe40003f24270 */
[----:B------:R-:W-:-:S02]  /*3db0*/  FMNMX.FTZ R5, R166, R5, !PT ;  /* 0x00000005a6057209 */ /* 0x000fc40007810000 */
[----:B------:R-:W-:Y:S02]  /*3dc0*/  FMNMX.FTZ R7, R250, R7, !PT ;  /* 0x00000007fa077209 */ /* 0x000fe40007810000 */
[----:B------:R-:W-:Y:S02]  /*3dd0*/  ISETP.GT.AND P0, PT, R4, 0x31, PT ;  /* 0x000000310400780c */ /* 0x000fe40003f04270 */
[----:B------:R-:W-:Y:S01]  /*3de0*/  FSEL R13, R78, -INF , P1 ;  /* 0xff8000004e0d7808 */ /* 0x000fe20000800000 */
[----:B------:R-:W1:Y:S01]  /*3df0*/  SHFL.BFLY PT, R10, R7, 0x2, 0x1f ;  /* 0x0c401f00070a7f89 */ /* 0x000e6200000e0000 */
[----:B------:R-:W-:Y:S02]  /*3e00*/  FMNMX.FTZ R5, R165, R5, !PT ;  /* 0x00000005a5057209 */ /* 0x000fe40007810000 */
[----:B------:R-:W-:Y:S01]  /*3e10*/  FSEL R8, R79, -INF , P0 ;  /* 0xff8000004f087808 */ /* 0x000fe20000000000 */
[----:B------:R-:W-:Y:S01]  /*3e20*/  STL [R1+0x28], R13 ;  /* 0x0000280d01007387 */ /* 0x000fe20000100800 */
[----:B------:R-:W-:-:S02]  /*3e30*/  ISETP.GT.AND P1, PT, R4, 0x38, PT ;  /* 0x000000380400780c */ /* 0x000fc40003f24270 */
[----:B------:R-:W-:Y:S01]  /*3e40*/  FMNMX.FTZ R5, R13, R5, !PT ;  /* 0x000000050d057209 */ /* 0x000fe20007810000 */
[----:B------:R-:W-:Y:S01]  /*3e50*/  STL [R1+0x24], R8 ;  /* 0x0000240801007387 */ /* 0x000fe20000100800 */
[----:B------:R-:W-:Y:S02]  /*3e60*/  ISETP.GT.AND P0, PT, R4, 0x39, PT ;  /* 0x000000390400780c */ /* 0x000fe40003f04270 */
[----:B------:R-:W-:Y:S01]  /*3e70*/  FSEL R235, R66, -INF , P1 ;  /* 0xff80000042eb7808 */ /* 0x000fe20000800000 */
[----:B------:R-:W-:Y:S01]  /*3e80*/  LDSM.16.MT88.4 R76, [R225+0x2900] ;  /* 0x00290000e14c783b */ /* 0x000fe20000004200 */
[----:B------:R-:W-:Y:S02]  /*3e90*/  FMNMX.FTZ R5, R8, R5, !PT ;  /* 0x0000000508057209 */ /* 0x000fe40007810000 */
[----:B------:R-:W-:Y:S01]  /*3ea0*/  FSEL R234, R67, -INF , P0 ;  /* 0xff80000043ea7808 */ /* 0x000fe20000000000 */
[----:B------:R-:W-:Y:S01]  /*3eb0*/  STL [R1+0xb4], R235 ;  /* 0x0000b4eb01007387 */ /* 0x000fe20000100800 */
[----:B------:R-:W-:-:S03]  /*3ec0*/  FMNMX.FTZ R5, R235, R5, !PT ;  /* 0x00000005eb057209 */ /* 0x000fc60007810000 */
[----:B------:R-:W-:Y:S01]  /*3ed0*/  STL [R1+0xb8], R234 ;  /* 0x0000b8ea01007387 */ /* 0x000fe20000100800 */
[----:B------:R-:W-:Y:S02]  /*3ee0*/  FMNMX.FTZ R5, R234, R5, !PT ;  /* 0x00000005ea057209 */ /* 0x000fe40007810000 */
[----:B-1----:R-:W-:-:S03]  /*3ef0*/  FMNMX.FTZ R4, R7, R10, !PT ;  /* 0x0000000a07047209 */ /* 0x002fc60007810000 */
[----:B------:R-:W1:Y:S04]  /*3f00*/  SHFL.BFLY PT, R8, R5, 0x2, 0x1f ;  /* 0x0c401f0005087f89 */ /* 0x000e6800000e0000 */
[----:B------:R-:W2:Y:S01]  /*3f10*/  SHFL.BFLY PT, R7, R4, 0x1, 0x1f ;  /* 0x0c201f0004077f89 */ /* 0x000ea200000e0000 */
[----:B-1----:R-:W-:Y:S02]  /*3f20*/  FMNMX.FTZ R5, R5, R8, !PT ;  /* 0x0000000805057209 */ /* 0x002fe40007810000 */
[----:B--2---:R-:W-:-:S03]  /*3f30*/  FMNMX.FTZ R183, R4, R7, !PT ;  /* 0x0000000704b77209 */ /* 0x004fc60007810000 */
[----:B------:R-:W1:Y:S01]  /*3f40*/  SHFL.BFLY PT, R8, R5, 0x1, 0x1f ;  /* 0x0c201f0005087f89 */ /* 0x000e6200000e0000 */
[----:B------:R-:W-:-:S03]  /*3f50*/  FSETP.NEU.FTZ.AND P0, PT, R183, -INF , PT ;  /* 0xff800000b700780b */ /* 0x000fc60003f1d000 */
[----:B------:R-:W2:Y:S01]  /*3f60*/  SHFL.IDX PT, R7, R6, RZ, 0x1c1f ;  /* 0x001c1fff06077589 */ /* 0x000ea200000e0000 */
[----:B------:R-:W-:-:S03]  /*3f70*/  FMUL.FTZ R4, R183, c[0x0][0x2d0] ;  /* 0x0000b400b7047a20 */ /* 0x000fc60000410000 */
[----:B------:R-:W3:Y:S02]  /*3f80*/  SHFL.IDX PT, R6, R6, 0x1, 0x1c1f ;  /* 0x003c1f0006067f89 */ /* 0x000ee400000e0000 */
[----:B------:R-:W-:Y:S02]  /*3f90*/  FSEL R13, R4, RZ, P0 ;  /* 0x000000ff040d7208 */ /* 0x000fe40000000000 */
[----:B------:R-:W-:Y:S03]  /*3fa0*/  STL [R1+0xbc], R183 ;  /* 0x0000bcb701007387 */ /* 0x000fe60000100800 */
[----:B------:R-:W-:-:S04]  /*3fb0*/  FFMA.FTZ R4, R12, c[0x0][0x2d0], -R13 ;  /* 0x0000b4000c047a23 */ /* 0x000fc8000001080d */
[----:B------:R4:W-:Y:S01]  /*3fc0*/  MUFU.EX2 R242, R4 ;  /* 0x0000000400f27308 */ /* 0x0009e20000000800 */
[----:B-1----:R-:W-:Y:S01]  /*3fd0*/  FMNMX.FTZ R182, R5, R8, !PT ;  /* 0x0000000805b67209 */ /* 0x002fe20007810000 */
[----:B------:R-:W-:Y:S02]  /*3fe0*/  FFMA.FTZ R5, R15, c[0x0][0x2d0], -R13 ;  /* 0x0000b4000f057a23 */ /* 0x000fe4000001080d */
[----:B--2---:R-:W-:-:S04]  /*3ff0*/  IMAD.IADD R2, R9, 0x1, R7 ;  /* 0x0000000109027824 */ /* 0x004fc800078e0207 */
[----:B------:R3:W-:Y:S01]  /*4000*/  MUFU.EX2 R204, R5 ;  /* 0x0000000500cc7308 */ /* 0x0007e20000000800 */
[----:B------:R-:W-:Y:S01]  /*4010*/  FSETP.NEU.FTZ.AND P0, PT, R182, -INF , PT ;  /* 0xff800000b600780b */ /* 0x000fe20003f1d000 */
[----:B------:R-:W-:Y:S01]  /*4020*/  STL [R1+0xc0], R182 ;  /* 0x0000c0b601007387 */ /* 0x000fe20000100800 */
[----:B------:R-:W-:Y:S01]  /*4030*/  IMNMX R3, R11, R2, PT ;  /* 0x000000020b037217 */ /* 0x000fe20003800200 */
[----:B----4-:R-:W-:-:S03]  /*4040*/  FFMA.FTZ R4, R14, c[0x0][0x2d0], -R13 ;  /* 0x0000b4000e047a23 */ /* 0x010fc6000001080d */
[C---:B------:R-:W-:Y:S01]  /*4050*/  ISETP.GT.AND P2, PT, R3.reuse, 0x1, PT ;  /* 0x000000010300780c */ /* 0x040fe20003f44270 */
[----:B------:R1:W2:Y:S01]  /*4060*/  MUFU.EX2 R241, R4 ;  /* 0x0000000400f17308 */ /* 0x0002a20000000800 */
[----:B------:R-:W-:Y:S02]  /*4070*/  ISETP.GT.AND P6, PT, R3, RZ, PT ;  /* 0x000000ff0300720c */ /* 0x000fe40003fc4270 */
[----:B------:R-:W-:Y:S02]  /*4080*/  FSEL R20, R61, -INF , P2 ;  /* 0xff8000003d147808 */ /* 0x000fe40001000000 */
[----:B------:R-:W-:Y:S01]  /*4090*/  ISETP.GT.AND P2, PT, R3, 0x8, PT ;  /* 0x000000080300780c */ /* 0x000fe20003f44270 */
[----:B---3--:R-:W-:-:S05]  /*40a0*/  IMAD.IADD R5, R9, 0x1, R6 ;  /* 0x0000000109057824 */ /* 0x008fca00078e0206 */
[----:B------:R-:W-:-:S04]  /*40b0*/  IMNMX R2, R11, R5, PT ;  /* 0x000000050b027217 */ /* 0x000fc80003800200 */
[----:B------:R-:W-:Y:S01]  /*40c0*/  ISETP.GT.AND P1, PT, R2, RZ, PT ;  /* 0x000000ff0200720c */ /* 0x000fe20003f24270 */
[----:B-1----:R-:W-:Y:S01]  /*40d0*/  FMUL.FTZ R4, R182, c[0x0][0x2d0] ;  /* 0x0000b400b6047a20 */ /* 0x002fe20000410000 */
[----:B--2---:R-:W-:Y:S02]  /*40e0*/  F2FP.PACK_AB R8, R241, R242 ;  /* 0x000000f2f108723e */ /* 0x004fe400000000ff */
[----:B------:R-:W-:Y:S02]  /*40f0*/  FSEL R30, R62, -INF , P1 ;  /* 0xff8000003e1e7808 */ /* 0x000fe40000800000 */
[----:B------:R-:W-:Y:S01]  /*4100*/  FSEL R12, R4, RZ, P0 ;  /* 0x000000ff040c7208 */ /* 0x000fe20000000000 */
[----:B------:R-:W-:Y:S01]  /*4110*/  FFMA.FTZ R4, R16, c[0x0][0x2d0], -R13 ;  /* 0x0000b40010047a23 */ /* 0x000fe2000001080d */
[----:B------:R-:W-:Y:S02]  /*4120*/  ISETP.GT.AND P0, PT, R2, 0x1, PT ;  /* 0x000000010200780c */ /* 0x000fe40003f04270 */
[----:B------:R-:W-:Y:S01]  /*4130*/  FSEL R16, R56, -INF , P2 ;  /* 0xff80000038107808 */ /* 0x000fe20001000000 */
[----:B------:R1:W2:Y:S01]  /*4140*/  MUFU.EX2 R236, R4 ;  /* 0x0000000400ec7308 */ /* 0x0002a20000000800 */
[----:B------:R-:W-:Y:S01]  /*4150*/  FFMA.FTZ R0, R21, c[0x0][0x2d0], -R12 ;  /* 0x0000b40015007a23 */ /* 0x000fe2000001080c */
[----:B------:R-:W-:-:S02]  /*4160*/  FSEL R32, R63, -INF , P0 ;  /* 0xff8000003f207808 */ /* 0x000fc40000000000 */
[C---:B------:R-:W-:Y:S02]  /*4170*/  ISETP.GT.AND P0, PT, R3.reuse, 0x9, PT ;  /* 0x000000090300780c */ /* 0x040fe40003f04270 */
[----:B------:R-:W-:Y:S02]  /*4180*/  ISETP.GT.AND P1, PT, R3, 0x10, PT ;  /* 0x000000100300780c */ /* 0x000fe40003f24270 */
[----:B------:R3:W-:Y:S01]  /*4190*/  MUFU.EX2 R208, R0 ;  /* 0x0000000000d07308 */ /* 0x0007e20000000800 */
[----:B------:R-:W-:-:S04]  /*41a0*/  ISETP.GT.AND P2, PT, R2, 0x9, PT ;  /* 0x000000090200780c */ /* 0x000fc80003f44270 */
[----:B------:R-:W-:Y:S02]  /*41b0*/  FSEL R29, R59, -INF , P2 ;  /* 0xff8000003b1d7808 */ /* 0x000fe40001000000 */
[----:B------:R-:W-:Y:S01]  /*41c0*/  ISETP.GT.AND P2, PT, R3, 0x19, PT ;  /* 0x000000190300780c */ /* 0x000fe20003f44270 */
[----:B-1----:R-:W-:Y:S01]  /*41d0*/  FFMA.FTZ R4, R17, c[0x0][0x2d0], -R12 ;  /* 0x0000b40011047a23 */ /* 0x002fe2000001080c */
[----:B------:R-:W-:Y:S02]  /*41e0*/  FSEL R17, R60, -INF , P6 ;  /* 0xff8000003c117808 */ /* 0x000fe40003000000 */
[----:B------:R-:W-:Y:S01]  /*41f0*/  ISETP.GT.AND P6, PT, R3, 0x11, PT ;  /* 0x000000110300780c */ /* 0x000fe20003fc4270 */
[----:B------:R1:W-:Y:S01]  /*4200*/  MUFU.EX2 R207, R4 ;  /* 0x0000000400cf7308 */ /* 0x0003e20000000800 */
[----:B------:R-:W-:Y:S01]  /*4210*/  FSEL R23, R49, -INF , P2 ;  /* 0xff80000031177808 */ /* 0x000fe20001000000 */
[----:B------:R-:W-:Y:S01]  /*4220*/  LDSM.16.MT88.4 R60, [R226+0x900] ;  /* 0x00090000e23c783b */ /* 0x000fe20000004200 */
[----:B------:R-:W-:-:S02]  /*4230*/  FSEL R21, R53, -INF , P6 ;  /* 0xff80000035157808 */ /* 0x000fc40003000000 */
[----:B---3--:R-:W-:Y:S02]  /*4240*/  FMNMX.FTZ R0, R17, R20, !PT ;  /* 0x0000001411007209 */ /* 0x008fe40007810000 */
[C---:B------:R-:W-:Y:S02]  /*4250*/  ISETP.GT.AND P2, PT, R3.reuse, 0x28, PT ;  /* 0x000000280300780c */ /* 0x040fe40003f44270 */
[----:B------:R-:W-:Y:S02]  /*4260*/  FMNMX.FTZ R0, R16, R0, !PT ;  /* 0x0000000010007209 */ /* 0x000fe40007810000 */
[----:B------:R-:W-:Y:S02]  /*4270*/  FSEL R163, R44, -INF , P2 ;  /* 0xff8000002ca37808 */ /* 0x000fe40001000000 */
[C---:B------:R-:W-:Y:S02]  /*4280*/  ISETP.GT.AND P6, PT, R3.reuse, 0x31, PT ;  /* 0x000000310300780c */ /* 0x040fe40003fc4270 */
[----:B------:R-:W-:Y:S01]  /*4290*/  ISETP.GT.AND P2, PT, R3, 0x38, PT ;  /* 0x000000380300780c */ /* 0x000fe20003f44270 */
[----:B-1----:R-:W-:Y:S01]  /*42a0*/  FFMA.FTZ R4, R18, c[0x0][0x2d0], -R12 ;  /* 0x0000b40012047a23 */ /* 0x002fe2000001080c */
[----:B------:R-:W-:-:S02]  /*42b0*/  FSEL R18, R57, -INF , P0 ;  /* 0xff80000039127808 */ /* 0x000fc40000000000 */
[----:B------:R-:W-:Y:S01]  /*42c0*/  ISETP.GT.AND P0, PT, R2, 0x8, PT ;  /* 0x000000080200780c */ /* 0x000fe20003f04270 */
[----:B------:R1:W3:Y:S01]  /*42d0*/  MUFU.EX2 R206, R4 ;  /* 0x0000000400ce7308 */ /* 0x0002e20000000800 */
[----:B------:R-:W-:Y:S02]  /*42e0*/  FMNMX.FTZ R0, R18, R0, !PT ;  /* 0x0000000012007209 */ /* 0x000fe40007810000 */
[----:B------:R-:W-:Y:S02]  /*42f0*/  FSEL R28, R58, -INF , P0 ;  /* 0xff8000003a1c7808 */ /* 0x000fe40000000000 */
[----:B------:R-:W-:Y:S01]  /*4300*/  ISETP.GT.AND P0, PT, R2, 0x11, PT ;  /* 0x000000110200780c */ /* 0x000fe20003f04270 */
[----:B------:R-:W-:Y:S01]  /*4310*/  LDSM.16.MT88.4 R56, [R228+0x2900] ;  /* 0x00290000e438783b */ /* 0x000fe20000004200 */
[----:B------:R-:W-:Y:S02]  /*4320*/  FSEL R214, R73, -INF , P6 ;  /* 0xff80000049d67808 */ /* 0x000fe40003000000 */
[----:B------:R-:W-:-:S02]  /*4330*/  FSEL R33, R55, -INF , P0 ;  /* 0xff80000037217808 */ /* 0x000fc40000000000 */
[----:B------:R-:W-:Y:S02]  /*4340*/  ISETP.GT.AND P0, PT, R3, 0x18, PT ;  /* 0x000000180300780c */ /* 0x000fe40003f04270 */
[----:B------:R-:W-:Y:S02]  /*4350*/  FSEL R203, R168, -INF , P2 ;  /* 0xff800000a8cb7808 */ /* 0x000fe40001000000 */
[----:B------:R-:W-:Y:S01]  /*4360*/  FSEL R22, R48, -INF , P0 ;  /* 0xff80000030167808 */ /* 0x000fe20000000000 */
[----:B-1----:R-:W-:Y:S01]  /*4370*/  FFMA.FTZ R4, R19, c[0x0][0x2d0], -R12 ;  /* 0x0000b40013047a23 */ /* 0x002fe2000001080c */
[----:B------:R-:W-:Y:S02]  /*4380*/  FSEL R19, R52, -INF , P1 ;  /* 0xff80000034137808 */ /* 0x000fe40000800000 */
[----:B------:R-:W-:Y:S01]  /*4390*/  ISETP.GT.AND P1, PT, R2, 0x10, PT ;  /* 0x000000100200780c */ /* 0x000fe20003f24270 */
[----:B------:R1:W4:Y:S01]  /*43a0*/  MUFU.EX2 R243, R4 ;  /* 0x0000000400f37308 */ /* 0x0003220000000800 */
[----:B------:R-:W-:-:S02]  /*43b0*/  FMNMX.FTZ R0, R19, R0, !PT ;  /* 0x0000000013007209 */ /* 0x000fc40007810000 */
[----:B------:R-:W-:Y:S02]  /*43c0*/  FSEL R31, R54, -INF , P1 ;  /* 0xff800000361f7808 */ /* 0x000fe40000800000 */
[C---:B------:R-:W-:Y:S01]  /*43d0*/  ISETP.GT.AND P1, PT, R2.reuse, 0x18, PT ;  /* 0x000000180200780c */ /* 0x040fe20003f24270 */
[----:B------:R-:W-:Y:S01]  /*43e0*/  LDSM.16.MT88.4 R52, [R228+0x900] ;  /* 0x00090000e434783b */ /* 0x000fe20000004200 */
[----:B------:R-:W-:Y:S02]  /*43f0*/  FMNMX.FTZ R0, R21, R0, !PT ;  /* 0x0000000015007209 */ /* 0x000fe40007810000 */
[----:B------:R-:W-:Y:S02]  /*4400*/  ISETP.GT.AND P0, PT, R2, 0x19, PT ;  /* 0x000000190200780c */ /* 0x000fe40003f04270 */
[----:B------:R-:W-:Y:S02]  /*4410*/  FSEL R34, R50, -INF , P1 ;  /* 0xff80000032227808 */ /* 0x000fe40000800000 */
[----:B------:R-:W-:-:S02]  /*4420*/  ISETP.GT.AND P1, PT, R3, 0x20, PT ;  /* 0x000000200300780c */ /* 0x000fc40003f24270 */
[----:B------:R-:W-:Y:S01]  /*4430*/  FMNMX.FTZ R0, R22, R0, !PT ;  /* 0x0000000016007209 */ /* 0x000fe20007810000 */
[----:B-1----:R-:W-:Y:S01]  /*4440*/  FFMA.FTZ R4, R25, c[0x0][0x2d0], -R13 ;  /* 0x0000b40019047a23 */ /* 0x002fe2000001080d */
[----:B------:R-:W-:Y:S02]  /*4450*/  FSEL R68, R51, -INF , P0 ;  /* 0xff80000033447808 */ /* 0x000fe40000000000 */
[----:B------:R-:W-:Y:S01]  /*4460*/  ISETP.GT.AND P0, PT, R3, 0x21, PT ;  /* 0x000000210300780c */ /* 0x000fe20003f04270 */
[----:B------:R-:W-:Y:S01]  /*4470*/  MUFU.EX2 R229, R4 ;  /* 0x0000000400e57308 */ /* 0x000fe20000000800 */
[----:B------:R-:W-:Y:S01]  /*4480*/  FSEL R161, R40, -INF , P1 ;  /* 0xff80000028a17808 */ /* 0x000fe20000800000 */
[----:B------:R-:W-:Y:S01]  /*4490*/  LDSM.16.MT88.4 R48, [R227+0x900] ;  /* 0x00090000e330783b */ /* 0x000fe20000004200 */
        /* <DEDUP_REMOVED lines=8> */
[----:B------:R-:W-:Y:S02]  /*4520*/  FSEL R160, R42, -INF , P1 ;  /* 0xff8000002aa07808 */ /* 0x000fe40000800000 */
[----:B------:R-:W-:Y:S02]  /*4530*/  FMNMX.FTZ R0, R163, R0, !PT ;  /* 0x00000000a3007209 */ /* 0x000fe40007810000 */
[----:B------:R-:W-:Y:S01]  /*4540*/  ISETP.GT.AND P1, PT, R3, 0x39, PT ;  /* 0x000000390300780c */ /* 0x000fe20003f24270 */
[----:B------:R-:W-:Y:S01]  /*4550*/  FFMA.FTZ R3, R24, c[0x0][0x2d0], -R13 ;  /* 0x0000b40018037a23 */ /* 0x000fe2000001080d */
[----:B------:R-:W-:Y:S02]  /*4560*/  FSEL R215, R72, -INF , P0 ;  /* 0xff80000048d77808 */ /* 0x000fe40000000000 */
[----:B------:R-:W-:Y:S01]  /*4570*/  FMNMX.FTZ R0, R162, R0, !PT ;  /* 0x00000000a2007209 */ /* 0x000fe20007810000 */
[----:B------:R1:W-:Y:S01]  /*4580*/  MUFU.EX2 R232, R3 ;  /* 0x0000000300e87308 */ /* 0x0003e20000000800 */
[----:B------:R-:W-:-:S02]  /*4590*/  FSEL R202, R169, -INF , P1 ;  /* 0xff800000a9ca7808 */ /* 0x000fc40000800000 */
[----:B------:R-:W-:Y:S02]  /*45a0*/  FMNMX.FTZ R0, R215, R0, !PT ;  /* 0x00000000d7007209 */ /* 0x000fe40007810000 */
[----:B------:R-:W-:Y:S02]  /*45b0*/  ISETP.GT.AND P0, PT, R2, 0x21, PT ;  /* 0x000000210200780c */ /* 0x000fe40003f04270 */
[----:B------:R-:W-:Y:S02]  /*45c0*/  FMNMX.FTZ R0, R214, R0, !PT ;  /* 0x00000000d6007209 */ /* 0x000fe40007810000 */
[----:B------:R-:W-:Y:S02]  /*45d0*/  FSEL R71, R43, -INF , P0 ;  /* 0xff8000002b477808 */ /* 0x000fe40000000000 */
[----:B------:R-:W-:Y:S02]  /*45e0*/  FMNMX.FTZ R0, R203, R0, !PT ;  /* 0x00000000cb007209 */ /* 0x000fe40007810000 */
[----:B------:R-:W-:-:S02]  /*45f0*/  ISETP.GT.AND P0, PT, R2, 0x28, PT ;  /* 0x000000280200780c */ /* 0x000fc40003f04270 */
[----:B------:R-:W-:Y:S02]  /*4600*/  FMNMX.FTZ R0, R202, R0, !PT ;  /* 0x00000000ca007209 */ /* 0x000fe40007810000 */
[----:B-1----:R-:W-:Y:S02]  /*4610*/  FMNMX.FTZ R3, R30, R32, !PT ;  /* 0x000000201e037209 */ /* 0x002fe40007810000 */
[----:B------:R-:W-:Y:S01]  /*4620*/  ISETP.GT.AND P1, PT, R2, 0x29, PT ;  /* 0x000000290200780c */ /* 0x000fe20003f24270 */
[----:B------:R-:W1:Y:S01]  /*4630*/  SHFL.BFLY PT, R5, R0, 0x2, 0x1f ;  /* 0x0c401f0000057f89 */ /* 0x000e6200000e0000 */
[----:B------:R-:W-:Y:S02]  /*4640*/  FMNMX.FTZ R3, R28, R3, !PT ;  /* 0x000000031c037209 */ /* 0x000fe40007810000 */
[----:B------:R-:W-:Y:S02]  /*4650*/  FSEL R70, R46, -INF , P0 ;  /* 0xff8000002e467808 */ /* 0x000fe40000000000 */
[----:B------:R-:W-:Y:S01]  /*4660*/  FMNMX.FTZ R4, R29, R3, !PT ;  /* 0x000000031d047209 */ /* 0x000fe20007810000 */
[----:B------:R-:W-:Y:S01]  /*4670*/  FFMA.FTZ R3, R26, c[0x0][0x2d0], -R13 ;  /* 0x0000b4001a037a23 */ /* 0x000fe2000001080d */
[----:B------:R-:W-:-:S02]  /*4680*/  FSEL R69, R47, -INF , P1 ;  /* 0xff8000002f457808 */ /* 0x000fc40000800000 */
[----:B------:R-:W-:Y:S01]  /*4690*/  FMNMX.FTZ R4, R31, R4, !PT ;  /* 0x000000041f047209 */ /* 0x000fe20007810000 */
[----:B------:R2:W-:Y:S01]  /*46a0*/  MUFU.EX2 R205, R3 ;  /* 0x0000000300cd7308 */ /* 0x0005e20000000800 */
[C---:B------:R-:W-:Y:S01]  /*46b0*/  ISETP.GT.AND P6, PT, R2.reuse, 0x30, PT ;  /* 0x000000300200780c */ /* 0x040fe20003fc4270 */
[----:B------:R-:W-:Y:S01]  /*46c0*/  LDSM.16.MT88.4 R44, [R225+0x900] ;  /* 0x00090000e12c783b */ /* 0x000fe20000004200 */
[C---:B------:R-:W-:Y:S02]  /*46d0*/  ISETP.GT.AND P2, PT, R2.reuse, 0x31, PT ;  /* 0x000000310200780c */ /* 0x040fe40003f44270 */
[C---:B------:R-:W-:Y:S02]  /*46e0*/  ISETP.GT.AND P1, PT, R2.reuse, 0x38, PT ;  /* 0x000000380200780c */ /* 0x040fe40003f24270 */
[----:B------:R-:W-:Y:S02]  /*46f0*/  ISETP.GT.AND P0, PT, R2, 0x39, PT ;  /* 0x000000390200780c */ /* 0x000fe40003f04270 */
[----:B------:R-:W-:-:S02]  /*4700*/  FSEL R201, R74, -INF , P6 ;  /* 0xff8000004ac97808 */ /* 0x000fc40003000000 */
[----:B------:R-:W-:Y:S02]  /*4710*/  FSEL R200, R75, -INF , P2 ;  /* 0xff8000004bc87808 */ /* 0x000fe40001000000 */
[----:B------:R-:W-:Y:S01]  /*4720*/  FSEL R179, R170, -INF , P1 ;  /* 0xff800000aab37808 */ /* 0x000fe20000800000 */
[----:B------:R-:W-:Y:S01]  /*4730*/  LDSM.16.MT88.4 R72, [R226+0x2900] ;  /* 0x00290000e248783b */ /* 0x000fe20000004200 */
[----:B-1----:R-:W-:Y:S02]  /*4740*/  FMNMX.FTZ R0, R0, R5, !PT ;  /* 0x0000000500007209 */ /* 0x002fe40007810000 */
[----:B--2---:R-:W-:Y:S01]  /*4750*/  FMNMX.FTZ R3, R33, R4, !PT ;  /* 0x0000000421037209 */ /* 0x004fe20007810000 */
[----:B------:R-:W-:Y:S01]  /*4760*/  FFMA.FTZ R4, R27, c[0x0][0x2d0], -R13 ;  /* 0x0000b4001b047a23 */ /* 0x000fe2000001080d */
[----:B------:R-:W-:Y:S01]  /*4770*/  FSEL R178, R171, -INF , P0 ;  /* 0xff800000abb27808 */ /* 0x000fe20000000000 */
[----:B------:R-:W1:Y:S01]  /*4780*/  SHFL.BFLY PT, R15, R0, 0x1, 0x1f ;  /* 0x0c201f00000f7f89 */ /* 0x000e6200000e0000 */
[----:B------:R-:W-:Y:S01]  /*4790*/  FMNMX.FTZ R3, R34, R3, !PT ;  /* 0x0000000322037209 */ /* 0x000fe20007810000 */
[----:B------:R2:W2:Y:S01]  /*47a0*/  MUFU.EX2 R249, R4 ;  /* 0x0000000400f97308 */ /* 0x0004a20000000800 */
[----:B------:R-:W-:-:S02]  /*47b0*/  F2FP.PACK_AB R10, R236, R204 ;  /* 0x000000ccec0a723e */ /* 0x000fc400000000ff */
[----:B------:R-:W-:Y:S02]  /*47c0*/  FMNMX.FTZ R3, R68, R3, !PT ;  /* 0x0000000344037209 */ /* 0x000fe40007810000 */
[----:B---3--:R-:W-:Y:S02]  /*47d0*/  F2FP.PACK_AB R9, R206, R207 ;  /* 0x000000cfce09723e */ /* 0x008fe400000000ff */
[----:B------:R-:W-:Y:S02]  /*47e0*/  FMNMX.FTZ R2, R160, R3, !PT ;  /* 0x00000003a0027209 */ /* 0x000fe40007810000 */
[----:B----4-:R-:W-:Y:S02]  /*47f0*/  F2FP.PACK_AB R11, R208, R243 ;  /* 0x000000f3d00b723e */ /* 0x010fe400000000ff */
[----:B------:R-:W-:Y:S01]  /*4800*/  FMNMX.FTZ R3, R71, R2, !PT ;  /* 0x0000000247037209 */ /* 0x000fe20007810000 */
[----:B------:R-:W-:-:S03]  /*4810*/  FFMA.FTZ R2, R36, c[0x0][0x2d0], -R12 ;  /* 0x0000b40024027a23 */ /* 0x000fc6000001080c */
[----:B------:R-:W-:Y:S01]  /*4820*/  FMNMX.FTZ R3, R70, R3, !PT ;  /* 0x0000000346037209 */ /* 0x000fe20007810000 */
[----:B------:R3:W-:Y:S01]  /*4830*/  MUFU.EX2 R224, R2 ;  /* 0x0000000200e07308 */ /* 0x0007e20000000800 */
[----:B--2---:R-:W-:Y:S01]  /*4840*/  FFMA.FTZ R4, R35, c[0x0][0x2d0], -R12 ;  /* 0x0000b40023047a23 */ /* 0x004fe2000001080c */
[C---:B------:R-:W-:Y:S01]  /*4850*/  HMMA.16816.F32 R64, R8.reuse, R88, RZ ;  /* 0x000000580840723c */ /* 0x040fe200000018ff */
[----:B------:R-:W-:Y:S02]  /*4860*/  FMNMX.FTZ R3, R69, R3, !PT ;  /* 0x0000000345037209 */ /* 0x000fe40007810000 */
[----:B------:R-:W-:Y:S02]  /*4870*/  F2FP.PACK_AB R6, R249, R205 ;  /* 0x000000cdf906723e */ /* 0x000fe400000000ff */
[----:B------:R-:W-:Y:S01]  /*4880*/  FMNMX.FTZ R3, R201, R3, !PT ;  /* 0x00000003c9037209 */ /* 0x000fe20007810000 */
[----:B------:R2:W4:Y:S01]  /*4890*/  MUFU.EX2 R231, R4 ;  /* 0x0000000400e77308 */ /* 0x0005220000000800 */
[----:B-1----:R-:W-:Y:S01]  /*48a0*/  FMNMX.FTZ R185, R0, R15, !PT ;  /* 0x0000000f00b97209 */ /* 0x002fe20007810000 */
[----:B------:R-:W-:Y:S01]  /*48b0*/  HMMA.16816.F32 R144, R8, R104, RZ ;  /* 0x000000680890723c */ /* 0x000fe200000018ff */
[----:B------:R-:W-:-:S02]  /*48c0*/  FMNMX.FTZ R3, R200, R3, !PT ;  /* 0x00000003c8037209 */ /* 0x000fc40007810000 */
[----:B------:R-:W-:Y:S02]  /*48d0*/  FSETP.NEU.FTZ.AND P0, PT, R185, -INF , PT ;  /* 0xff800000b900780b */ /* 0x000fe40003f1d000 */
[----:B------:R-:W-:Y:S01]  /*48e0*/  FMNMX.FTZ R3, R179, R3, !PT ;  /* 0x00000003b3037209 */ /* 0x000fe20007810000 */
[----:B---3--:R-:W-:Y:S02]  /*48f0*/  FFMA.FTZ R2, R37, c[0x0][0x2d0], -R12 ;  /* 0x0000b40025027a23 */ /* 0x008fe4000001080c */
[C---:B------:R-:W-:Y:S01]  /*4900*/  HMMA.16816.F32 R136, R8.reuse, R116, RZ ;  /* 0x000000740888723c */ /* 0x040fe200000018ff */
[----:B------:R-:W-:Y:S01]  /*4910*/  FMNMX.FTZ R3, R178, R3, !PT ;  /* 0x00000003b2037209 */ /* 0x000fe20007810000 */
[----:B------:R1:W-:Y:S04]  /*4920*/  MUFU.EX2 R182, R2 ;  /* 0x0000000200b67308 */ /* 0x0003e80000000800 */
[----:B------:R-:W3:Y:S01]  /*4930*/  SHFL.BFLY PT, R14, R3, 0x2, 0x1f ;  /* 0x0c401f00030e7f89 */ /* 0x000ee200000e0000 */
[----:B--2---:R-:W-:Y:S01]  /*4940*/  F2FP.PACK_AB R4, R229, R232 ;  /* 0x000000e8e504723e */ /* 0x004fe200000000ff */
[----:B------:R-:W-:Y:S01]  /*4950*/  HMMA.16816.F32 R80, R8, R106, RZ ;  /* 0x0000006a0850723c */ /* 0x000fe200000018ff */
[----:B----4-:R-:W-:-:S07]  /*4960*/  F2FP.PACK_AB R5, R224, R231 ;  /* 0x000000e7e005723e */ /* 0x010fce00000000ff */
[----:B------:R-:W-:Y:S01]  /*4970*/  HMMA.16816.F32 R156, R8, R96, RZ ;  /* 0x00000060089c723c */ /* 0x000fe200000018ff */
[----:B-1----:R-:W-:-:S04]  /*4980*/  FFMA.FTZ R2, R38, c[0x0][0x2d0], -R12 ;  /* 0x0000b40026027a23 */ /* 0x002fc8000001080c */
[----:B------:R1:W2:Y:S03]  /*4990*/  MUFU.EX2 R245, R2 ;  /* 0x0000000200f57308 */ /* 0x0002a60000000800 */
[----:B------:R-:W-:Y:S01]  /*49a0*/  HMMA.16816.F32 R152, R8, R92, RZ ;  /* 0x0000005c0898723c */ /* 0x000fe200000018ff */
[----:B---3--:R-:W-:-:S07]  /*49b0*/  FMNMX.FTZ R0, R3, R14, !PT ;  /* 0x0000000e03007209 */ /* 0x008fce0007810000 */
        /* <DEDUP_REMOVED lines=11> */
[----:B------:R1:W2:Y:S03]  /*4a70*/  MUFU.EX2 R177, R3 ;  /* 0x0000000300b17308 */ /* 0x0002a60000000800 */
[C---:B------:R-:W-:Y:S08]  /*4a80*/  HMMA.16816.F32 R108, R8.reuse, R94, RZ ;  /* 0x0000005e086c723c */ /* 0x040ff000000018ff */
[----:B------:R-:W-:Y:S01]  /*4a90*/  HMMA.16816.F32 R84, R8, R102, RZ ;  /* 0x000000660854723c */ /* 0x000fe200000018ff */
[----:B-1----:R-:W-:-:S07]  /*4aa0*/  FFMA.FTZ R3, R16, c[0x0][0x2d0], -R2 ;  /* 0x0000b40010037a23 */ /* 0x002fce0000010802 */
[C---:B------:R-:W-:Y:S01]  /*4ab0*/  HMMA.16816.F32 R40, R8.reuse, R114, RZ ;  /* 0x000000720828723c */ /* 0x040fe200000018ff */
[----:B------:R1:W-:Y:S07]  /*4ac0*/  MUFU.EX2 R213, R3 ;  /* 0x0000000300d57308 */ /* 0x0003ee0000000800 */
[C---:B------:R-:W-:Y:S08]  /*4ad0*/  HMMA.16816.F32 R36, R8.reuse, R118, RZ ;  /* 0x000000760824723c */ /* 0x040ff000000018ff */
[----:B------:R-:W-:Y:S01]  /*4ae0*/  HMMA.16816.F32 R24, R8, R122, RZ ;  /* 0x0000007a0818723c */ /* 0x000fe200000018ff */
[----:B------:R-:W3:Y:S01]  /*4af0*/  SHFL.BFLY PT, R8, R0, 0x1, 0x1f ;  /* 0x0c201f0000087f89 */ /* 0x000ee200000e0000 */
[----:B-1----:R-:W-:-:S04]  /*4b00*/  FFMA.FTZ R3, R18, c[0x0][0x2d0], -R2 ;  /* 0x0000b40012037a23 */ /* 0x002fc80000010802 */
[----:B------:R1:W-:Y:S02]  /*4b10*/  MUFU.EX2 R14, R3 ;  /* 0x00000003000e7308 */ /* 0x0003e40000000800 */
[C---:B------:R-:W-:Y:S01]  /*4b20*/  HMMA.16816.F32 R192, R4.reuse, R44, R64 ;  /* 0x0000002c04c0723c */ /* 0x040fe20000001840 */
[----:B------:R-:W4:Y:S07]  /*4b30*/  LDSM.16.MT88.4 R64, [R227+0x2900] ;  /* 0x00290000e340783b */ /* 0x000f2e0000004200 */
[----:B------:R-:W-:Y:S01]  /*4b40*/  HMMA.16816.F32 R144, R4, R76, R144 ;  /* 0x0000004c0490723c */ /* 0x000fe20000001890 */
[----:B-1----:R-:W-:-:S07]  /*4b50*/  FFMA.FTZ R3, R19, c[0x0][0x2d0], -R2 ;  /* 0x0000b40013037a23 */ /* 0x002fce0000010802 */
[C---:B------:R-:W-:Y:S01]  /*4b60*/  HMMA.16816.F32 R136, R4.reuse, R56, R136 ;  /* 0x000000380488723c */ /* 0x040fe20000001888 */
[----:B---3--:R-:W-:Y:S01]  /*4b70*/  FMNMX.FTZ R184, R0, R8, !PT ;  /* 0x0000000800b87209 */ /* 0x008fe20007810000 */
[----:B------:R1:W-:Y:S03]  /*4b80*/  MUFU.EX2 R233, R3 ;  /* 0x0000000300e97308 */ /* 0x0003e60000000800 */
[C---:B------:R-:W-:Y:S01]  /*4b90*/  FSETP.NEU.FTZ.AND P0, PT, R184.reuse, -INF , PT ;  /* 0xff800000b800780b */ /* 0x040fe20003f1d000 */
[----:B------:R-:W-:Y:S02]  /*4ba0*/  FMUL.FTZ R0, R184, c[0x0][0x2d0] ;  /* 0x0000b400b8007a20 */ /* 0x000fe40000410000 */
[----:B------:R-:W-:Y:S03]  /*4bb0*/  HMMA.16816.F32 R168, R4, R60, R156 ;  /* 0x0000003c04a8723c */ /* 0x000fe6000000189c */
[----:B------:R-:W-:-:S05]  /*4bc0*/  FSEL R0, R0, RZ, P0 ;  /* 0x000000ff00007208 */ /* 0x000fca0000000000 */
[----:B------:R-:W-:Y:S01]  /*4bd0*/  IMAD.MOV.U32 R210, RZ, RZ, R147 ;  /* 0x000000ffffd27224 */ /* 0x000fe200078e0093 */
[C---:B------:R-:W-:Y:S01]  /*4be0*/  HMMA.16816.F32 R156, R4.reuse, R54, R108 ;  /* 0x00000036049c723c */ /* 0x040fe2000000186c */
[----:B------:R-:W-:Y:S01]  /*4bf0*/  MOV R248, R145 ;  /* 0x0000009100f87202 */ /* 0x000fe20000000f00 */
[----:B-1----:R-:W-:Y:S02]  /*4c00*/  FFMA.FTZ R3, R21, c[0x0][0x2d0], -R2 ;  /* 0x0000b40015037a23 */ /* 0x002fe40000010802 */
[----:B------:R-:W-:Y:S02]  /*4c10*/  IMAD.MOV.U32 R211, RZ, RZ, R146 ;  /* 0x000000ffffd37224 */ /* 0x000fe400078e0092 */
[----:B------:R1:W-:Y:S01]  /*4c20*/  MUFU.EX2 R230, R3 ;  /* 0x0000000300e67308 */ /* 0x0003e20000000800 */
[----:B------:R-:W-:Y:S01]  /*4c30*/  IMAD.MOV.U32 R19, RZ, RZ, R139 ;  /* 0x000000ffff137224 */ /* 0x000fe200078e008b */
[----:B------:R-:W-:Y:S01]  /*4c40*/  MOV R10, R137 ;  /* 0x00000089000a7202 */ /* 0x000fe20000000f00 */
[----:B------:R-:W-:Y:S01]  /*4c50*/  IMAD.MOV.U32 R11, RZ, RZ, R138 ;  /* 0x000000ffff0b7224 */ /* 0x000fe200078e008a */
[----:B----4-:R-:W-:Y:S01]  /*4c60*/  HMMA.16816.F32 R132, R4, R64, R132 ;  /* 0x000000400484723c */ /* 0x010fe20000001884 */
[----:B------:R-:W-:-:S02]  /*4c70*/  IMAD.MOV.U32 R147, RZ, RZ, R136 ;  /* 0x000000ffff937224 */ /* 0x000fc400078e0088 */
[----:B------:R-:W-:-:S05]  /*4c80*/  IMAD.MOV.U32 R209, RZ, RZ, R144 ;  /* 0x000000ffffd17224 */ /* 0x000fca00078e0090 */
[----:B------:R-:W-:Y:S01]  /*4c90*/  HMMA.16816.F32 R196, R4, R48, R148 ;  /* 0x0000003004c4723c */ /* 0x000fe20000001894 */
[----:B-1----:R-:W-:-:S04]  /*4ca0*/  FFMA.FTZ R3, R22, c[0x0][0x2d0], -R2 ;  /* 0x0000b40016037a23 */ /* 0x002fc80000010802 */
[----:B------:R1:W-:Y:S03]  /*4cb0*/  MUFU.EX2 R18, R3 ;  /* 0x0000000300127308 */ /* 0x0003e60000000800 */
[C---:B------:R-:W-:Y:S08]  /*4cc0*/  HMMA.16816.F32 R216, R4.reuse, R50, R84 ;  /* 0x0000003204d8723c */ /* 0x040ff00000001854 */
[----:B------:R-:W-:Y:S01]  /*4cd0*/  IMAD.MOV.U32 R9, RZ, RZ, R134 ;  /* 0x000000ffff097224 */ /* 0x000fe200078e0086 */
[C---:B------:R-:W-:Y:S01]  /*4ce0*/  HMMA.16816.F32 R140, R4.reuse, R72, R140 ;  /* 0x00000048048c723c */ /* 0x040fe2000000188c */
[----:B------:R-:W-:Y:S01]  /*4cf0*/  IMAD.MOV.U32 R8, RZ, RZ, R133 ;  /* 0x000000ffff087224 */ /* 0x000fe200078e0085 */
[----:B------:R-:W-:Y:S01]  /*4d00*/  MOV R16, R132 ;  /* 0x0000008400107202 */ /* 0x000fe20000000f00 */
[----:B------:R-:W-:Y:S01]  /*4d10*/  IMAD.MOV.U32 R110, RZ, RZ, R9 ;  /* 0x000000ffff6e7224 */ /* 0x000fe200078e0009 */
[----:B------:R-:W-:Y:S01]  /*4d20*/  MOV R86, R251 ;  /* 0x000000fb00567202 */ /* 0x000fe20000000f00 */
[----:B------:R-:W-:Y:S01]  /*4d30*/  IMAD.MOV.U32 R111, RZ, RZ, R8 ;  /* 0x000000ffff6f7224 */ /* 0x000fe200078e0008 */
[----:B--2---:R-:W-:Y:S01]  /*4d40*/  F2FP.PACK_AB R8, R177, R212 ;  /* 0x000000d4b108723e */ /* 0x004fe200000000ff */
[----:B-1----:R-:W-:Y:S01]  /*4d50*/  FFMA.FTZ R3, R23, c[0x0][0x2d0], -R2 ;  /* 0x0000b40017037a23 */ /* 0x002fe20000010802 */
[----:B------:R-:W-:Y:S01]  /*4d60*/  HMMA.16816.F32 R152, R4, R52, R152 ;  /* 0x000000340498723c */ /* 0x000fe20000001898 */
[----:B------:R-:W-:-:S02]  /*4d70*/  IMAD.MOV.U32 R187, RZ, RZ, R196 ;  /* 0x000000ffffbb7224 */ /* 0x000fc400078e00c4 */
[----:B------:R1:W2:Y:S01]  /*4d80*/  MUFU.EX2 R15, R3 ;  /* 0x00000003000f7308 */ /* 0x0002a20000000800 */
[----:B------:R-:W-:Y:S02]  /*4d90*/  IMAD.MOV.U32 R186, RZ, RZ, R197 ;  /* 0x000000ffffba7224 */ /* 0x000fe400078e00c5 */
[----:B------:R-:W-:Y:S02]  /*4da0*/  IMAD.MOV.U32 R181, RZ, RZ, R198 ;  /* 0x000000ffffb57224 */ /* 0x000fe400078e00c6 */
[----:B------:R-:W-:Y:S01]  /*4db0*/  HMMA.16816.F32 R20, R4, R78, R80 ;  /* 0x0000004e0414723c */ /* 0x000fe20000001850 */
[----:B------:R-:W-:Y:S02]  /*4dc0*/  IMAD.MOV.U32 R180, RZ, RZ, R199 ;  /* 0x000000ffffb47224 */ /* 0x000fe400078e00c7 */
[----:B------:R-:W-:Y:S02]  /*4dd0*/  IMAD.MOV.U32 R17, RZ, RZ, R135 ;  /* 0x000000ffff117224 */ /* 0x000fe400078e0087 */
[----:B------:R-:W-:-:S03]  /*4de0*/  IMAD.MOV.U32 R87, RZ, RZ, R250 ;  /* 0x000000ffff577224 */ /* 0x000fc600078e00fa */
[C---:B------:R-:W-:Y:S01]  /*4df0*/  HMMA.16816.F32 R196, R4.reuse, R46, R128 ;  /* 0x0000002e04c4723c */ /* 0x040fe20000001880 */
[----:B------:R-:W-:Y:S01]  /*4e00*/  IMAD.MOV.U32 R35, RZ, RZ, R141 ;  /* 0x000000ffff237224 */ /* 0x000fe200078e008d */
[----:B------:R-:W-:Y:S01]  /*4e10*/  MOV R146, R142 ;  /* 0x0000008e00927202 */ /* 0x000fe20000000f00 */
[----:B-1----:R-:W-:Y:S02]  /*4e20*/  FFMA.FTZ R3, R30, c[0x0][0x2d0], -R0 ;  /* 0x0000b4001e037a23 */ /* 0x002fe40000010800 */
[----:B--2---:R-:W-:Y:S02]  /*4e30*/  IMAD.MOV.U32 R85, RZ, RZ, R15 ;  /* 0x000000ffff557224 */ /* 0x004fe400078e000f */
[----:B------:R1:W-:Y:S01]  /*4e40*/  MUFU.EX2 R108, R3 ;  /* 0x00000003006c7308 */ /* 0x0003e20000000800 */
[----:B------:R-:W-:Y:S01]  /*4e50*/  MOV R131, R11 ;  /* 0x0000000b00837202 */ /* 0x000fe20000000f00 */
[----:B------:R-:W-:Y:S01]  /*4e60*/  IMAD.MOV.U32 R129, RZ, RZ, R10 ;  /* 0x000000ffff817224 */ /* 0x000fe200078e000a */
[----:B------:R-:W-:Y:S01]  /*4e70*/  F2FP.PACK_AB R10, R14, R213 ;  /* 0x000000d50e0a723e */ /* 0x000fe200000000ff */
[----:B------:R-:W-:Y:S01]  /*4e80*/  IMAD.MOV.U32 R145, RZ, RZ, R143 ;  /* 0x000000ffff917224 */ /* 0x000fe200078e008f */
[----:B------:R-:W-:Y:S01]  /*4e90*/  HMMA.16816.F32 R220, R4, R66, R24 ;  /* 0x0000004204dc723c */ /* 0x000fe20000001818 */
[----:B------:R-:W-:-:S02]  /*4ea0*/  IMAD.MOV.U32 R144, RZ, RZ, R140 ;  /* 0x000000ffff907224 */ /* 0x000fc400078e008c */
[----:B------:R-:W-:Y:S01]  /*4eb0*/  IMAD.MOV.U32 R130, RZ, RZ, R19 ;  /* 0x000000ffff827224 */ /* 0x000fe200078e0013 */
[----:B------:R-:W-:Y:S01]  /*4ec0*/  MOV R136, R22 ;  /* 0x0000001600887202 */ /* 0x000fe20000000f00 */
[----:B------:R-:W-:Y:S02]  /*4ed0*/  IMAD.MOV.U32 R139, RZ, RZ, R23 ;  /* 0x000000ffff8b7224 */ /* 0x000fe400078e0017 */
[----:B------:R-:W-:Y:S01]  /*4ee0*/  IMAD.MOV.U32 R138, RZ, RZ, R20 ;  /* 0x000000ffff8a7224 */ /* 0x000fe200078e0014 */
[----:B------:R-:W-:Y:S01]  /*4ef0*/  HMMA.16816.F32 R140, R4, R62, R124 ;  /* 0x0000003e048c723c */ /* 0x000fe2000000187c */
[----:B------:R-:W-:Y:S02]  /*4f00*/  IMAD.MOV.U32 R137, RZ, RZ, R21 ;  /* 0x000000ffff897224 */ /* 0x000fe400078e0015 */
[----:B-1----:R-:W-:Y:S02]  /*4f10*/  FFMA.FTZ R3, R32, c[0x0][0x2d0], -R0 ;  /* 0x0000b40020037a23 */ /* 0x002fe40000010800 */
[----:B------:R-:W-:-:S02]  /*4f20*/  IMAD.MOV.U32 R128, RZ, RZ, R188 ;  /* 0x000000ffff807224 */ /* 0x000fc400078e00bc */
[----:B------:R1:W2:Y:S01]  /*4f30*/  MUFU.EX2 R84, R3 ;  /* 0x0000000300547308 */ /* 0x0002a20000000800 */
[----:B------:R-:W-:Y:S01]  /*4f40*/  HMMA.16816.F32 R20, R4, R74, R40 ;  /* 0x0000004a0414723c */ /* 0x000fe20000001828 */
[----:B-1----:R-:W-:Y:S01]  /*4f50*/  FFMA.FTZ R3, R28, c[0x0][0x2d0], -R0 ;  /* 0x0000b4001c037a23 */ /* 0x002fe20000010800 */
[----:B--2---:R-:W-:-:S05]  /*4f60*/  F2FP.PACK_AB R9, R84, R108 ;  /* 0x0000006c5409723e */ /* 0x004fca00000000ff */
[----:B------:R1:W-:Y:S11]  /*4f70*/  MUFU.EX2 R109, R3 ;  /* 0x00000003006d7308 */ /* 0x0003f60000000800 */
[----:B------:R-:W-:Y:S06]  /*4f80*/  @!UPT UIADD3 URZ, URZ, URZ, URZ ;  /* 0x0000003f3f3ff290 */ /* 0x000fec000fffe03f */
[----:B------:R-:W-:Y:S02]  /*4f90*/  IMAD.MOV.U32 R183, RZ, RZ, R20 ;  /* 0x000000ffffb77224 */ /* 0x000fe400078e0014 */
[----:B------:R-:W-:Y:S02]  /*4fa0*/  IMAD.MOV.U32 R234, RZ, RZ, R21 ;  /* 0x000000ffffea7224 */ /* 0x000fe400078e0015 */
[----:B------:R-:W-:Y:S02]  /*4fb0*/  IMAD.MOV.U32 R235, RZ, RZ, R22 ;  /* 0x000000ffffeb7224 */ /* 0x000fe400078e0016 */
[----:B------:R-:W-:Y:S02]  /*4fc0*/  IMAD.MOV.U32 R15, RZ, RZ, R23 ;  /* 0x000000ffff0f7224 */ /* 0x000fe400078e0017 */
[----:B------:R-:W-:Y:S01]  /*4fd0*/  HMMA.16816.F32 R20, R4, R58, R36 ;  /* 0x0000003a0414723c */ /* 0x000fe20000001824 */
[----:B-1----:R-:W-:-:S04]  /*4fe0*/  FFMA.FTZ R3, R29, c[0x0][0x2d0], -R0 ;  /* 0x0000b4001d037a23 */ /* 0x002fc80000010800 */
[----:B------:R1:W2:Y:S02]  /*4ff0*/  MUFU.EX2 R32, R3 ;  /* 0x0000000300207308 */ /* 0x0002a40000000800 */
[----:B------:R-:W-:Y:S01]  /*5000*/  F2FP.PACK_AB R4, R230, R233 ;  /* 0x000000e9e604723e */ /* 0x000fe200000000ff */
[----:B-1----:R-:W-:Y:S01]  /*5010*/  FFMA.FTZ R3, R31, c[0x0][0x2d0], -R0 ;  /* 0x0000b4001f037a23 */ /* 0x002fe20000010800 */
[----:B--2---:R-:W-:Y:S11]  /*5020*/  F2FP.PACK_AB R11, R32, R109 ;  /* 0x0000006d200b723e */ /* 0x004ff600000000ff */
[----:B------:R-:W-:Y:S04]  /*5030*/  @!UPT UIADD3 URZ, URZ, URZ, URZ ;  /* 0x0000003f3f3ff290 */ /* 0x000fe8000fffe03f */
[----:B------:R-:W-:Y:S01]  /*5040*/  IMAD.MOV.U32 R239, RZ, RZ, R21 ;  /* 0x000000ffffef7224 */ /* 0x000fe200078e0015 */
[----:B------:R-:W-:Y:S01]  /*5050*/  MOV R240, R20 ;  /* 0x0000001400f07202 */ /* 0x000fe20000000f00 */
[----:B------:R1:W-:Y:S01]  /*5060*/  MUFU.EX2 R252, R3 ;  /* 0x0000000300fc7308 */ /* 0x0003e20000000800 */
[----:B------:R-:W-:Y:S02]  /*5070*/  IMAD.MOV.U32 R238, RZ, RZ, R22 ;  /* 0x000000ffffee7224 */ /* 0x000fe400078e0016 */
[----:B------:R-:W-:Y:S01]  /*5080*/  IMAD.MOV.U32 R237, RZ, RZ, R23 ;  /* 0x000000ffffed7224 */ /* 0x000fe200078e0017 */
[C---:B------:R-:W-:Y:S07]  /*5090*/  HMMA.16816.F32 R28, R8.reuse, R88, RZ ;  /* 0x00000058081c723c */ /* 0x040fee00000018ff */
[----:B------:R-:W-:Y:S01]  /*50a0*/  IMAD.MOV.U32 R89, RZ, RZ, R35 ;  /* 0x000000ffff597224 */ /* 0x000fe200078e0023 */
[----:B------:R-:W-:Y:S01]  /*50b0*/  HMMA.16816.F32 R20, R8, R92, RZ ;  /* 0x0000005c0814723c */ /* 0x000fe200000018ff */
[----:B------:R-:W-:-:S02]  /*50c0*/  IMAD.MOV.U32 R88, RZ, RZ, R144 ;  /* 0x000000ffff587224 */ /* 0x000fc400078e0090 */
[----:B-1----:R-:W-:-:S04]  /*50d0*/  FFMA.FTZ R3, R33, c[0x0][0x2d0], -R0 ;  /* 0x0000b40021037a23 */ /* 0x002fc80000010800 */
[----:B------:R-:W-:Y:S01]  /*50e0*/  IMAD.MOV.U32 R92, RZ, RZ, R139 ;  /* 0x000000ffff5c7224 */ /* 0x000fe200078e008b */
[----:B------:R1:W2:Y:S01]  /*50f0*/  MUFU.EX2 R247, R3 ;  /* 0x0000000300f77308 */ /* 0x0002a20000000800 */
[----:B------:R-:W-:Y:S01]  /*5100*/  HMMA.16816.F32 R24, R8, R96, RZ ;  /* 0x000000600818723c */ /* 0x000fe200000018ff */
[----:B------:R-:W-:-:S06]  /*5110*/  MOV R93, R205 ;  /* 0x000000cd005d7202 */ /* 0x000fcc0000000f00 */
[----:B------:R-:W-:Y:S01]  /*5120*/  IMAD.MOV.U32 R96, RZ, RZ, R17 ;  /* 0x000000ffff607224 */ /* 0x000fe200078e0011 */
[----:B------:R-:W-:Y:S01]  /*5130*/  HMMA.16816.F32 R36, R8, R98, RZ ;  /* 0x000000620824723c */ /* 0x000fe200000018ff */
[----:B------:R-:W-:Y:S02]  /*5140*/  IMAD.MOV.U32 R97, RZ, RZ, R16 ;  /* 0x000000ffff617224 */ /* 0x000fe400078e0010 */
[----:B-1----:R-:W-:Y:S01]  /*5150*/  FFMA.FTZ R3, R34, c[0x0][0x2d0], -R0 ;  /* 0x0000b40022037a23 */ /* 0x002fe20000010800 */
[----:B--2---:R-:W-:-:S03]  /*5160*/  F2FP.PACK_AB R5, R247, R252 ;  /* 0x000000fcf705723e */ /* 0x004fc600000000ff */
[----:B------:R-:W-:Y:S01]  /*5170*/  IMAD.MOV.U32 R98, RZ, RZ, R211 ;  /* 0x000000ffff627224 */ /* 0x000fe200078e00d3 */
[----:B------:R-:W-:Y:S01]  /*5180*/  MOV R99, R210 ;  /* 0x000000d200637202 */ /* 0x000fe20000000f00 */
[----:B------:R1:W-:Y:S02]  /*5190*/  MUFU.EX2 R246, R3 ;  /* 0x0000000300f67308 */ /* 0x0003e40000000800 */
[----:B-1----:R-:W-:Y:S01]  /*51a0*/  FFMA.FTZ R3, R68, c[0x0][0x2d0], -R0 ;  /* 0x0000b40044037a23 */ /* 0x002fe20000010800 */
[----:B------:R-:W-:Y:S02]  /*51b0*/  MOV R68, R18 ;  /* 0x0000001200447202 */ /* 0x000fe40000000f00 */
[----:B------:R-:W-:Y:S03]  /*51c0*/  HMMA.16816.F32 R16, R8, R100, RZ ;  /* 0x000000640810723c */ /* 0x000fe600000018ff */
[----:B------:R-:W1:Y:S01]  /*51d0*/  MUFU.EX2 R244, R3 ;  /* 0x0000000300f47308 */ /* 0x000e620000000800 */
[----:B------:R-:W-:-:S03]  /*51e0*/  F2FP.PACK_AB R6, R85, R68 ;  /* 0x000000445506723e */ /* 0x000fc600000000ff */
[----:B------:R-:W-:Y:S01]  /*51f0*/  MOV R100, R32 ;  /* 0x0000002000647202 */ /* 0x000fe20000000f00 */
[----:B------:R-:W-:Y:S01]  /*5200*/  IMAD.MOV.U32 R101, RZ, RZ, R128 ;  /* 0x000000ffff657224 */ /* 0x000fe200078e0080 */
[----:B------:R-:W-:Y:S07]  /*5210*/  HMMA.16816.F32 R32, R8, R90, RZ ;  /* 0x0000005a0820723c */ /* 0x000fee00000018ff */
[----:B------:R-:W-:Y:S01]  /*5220*/  IMAD.MOV.U32 R90, RZ, RZ, R146 ;  /* 0x000000ffff5a7224 */ /* 0x000fe200078e0092 */
[----:B-1----:R-:W-:Y:S01]  /*5230*/  F2FP.PACK_AB R7, R244, R246 ;  /* 0x000000f6f407723e */ /* 0x002fe200000000ff */
[----:B------:R-:W-:-:S02]  /*5240*/  IMAD.MOV.U32 R91, RZ, RZ, R145 ;  /* 0x000000ffff5b7224 */ /* 0x000fc400078e0091 */
[----:B------:R-:W-:Y:S02]  /*5250*/  FFMA.FTZ R3, R161, c[0x0][0x2d0], -R2 ;  /* 0x0000b400a1037a23 */ /* 0x000fe40000010802 */
[----:B------:R-:W-:Y:S02]  /*5260*/  IMAD.MOV.U32 R161, RZ, RZ, R186 ;  /* 0x000000ffffa17224 */ /* 0x000fe400078e00ba */
[----:B------:R-:W-:Y:S08]  /*5270*/  HMMA.16816.F32 R148, R4, R52, R20 ;  /* 0x000000340494723c */ /* 0x000ff00000001814 */
[----:B------:R-:W-:Y:S07]  /*5280*/  HMMA.16816.F32 R20, R8, R116, RZ ;  /* 0x000000740814723c */ /* 0x000fee00000018ff */
[----:B------:R-:W-:Y:S01]  /*5290*/  IMAD.MOV.U32 R116, RZ, RZ, R130 ;  /* 0x000000ffff747224 */ /* 0x000fe200078e0082 */
[----:B------:R-:W-:Y:S01]  /*52a0*/  HMMA.16816.F32 R188, R4, R44, R28 ;  /* 0x0000002c04bc723c */ /* 0x000fe2000000181c */
[----:B------:R-:W-:-:S02]  /*52b0*/  IMAD.MOV.U32 R117, RZ, RZ, R111 ;  /* 0x000000ffff757224 */ /* 0x000fc400078e006f */
[----:B------:R-:W-:-:S04]  /*52c0*/  IMAD.MOV.U32 R111, RZ, RZ, R204 ;  /* 0x000000ffff6f7224 */ /* 0x000fc800078e00cc */
[----:B------:R-:W-:Y:S01]  /*52d0*/  IMAD.MOV.U32 R44, RZ, RZ, R138 ;  /* 0x000000ffff2c7224 */ /* 0x000fe200078e008a */
[----:B------:R-:W-:Y:S01]  /*52e0*/  HMMA.16816.F32 R28, R8, R104, RZ ;  /* 0x00000068081c723c */ /* 0x000fe200000018ff */
[----:B------:R-:W-:-:S06]  /*52f0*/  IMAD.MOV.U32 R45, RZ, RZ, R137 ;  /* 0x000000ffff2d7224 */ /* 0x000fcc00078e0089 */
[----:B------:R-:W-:Y:S01]  /*5300*/  IMAD.MOV.U32 R105, RZ, RZ, R129 ;  /* 0x000000ffff697224 */ /* 0x000fe200078e0081 */
[----:B------:R-:W-:Y:S01]  /*5310*/  HMMA.16816.F32 R124, R4, R48, R16 ;  /* 0x00000030047c723c */ /* 0x000fe20000001810 */
[----:B------:R-:W-:-:S07]  /*5320*/  MOV R104, R147 ;  /* 0x0000009300687202 */ /* 0x000fce0000000f00 */
[----:B------:R-:W-:Y:S07]  /*5330*/  HMMA.16816.F32 R16, R8, R120, RZ ;  /* 0x000000780810723c */ /* 0x000fee00000018ff */
[----:B------:R-:W-:Y:S01]  /*5340*/  IMAD.MOV.U32 R121, RZ, RZ, R131 ;  /* 0x000000ffff797224 */ /* 0x000fe200078e0083 */
[----:B------:R-:W-:Y:S01]  /*5350*/  HMMA.16816.F32 R132, R4, R60, R24 ;  /* 0x0000003c0484723c */ /* 0x000fe20000001818 */
[----:B------:R-:W-:-:S07]  /*5360*/  IMAD.MOV.U32 R120, RZ, RZ, R206 ;  /* 0x000000ffff787224 */ /* 0x000fce00078e00ce */
[----:B------:R-:W-:Y:S08]  /*5370*/  HMMA.16816.F32 R128, R4, R56, R20 ;  /* 0x000000380480723c */ /* 0x000ff00000001814 */
[C---:B------:R-:W-:Y:S07]  /*5380*/  HMMA.16816.F32 R24, R8.reuse, R112, RZ ;  /* 0x000000700818723c */ /* 0x040fee00000018ff */
[----:B------:R-:W-:Y:S01]  /*5390*/  IMAD.MOV.U32 R112, RZ, RZ, R110 ;  /* 0x000000ffff707224 */ /* 0x000fe200078e006e */
[----:B------:R-:W-:Y:S01]  /*53a0*/  HMMA.16816.F32 R20, R8, R114, RZ ;  /* 0x000000720814723c */ /* 0x000fe200000018ff */
[----:B------:R-:W-:Y:S01]  /*53b0*/  MOV R113, R136 ;  /* 0x0000008800717202 */ /* 0x000fe20000000f00 */
[----:B------:R-:W-:-:S06]  /*53c0*/  IMAD.MOV.U32 R110, RZ, RZ, R249 ;  /* 0x000000ffff6e7224 */ /* 0x000fcc00078e00f9 */
[C---:B------:R-:W-:Y:S08]  /*53d0*/  HMMA.16816.F32 R80, R4.reuse, R76, R28 ;  /* 0x0000004c0450723c */ /* 0x040ff0000000181c */
[----:B------:R-:W-:Y:S07]  /*53e0*/  HMMA.16816.F32 R40, R4, R46, R32 ;  /* 0x0000002e0428723c */ /* 0x000fee0000001820 */
[----:B------:R-:W-:Y:S01]  /*53f0*/  IMAD.MOV.U32 R47, RZ, RZ, R207 ;  /* 0x000000ffff2f7224 */ /* 0x000fe200078e00cf */
[----:B------:R-:W-:Y:S01]  /*5400*/  HMMA.16816.F32 R28, R8, R102, RZ ;  /* 0x00000066081c723c */ /* 0x000fe200000018ff */
[----:B------:R-:W-:-:S02]  /*5410*/  IMAD.MOV.U32 R46, RZ, RZ, R208 ;  /* 0x000000ffff2e7224 */ /* 0x000fc400078e00d0 */
[----:B------:R1:W-:Y:S04]  /*5420*/  MUFU.EX2 R208, R3 ;  /* 0x0000000300d07308 */ /* 0x0003e80000000800 */
[----:B------:R-:W-:Y:S01]  /*5430*/  IMAD.MOV.U32 R103, RZ, RZ, R99 ;  /* 0x000000ffff677224 */ /* 0x000fe200078e0063 */
[----:B------:R-:W-:Y:S01]  /*5440*/  HMMA.16816.F32 R32, R8, R94, RZ ;  /* 0x0000005e0820723c */ /* 0x000fe200000018ff */
[----:B------:R-:W-:-:S06]  /*5450*/  MOV R102, R98 ;  /* 0x0000006200667202 */ /* 0x000fcc0000000f00 */
[----:B------:R-:W-:Y:S01]  /*5460*/  IMAD.MOV.U32 R95, RZ, RZ, R116 ;  /* 0x000000ffff5f7224 */ /* 0x000fe200078e0074 */
[C---:B------:R-:W-:Y:S01]  /*5470*/  HMMA.16816.F32 R60, R4.reuse, R62, R36 ;  /* 0x0000003e043c723c */ /* 0x040fe20000001824 */
[----:B------:R-:W-:Y:S02]  /*5480*/  IMAD.MOV.U32 R94, RZ, RZ, R121 ;  /* 0x000000ffff5e7224 */ /* 0x000fe400078e0079 */
[----:B------:R-:W-:Y:S01]  /*5490*/  IMAD.MOV.U32 R116, RZ, RZ, R117 ;  /* 0x000000ffff747224 */ /* 0x000fe200078e0075 */
[----:B------:R-:W-:Y:S01]  /*54a0*/  MOV R117, R112 ;  /* 0x0000007000757202 */ /* 0x000fe20000000f00 */
[----:B------:R-:W-:Y:S02]  /*54b0*/  IMAD.MOV.U32 R112, RZ, RZ, R96 ;  /* 0x000000ffff707224 */ /* 0x000fe400078e0060 */
[----:B------:R-:W-:Y:S01]  /*54c0*/  IMAD.MOV.U32 R121, RZ, RZ, R97 ;  /* 0x000000ffff797224 */ /* 0x000fe200078e0061 */
[----:B------:R-:W-:Y:S01]  /*54d0*/  HMMA.16816.F32 R144, R4, R72, R24 ;  /* 0x000000480490723c */ /* 0x000fe20000001818 */
[----:B-1----:R-:W-:-:S06]  /*54e0*/  FFMA.FTZ R3, R164, c[0x0][0x2d0], -R2 ;  /* 0x0000b400a4037a23 */ /* 0x002fcc0000010802 */
[----:B------:R-:W-:Y:S01]  /*54f0*/  IMAD.MOV.U32 R73, RZ, RZ, R248 ;  /* 0x000000ffff497224 */ /* 0x000fe200078e00f8 */
[----:B------:R-:W-:Y:S01]  /*5500*/  HMMA.16816.F32 R36, R4, R74, R20 ;  /* 0x0000004a0424723c */ /* 0x000fe20000001814 */
[----:B------:R-:W-:Y:S01]  /*5510*/  IMAD.MOV.U32 R72, RZ, RZ, R209 ;  /* 0x000000ffff487224 */ /* 0x000fe200078e00d1 */
[----:B------:R-:W-:Y:S01]  /*5520*/  LDSM.16.MT88.4 R20, [R225+0x1100] ;  /* 0x00110000e114783b */ /* 0x000fe20000004200 */
[----:B------:R1:W2:Y:S04]  /*5530*/  MUFU.EX2 R209, R3 ;  /* 0x0000000300d17308 */ /* 0x0002a80000000800 */
[----:B------:R-:W-:Y:S01]  /*5540*/  MOV R75, R103 ;  /* 0x00000067004b7202 */ /* 0x000fe20000000f00 */
[----:B------:R-:W-:Y:S01]  /*5550*/  HMMA.16816.F32 R24, R8, R106, RZ ;  /* 0x0000006a0818723c */ /* 0x000fe200000018ff */
[----:B------:R-:W-:Y:S01]  /*5560*/  IMAD.MOV.U32 R74, RZ, RZ, R102 ;  /* 0x000000ffff4a7224 */ /* 0x000fe200078e0066 */
[----:B------:R-:W-:Y:S01]  /*5570*/  MOV R103, R47 ;  /* 0x0000002f00677202 */ /* 0x000fe20000000f00 */
[----:B------:R-:W-:-:S02]  /*5580*/  IMAD.MOV.U32 R102, RZ, RZ, R46 ;  /* 0x000000ffff667224 */ /* 0x000fc400078e002e */
[----:B------:R-:W-:Y:S02]  /*5590*/  IMAD.MOV.U32 R46, RZ, RZ, R112 ;  /* 0x000000ffff2e7224 */ /* 0x000fe400078e0070 */
[----:B------:R-:W-:Y:S01]  /*55a0*/  IMAD.MOV.U32 R106, RZ, RZ, R94 ;  /* 0x000000ffff6a7224 */ /* 0x000fe200078e005e */
[----:B------:R-:W-:Y:S01]  /*55b0*/  HMMA.16816.F32 R248, R4, R64, R16 ;  /* 0x0000004004f8723c */ /* 0x000fe20000001810 */
[----:B------:R-:W-:Y:S02]  /*55c0*/  IMAD.MOV.U32 R94, RZ, RZ, R120 ;  /* 0x000000ffff5e7224 */ /* 0x000fe400078e0078 */
[----:B------:R-:W-:Y:S01]  /*55d0*/  IMAD.MOV.U32 R107, RZ, RZ, R95 ;  /* 0x000000ffff6b7224 */ /* 0x000fe200078e005f */
[----:B------:R-:W-:Y:S01]  /*55e0*/  MOV R95, R117 ;  /* 0x00000075005f7202 */ /* 0x000fe20000000f00 */
[----:B------:R-:W-:Y:S01]  /*55f0*/  IMAD.MOV.U32 R120, RZ, RZ, R121 ;  /* 0x000000ffff787224 */ /* 0x000fe200078e0079 */
[----:B------:R-:W-:Y:S01]  /*5600*/  MOV R117, R93 ;  /* 0x0000005d00757202 */ /* 0x000fe20000000f00 */
[----:B------:R-:W-:Y:S01]  /*5610*/  IMAD.MOV.U32 R121, RZ, RZ, R116 ;  /* 0x000000ffff797224 */ /* 0x000fe200078e0074 */
[----:B------:R-:W-:Y:S01]  /*5620*/  HMMA.16816.F32 R16, R8, R118, RZ ;  /* 0x000000760810723c */ /* 0x000fe200000018ff */
[----:B------:R-:W-:Y:S01]  /*5630*/  IMAD.MOV.U32 R47, RZ, RZ, R113 ;  /* 0x000000ffff2f7224 */ /* 0x000fe200078e0071 */
[----:B------:R-:W-:Y:S01]  /*5640*/  MOV R113, R235 ;  /* 0x000000eb00717202 */ /* 0x000fe20000000f00 */
[----:B------:R-:W-:-:S02]  /*5650*/  IMAD.MOV.U32 R112, RZ, RZ, R182 ;  /* 0x000000ffff707224 */ /* 0x000fc400078e00b6 */
[----:B------:R-:W-:Y:S01]  /*5660*/  IMAD.MOV.U32 R116, RZ, RZ, R92 ;  /* 0x000000ffff747224 */ /* 0x000fe200078e005c */
[----:B------:R3:W5:Y:S01]  /*5670*/  LDL.LU R182, [R1+0xc0] ;  /* 0x0000c00001b67983 */ /* 0x0007620000300800 */
[----:B------:R-:W-:Y:S01]  /*5680*/  IMAD.MOV.U32 R92, RZ, RZ, R183 ;  /* 0x000000ffff5c7224 */ /* 0x000fe200078e00b7 */
[----:B------:R-:W-:Y:S01]  /*5690*/  HMMA.16816.F32 R8, R8, R122, RZ ;  /* 0x0000007a0808723c */ /* 0x000fe200000018ff */
[----:B------:R-:W-:Y:S01]  /*56a0*/  IMAD.MOV.U32 R119, RZ, RZ, R103 ;  /* 0x000000ffff777224 */ /* 0x000fe200078e0067 */
[----:B------:R3:W5:Y:S01]  /*56b0*/  LDL.LU R183, [R1+0xbc] ;  /* 0x0000bc0001b77983 */ /* 0x0007620000300800 */
[----:B------:R-:W-:Y:S02]  /*56c0*/  IMAD.MOV.U32 R93, RZ, RZ, R234 ;  /* 0x000000ffff5d7224 */ /* 0x000fe400078e00ea */
[----:B------:R-:W-:Y:S01]  /*56d0*/  IMAD.MOV.U32 R114, RZ, RZ, R102 ;  /* 0x000000ffff727224 */ /* 0x000fe200078e0066 */
[----:B------:R-:W4:Y:S01]  /*56e0*/  LDL.LU R234, [R1+0xb8] ;  /* 0x0000b80001ea7983 */ /* 0x000f220000300800 */
[----:B------:R-:W-:Y:S01]  /*56f0*/  IMAD.MOV.U32 R103, RZ, RZ, R46 ;  /* 0x000000ffff677224 */ /* 0x000fe200078e002e */
[----:B------:R-:W-:Y:S01]  /*5700*/  MOV R102, R95 ;  /* 0x0000005f00667202 */ /* 0x000fe20000000f00 */
[----:B------:R-:W-:Y:S01]  /*5710*/  IMAD.MOV.U32 R46, RZ, RZ, R47 ;  /* 0x000000ffff2e7224 */ /* 0x000fe200078e002f */
[----:B------:R-:W3:Y:S01]  /*5720*/  LDL.LU R235, [R1+0xb4] ;  /* 0x0000b40001eb7983 */ /* 0x000ee20000300800 */
[----:B------:R-:W-:Y:S01]  /*5730*/  IMAD.MOV.U32 R47, RZ, RZ, R116 ;  /* 0x000000ffff2f7224 */ /* 0x000fe200078e0074 */
[----:B------:R-:W-:Y:S01]  /*5740*/  HMMA.16816.F32 R52, R4, R54, R32 ;  /* 0x000000360434723c */ /* 0x000fe20000001820 */
[----:B------:R-:W-:-:S02]  /*5750*/  IMAD.MOV.U32 R95, RZ, RZ, R112 ;  /* 0x000000ffff5f7224 */ /* 0x000fc400078e0070 */
[----:B------:R-:W-:Y:S01]  /*5760*/  IMAD.MOV.U32 R116, RZ, RZ, R113 ;  /* 0x000000ffff747224 */ /* 0x000fe200078e0071 */
[----:B------:R-:W3:Y:S01]  /*5770*/  LDL.LU R112, [R1+0x24] ;  /* 0x0000240001707983 */ /* 0x000ee20000300800 */
[----:B-1----:R-:W-:Y:S02]  /*5780*/  FFMA.FTZ R3, R163, c[0x0][0x2d0], -R2 ;  /* 0x0000b400a3037a23 */ /* 0x002fe40000010802 */
[----:B------:R-:W-:Y:S01]  /*5790*/  IMAD.MOV.U32 R115, RZ, RZ, R94 ;  /* 0x000000ffff737224 */ /* 0x000fe200078e005e */
[----:B------:R-:W3:Y:S01]  /*57a0*/  LDL.LU R113, [R1+0x20] ;  /* 0x0000200001717983 */ /* 0x000ee20000300800 */
[----:B------:R-:W-:Y:S01]  /*57b0*/  MOV R94, R117 ;  /* 0x00000075005e7202 */ /* 0x000fe20000000f00 */
[----:B------:R-:W-:Y:S01]  /*57c0*/  IMAD.MOV.U32 R117, RZ, RZ, R15 ;  /* 0x000000ffff757224 */ /* 0x000fe200078e000f */
[----:B------:R1:W-:Y:S01]  /*57d0*/  MUFU.EX2 R210, R3 ;  /* 0x0000000300d27308 */ /* 0x0003e20000000800 */
[----:B------:R-:W3:Y:S01]  /*57e0*/  LDL.LU R15, [R1+0x28] ;  /* 0x00002800010f7983 */ /* 0x000ee20000300800 */
[----:B------:R-:W-:Y:S01]  /*57f0*/  HMMA.16816.F32 R32, R4, R66, R8 ;  /* 0x000000420420723c */ /* 0x000fe20000001808 */
[----:B------:R-:W-:-:S06]  /*5800*/  IMAD.MOV.U32 R163, RZ, RZ, R180 ;  /* 0x000000ffffa37224 */ /* 0x000fcc00078e00b4 */
[----:B--2---:R-:W-:Y:S01]  /*5810*/  F2FP.PACK_AB R8, R209, R208 ;  /* 0x000000d0d108723e */ /* 0x004fe200000000ff */
[----:B------:R-:W-:Y:S01]  /*5820*/  HMMA.16816.F32 R56, R4, R58, R16 ;  /* 0x0000003a0438723c */ /* 0x000fe20000001810 */
[----:B------:R-:W2:Y:S01]  /*5830*/  LDSM.16.MT88.4 R16, [R226+0x1100] ;  /* 0x00110000e210783b */ /* 0x000ea20000004200 */
[----:B-1----:R-:W-:Y:S02]  /*5840*/  FFMA.FTZ R3, R162, c[0x0][0x2d0], -R2 ;  /* 0x0000b400a2037a23 */ /* 0x002fe40000010802 */
[----:B------:R-:W-:-:S04]  /*5850*/  IMAD.MOV.U32 R162, RZ, RZ, R181 ;  /* 0x000000ffffa27224 */ /* 0x000fc800078e00b5 */
[C---:B------:R-:W-:Y:S01]  /*5860*/  HMMA.16816.F32 R48, R4.reuse, R50, R28 ;  /* 0x000000320430723c */ /* 0x040fe2000000181c */
[----:B------:R1:W1:Y:S01]  /*5870*/  MUFU.EX2 R211, R3 ;  /* 0x0000000300d37308 */ /* 0x0002620000000800 */
[----:B------:R-:W2:Y:S06]  /*5880*/  LDSM.16.MT88.4 R28, [R228+0x1100] ;  /* 0x00110000e41c783b */ /* 0x000eac0000004200 */
[----:B------:R-:W-:Y:S01]  /*5890*/  HMMA.16816.F32 R76, R4, R78, R24 ;  /* 0x0000004e044c723c */ /* 0x000fe20000001818 */
[----:B------:R-:W-:Y:S01]  /*58a0*/  LDSM.16.MT88.4 R24, [R225+0x3100] ;  /* 0x00310000e118783b */ /* 0x000fe20000004200 */
[----:B-1----:R-:W-:Y:S01]  /*58b0*/  FFMA.FTZ R3, R160, c[0x0][0x2d0], -R0 ;  /* 0x0000b400a0037a23 */ /* 0x002fe20000010800 */
[----:B------:R-:W-:Y:S01]  /*58c0*/  F2FP.PACK_AB R10, R211, R210 ;  /* 0x000000d2d30a723e */ /* 0x000fe200000000ff */
[----:B------:R-:W-:-:S02]  /*58d0*/  IMAD.MOV.U32 R160, RZ, RZ, R187 ;  /* 0x000000ffffa07224 */ /* 0x000fc400078e00bb */
[----:B------:R1:W-:Y:S02]  /*58e0*/  MUFU.EX2 R187, R3 ;  /* 0x0000000300bb7308 */ /* 0x0003e40000000800 */
[----:B-1----:R-:W-:-:S06]  /*58f0*/  FFMA.FTZ R3, R71, c[0x0][0x2d0], -R0 ;  /* 0x0000b40047037a23 */ /* 0x002fcc0000010800 */
[----:B------:R1:W1:Y:S02]  /*5900*/  MUFU.EX2 R204, R3 ;  /* 0x0000000300cc7308 */ /* 0x0002640000000800 */
[----:B-1----:R-:W-:Y:S01]  /*5910*/  FFMA.FTZ R3, R70, c[0x0][0x2d0], -R0 ;  /* 0x0000b40046037a23 */ /* 0x002fe20000010800 */
[----:B------:R-:W-:-:S05]  /*5920*/  F2FP.PACK_AB R9, R204, R187 ;  /* 0x000000bbcc09723e */ /* 0x000fca00000000ff */
[----:B------:R1:W-:Y:S02]  /*5930*/  MUFU.EX2 R206, R3 ;  /* 0x0000000300ce7308 */ /* 0x0003e40000000800 */
[----:B-1----:R-:W-:-:S06]  /*5940*/  FFMA.FTZ R3, R69, c[0x0][0x2d0], -R0 ;  /* 0x0000b40045037a23 */ /* 0x002fcc0000010800 */
[----:B------:R1:W1:Y:S02]  /*5950*/  MUFU.EX2 R207, R3 ;  /* 0x0000000300cf7308 */ /* 0x0002640000000800 */
[----:B-1----:R-:W-:Y:S01]  /*5960*/  FFMA.FTZ R3, R175, c[0x0][0x2d0], -R13 ;  /* 0x0000b400af037a23 */ /* 0x002fe2000001080d */
[----:B------:R-:W-:-:S05]  /*5970*/  F2FP.PACK_AB R11, R207, R206 ;  /* 0x000000cecf0b723e */ /* 0x000fca00000000ff */
[----:B------:R1:W-:Y:S02]  /*5980*/  MUFU.EX2 R66, R3 ;  /* 0x0000000300427308 */ /* 0x0003e40000000800 */
[C---:B--2---:R-:W-:Y:S08]  /*5990*/  HMMA.16816.F32 R132, R8.reuse, R16, R132 ;  /* 0x000000100884723c */ /* 0x044ff00000001884 */
[----:B------:R-:W-:Y:S01]  /*59a0*/  HMMA.16816.F32 R60, R8, R18, R60 ;  /* 0x00000012083c723c */ /* 0x000fe2000000183c */
[----:B-1----:R-:W-:-:S04]  /*59b0*/  FFMA.FTZ R3, R174, c[0x0][0x2d0], -R13 ;  /* 0x0000b400ae037a23 */ /* 0x002fc8000001080d */
[----:B------:R1:W2:Y:S03]  /*59c0*/  MUFU.EX2 R180, R3 ;  /* 0x0000000300b47308 */ /* 0x0002a60000000800 */
[C---:B------:R-:W-:Y:S08]  /*59d0*/  HMMA.16816.F32 R188, R8.reuse, R20, R188 ;  /* 0x0000001408bc723c */ /* 0x040ff000000018bc */
[----:B------:R-:W-:Y:S01]  /*59e0*/  HMMA.16816.F32 R40, R8, R22, R40 ;  /* 0x000000160828723c */ /* 0x000fe20000001828 */
[----:B-1----:R-:W-:Y:S01]  /*59f0*/  FFMA.FTZ R3, R173, c[0x0][0x2d0], -R13 ;  /* 0x0000b400ad037a23 */ /* 0x002fe2000001080d */
[----:B--2---:R-:W-:-:S06]  /*5a00*/  F2FP.PACK_AB R4, R180, R66 ;  /* 0x00000042b404723e */ /* 0x004fcc00000000ff */
[C---:B------:R-:W-:Y:S01]  /*5a10*/  HMMA.16816.F32 R148, R8.reuse, R28, R148 ;  /* 0x0000001c0894723c */ /* 0x040fe20000001894 */
[----:B------:R1:W-:Y:S07]  /*5a20*/  MUFU.EX2 R186, R3 ;  /* 0x0000000300ba7308 */ /* 0x0003ee0000000800 */
        /* <DEDUP_REMOVED lines=19> */
[C---:B------:R-:W-:Y:S08]  /*5b60*/  HMMA.16816.F32 R152, R4.reuse, R28, R152 ;  /* 0x0000001c0498723c */ /* 0x040ff00000001898 */
[----:B------:R-:W-:Y:S01]  /*5b70*/  HMMA.16816.F32 R156, R4, R30, R156 ;  /* 0x0000001e049c723c */ /* 0x000fe2000000189c */
[----:B------:R-:W2:Y:S07]  /*5b80*/  LDSM.16.MT88.4 R28, [R227+0x3100] ;  /* 0x00310000e31c783b */ /* 0x000eae0000004200 */
[-C--:B-1----:R-:W-:Y:S08]  /*5b90*/  HMMA.16816.F32 R164, R8, R16.reuse, R124 ;  /* 0x0000001008a4723c */ /* 0x082ff0000000187c */
[C---:B------:R-:W-:Y:S08]  /*5ba0*/  HMMA.16816.F32 R168, R4.reuse, R16, R160 ;  /* 0x0000001004a8723c */ /* 0x040ff000000018a0 */
[-C--:B------:R-:W-:Y:S08]  /*5bb0*/  HMMA.16816.F32 R172, R4, R18.reuse, R216 ;  /* 0x0000001204ac723c */ /* 0x080ff000000018d8 */
[C---:B------:R-:W-:Y:S08]  /*5bc0*/  HMMA.16816.F32 R20, R8.reuse, R18, R48 ;  /* 0x000000120814723c */ /* 0x040ff00000001830 */
[----:B------:R-:W-:Y:S11]  /*5bd0*/  HMMA.16816.F32 R16, R8, R24, R80 ;  /* 0x000000180810723c */ /* 0x000ff60000001850 */
[----:B------:R-:W-:Y:S05]  /*5be0*/  @!UPT UIADD3 URZ, URZ, URZ, URZ ;  /* 0x0000003f3f3ff290 */ /* 0x000fea000fffe03f */
[----:B------:R-:W-:Y:S01]  /*5bf0*/  IMAD.MOV.U32 R99, RZ, RZ, R20 ;  /* 0x000000ffff637224 */ /* 0x000fe200078e0014 */
[----:B------:R-:W-:Y:S01]  /*5c00*/  MOV R98, R21 ;  /* 0x0000001500627202 */ /* 0x000fe20000000f00 */
[----:B------:R-:W-:Y:S02]  /*5c10*/  IMAD.MOV.U32 R97, RZ, RZ, R22 ;  /* 0x000000ffff617224 */ /* 0x000fe400078e0016 */
[----:B------:R-:W-:Y:S02]  /*5c20*/  IMAD.MOV.U32 R96, RZ, RZ, R23 ;  /* 0x000000ffff607224 */ /* 0x000fe400078e0017 */
[----:B------:R-:W1:Y:S02]  /*5c30*/  LDSM.16.MT88.4 R20, [R226+0x3100] ;  /* 0x00310000e214783b */ /* 0x000e640000004200 */
[----:B------:R-:W-:Y:S01]  /*5c40*/  IMAD.MOV.U32 R83, RZ, RZ, R16 ;  /* 0x000000ffff537224 */ /* 0x000fe200078e0010 */
[----:B------:R-:W-:Y:S01]  /*5c50*/  MOV R82, R17 ;  /* 0x0000001100527202 */ /* 0x000fe20000000f00 */
[----:B------:R-:W-:-:S02]  /*5c60*/  IMAD.MOV.U32 R81, RZ, RZ, R18 ;  /* 0x000000ffff517224 */ /* 0x000fc400078e0012 */
[----:B------:R-:W-:Y:S02]  /*5c70*/  IMAD.MOV.U32 R80, RZ, RZ, R19 ;  /* 0x000000ffff507224 */ /* 0x000fe400078e0013 */
[----:B------:R-:W3:Y:S01]  /*5c80*/  LDSM.16.MT88.4 R16, [R228+0x3100] ;  /* 0x00310000e410783b */ /* 0x000ee20000004200 */
        /* <DEDUP_REMOVED lines=8> */
[----:B------:R-:W-:-:S02]  /*5d10*/  IMAD.MOV.U32 R122, RZ, RZ, R102 ;  /* 0x000000ffff7a7224 */ /* 0x000fc400078e0066 */
[----:B------:R-:W-:Y:S02]  /*5d20*/  IMAD.MOV.U32 R123, RZ, RZ, R103 ;  /* 0x000000ffff7b7224 */ /* 0x000fe400078e0067 */
[----:B------:R-:W-:Y:S02]  /*5d30*/  IMAD.MOV.U32 R94, RZ, RZ, R116 ;  /* 0x000000ffff5e7224 */ /* 0x000fe400078e0074 */
[----:B------:R-:W-:Y:S02]  /*5d40*/  IMAD.MOV.U32 R95, RZ, RZ, R117 ;  /* 0x000000ffff5f7224 */ /* 0x000fe400078e0075 */
[----:B------:R-:W-:Y:S01]  /*5d50*/  IMAD.MOV.U32 R71, RZ, RZ, R224 ;  /* 0x000000ffff477224 */ /* 0x000fe200078e00e0 */
[----:B------:R-:W-:Y:S01]  /*5d60*/  MOV R3, R115 ;  /* 0x0000007300037202 */ /* 0x000fe20000000f00 */
[----:B------:R-:W-:Y:S01]  /*5d70*/  IMAD.MOV.U32 R69, RZ, RZ, R230 ;  /* 0x000000ffff457224 */ /* 0x000fe200078e00e6 */
[----:B------:R-:W-:Y:S01]  /*5d80*/  HMMA.16816.F32 R72, R4, R24, R72 ;  /* 0x000000180448723c */ /* 0x000fe20000001848 */
[----:B------:R-:W-:-:S07]  /*5d90*/  IMAD.MOV.U32 R219, RZ, RZ, R161 ;  /* 0x000000ffffdb7224 */ /* 0x000fce00078e00a1 */
[C---:B--2---:R-:W-:Y:S08]  /*5da0*/  HMMA.16816.F32 R120, R4.reuse, R28, R120 ;  /* 0x0000001c0478723c */ /* 0x044ff00000001878 */
[C---:B-1----:R-:W-:Y:S08]  /*5db0*/  HMMA.16816.F32 R88, R4.reuse, R20, R88 ;  /* 0x000000140458723c */ /* 0x042ff00000001858 */
[C---:B---3--:R-:W-:Y:S07]  /*5dc0*/  HMMA.16816.F32 R48, R4.reuse, R18, R124 ;  /* 0x000000120430723c */ /* 0x048fee000000187c */
[----:B------:R-:W-:Y:S01]  /*5dd0*/  IMAD.MOV.U32 R127, RZ, RZ, R69 ;  /* 0x000000ffff7f7224 */ /* 0x000fe200078e0045 */
[----:B------:R-:W-:Y:S01]  /*5de0*/  MOV R125, R71 ;  /* 0x00000047007d7202 */ /* 0x000fe20000000f00 */
[----:B------:R-:W-:Y:S01]  /*5df0*/  IMAD.MOV.U32 R126, RZ, RZ, R70 ;  /* 0x000000ffff7e7224 */ /* 0x000fe200078e0046 */
[----:B------:R-:W-:Y:S01]  /*5e00*/  HMMA.16816.F32 R104, R4, R16, R104 ;  /* 0x000000100468723c */ /* 0x000fe20000001868 */
[----:B------:R-:W-:-:S07]  /*5e10*/  IMAD.MOV.U32 R124, RZ, RZ, R68 ;  /* 0x000000ffff7c7224 */ /* 0x000fce00078e0044 */
[C---:B------:R-:W-:Y:S08]  /*5e20*/  HMMA.16816.F32 R44, R4.reuse, R26, R44 ;  /* 0x0000001a042c723c */ /* 0x040ff0000000182c */
[C---:B------:R-:W-:Y:S08]  /*5e30*/  HMMA.16816.F32 R92, R4.reuse, R22, R92 ;  /* 0x00000016045c723c */ /* 0x040ff0000000185c */
[----:B------:R-:W-:Y:S07]  /*5e40*/  HMMA.16816.F32 R68, R4, R30, R220 ;  /* 0x0000001e0444723c */ /* 0x000fee00000018dc */
[----:B------:R-:W-:-:S02]  /*5e50*/  IMAD.MOV.U32 R6, RZ, RZ, R3 ;  /* 0x000000ffff067224 */ /* 0x000fc400078e0003 */
[----:B------:R-:W-:Y:S02]  /*5e60*/  FFMA.FTZ R3, R215, c[0x0][0x2d0], -R2 ;  /* 0x0000b400d7037a23 */ /* 0x000fe40000010802 */
[----:B------:R-:W-:Y:S02]  /*5e70*/  IMAD.MOV.U32 R7, RZ, RZ, R219 ;  /* 0x000000ffff077224 */ /* 0x000fe400078e00db */
[----:B------:R-:W-:Y:S01]  /*5e80*/  HMMA.16816.F32 R216, R8, R20, R144 ;  /* 0x0000001408d8723c */ /* 0x000fe20000001890 */
[----:B------:R1:W-:Y:S01]  /*5e90*/  MUFU.EX2 R21, R3 ;  /* 0x0000000300157308 */ /* 0x0003e20000000800 */
[----:B------:R-:W-:Y:S01]  /*5ea0*/  IMAD.MOV.U32 R102, RZ, RZ, R112 ;  /* 0x000000ffff667224 */ /* 0x000fe200078e0070 */
[----:B------:R-:W-:Y:S01]  /*5eb0*/  MOV R103, R113 ;  /* 0x0000007100677202 */ /* 0x000fe20000000f00 */
[----:B------:R-:W-:-:S04]  /*5ec0*/  IMAD.MOV.U32 R112, RZ, RZ, R242 ;  /* 0x000000ffff707224 */ /* 0x000fc800078e00f2 */
[----:B------:R-:W-:Y:S01]  /*5ed0*/  HMMA.16816.F32 R36, R8, R22, R36 ;  /* 0x000000160824723c */ /* 0x000fe20000001824 */
[----:B------:R-:W-:Y:S02]  /*5ee0*/  IMAD.MOV.U32 R113, RZ, RZ, R241 ;  /* 0x000000ffff717224 */ /* 0x000fe400078e00f1 */
[----:B------:R-:W-:Y:S02]  /*5ef0*/  IMAD.MOV.U32 R116, RZ, RZ, R86 ;  /* 0x000000ffff747224 */ /* 0x000fe400078e0056 */
[----:B------:R-:W-:-:S03]  /*5f00*/  IMAD.MOV.U32 R117, RZ, RZ, R87 ;  /* 0x000000ffff757224 */ /* 0x000fc600078e0057 */
[----:B------:R-:W-:Y:S01]  /*5f10*/  HMMA.16816.F32 R56, R8, R18, R56 ;  /* 0x000000120838723c */ /* 0x000fe20000001838 */
[----:B-1----:R-:W-:Y:S01]  /*5f20*/  FFMA.FTZ R3, R214, c[0x0][0x2d0], -R2 ;  /* 0x0000b400d6037a23 */ /* 0x002fe20000010802 */
[----:B------:R-:W-:Y:S01]  /*5f30*/  MOV R5, R118 ;  /* 0x0000007600057202 */ /* 0x000fe20000000f00 */
[----:B------:R-:W-:-:S05]  /*5f40*/  IMAD.MOV.U32 R4, RZ, RZ, R119 ;  /* 0x000000ffff047224 */ /* 0x000fca00078e0077 */
[C---:B------:R-:W-:Y:S01]  /*5f50*/  HMMA.16816.F32 R32, R8.reuse, R30, R32 ;  /* 0x0000001e0820723c */ /* 0x040fe20000001820 */
[----:B------:R1:W2:Y:S01]  /*5f60*/  MUFU.EX2 R23, R3 ;  /* 0x0000000300177308 */ /* 0x0002a20000000800 */
[----:B------:R-:W-:Y:S02]  /*5f70*/  IMAD.MOV.U32 R25, RZ, RZ, R112 ;  /* 0x000000ffff197224 */ /* 0x000fe400078e0070 */
[----:B------:R-:W-:Y:S02]  /*5f80*/  IMAD.MOV.U32 R160, RZ, RZ, R232 ;  /* 0x000000ffffa07224 */ /* 0x000fe400078e00e8 */
[----:B------:R-:W-:Y:S01]  /*5f90*/  IMAD.MOV.U32 R176, RZ, RZ, R231 ;  /* 0x000000ffffb07224 */ /* 0x000fe200078e00e7 */
[----:B------:R-:W-:Y:S01]  /*5fa0*/  MOV R162, R233 ;  /* 0x000000e900a27202 */ /* 0x000fe20000000f00 */
[----:B------:R-:W-:Y:S01]  /*5fb0*/  HMMA.16816.F32 R220, R8, R26, R76 ;  /* 0x0000001a08dc723c */ /* 0x000fe2000000184c */
[----:B------:R-:W-:Y:S01]  /*5fc0*/  IMAD.MOV.U32 R112, RZ, RZ, R113 ;  /* 0x000000ffff707224 */ /* 0x000fe200078e0071 */
[----:B------:R-:W-:Y:S01]  /*5fd0*/  LDSM.16.MT88.4 R144, [R226+0x1900] ;  /* 0x00190000e290783b */ /* 0x000fe20000004200 */
[----:B-1----:R-:W-:-:S02]  /*5fe0*/  FFMA.FTZ R3, R203, c[0x0][0x2d0], -R2 ;  /* 0x0000b400cb037a23 */ /* 0x002fc40000010802 */
[----:B------:R-:W-:Y:S01]  /*5ff0*/  FFMA.FTZ R2, R202, c[0x0][0x2d0], -R2 ;  /* 0x0000b400ca027a23 */ /* 0x000fe20000010802 */
[----:B------:R-:W-:-:S03]  /*6000*/  MOV R113, R100 ;  /* 0x0000006400717202 */ /* 0x000fc60000000f00 */
[----:B------:R1:W-:Y:S01]  /*6010*/  MUFU.EX2 R22, R2 ;  /* 0x0000000200167308 */ /* 0x0003e20000000800 */
[----:B------:R-:W-:Y:S02]  /*6020*/  IMAD.MOV.U32 R79, RZ, RZ, R102 ;  /* 0x000000ffff4f7224 */ /* 0x000fe400078e0066 */
[----:B------:R-:W-:Y:S02]  /*6030*/  IMAD.MOV.U32 R27, RZ, RZ, R103 ;  /* 0x000000ffff1b7224 */ /* 0x000fe400078e0067 */
[----:B------:R-:W-:Y:S02]  /*6040*/  IMAD.MOV.U32 R78, RZ, RZ, R101 ;  /* 0x000000ffff4e7224 */ /* 0x000fe400078e0065 */
[----:B------:R-:W-:Y:S01]  /*6050*/  HMMA.16816.F32 R100, R8, R16, R128 ;  /* 0x000000100864723c */ /* 0x000fe20000001880 */
[----:B-1----:R-:W-:-:S04]  /*6060*/  FFMA.FTZ R2, R201, c[0x0][0x2d0], -R0 ;  /* 0x0000b400c9027a23 */ /* 0x002fc80000010800 */
[----:B------:R1:W-:Y:S01]  /*6070*/  MUFU.EX2 R17, R2 ;  /* 0x0000000200117308 */ /* 0x0003e20000000800 */
[----:B------:R-:W-:Y:S01]  /*6080*/  MOV R76, R116 ;  /* 0x00000074004c7202 */ /* 0x000fe20000000f00 */
[----:B------:R-:W-:Y:S02]  /*6090*/  IMAD.MOV.U32 R77, RZ, RZ, R117 ;  /* 0x000000ffff4d7224 */ /* 0x000fe400078e0075 */
[--C-:B-1----:R-:W-:Y:S02]  /*60a0*/  FFMA.FTZ R2, R200, c[0x0][0x2d0], -R0.reuse ;  /* 0x0000b400c8027a23 */ /* 0x102fe40000010800 */
[----:B------:R-:W1:Y:S02]  /*60b0*/  LDSM.16.MT88.4 R200, [R225+0x1900] ;  /* 0x00190000e1c8783b */ /* 0x000e640000004200 */
[----:B------:R3:W1:Y:S02]  /*60c0*/  MUFU.EX2 R18, R2 ;  /* 0x0000000200127308 */ /* 0x0006640000000800 */
[----:B---3--:R-:W-:-:S02]  /*60d0*/  FFMA.FTZ R2, R179, c[0x0][0x2d0], -R0 ;  /* 0x0000b400b3027a23 */ /* 0x008fc40000010800 */
[----:B------:R-:W-:-:S04]  /*60e0*/  FFMA.FTZ R0, R178, c[0x0][0x2d0], -R0 ;  /* 0x0000b400b2007a23 */ /* 0x000fc80000010800 */
[----:B------:R3:W-:Y:S02]  /*60f0*/  MUFU.EX2 R19, R0 ;  /* 0x0000000000137308 */ /* 0x0007e40000000800 */
[----:B---3--:R-:W-:Y:S02]  /*6100*/  FFMA.FTZ R0, R76, c[0x0][0x2d0], -R13 ;  /* 0x0000b4004c007a23 */ /* 0x008fe4000001080d */
[----:B------:R-:W-:Y:S02]  /*6110*/  IMAD.MOV.U32 R76, RZ, RZ, R77 ;  /* 0x000000ffff4c7224 */ /* 0x000fe400078e004d */
[----:B------:R-:W-:Y:S01]  /*6120*/  IMAD.MOV.U32 R77, RZ, RZ, R112 ;  /* 0x000000ffff4d7224 */ /* 0x000fe200078e0070 */
[----:B------:R-:W-:Y:S01]  /*6130*/  MOV R112, R113 ;  /* 0x0000007100707202 */ /* 0x000fe20000000f00 */
[----:B------:R-:W-:Y:S02]  /*6140*/  IMAD.MOV.U32 R113, RZ, RZ, R14 ;  /* 0x000000ffff717224 */ /* 0x000fe400078e000e */
[----:B------:R3:W-:Y:S02]  /*6150*/  MUFU.EX2 R14, R0 ;  /* 0x00000000000e7308 */ /* 0x0007e40000000800 */
[----:B---3--:R-:W-:-:S02]  /*6160*/  FFMA.FTZ R0, R78, c[0x0][0x2d0], -R13 ;  /* 0x0000b4004e007a23 */ /* 0x008fc4000001080d */
[----:B------:R-:W-:-:S04]  /*6170*/  IMAD.MOV.U32 R78, RZ, RZ, R15 ;  /* 0x000000ffff4e7224 */ /* 0x000fc800078e000f */
[----:B------:R3:W-:Y:S01]  /*6180*/  MUFU.EX2 R15, R0 ;  /* 0x00000000000f7308 */ /* 0x0007e20000000800 */
[----:B------:R-:W-:Y:S01]  /*6190*/  HMMA.16816.F32 R116, R8, R28, R248 ;  /* 0x0000001c0874723c */ /* 0x000fe200000018f8 */
[----:B---3--:R-:W-:-:S06]  /*61a0*/  FFMA.FTZ R0, R27, c[0x0][0x2d0], -R13 ;  /* 0x0000b4001b007a23 */ /* 0x008fcc000001080d */
[----:B------:R3:W-:Y:S01]  /*61b0*/  MUFU.EX2 R16, R0 ;  /* 0x0000000000107308 */ /* 0x0007e20000000800 */
[----:B------:R-:W-:Y:S02]  /*61c0*/  IMAD.MOV.U32 R163, RZ, RZ, R235 ;  /* 0x000000ffffa37224 */ /* 0x000fe400078e00eb */
[----:B---3--:R-:W-:-:S05]  /*61d0*/  FFMA.FTZ R0, R76, c[0x0][0x2d0], -R13 ;  /* 0x0000b4004c007a23 */ /* 0x008fca000001080d */
[----:B------:R3:W-:Y:S01]  /*61e0*/  MUFU.EX2 R13, R0 ;  /* 0x00000000000d7308 */ /* 0x0007e20000000800 */
[----:B----4-:R-:W-:Y:S02]  /*61f0*/  IMAD.MOV.U32 R161, RZ, RZ, R234 ;  /* 0x000000ffffa17224 */ /* 0x010fe400078e00ea */
[----:B---3--:R-:W-:Y:S01]  /*6200*/  FFMA.FTZ R0, R78, c[0x0][0x2d0], -R12 ;  /* 0x0000b4004e007a23 */ /* 0x008fe2000001080c */
[----:B------:R-:W-:-:S04]  /*6210*/  MOV R78, R5 ;  /* 0x00000005004e7202 */ /* 0x000fc80000000f00 */
[----:B------:R3:W-:Y:S01]  /*6220*/  MUFU.EX2 R9, R0 ;  /* 0x0000000000097308 */ /* 0x0007e20000000800 */
[----:B------:R-:W-:Y:S01]  /*6230*/  IMAD.MOV.U32 R5, RZ, RZ, R7 ;  /* 0x000000ffff057224 */ /* 0x000fe200078e0007 */
[----:B------:R-:W-:-:S03]  /*6240*/  MOV R7, R125 ;  /* 0x0000007d00077202 */ /* 0x000fc60000000f00 */
[----:B------:R-:W-:Y:S02]  /*6250*/  IMAD.MOV.U32 R251, RZ, RZ, R5 ;  /* 0x000000fffffb7224 */ /* 0x000fe400078e0005 */
[----:B------:R-:W-:Y:S01]  /*6260*/  IMAD.MOV.U32 R249, RZ, RZ, R7 ;  /* 0x000000fffff97224 */ /* 0x000fe200078e0007 */
[----:B------:R4:W-:Y:S01]  /*6270*/  MUFU.EX2 R20, R2 ;  /* 0x0000000200147308 */ /* 0x0009e20000000800 */
[----:B---3--:R-:W-:Y:S02]  /*6280*/  FFMA.FTZ R0, R79, c[0x0][0x2d0], -R12 ;  /* 0x0000b4004f007a23 */ /* 0x008fe4000001080c */
[----:B------:R-:W-:Y:S02]  /*6290*/  IMAD.MOV.U32 R79, RZ, RZ, R4 ;  /* 0x000000ffff4f7224 */ /* 0x000fe400078e0004 */
[----:B------:R-:W-:Y:S02]  /*62a0*/  IMAD.MOV.U32 R4, RZ, RZ, R6 ;  /* 0x000000ffff047224 */ /* 0x000fe400078e0006 */
[----:B------:R-:W-:Y:S01]  /*62b0*/  IMAD.MOV.U32 R6, RZ, RZ, R124 ;  /* 0x000000ffff067224 */ /* 0x000fe200078e007c */
[----:B------:R3:W-:Y:S01]  /*62c0*/  MUFU.EX2 R10, R0 ;  /* 0x00000000000a7308 */ /* 0x0007e20000000800 */
[----:B------:R-:W-:-:S02]  /*62d0*/  IMAD.MOV.U32 R214, RZ, RZ, R4 ;  /* 0x000000ffffd67224 */ /* 0x000fc400078e0004 */
[--C-:B----4-:R-:W-:Y:S01]  /*62e0*/  FFMA.FTZ R2, R163, c[0x0][0x2d0], -R12.reuse ;  /* 0x0000b400a3027a23 */ /* 0x110fe2000001080c */
[----:B------:R-:W-:Y:S02]  /*62f0*/  MOV R250, R6 ;  /* 0x0000000600fa7202 */ /* 0x000fe40000000f00 */
[----:B------:R-:W4:Y:S02]  /*6300*/  LDSM.16.MT88.4 R4, [R227+0x3900] ;  /* 0x00390000e304783b */ /* 0x000f240000004200 */
[----:B------:R-:W1:Y:S01]  /*6310*/  MUFU.EX2 R24, R3 ;  /* 0x0000000300187308 */ /* 0x000e620000000800 */
[----:B---3--:R-:W-:-:S07]  /*6320*/  FFMA.FTZ R0, R161, c[0x0][0x2d0], -R12 ;  /* 0x0000b400a1007a23 */ /* 0x008fce000001080c */
[----:B------:R-:W-:Y:S08]  /*6330*/  MUFU.EX2 R11, R2 ;  /* 0x00000002000b7308 */ /* 0x000ff00000000800 */
[----:B------:R-:W3:Y:S01]  /*6340*/  MUFU.EX2 R12, R0 ;  /* 0x00000000000c7308 */ /* 0x000ee20000000800 */
[----:B------:R-:W-:Y:S02]  /*6350*/  IMAD.MOV.U32 R124, RZ, RZ, R126 ;  /* 0x000000ffff7c7224 */ /* 0x000fe400078e007e */
[----:B------:R-:W-:Y:S01]  /*6360*/  IMAD.MOV.U32 R125, RZ, RZ, R127 ;  /* 0x000000ffff7d7224 */ /* 0x000fe200078e007f */
[----:B------:R-:W-:Y:S01]  /*6370*/  MOV R127, R160 ;  /* 0x000000a0007f7202 */ /* 0x000fe20000000f00 */
[----:B------:R-:W-:Y:S01]  /*6380*/  IMAD.MOV.U32 R126, RZ, RZ, R176 ;  /* 0x000000ffff7e7224 */ /* 0x000fe200078e00b0 */
[----:B--2---:R-:W-:Y:S01]  /*6390*/  F2FP.PACK_AB R128, R23, R21 ;  /* 0x000000151780723e */ /* 0x004fe200000000ff */
[----:B------:R-:W-:Y:S01]  /*63a0*/  IMAD.MOV.U32 R248, RZ, RZ, R124 ;  /* 0x000000fffff87224 */ /* 0x000fe200078e007c */
[----:B-1----:R-:W-:Y:S01]  /*63b0*/  F2FP.PACK_AB R129, R18, R17 ;  /* 0x000000111281723e */ /* 0x002fe200000000ff */
[----:B------:R-:W-:Y:S01]  /*63c0*/  IMAD.MOV.U32 R29, RZ, RZ, R125 ;  /* 0x000000ffff1d7224 */ /* 0x000fe200078e007d */
[----:B------:R-:W-:Y:S01]  /*63d0*/  MOV R28, R126 ;  /* 0x0000007e001c7202 */ /* 0x000fe20000000f00 */
[----:B------:R-:W-:Y:S01]  /*63e0*/  IMAD.MOV.U32 R31, RZ, RZ, R127 ;  /* 0x000000ffff1f7224 */ /* 0x000fe200078e007f */
[----:B------:R-:W-:-:S02]  /*63f0*/  F2FP.PACK_AB R130, R22, R24 ;  /* 0x000000181682723e */ /* 0x000fc400000000ff */
[----:B------:R-:W-:Y:S02]  /*6400*/  F2FP.PACK_AB R131, R19, R20 ;  /* 0x000000141383723e */ /* 0x000fe400000000ff */
[----:B------:R-:W-:Y:S02]  /*6410*/  F2FP.PACK_AB R124, R15, R14 ;  /* 0x0000000e0f7c723e */ /* 0x000fe400000000ff */
[----:B------:R-:W-:Y:S02]  /*6420*/  F2FP.PACK_AB R125, R10, R9 ;  /* 0x000000090a7d723e */ /* 0x000fe400000000ff */
[----:B------:R-:W-:Y:S02]  /*6430*/  F2FP.PACK_AB R126, R13, R16 ;  /* 0x000000100d7e723e */ /* 0x000fe400000000ff */
[----:B---3--:R-:W-:Y:S01]  /*6440*/  F2FP.PACK_AB R127, R12, R11 ;  /* 0x0000000b0c7f723e */ /* 0x008fe200000000ff */
[----:B------:R-:W-:Y:S01]  /*6450*/  IMAD.MOV.U32 R176, RZ, RZ, R162 ;  /* 0x000000ffffb07224 */ /* 0x000fe200078e00a2 */
[----:B------:R-:W-:Y:S01]  /*6460*/  MOV R86, R243 ;  /* 0x000000f300567202 */ /* 0x000fe20000000f00 */
[----:B------:R-:W1:Y:S01]  /*6470*/  LDSM.16.MT88.4 R160, [R228+0x1900] ;  /* 0x00190000e4a0783b */ /* 0x000e620000004200 */
[----:B------:R-:W-:Y:S01]  /*6480*/  FADD.FTZ R3, R212, R177 ;  /* 0x000000b1d4037221 */ /* 0x000fe20000010000 */
[----:B------:R-:W-:Y:S01]  /*6490*/  HMMA.16816.F32 R188, R128, R200, R188 ;  /* 0x000000c880bc723c */ /* 0x000fe200000018bc */
[----:B------:R-:W-:-:S02]  /*64a0*/  FADD.FTZ R0, R79, R78 ;  /* 0x0000004e4f007221 */ /* 0x000fc40000010000 */
[----:B------:R-:W-:-:S05]  /*64b0*/  FADD.FTZ R8, R213, R3 ;  /* 0x00000003d5087221 */ /* 0x000fca0000010000 */
[----:B------:R-:W-:Y:S01]  /*64c0*/  HMMA.16816.F32 R192, R124, R200, R192 ;  /* 0x000000c87cc0723c */ /* 0x000fe200000018c0 */
[----:B------:R-:W-:Y:S02]  /*64d0*/  IMAD.MOV.U32 R115, RZ, RZ, R236 ;  /* 0x000000ffff737224 */ /* 0x000fe400078e00ec */
[----:B------:R-:W-:-:S05]  /*64e0*/  FADD.FTZ R2, R108, R84 ;  /* 0x000000546c027221 */ /* 0x000fca0000010000 */
[----:B------:R-:W-:Y:S01]  /*64f0*/  HMMA.16816.F32 R196, R124, R202, R196 ;  /* 0x000000ca7cc4723c */ /* 0x000fe200000018c4 */
[----:B------:R-:W-:Y:S02]  /*6500*/  IMAD.MOV.U32 R3, RZ, RZ, R109 ;  /* 0x000000ffff037224 */ /* 0x000fe400078e006d */
[----:B------:R-:W-:-:S05]  /*6510*/  FADD.FTZ R25, R25, R77 ;  /* 0x0000004d19197221 */ /* 0x000fca0000010000 */
[----:B------:R-:W-:Y:S01]  /*6520*/  HMMA.16816.F32 R200, R128, R202, R40 ;  /* 0x000000ca80c8723c */ /* 0x000fe20000001828 */
[----:B------:R-:W-:-:S06]  /*6530*/  IMAD.MOV.U32 R212, RZ, RZ, R114 ;  /* 0x000000ffffd47224 */ /* 0x000fcc00078e0072 */
[----:B------:R-:W-:Y:S02]  /*6540*/  IMAD.MOV.U32 R41, RZ, RZ, R86 ;  /* 0x000000ffff297224 */ /* 0x000fe400078e0056 */
[----:B------:R-:W-:Y:S02]  /*6550*/  IMAD.MOV.U32 R42, RZ, RZ, R113 ;  /* 0x000000ffff2a7224 */ /* 0x000fe400078e0071 */
[----:B------:R-:W-:Y:S02]  /*6560*/  IMAD.MOV.U32 R40, RZ, RZ, R111 ;  /* 0x000000ffff287224 */ /* 0x000fe400078e006f */
[----:B------:R-:W-:Y:S02]  /*6570*/  FADD.FTZ R0, R41, R0 ;  /* 0x0000000029007221 */ /* 0x000fe40000010000 */
[----:B------:R-:W-:Y:S02]  /*6580*/  IMAD.MOV.U32 R30, RZ, RZ, R176 ;  /* 0x000000ffff1e7224 */ /* 0x000fe400078e00b0 */
[----:B------:R-:W-:Y:S01]  /*6590*/  FADD.FTZ R8, R42, R8 ;  /* 0x000000082a087221 */ /* 0x000fe20000010000 */
[----:B------:R-:W-:Y:S01]  /*65a0*/  MOV R213, R115 ;  /* 0x0000007300d57202 */ /* 0x000fe20000000f00 */
[----:B------:R-:W-:Y:S01]  /*65b0*/  IMAD.MOV.U32 R43, RZ, RZ, R112 ;  /* 0x000000ffff2b7224 */ /* 0x000fe200078e0070 */
[-C--:B----4-:R-:W-:Y:S01]  /*65c0*/  HMMA.16816.F32 R120, R124, R4.reuse, R120 ;  /* 0x000000047c78723c */ /* 0x090fe20000001878 */
[----:B------:R-:W-:Y:S01]  /*65d0*/  FADD.FTZ R3, R3, R2 ;  /* 0x0000000203037221 */ /* 0x000fe20000010000 */
[----:B------:R-:W-:Y:S01]  /*65e0*/  MOV R215, R85 ;  /* 0x0000005500d77202 */ /* 0x000fe20000000f00 */
[----:B------:R-:W-:Y:S01]  /*65f0*/  FADD.FTZ R2, R40, R25 ;  /* 0x0000001928027221 */ /* 0x000fe20000010000 */
[----:B------:R-:W-:Y:S01]  /*6600*/  UIMAD.WIDE.U32 UR6, UR17, UR4, URZ ;  /* 0x00000004110672a5 */ /* 0x000fe2000f8e003f */
[----:B------:R-:W-:Y:S01]  /*6610*/  FADD.FTZ R0, R212, R0 ;  /* 0x00000000d4007221 */ /* 0x000fe20000010000 */
[----:B------:R-:W2:Y:S01]  /*6620*/  LDSM.16.MT88.4 R176, [R227+0x1900] ;  /* 0x00190000e3b0783b */ /* 0x000ea20000004200 */
[----:B------:R-:W-:Y:S01]  /*6630*/  FADD.FTZ R8, R30, R8 ;  /* 0x000000081e087221 */ /* 0x000fe20000010000 */
[----:B------:R-:W-:Y:S01]  /*6640*/  HMMA.16816.F32 R116, R128, R4, R116 ;  /* 0x000000048074723c */ /* 0x000fe20000001874 */
[----:B------:R-:W-:Y:S01]  /*6650*/  FADD.FTZ R3, R43, R3 ;  /* 0x000000032b037221 */ /* 0x000fe20000010000 */
[----:B------:R-:W-:Y:S01]  /*6660*/  LDSM.16.MT88.4 R112, [R228+0x3900] ;  /* 0x00390000e470783b */ /* 0x000fe20000004200 */
[----:B------:R-:W-:-:S02]  /*6670*/  FADD.FTZ R2, R213, R2 ;  /* 0x00000002d5027221 */ /* 0x000fc40000010000 */
[----:B------:R-:W-:Y:S02]  /*6680*/  IMAD.MOV.U32 R87, RZ, RZ, R245 ;  /* 0x000000ffff577224 */ /* 0x000fe400078e00f5 */
[----:B------:R-:W-:Y:S01]  /*6690*/  FADD.FTZ R4, R28, R0 ;  /* 0x000000001c047221 */ /* 0x000fe20000010000 */
[-C--:B------:R-:W-:Y:S01]  /*66a0*/  HMMA.16816.F32 R132, R128, R144.reuse, R132 ;  /* 0x000000908084723c */ /* 0x080fe20000001884 */
[----:B------:R-:W-:Y:S02]  /*66b0*/  FADD.FTZ R0, R29, R8 ;  /* 0x000000081d007221 */ /* 0x000fe40000010000 */
[----:B------:R-:W-:Y:S01]  /*66c0*/  FADD.FTZ R5, R252, R3 ;  /* 0x00000003fc057221 */ /* 0x000fe20000010000 */
[----:B------:R-:W-:Y:S01]  /*66d0*/  @UP1 USHF.R.U32.HI UR17, URZ, UR5, UR7 ;  /* 0x000000053f111299 */ /* 0x000fe20008011607 */
[----:B------:R-:W-:Y:S01]  /*66e0*/  FADD.FTZ R3, R31, R2 ;  /* 0x000000021f037221 */ /* 0x000fe20000010000 */
[----:B------:R-:W-:Y:S01]  /*66f0*/  MOV R86, R87 ;  /* 0x0000005700567202 */ /* 0x000fe20000000f00 */
[----:B------:R-:W-:Y:S01]  /*6700*/  FADD.FTZ R0, R250, R0 ;  /* 0x00000000fa007221 */ /* 0x000fe20000010000 */
[----:B------:R-:W-:Y:S01]  /*6710*/  HMMA.16816.F32 R136, R124, R144, R136 ;  /* 0x000000907c88723c */ /* 0x000fe20000001888 */
[----:B------:R-:W-:Y:S01]  /*6720*/  FADD.FTZ R2, R247, R5 ;  /* 0x00000005f7027221 */ /* 0x000fe20000010000 */
[----:B------:R3:W5:Y:S01]  /*6730*/  LDL.LU R245, [R1+0xb0] ;  /* 0x0000b00001f57983 */ /* 0x0007620000300800 */
[----:B------:R-:W-:-:S02]  /*6740*/  FADD.FTZ R4, R249, R4 ;  /* 0x00000004f9047221 */ /* 0x000fc40000010000 */
[----:B------:R-:W-:-:S03]  /*6750*/  IMAD.MOV.U32 R87, RZ, RZ, R110 ;  /* 0x000000ffff577224 */ /* 0x000fc600078e006e */
[----:B------:R-:W-:Y:S01]  /*6760*/  HMMA.16816.F32 R140, R124, R146, R140 ;  /* 0x000000927c8c723c */ /* 0x000fe2000000188c */
[----:B------:R-:W-:Y:S01]  /*6770*/  FADD.FTZ R3, R248, R3 ;  /* 0x00000003f8037221 */ /* 0x000fe20000010000 */
[----:B------:R-:W-:Y:S01]  /*6780*/  UIADD3 UR17, UR17, UR8, -UR11 ;  /* 0x0000000811117290 */ /* 0x000fe2000fffe80b */
[----:B------:R-:W-:Y:S01]  /*6790*/  FADD.FTZ R0, R215, R0 ;  /* 0x00000000d7007221 */ /* 0x000fe20000010000 */
[----:B------:R3:W5:Y:S01]  /*67a0*/  LDL.LU R243, [R1+0xac] ;  /* 0x0000ac0001f37983 */ /* 0x0007620000300800 */
[----:B------:R-:W-:Y:S02]  /*67b0*/  FADD.FTZ R2, R246, R2 ;  /* 0x00000002f6027221 */ /* 0x000fe40000010000 */
[----:B------:R-:W-:Y:S02]  /*67c0*/  IMAD.MOV.U32 R27, RZ, RZ, R86 ;  /* 0x000000ffff1b7224 */ /* 0x000fe400078e0056 */
[----:B------:R-:W-:Y:S02]  /*67d0*/  FADD.FTZ R4, R214, R4 ;  /* 0x00000004d6047221 */ /* 0x000fe40000010000 */
[----:B------:R-:W-:Y:S01]  /*67e0*/  IMAD.MOV.U32 R26, RZ, RZ, R87 ;  /* 0x000000ffff1a7224 */ /* 0x000fe200078e0057 */
[----:B-1----:R-:W-:Y:S01]  /*67f0*/  HMMA.16816.F32 R148, R128, R160, R148 ;  /* 0x000000a08094723c */ /* 0x002fe20000001894 */
[----:B------:R-:W-:Y:S01]  /*6800*/  FADD.FTZ R3, R251, R3 ;  /* 0x00000003fb037221 */ /* 0x000fe20000010000 */
[----:B------:R3:W5:Y:S01]  /*6810*/  LDL.LU R242, [R1+0xa8] ;  /* 0x0000a80001f27983 */ /* 0x0007620000300800 */
[----:B------:R-:W-:-:S02]  /*6820*/  FADD.FTZ R0, R208, R0 ;  /* 0x00000000d0007221 */ /* 0x000fc40000010000 */
[----:B------:R-:W-:Y:S01]  /*6830*/  FADD.FTZ R2, R244, R2 ;  /* 0x00000002f4027221 */ /* 0x000fe20000010000 */
[----:B------:R3:W5:Y:S01]  /*6840*/  LDL.LU R241, [R1+0xa4] ;  /* 0x0000a40001f17983 */ /* 0x0007620000300800 */
[----:B------:R-:W-:Y:S02]  /*6850*/  FADD.FTZ R4, R27, R4 ;  /* 0x000000041b047221 */ /* 0x000fe40000010000 */
[----:B------:R-:W-:Y:S01]  /*6860*/  FADD.FTZ R3, R26, R3 ;  /* 0x000000031a037221 */ /* 0x000fe20000010000 */
[----:B------:R-:W-:Y:S01]  /*6870*/  HMMA.16816.F32 R152, R124, R160, R152 ;  /* 0x000000a07c98723c */ /* 0x000fe20000001898 */
[----:B------:R-:W-:-:S07]  /*6880*/  FADD.FTZ R0, R209, R0 ;  /* 0x00000000d1007221 */ /* 0x000fce0000010000 */
[----:B------:R-:W-:Y:S01]  /*6890*/  HMMA.16816.F32 R156, R124, R162, R156 ;  /* 0x000000a27c9c723c */ /* 0x000fe2000000189c */
[----:B------:R-:W-:-:S07]  /*68a0*/  FADD.FTZ R2, R187, R2 ;  /* 0x00000002bb027221 */ /* 0x000fce0000010000 */
[C---:B------:R-:W-:Y:S01]  /*68b0*/  HMMA.16816.F32 R144, R128.reuse, R146, R60 ;  /* 0x000000928090723c */ /* 0x040fe2000000183c */
[----:B------:R-:W-:Y:S01]  /*68c0*/  FADD.FTZ R4, R64, R4 ;  /* 0x0000000440047221 */ /* 0x000fe20000010000 */
[----:B------:R-:W-:Y:S01]  /*68d0*/  USHF.R.S32.HI UR4, URZ, 0x1f, UR17 ;  /* 0x0000001f3f047899 */ /* 0x000fe20008011411 */
[----:B------:R-:W-:Y:S01]  /*68e0*/  FADD.FTZ R3, R66, R3 ;  /* 0x0000000342037221 */ /* 0x000fe20000010000 */
[----:B------:R3:W5:Y:S01]  /*68f0*/  LDL.LU R240, [R1+0xa0] ;  /* 0x0000a00001f07983 */ /* 0x0007620000300800 */
[----:B------:R-:W-:Y:S02]  /*6900*/  FADD.FTZ R0, R210, R0 ;  /* 0x00000000d2007221 */ /* 0x000fe40000010000 */
[----:B------:R-:W-:Y:S01]  /*6910*/  FADD.FTZ R2, R204, R2 ;  /* 0x00000002cc027221 */ /* 0x000fe20000010000 */
[----:B------:R-:W-:Y:S01]  /*6920*/  HMMA.16816.F32 R160, R128, R162, R52 ;  /* 0x000000a280a0723c */ /* 0x000fe20000001834 */
[----:B------:R-:W-:Y:S01]  /*6930*/  FADD.FTZ R4, R65, R4 ;  /* 0x0000000441047221 */ /* 0x000fe20000010000 */
[----:B------:R-:W-:Y:S01]  /*6940*/  MOV R60, R83 ;  /* 0x00000053003c7202 */ /* 0x000fe20000000f00 */
[----:B------:R-:W-:Y:S01]  /*6950*/  FADD.FTZ R3, R180, R3 ;  /* 0x00000003b4037221 */ /* 0x000fe20000010000 */
[----:B------:R3:W5:Y:S01]  /*6960*/  LDL.LU R239, [R1+0x9c] ;  /* 0x00009c0001ef7983 */ /* 0x0007620000300800 */
[----:B------:R-:W-:-:S02]  /*6970*/  IMAD.MOV.U32 R61, RZ, RZ, R82 ;  /* 0x000000ffff3d7224 */ /* 0x000fc400078e0052 */
[----:B------:R-:W-:Y:S01]  /*6980*/  IMAD.MOV.U32 R62, RZ, RZ, R81 ;  /* 0x000000ffff3e7224 */ /* 0x000fe200078e0051 */
[----:B------:R-:W-:Y:S01]  /*6990*/  MOV R52, R99 ;  /* 0x0000006300347202 */ /* 0x000fe20000000f00 */
[----:B------:R-:W-:Y:S01]  /*69a0*/  IMAD.MOV.U32 R63, RZ, RZ, R80 ;  /* 0x000000ffff3f7224 */ /* 0x000fe200078e0050 */
[----:B------:R3:W5:Y:S01]  /*69b0*/  LDL.LU R238, [R1+0x98] ;  /* 0x0000980001ee7983 */ /* 0x0007620000300800 */
[----:B------:R-:W-:Y:S02]  /*69c0*/  IMAD.MOV.U32 R53, RZ, RZ, R98 ;  /* 0x000000ffff357224 */ /* 0x000fe400078e0062 */
[----:B------:R-:W-:Y:S01]  /*69d0*/  IMAD.MOV.U32 R54, RZ, RZ, R97 ;  /* 0x000000ffff367224 */ /* 0x000fe200078e0061 */
[----:B------:R-:W1:Y:S01]  /*69e0*/  LDSM.16.MT88.4 R80, [R225+0x3900] ;  /* 0x00390000e150783b */ /* 0x000e620000004200 */
[----:B------:R-:W-:Y:S02]  /*69f0*/  IMAD.MOV.U32 R55, RZ, RZ, R96 ;  /* 0x000000ffff377224 */ /* 0x000fe400078e0060 */
[----:B------:R-:W-:Y:S01]  /*6a00*/  FADD.FTZ R0, R211, R0 ;  /* 0x00000000d3007221 */ /* 0x000fe20000010000 */
[----:B------:R-:W4:Y:S01]  /*6a10*/  LDSM.16.MT88.4 R96, [R226+0x3900] ;  /* 0x00390000e260783b */ /* 0x000f220000004200 */
[----:B------:R-:W-:-:S02]  /*6a20*/  FADD.FTZ R2, R206, R2 ;  /* 0x00000002ce027221 */ /* 0x000fc40000010000 */
[----:B------:R-:W-:Y:S01]  /*6a30*/  FADD.FTZ R4, R67, R4 ;  /* 0x0000000443047221 */ /* 0x000fe20000010000 */
[----:B------:R3:W5:Y:S01]  /*6a40*/  LDL.LU R237, [R1+0x94] ;  /* 0x0000940001ed7983 */ /* 0x0007620000300800 */
[----:B------:R-:W-:Y:S02]  /*6a50*/  FADD.FTZ R3, R186, R3 ;  /* 0x00000003ba037221 */ /* 0x000fe40000010000 */
[----:B------:R-:W-:Y:S01]  /*6a60*/  FADD.FTZ R0, R21, R0 ;  /* 0x0000000015007221 */ /* 0x000fe20000010000 */
[----:B------:R-:W-:Y:S01]  /*6a70*/  ULEA.HI UR4, UR4, UR17, URZ, 0x6 ;  /* 0x0000001104047291 */ /* 0x000fe2000f8f303f */
        /* <DEDUP_REMOVED lines=13> */
[----:B------:R-:W-:Y:S01]  /*6b50*/  USHF.R.S32.HI UR24, URZ, 0x6, UR4 ;  /* 0x000000063f187899 */ /* 0x000fe20008011404 */
[----:B------:R-:W-:Y:S01]  /*6b60*/  FADD.FTZ R4, R10, R4 ;  /* 0x000000040a047221 */ /* 0x000fe20000010000 */
[----:B------:R3:W5:Y:S01]  /*6b70*/  LDL.LU R232, [R1+0x80] ;  /* 0x0000800001e87983 */ /* 0x0007620000300800 */
[----:B------:R-:W-:-:S02]  /*6b80*/  FADD.FTZ R3, R15, R3 ;  /* 0x000000030f037221 */ /* 0x000fc40000010000 */
[----:B------:R-:W-:Y:S01]  /*6b90*/  FADD.FTZ R0, R22, R0 ;  /* 0x0000000016007221 */ /* 0x000fe20000010000 */
[----:B------:R3:W5:Y:S01]  /*6ba0*/  LDL.LU R231, [R1+0x7c] ;  /* 0x00007c0001e77983 */ /* 0x0007620000300800 */
[----:B------:R-:W-:Y:S01]  /*6bb0*/  FADD.FTZ R2, R20, R2 ;  /* 0x0000000214027221 */ /* 0x000fe20000010000 */
[----:B------:R-:W-:Y:S01]  /*6bc0*/  UISETP.LT.AND UP0, UPT, URZ, UR24, UPT ;  /* 0x000000183f00728c */ /* 0x000fe2000bf01270 */
[----:B------:R-:W-:Y:S01]  /*6bd0*/  FADD.FTZ R4, R11, R4 ;  /* 0x000000040b047221 */ /* 0x000fe20000010000 */
[----:B------:R3:W5:Y:S01]  /*6be0*/  LDL.LU R230, [R1+0x78] ;  /* 0x0000780001e67983 */ /* 0x0007620000300800 */
[----:B------:R-:W-:-:S03]  /*6bf0*/  FADD.FTZ R3, R16, R3 ;  /* 0x0000000310037221 */ /* 0x000fc60000010000 */
[----:B------:R3:W5:Y:S01]  /*6c00*/  LDL.LU R229, [R1+0x74] ;  /* 0x0000740001e57983 */ /* 0x0007620000300800 */
[----:B------:R-:W-:-:S03]  /*6c10*/  FADD.FTZ R5, R19, R2 ;  /* 0x0000000213057221 */ /* 0x000fc60000010000 */
[----:B------:R3:W5:Y:S01]  /*6c20*/  LDL.LU R224, [R1+0x70] ;  /* 0x0000700001e07983 */ /* 0x0007620000300800 */
[----:B------:R-:W-:Y:S01]  /*6c30*/  USEL UR24, URZ, UR24, !UP0 ;  /* 0x000000183f187287 */ /* 0x000fe2000c000000 */
[----:B------:R-:W-:Y:S02]  /*6c40*/  FADD.FTZ R2, R13, R3 ;  /* 0x000000030d027221 */ /* 0x000fe40000010000 */
[----:B------:R1:W-:Y:S01]  /*6c50*/  STL [R1+0x4], R0 ;  /* 0x0000040001007387 */ /* 0x0003e20000100800 */
[----:B------:R-:W-:-:S03]  /*6c60*/  UISETP.GE.AND UP0, UPT, UR25, UR24, UPT ;  /* 0x000000181900728c */ /* 0x000fc6000bf06270 */
[----:B------:R3:W-:Y:S03]  /*6c70*/  STL [R1+0xc], R5 ;  /* 0x00000c0501007387 */ /* 0x0007e60000100800 */
[----:B------:R-:W-:Y:S01]  /*6c80*/  PLOP3.LUT P0, PT, PT, PT, UP0, 0x80, 0x0 ;  /* 0x000000000000781c */ /* 0x000fe20003f0f008 */
[----:B-1----:R-:W-:-:S05]  /*6c90*/  FADD.FTZ R0, R12, R4 ;  /* 0x000000040c007221 */ /* 0x002fca0000010000 */
[----:B------:R3:W-:Y:S04]  /*6ca0*/  STL [R1+0x2c], R0 ;  /* 0x00002c0001007387 */ /* 0x0007e80000100800 */
[----:B------:R3:W-:Y:S01]  /*6cb0*/  STL [R1+0x8], R2 ;  /* 0x0000080201007387 */ /* 0x0007e20000100800 */
[C---:B--2---:R-:W-:Y:S08]  /*6cc0*/  HMMA.16816.F32 R168, R124.reuse, R176, R168 ;  /* 0x000000b07ca8723c */ /* 0x044ff000000018a8 */
[C---:B------:R-:W-:Y:S08]  /*6cd0*/  HMMA.16816.F32 R172, R124.reuse, R178, R172 ;  /* 0x000000b27cac723c */ /* 0x040ff000000018ac */
[C---:B------:R-:W-:Y:S08]  /*6ce0*/  HMMA.16816.F32 R72, R124.reuse, R80, R72 ;  /* 0x000000507c48723c */ /* 0x040ff00000001848 */
[C---:B------:R-:W-:Y:S08]  /*6cf0*/  HMMA.16816.F32 R76, R124.reuse, R82, R44 ;  /* 0x000000527c4c723c */ /* 0x040ff0000000182c */
        /* <DEDUP_REMOVED lines=39> */
.L_x_3314:
[----:B--2---:R-:W2:Y:S01]  /*6f70*/  LDL.64 R182, [R1+0x68] ;  /* 0x0000680001b67983 */ /* 0x004ea20000100a00 */
        /* <DEDUP_REMOVED lines=31> */
[----:B------:R-:W-:Y:S01]  /*7170*/  STL [R1+0x70], R235 ;  /* 0x000070eb01007387 */ /* 0x000fe20000100800 */
[-C--:B------:R-:W-:Y:S03]  /*7180*/  HMMA.16816.F32 R20, R64, R32.reuse, RZ ;  /* 0x000000204014723c */ /* 0x080fe600000018ff */
[----:B------:R-:W-:Y:S04]  /*7190*/  STL [R1+0x74], R243 ;  /* 0x000074f301007387 */ /* 0x000fe80000100800 */
[----:B------:R-:W-:Y:S01]  /*71a0*/  STL [R1+0x78], R242 ;  /* 0x000078f201007387 */ /* 0x000fe20000100800 */
[C---:B------:R-:W-:Y:S03]  /*71b0*/  HMMA.16816.F32 R24, R60.reuse, R32, RZ ;  /* 0x000000203c18723c */ /* 0x040fe600000018ff */
[----:B------:R-:W-:Y:S04]  /*71c0*/  STL [R1+0x7c], R241 ;  /* 0x00007cf101007387 */ /* 0x000fe80000100800 */
[----:B------:R-:W4:Y:S01]  /*71d0*/  LDL R222, [R1+0x60] ;  /* 0x0000600001de7983 */ /* 0x000f220000100800 */
[-C--:B------:R-:W-:Y:S03]  /*71e0*/  HMMA.16816.F32 R28, R60, R34.reuse, RZ ;  /* 0x000000223c1c723c */ /* 0x080fe600000018ff */
[----:B-1----:R-:W4:Y:S05]  /*71f0*/  LDL R131, [R1+0x30] ;  /* 0x0000300001837983 */ /* 0x002f2a0000100800 */
        /* <DEDUP_REMOVED lines=41> */
[----:B------:R-:W-:Y:S01]  /*7490*/  @P0 IADD3 R2, P1, R182, UR10, RZ ;  /* 0x0000000ab6020c10 */ /* 0x000fe2000ff3e0ff */
[----:B------:R-:W2:Y:S01]  /*74a0*/  LDL.64 R220, [R1+0x58] ;  /* 0x0000580001dc7983 */ /* 0x000ea20000100a00 */
[----:B------:R-:W-:Y:S01]  /*74b0*/  @P0 LEA.HI.X R185, R3, c[0x0][0x1fc], R0, 0x1, P2 ;  /* 0x00007f0003b90a11 */ /* 0x000fe200010f0c00 */
[----:B------:R-:W-:Y:S01]  /*74c0*/  @UP1 UIMAD UR20, UR20, UR4, URZ ;  /* 0x00000004141412a4 */ /* 0x000fe2000f8e023f */
[----:B------:R-:W-:Y:S02]  /*74d0*/  @P0 IADD3.X R3, R183, UR14, RZ, P1, !PT ;  /* 0x0000000eb7030c10 */ /* 0x000fe40008ffe4ff */
[C---:B-1----:R-:W-:Y:S01]  /*74e0*/  @P0 IADD3 R182, P1, R2.reuse, UR10, RZ ;  /* 0x0000000a02b60c10 */ /* 0x042fe2000ff3e0ff */
[----:B------:R1:W-:Y:S01]  /*74f0*/  @P0 LDGSTS.E.BYPASS.LTC128B.128 [R245+0x2100], [R184.64], !P4 ;  /* 0x02100000b8f50fae */ /* 0x0003e2000e101d52 */
[----:B------:R-:W-:Y:S01]  /*7500*/  @P0 IADD3 R204, P6, R2, UR16, RZ ;  /* 0x0000001002cc0c10 */ /* 0x000fe2000ffde0ff */
[----:B------:R-:W-:Y:S01]  /*7510*/  @UP1 UIMAD UR20, UR25, UR5, UR20 ;  /* 0x00000005191412a4 */ /* 0x000fe2000f8e0214 */
[C---:B------:R-:W-:Y:S02]  /*7520*/  @P0 IADD3.X R183, R3.reuse, UR14, RZ, P1, !PT ;  /* 0x0000000e03b70c10 */ /* 0x040fe40008ffe4ff */
[----:B------:R-:W-:Y:S01]  /*7530*/  @P0 IADD3.X R205, R3, UR15, RZ, P6, !PT ;  /* 0x0000000f03cd0c10 */ /* 0x000fe2000b7fe4ff */
[----:B------:R-:W-:Y:S01]  /*7540*/  @UP1 UIADD3 UR20, UR23, UR20, URZ ;  /* 0x0000001417141290 */ /* 0x000fe2000fffe03f */
[----:B------:R-:W-:Y:S01]  /*7550*/  PLOP3.LUT P6, PT, PT, PT, UP1, 0x80, 0x0 ;  /* 0x000000000000781c */ /* 0x000fe20003fcf018 */
[----:B------:R3:W-:Y:S01]  /*7560*/  @P0 LDGSTS.E.BYPASS.LTC128B.128 [R245+0x900], [R2.64], !P5 ;  /* 0x0090000002f50fae */ /* 0x0007e2000e901d52 */
[----:B------:R-:W-:Y:S02]  /*7570*/  @UP1 USHF.L.U64.HI UR23, UR4, 0x5, UR5 ;  /* 0x0000000504171899 */ /* 0x000fe40008010205 */
[----:B------:R-:W-:Y:S05]  /*7580*/  @UP1 USHF.L.U64.HI UR20, UR22, 0x6, UR20 ;  /* 0x0000000616141899 */ /* 0x000fea0008010214 */
[----:B------:R3:W-:Y:S08]  /*7590*/  @P0 LDGSTS.E.BYPASS.LTC128B.128 [R245+0x2900], [R2.64+0x80], !P4 ;  /* 0x0290008002f50fae */ /* 0x0007f0000e101d52 */
[----:B------:R4:W-:Y:S01]  /*75a0*/  @P0 LDGSTS.E.BYPASS.LTC128B.128 [R245+0x1100], [R182.64], !P5 ;  /* 0x01100000b6f50fae */ /* 0x0009e2000e901d52 */
[C---:B-1----:R-:W-:Y:S04]  /*75b0*/  @P0 IADD3 R184, P2, R182.reuse, UR10, RZ ;  /* 0x0000000ab6b80c10 */ /* 0x042fe8000ff5e0ff */
[C---:B------:R-:W-:Y:S03]  /*75c0*/  @P0 IADD3.X R185, R183.reuse, UR14, RZ, P2, !PT ;  /* 0x0000000eb7b90c10 */ /* 0x040fe600097fe4ff */
[----:B------:R1:W-:Y:S08]  /*75d0*/  @P0 LDGSTS.E.BYPASS.LTC128B.128 [R245+0x3100], [R204.64], !P4 ;  /* 0x03100000ccf50fae */ /* 0x0003f0000e101d52 */
[----:B------:R1:W-:Y:S01]  /*75e0*/  @P0 LDGSTS.E.BYPASS.LTC128B.128 [R245+0x1900], [R184.64], !P5 ;  /* 0x01900000b8f50fae */ /* 0x0003e2000e901d52 */
[----:B---3--:R-:W-:Y:S04]  /*75f0*/  @P0 IADD3 R2, P1, R182, UR16, RZ ;  /* 0x00000010b6020c10 */ /* 0x008fe8000ff3e0ff */
[----:B------:R-:W-:Y:S03]  /*7600*/  @P0 IADD3.X R3, R183, UR15, RZ, P1, !PT ;  /* 0x0000000fb7030c10 */ /* 0x000fe60008ffe4ff */
[----:B------:R-:W-:Y:S04]  /*7610*/  STL [R1+0x80], R231 ;  /* 0x000080e701007387 */ /* 0x000fe80000100800 */
[----:B------:R3:W-:Y:S08]  /*7620*/  @P0 LDGSTS.E.BYPASS.LTC128B.128 [R245+0x3900], [R2.64], !P4 ;  /* 0x0390000002f50fae */ /* 0x0007f0000e101d52 */
[----:B------:R-:W-:Y:S08]  /*7630*/  LDSM.16.M88.4 R212, [R232+0x8100] ;  /* 0x00810000e8d4783b */ /* 0x000ff00000000200 */
[----:B------:R-:W3:Y:S08]  /*7640*/  LDSM.16.M88.4 R216, [R230+0x4100] ;  /* 0x00410000e6d8783b */ /* 0x000ef00000000200 */
[----:B-1----:R-:W1:Y:S08]  /*7650*/  LDSM.16.M88.4 R204, [R232+0xa100] ;  /* 0x00a10000e8cc783b */ /* 0x002e700000000200 */
[----:B------:R-:W4:Y:S08]  /*7660*/  LDSM.16.M88.4 R208, [R230+0x4900] ;  /* 0x00490000e6d0783b */ /* 0x000f300000000200 */
[----:B------:R-:W0:Y:S08]  /*7670*/  LDGDEPBAR ;  /* 0x00000000000079af */ /* 0x000e300000000000 */
[----:B------:R-:W-:Y:S04]  /*7680*/  STL [R1+0x84], R224 ;  /* 0x000084e001007387 */ /* 0x000fe80000100800 */
[----:B------:R-:W-:Y:S01]  /*7690*/  STL [R1+0x88], R240 ;  /* 0x000088f001007387 */ /* 0x000fe20000100800 */
[-C--:B---3--:R-:W-:Y:S03]  /*76a0*/  HMMA.16816.F32 R4, R212, R216.reuse, R4 ;  /* 0x000000d8d404723c */ /* 0x088fe60000001804 */
[----:B------:R-:W-:Y:S04]  /*76b0*/  STL [R1+0x8c], R233 ;  /* 0x00008ce901007387 */ /* 0x000fe80000100800 */
[----:B------:R-:W-:Y:S01]  /*76c0*/  STL [R1+0x90], R239 ;  /* 0x000090ef01007387 */ /* 0x000fe20000100800 */
[C---:B-1----:R-:W-:Y:S03]  /*76d0*/  HMMA.16816.F32 R8, R204.reuse, R216, R8 ;  /* 0x000000d8cc08723c */ /* 0x042fe60000001808 */
[----:B------:R1:W3:Y:S05]  /*76e0*/  LDL R0, [R1+0x44] ;  /* 0x0000440001007983 */ /* 0x0002ea0000100800 */
[-C--:B------:R-:W-:Y:S08]  /*76f0*/  HMMA.16816.F32 R12, R204, R218.reuse, R12 ;  /* 0x000000dacc0c723c */ /* 0x080ff0000000180c */
[C---:B------:R-:W-:Y:S01]  /*7700*/  HMMA.16816.F32 R16, R212.reuse, R218, R16 ;  /* 0x000000dad410723c */ /* 0x040fe20000001810 */
[----:B------:R-:W1:Y:S07]  /*7710*/  LDSM.16.M88.4 R216, [R230+0x5100] ;  /* 0x00510000e6d8783b */ /* 0x000e6e0000000200 */
[-C--:B----4-:R-:W-:Y:S08]  /*7720*/  HMMA.16816.F32 R20, R212, R208.reuse, R20 ;  /* 0x000000d0d414723c */ /* 0x090ff00000001814 */
        /* <DEDUP_REMOVED lines=15> */
[----:B------:R-:W2:Y:S01]  /*7820*/  LDSM.16.M88.4 R212, [R229+0x800] ;  /* 0x00080000e5d4783b */ /* 0x000ea20000000200 */
[-C--:B-1----:R-:W-:Y:S08]  /*7830*/  HMMA.16816.F32 R4, R204, R216.reuse, R4 ;  /* 0x000000d8cc04723c */ /* 0x082ff00000001804 */
[C---:B----4-:R-:W-:Y:S08]  /*7840*/  HMMA.16816.F32 R8, R208.reuse, R216, R8 ;  /* 0x000000d8d008723c */ /* 0x050ff00000001808 */
[-C--:B------:R-:W-:Y:S08]  /*7850*/  HMMA.16816.F32 R12, R208, R218.reuse, R12 ;  /* 0x000000dad00c723c */ /* 0x080ff0000000180c */
[C---:B------:R-:W-:Y:S01]  /*7860*/  HMMA.16816.F32 R16, R204.reuse, R218, R16 ;  /* 0x000000dacc10723c */ /* 0x040fe20000001810 */
[----:B------:R-:W1:Y:S07]  /*7870*/  LDSM.16.M88.4 R216, [R229+0x1000] ;  /* 0x00100000e5d8783b */ /* 0x000e6e0000000200 */
[-C--:B--2---:R-:W-:Y:S08]  /*7880*/  HMMA.16816.F32 R20, R204, R212.reuse, R20 ;  /* 0x000000d4cc14723c */ /* 0x084ff00000001814 */
        /* <DEDUP_REMOVED lines=15> */
[----:B------:R-:W4:Y:S01]  /*7980*/  LDSM.16.M88.4 R212, [R224+0x6900] ;  /* 0x00690000e0d4783b */ /* 0x000f220000000200 */
[-C--:B-1----:R-:W-:Y:S05]  /*7990*/  HMMA.16816.F32 R4, R208, R216.reuse, R4 ;  /* 0x000000d8d004723c */ /* 0x082fea0000001804 */
[----:B---3--:R-:W-:Y:S02]  /*79a0*/  @P3 IMAD.MOV.U32 R0, RZ, RZ, R131 ;  /* 0x000000ffff003224 */ /* 0x008fe400078e0083 */
[----:B------:R-:W3:Y:S01]  /*79b0*/  LDL R131, [R1+0x34] ;  /* 0x0000340001837983 */ /* 0x000ee20000100800 */
[C---:B--2---:R-:W-:Y:S03]  /*79c0*/  HMMA.16816.F32 R8, R204.reuse, R216, R8 ;  /* 0x000000d8cc08723c */ /* 0x044fe60000001808 */
[----:B------:R-:W-:Y:S05]  /*79d0*/  SHFL.IDX PT, R185, R0, 0x2, 0x1c1f ;  /* 0x005c1f0000b97f89 */ /* 0x000fea00000e0000 */
[-C--:B------:R-:W-:Y:S03]  /*79e0*/  HMMA.16816.F32 R12, R204, R218.reuse, R12 ;  /* 0x000000dacc0c723c */ /* 0x080fe6000000180c */
[----:B------:R-:W-:Y:S05]  /*79f0*/  SHFL.IDX PT, R183, R0, 0x3, 0x1c1f ;  /* 0x007c1f0000b77f89 */ /* 0x000fea00000e0000 */
[C---:B------:R-:W-:Y:S03]  /*7a00*/  HMMA.16816.F32 R16, R208.reuse, R218, R16 ;  /* 0x000000dad010723c */ /* 0x040fe60000001810 */
[----:B------:R-:W1:Y:S05]  /*7a10*/  LDSM.16.M88.4 R216, [R224+0x7100] ;  /* 0x00710000e0d8783b */ /* 0x000e6a0000000200 */
[-C--:B----4-:R-:W-:Y:S03]  /*7a20*/  HMMA.16816.F32 R20, R208, R212.reuse, R20 ;  /* 0x000000d4d014723c */ /* 0x090fe60000001814 */
[----:B------:R-:W2:Y:S05]  /*7a30*/  SHFL.IDX PT, R3, R0, RZ, 0x1c1f ;  /* 0x001c1fff00037589 */ /* 0x000eaa00000e0000 */
[C---:B------:R-:W-:Y:S03]  /*7a40*/  HMMA.16816.F32 R24, R204.reuse, R212, R24 ;  /* 0x000000d4cc18723c */ /* 0x040fe60000001818 */
[----:B------:R4:W1:Y:S05]  /*7a50*/  SHFL.IDX PT, R2, R0, 0x1, 0x1c1f ;  /* 0x003c1f0000027f89 */ /* 0x00086a00000e0000 */
[-C--:B------:R-:W-:Y:S08]  /*7a60*/  HMMA.16816.F32 R28, R204, R214.reuse, R28 ;  /* 0x000000d6cc1c723c */ /* 0x080ff0000000181c */
[C---:B------:R-:W-:Y:S01]  /*7a70*/  HMMA.16816.F32 R32, R208.reuse, R214, R32 ;  /* 0x000000d6d020723c */ /* 0x040fe20000001820 */
[----:B------:R-:W2:Y:S07]  /*7a80*/  LDSM.16.M88.4 R212, [R224+0x7900] ;  /* 0x00790000e0d4783b */ /* 0x000eae0000000200 */
[-C--:B-1----:R-:W-:Y:S01]  /*7a90*/  HMMA.16816.F32 R36, R208, R216.reuse, R36 ;  /* 0x000000d8d024723c */ /* 0x082fe20000001824 */
[----:B----4-:R-:W-:Y:S05]  /*7aa0*/  IMAD.U32 R0, RZ, RZ, UR8 ;  /* 0x00000008ff007e24 */ /* 0x010fea000f8e00ff */
[----:B------:R-:W-:Y:S01]  /*7ab0*/  IADD3 R0, R0, UR21, -R222 ;  /* 0x0000001500007c10 */ /* 0x000fe2000fffe8de */
[----:B------:R-:W-:Y:S01]  /*7ac0*/  @UP1 USHF.L.U32 UR21, UR22, 0x6, URZ ;  /* 0x0000000616151899 */ /* 0x000fe2000800063f */
[C---:B------:R-:W-:Y:S01]  /*7ad0*/  HMMA.16816.F32 R40, R204.reuse, R216, R40 ;  /* 0x000000d8cc28723c */ /* 0x040fe20000001828 */
[----:B------:R-:W-:Y:S03]  /*7ae0*/  @UP1 USHF.L.U32 UR22, UR4, 0x5, URZ ;  /* 0x0000000504161899 */ /* 0x000fe6000800063f */
[----:B------:R-:W-:Y:S02]  /*7af0*/  IADD3 R182, R0, -UR11, RZ ;  /* 0x8000000b00b67c10 */ /* 0x000fe4000fffe0ff */
[----:B------:R-:W-:Y:S02]  /*7b00*/  @P6 IADD3 R184, P0, R220, UR21, RZ ;  /* 0x00000015dcb86c10 */ /* 0x000fe4000ff1e0ff */
[-C--:B------:R-:W-:Y:S04]  /*7b10*/  HMMA.16816.F32 R44, R204, R218.reuse, R44 ;  /* 0x000000dacc2c723c */ /* 0x080fe8000000182c */
[C---:B--2---:R-:W-:Y:S01]  /*7b20*/  IADD3 R3, R182.reuse, R3, RZ ;  /* 0x00000003b6037210 */ /* 0x044fe20007ffe0ff */
[C---:B------:R-:W-:Y:S02]  /*7b30*/  IMAD.IADD R2, R182.reuse, 0x1, R2 ;  /* 0x00000001b6027824 */ /* 0x040fe400078e0202 */
[C---:B------:R-:W-:Y:S01]  /*7b40*/  IMAD.IADD R0, R182.reuse, 0x1, R185 ;  /* 0x00000001b6007824 */ /* 0x040fe200078e02b9 */
[C---:B------:R-:W-:Y:S01]  /*7b50*/  HMMA.16816.F32 R48, R208.reuse, R218, R48 ;  /* 0x000000dad030723c */ /* 0x040fe20000001830 */
[----:B------:R-:W-:Y:S03]  /*7b60*/  LDSM.16.M88.4 R216, [R240] ;  /* 0x00000000f0d8783b */ /* 0x000fe60000000200 */
[----:B------:R-:W-:Y:S02]  /*7b70*/  IADD3 R182, R182, R183, RZ ;  /* 0x000000b7b6b67210 */ /* 0x000fe40007ffe0ff */
[----:B------:R-:W-:Y:S02]  /*7b80*/  ISETP.GT.AND P2, PT, R2, RZ, PT ;  /* 0x000000ff0200720c */ /* 0x000fe40003f44270 */
[-C--:B------:R-:W-:Y:S08]  /*7b90*/  HMMA.16816.F32 R52, R208, R212.reuse, R52 ;  /* 0x000000d4d034723c */ /* 0x080ff00000001834 */
[C---:B------:R-:W-:Y:S08]  /*7ba0*/  HMMA.16816.F32 R56, R204.reuse, R212, R56 ;  /* 0x000000d4cc38723c */ /* 0x040ff00000001838 */
[-C--:B------:R-:W-:Y:S01]  /*7bb0*/  HMMA.16816.F32 R60, R204, R214.reuse, R60 ;  /* 0x000000d6cc3c723c */ /* 0x080fe2000000183c */
[----:B------:R-:W1:Y:S07]  /*7bc0*/  LDSM.16.M88.4 R204, [R233+0xc100] ;  /* 0x00c10000e9cc783b */ /* 0x000e6e0000000200 */
[----:B------:R-:W-:Y:S01]  /*7bd0*/  HMMA.16816.F32 R64, R208, R214, R64 ;  /* 0x000000d6d040723c */ /* 0x000fe20000001840 */
[----:B------:R-:W2:Y:S08]  /*7be0*/  LDSM.16.M88.4 R208, [R233+0xe100] ;  /* 0x00e10000e9d0783b */ /* 0x000eb00000000200 */
[----:B------:R-:W4:Y:S01]  /*7bf0*/  LDSM.16.M88.4 R212, [R239] ;  /* 0x00000000efd4783b */ /* 0x000f220000000200 */
[-C--:B-1----:R-:W-:Y:S08]  /*7c00*/  HMMA.16816.F32 R4, R204, R216.reuse, R4 ;  /* 0x000000d8cc04723c */ /* 0x082ff00000001804 */
[C---:B--2---:R-:W-:Y:S08]  /*7c10*/  HMMA.16816.F32 R8, R208.reuse, R216, R8 ;  /* 0x000000d8d008723c */ /* 0x044ff00000001808 */
[-C--:B------:R-:W-:Y:S08]  /*7c20*/  HMMA.16816.F32 R12, R208, R218.reuse, R12 ;  /* 0x000000dad00c723c */ /* 0x080ff0000000180c */
[C---:B------:R-:W-:Y:S01]  /*7c30*/  HMMA.16816.F32 R16, R204.reuse, R218, R16 ;  /* 0x000000dacc10723c */ /* 0x040fe20000001810 */
[----:B------:R-:W1:Y:S07]  /*7c40*/  LDSM.16.M88.4 R216, [R238] ;  /* 0x00000000eed8783b */ /* 0x000e6e0000000200 */
[-C--:B----4-:R-:W-:Y:S08]  /*7c50*/  HMMA.16816.F32 R20, R204, R212.reuse, R20 ;  /* 0x000000d4cc14723c */ /* 0x090ff00000001814 */
        /* <DEDUP_REMOVED lines=47> */
[----:B------:R-:W2:Y:S01]  /*7f50*/  LDSM.16.M88.4 R212, [R229+0x3800] ;  /* 0x00380000e5d4783b */ /* 0x000ea20000000200 */
[----:B------:R-:W-:Y:S06]  /*7f60*/  DEPBAR.LE SB0, 0x0 ;  /* 0x000080000000791a */ /* 0x000fec0000000000 */
[-C--:B-1----:R-:W-:Y:S01]  /*7f70*/  HMMA.16816.F32 R36, R204, R216.reuse, R36 ;  /* 0x000000d8cc24723c */ /* 0x082fe20000001824 */
[----:B------:R-:W-:Y:S07]  /*7f80*/  BAR.SYNC.DEFER_BLOCKING 0x0 ;  /* 0x0000000000007b1d */ /* 0x000fee0000010000 */
[C---:B------:R-:W-:Y:S08]  /*7f90*/  HMMA.16816.F32 R40, R208.reuse, R216, R40 ;  /* 0x000000d8d028723c */ /* 0x040ff00000001828 */
[-C--:B------:R-:W-:Y:S08]  /*7fa0*/  HMMA.16816.F32 R44, R208, R218.reuse, R44 ;  /* 0x000000dad02c723c */ /* 0x080ff0000000182c */
[C---:B------:R-:W-:Y:S01]  /*7fb0*/  HMMA.16816.F32 R48, R204.reuse, R218, R48 ;  /* 0x000000dacc30723c */ /* 0x040fe20000001830 */
[----:B------:R-:W4:Y:S06]  /*7fc0*/  LDL.64 R218, [R1+0x48] ;  /* 0x0000480001da7983 */ /* 0x000f2c0000100a00 */
[----:B------:R-:W3:Y:S01]  /*7fd0*/  LDL R216, [R1+0x3c] ;  /* 0x00003c0001d87983 */ /* 0x000ee20000100800 */
[-C--:B--2---:R-:W-:Y:S08]  /*7fe0*/  HMMA.16816.F32 R52, R204, R212.reuse, R52 ;  /* 0x000000d4cc34723c */ /* 0x084ff00000001834 */
[C---:B------:R-:W-:Y:S07]  /*7ff0*/  HMMA.16816.F32 R56, R208.reuse, R212, R56 ;  /* 0x000000d4d038723c */ /* 0x040fee0000001838 */
[----:B------:R-:W-:Y:S01]  /*8000*/  FSEL R212, R6, -INF , P2 ;  /* 0xff80000006d47808 */ /* 0x000fe20001000000 */
[-C--:B------:R-:W-:Y:S03]  /*8010*/  HMMA.16816.F32 R60, R208, R214.reuse, R60 ;  /* 0x000000d6d03c723c */ /* 0x080fe6000000183c */
[----:B------:R-:W-:Y:S04]  /*8020*/  ISETP.GT.AND P2, PT, R182, RZ, PT ;  /* 0x000000ffb600720c */ /* 0x000fe80003f44270 */
[----:B------:R-:W-:Y:S01]  /*8030*/  @P6 LEA R208, P1, R184, c[0x0][0x1c8], 0x1 ;  /* 0x00007200b8d06a11 */ /* 0x000fe200078208ff */
[----:B------:R-:W-:Y:S04]  /*8040*/  HMMA.16816.F32 R64, R204, R214, R64 ;  /* 0x000000d6cc40723c */ /* 0x000fe80000001840 */
[----:B------:R-:W-:Y:S02]  /*8050*/  FSEL R223, R10, -INF , P2 ;  /* 0xff8000000adf7808 */ /* 0x000fe40001000000 */
[----:B------:R-:W-:Y:S06]  /*8060*/  ISETP.GT.AND P2, PT, R0, 0x9, PT ;  /* 0x000000090000780c */ /* 0x000fec0003f44270 */
[----:B------:R-:W-:Y:S02]  /*8070*/  FSEL R221, R13, -INF , P2 ;  /* 0xff8000000ddd7808 */ /* 0x000fe40001000000 */
[----:B------:R-:W-:Y:S04]  /*8080*/  ISETP.GT.AND P2, PT, R3, 0x8, PT ;  /* 0x000000080300780c */ /* 0x000fe80003f44270 */
[----:B------:R-:W-:Y:S02]  /*8090*/  FSEL R16, R16, -INF , P2 ;  /* 0xff80000010107808 */ /* 0x000fe40001000000 */
[----:B------:R-:W-:Y:S04]  /*80a0*/  ISETP.GT.AND P2, PT, R2, 0x9, PT ;  /* 0x000000090200780c */ /* 0x000fe80003f44270 */
[----:B------:R-:W-:Y:S02]  /*80b0*/  FSEL R19, R19, -INF , P2 ;  /* 0xff80000013137808 */ /* 0x000fe40001000000 */
[----:B------:R-:W-:Y:S04]  /*80c0*/  ISETP.GT.AND P2, PT, R3, 0x11, PT ;  /* 0x000000110300780c */ /* 0x000fe80003f44270 */
[----:B------:R-:W-:Y:S02]  /*80d0*/  FSEL R21, R21, -INF , P2 ;  /* 0xff80000015157808 */ /* 0x000fe40001000000 */
[C---:B------:R-:W-:Y:S04]  /*80e0*/  ISETP.GT.AND P2, PT, R0.reuse, 0x11, PT ;  /* 0x000000110000780c */ /* 0x040fe80003f44270 */
        /* <DEDUP_REMOVED lines=25> */
[----:B----4-:R-:W-:Y:S04]  /*8280*/  @P6 IADD3.X R185, R219, UR20, RZ, P0, !PT ;  /* 0x00000014dbb96c10 */ /* 0x010fe800087fe4ff */
[----:B------:R-:W-:Y:S02]  /*8290*/  @P6 LEA.HI.X R209, R184, c[0x0][0x1cc], R185, 0x1, P1 ;  /* 0x00007300b8d16a11 */ /* 0x000fe400008f0cb9 */
[----:B---3--:R-:W-:Y:S01]  /*82a0*/  @P6 IADD3 R183, P0, R216, UR21, RZ ;  /* 0x00000015d8b76c10 */ /* 0x008fe2000ff1e0ff */
[----:B------:R-:W-:Y:S02]  /*82b0*/  @UP1 UIADD3 UR21, UP0, UR12, 0x80, URZ ;  /* 0x000000800c151890 */ /* 0x000fe4000ff1e03f */
[----:B------:R-:W-:Y:S01]  /*82c0*/  @!PT LDS RZ, [RZ] ;  /* 0x00000000fffff984 */ /* 0x000fe20000000800 */
[----:B------:R-:W-:Y:S01]  /*82d0*/  @!PT LDS RZ, [RZ] ;  /* 0x00000000fffff984 */ /* 0x000fe20000000800 */
[----:B------:R-:W-:Y:S01]  /*82e0*/  @!PT LDS RZ, [RZ] ;  /* 0x00000000fffff984 */ /* 0x000fe20000000800 */
[----:B------:R1:W-:Y:S01]  /*82f0*/  @P6 LDGSTS.E.BYPASS.LTC128B.128 [R245+0x4100], [R208.64], !P5 ;  /* 0x04100000d0f56fae */ /* 0x0003e2000e901d52 */
[----:B------:R-:W-:Y:S01]  /*8300*/  @P6 IADD3.X R184, R131, UR20, RZ, P0, !PT ;  /* 0x0000001483b86c10 */ /* 0x000fe200087fe4ff */
[----:B------:R-:W-:Y:S01]  /*8310*/  @UP1 UIADD3.X UR20, URZ, UR9, URZ, UP0, !UPT ;  /* 0x000000093f141290 */ /* 0x000fe200087fe43f */
[----:B------:R-:W-:Y:S01]  /*8320*/  ISETP.GT.AND P0, PT, R3, RZ, PT ;  /* 0x000000ff0300720c */ /* 0x000fe20003f04270 */
[----:B------:R-:W-:Y:S01]  /*8330*/  UISETP.GT.AND UP0, UPT, UR26, UR24, UPT ;  /* 0x000000181a00728c */ /* 0x000fe2000bf04270 */
[C---:B------:R-:W-:Y:S02]  /*8340*/  @P6 LEA R216, P1, R183.reuse, c[0x0][0x1c8], 0x1 ;  /* 0x00007200b7d86a11 */ /* 0x040fe400078208ff */
[----:B------:R-:W-:Y:S01]  /*8350*/  FSEL R210, R4, -INF , P0 ;  /* 0xff80000004d27808 */ /* 0x000fe20000000000 */
[----:B------:R-:W-:Y:S01]  /*8360*/  UMOV UR26, UR25 ;  /* 0x00000019001a7c82 */ /* 0x000fe20008000000 */
[----:B------:R-:W-:Y:S02]  /*8370*/  ISETP.GT.AND P0, PT, R2, 0x1, PT ;  /* 0x000000010200780c */ /* 0x000fe40003f04270 */
[----:B------:R-:W-:Y:S02]  /*8380*/  @P6 LEA.HI.X R217, R183, c[0x0][0x1cc], R184, 0x1, P1 ;  /* 0x00007300b7d96a11 */ /* 0x000fe400008f0cb8 */
[----:B------:R-:W-:Y:S02]  /*8390*/  FSEL R213, R7, -INF , P0 ;  /* 0xff80000007d57808 */ /* 0x000fe40000000000 */
[----:B------:R-:W-:Y:S01]  /*83a0*/  ISETP.GT.AND P1, PT, R3, 0x1, PT ;  /* 0x000000010300780c */ /* 0x000fe20003f24270 */
[----:B------:R2:W-:Y:S01]  /*83b0*/  @P6 LDGSTS.E.BYPASS.LTC128B.128 [R245+0x6100], [R216.64], !P4 ;  /* 0x06100000d8f56fae */ /* 0x0005e2000e101d52 */
[C---:B------:R-:W-:Y:S02]  /*83c0*/  ISETP.GT.AND P0, PT, R0.reuse, 0x1, PT ;  /* 0x000000010000780c */ /* 0x040fe40003f04270 */
[----:B------:R-:W-:Y:S02]  /*83d0*/  FSEL R211, R5, -INF , P1 ;  /* 0xff80000005d37808 */ /* 0x000fe40000800000 */
[----:B------:R-:W-:Y:S02]  /*83e0*/  FSEL R219, R9, -INF , P0 ;  /* 0xff80000009db7808 */ /* 0x000fe40000000000 */
[C---:B------:R-:W-:Y:S02]  /*83f0*/  ISETP.GT.AND P0, PT, R0.reuse, 0x8, PT ;  /* 0x000000080000780c */ /* 0x040fe40003f04270 */
[----:B------:R-:W-:Y:S02]  /*8400*/  ISETP.GT.AND P1, PT, R0, RZ, PT ;  /* 0x000000ff0000720c */ /* 0x000fe40003f24270 */
[----:B------:R-:W-:Y:S02]  /*8410*/  FSEL R218, R12, -INF , P0 ;  /* 0xff8000000cda7808 */ /* 0x000fe40000000000 */
[----:B------:R-:W-:Y:S02]  /*8420*/  FSEL R220, R8, -INF , P1 ;  /* 0xff80000008dc7808 */ /* 0x000fe40000800000 */
[C---:B------:R-:W-:Y:S02]  /*8430*/  ISETP.GT.AND P1, PT, R182.reuse, 0x1, PT ;  /* 0x00000001b600780c */ /* 0x040fe40003f24270 */
[----:B------:R-:W-:Y:S02]  /*8440*/  ISETP.GT.AND P0, PT, R182, 0x9, PT ;  /* 0x00000009b600780c */ /* 0x000fe40003f04270 */
[----:B------:R-:W-:Y:S02]  /*8450*/  FMNMX.FTZ R185, R210, R180, !PT ;  /* 0x000000b4d2b97209 */ /* 0x000fe40007810000 */
[----:B------:R-:W-:Y:S02]  /*8460*/  FSEL R222, R11, -INF , P1 ;  /* 0xff8000000bde7808 */ /* 0x000fe40000800000 */
[----:B------:R-:W-:Y:S02]  /*8470*/  FSEL R246, R15, -INF , P0 ;  /* 0xff8000000ff67808 */ /* 0x000fe40000000000 */
[----:B------:R-:W-:Y:S02]  /*8480*/  ISETP.GT.AND P0, PT, R2, 0x8, PT ;  /* 0x000000080200780c */ /* 0x000fe40003f04270 */
[----:B------:R-:W-:Y:S02]  /*8490*/  ISETP.GT.AND P1, PT, R182, 0x8, PT ;  /* 0x00000008b600780c */ /* 0x000fe40003f24270 */
[----:B------:R-:W-:Y:S02]  /*84a0*/  FMNMX.FTZ R185, R211, R185, !PT ;  /* 0x000000b9d3b97209 */ /* 0x000fe40007810000 */
[----:B------:R-:W-:Y:S02]  /*84b0*/  FSEL R244, R14, -INF , P1 ;  /* 0xff8000000ef47808 */ /* 0x000fe40000800000 */
[----:B------:R-:W-:Y:S02]  /*84c0*/  FSEL R18, R18, -INF , P0 ;  /* 0xff80000012127808 */ /* 0x000fe40000000000 */
[C---:B------:R-:W-:Y:S02]  /*84d0*/  ISETP.GT.AND P0, PT, R3.reuse, 0x10, PT ;  /* 0x000000100300780c */ /* 0x040fe40003f04270 */
[----:B------:R-:W-:Y:S02]  /*84e0*/  ISETP.GT.AND P1, PT, R3, 0x9, PT ;  /* 0x000000090300780c */ /* 0x000fe40003f24270 */
[----:B------:R-:W-:Y:S02]  /*84f0*/  FSEL R20, R20, -INF , P0 ;  /* 0xff80000014147808 */ /* 0x000fe40000000000 */
[----:B------:R-:W-:Y:S02]  /*8500*/  FSEL R17, R17, -INF , P1 ;  /* 0xff80000011117808 */ /* 0x000fe40000800000 */
[----:B------:R-:W-:Y:S02]  /*8510*/  ISETP.GT.AND P1, PT, R2, 0x10, PT ;  /* 0x000000100200780c */ /* 0x000fe40003f24270 */
[----:B------:R-:W-:Y:S02]  /*8520*/  FMNMX.FTZ R185, R16, R185, !PT ;  /* 0x000000b910b97209 */ /* 0x000fe40007810000 */
[----:B------:R-:W-:Y:S02]  /*8530*/  ISETP.GT.AND P0, PT, R2, 0x11, PT ;  /* 0x000000110200780c */ /* 0x000fe40003f04270 */
[----:B------:R-:W-:Y:S02]  /*8540*/  FSEL R22, R22, -INF , P1 ;  /* 0xff80000016167808 */ /* 0x000fe40000800000 */
[----:B------:R-:W-:Y:S02]  /*8550*/  FSEL R23, R23, -INF , P0 ;  /* 0xff80000017177808 */ /* 0x000fe40000000000 */
[----:B------:R-:W-:Y:S02]  /*8560*/  FMNMX.FTZ R185, R17, R185, !PT ;  /* 0x000000b911b97209 */ /* 0x000fe40007810000 */
[----:B------:R-:W-:Y:S02]  /*8570*/  ISETP.GT.AND P0, PT, R0, 0x10, PT ;  /* 0x000000100000780c */ /* 0x000fe40003f04270 */
        /* <DEDUP_REMOVED lines=8> */
[C---:B------:R-:W-:Y:S02]  /*8600*/  ISETP.GT.AND P0, PT, R3.reuse, 0x19, PT ;  /* 0x000000190300780c */ /* 0x040fe40003f04270 */
[----:B------:R-:W-:Y:S02]  /*8610*/  FSEL R32, R32, -INF , P1 ;  /* 0xff80000020207808 */ /* 0x000fe40000800000 */
[----:B------:R-:W-:Y:S02]  /*8620*/  ISETP.GT.AND P1, PT, R3, 0x20, PT ;  /* 0x000000200300780c */ /* 0x000fe40003f24270 */
        /* <DEDUP_REMOVED lines=8> */
[----:B------:R-:W-:Y:S02]  /*86b0*/  FMNMX.FTZ R185, R37, R185, !PT ;  /* 0x000000b925b97209 */ /* 0x000fe40007810000 */
        /* <DEDUP_REMOVED lines=11> */
[----:B------:R-:W-:Y:S02]  /*8770*/  FMNMX.FTZ R185, R64, R185, !PT ;  /* 0x000000b940b97209 */ /* 0x000fe40007810000 */
[----:B------:R-:W-:Y:S02]  /*8780*/  FMNMX.FTZ R4, R212, R181, !PT ;  /* 0x000000b5d4047209 */ /* 0x000fe40007810000 */
[----:B------:R-:W-:Y:S02]  /*8790*/  FMNMX.FTZ R185, R65, R185, !PT ;  /* 0x000000b941b97209 */ /* 0x000fe40007810000 */
[----:B------:R-:W-:Y:S02]  /*87a0*/  FMNMX.FTZ R4, R213, R4, !PT ;  /* 0x00000004d5047209 */ /* 0x000fe40007810000 */
[----:B------:R-:W-:Y:S01]  /*87b0*/  ISETP.GT.AND P0, PT, R182, 0x19, PT ;  /* 0x00000019b600780c */ /* 0x000fe20003f04270 */
[----:B------:R-:W3:Y:S01]  /*87c0*/  SHFL.BFLY PT, R5, R185, 0x2, 0x1f ;  /* 0x0c401f00b9057f89 */ /* 0x000ee200000e0000 */
[----:B------:R-:W-:Y:S02]  /*87d0*/  FMNMX.FTZ R3, R18, R4, !PT ;  /* 0x0000000412037209 */ /* 0x000fe40007810000 */
[----:B------:R-:W-:Y:S02]  /*87e0*/  FSEL R31, R31, -INF , P0 ;  /* 0xff8000001f1f7808 */ /* 0x000fe40000000000 */
[----:B------:R-:W-:Y:S02]  /*87f0*/  ISETP.GT.AND P0, PT, R2, 0x18, PT ;  /* 0x000000180200780c */ /* 0x000fe40003f04270 */
[----:B------:R-:W-:Y:S02]  /*8800*/  FMNMX.FTZ R3, R19, R3, !PT ;  /* 0x0000000313037209 */ /* 0x000fe40007810000 */
[----:B------:R-:W-:Y:S02]  /*8810*/  FMNMX.FTZ R4, R220, R186, !PT ;  /* 0x000000badc047209 */ /* 0x000fe40007810000 */
[----:B------:R-:W-:Y:S02]  /*8820*/  ISETP.GT.AND P1, PT, R2, 0x19, PT ;  /* 0x000000190200780c */ /* 0x000fe40003f24270 */
[----:B------:R-:W-:Y:S02]  /*8830*/  FSEL R34, R34, -INF , P0 ;  /* 0xff80000022227808 */ /* 0x000fe40000000000 */
[----:B------:R-:W-:Y:S02]  /*8840*/  ISETP.GT.AND P0, PT, R2, 0x21, PT ;  /* 0x000000210200780c */ /* 0x000fe40003f04270 */
[----:B------:R-:W-:Y:S02]  /*8850*/  FMNMX.FTZ R3, R22, R3, !PT ;  /* 0x0000000316037209 */ /* 0x000fe40007810000 */
[----:B------:R-:W-:Y:S02]  /*8860*/  FSEL R39, R39, -INF , P0 ;  /* 0xff80000027277808 */ /* 0x000fe40000000000 */
[----:B------:R-:W-:Y:S02]  /*8870*/  FMNMX.FTZ R4, R219, R4, !PT ;  /* 0x00000004db047209 */ /* 0x000fe40007810000 */
[----:B------:R-:W-:Y:S02]  /*8880*/  FSEL R35, R35, -INF , P1 ;  /* 0xff80000023237808 */ /* 0x000fe40000800000 */
[C---:B------:R-:W-:Y:S02]  /*8890*/  ISETP.GT.AND P1, PT, R2.reuse, 0x20, PT ;  /* 0x000000200200780c */ /* 0x040fe40003f24270 */
[----:B------:R-:W-:Y:S02]  /*88a0*/  ISETP.GT.AND P0, PT, R2, 0x29, PT ;  /* 0x000000290200780c */ /* 0x000fe40003f04270 */
[----:B------:R-:W-:Y:S02]  /*88b0*/  FMNMX.FTZ R3, R23, R3, !PT ;  /* 0x0000000317037209 */ /* 0x000fe40007810000 */
[----:B------:R-:W-:Y:S02]  /*88c0*/  FSEL R38, R38, -INF , P1 ;  /* 0xff80000026267808 */ /* 0x000fe40000800000 */
[----:B------:R-:W-:Y:S02]  /*88d0*/  FMNMX.FTZ R4, R218, R4, !PT ;  /* 0x00000004da047209 */ /* 0x000fe40007810000 */
[C---:B------:R-:W-:Y:S02]  /*88e0*/  ISETP.GT.AND P1, PT, R2.reuse, 0x28, PT ;  /* 0x000000280200780c */ /* 0x040fe40003f24270 */
[----:B------:R-:W-:Y:S02]  /*88f0*/  FSEL R51, R51, -INF , P0 ;  /* 0xff80000033337808 */ /* 0x000fe40000000000 */
[----:B------:R-:W-:Y:S02]  /*8900*/  ISETP.GT.AND P0, PT, R2, 0x30, PT ;  /* 0x000000300200780c */ /* 0x000fe40003f04270 */
[----:B------:R-:W-:Y:S02]  /*8910*/  FMNMX.FTZ R3, R34, R3, !PT ;  /* 0x0000000322037209 */ /* 0x000fe40007810000 */
[----:B------:R-:W-:Y:S02]  /*8920*/  FSEL R54, R54, -INF , P0 ;  /* 0xff80000036367808 */ /* 0x000fe40000000000 */
[----:B------:R-:W-:Y:S02]  /*8930*/  FSEL R50, R50, -INF , P1 ;  /* 0xff80000032327808 */ /* 0x000fe40000800000 */
[C---:B------:R-:W-:Y:S02]  /*8940*/  ISETP.GT.AND P1, PT, R2.reuse, 0x38, PT ;  /* 0x000000380200780c */ /* 0x040fe40003f24270 */
[----:B------:R-:W-:Y:S02]  /*8950*/  ISETP.GT.AND P0, PT, R2, 0x39, PT ;  /* 0x000000390200780c */ /* 0x000fe40003f04270 */
        /* <DEDUP_REMOVED lines=8> */
[----:B------:R-:W-:Y:S02]  /*89e0*/  FSEL R67, R67, -INF , P0 ;  /* 0xff80000043437808 */ /* 0x000fe40000000000 */
[----:B------:R-:W-:Y:S02]  /*89f0*/  FMNMX.FTZ R2, R28, R2, !PT ;  /* 0x000000021c027209 */ /* 0x000fe40007810000 */
[----:B------:R-:W-:Y:S02]  /*8a00*/  ISETP.GT.AND P0, PT, R0, 0x20, PT ;  /* 0x000000200000780c */ /* 0x000fe40003f04270 */
[----:B------:R-:W-:Y:S02]  /*8a10*/  FMNMX.FTZ R184, R50, R3, !PT ;  /* 0x0000000332b87209 */ /* 0x000fe40007810000 */
[----:B------:R-:W-:Y:S02]  /*8a20*/  FMNMX.FTZ R3, R223, R187, !PT ;  /* 0x000000bbdf037209 */ /* 0x000fe40007810000 */
        /* <DEDUP_REMOVED lines=13> */
[C---:B------:R-:W-:Y:S02]  /*8b00*/  ISETP.GT.AND P0, PT, R0.reuse, 0x38, PT ;  /* 0x000000380000780c */ /* 0x040fe40003f04270 */
[----:B------:R-:W-:Y:S02]  /*8b10*/  ISETP.GT.AND P1, PT, R0, 0x31, PT ;  /* 0x000000310000780c */ /* 0x000fe40003f24270 */
[----:B------:R-:W-:Y:S02]  /*8b20*/  FMNMX.FTZ R0, R45, R2, !PT ;  /* 0x000000022d007209 */ /* 0x000fe40007810000 */
[----:B------:R-:W-:Y:S02]  /*8b30*/  FMNMX.FTZ R2, R26, R3, !PT ;  /* 0x000000031a027209 */ /* 0x000fe40007810000 */
[----:B---3--:R-:W-:Y:S02]  /*8b40*/  FMNMX.FTZ R185, R185, R4, !PT ;  /* 0x00000004b9b97209 */ /* 0x008fe40007810000 */
[----:B------:R-:W-:Y:S02]  /*8b50*/  FSEL R60, R60, -INF , P0 ;  /* 0xff8000003c3c7808 */ /* 0x000fe40000000000 */
[----:B------:R-:W-:Y:S01]  /*8b60*/  ISETP.GT.AND P0, PT, R182, 0x21, PT ;  /* 0x00000021b600780c */ /* 0x000fe20003f04270 */
[----:B------:R-:W-:Y:S01]  /*8b70*/  FMUL.FTZ R8, R185, c[0x0][0x2d0] ;  /* 0x0000b400b9087a20 */ /* 0x000fe20000410000 */
[----:B------:R-:W-:Y:S02]  /*8b80*/  FMNMX.FTZ R2, R27, R2, !PT ;  /* 0x000000021b027209 */ /* 0x000fe40007810000 */
[----:B------:R-:W-:Y:S02]  /*8b90*/  FSEL R43, R43, -INF , P0 ;  /* 0xff8000002b2b7808 */ /* 0x000fe40000000000 */
[----:B------:R-:W-:Y:S02]  /*8ba0*/  FSETP.NEU.FTZ.AND P0, PT, R185, -INF , PT ;  /* 0xff800000b900780b */ /* 0x000fe40003f1d000 */
[----:B------:R-:W-:Y:S02]  /*8bb0*/  FSEL R57, R57, -INF , P1 ;  /* 0xff80000039397808 */ /* 0x000fe40000800000 */
[----:B------:R-:W-:Y:S02]  /*8bc0*/  FMNMX.FTZ R2, R30, R2, !PT ;  /* 0x000000021e027209 */ /* 0x000fe40007810000 */
[----:B------:R-:W-:Y:S02]  /*8bd0*/  ISETP.GT.AND P1, PT, R182, 0x20, PT ;  /* 0x00000020b600780c */ /* 0x000fe40003f24270 */
[----:B------:R-:W-:Y:S02]  /*8be0*/  FSEL R8, R8, RZ, P0 ;  /* 0x000000ff08087208 */ /* 0x000fe40000000000 */
[----:B------:R-:W-:Y:S02]  /*8bf0*/  FMNMX.FTZ R2, R31, R2, !PT ;  /* 0x000000021f027209 */ /* 0x000fe40007810000 */
[----:B------:R-:W-:Y:S01]  /*8c00*/  FSEL R42, R42, -INF , P1 ;  /* 0xff8000002a2a7808 */ /* 0x000fe20000800000 */
[--C-:B------:R-:W-:Y:S01]  /*8c10*/  FFMA.FTZ R224, R37, c[0x0][0x2d0], -R8.reuse ;  /* 0x0000b40025e07a23 */ /* 0x100fe20000010808 */
[----:B------:R-:W-:Y:S01]  /*8c20*/  FMNMX.FTZ R184, R51, R184, !PT ;  /* 0x000000b833b87209 */ /* 0x000fe20007810000 */
[--C-:B------:R-:W-:Y:S01]  /*8c30*/  FFMA.FTZ R239, R48, c[0x0][0x2d0], -R8.reuse ;  /* 0x0000b40030ef7a23 */ /* 0x100fe20000010808 */
[----:B------:R-:W-:Y:S01]  /*8c40*/  FMNMX.FTZ R3, R42, R2, !PT ;  /* 0x000000022a037209 */ /* 0x000fe20007810000 */
[--C-:B------:R-:W-:Y:S01]  /*8c50*/  FFMA.FTZ R2, R210, c[0x0][0x2d0], -R8.reuse ;  /* 0x0000b400d2027a23 */ /* 0x100fe20000010808 */
[----:B------:R-:W-:Y:S01]  /*8c60*/  FMNMX.FTZ R184, R54, R184, !PT ;  /* 0x000000b836b87209 */ /* 0x000fe20007810000 */
[--C-:B------:R-:W-:Y:S01]  /*8c70*/  FFMA.FTZ R235, R36, c[0x0][0x2d0], -R8.reuse ;  /* 0x0000b40024eb7a23 */ /* 0x100fe20000010808 */
[----:B------:R-:W-:Y:S01]  /*8c80*/  ISETP.GT.AND P1, PT, R182, 0x29, PT ;  /* 0x00000029b600780c */ /* 0x000fe20003f24270 */
[----:B------:R3:W-:Y:S01]  /*8c90*/  MUFU.EX2 R247, R2 ;  /* 0x0000000200f77308 */ /* 0x0007e20000000800 */
[----:B------:R-:W-:Y:S01]  /*8ca0*/  FMNMX.FTZ R184, R55, R184, !PT ;  /* 0x000000b837b87209 */ /* 0x000fe20007810000 */
[--C-:B------:R-:W-:Y:S01]  /*8cb0*/  FFMA.FTZ R250, R32, c[0x0][0x2d0], -R8.reuse ;  /* 0x0000b40020fa7a23 */ /* 0x100fe20000010808 */
[----:B------:R-:W-:Y:S01]  /*8cc0*/  FMNMX.FTZ R3, R43, R3, !PT ;  /* 0x000000032b037209 */ /* 0x000fe20007810000 */
[--C-:B------:R-:W-:Y:S01]  /*8cd0*/  FFMA.FTZ R48, R52, c[0x0][0x2d0], -R8.reuse ;  /* 0x0000b40034307a23 */ /* 0x100fe20000010808 */
[----:B------:R-:W-:Y:S01]  /*8ce0*/  FMNMX.FTZ R184, R66, R184, !PT ;  /* 0x000000b842b87209 */ /* 0x000fe20007810000 */
[--C-:B------:R-:W-:Y:S01]  /*8cf0*/  FFMA.FTZ R131, R49, c[0x0][0x2d0], -R8.reuse ;  /* 0x0000b40031837a23 */ /* 0x100fe20000010808 */
[----:B------:R-:W-:Y:S02]  /*8d00*/  FSEL R47, R47, -INF , P1 ;  /* 0xff8000002f2f7808 */ /* 0x000fe40000800000 */
[----:B------:R-:W-:Y:S02]  /*8d10*/  FMNMX.FTZ R184, R67, R184, !PT ;  /* 0x000000b843b87209 */ /* 0x000fe40007810000 */
[----:B------:R-:W-:Y:S02]  /*8d20*/  FMNMX.FTZ R3, R46, R3, !PT ;  /* 0x000000032e037209 */ /* 0x000fe40007810000 */
[----:B------:R-:W-:Y:S01]  /*8d30*/  FMNMX.FTZ R0, R56, R0, !PT ;  /* 0x0000000038007209 */ /* 0x000fe20007810000 */
[----:B------:R-:W4:Y:S01]  /*8d40*/  SHFL.BFLY PT, R5, R184, 0x2, 0x1f ;  /* 0x0c401f00b8057f89 */ /* 0x000f2200000e0000 */
[----:B------:R-:W-:Y:S02]  /*8d50*/  FMNMX.FTZ R3, R47, R3, !PT ;  /* 0x000000032f037209 */ /* 0x000fe40007810000 */
[----:B------:R-:W-:Y:S02]  /*8d60*/  FMNMX.FTZ R0, R57, R0, !PT ;  /* 0x0000000039007209 */ /* 0x000fe40007810000 */
[----:B------:R-:W-:Y:S02]  /*8d70*/  ISETP.GT.AND P1, PT, R182, 0x31, PT ;  /* 0x00000031b600780c */ /* 0x000fe40003f24270 */
[----:B------:R-:W-:Y:S02]  /*8d80*/  FMNMX.FTZ R0, R60, R0, !PT ;  /* 0x000000003c007209 */ /* 0x000fe40007810000 */
[----:B------:R-:W-:Y:S01]  /*8d90*/  FSEL R59, R59, -INF , P1 ;  /* 0xff8000003b3b7808 */ /* 0x000fe20000800000 */
[--C-:B---3--:R-:W-:Y:S01]  /*8da0*/  FFMA.FTZ R2, R211, c[0x0][0x2d0], -R8.reuse ;  /* 0x0000b400d3027a23 */ /* 0x108fe20000010808 */
[----:B------:R-:W-:Y:S02]  /*8db0*/  FMNMX.FTZ R0, R61, R0, !PT ;  /* 0x000000003d007209 */ /* 0x000fe40007810000 */
[----:B------:R-:W-:Y:S01]  /*8dc0*/  ISETP.GT.AND P1, PT, R182, 0x39, PT ;  /* 0x00000039b600780c */ /* 0x000fe20003f24270 */
[----:B------:R3:W1:Y:S02]  /*8dd0*/  MUFU.EX2 R248, R2 ;  /* 0x0000000200f87308 */ /* 0x0006640000000800 */
[----:B------:R-:W1:Y:S01]  /*8de0*/  SHFL.BFLY PT, R183, R0, 0x2, 0x1f ;  /* 0x0c401f0000b77f89 */ /* 0x000e6200000e0000 */
[----:B------:R-:W-:Y:S01]  /*8df0*/  FSEL R6, R63, -INF , P1 ;  /* 0xff8000003f067808 */ /* 0x000fe20000800000 */
[--C-:B------:R-:W-:Y:S01]  /*8e00*/  FFMA.FTZ R63, R33, c[0x0][0x2d0], -R8.reuse ;  /* 0x0000b400213f7a23 */ /* 0x100fe20000010808 */
[----:B----4-:R-:W-:Y:S05]  /*8e10*/  FMNMX.FTZ R184, R184, R5, !PT ;  /* 0x00000005b8b87209 */ /* 0x010fea0007810000 */
[----:B------:R-:W4:Y:S01]  /*8e20*/  SHFL.BFLY PT, R4, R184, 0x1, 0x1f ;  /* 0x0c201f00b8047f89 */ /* 0x000f2200000e0000 */
[----:B---3--:R-:W-:Y:S01]  /*8e30*/  FMNMX.FTZ R2, R58, R3, !PT ;  /* 0x000000033a027209 */ /* 0x008fe20007810000 */
[--C-:B------:R-:W-:Y:S01]  /*8e40*/  FFMA.FTZ R3, R16, c[0x0][0x2d0], -R8.reuse ;  /* 0x0000b40010037a23 */ /* 0x100fe20000010808 */
[----:B-1----:R-:W-:Y:S02]  /*8e50*/  FMNMX.FTZ R183, R0, R183, !PT ;  /* 0x000000b700b77209 */ /* 0x002fe40007810000 */
[----:B------:R-:W-:Y:S01]  /*8e60*/  FMNMX.FTZ R2, R59, R2, !PT ;  /* 0x000000023b027209 */ /* 0x000fe20007810000 */
[----:B------:R1:W3:Y:S01]  /*8e70*/  MUFU.EX2 R233, R3 ;  /* 0x0000000300e97308 */ /* 0x0002e20000000800 */
[----:B------:R-:W-:Y:S01]  /*8e80*/  F2FP.PACK_AB R204, R248, R247 ;  /* 0x000000f7f8cc723e */ /* 0x000fe200000000ff */
[----:B------:R-:W2:Y:S01]  /*8e90*/  SHFL.BFLY PT, R9, R183, 0x1, 0x1f ;  /* 0x0c201f00b7097f89 */ /* 0x000ea200000e0000 */
[----:B------:R-:W-:Y:S04]  /*8ea0*/  FMNMX.FTZ R0, R62, R2, !PT ;  /* 0x000000023e007209 */ /* 0x000fe80007810000 */
[----:B------:R-:W-:Y:S02]  /*8eb0*/  FMNMX.FTZ R0, R6, R0, !PT ;  /* 0x0000000006007209 */ /* 0x000fe40007810000 */
[----:B----4-:R-:W-:Y:S03]  /*8ec0*/  FMNMX.FTZ R184, R184, R4, !PT ;  /* 0x00000004b8b87209 */ /* 0x010fe60007810000 */
[----:B------:R-:W4:Y:S01]  /*8ed0*/  SHFL.BFLY PT, R2, R0, 0x2, 0x1f ;  /* 0x0c401f0000027f89 */ /* 0x000f2200000e0000 */
[----:B------:R-:W-:Y:S01]  /*8ee0*/  @P6 IADD3 R4, P1, R208, UR22, RZ ;  /* 0x00000016d0046c10 */ /* 0x000fe2000ff3e0ff */
[C---:B------:R-:W-:Y:S01]  /*8ef0*/  FMUL.FTZ R7, R184.reuse, c[0x0][0x2d0] ;  /* 0x0000b400b8077a20 */ /* 0x040fe20000410000 */
[----:B------:R-:W-:Y:S02]  /*8f00*/  FSETP.NEU.FTZ.AND P2, PT, R184, -INF , PT ;  /* 0xff800000b800780b */ /* 0x000fe40003f5d000 */
[----:B------:R-:W-:Y:S02]  /*8f10*/  @P6 IADD3.X R5, R209, UR23, RZ, P1, !PT ;  /* 0x00000017d1056c10 */ /* 0x000fe40008ffe4ff */
[----:B------:R-:W-:Y:S02]  /*8f20*/  FSEL R7, R7, RZ, P2 ;  /* 0x000000ff07077208 */ /* 0x000fe40001000000 */
[C---:B------:R-:W-:Y:S01]  /*8f30*/  @P6 IADD3 R10, P1, R4.reuse, UR22, RZ ;  /* 0x00000016040a6c10 */ /* 0x040fe2000ff3e0ff */
[----:B------:R4:W-:Y:S01]  /*8f40*/  @P6 LDGSTS.E.BYPASS.LTC128B.128 [R245+0x4900], [R4.64], !P5 ;  /* 0x0490000004f56fae */ /* 0x0009e2000e901d52 */
[----:B-1----:R-:W-:Y:S02]  /*8f50*/  FFMA.FTZ R3, R17, c[0x0][0x2d0], -R8 ;  /* 0x0000b40011037a23 */ /* 0x002fe40000010808 */
[----:B------:R-:W-:Y:S01]  /*8f60*/  @P6 IADD3.X R11, R5, UR23, RZ, P1, !PT ;  /* 0x00000017050b6c10 */ /* 0x000fe20008ffe4ff */
[----:B--2---:R-:W-:Y:S01]  /*8f70*/  FFMA.FTZ R217, R23, c[0x0][0x2d0], -R7 ;  /* 0x0000b40017d97a23 */ /* 0x004fe20000010807 */
[----:B------:R1:W2:Y:S01]  /*8f80*/  MUFU.EX2 R241, R3 ;  /* 0x0000000300f17308 */ /* 0x0002a20000000800 */
[----:B------:R-:W-:Y:S01]  /*8f90*/  @P6 IADD3 R14, P1, R4, UR21, RZ ;  /* 0x00000015040e6c10 */ /* 0x000fe2000ff3e0ff */
[----:B---3--:R-:W-:Y:S01]  /*8fa0*/  IMAD.MOV.U32 R33, RZ, RZ, R233 ;  /* 0x000000ffff217224 */ /* 0x008fe200078e00e9 */
[----:B------:R3:W-:Y:S01]  /*8fb0*/  @P6 LDGSTS.E.BYPASS.LTC128B.128 [R245+0x6900], [R4.64+0x80], !P4 ;  /* 0x0690008004f56fae */ /* 0x0007e2000e101d52 */
[----:B------:R-:W-:Y:S01]  /*8fc0*/  FMNMX.FTZ R183, R183, R9, !PT ;  /* 0x00000009b7b77209 */ /* 0x000fe20007810000 */
[----:B------:R-:W-:Y:S01]  /*8fd0*/  FFMA.FTZ R49, R54, c[0x0][0x2d0], -R7 ;  /* 0x0000b40036317a23 */ /* 0x000fe20000010807 */
[----:B------:R-:W-:Y:S01]  /*8fe0*/  @P6 IADD3.X R15, R5, UR20, RZ, P1, !PT ;  /* 0x00000014050f6c10 */ /* 0x000fe20008ffe4ff */
[----:B------:R-:W-:Y:S01]  /*8ff0*/  IMAD.MOV.U32 R54, RZ, RZ, R131 ;  /* 0x000000ffff367224 */ /* 0x000fe200078e0083 */
[----:B----4-:R-:W-:Y:S01]  /*9000*/  FMNMX.FTZ R0, R0, R2, !PT ;  /* 0x0000000200007209 */ /* 0x010fe20007810000 */
[--C-:B------:R-:W-:Y:S01]  /*9010*/  FFMA.FTZ R2, R18, c[0x0][0x2d0], -R7.reuse ;  /* 0x0000b40012027a23 */ /* 0x100fe20000010807 */
[----:B------:R-:W-:Y:S01]  /*9020*/  @P6 IADD3 R16, P1, R10, UR22, RZ ;  /* 0x000000160a106c10 */ /* 0x000fe2000ff3e0ff */
[----:B------:R4:W-:Y:S01]  /*9030*/  @P6 LDGSTS.E.BYPASS.LTC128B.128 [R245+0x5100], [R10.64], !P5 ;  /* 0x051000000af56fae */ /* 0x0009e2000e901d52 */
[--C-:B------:R-:W-:Y:S01]  /*9040*/  FFMA.FTZ R131, R55, c[0x0][0x2d0], -R7.reuse ;  /* 0x0000b40037837a23 */ /* 0x100fe20000010807 */
[----:B------:R-:W4:Y:S01]  /*9050*/  MUFU.EX2 R231, R2 ;  /* 0x0000000200e77308 */ /* 0x000f220000000800 */
[----:B------:R-:W-:Y:S01]  /*9060*/  @P6 IADD3.X R17, R11, UR23, RZ, P1, !PT ;  /* 0x000000170b116c10 */ /* 0x000fe20008ffe4ff */
[--C-:B------:R-:W-:Y:S01]  /*9070*/  FFMA.FTZ R66, R66, c[0x0][0x2d0], -R7.reuse ;  /* 0x0000b40042427a23 */ /* 0x100fe20000010807 */
[----:B------:R-:W-:Y:S01]  /*9080*/  @P6 IADD3 R12, P1, R10, UR21, RZ ;  /* 0x000000150a0c6c10 */ /* 0x000fe2000ff3e0ff */
[--C-:B------:R-:W-:Y:S02]  /*9090*/  FFMA.FTZ R67, R67, c[0x0][0x2d0], -R7.reuse ;  /* 0x0000b40043437a23 */ /* 0x100fe40000010807 */
[----:B------:R4:W-:Y:S01]  /*90a0*/  @P6 LDGSTS.E.BYPASS.LTC128B.128 [R245+0x7100], [R14.64], !P4 ;  /* 0x071000000ef56fae */ /* 0x0009e2000e101d52 */
[----:B------:R-:W-:Y:S02]  /*90b0*/  @P6 IADD3.X R13, R11, UR20, RZ, P1, !PT ;  /* 0x000000140b0d6c10 */ /* 0x000fe40008ffe4ff */
[----:B------:R-:W-:Y:S01]  /*90c0*/  FSETP.NEU.FTZ.AND P1, PT, R183, -INF , PT ;  /* 0xff800000b700780b */ /* 0x000fe20003f3d000 */
[----:B-1----:R-:W-:Y:S02]  /*90d0*/  FFMA.FTZ R3, R212, c[0x0][0x2d0], -R7 ;  /* 0x0000b400d4037a23 */ /* 0x002fe40000010807 */
[----:B--2---:R-:W-:Y:S02]  /*90e0*/  IMAD.MOV.U32 R52, RZ, RZ, R241 ;  /* 0x000000ffff347224 */ /* 0x004fe400078e00f1 */
[----:B------:R1:W-:Y:S01]  /*90f0*/  @P6 LDGSTS.E.BYPASS.LTC128B.128 [R245+0x5900], [R16.64], !P5 ;  /* 0x0590000010f56fae */ /* 0x0003e2000e901d52 */
[----:B------:R2:W-:Y:S01]  /*9100*/  MUFU.EX2 R214, R3 ;  /* 0x0000000300d67308 */ /* 0x0005e20000000800 */
[----:B---3--:R-:W-:Y:S02]  /*9110*/  FSEL R4, R185, RZ, P0 ;  /* 0x000000ffb9047208 */ /* 0x008fe40000000000 */
[----:B------:R-:W-:Y:S03]  /*9120*/  F2FP.PACK_AB R206, R52, R33 ;  /* 0x0000002134ce723e */ /* 0x000fe600000000ff */
[----:B------:R-:W-:Y:S01]  /*9130*/  FADD.FTZ R5, -R4, R180 ;  /* 0x000000b404057221 */ /* 0x000fe20000010100 */
[----:B------:R3:W-:Y:S01]  /*9140*/  @P6 LDGSTS.E.BYPASS.LTC128B.128 [R245+0x7900], [R12.64], !P4 ;  /* 0x079000000cf56fae */ /* 0x0007e2000e101d52 */
[----:B----4-:R-:W-:Y:S02]  /*9150*/  IMAD.MOV.U32 R32, RZ, RZ, R231 ;  /* 0x000000ffff207224 */ /* 0x010fe400078e00e7 */
[----:B------:R-:W-:Y:S05]  /*9160*/  FMUL.FTZ R10, R183, c[0x0][0x2d0] ;  /* 0x0000b400b70a7a20 */ /* 0x000fea0000410000 */
[----:B------:R-:W4:Y:S01]  /*9170*/  SHFL.BFLY PT, R2, R0, 0x1, 0x1f ;  /* 0x0c201f0000027f89 */ /* 0x000f2200000e0000 */
[----:B------:R-:W-:Y:S01]  /*9180*/  FSEL R10, R10, RZ, P1 ;  /* 0x000000ff0a0a7208 */ /* 0x000fe20000800000 */
[--C-:B------:R-:W-:Y:S02]  /*9190*/  FFMA.FTZ R15, R50, c[0x0][0x2d0], -R7.reuse ;  /* 0x0000b400320f7a23 */ /* 0x100fe40000010807 */
[--C-:B------:R-:W-:Y:S02]  /*91a0*/  FFMA.FTZ R14, R38, c[0x0][0x2d0], -R7.reuse ;  /* 0x0000b400260e7a23 */ /* 0x100fe40000010807 */
[--C-:B------:R-:W-:Y:S02]  /*91b0*/  FFMA.FTZ R231, R61, c[0x0][0x2d0], -R10.reuse ;  /* 0x0000b4003de77a23 */ /* 0x100fe4000001080a */
[--C-:B--2---:R-:W-:Y:S01]  /*91c0*/  FFMA.FTZ R3, R213, c[0x0][0x2d0], -R7.reuse ;  /* 0x0000b400d5037a23 */ /* 0x104fe20000010807 */
[----:B------:R-:W0:Y:S01]  /*91d0*/  LDGDEPBAR ;  /* 0x00000000000079af */ /* 0x000e220000000000 */
[--C-:B------:R-:W-:Y:S02]  /*91e0*/  FFMA.FTZ R56, R56, c[0x0][0x2d0], -R10.reuse ;  /* 0x0000b40038387a23 */ /* 0x100fe4000001080a */
[----:B------:R2:W1:Y:S01]  /*91f0*/  MUFU.EX2 R215, R3 ;  /* 0x0000000300d77308 */ /* 0x0004620000000800 */
[--C-:B------:R-:W-:Y:S02]  /*9200*/  FFMA.FTZ R40, R40, c[0x0][0x2d0], -R10.reuse ;  /* 0x0000b40028287a23 */ /* 0x100fe4000001080a */
[--C-:B------:R-:W-:Y:S02]  /*9210*/  FFMA.FTZ R41, R41, c[0x0][0x2d0], -R10.reuse ;  /* 0x0000b40029297a23 */ /* 0x100fe4000001080a */
[----:B------:R-:W-:Y:S02]  /*9220*/  FFMA.FTZ R45, R45, c[0x0][0x2d0], -R10 ;  /* 0x0000b4002d2d7a23 */ /* 0x000fe4000001080a */
[--C-:B---3--:R-:W-:Y:S02]  /*9230*/  FFMA.FTZ R13, R39, c[0x0][0x2d0], -R7.reuse ;  /* 0x0000b400270d7a23 */ /* 0x108fe40000010807 */
[----:B------:R-:W-:Y:S01]  /*9240*/  FFMA.FTZ R12, R64, c[0x0][0x2d0], -R8 ;  /* 0x0000b400400c7a23 */ /* 0x000fe20000010808 */
[----:B------:R-:W-:Y:S01]  /*9250*/  LDSM.16.MT88.4 R36, [R226+0x100] ;  /* 0x00010000e224783b */ /* 0x000fe20000004200 */
[----:B------:R-:W-:Y:S01]  /*9260*/  FFMA.FTZ R64, R34, c[0x0][0x2d0], -R7 ;  /* 0x0000b40022407a23 */ /* 0x000fe20000010807 */
[----:B----4-:R-:W-:Y:S01]  /*9270*/  FMNMX.FTZ R182, R0, R2, !PT ;  /* 0x0000000200b67209 */ /* 0x010fe20007810000 */
[--C-:B------:R-:W-:Y:S01]  /*9280*/  FFMA.FTZ R0, R221, c[0x0][0x2d0], -R10.reuse ;  /* 0x0000b400dd007a23 */ /* 0x100fe2000001080a */
[----:B------:R-:W-:Y:S01]  /*9290*/  FSEL R2, R183, RZ, P1 ;  /* 0x000000ffb7027208 */ /* 0x000fe20000800000 */
[----:B------:R-:W-:Y:S01]  /*92a0*/  FFMA.FTZ R221, R25, c[0x0][0x2d0], -R10 ;  /* 0x0000b40019dd7a23 */ /* 0x000fe2000001080a */
[C---:B------:R-:W-:Y:S01]  /*92b0*/  FSETP.NEU.FTZ.AND P0, PT, R182.reuse, -INF , PT ;  /* 0xff800000b600780b */ /* 0x040fe20003f1d000 */
[----:B------:R3:W-:Y:S01]  /*92c0*/  MUFU.EX2 R242, R0 ;  /* 0x0000000000f27308 */ /* 0x0007e20000000800 */
[----:B------:R-:W-:Y:S02]  /*92d0*/  FMUL.FTZ R9, R182, c[0x0][0x2d0] ;  /* 0x0000b400b6097a20 */ /* 0x000fe40000410000 */
[----:B------:R-:W-:Y:S02]  /*92e0*/  IMAD.MOV.U32 R55, RZ, RZ, R15 ;  /* 0x000000ffff377224 */ /* 0x000fe400078e000f */
[----:B------:R-:W-:Y:S01]  /*92f0*/  IMAD.MOV.U32 R61, RZ, RZ, R14 ;  /* 0x000000ffff3d7224 */ /* 0x000fe200078e000e */
[----:B------:R-:W-:Y:S01]  /*9300*/  FSEL R9, R9, RZ, P0 ;  /* 0x000000ff09097208 */ /* 0x000fe20000000000 */
[----:B--2---:R-:W-:Y:S01]  /*9310*/  FFMA.FTZ R3, R19, c[0x0][0x2d0], -R7 ;  /* 0x0000b40013037a23 */ /* 0x004fe20000010807 */
[----:B-1----:R-:W-:Y:S03]  /*9320*/  F2FP.PACK_AB R205, R215, R214 ;  /* 0x000000d6d7cd723e */ /* 0x002fe600000000ff */
[----:B------:R1:W2:Y:S01]  /*9330*/  MUFU.EX2 R240, R3 ;  /* 0x0000000300f07308 */ /* 0x0002a20000000800 */
[--C-:B------:R-:W-:Y:S02]  /*9340*/  FFMA.FTZ R11, R244, c[0x0][0x2d0], -R9.reuse ;  /* 0x0000b400f40b7a23 */ /* 0x100fe40000010809 */
[--C-:B------:R-:W-:Y:S02]  /*9350*/  FFMA.FTZ R233, R58, c[0x0][0x2d0], -R9.reuse ;  /* 0x0000b4003ae97a23 */ /* 0x100fe40000010809 */
[--C-:B------:R-:W-:Y:S02]  /*9360*/  FFMA.FTZ R216, R26, c[0x0][0x2d0], -R9.reuse ;  /* 0x0000b4001ad87a23 */ /* 0x100fe40000010809 */
[--C-:B------:R-:W-:Y:S02]  /*9370*/  FFMA.FTZ R241, R62, c[0x0][0x2d0], -R9.reuse ;  /* 0x0000b4003ef17a23 */ /* 0x100fe40000010809 */
[--C-:B------:R-:W-:Y:S01]  /*9380*/  FFMA.FTZ R244, R29, c[0x0][0x2d0], -R10.reuse ;  /* 0x0000b4001df47a23 */ /* 0x100fe2000001080a */
[----:B------:R4:W-:Y:S01]  /*9390*/  MUFU.EX2 R249, R11 ;  /* 0x0000000b00f97308 */ /* 0x0009e20000000800 */
[--C-:B------:R-:W-:Y:S02]  /*93a0*/  FFMA.FTZ R42, R42, c[0x0][0x2d0], -R9.reuse ;  /* 0x0000b4002a2a7a23 */ /* 0x100fe40000010809 */
[--C-:B---3--:R-:W-:Y:S02]  /*93b0*/  FFMA.FTZ R0, R223, c[0x0][0x2d0], -R9.reuse ;  /* 0x0000b400df007a23 */ /* 0x108fe40000010809 */
[--C-:B------:R-:W-:Y:S02]  /*93c0*/  FFMA.FTZ R46, R46, c[0x0][0x2d0], -R9.reuse ;  /* 0x0000b4002e2e7a23 */ /* 0x100fe40000010809 */
[--C-:B------:R-:W-:Y:S03]  /*93d0*/  FFMA.FTZ R47, R47, c[0x0][0x2d0], -R9.reuse ;  /* 0x0000b4002f2f7a23 */ /* 0x100fe60000010809 */
[----:B------:R3:W-:Y:S01]  /*93e0*/  MUFU.EX2 R212, R0 ;  /* 0x0000000000d47308 */ /* 0x0007e20000000800 */
[----:B-1----:R-:W-:Y:S02]  /*93f0*/  FFMA.FTZ R3, R220, c[0x0][0x2d0], -R10 ;  /* 0x0000b400dc037a23 */ /* 0x002fe4000001080a */
[----:B------:R-:W-:Y:S02]  /*9400*/  FFMA.FTZ R220, R20, c[0x0][0x2d0], -R8 ;  /* 0x0000b40014dc7a23 */ /* 0x000fe40000010808 */
[----:B--2---:R-:W-:Y:S05]  /*9410*/  IMAD.MOV.U32 R50, RZ, RZ, R240 ;  /* 0x000000ffff327224 */ /* 0x004fea00078e00f0 */
[----:B------:R1:W-:Y:S01]  /*9420*/  MUFU.EX2 R213, R3 ;  /* 0x0000000300d57308 */ /* 0x0003e20000000800 */
[----:B------:R-:W-:Y:S01]  /*9430*/  FFMA.FTZ R240, R59, c[0x0][0x2d0], -R9 ;  /* 0x0000b4003bf07a23 */ /* 0x000fe20000010809 */
[----:B------:R-:W-:Y:S01]  /*9440*/  F2FP.PACK_AB R207, R50, R32 ;  /* 0x0000002032cf723e */ /* 0x000fe200000000ff */
[--C-:B----4-:R-:W-:Y:S02]  /*9450*/  FFMA.FTZ R11, R53, c[0x0][0x2d0], -R8.reuse ;  /* 0x0000b400350b7a23 */ /* 0x110fe40000010808 */
[----:B------:R-:W-:Y:S02]  /*9460*/  FFMA.FTZ R53, R65, c[0x0][0x2d0], -R8 ;  /* 0x0000b40041357a23 */ /* 0x000fe40000010808 */
[----:B------:R-:W-:Y:S01]  /*9470*/  FFMA.FTZ R65, R35, c[0x0][0x2d0], -R7 ;  /* 0x0000b40023417a23 */ /* 0x000fe20000010807 */
[----:B------:R-:W-:Y:S01]  /*9480*/  MOV R35, R12 ;  /* 0x0000000c00237202 */ /* 0x000fe20000000f00 */
[----:B------:R-:W-:Y:S02]  /*9490*/  IMAD.MOV.U32 R34, RZ, RZ, R11 ;  /* 0x000000ffff227224 */ /* 0x000fe400078e000b */
[----:B---3--:R-:W-:Y:S02]  /*94a0*/  FFMA.FTZ R0, R222, c[0x0][0x2d0], -R9 ;  /* 0x0000b400de007a23 */ /* 0x008fe40000010809 */
[--C-:B------:R-:W-:Y:S02]  /*94b0*/  FFMA.FTZ R222, R24, c[0x0][0x2d0], -R10.reuse ;  /* 0x0000b40018de7a23 */ /* 0x100fe4000001080a */
[----:B------:R2:W3:Y:S01]  /*94c0*/  MUFU.EX2 R223, R0 ;  /* 0x0000000000df7308 */ /* 0x0004e20000000800 */
[----:B-1----:R-:W-:Y:S02]  /*94d0*/  FFMA.FTZ R3, R219, c[0x0][0x2d0], -R10 ;  /* 0x0000b400db037a23 */ /* 0x002fe4000001080a */
[----:B------:R-:W-:Y:S07]  /*94e0*/  FFMA.FTZ R219, R21, c[0x0][0x2d0], -R8 ;  /* 0x0000b40015db7a23 */ /* 0x000fee0000010808 */
[----:B------:R1:W4:Y:S01]  /*94f0*/  MUFU.EX2 R252, R3 ;  /* 0x0000000300fc7308 */ /* 0x0003220000000800 */
[----:B--2---:R-:W-:Y:S02]  /*9500*/  FSEL R0, R182, RZ, P0 ;  /* 0x000000ffb6007208 */ /* 0x004fe40000000000 */
[----:B---3--:R-:W-:Y:S02]  /*9510*/  F2FP.PACK_AB R209, R223, R212 ;  /* 0x000000d4dfd1723e */ /* 0x008fe400000000ff */
[----:B------:R-:W-:Y:S01]  /*9520*/  PLOP3.LUT P0, PT, PT, PT, UP0, 0x80, 0x0 ;  /* 0x000000000000781c */ /* 0x000fe20003f0f008 */
[----:B-1----:R-:W-:Y:S01]  /*9530*/  FFMA.FTZ R3, R218, c[0x0][0x2d0], -R10 ;  /* 0x0000b400da037a23 */ /* 0x002fe2000001080a */
[----:B----4-:R-:W-:Y:S01]  /*9540*/  F2FP.PACK_AB R208, R252, R213 ;  /* 0x000000d5fcd0723e */ /* 0x010fe200000000ff */
[----:B------:R-:W-:Y:S02]  /*9550*/  FFMA.FTZ R218, R22, c[0x0][0x2d0], -R7 ;  /* 0x0000b40016da7a23 */ /* 0x000fe40000010807 */
[----:B------:R1:W2:Y:S01]  /*9560*/  MUFU.EX2 R251, R3 ;  /* 0x0000000300fb7308 */ /* 0x0002a20000000800 */
[----:B------:R-:W3:Y:S01]  /*9570*/  LDSM.16.MT88.4 R20, [R225+0x100] ;  /* 0x00010000e114783b */ /* 0x000ee20000004200 */
[----:B-1----:R-:W-:Y:S02]  /*9580*/  FSEL R3, R184, RZ, P2 ;  /* 0x000000ffb8037208 */ /* 0x002fe40001000000 */
[----:B--2---:R-:W-:Y:S03]  /*9590*/  F2FP.PACK_AB R210, R242, R251 ;  /* 0x000000fbf2d2723e */ /* 0x004fe600000000ff */
[----:B------:R-:W-:Y:S02]  /*95a0*/  FADD.FTZ R4, -R3, R181 ;  /* 0x000000b503047221 */ /* 0x000fe40000010100 */
[----:B------:R-:W-:Y:S02]  /*95b0*/  FADD.FTZ R3, -R2, R186 ;  /* 0x000000ba02037221 */ /* 0x000fe40000010100 */
[----:B------:R-:W-:Y:S02]  /*95c0*/  FADD.FTZ R2, -R0, R187 ;  /* 0x000000bb00027221 */ /* 0x000fe40000010100 */
[--C-:B------:R-:W-:Y:S02]  /*95d0*/  FFMA.FTZ R0, R246, c[0x0][0x2d0], -R9.reuse ;  /* 0x0000b400f6007a23 */ /* 0x100fe40000010809 */
[--C-:B------:R-:W-:Y:S02]  /*95e0*/  FFMA.FTZ R246, R28, c[0x0][0x2d0], -R10.reuse ;  /* 0x0000b4001cf67a23 */ /* 0x100fe4000001080a */
[----:B------:R1:W2:Y:S01]  /*95f0*/  MUFU.EX2 R243, R0 ;  /* 0x0000000000f37308 */ /* 0x0002a20000000800 */
[--C-:B------:R-:W-:Y:S02]  /*9600*/  FFMA.FTZ R187, R27, c[0x0][0x2d0], -R9.reuse ;  /* 0x0000b4001bbb7a23 */ /* 0x100fe40000010809 */
[----:B------:R-:W-:Y:S02]  /*9610*/  FFMA.FTZ R186, R30, c[0x0][0x2d0], -R9 ;  /* 0x0000b4001eba7a23 */ /* 0x000fe40000010809 */
[----:B-1----:R-:W-:Y:S01]  /*9620*/  FMUL.FTZ R0, R5, c[0x0][0x2d0] ;  /* 0x0000b40005007a20 */ /* 0x002fe20000410000 */
[----:B--2---:R-:W-:Y:S01]  /*9630*/  F2FP.PACK_AB R211, R243, R249 ;  /* 0x000000f9f3d3723e */ /* 0x004fe200000000ff */
[----:B------:R-:W-:Y:S01]  /*9640*/  FFMA.FTZ R5, R51, c[0x0][0x2d0], -R7 ;  /* 0x0000b40033057a23 */ /* 0x000fe20000010807 */
[----:B------:R-:W-:Y:S02]  /*9650*/  MOV R51, R239 ;  /* 0x000000ef00337202 */ /* 0x000fe40000000f00 */
[----:B------:R1:W2:Y:S01]  /*9660*/  MUFU.EX2 R181, R0 ;  /* 0x0000000000b57308 */ /* 0x0002a20000000800 */
[--C-:B------:R-:W-:Y:S01]  /*9670*/  FFMA.FTZ R239, R57, c[0x0][0x2d0], -R10.reuse ;  /* 0x0000b40039ef7a23 */ /* 0x100fe2000001080a */
[----:B------:R-:W-:Y:S01]  /*9680*/  MOV R57, R224 ;  /* 0x000000e000397202 */ /* 0x000fe20000000f00 */
[--C-:B------:R-:W-:Y:S02]  /*9690*/  FFMA.FTZ R224, R60, c[0x0][0x2d0], -R10.reuse ;  /* 0x0000b4003ce07a23 */ /* 0x100fe4000001080a */
[----:B------:R-:W-:Y:S02]  /*96a0*/  IMAD.MOV.U32 R58, RZ, RZ, R5 ;  /* 0x000000ffff3a7224 */ /* 0x000fe400078e0005 */
[----:B-1----:R-:W-:Y:S02]  /*96b0*/  FMUL.FTZ R0, R4, c[0x0][0x2d0] ;  /* 0x0000b40004007a20 */ /* 0x002fe40000410000 */
[----:B------:R-:W-:Y:S01]  /*96c0*/  FFMA.FTZ R4, R44, c[0x0][0x2d0], -R10 ;  /* 0x0000b4002c047a23 */ /* 0x000fe2000001080a */
[----:B------:R-:W-:Y:S01]  /*96d0*/  MOV R44, R235 ;  /* 0x000000eb002c7202 */ /* 0x000fe20000000f00 */
[----:B------:R1:W4:Y:S01]  /*96e0*/  MUFU.EX2 R180, R0 ;  /* 0x0000000000b47308 */ /* 0x0003220000000800 */
[--C-:B------:R-:W-:Y:S02]  /*96f0*/  FFMA.FTZ R235, R6, c[0x0][0x2d0], -R9.reuse ;  /* 0x0000b40006eb7a23 */ /* 0x100fe40000010809 */
[----:B------:R-:W-:Y:S02]  /*9700*/  IMAD.MOV.U32 R60, RZ, RZ, R4 ;  /* 0x000000ffff3c7224 */ /* 0x000fe400078e0004 */
[----:B------:R-:W-:Y:S01]  /*9710*/  FFMA.FTZ R4, R43, c[0x0][0x2d0], -R9 ;  /* 0x0000b4002b047a23 */ /* 0x000fe20000010809 */
[----:B------:R-:W-:Y:S01]  /*9720*/  MOV R43, R13 ;  /* 0x0000000d002b7202 */ /* 0x000fe20000000f00 */
[C---:B--2---:R-:W-:Y:S01]  /*9730*/  FMUL.FTZ R5, R181.reuse, R189 ;  /* 0x000000bdb5057220 */ /* 0x044fe20000410000 */
[----:B------:R-:W-:Y:S01]  /*9740*/  MOV R189, R41 ;  /* 0x0000002900bd7202 */ /* 0x000fe20000000f00 */
[----:B------:R-:W-:Y:S02]  /*9750*/  IMAD.MOV.U32 R59, RZ, RZ, R4 ;  /* 0x000000ffff3b7224 */ /* 0x000fe400078e0004 */
[C---:B------:R-:W-:Y:S02]  /*9760*/  FMUL.FTZ R4, R181.reuse, R188 ;  /* 0x000000bcb5047220 */ /* 0x040fe40000410000 */
[C---:B------:R-:W-:Y:S01]  /*9770*/  FMUL.FTZ R16, R181.reuse, R200 ;  /* 0x000000c8b5107220 */ /* 0x040fe20000410000 */
[----:B------:R-:W-:Y:S01]  /*9780*/  MOV R200, R56 ;  /* 0x0000003800c87202 */ /* 0x000fe20000000f00 */
[C---:B------:R-:W-:Y:S01]  /*9790*/  FMUL.FTZ R17, R181.reuse, R201 ;  /* 0x000000c9b5117220 */ /* 0x040fe20000410000 */
[----:B------:R-:W-:Y:S01]  /*97a0*/  MOV R201, R67 ;  /* 0x0000004300c97202 */ /* 0x000fe20000000f00 */
[----:B------:R-:W-:Y:S01]  /*97b0*/  IMAD.MOV.U32 R188, RZ, RZ, R47 ;  /* 0x000000ffffbc7224 */ /* 0x000fe200078e002f */
[----:B------:R-:W-:Y:S01]  /*97c0*/  MUFU.EX2 R189, R189 ;  /* 0x000000bd00bd7308 */ /* 0x000fe20000000800 */
[C---:B------:R-:W-:Y:S02]  /*97d0*/  FMUL.FTZ R68, R181.reuse, R68 ;  /* 0x00000044b5447220 */ /* 0x040fe40000410000 */
[C---:B------:R-:W-:Y:S02]  /*97e0*/  FMUL.FTZ R69, R181.reuse, R69 ;  /* 0x00000045b5457220 */ /* 0x040fe40000410000 */
[----:B------:R-:W-:Y:S02]  /*97f0*/  FMUL.FTZ R80, R181, R80 ;  /* 0x00000050b5507220 */ /* 0x000fe40000410000 */
[----:B-1----:R-:W-:Y:S02]  /*9800*/  FMUL.FTZ R0, R3, c[0x0][0x2d0] ;  /* 0x0000b40003007a20 */ /* 0x002fe40000410000 */
[C---:B----4-:R-:W-:Y:S01]  /*9810*/  FMUL.FTZ R6, R180.reuse, R190 ;  /* 0x000000beb4067220 */ /* 0x050fe20000410000 */
[----:B------:R-:W-:Y:S01]  /*9820*/  MUFU.EX2 R188, R188 ;  /* 0x000000bc00bc7308 */ /* 0x000fe20000000800 */
[C---:B------:R-:W-:Y:S02]  /*9830*/  FMUL.FTZ R7, R180.reuse, R191 ;  /* 0x000000bfb4077220 */ /* 0x040fe40000410000 */
[C---:B------:R-:W-:Y:S02]  /*9840*/  FMUL.FTZ R18, R180.reuse, R202 ;  /* 0x000000cab4127220 */ /* 0x040fe40000410000 */
[----:B------:R-:W-:Y:S02]  /*9850*/  IMAD.MOV.U32 R202, RZ, RZ, R66 ;  /* 0x000000ffffca7224 */ /* 0x000fe400078e0042 */
[C---:B------:R-:W-:Y:S01]  /*9860*/  FMUL.FTZ R19, R180.reuse, R203 ;  /* 0x000000cbb4137220 */ /* 0x040fe20000410000 */
[-C--:B---3--:R-:W-:Y:S02]  /*9870*/  HMMA.16816.F32 R4, R204, R20.reuse, R4 ;  /* 0x00000014cc04723c */ /* 0x088fe40000001804 */
[----:B------:R1:W2:Y:S01]  /*9880*/  MUFU.EX2 R3, R0 ;  /* 0x0000000000037308 */ /* 0x0002a20000000800 */
[----:B------:R-:W-:Y:S01]  /*9890*/  MOV R203, R53 ;  /* 0x0000003500cb7202 */ /* 0x000fe20000000f00 */
[----:B------:R-:W-:Y:S02]  /*98a0*/  IMAD.MOV.U32 R190, RZ, RZ, R46 ;  /* 0x000000ffffbe7224 */ /* 0x000fe400078e002e */
[----:B------:R-:W-:Y:S02]  /*98b0*/  IMAD.MOV.U32 R191, RZ, RZ, R60 ;  /* 0x000000ffffbf7224 */ /* 0x000fe400078e003c */
[C---:B------:R-:W-:Y:S04]  /*98c0*/  FMUL.FTZ R66, R180.reuse, R178 ;  /* 0x000000b2b4427220 */ /* 0x040fe80000410000 */
        /* <DEDUP_REMOVED lines=8> */
[----:B------:R-:W-:Y:S02]  /*9950*/  FMUL.FTZ R84, R181, R84 ;  /* 0x00000054b5547220 */ /* 0x000fe40000410000 */
[----:B-1----:R-:W-:Y:S02]  /*9960*/  FMUL.FTZ R0, R2, c[0x0][0x2d0] ;  /* 0x0000b40002007a20 */ /* 0x002fe40000410000 */
[----:B------:R-:W-:Y:S02]  /*9970*/  FFMA.FTZ R2, R31, c[0x0][0x2d0], -R9 ;  /* 0x0000b4001f027a23 */ /* 0x000fe40000010809 */
[C---:B--2---:R-:W-:Y:S01]  /*9980*/  FMUL.FTZ R8, R3.reuse, R192 ;  /* 0x000000c003087220 */ /* 0x044fe20000410000 */
[----:B------:R-:W-:Y:S01]  /*9990*/  MOV R192, R55 ;  /* 0x0000003700c07202 */ /* 0x000fe20000000f00 */
[C---:B------:R-:W-:Y:S01]  /*99a0*/  FMUL.FTZ R9, R3.reuse, R193 ;  /* 0x000000c103097220 */ /* 0x040fe20000410000 */
[----:B------:R-:W1:Y:S01]  /*99b0*/  MUFU.EX2 R0, R0 ;  /* 0x0000000000007308 */ /* 0x000e620000000800 */
[C---:B------:R-:W-:Y:S02]  /*99c0*/  FMUL.FTZ R12, R3.reuse, R196 ;  /* 0x000000c4030c7220 */ /* 0x040fe40000410000 */
[C---:B------:R-:W-:Y:S02]  /*99d0*/  FMUL.FTZ R13, R3.reuse, R197 ;  /* 0x000000c5030d7220 */ /* 0x040fe40000410000 */
[C---:B------:R-:W-:Y:S02]  /*99e0*/  FMUL.FTZ R29, R3.reuse, R141 ;  /* 0x0000008d031d7220 */ /* 0x040fe40000410000 */
[----:B------:R-:W-:Y:S02]  /*99f0*/  IMAD.MOV.U32 R141, RZ, RZ, R52 ;  /* 0x000000ffff8d7224 */ /* 0x000fe400078e0034 */
[C---:B------:R-:W-:Y:S01]  /*9a00*/  FMUL.FTZ R24, R3.reuse, R136 ;  /* 0x0000008803187220 */ /* 0x040fe20000410000 */
[----:B------:R-:W-:Y:S01]  /*9a10*/  MOV R136, R48 ;  /* 0x0000003000887202 */ /* 0x000fe20000000f00 */
[C---:B------:R-:W-:Y:S01]  /*9a20*/  FMUL.FTZ R25, R3.reuse, R137 ;  /* 0x0000008903197220 */ /* 0x040fe20000410000 */
[----:B------:R-:W-:Y:S01]  /*9a30*/  MOV R137, R49 ;  /* 0x0000003100897202 */ /* 0x000fe20000000f00 */
[C---:B------:R-:W-:Y:S01]  /*9a40*/  FMUL.FTZ R28, R3.reuse, R140 ;  /* 0x0000008c031c7220 */ /* 0x040fe20000410000 */
[----:B------:R-:W-:Y:S01]  /*9a50*/  MUFU.EX2 R192, R192 ;  /* 0x000000c000c07308 */ /* 0x000fe20000000800 */
[----:B------:R-:W-:Y:S02]  /*9a60*/  IMAD.MOV.U32 R196, RZ, RZ, R42 ;  /* 0x000000ffffc47224 */ /* 0x000fe400078e002a */
[C---:B------:R-:W-:Y:S02]  /*9a70*/  FMUL.FTZ R41, R3.reuse, R153 ;  /* 0x0000009903297220 */ /* 0x040fe40000410000 */
[----:B------:R-:W-:Y:S02]  /*9a80*/  IMAD.MOV.U32 R197, RZ, RZ, R40 ;  /* 0x000000ffffc57224 */ /* 0x000fe400078e0028 */
[----:B------:R-:W-:Y:S02]  /*9a90*/  FMUL.FTZ R40, R3, R152 ;  /* 0x0000009803287220 */ /* 0x000fe40000410000 */
[----:B------:R-:W-:Y:S01]  /*9aa0*/  IMAD.MOV.U32 R140, RZ, RZ, R45 ;  /* 0x000000ffff8c7224 */ /* 0x000fe200078e002d */
[----:B------:R-:W-:Y:S01]  /*9ab0*/  MUFU.EX2 R196, R196 ;  /* 0x000000c400c47308 */ /* 0x000fe20000000800 */
[C---:B-1----:R-:W-:Y:S02]  /*9ac0*/  FMUL.FTZ R10, R0.reuse, R194 ;  /* 0x000000c2000a7220 */ /* 0x042fe40000410000 */
[C---:B------:R-:W-:Y:S02]  /*9ad0*/  FMUL.FTZ R11, R0.reuse, R195 ;  /* 0x000000c3000b7220 */ /* 0x040fe40000410000 */
[C---:B------:R-:W-:Y:S01]  /*9ae0*/  FMUL.FTZ R14, R0.reuse, R198 ;  /* 0x000000c6000e7220 */ /* 0x040fe20000410000 */
[----:B------:R-:W-:Y:S01]  /*9af0*/  MOV R198, R61 ;  /* 0x0000003d00c67202 */ /* 0x000fe20000000f00 */
[C---:B------:R-:W-:Y:S01]  /*9b00*/  FMUL.FTZ R15, R0.reuse, R199 ;  /* 0x000000c7000f7220 */ /* 0x040fe20000410000 */
[----:B------:R-:W-:Y:S01]  /*9b10*/  MOV R199, R44 ;  /* 0x0000002c00c77202 */ /* 0x000fe20000000f00 */
[C---:B------:R-:W-:Y:S01]  /*9b20*/  FMUL.FTZ R31, R0.reuse, R143 ;  /* 0x0000008f001f7220 */ /* 0x040fe20000410000 */
[C---:B------:R-:W-:Y:S01]  /*9b30*/  HMMA.16816.F32 R8, R208.reuse, R20, R8 ;  /* 0x00000014d008723c */ /* 0x040fe20000001808 */
[----:B------:R-:W-:Y:S03]  /*9b40*/  MUFU.EX2 R197, R197 ;  /* 0x000000c500c57308 */ /* 0x000fe60000000800 */
[----:B------:R-:W-:Y:S02]  /*9b50*/  IMAD.MOV.U32 R143, RZ, RZ, R54 ;  /* 0x000000ffff8f7224 */ /* 0x000fe400078e0036 */
[----:B------:R-:W1:Y:S01]  /*9b60*/  LDSM.16.MT88.4 R52, [R228+0x100] ;  /* 0x00010000e434783b */ /* 0x000e620000004200 */
[C---:B------:R-:W-:Y:S01]  /*9b70*/  FMUL.FTZ R20, R181.reuse, R132 ;  /* 0x00000084b5147220 */ /* 0x040fe20000410000 */
[-C--:B------:R-:W-:Y:S03]  /*9b80*/  HMMA.16816.F32 R12, R208, R22.reuse, R12 ;  /* 0x00000016d00c723c */ /* 0x080fe6000000180c */
[----:B------:R-:W-:Y:S01]  /*9b90*/  MUFU.EX2 R199, R199 ;  /* 0x000000c700c77308 */ /* 0x000fe20000000800 */
[C---:B------:R-:W-:Y:S01]  /*9ba0*/  FMUL.FTZ R21, R181.reuse, R133 ;  /* 0x00000085b5157220 */ /* 0x040fe20000410000 */
[----:B------:R-:W-:Y:S01]  /*9bb0*/  MOV R178, R143 ;  /* 0x0000008f00b27202 */ /* 0x000fe20000000f00 */
[C---:B------:R-:W-:Y:S02]  /*9bc0*/  FMUL.FTZ R26, R0.reuse, R138 ;  /* 0x0000008a001a7220 */ /* 0x040fe40000410000 */
[C---:B------:R-:W-:Y:S04]  /*9bd0*/  HMMA.16816.F32 R16, R204.reuse, R22, R16 ;  /* 0x00000016cc10723c */ /* 0x040fe80000001810 */
[C---:B------:R-:W-:Y:S01]  /*9be0*/  FMUL.FTZ R27, R0.reuse, R139 ;  /* 0x0000008b001b7220 */ /* 0x040fe20000410000 */
[----:B------:R-:W-:Y:S01]  /*9bf0*/  MOV R139, R32 ;  /* 0x00000020008b7202 */ /* 0x000fe20000000f00 */
[----:B------:R-:W-:Y:S01]  /*9c00*/  FMUL.FTZ R30, R0, R142 ;  /* 0x0000008e001e7220 */ /* 0x000fe20000410000 */
[----:B------:R-:W-:Y:S01]  /*9c10*/  MUFU.EX2 R178, R178 ;  /* 0x000000b200b27308 */ /* 0x000fe20000000800 */
[C---:B------:R-:W-:Y:S04]  /*9c20*/  FMUL.FTZ R22, R180.reuse, R134 ;  /* 0x00000086b4167220 */ /* 0x040fe80000410000 */
[----:B------:R-:W-:Y:S02]  /*9c30*/  FMUL.FTZ R23, R180, R135 ;  /* 0x00000087b4177220 */ /* 0x000fe40000410000 */
[----:B------:R-:W2:Y:S01]  /*9c40*/  LDSM.16.MT88.4 R132, [R227+0x100] ;  /* 0x00010000e384783b */ /* 0x000ea20000004200 */
[----:B------:R-:W-:Y:S02]  /*9c50*/  IMAD.MOV.U32 R138, RZ, RZ, R33 ;  /* 0x000000ffff8a7224 */ /* 0x000fe400078e0021 */
[C---:B------:R-:W-:Y:S01]  /*9c60*/  FMUL.FTZ R32, R181.reuse, R144 ;  /* 0x00000090b5207220 */ /* 0x040fe20000410000 */
[----:B------:R-:W-:Y:S01]  /*9c70*/  MUFU.EX2 R198, R198 ;  /* 0x000000c600c67308 */ /* 0x000fe20000000800 */
[-C--:B------:R-:W-:Y:S03]  /*9c80*/  HMMA.16816.F32 R20, R204, R36.reuse, R20 ;  /* 0x00000024cc14723c */ /* 0x080fe60000001814 */
[----:B------:R-:W-:Y:S02]  /*9c90*/  IMAD.MOV.U32 R144, RZ, RZ, R58 ;  /* 0x000000ffff907224 */ /* 0x000fe400078e003a */
[----:B------:R-:W-:Y:S02]  /*9ca0*/  FMUL.FTZ R33, R181, R145 ;  /* 0x00000091b5217220 */ /* 0x000fe40000410000 */
[----:B------:R-:W-:Y:S01]  /*9cb0*/  FMUL.FTZ R42, R0, R154 ;  /* 0x0000009a002a7220 */ /* 0x000fe20000410000 */
[C---:B------:R-:W-:Y:S04]  /*9cc0*/  HMMA.16816.F32 R24, R208.reuse, R36, R24 ;  /* 0x00000024d018723c */ /* 0x040fe80000001818 */
[C---:B------:R-:W-:Y:S02]  /*9cd0*/  FMUL.FTZ R44, R3.reuse, R156 ;  /* 0x0000009c032c7220 */ /* 0x040fe40000410000 */
[----:B------:R-:W-:Y:S02]  /*9ce0*/  FMUL.FTZ R45, R3, R157 ;  /* 0x0000009d032d7220 */ /* 0x000fe40000410000 */
[-C--:B------:R-:W-:Y:S04]  /*9cf0*/  HMMA.16816.F32 R28, R208, R38.reuse, R28 ;  /* 0x00000026d01c723c */ /* 0x080fe8000000181c */
[----:B------:R-:W-:Y:S02]  /*9d00*/  IMAD.MOV.U32 R145, RZ, RZ, R34 ;  /* 0x000000ffff917224 */ /* 0x000fe400078e0022 */
[C---:B------:R-:W-:Y:S02]  /*9d10*/  FMUL.FTZ R34, R180.reuse, R146 ;  /* 0x00000092b4227220 */ /* 0x040fe40000410000 */
[----:B------:R-:W-:Y:S04]  /*9d20*/  IMAD.MOV.U32 R146, RZ, RZ, R35 ;  /* 0x000000ffff927224 */ /* 0x000fe800078e0023 */
[----:B------:R-:W-:Y:S01]  /*9d30*/  FMUL.FTZ R35, R180, R147 ;  /* 0x00000093b4237220 */ /* 0x000fe20000410000 */
[----:B------:R-:W-:Y:S01]  /*9d40*/  MOV R147, R59 ;  /* 0x0000003b00937202 */ /* 0x000fe20000000f00 */
[C---:B------:R-:W-:Y:S01]  /*9d50*/  FMUL.FTZ R36, R181.reuse, R148 ;  /* 0x00000094b5247220 */ /* 0x040fe20000410000 */
[----:B------:R-:W-:Y:S01]  /*9d60*/  MOV R148, R65 ;  /* 0x0000004100947202 */ /* 0x000fe20000000f00 */
[C---:B------:R-:W-:Y:S02]  /*9d70*/  FMUL.FTZ R37, R181.reuse, R149 ;  /* 0x00000095b5257220 */ /* 0x040fe40000410000 */
[C---:B------:R-:W-:Y:S01]  /*9d80*/  FMUL.FTZ R46, R0.reuse, R158 ;  /* 0x0000009e002e7220 */ /* 0x040fe20000410000 */
[C---:B------:R-:W-:Y:S04]  /*9d90*/  HMMA.16816.F32 R32, R204.reuse, R38, R32 ;  /* 0x00000026cc20723c */ /* 0x040fe80000001820 */
[----:B------:R-:W-:Y:S02]  /*9da0*/  IMAD.MOV.U32 R194, RZ, RZ, R43 ;  /* 0x000000ffffc27224 */ /* 0x000fe400078e002b */
[----:B------:R-:W-:Y:S02]  /*9db0*/  FMUL.FTZ R43, R0, R155 ;  /* 0x0000009b002b7220 */ /* 0x000fe40000410000 */
[C---:B------:R-:W-:Y:S02]  /*9dc0*/  FMUL.FTZ R38, R180.reuse, R150 ;  /* 0x00000096b4267220 */ /* 0x040fe40000410000 */
[----:B------:R-:W-:Y:S02]  /*9dd0*/  MUFU.EX2 R194, R194 ;  /* 0x000000c200c27308 */ /* 0x000fe40000000800 */
[----:B------:R-:W-:Y:S02]  /*9de0*/  FMUL.FTZ R39, R180, R151 ;  /* 0x00000097b4277220 */ /* 0x000fe40000410000 */
[----:B------:R-:W-:Y:S02]  /*9df0*/  FMUL.FTZ R47, R0, R159 ;  /* 0x0000009f002f7220 */ /* 0x000fe40000410000 */
[----:B------:R-:W-:Y:S02]  /*9e00*/  IMAD.MOV.U32 R142, RZ, RZ, R50 ;  /* 0x000000ffff8e7224 */ /* 0x000fe400078e0032 */
[C---:B------:R-:W-:Y:S01]  /*9e10*/  FMUL.FTZ R48, R181.reuse, R160 ;  /* 0x000000a0b5307220 */ /* 0x040fe20000410000 */
[-C--:B-1----:R-:W-:Y:S03]  /*9e20*/  HMMA.16816.F32 R36, R204, R52.reuse, R36 ;  /* 0x00000034cc24723c */ /* 0x082fe60000001824 */
[----:B------:R-:W-:Y:S02]  /*9e30*/  FMUL.FTZ R49, R181, R161 ;  /* 0x000000a1b5317220 */ /* 0x000fe40000410000 */
[----:B------:R-:W-:Y:S02]  /*9e40*/  FMUL.FTZ R50, R180, R162 ;  /* 0x000000a2b4327220 */ /* 0x000fe40000410000 */
[----:B------:R-:W-:Y:S01]  /*9e50*/  MUFU.EX2 R162, R222 ;  /* 0x000000de00a27308 */ /* 0x000fe20000000800 */
[C---:B------:R-:W-:Y:S04]  /*9e60*/  HMMA.16816.F32 R40, R208.reuse, R52, R40 ;  /* 0x00000034d028723c */ /* 0x040fe80000001828 */
[----:B------:R-:W-:Y:S02]  /*9e70*/  FMUL.FTZ R56, R3, R168 ;  /* 0x000000a803387220 */ /* 0x000fe40000410000 */
[----:B------:R-:W-:Y:S02]  /*9e80*/  FMUL.FTZ R58, R0, R170 ;  /* 0x000000aa003a7220 */ /* 0x000fe40000410000 */
[-C--:B------:R-:W-:Y:S01]  /*9e90*/  HMMA.16816.F32 R44, R208, R54.reuse, R44 ;  /* 0x00000036d02c723c */ /* 0x080fe2000000182c */
[----:B------:R-:W-:Y:S03]  /*9ea0*/  MUFU.EX2 R168, R219 ;  /* 0x000000db00a87308 */ /* 0x000fe60000000800 */
[----:B------:R-:W-:Y:S02]  /*9eb0*/  IMAD.MOV.U32 R193, RZ, RZ, R51 ;  /* 0x000000ffffc17224 */ /* 0x000fe400078e0033 */
[----:B------:R-:W-:Y:S02]  /*9ec0*/  FMUL.FTZ R51, R180, R163 ;  /* 0x000000a3b4337220 */ /* 0x000fe40000410000 */
[C---:B------:R-:W-:Y:S03]  /*9ed0*/  FMUL.FTZ R52, R181.reuse, R164 ;  /* 0x000000a4b5347220 */ /* 0x040fe60000410000 */
[----:B------:R-:W-:Y:S01]  /*9ee0*/  MUFU.EX2 R164, R221 ;  /* 0x000000dd00a47308 */ /* 0x000fe20000000800 */
[----:B------:R-:W-:Y:S01]  /*9ef0*/  FMUL.FTZ R53, R181, R165 ;  /* 0x000000a5b5357220 */ /* 0x000fe20000410000 */
[C---:B------:R-:W-:Y:S04]  /*9f00*/  HMMA.16816.F32 R48, R204.reuse, R54, R48 ;  /* 0x00000036cc30723c */ /* 0x040fe80000001830 */
[----:B------:R-:W-:Y:S02]  /*9f10*/  FMUL.FTZ R59, R0, R171 ;  /* 0x000000ab003b7220 */ /* 0x000fe40000410000 */
[----:B------:R-:W-:Y:S02]  /*9f20*/  IMAD.MOV.U32 R195, RZ, RZ, R57 ;  /* 0x000000ffffc37224 */ /* 0x000fe400078e0039 */
[C---:B------:R-:W-:Y:S01]  /*9f30*/  FMUL.FTZ R54, R180.reuse, R166 ;  /* 0x000000a6b4367220 */ /* 0x040fe20000410000 */
[----:B------:R-:W-:Y:S03]  /*9f40*/  MUFU.EX2 R163, R216 ;  /* 0x000000d800a37308 */ /* 0x000fe60000000800 */
[----:B------:R-:W-:Y:S02]  /*9f50*/  FMUL.FTZ R55, R180, R167 ;  /* 0x000000a7b4377220 */ /* 0x000fe40000410000 */
[C---:B------:R-:W-:Y:S02]  /*9f60*/  FMUL.FTZ R57, R3.reuse, R169 ;  /* 0x000000a903397220 */ /* 0x040fe40000410000 */
[C---:B------:R-:W-:Y:S02]  /*9f70*/  FMUL.FTZ R60, R3.reuse, R172 ;  /* 0x000000ac033c7220 */ /* 0x040fe40000410000 */
[----:B------:R-:W-:Y:S01]  /*9f80*/  FMUL.FTZ R61, R3, R173 ;  /* 0x000000ad033d7220 */ /* 0x000fe20000410000 */
[-C--:B--2---:R-:W-:Y:S01]  /*9f90*/  HMMA.16816.F32 R52, R204, R132.reuse, R52 ;  /* 0x00000084cc34723c */ /* 0x084fe20000001834 */
[----:B------:R-:W-:Y:S02]  /*9fa0*/  MUFU.EX2 R169, R217 ;  /* 0x000000d900a97308 */ /* 0x000fe40000000800 */
[C---:B------:R-:W-:Y:S02]  /*9fb0*/  FMUL.FTZ R62, R0.reuse, R174 ;  /* 0x000000ae003e7220 */ /* 0x040fe40000410000 */
[----:B------:R-:W-:Y:S02]  /*9fc0*/  FMUL.FTZ R65, R181, R177 ;  /* 0x000000b1b5417220 */ /* 0x000fe40000410000 */
[C---:B------:R-:W-:Y:S01]  /*9fd0*/  FMUL.FTZ R72, R3.reuse, R72 ;  /* 0x0000004803487220 */ /* 0x040fe20000410000 */
[C---:B------:R-:W-:Y:S03]  /*9fe0*/  HMMA.16816.F32 R56, R208.reuse, R132, R56 ;  /* 0x00000084d038723c */ /* 0x040fe60000001838 */
[----:B------:R-:W-:Y:S01]  /*9ff0*/  MUFU.EX2 R174, R2 ;  /* 0x0000000200ae7308 */ /* 0x000fe20000000800 */
[----:B------:R-:W-:Y:S02]  /*a000*/  IMAD.MOV.U32 R150, RZ, RZ, R63 ;  /* 0x000000ffff967224 */ /* 0x000fe400078e003f */
[C---:B------:R-:W-:Y:S02]  /*a010*/  FMUL.FTZ R63, R0.reuse, R175 ;  /* 0x000000af003f7220 */ /* 0x040fe40000410000 */
[----:B------:R-:W-:Y:S04]  /*a020*/  FMUL.FTZ R73, R3, R73 ;  /* 0x0000004903497220 */ /* 0x000fe80000410000 */
[C---:B------:R-:W-:Y:S01]  /*a030*/  FMUL.FTZ R74, R0.reuse, R74 ;  /* 0x0000004a004a7220 */ /* 0x040fe20000410000 */
[-C--:B------:R-:W-:Y:S01]  /*a040*/  HMMA.16816.F32 R60, R208, R134.reuse, R60 ;  /* 0x00000086d03c723c */ /* 0x080fe2000000183c */
[----:B------:R1:W-:Y:S02]  /*a050*/  MUFU.EX2 R170, R150 ;  /* 0x0000009600aa7308 */ /* 0x0003e40000000800 */
[----:B------:R-:W-:Y:S02]  /*a060*/  IMAD.MOV.U32 R149, RZ, RZ, R64 ;  /* 0x000000ffff957224 */ /* 0x000fe400078e0040 */
[----:B------:R-:W-:Y:S02]  /*a070*/  FMUL.FTZ R64, R181, R176 ;  /* 0x000000b0b5407220 */ /* 0x000fe40000410000 */
[C---:B------:R-:W-:Y:S02]  /*a080*/  FMUL.FTZ R75, R0.reuse, R75 ;  /* 0x0000004b004b7220 */ /* 0x040fe40000410000 */
[C---:B------:R-:W-:Y:S02]  /*a090*/  FMUL.FTZ R76, R3.reuse, R76 ;  /* 0x0000004c034c7220 */ /* 0x040fe40000410000 */
[----:B------:R-:W-:Y:S01]  /*a0a0*/  MUFU.EX2 R165, R220 ;  /* 0x000000dc00a57308 */ /* 0x000fe20000000800 */
[C---:B------:R-:W-:Y:S01]  /*a0b0*/  HMMA.16816.F32 R64, R204.reuse, R134, R64 ;  /* 0x00000086cc40723c */ /* 0x040fe20000001840 */
[----:B------:R-:W2:Y:S03]  /*a0c0*/  LDSM.16.MT88.4 R132, [R225+0x2100] ;  /* 0x00210000e184783b */ /* 0x000ea60000004200 */
[----:B------:R-:W-:Y:S02]  /*a0d0*/  FMUL.FTZ R77, R3, R77 ;  /* 0x0000004d034d7220 */ /* 0x000fe40000410000 */
[C---:B------:R-:W-:Y:S02]  /*a0e0*/  FMUL.FTZ R78, R0.reuse, R78 ;  /* 0x0000004e004e7220 */ /* 0x040fe40000410000 */
[----:B------:R-:W-:Y:S01]  /*a0f0*/  FMUL.FTZ R79, R0, R79 ;  /* 0x0000004f004f7220 */ /* 0x000fe20000410000 */
[----:B------:R-:W-:Y:S03]  /*a100*/  MUFU.EX2 R220, R250 ;  /* 0x000000fa00dc7308 */ /* 0x000fe60000000800 */
[----:B------:R-:W-:Y:S01]  /*a110*/  FMUL.FTZ R85, R181, R85 ;  /* 0x00000055b5557220 */ /* 0x000fe20000410000 */
[----:B-1----:R-:W-:Y:S01]  /*a120*/  MOV R150, R149 ;  /* 0x0000009500967202 */ /* 0x002fe20000000f00 */
[C---:B------:R-:W-:Y:S02]  /*a130*/  FMUL.FTZ R86, R180.reuse, R86 ;  /* 0x00000056b4567220 */ /* 0x040fe40000410000 */
[----:B------:R-:W-:Y:S02]  /*a140*/  FMUL.FTZ R87, R180, R87 ;  /* 0x00000057b4577220 */ /* 0x000fe40000410000 */
        /* <DEDUP_REMOVED lines=9> */
[----:B------:R-:W-:Y:S02]  /*a1e0*/  FMUL.FTZ R95, R0, R95 ;  /* 0x0000005f005f7220 */ /* 0x000fe40000410000 */
[C---:B------:R-:W-:Y:S02]  /*a1f0*/  FMUL.FTZ R96, R181.reuse, R96 ;  /* 0x00000060b5607220 */ /* 0x040fe40000410000 */
[C---:B------:R-:W-:Y:S02]  /*a200*/  FMUL.FTZ R97, R181.reuse, R97 ;  /* 0x00000061b5617220 */ /* 0x040fe40000410000 */
[C---:B------:R-:W-:Y:S01]  /*a210*/  FMUL.FTZ R98, R180.reuse, R98 ;  /* 0x00000062b4627220 */ /* 0x040fe20000410000 */
[----:B------:R-:W-:Y:S01]  /*a220*/  MUFU.EX2 R187, R224 ;  /* 0x000000e000bb7308 */ /* 0x000fe20000000800 */
[C---:B------:R-:W-:Y:S01]  /*a230*/  FMUL.FTZ R99, R180.reuse, R99 ;  /* 0x00000063b4637220 */ /* 0x040fe20000410000 */
[-C--:B--2---:R-:W-:Y:S03]  /*a240*/  HMMA.16816.F32 R68, R204, R132.reuse, R68 ;  /* 0x00000084cc44723c */ /* 0x084fe60000001844 */
[C---:B------:R-:W-:Y:S02]  /*a250*/  FMUL.FTZ R100, R181.reuse, R100 ;  /* 0x00000064b5647220 */ /* 0x040fe40000410000 */
[----:B------:R-:W-:Y:S02]  /*a260*/  FMUL.FTZ R101, R181, R101 ;  /* 0x00000065b5657220 */ /* 0x000fe40000410000 */
[C---:B------:R-:W-:Y:S01]  /*a270*/  FMUL.FTZ R102, R180.reuse, R102 ;  /* 0x00000066b4667220 */ /* 0x040fe20000410000 */
[C---:B------:R-:W-:Y:S01]  /*a280*/  HMMA.16816.F32 R72, R208.reuse, R132, R72 ;  /* 0x00000084d048723c */ /* 0x040fe20000001848 */
[----:B------:R-:W-:Y:S03]  /*a290*/  MUFU.EX2 R172, R244 ;  /* 0x000000f400ac7308 */ /* 0x000fe60000000800 */
[----:B------:R-:W-:Y:S02]  /*a2a0*/  FMUL.FTZ R103, R180, R103 ;  /* 0x00000067b4677220 */ /* 0x000fe40000410000 */
[C---:B------:R-:W-:Y:S02]  /*a2b0*/  FMUL.FTZ R104, R3.reuse, R104 ;  /* 0x0000006803687220 */ /* 0x040fe40000410000 */
[-C--:B------:R-:W-:Y:S03]  /*a2c0*/  HMMA.16816.F32 R76, R208, R134.reuse, R76 ;  /* 0x00000086d04c723c */ /* 0x080fe6000000184c */
[----:B------:R-:W-:Y:S01]  /*a2d0*/  MUFU.EX2 R244, R240 ;  /* 0x000000f000f47308 */ /* 0x000fe20000000800 */
[C---:B------:R-:W-:Y:S02]  /*a2e0*/  FMUL.FTZ R105, R3.reuse, R105 ;  /* 0x0000006903697220 */ /* 0x040fe40000410000 */
[C---:B------:R-:W-:Y:S02]  /*a2f0*/  FMUL.FTZ R106, R0.reuse, R106 ;  /* 0x0000006a006a7220 */ /* 0x040fe40000410000 */
[C---:B------:R-:W-:Y:S01]  /*a300*/  HMMA.16816.F32 R80, R204.reuse, R134, R80 ;  /* 0x00000086cc50723c */ /* 0x040fe20000001850 */
[----:B------:R-:W1:Y:S03]  /*a310*/  LDSM.16.MT88.4 R132, [R226+0x2100] ;  /* 0x00210000e284783b */ /* 0x000e660000004200 */
[C---:B------:R-:W-:Y:S01]  /*a320*/  FMUL.FTZ R107, R0.reuse, R107 ;  /* 0x0000006b006b7220 */ /* 0x040fe20000410000 */
[----:B------:R-:W2:Y:S01]  /*a330*/  MUFU.EX2 R171, R186 ;  /* 0x000000ba00ab7308 */ /* 0x000ea20000000800 */
[C---:B------:R-:W-:Y:S02]  /*a340*/  FMUL.FTZ R108, R3.reuse, R108 ;  /* 0x0000006c036c7220 */ /* 0x040fe40000410000 */
[----:B------:R-:W-:Y:S04]  /*a350*/  FMUL.FTZ R109, R3, R109 ;  /* 0x0000006d036d7220 */ /* 0x000fe80000410000 */
[C---:B------:R-:W-:Y:S02]  /*a360*/  FMUL.FTZ R110, R0.reuse, R110 ;  /* 0x0000006e006e7220 */ /* 0x040fe40000410000 */
[----:B------:R-:W-:Y:S01]  /*a370*/  FMUL.FTZ R111, R0, R111 ;  /* 0x0000006f006f7220 */ /* 0x000fe20000410000 */
[----:B------:R-:W-:Y:S01]  /*a380*/  MUFU.EX2 R186, R231 ;  /* 0x000000e700ba7308 */ /* 0x000fe20000000800 */
[C---:B------:R-:W-:Y:S02]  /*a390*/  FMUL.FTZ R112, R181.reuse, R112 ;  /* 0x00000070b5707220 */ /* 0x040fe40000410000 */
[C---:B------:R-:W-:Y:S02]  /*a3a0*/  FMUL.FTZ R113, R181.reuse, R113 ;  /* 0x00000071b5717220 */ /* 0x040fe40000410000 */
[C---:B------:R-:W-:Y:S02]  /*a3b0*/  FMUL.FTZ R114, R180.reuse, R114 ;  /* 0x00000072b4727220 */ /* 0x040fe40000410000 */
[C---:B------:R-:W-:Y:S02]  /*a3c0*/  FMUL.FTZ R115, R180.reuse, R115 ;  /* 0x00000073b4737220 */ /* 0x040fe40000410000 */
[C---:B------:R-:W-:Y:S01]  /*a3d0*/  FMUL.FTZ R116, R181.reuse, R116 ;  /* 0x00000074b5747220 */ /* 0x040fe20000410000 */
[----:B------:R-:W-:Y:S01]  /*a3e0*/  MUFU.EX2 R193, R193 ;  /* 0x000000c100c17308 */ /* 0x000fe20000000800 */
[----:B------:R-:W-:Y:S02]  /*a3f0*/  FMUL.FTZ R117, R181, R117 ;  /* 0x00000075b5757220 */ /* 0x000fe40000410000 */
[----:B------:R-:W-:Y:S01]  /*a400*/  FMUL.FTZ R118, R180, R118 ;  /* 0x00000076b4767220 */ /* 0x000fe20000410000 */
[----:B--2---:R-:W-:Y:S01]  /*a410*/  F2FP.PACK_AB R143, R174, R171 ;  /* 0x000000abae8f723e */ /* 0x004fe200000000ff */
[----:B------:R-:W-:Y:S02]  /*a420*/  FMUL.FTZ R119, R180, R119 ;  /* 0x00000077b4777220 */ /* 0x000fe40000410000 */
[C---:B------:R-:W-:Y:S02]  /*a430*/  FMUL.FTZ R120, R3.reuse, R120 ;  /* 0x0000007803787220 */ /* 0x040fe40000410000 */
[----:B------:R-:W-:Y:S01]  /*a440*/  FMUL.FTZ R121, R3, R121 ;  /* 0x0000007903797220 */ /* 0x000fe20000410000 */
[----:B------:R-:W2:Y:S01]  /*a450*/  MUFU.EX2 R167, R218 ;  /* 0x000000da00a77308 */ /* 0x000ea20000000800 */
[C---:B------:R-:W-:Y:S02]  /*a460*/  FMUL.FTZ R122, R0.reuse, R122 ;  /* 0x0000007a007a7220 */ /* 0x040fe40000410000 */
[C---:B------:R-:W-:Y:S02]  /*a470*/  FMUL.FTZ R123, R0.reuse, R123 ;  /* 0x0000007b007b7220 */ /* 0x040fe40000410000 */
[C---:B------:R-:W-:Y:S01]  /*a480*/  FMUL.FTZ R128, R181.reuse, R128 ;  /* 0x00000080b5807220 */ /* 0x040fe20000410000 */
[-C--:B-1----:R-:W-:Y:S03]  /*a490*/  HMMA.16816.F32 R84, R204, R132.reuse, R84 ;  /* 0x00000084cc54723c */ /* 0x082fe60000001854 */
[----:B------:R-:W-:Y:S01]  /*a4a0*/  FMUL.FTZ R129, R181, R129 ;  /* 0x00000081b5817220 */ /* 0x000fe20000410000 */
[----:B------:R-:W-:Y:S01]  /*a4b0*/  MUFU.EX2 R195, R195 ;  /* 0x000000c300c37308 */ /* 0x000fe20000000800 */
[C---:B------:R-:W-:Y:S02]  /*a4c0*/  FMUL.FTZ R126, R0.reuse, R126 ;  /* 0x0000007e007e7220 */ /* 0x040fe40000410000 */
[----:B------:R-:W-:Y:S01]  /*a4d0*/  FMUL.FTZ R127, R0, R127 ;  /* 0x0000007f007f7220 */ /* 0x000fe20000410000 */
[C---:B------:R-:W-:Y:S04]  /*a4e0*/  HMMA.16816.F32 R88, R208.reuse, R132, R88 ;  /* 0x00000084d058723c */ /* 0x040fe80000001858 */
[----:B------:R-:W-:Y:S02]  /*a4f0*/  FMUL.FTZ R130, R180, R130 ;  /* 0x00000082b4827220 */ /* 0x000fe40000410000 */
[----:B------:R-:W-:Y:S01]  /*a500*/  IMAD.MOV.U32 R149, RZ, RZ, R148 ;  /* 0x000000ffff957224 */ /* 0x000fe200078e0094 */
[----:B------:R-:W-:Y:S01]  /*a510*/  MOV R148, R147 ;  /* 0x0000009300947202 */ /* 0x000fe20000000f00 */
[-C--:B------:R-:W-:Y:S04]  /*a520*/  HMMA.16816.F32 R92, R208, R134.reuse, R92 ;  /* 0x00000086d05c723c */ /* 0x080fe8000000185c */
[----:B------:R-:W-:Y:S01]  /*a530*/  IMAD.MOV.U32 R147, RZ, RZ, R146 ;  /* 0x000000ffff937224 */ /* 0x000fe200078e0092 */
[----:B------:R-:W-:Y:S01]  /*a540*/  MOV R146, R145 ;  /* 0x0000009100927202 */ /* 0x000fe20000000f00 */
[----:B------:R-:W-:Y:S01]  /*a550*/  IMAD.MOV.U32 R145, RZ, RZ, R139 ;  /* 0x000000ffff917224 */ /* 0x000fe200078e008b */
[----:B------:R-:W-:Y:S01]  /*a560*/  MOV R139, R138 ;  /* 0x0000008a008b7202 */ /* 0x000fe20000000f00 */
[C---:B------:R-:W-:Y:S01]  /*a570*/  HMMA.16816.F32 R96, R204.reuse, R134, R96 ;  /* 0x00000086cc60723c */ /* 0x040fe20000001860 */
[----:B------:R-:W1:Y:S03]  /*a580*/  LDSM.16.MT88.4 R132, [R228+0x2100] ;  /* 0x00210000e484783b */ /* 0x000e660000004200 */
[----:B------:R-:W-:Y:S01]  /*a590*/  IMAD.MOV.U32 R138, RZ, RZ, R131 ;  /* 0x000000ffff8a7224 */ /* 0x000fe200078e0083 */
[----:B------:R-:W-:Y:S01]  /*a5a0*/  MOV R151, R147 ;  /* 0x0000009300977202 */ /* 0x000fe20000000f00 */
[----:B------:R-:W-:Y:S01]  /*a5b0*/  IMAD.MOV.U32 R152, RZ, RZ, R148 ;  /* 0x000000ffff987224 */ /* 0x000fe200078e0094 */
[----:B------:R-:W-:Y:S01]  /*a5c0*/  MOV R153, R149 ;  /* 0x0000009500997202 */ /* 0x000fe20000000f00 */
[----:B------:R-:W-:Y:S01]  /*a5d0*/  IMAD.MOV.U32 R148, RZ, RZ, R139 ;  /* 0x000000ffff947224 */ /* 0x000fe200078e008b */
[----:B------:R-:W3:Y:S02]  /*a5e0*/  LDL.LU R131, [R1+0x94] ;  /* 0x0000940001837983 */ /* 0x000ee40000300800 */
        /* <DEDUP_REMOVED lines=8> */
[----:B------:R-:W-:Y:S01]  /*a670*/  LDSM.16.MT88.4 R136, [R225+0x900] ;  /* 0x00090000e188783b */ /* 0x000fe20000004200 */
        /* <DEDUP_REMOVED lines=9> */
[----:B------:R-:W-:Y:S02]  /*a710*/  IMAD.MOV.U32 R158, RZ, RZ, R150 ;  /* 0x000000ffff9e7224 */ /* 0x000fe400078e0096 */
[----:B------:R-:W-:Y:S02]  /*a720*/  IMAD.MOV.U32 R152, RZ, RZ, R148 ;  /* 0x000000ffff987224 */ /* 0x000fe400078e0094 */
[----:B------:R-:W-:Y:S01]  /*a730*/  IMAD.MOV.U32 R148, RZ, RZ, R144 ;  /* 0x000000ffff947224 */ /* 0x000fe200078e0090 */
[----:B----4-:R-:W-:Y:S01]  /*a740*/  MOV R153, R149 ;  /* 0x0000009500997202 */ /* 0x010fe20000000f00 */
[----:B------:R-:W-:Y:S01]  /*a750*/  IMAD.MOV.U32 R179, RZ, RZ, R152 ;  /* 0x000000ffffb37224 */ /* 0x000fe200078e0098 */
[----:B------:R-:W-:Y:S01]  /*a760*/  MOV R149, R145 ;  /* 0x0000009100957202 */ /* 0x000fe20000000f00 */
[----:B------:R-:W-:Y:S01]  /*a770*/  IMAD.MOV.U32 R152, RZ, RZ, R142 ;  /* 0x000000ffff987224 */ /* 0x000fe200078e008e */
[----:B------:R-:W-:Y:S01]  /*a780*/  LDSM.16.MT88.4 R144, [R226+0x900] ;  /* 0x00090000e290783b */ /* 0x000fe20000004200 */
[----:B------:R-:W-:Y:S01]  /*a790*/  IMAD.MOV.U32 R176, RZ, RZ, R148 ;  /* 0x000000ffffb07224 */ /* 0x000fe200078e0094 */
[-C--:B-1----:R-:W-:Y:S03]  /*a7a0*/  HMMA.16816.F32 R100, R204, R132.reuse, R100 ;  /* 0x00000084cc64723c */ /* 0x082fe60000001864 */
[----:B------:R-:W-:Y:S01]  /*a7b0*/  MOV R175, R149 ;  /* 0x0000009500af7202 */ /* 0x000fe20000000f00 */
[C---:B------:R-:W-:Y:S01]  /*a7c0*/  FMUL.FTZ R124, R3.reuse, R124 ;  /* 0x0000007c037c7220 */ /* 0x040fe20000410000 */
[----:B------:R-:W-:Y:S01]  /*a7d0*/  MUFU.EX2 R176, R176 ;  /* 0x000000b000b07308 */ /* 0x000fe20000000800 */
[----:B------:R-:W-:Y:S01]  /*a7e0*/  LDSM.16.MT88.4 R148, [R228+0x900] ;  /* 0x00090000e494783b */ /* 0x000fe20000004200 */
[----:B------:R-:W-:Y:S01]  /*a7f0*/  MOV R250, R152 ;  /* 0x0000009800fa7202 */ /* 0x000fe20000000f00 */
[C---:B------:R-:W-:Y:S04]  /*a800*/  HMMA.16816.F32 R104, R208.reuse, R132, R104 ;  /* 0x00000084d068723c */ /* 0x040fe80000001868 */
[----:B------:R-:W-:Y:S01]  /*a810*/  MOV R177, R153 ;  /* 0x0000009900b17202 */ /* 0x000fe20000000f00 */
[----:B------:R-:W-:Y:S01]  /*a820*/  FMUL.FTZ R125, R3, R125 ;  /* 0x0000007d037d7220 */ /* 0x000fe20000410000 */
[----:B------:R-:W-:Y:S02]  /*a830*/  MOV R153, R141 ;  /* 0x0000008d00997202 */ /* 0x000fe40000000f00 */
[-C--:B------:R-:W-:Y:S04]  /*a840*/  HMMA.16816.F32 R108, R208, R134.reuse, R108 ;  /* 0x00000086d06c723c */ /* 0x080fe8000000186c */
[----:B------:R-:W-:Y:S01]  /*a850*/  F2FP.PACK_AB R141, R166, R163 ;  /* 0x000000a3a68d723e */ /* 0x000fe200000000ff */
[----:B------:R-:W-:Y:S02]  /*a860*/  IMAD.MOV.U32 R161, RZ, RZ, R153 ;  /* 0x000000ffffa17224 */ /* 0x000fe400078e0099 */
[----:B------:R-:W-:Y:S01]  /*a870*/  IMAD.MOV.U32 R218, RZ, RZ, R177 ;  /* 0x000000ffffda7224 */ /* 0x000fe200078e00b1 */
[C---:B------:R-:W-:Y:S01]  /*a880*/  HMMA.16816.F32 R112, R204.reuse, R134, R112 ;  /* 0x00000086cc70723c */ /* 0x040fe20000001870 */
[----:B------:R-:W1:Y:S01]  /*a890*/  LDSM.16.MT88.4 R132, [R227+0x2100] ;  /* 0x00210000e384783b */ /* 0x000e620000004200 */
[----:B------:R-:W-:Y:S06]  /*a8a0*/  MUFU.EX2 R177, R154 ;  /* 0x0000009a00b17308 */ /* 0x000fec0000000800 */
[-C--:B-1----:R-:W-:Y:S08]  /*a8b0*/  HMMA.16816.F32 R116, R204, R132.reuse, R116 ;  /* 0x00000084cc74723c */ /* 0x082ff00000001874 */
[C---:B------:R-:W-:Y:S01]  /*a8c0*/  HMMA.16816.F32 R120, R208.reuse, R132, R120 ;  /* 0x00000084d078723c */ /* 0x040fe20000001878 */
[----:B------:R-:W4:Y:S06]  /*a8d0*/  LDL.LU R132, [R1+0x4] ;  /* 0x0000040001847983 */ /* 0x000f2c0000300800 */
[----:B--2---:R-:W-:Y:S01]  /*a8e0*/  F2FP.PACK_AB R133, R169, R167 ;  /* 0x000000a7a985723e */ /* 0x004fe200000000ff */
[-C--:B------:R-:W-:Y:S01]  /*a8f0*/  HMMA.16816.F32 R124, R208, R134.reuse, R124 ;  /* 0x00000086d07c723c */ /* 0x080fe2000000187c */
[----:B------:R-:W1:Y:S06]  /*a900*/  MUFU.EX2 R208, R246 ;  /* 0x000000f600d07308 */ /* 0x000e6c0000000800 */
[----:B------:R-:W-:Y:S02]  /*a910*/  MOV R211, R179 ;  /* 0x000000b300d37202 */ /* 0x000fe40000000f00 */
[----:B------:R-:W-:Y:S02]  /*a920*/  F2FP.PACK_AB R210, R186, R187 ;  /* 0x000000bbbad2723e */ /* 0x000fe400000000ff */
[----:B------:R2:W-:Y:S10]  /*a930*/  MUFU.EX2 R179, R155 ;  /* 0x0000009b00b37308 */ /* 0x0005f40000000800 */
[----:B------:R-:W2:Y:S01]  /*a940*/  MUFU.EX2 R246, R233 ;  /* 0x000000e900f67308 */ /* 0x000ea20000000800 */
[----:B-1----:R-:W-:Y:S01]  /*a950*/  F2FP.PACK_AB R142, R172, R208 ;  /* 0x000000d0ac8e723e */ /* 0x002fe200000000ff */
[----:B--2---:R-:W-:Y:S01]  /*a960*/  LDSM.16.MT88.4 R152, [R226+0x1100] ;  /* 0x00110000e298783b */ /* 0x004fe20000004200 */
[----:B------:R-:W-:Y:S01]  /*a970*/  F2FP.PACK_AB R209, R244, R246 ;  /* 0x000000f6f4d1723e */ /* 0x000fe200000000ff */
[----:B---3--:R-:W-:Y:S07]  /*a980*/  FMUL.FTZ R131, R180, R131 ;  /* 0x00000083b4837220 */ /* 0x008fee0000410000 */
[----:B------:R-:W-:Y:S07]  /*a990*/  HMMA.16816.F32 R128, R204, R134, R128 ;  /* 0x00000086cc80723c */ /* 0x000fee0000001880 */
[----:B------:R-:W-:Y:S02]  /*a9a0*/  F2FP.PACK_AB R134, R170, R220 ;  /* 0x000000dcaa86723e */ /* 0x000fe400000000ff */
[----:B------:R-:W-:Y:S03]  /*a9b0*/  F2FP.PACK_AB R135, R173, R217 ;  /* 0x000000d9ad87723e */ /* 0x000fe600000000ff */
[----:B----4-:R-:W-:Y:S02]  /*a9c0*/  FFMA.FTZ R181, R181, R132, R247 ;  /* 0x00000084b5b57223 */ /* 0x010fe400000100f7 */
[----:B------:R-:W2:Y:S01]  /*a9d0*/  LDL.LU R132, [R1+0xc] ;  /* 0x00000c0001847983 */ /* 0x000ea20000300800 */
[----:B------:R1:W-:Y:S03]  /*a9e0*/  MUFU.EX2 R247, R239 ;  /* 0x000000ef00f77308 */ /* 0x0003e60000000800 */
[----:B------:R-:W3:Y:S01]  /*a9f0*/  LDL.LU R2, [R1+0x8] ;  /* 0x0000080001027983 */ /* 0x000ee20000300800 */
[----:B--2---:R-:W-:Y:S01]  /*aa00*/  FFMA.FTZ R180, R180, R132, R214 ;  /* 0x00000084b4b47223 */ /* 0x004fe200000100d6 */
[----:B------:R-:W-:Y:S01]  /*aa10*/  F2FP.PACK_AB R132, R168, R165 ;  /* 0x000000a5a884723e */ /* 0x000fe200000000ff */
[----:B---3--:R-:W-:Y:S02]  /*aa20*/  FFMA.FTZ R157, R3, R2, R213 ;  /* 0x00000002039d7223 */ /* 0x008fe400000100d5 */
[----:B------:R-:W2:Y:S01]  /*aa30*/  LDL.LU R2, [R1+0x2c] ;  /* 0x00002c0001027983 */ /* 0x000ea20000300800 */
[----:B------:R-:W-:Y:S03]  /*aa40*/  FADD.FTZ R3, R248, R181 ;  /* 0x000000b5f8037221 */ /* 0x000fe60000010000 */
[-C--:B------:R-:W-:Y:S01]  /*aa50*/  HMMA.16816.F32 R4, R132, R136.reuse, R4 ;  /* 0x000000888404723c */ /* 0x080fe20000001804 */
[----:B------:R-:W-:Y:S01]  /*aa60*/  MUFU.EX2 R181, R158 ;  /* 0x0000009e00b57308 */ /* 0x000fe20000000800 */
[----:B-1----:R1:W5:Y:S03]  /*aa70*/  LDL.LU R239, [R1+0x90] ;  /* 0x0000900001ef7983 */ /* 0x0023660000300800 */
[----:B------:R-:W-:Y:S01]  /*aa80*/  FADD.FTZ R3, R211, R3 ;  /* 0x00000003d3037221 */ /* 0x000fe20000010000 */
[----:B------:R1:W5:Y:S02]  /*aa90*/  LDL.LU R233, [R1+0x8c] ;  /* 0x00008c0001e97983 */ /* 0x0003640000300800 */
[C---:B------:R-:W-:Y:S02]  /*aaa0*/  HMMA.16816.F32 R8, R140.reuse, R136, R8 ;  /* 0x000000888c08723c */ /* 0x040fe40000001808 */
[----:B------:R1:W5:Y:S01]  /*aab0*/  LDL.LU R240, [R1+0x88] ;  /* 0x0000880001f07983 */ /* 0x0003620000300800 */
[----:B------:R-:W-:Y:S01]  /*aac0*/  MUFU.EX2 R248, R200 ;  /* 0x000000c800f87308 */ /* 0x000fe20000000800 */
[----:B------:R-:W-:Y:S02]  /*aad0*/  FADD.FTZ R161, R161, R3 ;  /* 0x00000003a1a17221 */ /* 0x000fe40000010000 */
[----:B------:R1:W5:Y:S02]  /*aae0*/  LDL.LU R224, [R1+0x84] ;  /* 0x0000840001e07983 */ /* 0x0003640000300800 */
[-C--:B------:R-:W-:Y:S02]  /*aaf0*/  HMMA.16816.F32 R12, R140, R138.reuse, R12 ;  /* 0x0000008a8c0c723c */ /* 0x080fe4000000180c */
[----:B------:R1:W5:Y:S06]  /*ab00*/  LDL.LU R231, [R1+0x80] ;  /* 0x0000800001e77983 */ /* 0x00036c0000300800 */
[C---:B------:R-:W-:Y:S01]  /*ab10*/  HMMA.16816.F32 R16, R132.reuse, R138, R16 ;  /* 0x0000008a8410723c */ /* 0x040fe20000001810 */
[----:B------:R-:W3:Y:S07]  /*ab20*/  LDSM.16.MT88.4 R136, [R227+0x900] ;  /* 0x00090000e388783b */ /* 0x000eee0000004200 */
        /* <DEDUP_REMOVED lines=15> */
[-C--:B----4-:R-:W-:Y:S08]  /*ac20*/  HMMA.16816.F32 R68, R132, R144.reuse, R68 ;  /* 0x000000908444723c */ /* 0x090ff00000001844 */
        /* <DEDUP_REMOVED lines=10> */
[C---:B------:R-:W-:Y:S07]  /*acd0*/  HMMA.16816.F32 R104, R140.reuse, R136, R104 ;  /* 0x000000888c68723c */ /* 0x040fee0000001868 */
[----:B------:R-:W-:Y:S01]  /*ace0*/  F2FP.PACK_AB R137, R179, R196 ;  /* 0x000000c4b389723e */ /* 0x000fe200000000ff */
[-C--:B------:R-:W-:Y:S08]  /*acf0*/  HMMA.16816.F32 R108, R140, R138.reuse, R108 ;  /* 0x0000008a8c6c723c */ /* 0x080ff0000000186c */
[C---:B------:R-:W-:Y:S07]  /*ad00*/  HMMA.16816.F32 R112, R132.reuse, R138, R112 ;  /* 0x0000008a8470723c */ /* 0x040fee0000001870 */
[----:B------:R-:W-:Y:S01]  /*ad10*/  F2FP.PACK_AB R138, R177, R191 ;  /* 0x000000bfb18a723e */ /* 0x000fe200000000ff */
[-C--:B----4-:R-:W-:Y:S04]  /*ad20*/  HMMA.16816.F32 R116, R132, R144.reuse, R116 ;  /* 0x000000908474723c */ /* 0x090fe80000001874 */
[----:B------:R-:W-:Y:S04]  /*ad30*/  F2FP.PACK_AB R139, R188, R190 ;  /* 0x000000bebc8b723e */ /* 0x000fe800000000ff */
[C---:B------:R-:W-:Y:S08]  /*ad40*/  HMMA.16816.F32 R120, R140.reuse, R144, R120 ;  /* 0x000000908c78723c */ /* 0x040ff00000001878 */
[-C--:B------:R-:W-:Y:S01]  /*ad50*/  HMMA.16816.F32 R124, R140, R146.reuse, R124 ;  /* 0x000000928c7c723c */ /* 0x080fe2000000187c */
[----:B------:R-:W3:Y:S07]  /*ad60*/  LDSM.16.MT88.4 R140, [R228+0x1100] ;  /* 0x00110000e48c783b */ /* 0x000eee0000004200 */
[----:B------:R-:W-:Y:S01]  /*ad70*/  HMMA.16816.F32 R128, R132, R146, R128 ;  /* 0x000000928480723c */ /* 0x000fe20000001880 */
[----:B------:R-:W4:Y:S06]  /*ad80*/  LDSM.16.MT88.4 R144, [R227+0x1100] ;  /* 0x00110000e390783b */ /* 0x000f2c0000004200 */
[----:B------:R-:W-:Y:S02]  /*ad90*/  F2FP.PACK_AB R134, R178, R193 ;  /* 0x000000c1b286723e */ /* 0x000fe400000000ff */
[----:B------:R-:W-:Y:S03]  /*ada0*/  F2FP.PACK_AB R135, R176, R192 ;  /* 0x000000c0b087723e */ /* 0x000fe600000000ff */
[----:B------:R-:W-:Y:S02]  /*adb0*/  F2FP.PACK_AB R132, R195, R199 ;  /* 0x000000c7c384723e */ /* 0x000fe400000000ff */
[----:B------:R-:W-:Y:S07]  /*adc0*/  F2FP.PACK_AB R133, R194, R198 ;  /* 0x000000c6c285723e */ /* 0x000fee00000000ff */
[-C--:B-1----:R-:W-:Y:S03]  /*add0*/  HMMA.16816.F32 R4, R132, R148.reuse, R4 ;  /* 0x000000948404723c */ /* 0x082fe60000001804 */
[----:B--2---:R-:W-:Y:S02]  /*ade0*/  FFMA.FTZ R156, R0, R2, R212 ;  /* 0x00000002009c7223 */ /* 0x004fe400000100d4 */
[----:B------:R-:W-:Y:S02]  /*adf0*/  FADD.FTZ R2, R215, R180 ;  /* 0x000000b4d7027221 */ /* 0x000fe40000010000 */
[----:B------:R-:W-:Y:S01]  /*ae00*/  FADD.FTZ R136, R223, R156 ;  /* 0x0000009cdf887221 */ /* 0x000fe20000010000 */
[----:B------:R-:W-:Y:S01]  /*ae10*/  LDSM.16.MT88.4 R212, [R225+0x3900] ;  /* 0x00390000e1d4783b */ /* 0x000fe20000004200 */
[----:B------:R-:W-:Y:S01]  /*ae20*/  FADD.FTZ R2, R218, R2 ;  /* 0x00000002da027221 */ /* 0x000fe20000010000 */
[----:B------:R-:W-:Y:S02]  /*ae30*/  MUFU.EX2 R180, R175 ;  /* 0x000000af00b47308 */ /* 0x000fe40000000800 */
[----:B------:R-:W-:Y:S02]  /*ae40*/  IMAD.MOV.U32 R218, RZ, RZ, R160 ;  /* 0x000000ffffda7224 */ /* 0x000fe400078e00a0 */
[----:B------:R-:W-:Y:S01]  /*ae50*/  FADD.FTZ R160, R249, R136 ;  /* 0x00000088f9a07221 */ /* 0x000fe20000010000 */
[----:B------:R-:W-:Y:S01]  /*ae60*/  F2FP.PACK_AB R136, R189, R197 ;  /* 0x000000c5bd88723e */ /* 0x000fe200000000ff */
[----:B------:R-:W-:Y:S02]  /*ae70*/  FADD.FTZ R0, R252, R157 ;  /* 0x0000009dfc007221 */ /* 0x000fe40000010000 */
[----:B------:R-:W-:Y:S02]  /*ae80*/  FADD.FTZ R3, R250, R2 ;  /* 0x00000002fa037221 */ /* 0x000fe40000010000 */
[----:B------:R-:W-:Y:S01]  /*ae90*/  FADD.FTZ R0, R251, R0 ;  /* 0x00000000fb007221 */ /* 0x000fe20000010000 */
[----:B------:R1:W-:Y:S01]  /*aea0*/  MUFU.EX2 R175, R159 ;  /* 0x0000009f00af7308 */ /* 0x0003e20000000800 */
[C---:B------:R-:W-:Y:S04]  /*aeb0*/  HMMA.16816.F32 R8, R136.reuse, R148, R8 ;  /* 0x000000948808723c */ /* 0x040fe80000001808 */
[----:B------:R-:W-:Y:S02]  /*aec0*/  FADD.FTZ R0, R242, R0 ;  /* 0x00000000f2007221 */ /* 0x000fe40000010000 */
[----:B------:R-:W-:Y:S02]  /*aed0*/  FADD.FTZ R3, R167, R3 ;  /* 0x00000003a7037221 */ /* 0x000fe40000010000 */
[-C--:B------:R-:W-:Y:S01]  /*aee0*/  HMMA.16816.F32 R12, R136, R150.reuse, R12 ;  /* 0x00000096880c723c */ /* 0x080fe2000000180c */
[----:B------:R-:W-:Y:S03]  /*aef0*/  MUFU.EX2 R2, R203 ;  /* 0x000000cb00027308 */ /* 0x000fe60000000800 */
[----:B------:R-:W-:Y:S02]  /*af00*/  FADD.FTZ R0, R162, R0 ;  /* 0x00000000a2007221 */ /* 0x000fe40000010000 */
[----:B------:R-:W-:Y:S02]  /*af10*/  IMAD.MOV.U32 R167, RZ, RZ, R194 ;  /* 0x000000ffffa77224 */ /* 0x000fe400078e00c2 */
[C---:B------:R-:W-:Y:S01]  /*af20*/  HMMA.16816.F32 R16, R132.reuse, R150, R16 ;  /* 0x000000968410723c */ /* 0x040fe20000001810 */
[----:B------:R-:W2:Y:S02]  /*af30*/  LDSM.16.MT88.4 R148, [R225+0x3100] ;  /* 0x00310000e194783b */ /* 0x000ea40000004200 */
[----:B------:R-:W-:Y:S05]  /*af40*/  MUFU.EX2 R251, R202 ;  /* 0x000000ca00fb7308 */ /* 0x000fea0000000800 */
[-C--:B------:R-:W-:Y:S01]  /*af50*/  HMMA.16816.F32 R20, R132, R152.reuse, R20 ;  /* 0x000000988414723c */ /* 0x080fe20000001814 */
[----:B-1----:R-:W-:Y:S04]  /*af60*/  LDSM.16.MT88.4 R156, [R228+0x3100] ;  /* 0x00310000e49c783b */ /* 0x002fe80000004200 */
[----:B------:R-:W1:Y:S03]  /*af70*/  MUFU.EX2 R249, R201 ;  /* 0x000000c900f97308 */ /* 0x000e660000000800 */
[C---:B------:R-:W-:Y:S07]  /*af80*/  HMMA.16816.F32 R24, R136.reuse, R152, R24 ;  /* 0x000000988818723c */ /* 0x040fee0000001818 */
[----:B------:R-:W2:Y:S01]  /*af90*/  MUFU.EX2 R252, R218 ;  /* 0x000000da00fc7308 */ /* 0x000ea20000000800 */
[-C--:B------:R-:W-:Y:S08]  /*afa0*/  HMMA.16816.F32 R28, R136, R154.reuse, R28 ;  /* 0x0000009a881c723c */ /* 0x080ff0000000181c */
[C---:B------:R-:W-:Y:S01]  /*afb0*/  HMMA.16816.F32 R32, R132.reuse, R154, R32 ;  /* 0x0000009a8420723c */ /* 0x040fe20000001820 */
[----:B------:R-:W2:Y:S01]  /*afc0*/  LDSM.16.MT88.4 R152, [R226+0x3100] ;  /* 0x00310000e298783b */ /* 0x000ea20000004200 */
[----:B------:R-:W-:Y:S02]  /*afd0*/  MUFU.EX2 R250, R219 ;  /* 0x000000db00fa7308 */ /* 0x000fe40000000800 */
[----:B-1----:R-:W-:Y:S04]  /*afe0*/  F2FP.PACK_AB R207, R249, R251 ;  /* 0x000000fbf9cf723e */ /* 0x002fe800000000ff */
[-C--:B---3--:R-:W-:Y:S01]  /*aff0*/  HMMA.16816.F32 R36, R132, R140.reuse, R36 ;  /* 0x0000008c8424723c */ /* 0x088fe20000001824 */
[----:B------:R-:W-:Y:S07]  /*b000*/  LDSM.16.MT88.4 R200, [R225+0x1900] ;  /* 0x00190000e1c8783b */ /* 0x000fee0000004200 */
        /* <DEDUP_REMOVED lines=8> */
[----:B------:R-:W3:Y:S07]  /*b090*/  LDSM.16.MT88.4 R144, [R226+0x1900] ;  /* 0x00190000e290783b */ /* 0x000eee0000004200 */
[-C--:B--2---:R-:W-:Y:S08]  /*b0a0*/  HMMA.16816.F32 R68, R132, R148.reuse, R68 ;  /* 0x000000948444723c */ /* 0x084ff00000001844 */
[C---:B------:R-:W-:Y:S07]  /*b0b0*/  HMMA.16816.F32 R72, R136.reuse, R148, R72 ;  /* 0x000000948848723c */ /* 0x040fee0000001848 */
[----:B------:R-:W-:Y:S01]  /*b0c0*/  FADD.FTZ R149, R169, R3 ;  /* 0x00000003a9957221 */ /* 0x000fe20000010000 */
[-C--:B------:R-:W-:Y:S04]  /*b0d0*/  HMMA.16816.F32 R76, R136, R150.reuse, R76 ;  /* 0x00000096884c723c */ /* 0x080fe8000000184c */
[----:B------:R-:W-:Y:S01]  /*b0e0*/  MOV R169, R178 ;  /* 0x000000b200a97202 */ /* 0x000fe20000000f00 */
[----:B------:R-:W-:Y:S01]  /*b0f0*/  FADD.FTZ R148, R164, R0 ;  /* 0x00000000a4947221 */ /* 0x000fe20000010000 */
[----:B------:R-:W-:Y:S01]  /*b100*/  MOV R0, R176 ;  /* 0x000000b000007202 */ /* 0x000fe20000000f00 */
[----:B------:R-:W-:Y:S01]  /*b110*/  IMAD.MOV.U32 R164, RZ, RZ, R177 ;  /* 0x000000ffffa47224 */ /* 0x000fe200078e00b1 */
[C---:B------:R-:W-:Y:S07]  /*b120*/  HMMA.16816.F32 R80, R132.reuse, R150, R80 ;  /* 0x000000968450723c */ /* 0x040fee0000001850 */
[----:B------:R-:W-:Y:S01]  /*b130*/  MOV R151, R181 ;  /* 0x000000b500977202 */ /* 0x000fe20000000f00 */
[-C--:B------:R-:W-:Y:S01]  /*b140*/  HMMA.16816.F32 R84, R132, R152.reuse, R84 ;  /* 0x000000988454723c */ /* 0x080fe20000001854 */
[----:B------:R2:W-:Y:S03]  /*b150*/  MUFU.EX2 R181, R241 ;  /* 0x000000f100b57308 */ /* 0x0005e60000000800 */
[----:B------:R-:W-:Y:S01]  /*b160*/  IMAD.MOV.U32 R150, RZ, RZ, R180 ;  /* 0x000000ffff967224 */ /* 0x000fe200078e00b4 */
[----:B------:R-:W-:Y:S03]  /*b170*/  F2FP.PACK_AB R205, R252, R151 ;  /* 0x00000097fccd723e */ /* 0x000fe600000000ff */
[C---:B------:R-:W-:Y:S03]  /*b180*/  HMMA.16816.F32 R88, R136.reuse, R152, R88 ;  /* 0x000000988858723c */ /* 0x040fe60000001858 */
[----:B------:R-:W4:Y:S01]  /*b190*/  MUFU.EX2 R180, R235 ;  /* 0x000000eb00b47308 */ /* 0x000f220000000800 */
[----:B------:R-:W-:Y:S03]  /*b1a0*/  F2FP.PACK_AB R204, R175, R150 ;  /* 0x00000096afcc723e */ /* 0x000fe600000000ff */
[----:B------:R-:W-:Y:S01]  /*b1b0*/  IMAD.MOV.U32 R153, RZ, RZ, R220 ;  /* 0x000000ffff997224 */ /* 0x000fe200078e00dc */
[-C--:B------:R-:W-:Y:S01]  /*b1c0*/  HMMA.16816.F32 R92, R136, R154.reuse, R92 ;  /* 0x0000009a885c723c */ /* 0x080fe2000000185c */
[----:B------:R-:W-:Y:S07]  /*b1d0*/  LDSM.16.MT88.4 R220, [R228+0x3900] ;  /* 0x00390000e4dc783b */ /* 0x000fee0000004200 */
[C---:B------:R-:W-:Y:S01]  /*b1e0*/  HMMA.16816.F32 R96, R132.reuse, R154, R96 ;  /* 0x0000009a8460723c */ /* 0x040fe20000001860 */
[----:B--2---:R2:W5:Y:S04]  /*b1f0*/  LDL.LU R241, [R1+0x7c] ;  /* 0x00007c0001f17983 */ /* 0x0045680000300800 */
[----:B------:R2:W5:Y:S02]  /*b200*/  LDL.LU R242, [R1+0x78] ;  /* 0x0000780001f27983 */ /* 0x0005640000300800 */
[----:B------:R-:W-:Y:S01]  /*b210*/  MOV R155, R217 ;  /* 0x000000d9009b7202 */ /* 0x000fe20000000f00 */
[-C--:B------:R-:W-:Y:S01]  /*b220*/  HMMA.16816.F32 R100, R132, R156.reuse, R100 ;  /* 0x0000009c8464723c */ /* 0x080fe20000001864 */
[----:B------:R-:W-:Y:S03]  /*b230*/  LDSM.16.MT88.4 R216, [R226+0x3900] ;  /* 0x00390000e2d8783b */ /* 0x000fe60000004200 */
[----:B----4-:R-:W-:Y:S01]  /*b240*/  F2FP.PACK_AB R211, R180, R181 ;  /* 0x000000b5b4d3723e */ /* 0x010fe200000000ff */
[----:B------:R-:W-:Y:S01]  /*b250*/  IMAD.MOV.U32 R154, RZ, RZ, R208 ;  /* 0x000000ffff9a7224 */ /* 0x000fe200078e00d0 */
[----:B------:R-:W-:Y:S02]  /*b260*/  F2FP.PACK_AB R208, R247, R248 ;  /* 0x000000f8f7d0723e */ /* 0x000fe400000000ff */
[C---:B------:R-:W-:Y:S07]  /*b270*/  HMMA.16816.F32 R104, R136.reuse, R156, R104 ;  /* 0x0000009c8868723c */ /* 0x040fee0000001868 */
[----:B------:R-:W-:Y:S01]  /*b280*/  MOV R157, R199 ;  /* 0x000000c7009d7202 */ /* 0x000fe20000000f00 */
[-C--:B------:R-:W-:Y:S04]  /*b290*/  HMMA.16816.F32 R108, R136, R158.reuse, R108 ;  /* 0x0000009e886c723c */ /* 0x080fe8000000186c */
[----:B------:R-:W-:Y:S04]  /*b2a0*/  IMAD.MOV.U32 R156, RZ, RZ, R198 ;  /* 0x000000ffff9c7224 */ /* 0x000fe800078e00c6 */
[C---:B------:R-:W-:Y:S07]  /*b2b0*/  HMMA.16816.F32 R112, R132.reuse, R158, R112 ;  /* 0x0000009e8470723c */ /* 0x040fee0000001870 */
[----:B------:R-:W-:Y:S01]  /*b2c0*/  MOV R158, R2 ;  /* 0x00000002009e7202 */ /* 0x000fe20000000f00 */
[-C--:B-1----:R-:W-:Y:S04]  /*b2d0*/  HMMA.16816.F32 R116, R132, R140.reuse, R116 ;  /* 0x0000008c8474723c */ /* 0x082fe80000001874 */
[----:B------:R-:W-:Y:S01]  /*b2e0*/  FADD.FTZ R2, R243, R160 ;  /* 0x000000a0f3027221 */ /* 0x000fe20000010000 */
[----:B------:R-:W-:Y:S01]  /*b2f0*/  F2FP.PACK_AB R206, R158, R250 ;  /* 0x000000fa9ece723e */ /* 0x000fe200000000ff */
[----:B------:R2:W5:Y:S01]  /*b300*/  LDL.LU R243, [R1+0x74] ;  /* 0x0000740001f37983 */ /* 0x0005620000300800 */
[----:B------:R-:W-:Y:S01]  /*b310*/  MOV R159, R197 ;  /* 0x000000c5009f7202 */ /* 0x000fe20000000f00 */
[C---:B------:R-:W-:Y:S02]  /*b320*/  HMMA.16816.F32 R120, R136.reuse, R140, R120 ;  /* 0x0000008c8878723c */ /* 0x040fe40000001878 */
[----:B------:R2:W5:Y:S02]  /*b330*/  LDL.LU R235, [R1+0x70] ;  /* 0x0000700001eb7983 */ /* 0x0005640000300800 */
[----:B------:R-:W-:Y:S03]  /*b340*/  FADD.FTZ R2, R163, R2 ;  /* 0x00000002a3027221 */ /* 0x000fe60000010000 */
[----:B------:R-:W-:Y:S01]  /*b350*/  FADD.FTZ R140, R165, R161 ;  /* 0x000000a1a58c7221 */ /* 0x000fe20000010000 */
[-C--:B------:R-:W-:Y:S01]  /*b360*/  HMMA.16816.F32 R124, R136, R142.reuse, R124 ;  /* 0x0000008e887c723c */ /* 0x080fe2000000187c */
[----:B------:R-:W1:Y:S03]  /*b370*/  LDSM.16.MT88.4 R160, [R228+0x1900] ;  /* 0x00190000e4a0783b */ /* 0x000e660000004200 */
[----:B------:R-:W-:Y:S01]  /*b380*/  FADD.FTZ R152, R168, R140 ;  /* 0x0000008ca8987221 */ /* 0x000fe20000010000 */
[----:B------:R-:W-:Y:S01]  /*b390*/  MOV R140, R189 ;  /* 0x000000bd008c7202 */ /* 0x000fe20000000f00 */
[----:B------:R-:W-:Y:S01]  /*b3a0*/  IMAD.MOV.U32 R168, RZ, RZ, R179 ;  /* 0x000000ffffa87224 */ /* 0x000fe200078e00b3 */
[----:B------:R-:W-:Y:S01]  /*b3b0*/  MOV R137, R191 ;  /* 0x000000bf00897202 */ /* 0x000fe20000000f00 */
[----:B------:R-:W-:Y:S01]  /*b3c0*/  HMMA.16816.F32 R128, R132, R142, R128 ;  /* 0x0000008e8480723c */ /* 0x000fe20000001880 */
[----:B------:R-:W4:Y:S03]  /*b3d0*/  LDSM.16.MT88.4 R176, [R227+0x1900] ;  /* 0x00190000e3b0783b */ /* 0x000f260000004200 */
[----:B------:R-:W-:Y:S01]  /*b3e0*/  IMAD.MOV.U32 R136, RZ, RZ, R190 ;  /* 0x000000ffff887224 */ /* 0x000fe200078e00be */
[----:B------:R-:W-:Y:S01]  /*b3f0*/  MOV R141, R195 ;  /* 0x000000c3008d7202 */ /* 0x000fe20000000f00 */
[----:B------:R-:W-:Y:S01]  /*b400*/  IMAD.MOV.U32 R138, RZ, RZ, R192 ;  /* 0x000000ffff8a7224 */ /* 0x000fe200078e00c0 */
[----:B------:R-:W-:Y:S01]  /*b410*/  MOV R139, R193 ;  /* 0x000000c1008b7202 */ /* 0x000fe20000000f00 */
[----:B------:R-:W-:Y:S02]  /*b420*/  IMAD.MOV.U32 R143, RZ, RZ, R188 ;  /* 0x000000ffff8f7224 */ /* 0x000fe400078e00bc */
[-C--:B------:R-:W-:Y:S01]  /*b430*/  HMMA.16816.F32 R188, R204, R200.reuse, R4 ;  /* 0x000000c8ccbc723c */ /* 0x080fe20000001804 */
[----:B------:R-:W1:Y:S04]  /*b440*/  LDSM.16.MT88.4 R4, [R227+0x3900] ;  /* 0x00390000e304783b */ /* 0x000e680000004200 */
[----:B------:R-:W-:Y:S02]  /*b450*/  IMAD.MOV.U32 R165, RZ, RZ, R196 ;  /* 0x000000ffffa57224 */ /* 0x000fe400078e00c4 */
[----:B------:R-:W-:Y:S01]  /*b460*/  FADD.FTZ R3, R166, R2 ;  /* 0x00000002a6037221 */ /* 0x000fe20000010000 */
[C---:B------:R-:W-:Y:S04]  /*b470*/  HMMA.16816.F32 R192, R208.reuse, R200, R8 ;  /* 0x000000c8d0c0723c */ /* 0x040fe80000001808 */
[----:B------:R-:W-:Y:S03]  /*b480*/  IMAD.MOV.U32 R2, RZ, RZ, R153 ;  /* 0x000000ffff027224 */ /* 0x000fe600078e0099 */
[----:B------:R-:W-:Y:S01]  /*b490*/  IMAD.MOV.U32 R8, RZ, RZ, R156 ;  /* 0x000000ffff087224 */ /* 0x000fe200078e009c */
[-C--:B------:R-:W-:Y:S04]  /*b4a0*/  HMMA.16816.F32 R196, R208, R202.reuse, R12 ;  /* 0x000000cad0c4723c */ /* 0x080fe8000000180c */
[----:B------:R-:W-:Y:S01]  /*b4b0*/  MOV R9, R157 ;  /* 0x0000009d00097202 */ /* 0x000fe20000000f00 */
[----:B------:R-:W-:Y:S02]  /*b4c0*/  IMAD.MOV.U32 R10, RZ, RZ, R174 ;  /* 0x000000ffff0a7224 */ /* 0x000fe400078e00ae */
[----:B------:R-:W-:Y:S01]  /*b4d0*/  IMAD.MOV.U32 R15, RZ, RZ, R158 ;  /* 0x000000ffff0f7224 */ /* 0x000fe200078e009e */
[C---:B------:R-:W-:Y:S04]  /*b4e0*/  HMMA.16816.F32 R200, R204.reuse, R202, R16 ;  /* 0x000000caccc8723c */ /* 0x040fe80000001810 */
[----:B------:R-:W-:Y:S01]  /*b4f0*/  MOV R14, R175 ;  /* 0x000000af000e7202 */ /* 0x000fe20000000f00 */
[----:B------:R-:W-:Y:S01]  /*b500*/  IMAD.MOV.U32 R13, RZ, RZ, R151 ;  /* 0x000000ffff0d7224 */ /* 0x000fe200078e0097 */
[----:B------:R-:W-:Y:S01]  /*b510*/  MOV R12, R150 ;  /* 0x00000096000c7202 */ /* 0x000fe20000000f00 */
[----:B------:R-:W-:Y:S01]  /*b520*/  IMAD.MOV.U32 R18, RZ, RZ, R164 ;  /* 0x000000ffff127224 */ /* 0x000fe200078e00a4 */
[-C--:B---3--:R-:W-:Y:S04]  /*b530*/  HMMA.16816.F32 R132, R204, R144.reuse, R20 ;  /* 0x00000090cc84723c */ /* 0x088fe80000001814 */
[----:B------:R-:W-:Y:S01]  /*b540*/  MOV R19, R143 ;  /* 0x0000008f00137202 */ /* 0x000fe20000000f00 */
[----:B------:R-:W-:Y:S01]  /*b550*/  IMAD.MOV.U32 R11, RZ, RZ, R154 ;  /* 0x000000ffff0b7224 */ /* 0x000fe200078e009a */
[----:B------:R-:W-:Y:S01]  /*b560*/  MOV R17, R0 ;  /* 0x0000000000117202 */ /* 0x000fe20000000f00 */
[----:B------:R-:W-:Y:S01]  /*b570*/  IMAD.MOV.U32 R22, RZ, RZ, R137 ;  /* 0x000000ffff167224 */ /* 0x000fe200078e0089 */
[----:B------:R-:W-:Y:S01]  /*b580*/  MOV R23, R136 ;  /* 0x0000008800177202 */ /* 0x000fe20000000f00 */
[----:B------:R-:W-:Y:S03]  /*b590*/  IMAD.MOV.U32 R20, RZ, RZ, R139 ;  /* 0x000000ffff147224 */ /* 0x000fe600078e008b */
[----:B------:R-:W-:Y:S01]  /*b5a0*/  MOV R21, R138 ;  /* 0x0000008a00157202 */ /* 0x000fe20000000f00 */
[----:B------:R-:W-:Y:S01]  /*b5b0*/  IMAD.MOV.U32 R16, RZ, RZ, R169 ;  /* 0x000000ffff107224 */ /* 0x000fe200078e00a9 */
[C---:B------:R-:W-:Y:S04]  /*b5c0*/  HMMA.16816.F32 R136, R208.reuse, R144, R24 ;  /* 0x00000090d088723c */ /* 0x040fe80000001818 */
[----:B------:R-:W-:Y:S03]  /*b5d0*/  MOV R0, R155 ;  /* 0x0000009b00007202 */ /* 0x000fe60000000f00 */
[----:B------:R-:W-:Y:S01]  /*b5e0*/  IMAD.MOV.U32 R26, RZ, RZ, R140 ;  /* 0x000000ffff1a7224 */ /* 0x000fe200078e008c */
[----:B------:R-:W-:Y:S01]  /*b5f0*/  MOV R25, R167 ;  /* 0x000000a700197202 */ /* 0x000fe20000000f00 */
[----:B------:R-:W-:Y:S02]  /*b600*/  IMAD.MOV.U32 R24, RZ, RZ, R141 ;  /* 0x000000ffff187224 */ /* 0x000fe400078e008d */
[-C--:B------:R-:W-:Y:S03]  /*b610*/  HMMA.16816.F32 R140, R208, R146.reuse, R28 ;  /* 0x00000092d08c723c */ /* 0x080fe6000000181c */
[----:B------:R-:W-:Y:S04]  /*b620*/  MOV R27, R168 ;  /* 0x000000a8001b7202 */ /* 0x000fe80000000f00 */
        /* <DEDUP_REMOVED lines=8> */
[-C--:B-1----:R-:W-:Y:S03]  /*b6b0*/  HMMA.16816.F32 R148, R204, R160.reuse, R36 ;  /* 0x000000a0cc94723c */ /* 0x082fe60000001824 */
[----:B------:R-:W-:Y:S01]  /*b6c0*/  MOV R34, R171 ;  /* 0x000000ab00227202 */ /* 0x000fe20000000f00 */
[----:B------:R-:W-:Y:S02]  /*b6d0*/  FADD.FTZ R0, R0, R32 ;  /* 0x0000002000007221 */ /* 0x000fe40000010000 */
        /* <DEDUP_REMOVED lines=67> */
[----:B------:R-:W-:Y:S01]  /*bb10*/  FADD.FTZ R0, R180, R0 ;  /* 0x00000000b4007221 */ /* 0x000fe20000010000 */
[----:B------:R-:W-:Y:S01]  /*bb20*/  MOV R186, R183 ;  /* 0x000000b700ba7202 */ /* 0x000fe20000000f00 */
[----:B------:R-:W-:Y:S03]  /*bb30*/  IMAD.MOV.U32 R180, RZ, RZ, R185 ;  /* 0x000000ffffb47224 */ /* 0x000fe600078e00b9 */
[----:B------:R2:W-:Y:S01]  /*bb40*/  STL [R1+0x2c], R0 ;  /* 0x00002c0001007387 */ /* 0x0005e20000100800 */
[----:B------:R-:W-:-:S05]  /*bb50*/  @P0 BRA `(.L_x_3314) ;  /* 0xffffb41000000947 */ /* 0x000fca000383ffff */
.L_x_3313:
[----:B---3--:R-:W-:-:S13]  /*bb60*/  ISETP.LE.AND P0, PT, RZ, UR25, PT ;  /* 0x00000019ff007c0c */ /* 0x008fda000bf03270 */
[----:B------:R-:W-:Y:S05]  /*bb70*/  @!P0 BRA `(.L_x_3315) ;  /* 0x00003ae000008947 */ /* 0x000fea0003800000 */
[----:B------:R-:W3:Y:S01]  /*bb80*/  LDL.64 R12, [R1+0x58] ;  /* 0x00005800010c7983 */ /* 0x000ee20000100a00 */
[----:B------:R-:W-:-:S03]  /*bb90*/  ULDC.64 UR4, c[0x0][0x1e0] ;  /* 0x0000780000047ab9 */ /* 0x000fc60000000a00 */
[----:B------:R-:W4:Y:S04]  /*bba0*/  LDL.64 R6, [R1+0x68] ;  /* 0x0000680001067983 */ /* 0x000f280000100a00 */
[----:B--2---:R-:W2:Y:S04]  /*bbb0*/  LDL.64 R8, [R1+0x48] ;  /* 0x0000480001087983 */ /* 0x004ea80000100a00 */
[----:B------:R-:W2:Y:S01]  /*bbc0*/  LDL.64 R4, [R1+0x50] ;  /* 0x0000500001047983 */ /* 0x000ea20000100a00 */
[----:B------:R-:W-:Y:S01]  /*bbd0*/  UIADD3 UR12, UP0, UR12, 0x80, URZ ;  /* 0x000000800c0c7890 */ /* 0x000fe2000ff1e03f */
[----:B------:R-:W-:Y:S01]  /*bbe0*/  IMAD.MOV.U32 R2, RZ, RZ, R184 ;  /* 0x000000ffff027224 */ /* 0x000fe200078e00b8 */
[----:B------:R-:W-:Y:S01]  /*bbf0*/  USHF.L.U64.HI UR6, UR4, 0x5, UR5 ;  /* 0x0000000504067899 */ /* 0x000fe20008010205 */
[----:B------:R-:W-:Y:S01]  /*bc00*/  MOV R0, R185 ;  /* 0x000000b900007202 */ /* 0x000fe20000000f00 */
[----:B------:R-:W-:Y:S01]  /*bc10*/  USHF.L.U32 UR8, UR4, 0x5, URZ ;  /* 0x0000000504087899 */ /* 0x000fe2000800063f */
[----:B-----5:R-:W-:Y:S01]  /*bc20*/  IMAD.MOV.U32 R186, RZ, RZ, R182 ;  /* 0x000000ffffba7224 */ /* 0x020fe200078e00b6 */
[----:B------:R-:W-:-:S02]  /*bc30*/  UMOV UR7, 0x6 ;  /* 0x0000000600077882 */ /* 0x000fc40000000000 */
[----:B------:R-:W-:Y:S02]  /*bc40*/  ULDC.64 UR4, c[0x0][0x208] ;  /* 0x0000820000047ab9 */ /* 0x000fe40000000a00 */
[----:B------:R-:W-:Y:S02]  /*bc50*/  USHF.L.U64.HI UR7, UR4, UR7, UR5 ;  /* 0x0000000704077299 */ /* 0x000fe40008010205 */
[----:B------:R-:W-:Y:S02]  /*bc60*/  USHF.L.U32 UR11, UR4, 0x6, URZ ;  /* 0x00000006040b7899 */ /* 0x000fe4000800063f */
[----:B------:R-:W-:Y:S01]  /*bc70*/  UIADD3.X UR9, URZ, UR9, URZ, UP0, !UPT ;  /* 0x000000093f097290 */ /* 0x000fe200087fe43f */
[----:B---3--:R-:W-:Y:S02]  /*bc80*/  IADD3 R3, P0, R12, 0x40, RZ ;  /* 0x000000400c037810 */ /* 0x008fe40007f1e0ff */
[----:B----4-:R-:W-:Y:S02]  /*bc90*/  IADD3 R10, P1, R6, 0x40, RZ ;  /* 0x00000040060a7810 */ /* 0x010fe40007f3e0ff */
[----:B--2---:R-:W-:Y:S01]  /*bca0*/  IADD3.X R8, RZ, R9, RZ, P0, !PT ;  /* 0x00000009ff087210 */ /* 0x004fe200007fe4ff */
[----:B------:R1:W-:Y:S02]  /*bcb0*/  STL [R1+0x10], R3 ;  /* 0x0000100301007387 */ /* 0x0003e40000100800 */
[----:B------:R-:W-:-:S02]  /*bcc0*/  IMAD.X R11, RZ, RZ, R5, P1 ;  /* 0x000000ffff0b7224 */ /* 0x000fc400008e0605 */
[----:B------:R-:W-:Y:S01]  /*bcd0*/  IMAD.MOV.U32 R4, RZ, RZ, R6 ;  /* 0x000000ffff047224 */ /* 0x000fe200078e0006 */
[----:B------:R2:W-:Y:S04]  /*bce0*/  STL [R1], R8 ;  /* 0x0000000801007387 */ /* 0x0005e80000100800 */
[----:B------:R2:W-:Y:S04]  /*bcf0*/  STL.64 [R1+0x18], R10 ;  /* 0x0000180a01007387 */ /* 0x0005e80000100a00 */
[----:B------:R2:W-:Y:S01]  /*bd00*/  STL.64 [R1+0x50], R4 ;  /* 0x0000500401007387 */ /* 0x0005e20000100a00 */
[----:B-1----:R-:W-:-:S03]  /*bd10*/  MOV R3, R183 ;  /* 0x000000b700037202 */ /* 0x002fc60000000f00 */
.L_x_3316:
[----:B------:R-:W3:Y:S01]  /*bd20*/  LDL.64 R184, [R1+0x50] ;  /* 0x0000500001b87983 */ /* 0x000ee20000100a00 */
[----:B------:R-:W-:Y:S04]  /*bd30*/  DEPBAR.LE SB0, 0x0 ;  /* 0x000080000000791a */ /* 0x000fe80000000000 */
[----:B------:R-:W-:Y:S01]  /*bd40*/  USHF.R.S32.HI UR5, URZ, 0x1f, UR25 ;  /* 0x0000001f3f057899 */ /* 0x000fe20008011419 */
[----:B------:R-:W4:Y:S01]  /*bd50*/  LDL.64 R220, [R1+0x18] ;  /* 0x0000180001dc7983 */ /* 0x000f220000100a00 */
[----:B------:R-:W-:Y:S01]  /*bd60*/  UIMAD UR4, UR7, UR25, URZ ;  /* 0x00000019070472a4 */ /* 0x000fe2000f8e023f */
[----:B------:R-:W-:Y:S01]  /*bd70*/  MOV R187, UR11 ;  /* 0x0000000b00bb7c02 */ /* 0x000fe20008000f00 */
[----:B------:R-:W-:Y:S02]  /*bd80*/  UISETP.GT.AND UP0, UPT, UR25, URZ, UPT ;  /* 0x0000003f1900728c */ /* 0x000fe4000bf04270 */
[----:B------:R-:W-:Y:S01]  /*bd90*/  UIMAD UR4, UR5, UR11, UR4 ;  /* 0x0000000b050472a4 */ /* 0x000fe2000f8e0204 */
[----:B------:R-:W-:Y:S08]  /*bda0*/  BAR.SYNC.DEFER_BLOCKING 0x0 ;  /* 0x0000000000007b1d */ /* 0x000ff00000010000 */
[----:B------:R-:W-:Y:S08]  /*bdb0*/  LDSM.16.M88.4 R64, [R231+0x8100] ;  /* 0x00810000e740783b */ /* 0x000ff00000000200 */
[----:B------:R-:W1:Y:S08]  /*bdc0*/  LDSM.16.M88.4 R16, [R224+0x4100] ;  /* 0x00410000e010783b */ /* 0x000e700000000200 */
[----:B------:R-:W5:Y:S08]  /*bdd0*/  LDSM.16.M88.4 R60, [R231+0xa100] ;  /* 0x00a10000e73c783b */ /* 0x000f700000000200 */
[----:B------:R-:W2:Y:S08]  /*bde0*/  LDSM.16.M88.4 R32, [R224+0x4900] ;  /* 0x00490000e020783b */ /* 0x000eb00000000200 */
[----:B------:R-:W2:Y:S08]  /*bdf0*/  LDSM.16.M88.4 R48, [R224+0x5100] ;  /* 0x00510000e030783b */ /* 0x000eb00000000200 */
[----:B------:R-:W2:Y:S02]  /*be00*/  LDSM.16.M88.4 R180, [R224+0x5900] ;  /* 0x00590000e0b4783b */ /* 0x000ea40000000200 */
[-C--:B-12---:R-:W-:Y:S06]  /*be10*/  HMMA.16816.F32 R4, R64, R16.reuse, RZ ;  /* 0x000000104004723c */ /* 0x086fec00000018ff */
[----:B------:R-:W-:Y:S02]  /*be20*/  LDSM.16.M88.4 R204, [R233+0x8100] ;  /* 0x00810000e9cc783b */ /* 0x000fe40000000200 */
[C---:B-----5:R-:W-:Y:S06]  /*be30*/  HMMA.16816.F32 R8, R60.reuse, R16, RZ ;  /* 0x000000103c08723c */ /* 0x060fec00000018ff */
[----:B------:R-:W1:Y:S02]  /*be40*/  LDSM.16.M88.4 R208, [R235] ;  /* 0x00000000ebd0783b */ /* 0x000e640000000200 */
[-C--:B------:R-:W-:Y:S06]  /*be50*/  HMMA.16816.F32 R12, R60, R18.reuse, RZ ;  /* 0x000000123c0c723c */ /* 0x080fec00000018ff */
[----:B------:R-:W2:Y:S02]  /*be60*/  LDSM.16.M88.4 R212, [R233+0xa100] ;  /* 0x00a10000e9d4783b */ /* 0x000ea40000000200 */
[C---:B------:R-:W-:Y:S06]  /*be70*/  HMMA.16816.F32 R16, R64.reuse, R18, RZ ;  /* 0x000000124010723c */ /* 0x040fec00000018ff */
[----:B------:R-:W-:Y:S02]  /*be80*/  LDSM.16.M88.4 R216, [R242] ;  /* 0x00000000f2d8783b */ /* 0x000fe40000000200 */
[-C--:B------:R-:W-:Y:S06]  /*be90*/  HMMA.16816.F32 R20, R64, R32.reuse, RZ ;  /* 0x000000204014723c */ /* 0x080fec00000018ff */
[----:B------:R-:W5:Y:S06]  /*bea0*/  LDL.64 R250, [R1+0x48] ;  /* 0x0000480001fa7983 */ /* 0x000f6c0000100a00 */
[----:B------:R-:W5:Y:S01]  /*beb0*/  LDL R249, [R1+0x10] ;  /* 0x0000100001f97983 */ /* 0x000f620000100800 */
[C---:B------:R-:W-:Y:S03]  /*bec0*/  HMMA.16816.F32 R24, R60.reuse, R32, RZ ;  /* 0x000000203c18723c */ /* 0x040fe600000018ff */
[----:B------:R-:W5:Y:S05]  /*bed0*/  LDL R248, [R1] ;  /* 0x0000000001f87983 */ /* 0x000f6a0000100800 */
        /* <DEDUP_REMOVED lines=10> */
[----:B------:R-:W2:Y:S07]  /*bf80*/  LDSM.16.M88.4 R180, [R243] ;  /* 0x00000000f3b4783b */ /* 0x000eae0000000200 */
[-C--:B-1----:R-:W-:Y:S08]  /*bf90*/  HMMA.16816.F32 R4, R204, R208.reuse, R4 ;  /* 0x000000d0cc04723c */ /* 0x082ff00000001804 */
[C---:B--2---:R-:W-:Y:S08]  /*bfa0*/  HMMA.16816.F32 R8, R212.reuse, R208, R8 ;  /* 0x000000d0d408723c */ /* 0x044ff00000001808 */
        /* <DEDUP_REMOVED lines=12> */
[----:B------:R-:W-:Y:S02]  /*c070*/  IADD3 R185, R209, UR4, RZ ;  /* 0x00000004d1b97c10 */ /* 0x000fe4000fffe0ff */
[C---:B------:R-:W-:Y:S02]  /*c080*/  LEA R184, P0, R208.reuse, c[0x0][0x1f8], 0x1 ;  /* 0x00007e00d0b87a11 */ /* 0x040fe400078008ff */
[-C--:B-1----:R-:W-:Y:S04]  /*c090*/  HMMA.16816.F32 R52, R204, R180.reuse, R52 ;  /* 0x000000b4cc34723c */ /* 0x082fe80000001834 */
[----:B------:R-:W-:Y:S01]  /*c0a0*/  LEA.HI.X R185, R208, c[0x0][0x1fc], R185, 0x1, P0 ;  /* 0x00007f00d0b97a11 */ /* 0x000fe200000f0cb9 */
[----:B----4-:R-:W-:Y:S01]  /*c0b0*/  IMAD.WIDE.U32 R208, R187, UR25, R220 ;  /* 0x00000019bbd07c25 */ /* 0x010fe2000f8e00dc */
        /* <DEDUP_REMOVED lines=30> */
[C---:B------:R-:W-:Y:S02]  /*c2a0*/  IADD3.X R181, R209.reuse, UR15, RZ, P0, !PT ;  /* 0x0000000fd1b57c10 */ /* 0x040fe400087fe4ff */
[----:B------:R-:W-:Y:S05]  /*c2b0*/  PLOP3.LUT P0, PT, PT, PT, UP0, 0x80, 0x0 ;  /* 0x000000000000781c */ /* 0x000fea0003f0f008 */
[----:B------:R2:W-:Y:S01]  /*c2c0*/  LDGSTS.E.BYPASS.LTC128B.128 [R245+0x3100], [R210.64], !P4 ;  /* 0x03100000d2f57fae */ /* 0x0005e2000e101d52 */
[----:B-1----:R-:W-:Y:S04]  /*c2d0*/  IADD3 R184, P1, R208, UR10, RZ ;  /* 0x0000000ad0b87c10 */ /* 0x002fe8000ff3e0ff */
[----:B------:R-:W-:Y:S05]  /*c2e0*/  IADD3.X R185, R209, UR14, RZ, P1, !PT ;  /* 0x0000000ed1b97c10 */ /* 0x000fea0008ffe4ff */
[----:B------:R1:W-:Y:S08]  /*c2f0*/  LDGSTS.E.BYPASS.LTC128B.128 [R245+0x1900], [R184.64], !P5 ;  /* 0x01900000b8f57fae */ /* 0x0003f0000e901d52 */
[----:B------:R3:W-:Y:S08]  /*c300*/  LDGSTS.E.BYPASS.LTC128B.128 [R245+0x3900], [R180.64], !P4 ;  /* 0x03900000b4f57fae */ /* 0x0007f0000e101d52 */
[----:B--2---:R-:W-:Y:S08]  /*c310*/  LDSM.16.M88.4 R208, [R232+0x8100] ;  /* 0x00810000e8d0783b */ /* 0x004ff00000000200 */
[----:B------:R-:W2:Y:S08]  /*c320*/  LDSM.16.M88.4 R212, [R230+0x4100] ;  /* 0x00410000e6d4783b */ /* 0x000eb00000000200 */
[----:B------:R-:W4:Y:S08]  /*c330*/  LDSM.16.M88.4 R216, [R232+0xa100] ;  /* 0x00a10000e8d8783b */ /* 0x000f300000000200 */
[----:B---3--:R-:W3:Y:S08]  /*c340*/  LDSM.16.M88.4 R180, [R230+0x4900] ;  /* 0x00490000e6b4783b */ /* 0x008ef00000000200 */
[----:B------:R-:W0:Y:S08]  /*c350*/  LDGDEPBAR ;  /* 0x00000000000079af */ /* 0x000e300000000000 */
[----:B------:R-:W1:Y:S01]  /*c360*/  LDSM.16.M88.4 R204, [R230+0x5100] ;  /* 0x00510000e6cc783b */ /* 0x000e620000000200 */
[-C--:B--2---:R-:W-:Y:S08]  /*c370*/  HMMA.16816.F32 R4, R208, R212.reuse, R4 ;  /* 0x000000d4d004723c */ /* 0x084ff00000001804 */
[C---:B----4-:R-:W-:Y:S08]  /*c380*/  HMMA.16816.F32 R8, R216.reuse, R212, R8 ;  /* 0x000000d4d808723c */ /* 0x050ff00000001808 */
        /* <DEDUP_REMOVED lines=13> */
[-C--:B--2---:R-:W-:Y:S08]  /*c460*/  HMMA.16816.F32 R52, R208, R212.reuse, R52 ;  /* 0x000000d4d034723c */ /* 0x084ff00000001834 */
        /* <DEDUP_REMOVED lines=95> */
[C---:B--2---:R-:W-:Y:S11]  /*ca60*/  HMMA.16816.F32 R8, R216.reuse, R208, R8 ;  /* 0x000000d0d808723c */ /* 0x044ff60000001808 */
[----:B------:R-:W-:Y:S05]  /*ca70*/  @!UPT UIADD3 URZ, URZ, URZ, URZ ;  /* 0x0000003f3f3ff290 */ /* 0x000fea000fffe03f */
[----:B------:R-:W-:Y:S02]  /*ca80*/  FMNMX.FTZ R184, R4, R0, !PT ;  /* 0x0000000004b87209 */ /* 0x000fe40007810000 */
[----:B------:R-:W-:Y:S01]  /*ca90*/  FMNMX.FTZ R185, R6, R2, !PT ;  /* 0x0000000206b97209 */ /* 0x000fe20007810000 */
[-C--:B------:R-:W-:Y:S03]  /*caa0*/  HMMA.16816.F32 R12, R216, R210.reuse, R12 ;  /* 0x000000d2d80c723c */ /* 0x080fe6000000180c */
[----:B------:R-:W-:Y:S02]  /*cab0*/  FMNMX.FTZ R185, R7, R185, !PT ;  /* 0x000000b907b97209 */ /* 0x000fe40007810000 */
[----:B------:R-:W-:Y:S03]  /*cac0*/  FMNMX.FTZ R184, R5, R184, !PT ;  /* 0x000000b805b87209 */ /* 0x000fe60007810000 */
[C---:B------:R-:W-:Y:S01]  /*cad0*/  HMMA.16816.F32 R16, R180.reuse, R210, R16 ;  /* 0x000000d2b410723c */ /* 0x040fe20000001810 */
[----:B------:R-:W2:Y:S01]  /*cae0*/  LDSM.16.M88.4 R208, [R229+0x3800] ;  /* 0x00380000e5d0783b */ /* 0x000ea20000000200 */
[----:B------:R-:W-:Y:S06]  /*caf0*/  DEPBAR.LE SB0, 0x0 ;  /* 0x000080000000791a */ /* 0x000fec0000000000 */
[-C--:B---3--:R-:W-:Y:S01]  /*cb00*/  HMMA.16816.F32 R20, R180, R204.reuse, R20 ;  /* 0x000000ccb414723c */ /* 0x088fe20000001814 */
[----:B------:R-:W-:Y:S04]  /*cb10*/  BAR.SYNC.DEFER_BLOCKING 0x0 ;  /* 0x0000000000007b1d */ /* 0x000fe80000010000 */
[----:B------:R-:W-:Y:S03]  /*cb20*/  FMNMX.FTZ R187, R8, R3, !PT ;  /* 0x0000000308bb7209 */ /* 0x000fe60007810000 */
[C---:B------:R-:W-:Y:S04]  /*cb30*/  HMMA.16816.F32 R24, R216.reuse, R204, R24 ;  /* 0x000000ccd818723c */ /* 0x040fe80000001818 */
[----:B------:R-:W-:Y:S04]  /*cb40*/  FMNMX.FTZ R187, R9, R187, !PT ;  /* 0x000000bb09bb7209 */ /* 0x000fe80007810000 */
[-C--:B------:R-:W-:Y:S04]  /*cb50*/  HMMA.16816.F32 R28, R216, R206.reuse, R28 ;  /* 0x000000ced81c723c */ /* 0x080fe8000000181c */
[----:B------:R-:W-:Y:S02]  /*cb60*/  FMNMX.FTZ R187, R12, R187, !PT ;  /* 0x000000bb0cbb7209 */ /* 0x000fe40007810000 */
[----:B------:R-:W-:Y:S02]  /*cb70*/  FMNMX.FTZ R185, R18, R185, !PT ;  /* 0x000000b912b97209 */ /* 0x000fe40007810000 */
[C---:B------:R-:W-:Y:S01]  /*cb80*/  HMMA.16816.F32 R32, R180.reuse, R206, R32 ;  /* 0x000000ceb420723c */ /* 0x040fe20000001820 */
[----:B------:R-:W3:Y:S03]  /*cb90*/  LDL.64 R206, [R1+0x58] ;  /* 0x0000580001ce7983 */ /* 0x000ee60000100a00 */
        /* <DEDUP_REMOVED lines=9> */
[----:B------:R-:W-:Y:S04]  /*cc30*/  FMNMX.FTZ R184, R20, R184, !PT ;  /* 0x000000b814b87209 */ /* 0x000fe80007810000 */
[C---:B------:R-:W-:Y:S04]  /*cc40*/  HMMA.16816.F32 R48, R180.reuse, R214, R48 ;  /* 0x000000d6b430723c */ /* 0x040fe80000001830 */
[----:B------:R-:W-:Y:S04]  /*cc50*/  FMNMX.FTZ R184, R21, R184, !PT ;  /* 0x000000b815b87209 */ /* 0x000fe80007810000 */
[-C--:B--2---:R-:W-:Y:S04]  /*cc60*/  HMMA.16816.F32 R52, R180, R208.reuse, R52 ;  /* 0x000000d0b434723c */ /* 0x084fe80000001834 */
[----:B------:R-:W-:Y:S04]  /*cc70*/  FMNMX.FTZ R184, R32, R184, !PT ;  /* 0x000000b820b87209 */ /* 0x000fe80007810000 */
[C---:B------:R-:W-:Y:S04]  /*cc80*/  HMMA.16816.F32 R56, R216.reuse, R208, R56 ;  /* 0x000000d0d838723c */ /* 0x040fe80000001838 */
[----:B------:R-:W-:Y:S04]  /*cc90*/  FMNMX.FTZ R184, R33, R184, !PT ;  /* 0x000000b821b87209 */ /* 0x000fe80007810000 */
[-C--:B------:R-:W-:Y:S08]  /*cca0*/  HMMA.16816.F32 R60, R216, R210.reuse, R60 ;  /* 0x000000d2d83c723c */ /* 0x080ff0000000183c */
[----:B------:R-:W-:Y:S07]  /*ccb0*/  HMMA.16816.F32 R64, R180, R210, R64 ;  /* 0x000000d2b440723c */ /* 0x000fee0000001840 */
[----:B------:R-:W-:Y:S02]  /*ccc0*/  FMNMX.FTZ R180, R34, R185, !PT ;  /* 0x000000b922b47209 */ /* 0x000fe40007810000 */
[----:B------:R-:W-:Y:S03]  /*ccd0*/  FMNMX.FTZ R185, R36, R184, !PT ;  /* 0x000000b824b97209 */ /* 0x000fe60007810000 */
        /* <DEDUP_REMOVED lines=32> */
[----:B------:R-:W-:Y:S03]  /*cee0*/  FMNMX.FTZ R182, R14, R182, !PT ;  /* 0x000000b60eb67209 */ /* 0x000fe60007810000 */
[----:B------:R-:W4:Y:S01]  /*cef0*/  SHFL.BFLY PT, R204, R181, 0x2, 0x1f ;  /* 0x0c401f00b5cc7f89 */ /* 0x000f2200000e0000 */
[----:B------:R-:W-:Y:S02]  /*cf00*/  FMNMX.FTZ R182, R15, R182, !PT ;  /* 0x000000b60fb67209 */ /* 0x000fe40007810000 */
[----:B-1----:R-:W-:Y:S02]  /*cf10*/  FMNMX.FTZ R185, R185, R184, !PT ;  /* 0x000000b8b9b97209 */ /* 0x002fe40007810000 */
[----:B------:R-:W-:Y:S03]  /*cf20*/  FMNMX.FTZ R182, R26, R182, !PT ;  /* 0x000000b61ab67209 */ /* 0x000fe60007810000 */
[----:B------:R-:W1:Y:S01]  /*cf30*/  SHFL.BFLY PT, R187, R185, 0x1, 0x1f ;  /* 0x0c201f00b9bb7f89 */ /* 0x000e6200000e0000 */
[----:B------:R-:W-:Y:S04]  /*cf40*/  FMNMX.FTZ R182, R27, R182, !PT ;  /* 0x000000b61bb67209 */ /* 0x000fe80007810000 */
[----:B------:R-:W-:Y:S02]  /*cf50*/  FMNMX.FTZ R182, R30, R182, !PT ;  /* 0x000000b61eb67209 */ /* 0x000fe40007810000 */
[----:B--2---:R-:W-:Y:S02]  /*cf60*/  FMNMX.FTZ R180, R180, R183, !PT ;  /* 0x000000b7b4b47209 */ /* 0x004fe40007810000 */
[----:B------:R-:W-:Y:S03]  /*cf70*/  FMNMX.FTZ R182, R31, R182, !PT ;  /* 0x000000b61fb67209 */ /* 0x000fe60007810000 */
[----:B------:R-:W2:Y:S01]  /*cf80*/  SHFL.BFLY PT, R184, R180, 0x1, 0x1f ;  /* 0x0c201f00b4b87f89 */ /* 0x000ea200000e0000 */
        /* <DEDUP_REMOVED lines=14> */
[----:B------:R-:W-:Y:S01]  /*d070*/  MUFU.EX2 R220, R4 ;  /* 0x0000000400dc7308 */ /* 0x000fe20000000800 */
[----:B------:R-:W-:Y:S02]  /*d080*/  FFMA.FTZ R16, R16, c[0x0][0x2d0], -R210 ;  /* 0x0000b40010107a23 */ /* 0x000fe400000108d2 */
[C---:B------:R-:W-:Y:S02]  /*d090*/  FADD.FTZ R2, -R184.reuse, R2 ;  /* 0x00000002b8027221 */ /* 0x040fe40000010100 */
[----:B------:R-:W-:Y:S01]  /*d0a0*/  FMUL.FTZ R209, R184, c[0x0][0x2d0] ;  /* 0x0000b400b8d17a20 */ /* 0x000fe20000410000 */
[----:B----4-:R-:W-:Y:S01]  /*d0b0*/  FMNMX.FTZ R183, R181, R183, !PT ;  /* 0x000000b7b5b77209 */ /* 0x010fe20007810000 */
[----:B------:R-:W-:Y:S02]  /*d0c0*/  FMUL.FTZ R2, R2, c[0x0][0x2d0] ;  /* 0x0000b40002027a20 */ /* 0x000fe40000410000 */
[--C-:B------:R-:W-:Y:S01]  /*d0d0*/  FFMA.FTZ R6, R6, c[0x0][0x2d0], -R209.reuse ;  /* 0x0000b40006067a23 */ /* 0x100fe200000108d1 */
[----:B------:R1:W2:Y:S01]  /*d0e0*/  MUFU.EX2 R182, R0 ;  /* 0x0000000000b67308 */ /* 0x0002a20000000800 */
[--C-:B------:R-:W-:Y:S02]  /*d0f0*/  FFMA.FTZ R7, R7, c[0x0][0x2d0], -R209.reuse ;  /* 0x0000b40007077a23 */ /* 0x100fe400000108d1 */
[----:B------:R-:W-:Y:S02]  /*d100*/  FMUL.FTZ R208, R183, c[0x0][0x2d0] ;  /* 0x0000b400b7d07a20 */ /* 0x000fe40000410000 */
[----:B------:R-:W-:Y:S02]  /*d110*/  FFMA.FTZ R17, R17, c[0x0][0x2d0], -R210 ;  /* 0x0000b40011117a23 */ /* 0x000fe400000108d2 */
[--C-:B------:R-:W-:Y:S02]  /*d120*/  FFMA.FTZ R8, R8, c[0x0][0x2d0], -R208.reuse ;  /* 0x0000b40008087a23 */ /* 0x100fe400000108d0 */
[----:B------:R-:W-:Y:S01]  /*d130*/  FFMA.FTZ R12, R12, c[0x0][0x2d0], -R208 ;  /* 0x0000b4000c0c7a23 */ /* 0x000fe200000108d0 */
[----:B------:R4:W4:Y:S01]  /*d140*/  MUFU.EX2 R181, R2 ;  /* 0x0000000200b57308 */ /* 0x0009220000000800 */
[--C-:B------:R-:W-:Y:S02]  /*d150*/  FFMA.FTZ R18, R18, c[0x0][0x2d0], -R209.reuse ;  /* 0x0000b40012127a23 */ /* 0x100fe400000108d1 */
[--C-:B------:R-:W-:Y:S02]  /*d160*/  FFMA.FTZ R19, R19, c[0x0][0x2d0], -R209.reuse ;  /* 0x0000b40013137a23 */ /* 0x100fe400000108d1 */
[--C-:B------:R-:W-:Y:S02]  /*d170*/  FFMA.FTZ R32, R32, c[0x0][0x2d0], -R210.reuse ;  /* 0x0000b40020207a23 */ /* 0x100fe400000108d2 */
[----:B------:R-:W-:Y:S02]  /*d180*/  FFMA.FTZ R33, R33, c[0x0][0x2d0], -R210 ;  /* 0x0000b40021217a23 */ /* 0x000fe400000108d2 */
[--C-:B------:R-:W-:Y:S01]  /*d190*/  FFMA.FTZ R34, R34, c[0x0][0x2d0], -R209.reuse ;  /* 0x0000b40022227a23 */ /* 0x100fe200000108d1 */
[----:B------:R-:W-:Y:S01]  /*d1a0*/  MUFU.EX2 R244, R5 ;  /* 0x0000000500f47308 */ /* 0x000fe20000000800 */
[----:B------:R-:W-:Y:S02]  /*d1b0*/  FFMA.FTZ R35, R35, c[0x0][0x2d0], -R209 ;  /* 0x0000b40023237a23 */ /* 0x000fe400000108d1 */
[----:B------:R-:W-:Y:S01]  /*d1c0*/  FFMA.FTZ R25, R25, c[0x0][0x2d0], -R208 ;  /* 0x0000b40019197a23 */ /* 0x000fe200000108d0 */
[----:B-1----:R-:W-:Y:S01]  /*d1d0*/  FMNMX.FTZ R0, R59, R180, !PT ;  /* 0x000000b43b007209 */ /* 0x002fe20007810000 */
[C---:B--2---:R-:W-:Y:S02]  /*d1e0*/  FMUL.FTZ R132, R182.reuse, R132 ;  /* 0x00000084b6847220 */ /* 0x044fe40000410000 */
[----:B------:R-:W-:Y:S01]  /*d1f0*/  FMUL.FTZ R133, R182, R133 ;  /* 0x00000085b6857220 */ /* 0x000fe20000410000 */
[----:B------:R-:W-:Y:S01]  /*d200*/  FMNMX.FTZ R0, R62, R0, !PT ;  /* 0x000000003e007209 */ /* 0x000fe20007810000 */
[C---:B------:R-:W-:Y:S01]  /*d210*/  FMUL.FTZ R144, R182.reuse, R144 ;  /* 0x00000090b6907220 */ /* 0x040fe20000410000 */
[----:B------:R-:W-:Y:S01]  /*d220*/  MUFU.EX2 R252, R6 ;  /* 0x0000000600fc7308 */ /* 0x000fe20000000800 */
[C---:B------:R-:W-:Y:S01]  /*d230*/  FMUL.FTZ R145, R182.reuse, R145 ;  /* 0x00000091b6917220 */ /* 0x040fe20000410000 */
[----:B------:R-:W-:Y:S01]  /*d240*/  FMNMX.FTZ R0, R63, R0, !PT ;  /* 0x000000003f007209 */ /* 0x000fe20007810000 */
[----:B------:R-:W-:Y:S02]  /*d250*/  FMUL.FTZ R148, R182, R148 ;  /* 0x00000094b6947220 */ /* 0x000fe40000410000 */
[----:B----4-:R-:W-:Y:S02]  /*d260*/  FADD.FTZ R2, -R183, R3 ;  /* 0x00000003b7027221 */ /* 0x010fe40000010100 */
[----:B------:R-:W1:Y:S01]  /*d270*/  SHFL.BFLY PT, R3, R0, 0x2, 0x1f ;  /* 0x0c401f0000037f89 */ /* 0x000e6200000e0000 */
[C---:B------:R-:W-:Y:S02]  /*d280*/  FMUL.FTZ R134, R181.reuse, R134 ;  /* 0x00000086b5867220 */ /* 0x040fe40000410000 */
[----:B------:R-:W-:Y:S01]  /*d290*/  MUFU.EX2 R247, R7 ;  /* 0x0000000700f77308 */ /* 0x000fe20000000800 */
[----:B------:R-:W-:Y:S02]  /*d2a0*/  FMUL.FTZ R2, R2, c[0x0][0x2d0] ;  /* 0x0000b40002027a20 */ /* 0x000fe40000410000 */
        /* <DEDUP_REMOVED lines=8> */
[----:B------:R-:W-:Y:S02]  /*d330*/  FMUL.FTZ R161, R182, R161 ;  /* 0x000000a1b6a17220 */ /* 0x000fe40000410000 */
[C---:B------:R-:W-:Y:S01]  /*d340*/  FMUL.FTZ R162, R181.reuse, R162 ;  /* 0x000000a2b5a27220 */ /* 0x040fe20000410000 */
[----:B------:R4:W4:Y:S01]  /*d350*/  MUFU.EX2 R180, R2 ;  /* 0x0000000200b47308 */ /* 0x0009220000000800 */
[----:B-1----:R-:W-:Y:S01]  /*d360*/  FMNMX.FTZ R0, R0, R3, !PT ;  /* 0x0000000300007209 */ /* 0x002fe20007810000 */
[----:B------:R-:W-:Y:S01]  /*d370*/  FMUL.FTZ R163, R181, R163 ;  /* 0x000000a3b5a37220 */ /* 0x000fe20000410000 */
[----:B-----5:R-:W-:Y:S01]  /*d380*/  @P0 IADD3 R3, P2, R249, UR4, RZ ;  /* 0x00000004f9030c10 */ /* 0x020fe2000ff5e0ff */
[C---:B------:R-:W-:Y:S02]  /*d390*/  FMUL.FTZ R164, R182.reuse, R164 ;  /* 0x000000a4b6a47220 */ /* 0x040fe40000410000 */
[C---:B------:R-:W-:Y:S02]  /*d3a0*/  FMUL.FTZ R165, R182.reuse, R165 ;  /* 0x000000a5b6a57220 */ /* 0x040fe40000410000 */
[C---:B------:R-:W-:Y:S02]  /*d3b0*/  FMUL.FTZ R166, R181.reuse, R166 ;  /* 0x000000a6b5a67220 */ /* 0x040fe40000410000 */
[----:B------:R-:W-:Y:S01]  /*d3c0*/  MUFU.EX2 R187, R12 ;  /* 0x0000000c00bb7308 */ /* 0x000fe20000000800 */
[C---:B------:R-:W-:Y:S02]  /*d3d0*/  FMUL.FTZ R167, R181.reuse, R167 ;  /* 0x000000a7b5a77220 */ /* 0x040fe40000410000 */
[----:B------:R-:W-:Y:S01]  /*d3e0*/  FMUL.FTZ R176, R182, R176 ;  /* 0x000000b0b6b07220 */ /* 0x000fe20000410000 */
[----:B--2---:R-:W-:Y:S01]  /*d3f0*/  @P0 IADD3.X R16, R248, UR13, RZ, P2, !PT ;  /* 0x0000000df8100c10 */ /* 0x004fe200097fe4ff */
[C---:B------:R-:W-:Y:S02]  /*d400*/  FMUL.FTZ R177, R182.reuse, R177 ;  /* 0x000000b1b6b17220 */ /* 0x040fe40000410000 */
[C---:B------:R-:W-:Y:S02]  /*d410*/  FMUL.FTZ R178, R181.reuse, R178 ;  /* 0x000000b2b5b27220 */ /* 0x040fe40000410000 */
[----:B------:R-:W-:Y:S01]  /*d420*/  FMUL.FTZ R179, R181, R179 ;  /* 0x000000b3b5b37220 */ /* 0x000fe20000410000 */
[----:B------:R1:W-:Y:S01]  /*d430*/  MUFU.EX2 R222, R17 ;  /* 0x0000001100de7308 */ /* 0x0003e20000000800 */
[C---:B------:R-:W-:Y:S02]  /*d440*/  FMUL.FTZ R68, R182.reuse, R68 ;  /* 0x00000044b6447220 */ /* 0x040fe40000410000 */
[----:B------:R-:W-:Y:S01]  /*d450*/  FMUL.FTZ R69, R182, R69 ;  /* 0x00000045b6457220 */ /* 0x000fe20000410000 */
[----:B----4-:R-:W2:Y:S01]  /*d460*/  SHFL.BFLY PT, R2, R0, 0x1, 0x1f ;  /* 0x0c201f0000027f89 */ /* 0x010ea200000e0000 */
        /* <DEDUP_REMOVED lines=11> */
[----:B------:R-:W-:Y:S01]  /*d520*/  FMUL.FTZ R169, R180, R169 ;  /* 0x000000a9b4a97220 */ /* 0x000fe20000410000 */
[----:B---3--:R-:W-:Y:S01]  /*d530*/  @P0 IADD3 R4, P1, R206, UR4, RZ ;  /* 0x00000004ce040c10 */ /* 0x008fe2000ff3e0ff */
[----:B-1----:R-:W-:Y:S01]  /*d540*/  FMUL.FTZ R17, R182, R201 ;  /* 0x000000c9b6117220 */ /* 0x002fe20000410000 */
[----:B--2---:R-:W-:Y:S01]  /*d550*/  FMNMX.FTZ R2, R0, R2, !PT ;  /* 0x0000000200027209 */ /* 0x004fe20007810000 */
[C---:B------:R-:W-:Y:S01]  /*d560*/  FMUL.FTZ R172, R180.reuse, R172 ;  /* 0x000000acb4ac7220 */ /* 0x040fe20000410000 */
[----:B------:R-:W-:Y:S01]  /*d570*/  @P0 IADD3.X R5, R251, UR13, RZ, P1, !PT ;  /* 0x0000000dfb050c10 */ /* 0x000fe20008ffe4ff */
[----:B------:R-:W-:Y:S01]  /*d580*/  FMUL.FTZ R173, R180, R173 ;  /* 0x000000adb4ad7220 */ /* 0x000fe20000410000 */
[----:B------:R1:W-:Y:S01]  /*d590*/  MUFU.EX2 R251, R8 ;  /* 0x0000000800fb7308 */ /* 0x0003e20000000800 */
[----:B------:R-:W-:Y:S01]  /*d5a0*/  @P0 LEA R6, P3, R4, c[0x0][0x1c8], 0x1 ;  /* 0x0000720004060a11 */ /* 0x000fe200078608ff */
[----:B------:R-:W-:Y:S02]  /*d5b0*/  FADD.FTZ R0, -R2, R186 ;  /* 0x000000ba02007221 */ /* 0x000fe40000010100 */
[----:B----4-:R-:W-:Y:S01]  /*d5c0*/  FMUL.FTZ R18, R181, R202 ;  /* 0x000000cab5127220 */ /* 0x010fe20000410000 */
[----:B------:R-:W-:Y:S01]  /*d5d0*/  @P0 LEA.HI.X R7, R4, c[0x0][0x1cc], R5, 0x1, P3 ;  /* 0x0000730004070a11 */ /* 0x000fe200018f0c05 */
[----:B------:R-:W-:Y:S01]  /*d5e0*/  FFMA.FTZ R5, R9, c[0x0][0x2d0], -R208 ;  /* 0x0000b40009057a23 */ /* 0x000fe200000108d0 */
[----:B------:R-:W-:Y:S01]  /*d5f0*/  @P0 IADD3 R4, P2, R6, UR8, RZ ;  /* 0x0000000806040c10 */ /* 0x000fe2000ff5e0ff */
[----:B------:R-:W-:Y:S02]  /*d600*/  FMUL.FTZ R0, R0, c[0x0][0x2d0] ;  /* 0x0000b40000007a20 */ /* 0x000fe40000410000 */
[----:B------:R2:W3:Y:S01]  /*d610*/  MUFU.EX2 R215, R5 ;  /* 0x0000000500d77308 */ /* 0x0004e20000000800 */
[----:B------:R4:W-:Y:S01]  /*d620*/  @P0 LDGSTS.E.BYPASS.LTC128B.128 [R245+0x4100], [R6.64], !P5 ;  /* 0x0410000006f50fae */ /* 0x0009e2000e901d52 */
[C---:B-----5:R-:W-:Y:S01]  /*d630*/  FMUL.FTZ R19, R181.reuse, R203 ;  /* 0x000000cbb5137220 */ /* 0x060fe20000410000 */
[----:B------:R-:W-:Y:S01]  /*d640*/  MOV R203, R246 ;  /* 0x000000f600cb7202 */ /* 0x000fe20000000f00 */
[C---:B------:R-:W-:Y:S02]  /*d650*/  FMUL.FTZ R70, R181.reuse, R70 ;  /* 0x00000046b5467220 */ /* 0x040fe40000410000 */
[----:B------:R-:W-:Y:S02]  /*d660*/  FMUL.FTZ R71, R181, R71 ;  /* 0x00000047b5477220 */ /* 0x000fe40000410000 */
[C---:B------:R-:W-:Y:S02]  /*d670*/  FMUL.FTZ R72, R180.reuse, R72 ;  /* 0x00000048b4487220 */ /* 0x040fe40000410000 */
[----:B------:R-:W5:Y:S01]  /*d680*/  MUFU.EX2 R0, R0 ;  /* 0x0000000000007308 */ /* 0x000f620000000800 */
[C---:B------:R-:W-:Y:S02]  /*d690*/  FMUL.FTZ R73, R180.reuse, R73 ;  /* 0x00000049b4497220 */ /* 0x040fe40000410000 */
[C---:B------:R-:W-:Y:S01]  /*d6a0*/  FMUL.FTZ R76, R180.reuse, R76 ;  /* 0x0000004cb44c7220 */ /* 0x040fe20000410000 */
[C---:B-1----:R-:W-:Y:S01]  /*d6b0*/  @P0 LEA R8, P1, R3.reuse, c[0x0][0x1c8], 0x1 ;  /* 0x0000720003080a11 */ /* 0x042fe200078208ff */
[----:B------:R-:W-:Y:S02]  /*d6c0*/  FMUL.FTZ R77, R180, R77 ;  /* 0x0000004db44d7220 */ /* 0x000fe40000410000 */
[C---:B------:R-:W-:Y:S01]  /*d6d0*/  FMUL.FTZ R80, R182.reuse, R80 ;  /* 0x00000050b6507220 */ /* 0x040fe20000410000 */
[----:B------:R-:W-:Y:S01]  /*d6e0*/  @P0 LEA.HI.X R9, R3, c[0x0][0x1cc], R16, 0x1, P1 ;  /* 0x0000730003090a11 */ /* 0x000fe200008f0c10 */
[--C-:B------:R-:W-:Y:S01]  /*d6f0*/  FFMA.FTZ R3, R13, c[0x0][0x2d0], -R208.reuse ;  /* 0x0000b4000d037a23 */ /* 0x100fe200000108d0 */
[----:B------:R-:W-:Y:S01]  /*d700*/  MUFU.EX2 R217, R33 ;  /* 0x0000002100d97308 */ /* 0x000fe20000000800 */
[C---:B------:R-:W-:Y:S02]  /*d710*/  FMUL.FTZ R16, R182.reuse, R200 ;  /* 0x000000c8b6107220 */ /* 0x040fe40000410000 */
[----:B------:R1:W-:Y:S01]  /*d720*/  @P0 LDGSTS.E.BYPASS.LTC128B.128 [R245+0x6100], [R8.64], !P4 ;  /* 0x0610000008f50fae */ /* 0x0003e2000e101d52 */
[----:B--2---:R-:W-:Y:S01]  /*d730*/  @P0 IADD3.X R5, R7, UR6, RZ, P2, !PT ;  /* 0x0000000607050c10 */ /* 0x004fe200097fe4ff */
[----:B------:R-:W-:Y:S01]  /*d740*/  FMUL.FTZ R81, R182, R81 ;  /* 0x00000051b6517220 */ /* 0x000fe20000410000 */
[----:B---3--:R-:W-:Y:S01]  /*d750*/  MOV R202, R215 ;  /* 0x000000d700ca7202 */ /* 0x008fe20000000f00 */
[C---:B------:R-:W-:Y:S01]  /*d760*/  FMUL.FTZ R82, R181.reuse, R82 ;  /* 0x00000052b5527220 */ /* 0x040fe20000410000 */
[----:B----4-:R-:W-:Y:S01]  /*d770*/  @P0 IADD3 R6, P1, R4, UR8, RZ ;  /* 0x0000000804060c10 */ /* 0x010fe2000ff3e0ff */
[----:B------:R-:W-:Y:S01]  /*d780*/  FMUL.FTZ R83, R181, R83 ;  /* 0x00000053b5537220 */ /* 0x000fe20000410000 */
[----:B------:R2:W-:Y:S01]  /*d790*/  MUFU.EX2 R186, R3 ;  /* 0x0000000300ba7308 */ /* 0x0005e20000000800 */
[----:B------:R3:W-:Y:S01]  /*d7a0*/  @P0 LDGSTS.E.BYPASS.LTC128B.128 [R245+0x4900], [R4.64], !P5 ;  /* 0x0490000004f50fae */ /* 0x0007e2000e901d52 */
[C---:B------:R-:W-:Y:S01]  /*d7b0*/  @P0 IADD3.X R7, R5.reuse, UR6, RZ, P1, !PT ;  /* 0x0000000605070c10 */ /* 0x040fe20008ffe4ff */
[----:B------:R-:W-:Y:S01]  /*d7c0*/  FMUL.FTZ R84, R182, R84 ;  /* 0x00000054b6547220 */ /* 0x000fe20000410000 */
[----:B------:R-:W-:Y:S01]  /*d7d0*/  @P0 IADD3 R12, P1, R4, UR12, RZ ;  /* 0x0000000c040c0c10 */ /* 0x000fe2000ff3e0ff */
[C---:B-----5:R-:W-:Y:S02]  /*d7e0*/  FMUL.FTZ R138, R0.reuse, R138 ;  /* 0x0000008a008a7220 */ /* 0x060fe40000410000 */
[C---:B------:R-:W-:Y:S01]  /*d7f0*/  FMUL.FTZ R139, R0.reuse, R139 ;  /* 0x0000008b008b7220 */ /* 0x040fe20000410000 */
[----:B------:R-:W-:Y:S01]  /*d800*/  @P0 IADD3.X R13, R5, UR9, RZ, P1, !PT ;  /* 0x00000009050d0c10 */ /* 0x000fe20008ffe4ff */
[----:B------:R3:W-:Y:S01]  /*d810*/  @P0 LDGSTS.E.BYPASS.LTC128B.128 [R245+0x6900], [R4.64+0x80], !P4 ;  /* 0x0690008004f50fae */ /* 0x0007e2000e101d52 */
[C---:B------:R-:W-:Y:S01]  /*d820*/  FMUL.FTZ R142, R0.reuse, R142 ;  /* 0x0000008e008e7220 */ /* 0x040fe20000410000 */
[----:B------:R-:W-:Y:S01]  /*d830*/  MUFU.EX2 R200, R34 ;  /* 0x0000002200c87308 */ /* 0x000fe20000000800 */
[C---:B------:R-:W-:Y:S02]  /*d840*/  FMUL.FTZ R143, R0.reuse, R143 ;  /* 0x0000008f008f7220 */ /* 0x040fe40000410000 */
[C---:B------:R-:W-:Y:S02]  /*d850*/  FMUL.FTZ R154, R0.reuse, R154 ;  /* 0x0000009a009a7220 */ /* 0x040fe40000410000 */
[C---:B------:R-:W-:Y:S01]  /*d860*/  FMUL.FTZ R155, R0.reuse, R155 ;  /* 0x0000009b009b7220 */ /* 0x040fe20000410000 */
[----:B------:R4:W-:Y:S01]  /*d870*/  @P0 LDGSTS.E.BYPASS.LTC128B.128 [R245+0x5100], [R6.64], !P5 ;  /* 0x0510000006f50fae */ /* 0x0009e2000e901d52 */
[----:B------:R-:W-:Y:S01]  /*d880*/  FMUL.FTZ R158, R0, R158 ;  /* 0x0000009e009e7220 */ /* 0x000fe20000410000 */
[----:B-1----:R-:W-:Y:S01]  /*d890*/  @P0 IADD3 R8, P2, R6, UR8, RZ ;  /* 0x0000000806080c10 */ /* 0x002fe2000ff5e0ff */
[C---:B------:R-:W-:Y:S01]  /*d8a0*/  FMUL.FTZ R159, R0.reuse, R159 ;  /* 0x0000009f009f7220 */ /* 0x040fe20000410000 */
[----:B------:R-:W-:Y:S01]  /*d8b0*/  MUFU.EX2 R218, R35 ;  /* 0x0000002300da7308 */ /* 0x000fe20000000800 */
[----:B------:R-:W-:Y:S01]  /*d8c0*/  FMUL.FTZ R170, R0, R170 ;  /* 0x000000aa00aa7220 */ /* 0x000fe20000410000 */
[----:B------:R-:W-:Y:S02]  /*d8d0*/  @P0 IADD3.X R9, R7, UR6, RZ, P2, !PT ;  /* 0x0000000607090c10 */ /* 0x000fe400097fe4ff */
[----:B------:R1:W-:Y:S01]  /*d8e0*/  @P0 LDGSTS.E.BYPASS.LTC128B.128 [R245+0x7100], [R12.64], !P4 ;  /* 0x071000000cf50fae */ /* 0x0003e2000e101d52 */
[----:B--2---:R-:W-:Y:S02]  /*d8f0*/  FMUL.FTZ R3, R2, c[0x0][0x2d0] ;  /* 0x0000b40002037a20 */ /* 0x004fe40000410000 */
[----:B------:R-:W-:Y:S02]  /*d900*/  FMUL.FTZ R171, R0, R171 ;  /* 0x000000ab00ab7220 */ /* 0x000fe40000410000 */
[--C-:B------:R-:W-:Y:S02]  /*d910*/  FFMA.FTZ R14, R14, c[0x0][0x2d0], -R3.reuse ;  /* 0x0000b4000e0e7a23 */ /* 0x100fe40000010803 */
[--C-:B------:R-:W-:Y:S01]  /*d920*/  FFMA.FTZ R15, R15, c[0x0][0x2d0], -R3.reuse ;  /* 0x0000b4000f0f7a23 */ /* 0x100fe20000010803 */
[----:B------:R2:W-:Y:S01]  /*d930*/  @P0 LDGSTS.E.BYPASS.LTC128B.128 [R245+0x5900], [R8.64], !P5 ;  /* 0x0590000008f50fae */ /* 0x0005e2000e901d52 */
[----:B------:R5:W-:Y:S01]  /*d940*/  MUFU.EX2 R213, R14 ;  /* 0x0000000e00d57308 */ /* 0x000be20000000800 */
[--C-:B------:R-:W-:Y:S01]  /*d950*/  FFMA.FTZ R10, R10, c[0x0][0x2d0], -R3.reuse ;  /* 0x0000b4000a0a7a23 */ /* 0x100fe20000010803 */
[----:B---3--:R-:W-:Y:S01]  /*d960*/  @P0 IADD3 R4, P1, R6, UR12, RZ ;  /* 0x0000000c06040c10 */ /* 0x008fe2000ff3e0ff */
[--C-:B------:R-:W-:Y:S02]  /*d970*/  FFMA.FTZ R11, R11, c[0x0][0x2d0], -R3.reuse ;  /* 0x0000b4000b0b7a23 */ /* 0x100fe40000010803 */
[C---:B------:R-:W-:Y:S01]  /*d980*/  FMUL.FTZ R174, R0.reuse, R174 ;  /* 0x000000ae00ae7220 */ /* 0x040fe20000410000 */
[----:B------:R-:W-:Y:S01]  /*d990*/  @P0 IADD3.X R5, R7, UR9, RZ, P1, !PT ;  /* 0x0000000907050c10 */ /* 0x000fe20008ffe4ff */
[C---:B------:R-:W-:Y:S02]  /*d9a0*/  FMUL.FTZ R175, R0.reuse, R175 ;  /* 0x000000af00af7220 */ /* 0x040fe40000410000 */
[----:B------:R-:W-:Y:S01]  /*d9b0*/  FMUL.FTZ R74, R0, R74 ;  /* 0x0000004a004a7220 */ /* 0x000fe20000410000 */
[----:B------:R3:W-:Y:S01]  /*d9c0*/  MUFU.EX2 R214, R15 ;  /* 0x0000000f00d67308 */ /* 0x0007e20000000800 */
[----:B------:R3:W-:Y:S01]  /*d9d0*/  @P0 LDGSTS.E.BYPASS.LTC128B.128 [R245+0x7900], [R4.64], !P4 ;  /* 0x0790000004f50fae */ /* 0x0007e2000e101d52 */
[C---:B----4-:R-:W-:Y:S01]  /*d9e0*/  FMUL.FTZ R6, R181.reuse, R190 ;  /* 0x000000beb5067220 */ /* 0x050fe20000410000 */
[----:B------:R-:W-:Y:S01]  /*d9f0*/  F2FP.PACK_AB R190, R222, R246 ;  /* 0x000000f6debe723e */ /* 0x000fe200000000ff */
[----:B------:R-:W-:Y:S01]  /*da00*/  FMUL.FTZ R7, R181, R191 ;  /* 0x000000bfb5077220 */ /* 0x000fe20000410000 */
[----:B------:R-:W-:Y:S01]  /*da10*/  F2FP.PACK_AB R191, R221, R223 ;  /* 0x000000dfddbf723e */ /* 0x000fe200000000ff */
[----:B------:R-:W-:Y:S02]  /*da20*/  FMUL.FTZ R75, R0, R75 ;  /* 0x0000004b004b7220 */ /* 0x000fe40000410000 */
[C---:B-1----:R-:W-:Y:S01]  /*da30*/  FMUL.FTZ R12, R180.reuse, R196 ;  /* 0x000000c4b40c7220 */ /* 0x042fe20000410000 */
[----:B------:R-:W1:Y:S01]  /*da40*/  LDSM.16.MT88.4 R204, [R225+0x100] ;  /* 0x00010000e1cc783b */ /* 0x000e620000004200 */
[----:B------:R-:W-:Y:S01]  /*da50*/  MUFU.EX2 R211, R10 ;  /* 0x0000000a00d37308 */ /* 0x000fe20000000800 */
[----:B------:R-:W-:Y:S02]  /*da60*/  FMUL.FTZ R13, R180, R197 ;  /* 0x000000c5b40d7220 */ /* 0x000fe40000410000 */
[C---:B------:R-:W-:Y:S02]  /*da70*/  FMUL.FTZ R78, R0.reuse, R78 ;  /* 0x0000004e004e7220 */ /* 0x040fe40000410000 */
[----:B-----5:R-:W-:Y:S02]  /*da80*/  FMUL.FTZ R14, R0, R198 ;  /* 0x000000c6000e7220 */ /* 0x020fe40000410000 */
[C---:B--2---:R-:W-:Y:S01]  /*da90*/  FMUL.FTZ R8, R180.reuse, R192 ;  /* 0x000000c0b4087220 */ /* 0x044fe20000410000 */
[----:B------:R-:W-:Y:S01]  /*daa0*/  F2FP.PACK_AB R192, R215, R251 ;  /* 0x000000fbd7c0723e */ /* 0x000fe200000000ff */
[----:B------:R-:W-:Y:S01]  /*dab0*/  FMUL.FTZ R9, R180, R193 ;  /* 0x000000c1b4097220 */ /* 0x000fe20000410000 */
[----:B------:R-:W2:Y:S01]  /*dac0*/  MUFU.EX2 R212, R11 ;  /* 0x0000000b00d47308 */ /* 0x000ea20000000800 */
[----:B------:R-:W-:Y:S01]  /*dad0*/  FMUL.FTZ R79, R0, R79 ;  /* 0x0000004f004f7220 */ /* 0x000fe20000410000 */
[----:B------:R-:W0:Y:S01]  /*dae0*/  LDGDEPBAR ;  /* 0x00000000000079af */ /* 0x000e220000000000 */
[----:B------:R-:W-:Y:S02]  /*daf0*/  FMUL.FTZ R85, R182, R85 ;  /* 0x00000055b6557220 */ /* 0x000fe40000410000 */
[----:B---3--:R-:W-:Y:S02]  /*db00*/  FMUL.FTZ R15, R0, R199 ;  /* 0x000000c7000f7220 */ /* 0x008fe40000410000 */
[C---:B------:R-:W-:Y:S02]  /*db10*/  FMUL.FTZ R86, R181.reuse, R86 ;  /* 0x00000056b5567220 */ /* 0x040fe40000410000 */
[C---:B------:R-:W-:Y:S01]  /*db20*/  FMUL.FTZ R4, R182.reuse, R188 ;  /* 0x000000bcb6047220 */ /* 0x040fe20000410000 */
[----:B------:R-:W3:Y:S01]  /*db30*/  LDSM.16.MT88.4 R196, [R226+0x100] ;  /* 0x00010000e2c4783b */ /* 0x000ee20000004200 */
[----:B------:R-:W-:Y:S01]  /*db40*/  FMUL.FTZ R5, R182, R189 ;  /* 0x000000bdb6057220 */ /* 0x000fe20000410000 */
[----:B------:R-:W-:Y:S01]  /*db50*/  F2FP.PACK_AB R188, R244, R220 ;  /* 0x000000dcf4bc723e */ /* 0x000fe200000000ff */
[----:B------:R-:W-:Y:S01]  /*db60*/  FMUL.FTZ R87, R181, R87 ;  /* 0x00000057b5577220 */ /* 0x000fe20000410000 */
[----:B------:R-:W-:Y:S01]  /*db70*/  F2FP.PACK_AB R189, R247, R252 ;  /* 0x000000fcf7bd723e */ /* 0x000fe200000000ff */
[--C-:B------:R-:W-:Y:S02]  /*db80*/  FFMA.FTZ R28, R28, c[0x0][0x2d0], -R208.reuse ;  /* 0x0000b4001c1c7a23 */ /* 0x100fe400000108d0 */
[--C-:B------:R-:W-:Y:S02]  /*db90*/  FFMA.FTZ R29, R29, c[0x0][0x2d0], -R208.reuse ;  /* 0x0000b4001d1d7a23 */ /* 0x100fe400000108d0 */
[--C-:B------:R-:W-:Y:S01]  /*dba0*/  FFMA.FTZ R30, R30, c[0x0][0x2d0], -R3.reuse ;  /* 0x0000b4001e1e7a23 */ /* 0x100fe20000010803 */
[----:B------:R-:W-:Y:S01]  /*dbb0*/  MUFU.EX2 R216, R28 ;  /* 0x0000001c00d87308 */ /* 0x000fe20000000800 */
[----:B------:R-:W-:Y:S02]  /*dbc0*/  FFMA.FTZ R31, R31, c[0x0][0x2d0], -R3 ;  /* 0x0000b4001f1f7a23 */ /* 0x000fe40000010803 */
[--C-:B------:R-:W-:Y:S01]  /*dbd0*/  FFMA.FTZ R38, R38, c[0x0][0x2d0], -R209.reuse ;  /* 0x0000b40026267a23 */ /* 0x100fe200000108d1 */
[----:B--2---:R-:W-:Y:S01]  /*dbe0*/  F2FP.PACK_AB R193, R212, R211 ;  /* 0x000000d3d4c1723e */ /* 0x004fe200000000ff */
[--C-:B------:R-:W-:Y:S02]  /*dbf0*/  FFMA.FTZ R39, R39, c[0x0][0x2d0], -R209.reuse ;  /* 0x0000b40027277a23 */ /* 0x100fe400000108d1 */
[----:B------:R-:W-:Y:S01]  /*dc00*/  FFMA.FTZ R51, R51, c[0x0][0x2d0], -R209 ;  /* 0x0000b40033337a23 */ /* 0x000fe200000108d1 */
[-C--:B-1----:R-:W-:Y:S05]  /*dc10*/  HMMA.16816.F32 R4, R188, R204.reuse, R4 ;  /* 0x000000ccbc04723c */ /* 0x082fea0000001804 */
[----:B------:R-:W-:Y:S01]  /*dc20*/  FMUL.FTZ R10, R0, R194 ;  /* 0x000000c2000a7220 */ /* 0x000fe20000410000 */
[----:B------:R-:W-:Y:S01]  /*dc30*/  F2FP.PACK_AB R194, R186, R187 ;  /* 0x000000bbbac2723e */ /* 0x000fe200000000ff */
[----:B------:R-:W-:Y:S01]  /*dc40*/  FMUL.FTZ R11, R0, R195 ;  /* 0x000000c3000b7220 */ /* 0x000fe20000410000 */
[----:B------:R-:W-:Y:S01]  /*dc50*/  F2FP.PACK_AB R195, R214, R213 ;  /* 0x000000d5d6c3723e */ /* 0x000fe200000000ff */
[----:B------:R-:W-:Y:S03]  /*dc60*/  FFMA.FTZ R40, R40, c[0x0][0x2d0], -R208 ;  /* 0x0000b40028287a23 */ /* 0x000fe600000108d0 */
[--C-:B------:R-:W-:Y:S01]  /*dc70*/  FFMA.FTZ R42, R42, c[0x0][0x2d0], -R3.reuse ;  /* 0x0000b4002a2a7a23 */ /* 0x100fe20000010803 */
[----:B------:R-:W-:Y:S01]  /*dc80*/  MUFU.EX2 R215, R40 ;  /* 0x0000002800d77308 */ /* 0x000fe20000000800 */
[--C-:B------:R-:W-:Y:S01]  /*dc90*/  FFMA.FTZ R43, R43, c[0x0][0x2d0], -R3.reuse ;  /* 0x0000b4002b2b7a23 */ /* 0x100fe20000010803 */
[C---:B------:R-:W-:Y:S04]  /*dca0*/  HMMA.16816.F32 R8, R192.reuse, R204, R8 ;  /* 0x000000ccc008723c */ /* 0x040fe80000001808 */
[C---:B------:R-:W-:Y:S02]  /*dcb0*/  FMUL.FTZ R88, R180.reuse, R88 ;  /* 0x00000058b4587220 */ /* 0x040fe40000410000 */
[----:B------:R-:W-:Y:S02]  /*dcc0*/  FMUL.FTZ R89, R180, R89 ;  /* 0x00000059b4597220 */ /* 0x000fe40000410000 */
[-C--:B------:R-:W-:Y:S01]  /*dcd0*/  HMMA.16816.F32 R12, R192, R206.reuse, R12 ;  /* 0x000000cec00c723c */ /* 0x080fe2000000180c */
[----:B------:R1:W-:Y:S03]  /*dce0*/  MUFU.EX2 R204, R32 ;  /* 0x0000002000cc7308 */ /* 0x0003e60000000800 */
[C---:B------:R-:W-:Y:S02]  /*dcf0*/  FMUL.FTZ R90, R0.reuse, R90 ;  /* 0x0000005a005a7220 */ /* 0x040fe40000410000 */
[----:B------:R-:W-:Y:S02]  /*dd00*/  FMUL.FTZ R91, R0, R91 ;  /* 0x0000005b005b7220 */ /* 0x000fe40000410000 */
[C---:B------:R-:W-:Y:S03]  /*dd10*/  HMMA.16816.F32 R16, R188.reuse, R206, R16 ;  /* 0x000000cebc10723c */ /* 0x040fe60000001810 */
[----:B------:R-:W-:Y:S01]  /*dd20*/  MUFU.EX2 R206, R31 ;  /* 0x0000001f00ce7308 */ /* 0x000fe20000000800 */
[C---:B------:R-:W-:Y:S02]  /*dd30*/  FMUL.FTZ R92, R180.reuse, R92 ;  /* 0x0000005cb45c7220 */ /* 0x040fe40000410000 */
[----:B------:R-:W-:Y:S01]  /*dd40*/  FMUL.FTZ R93, R180, R93 ;  /* 0x0000005db45d7220 */ /* 0x000fe20000410000 */
[----:B------:R-:W-:Y:S01]  /*dd50*/  MOV R207, R223 ;  /* 0x000000df00cf7202 */ /* 0x000fe20000000f00 */
[-C--:B---3--:R-:W-:Y:S04]  /*dd60*/  HMMA.16816.F32 R132, R188, R196.reuse, R132 ;  /* 0x000000c4bc84723c */ /* 0x088fe80000001884 */
[C---:B------:R-:W-:Y:S01]  /*dd70*/  FMUL.FTZ R94, R0.reuse, R94 ;  /* 0x0000005e005e7220 */ /* 0x040fe20000410000 */
[----:B------:R-:W-:Y:S01]  /*dd80*/  MUFU.EX2 R205, R25 ;  /* 0x0000001900cd7308 */ /* 0x000fe20000000800 */
[----:B------:R-:W-:Y:S02]  /*dd90*/  FMUL.FTZ R95, R0, R95 ;  /* 0x0000005f005f7220 */ /* 0x000fe40000410000 */
[C---:B------:R-:W-:Y:S01]  /*dda0*/  HMMA.16816.F32 R136, R192.reuse, R196, R136 ;  /* 0x000000c4c088723c */ /* 0x040fe20000001888 */
[----:B-1----:R-:W-:Y:S03]  /*ddb0*/  LDSM.16.MT88.4 R32, [R225+0x900] ;  /* 0x00090000e120783b */ /* 0x002fe60000004200 */
        /* <DEDUP_REMOVED lines=8> */
[----:B------:R-:W-:Y:S02]  /*de40*/  FMUL.FTZ R101, R182, R101 ;  /* 0x00000065b6657220 */ /* 0x000fe40000410000 */
[C---:B------:R-:W-:Y:S04]  /*de50*/  FMUL.FTZ R102, R181.reuse, R102 ;  /* 0x00000066b5667220 */ /* 0x040fe80000410000 */
[C---:B------:R-:W-:Y:S02]  /*de60*/  FMUL.FTZ R103, R181.reuse, R103 ;  /* 0x00000067b5677220 */ /* 0x040fe40000410000 */
        /* <DEDUP_REMOVED lines=27> */
[----:B------:R-:W-:Y:S02]  /*e020*/  FFMA.FTZ R20, R20, c[0x0][0x2d0], -R210 ;  /* 0x0000b40014147a23 */ /* 0x000fe400000108d2 */
[----:B------:R-:W-:Y:S02]  /*e030*/  FFMA.FTZ R24, R24, c[0x0][0x2d0], -R208 ;  /* 0x0000b40018187a23 */ /* 0x000fe400000108d0 */
[----:B------:R-:W-:Y:S02]  /*e040*/  MUFU.EX2 R250, R20 ;  /* 0x0000001400fa7308 */ /* 0x000fe40000000800 */
[--C-:B------:R-:W-:Y:S02]  /*e050*/  FFMA.FTZ R26, R26, c[0x0][0x2d0], -R3.reuse ;  /* 0x0000b4001a1a7a23 */ /* 0x100fe40000010803 */
[----:B------:R-:W-:Y:S02]  /*e060*/  FFMA.FTZ R27, R27, c[0x0][0x2d0], -R3 ;  /* 0x0000b4001b1b7a23 */ /* 0x000fe40000010803 */
[C---:B------:R-:W-:Y:S02]  /*e070*/  FMUL.FTZ R128, R182.reuse, R128 ;  /* 0x00000080b6807220 */ /* 0x040fe40000410000 */
[----:B------:R-:W-:Y:S02]  /*e080*/  FMUL.FTZ R129, R182, R129 ;  /* 0x00000081b6817220 */ /* 0x000fe40000410000 */
[----:B------:R-:W-:Y:S01]  /*e090*/  MUFU.EX2 R20, R29 ;  /* 0x0000001d00147308 */ /* 0x000fe20000000800 */
[--C-:B------:R-:W-:Y:S02]  /*e0a0*/  FFMA.FTZ R37, R37, c[0x0][0x2d0], -R210.reuse ;  /* 0x0000b40025257a23 */ /* 0x100fe400000108d2 */
[--C-:B------:R-:W-:Y:S02]  /*e0b0*/  FFMA.FTZ R36, R36, c[0x0][0x2d0], -R210.reuse ;  /* 0x0000b40024247a23 */ /* 0x100fe400000108d2 */
[----:B------:R-:W-:Y:S02]  /*e0c0*/  FFMA.FTZ R48, R48, c[0x0][0x2d0], -R210 ;  /* 0x0000b40030307a23 */ /* 0x000fe400000108d2 */
[----:B------:R-:W-:Y:S02]  /*e0d0*/  FFMA.FTZ R50, R50, c[0x0][0x2d0], -R209 ;  /* 0x0000b40032327a23 */ /* 0x000fe400000108d1 */
[----:B------:R-:W-:Y:S01]  /*e0e0*/  FFMA.FTZ R41, R41, c[0x0][0x2d0], -R208 ;  /* 0x0000b40029297a23 */ /* 0x000fe200000108d0 */
[----:B------:R-:W-:Y:S01]  /*e0f0*/  MUFU.EX2 R248, R24 ;  /* 0x0000001800f87308 */ /* 0x000fe20000000800 */
[----:B------:R-:W-:Y:S02]  /*e100*/  FFMA.FTZ R49, R49, c[0x0][0x2d0], -R210 ;  /* 0x0000b40031317a23 */ /* 0x000fe400000108d2 */
[--C-:B------:R-:W-:Y:S02]  /*e110*/  FFMA.FTZ R44, R44, c[0x0][0x2d0], -R208.reuse ;  /* 0x0000b4002c2c7a23 */ /* 0x100fe400000108d0 */
[----:B------:R-:W-:Y:S02]  /*e120*/  FFMA.FTZ R45, R45, c[0x0][0x2d0], -R208 ;  /* 0x0000b4002d2d7a23 */ /* 0x000fe400000108d0 */
[--C-:B------:R-:W-:Y:S02]  /*e130*/  FFMA.FTZ R46, R46, c[0x0][0x2d0], -R3.reuse ;  /* 0x0000b4002e2e7a23 */ /* 0x100fe40000010803 */
[----:B------:R-:W-:Y:S01]  /*e140*/  FFMA.FTZ R47, R47, c[0x0][0x2d0], -R3 ;  /* 0x0000b4002f2f7a23 */ /* 0x000fe20000010803 */
[----:B------:R2:W-:Y:S01]  /*e150*/  MUFU.EX2 R246, R37 ;  /* 0x0000002500f67308 */ /* 0x0005e20000000800 */
[-C--:B-1----:R-:W-:Y:S03]  /*e160*/  HMMA.16816.F32 R164, R188, R196.reuse, R164 ;  /* 0x000000c4bca4723c */ /* 0x082fe600000018a4 */
[C---:B------:R-:W-:Y:S02]  /*e170*/  FMUL.FTZ R118, R181.reuse, R118 ;  /* 0x00000076b5767220 */ /* 0x040fe40000410000 */
[----:B------:R-:W-:Y:S02]  /*e180*/  FMUL.FTZ R119, R181, R119 ;  /* 0x00000077b5777220 */ /* 0x000fe40000410000 */
[--C-:B------:R-:W-:Y:S01]  /*e190*/  FFMA.FTZ R21, R21, c[0x0][0x2d0], -R210.reuse ;  /* 0x0000b40015157a23 */ /* 0x100fe200000108d2 */
[C---:B------:R-:W-:Y:S01]  /*e1a0*/  HMMA.16816.F32 R168, R192.reuse, R196, R168 ;  /* 0x000000c4c0a8723c */ /* 0x040fe200000018a8 */
[----:B------:R1:W-:Y:S03]  /*e1b0*/  MUFU.EX2 R223, R49 ;  /* 0x0000003100df7308 */ /* 0x0003e60000000800 */
[--C-:B------:R-:W-:Y:S02]  /*e1c0*/  FFMA.FTZ R23, R23, c[0x0][0x2d0], -R209.reuse ;  /* 0x0000b40017177a23 */ /* 0x100fe400000108d1 */
[--C-:B------:R-:W-:Y:S02]  /*e1d0*/  FFMA.FTZ R22, R22, c[0x0][0x2d0], -R209.reuse ;  /* 0x0000b40016167a23 */ /* 0x100fe400000108d1 */
[-C--:B------:R-:W-:Y:S03]  /*e1e0*/  HMMA.16816.F32 R172, R192, R198.reuse, R172 ;  /* 0x000000c6c0ac723c */ /* 0x080fe600000018ac */
[----:B------:R-:W3:Y:S01]  /*e1f0*/  MUFU.EX2 R201, R21 ;  /* 0x0000001500c97308 */ /* 0x000ee20000000800 */
[C---:B------:R-:W-:Y:S02]  /*e200*/  FMUL.FTZ R130, R181.reuse, R130 ;  /* 0x00000082b5827220 */ /* 0x040fe40000410000 */
[----:B------:R-:W-:Y:S01]  /*e210*/  FMUL.FTZ R131, R181, R131 ;  /* 0x00000083b5837220 */ /* 0x000fe20000410000 */
[----:B--2---:R-:W-:Y:S01]  /*e220*/  MOV R37, R222 ;  /* 0x000000de00257202 */ /* 0x004fe20000000f00 */
[C---:B------:R-:W-:Y:S01]  /*e230*/  HMMA.16816.F32 R176, R188.reuse, R198, R176 ;  /* 0x000000c6bcb0723c */ /* 0x040fe200000018b0 */
[----:B------:R-:W2:Y:S03]  /*e240*/  LDSM.16.MT88.4 R196, [R225+0x2100] ;  /* 0x00210000e1c4783b */ /* 0x000ea60000004200 */
[----:B------:R-:W-:Y:S01]  /*e250*/  FFMA.FTZ R52, R52, c[0x0][0x2d0], -R210 ;  /* 0x0000b40034347a23 */ /* 0x000fe200000108d2 */
[----:B------:R-:W-:Y:S01]  /*e260*/  MUFU.EX2 R222, R51 ;  /* 0x0000003300de7308 */ /* 0x000fe20000000800 */
[----:B------:R-:W-:Y:S02]  /*e270*/  FFMA.FTZ R66, R66, c[0x0][0x2d0], -R209 ;  /* 0x0000b40042427a23 */ /* 0x000fe400000108d1 */
[----:B------:R-:W-:Y:S04]  /*e280*/  FFMA.FTZ R56, R56, c[0x0][0x2d0], -R208 ;  /* 0x0000b40038387a23 */ /* 0x000fe800000108d0 */
[----:B-1----:R-:W-:Y:S02]  /*e290*/  FFMA.FTZ R49, R53, c[0x0][0x2d0], -R210 ;  /* 0x0000b40035317a23 */ /* 0x002fe400000108d2 */
[----:B------:R-:W-:Y:S01]  /*e2a0*/  FFMA.FTZ R53, R62, c[0x0][0x2d0], -R3 ;  /* 0x0000b4003e357a23 */ /* 0x000fe20000010803 */
[----:B------:R-:W1:Y:S01]  /*e2b0*/  MUFU.EX2 R219, R23 ;  /* 0x0000001700db7308 */ /* 0x000e620000000800 */
[----:B------:R-:W-:Y:S09]  /*e2c0*/  FFMA.FTZ R57, R57, c[0x0][0x2d0], -R208 ;  /* 0x0000b40039397a23 */ /* 0x000ff200000108d0 */
[----:B------:R4:W5:Y:S10]  /*e2d0*/  MUFU.EX2 R249, R22 ;  /* 0x0000001600f97308 */ /* 0x0009740000000800 */
[----:B------:R-:W-:Y:S01]  /*e2e0*/  MUFU.EX2 R66, R66 ;  /* 0x0000004200427308 */ /* 0x000fe20000000800 */
[-C--:B--2---:R-:W-:Y:S09]  /*e2f0*/  HMMA.16816.F32 R68, R188, R196.reuse, R68 ;  /* 0x000000c4bc44723c */ /* 0x084ff20000001844 */
[----:B------:R-:W-:Y:S01]  /*e300*/  MUFU.EX2 R53, R53 ;  /* 0x0000003500357308 */ /* 0x000fe20000000800 */
[C---:B------:R-:W-:Y:S08]  /*e310*/  HMMA.16816.F32 R72, R192.reuse, R196, R72 ;  /* 0x000000c4c048723c */ /* 0x040ff00000001848 */
[-C--:B------:R-:W-:Y:S08]  /*e320*/  HMMA.16816.F32 R76, R192, R198.reuse, R76 ;  /* 0x000000c6c04c723c */ /* 0x080ff0000000184c */
[C---:B------:R-:W-:Y:S01]  /*e330*/  HMMA.16816.F32 R80, R188.reuse, R198, R80 ;  /* 0x000000c6bc50723c */ /* 0x040fe20000001850 */
[----:B------:R-:W2:Y:S07]  /*e340*/  LDSM.16.MT88.4 R196, [R226+0x2100] ;  /* 0x00210000e2c4783b */ /* 0x000eae0000004200 */
[-C--:B--2---:R-:W-:Y:S08]  /*e350*/  HMMA.16816.F32 R84, R188, R196.reuse, R84 ;  /* 0x000000c4bc54723c */ /* 0x084ff00000001854 */
        /* <DEDUP_REMOVED lines=10> */
[C---:B------:R-:W-:Y:S01]  /*e400*/  HMMA.16816.F32 R120, R192.reuse, R196, R120 ;  /* 0x000000c4c078723c */ /* 0x040fe20000001878 */
[----:B------:R-:W-:Y:S06]  /*e410*/  MUFU.EX2 R196, R26 ;  /* 0x0000001a00c47308 */ /* 0x000fec0000000800 */
[----:B---3--:R-:W-:Y:S01]  /*e420*/  MOV R197, R201 ;  /* 0x000000c900c57202 */ /* 0x008fe20000000f00 */
[-C--:B------:R-:W-:Y:S04]  /*e430*/  HMMA.16816.F32 R124, R192, R198.reuse, R124 ;  /* 0x000000c6c07c723c */ /* 0x080fe8000000187c */
[----:B------:R-:W-:Y:S02]  /*e440*/  MOV R201, R247 ;  /* 0x000000f700c97202 */ /* 0x000fe40000000f00 */
[----:B------:R2:W-:Y:S01]  /*e450*/  MUFU.EX2 R247, R48 ;  /* 0x0000003000f77308 */ /* 0x0005e20000000800 */
[----:B------:R-:W-:Y:S01]  /*e460*/  MOV R194, R205 ;  /* 0x000000cd00c27202 */ /* 0x000fe20000000f00 */
[----:B------:R-:W-:Y:S04]  /*e470*/  HMMA.16816.F32 R128, R188, R198, R128 ;  /* 0x000000c6bc80723c */ /* 0x000fe80000001880 */
[----:B------:R-:W-:Y:S02]  /*e480*/  MOV R193, R204 ;  /* 0x000000cc00c17202 */ /* 0x000fe40000000f00 */
[----:B------:R-:W-:Y:S02]  /*e490*/  MOV R192, R200 ;  /* 0x000000c800c07202 */ /* 0x000fe40000000f00 */
[----:B------:R3:W-:Y:S01]  /*e4a0*/  MUFU.EX2 R205, R30 ;  /* 0x0000001e00cd7308 */ /* 0x0007e20000000800 */
[----:B-1----:R-:W-:Y:S03]  /*e4b0*/  MOV R195, R219 ;  /* 0x000000db00c37202 */ /* 0x002fe60000000f00 */
[----:B------:R-:W-:Y:S02]  /*e4c0*/  MOV R191, R218 ;  /* 0x000000da00bf7202 */ /* 0x000fe40000000f00 */
[----:B------:R-:W-:Y:S02]  /*e4d0*/  MOV R198, R217 ;  /* 0x000000d900c67202 */ /* 0x000fe40000000f00 */
[----:B------:R-:W-:Y:S02]  /*e4e0*/  MOV R190, R20 ;  /* 0x0000001400be7202 */ /* 0x000fe40000000f00 */
[----:B------:R-:W1:Y:S01]  /*e4f0*/  MUFU.EX2 R204, R27 ;  /* 0x0000001b00cc7308 */ /* 0x000e620000000800 */
[----:B------:R-:W-:Y:S02]  /*e500*/  F2FP.PACK_AB R20, R197, R250 ;  /* 0x000000fac514723e */ /* 0x000fe400000000ff */
[----:B----4-:R-:W-:Y:S01]  /*e510*/  F2FP.PACK_AB R22, R198, R193 ;  /* 0x000000c1c616723e */ /* 0x010fe200000000ff */
[--C-:B--2---:R-:W-:Y:S01]  /*e520*/  FFMA.FTZ R48, R64, c[0x0][0x2d0], -R210.reuse ;  /* 0x0000b40040307a23 */ /* 0x104fe200000108d2 */
[----:B-----5:R-:W-:Y:S01]  /*e530*/  F2FP.PACK_AB R21, R195, R249 ;  /* 0x000000f9c315723e */ /* 0x020fe200000000ff */
[----:B------:R-:W-:Y:S01]  /*e540*/  FFMA.FTZ R210, R65, c[0x0][0x2d0], -R210 ;  /* 0x0000b40041d27a23 */ /* 0x000fe200000108d2 */
[----:B------:R-:W-:Y:S02]  /*e550*/  F2FP.PACK_AB R23, R191, R192 ;  /* 0x000000c0bf17723e */ /* 0x000fe400000000ff */
[----:B------:R-:W-:Y:S01]  /*e560*/  MOV R199, R216 ;  /* 0x000000d800c77202 */ /* 0x000fe20000000f00 */
[----:B------:R2:W-:Y:S01]  /*e570*/  MUFU.EX2 R217, R38 ;  /* 0x0000002600d97308 */ /* 0x0005e20000000800 */
[----:B------:R-:W-:Y:S02]  /*e580*/  F2FP.PACK_AB R24, R194, R248 ;  /* 0x000000f8c218723e */ /* 0x000fe400000000ff */
[----:B------:R-:W-:Y:S01]  /*e590*/  F2FP.PACK_AB R26, R190, R199 ;  /* 0x000000c7be1a723e */ /* 0x000fe200000000ff */
[-C--:B------:R-:W-:Y:S01]  /*e5a0*/  HMMA.16816.F32 R4, R20, R32.reuse, R4 ;  /* 0x000000201404723c */ /* 0x080fe20000001804 */
[----:B---3--:R-:W3:Y:S04]  /*e5b0*/  LDSM.16.MT88.4 R28, [R226+0x900] ;  /* 0x00090000e21c783b */ /* 0x008ee80000004200 */
[----:B------:R-:W-:Y:S01]  /*e5c0*/  MOV R200, R244 ;  /* 0x000000f400c87202 */ /* 0x000fe20000000f00 */
[----:B------:R4:W-:Y:S01]  /*e5d0*/  MUFU.EX2 R219, R39 ;  /* 0x0000002700db7308 */ /* 0x0009e20000000800 */
[----:B------:R-:W-:Y:S02]  /*e5e0*/  MOV R188, R221 ;  /* 0x000000dd00bc7202 */ /* 0x000fe40000000f00 */
[----:B------:R-:W-:Y:S03]  /*e5f0*/  MOV R189, R186 ;  /* 0x000000ba00bd7202 */ /* 0x000fe60000000f00 */
[----:B-1----:R-:W-:Y:S02]  /*e600*/  F2FP.PACK_AB R25, R204, R196 ;  /* 0x000000c4cc19723e */ /* 0x002fe400000000ff */
[----:B------:R-:W-:Y:S02]  /*e610*/  F2FP.PACK_AB R27, R206, R205 ;  /* 0x000000cdce1b723e */ /* 0x000fe400000000ff */
[----:B------:R-:W-:Y:S01]  /*e620*/  MUFU.EX2 R186, R43 ;  /* 0x0000002b00ba7308 */ /* 0x000fe20000000800 */
[----:B--2---:R-:W2:Y:S04]  /*e630*/  LDL.LU R38, [R1+0x2c] ;  /* 0x00002c0001267983 */ /* 0x004ea80000300800 */
[C---:B------:R-:W-:Y:S05]  /*e640*/  HMMA.16816.F32 R8, R24.reuse, R32, R8 ;  /* 0x000000201808723c */ /* 0x040fea0000001808 */
[----:B------:R1:W-:Y:S03]  /*e650*/  MUFU.EX2 R244, R36 ;  /* 0x0000002400f47308 */ /* 0x0003e60000000800 */
[-C--:B------:R-:W-:Y:S01]  /*e660*/  HMMA.16816.F32 R12, R24, R34.reuse, R12 ;  /* 0x00000022180c723c */ /* 0x080fe2000000180c */
[----:B----4-:R-:W4:Y:S04]  /*e670*/  LDL.LU R39, [R1+0x8] ;  /* 0x0000080001277983 */ /* 0x010f280000300800 */
[----:B------:R-:W5:Y:S02]  /*e680*/  LDL.LU R51, [R1+0xc] ;  /* 0x00000c0001337983 */ /* 0x000f640000300800 */
[----:B------:R1:W-:Y:S01]  /*e690*/  MUFU.EX2 R221, R50 ;  /* 0x0000003200dd7308 */ /* 0x0003e20000000800 */
[C---:B------:R-:W-:Y:S01]  /*e6a0*/  HMMA.16816.F32 R16, R20.reuse, R34, R16 ;  /* 0x000000221410723c */ /* 0x040fe20000001810 */
[----:B------:R-:W5:Y:S04]  /*e6b0*/  LDL.LU R40, [R1+0x4] ;  /* 0x0000040001287983 */ /* 0x000f680000300800 */
[----:B------:R-:W-:Y:S03]  /*e6c0*/  LDSM.16.MT88.4 R32, [R226+0x1100] ;  /* 0x00110000e220783b */ /* 0x000fe60000004200 */
[-C--:B---3--:R-:W-:Y:S01]  /*e6d0*/  HMMA.16816.F32 R132, R20, R28.reuse, R132 ;  /* 0x0000001c1484723c */ /* 0x088fe20000001884 */
[----:B------:R3:W2:Y:S03]  /*e6e0*/  MUFU.EX2 R216, R41 ;  /* 0x0000002900d87308 */ /* 0x0006a60000000800 */
[----:B-1----:R-:W-:Y:S04]  /*e6f0*/  MOV R36, R187 ;  /* 0x000000bb00247202 */ /* 0x002fe80000000f00 */
[C---:B------:R-:W-:Y:S03]  /*e700*/  HMMA.16816.F32 R136, R24.reuse, R28, R136 ;  /* 0x0000001c1888723c */ /* 0x040fe60000001888 */
[----:B------:R-:W1:Y:S01]  /*e710*/  MUFU.EX2 R187, R42 ;  /* 0x0000002a00bb7308 */ /* 0x000e620000000800 */
[--C-:B------:R-:W-:Y:S04]  /*e720*/  FFMA.FTZ R50, R60, c[0x0][0x2d0], -R208.reuse ;  /* 0x0000b4003c327a23 */ /* 0x100fe800000108d0 */
[-C--:B------:R-:W-:Y:S04]  /*e730*/  HMMA.16816.F32 R140, R24, R30.reuse, R140 ;  /* 0x0000001e188c723c */ /* 0x080fe8000000188c */
[----:B------:R-:W-:Y:S01]  /*e740*/  FFMA.FTZ R208, R61, c[0x0][0x2d0], -R208 ;  /* 0x0000b4003dd07a23 */ /* 0x000fe200000108d0 */
[----:B------:R-:W-:Y:S03]  /*e750*/  MUFU.EX2 R218, R44 ;  /* 0x0000002c00da7308 */ /* 0x000fe60000000800 */
[C---:B------:R-:W-:Y:S01]  /*e760*/  HMMA.16816.F32 R144, R20.reuse, R30, R144 ;  /* 0x0000001e1490723c */ /* 0x040fe20000001890 */
[----:B------:R-:W1:Y:S03]  /*e770*/  LDSM.16.MT88.4 R28, [R228+0x900] ;  /* 0x00090000e41c783b */ /* 0x000e660000004200 */
[----:B---3--:R-:W-:Y:S03]  /*e780*/  MOV R41, R220 ;  /* 0x000000dc00297202 */ /* 0x008fe60000000f00 */
[----:B------:R3:W1:Y:S10]  /*e790*/  MUFU.EX2 R220, R45 ;  /* 0x0000002d00dc7308 */ /* 0x0006740000000800 */
[----:B------:R1:W-:Y:S10]  /*e7a0*/  MUFU.EX2 R64, R46 ;  /* 0x0000002e00407308 */ /* 0x0003f40000000800 */
[----:B------:R1:W1:Y:S01]  /*e7b0*/  MUFU.EX2 R60, R47 ;  /* 0x0000002f003c7308 */ /* 0x0002620000000800 */
[----:B---3--:R-:W-:Y:S02]  /*e7c0*/  FFMA.FTZ R45, R55, c[0x0][0x2d0], -R209 ;  /* 0x0000b400372d7a23 */ /* 0x008fe400000108d1 */
[----:B------:R-:W-:Y:S07]  /*e7d0*/  FFMA.FTZ R55, R58, c[0x0][0x2d0], -R3 ;  /* 0x0000b4003a377a23 */ /* 0x000fee0000010803 */
[----:B------:R-:W-:Y:S01]  /*e7e0*/  MUFU.EX2 R65, R45 ;  /* 0x0000002d00417308 */ /* 0x000fe20000000800 */
[-C--:B-1----:R-:W-:Y:S03]  /*e7f0*/  HMMA.16816.F32 R148, R20, R28.reuse, R148 ;  /* 0x0000001c1494723c */ /* 0x082fe60000001894 */
[--C-:B------:R-:W-:Y:S02]  /*e800*/  FFMA.FTZ R46, R54, c[0x0][0x2d0], -R209.reuse ;  /* 0x0000b400362e7a23 */ /* 0x100fe400000108d1 */
[----:B------:R-:W-:Y:S04]  /*e810*/  FFMA.FTZ R209, R67, c[0x0][0x2d0], -R209 ;  /* 0x0000b40043d17a23 */ /* 0x000fe800000108d1 */
[----:B------:R-:W-:Y:S03]  /*e820*/  MUFU.EX2 R58, R50 ;  /* 0x00000032003a7308 */ /* 0x000fe60000000800 */
[--C-:B------:R-:W-:Y:S01]  /*e830*/  FFMA.FTZ R54, R59, c[0x0][0x2d0], -R3.reuse ;  /* 0x0000b4003b367a23 */ /* 0x100fe20000010803 */
[C---:B------:R-:W-:Y:S04]  /*e840*/  HMMA.16816.F32 R152, R24.reuse, R28, R152 ;  /* 0x0000001c1898723c */ /* 0x040fe80000001898 */
[----:B------:R-:W-:Y:S01]  /*e850*/  MOV R47, R36 ;  /* 0x00000024002f7202 */ /* 0x000fe20000000f00 */
[----:B------:R-:W-:Y:S03]  /*e860*/  FFMA.FTZ R3, R63, c[0x0][0x2d0], -R3 ;  /* 0x0000b4003f037a23 */ /* 0x000fe60000010803 */
[-C--:B------:R-:W-:Y:S01]  /*e870*/  HMMA.16816.F32 R156, R24, R30.reuse, R156 ;  /* 0x0000001e189c723c */ /* 0x080fe2000000189c */
[----:B------:R-:W-:Y:S07]  /*e880*/  MUFU.EX2 R67, R49 ;  /* 0x0000003100437308 */ /* 0x000fee0000000800 */
[C---:B------:R-:W-:Y:S01]  /*e890*/  HMMA.16816.F32 R160, R20.reuse, R30, R160 ;  /* 0x0000001e14a0723c */ /* 0x040fe200000018a0 */
[----:B------:R-:W1:Y:S02]  /*e8a0*/  LDSM.16.MT88.4 R28, [R227+0x900] ;  /* 0x00090000e31c783b */ /* 0x000e640000004200 */
[----:B------:R-:W-:Y:S10]  /*e8b0*/  MUFU.EX2 R62, R46 ;  /* 0x0000002e003e7308 */ /* 0x000ff40000000800 */
[----:B------:R-:W-:Y:S10]  /*e8c0*/  MUFU.EX2 R210, R210 ;  /* 0x000000d200d27308 */ /* 0x000ff40000000800 */
[----:B------:R-:W-:Y:S10]  /*e8d0*/  MUFU.EX2 R209, R209 ;  /* 0x000000d100d17308 */ /* 0x000ff40000000800 */
[----:B------:R-:W-:Y:S01]  /*e8e0*/  MUFU.EX2 R208, R208 ;  /* 0x000000d000d07308 */ /* 0x000fe20000000800 */
[-C--:B-1----:R-:W-:Y:S09]  /*e8f0*/  HMMA.16816.F32 R164, R20, R28.reuse, R164 ;  /* 0x0000001c14a4723c */ /* 0x082ff200000018a4 */
[----:B------:R-:W-:Y:S01]  /*e900*/  MUFU.EX2 R63, R52 ;  /* 0x00000034003f7308 */ /* 0x000fe20000000800 */
[C---:B------:R-:W-:Y:S09]  /*e910*/  HMMA.16816.F32 R168, R24.reuse, R28, R168 ;  /* 0x0000001c18a8723c */ /* 0x040ff200000018a8 */
[----:B------:R1:W3:Y:S01]  /*e920*/  MUFU.EX2 R52, R3 ;  /* 0x0000000300347308 */ /* 0x0002e20000000800 */
[-C--:B------:R-:W-:Y:S09]  /*e930*/  HMMA.16816.F32 R172, R24, R30.reuse, R172 ;  /* 0x0000001e18ac723c */ /* 0x080ff200000018ac */
[----:B------:R-:W-:Y:S01]  /*e940*/  MUFU.EX2 R59, R57 ;  /* 0x00000039003b7308 */ /* 0x000fe20000000800 */
[C---:B------:R-:W-:Y:S01]  /*e950*/  HMMA.16816.F32 R176, R20.reuse, R30, R176 ;  /* 0x0000001e14b0723c */ /* 0x040fe200000018b0 */
[----:B------:R-:W1:Y:S08]  /*e960*/  LDSM.16.MT88.4 R28, [R225+0x2900] ;  /* 0x00290000e11c783b */ /* 0x000e700000004200 */
[----:B------:R-:W-:Y:S10]  /*e970*/  MUFU.EX2 R61, R56 ;  /* 0x00000038003d7308 */ /* 0x000ff40000000800 */
[----:B------:R-:W-:Y:S10]  /*e980*/  MUFU.EX2 R55, R55 ;  /* 0x0000003700377308 */ /* 0x000ff40000000800 */
[----:B------:R-:W2:Y:S01]  /*e990*/  MUFU.EX2 R54, R54 ;  /* 0x0000003600367308 */ /* 0x000ea20000000800 */
[-C--:B-1----:R-:W-:Y:S08]  /*e9a0*/  HMMA.16816.F32 R68, R20, R28.reuse, R68 ;  /* 0x0000001c1444723c */ /* 0x082ff00000001844 */
[C---:B------:R-:W-:Y:S08]  /*e9b0*/  HMMA.16816.F32 R72, R24.reuse, R28, R72 ;  /* 0x0000001c1848723c */ /* 0x040ff00000001848 */
[-C--:B------:R-:W-:Y:S08]  /*e9c0*/  HMMA.16816.F32 R76, R24, R30.reuse, R76 ;  /* 0x0000001e184c723c */ /* 0x080ff0000000184c */
[C---:B------:R-:W-:Y:S01]  /*e9d0*/  HMMA.16816.F32 R80, R20.reuse, R30, R80 ;  /* 0x0000001e1450723c */ /* 0x040fe20000001850 */
[----:B------:R-:W1:Y:S07]  /*e9e0*/  LDSM.16.MT88.4 R28, [R226+0x2900] ;  /* 0x00290000e21c783b */ /* 0x000e6e0000004200 */
[-C--:B-1----:R-:W-:Y:S08]  /*e9f0*/  HMMA.16816.F32 R84, R20, R28.reuse, R84 ;  /* 0x0000001c1454723c */ /* 0x082ff00000001854 */
[C---:B------:R-:W-:Y:S04]  /*ea00*/  HMMA.16816.F32 R88, R24.reuse, R28, R88 ;  /* 0x0000001c1858723c */ /* 0x040fe80000001858 */
[----:B--2---:R-:W-:Y:S04]  /*ea10*/  FFMA.FTZ R44, R0, R38, R211 ;  /* 0x00000026002c7223 */ /* 0x004fe800000100d3 */
[-C--:B------:R-:W-:Y:S04]  /*ea20*/  HMMA.16816.F32 R92, R24, R30.reuse, R92 ;  /* 0x0000001e185c723c */ /* 0x080fe8000000185c */
[----:B------:R-:W-:Y:S02]  /*ea30*/  MOV R211, R202 ;  /* 0x000000ca00d37202 */ /* 0x000fe40000000f00 */
[----:B------:R-:W-:Y:S02]  /*ea40*/  MOV R0, R201 ;  /* 0x000000c900007202 */ /* 0x000fe40000000f00 */
[C---:B------:R-:W-:Y:S01]  /*ea50*/  HMMA.16816.F32 R96, R20.reuse, R30, R96 ;  /* 0x0000001e1460723c */ /* 0x040fe20000001860 */
[----:B------:R-:W1:Y:S03]  /*ea60*/  LDSM.16.MT88.4 R28, [R228+0x2900] ;  /* 0x00290000e41c783b */ /* 0x000e660000004200 */
[----:B----4-:R-:W-:Y:S01]  /*ea70*/  FFMA.FTZ R180, R180, R39, R251 ;  /* 0x00000027b4b47223 */ /* 0x010fe200000100fb */
[----:B------:R-:W-:Y:S01]  /*ea80*/  MOV R251, R203 ;  /* 0x000000cb00fb7202 */ /* 0x000fe20000000f00 */
[----:B-----5:R-:W-:Y:S01]  /*ea90*/  FFMA.FTZ R181, R181, R51, R252 ;  /* 0x00000033b5b57223 */ /* 0x020fe200000100fc */
[----:B------:R-:W-:Y:S02]  /*eaa0*/  MOV R51, R37 ;  /* 0x0000002500337202 */ /* 0x000fe40000000f00 */
[----:B------:R-:W-:Y:S03]  /*eab0*/  LDSM.16.MT88.4 R36, [R228+0x1100] ;  /* 0x00110000e424783b */ /* 0x000fe60000004200 */
[----:B------:R-:W-:Y:S01]  /*eac0*/  FFMA.FTZ R182, R182, R40, R41 ;  /* 0x00000028b6b67223 */ /* 0x000fe20000010029 */
[----:B------:R-:W-:Y:S01]  /*ead0*/  MOV R252, R207 ;  /* 0x000000cf00fc7202 */ /* 0x000fe20000000f00 */
[----:B------:R-:W-:Y:S01]  /*eae0*/  FADD.FTZ R0, R0, R181 ;  /* 0x000000b500007221 */ /* 0x000fe20000010000 */
[----:B------:R2:W4:Y:S01]  /*eaf0*/  MUFU.EX2 R207, R48 ;  /* 0x0000003000cf7308 */ /* 0x0005220000000800 */
[----:B------:R-:W-:Y:S01]  /*eb00*/  MOV R181, R192 ;  /* 0x000000c000b57202 */ /* 0x000fe20000000f00 */
[----:B------:R-:W-:Y:S01]  /*eb10*/  LDSM.16.MT88.4 R40, [R227+0x1100] ;  /* 0x00110000e328783b */ /* 0x000fe20000004200 */
[----:B------:R-:W-:Y:S01]  /*eb20*/  FADD.FTZ R0, R252, R0 ;  /* 0x00000000fc007221 */ /* 0x000fe20000010000 */
[----:B------:R-:W-:Y:S03]  /*eb30*/  MOV R252, R190 ;  /* 0x000000be00fc7202 */ /* 0x000fe60000000f00 */
[----:B------:R-:W-:Y:S04]  /*eb40*/  FADD.FTZ R3, R188, R0 ;  /* 0x00000000bc037221 */ /* 0x000fe80000010000 */
[----:B------:R-:W-:Y:S01]  /*eb50*/  FADD.FTZ R3, R249, R3 ;  /* 0x00000003f9037221 */ /* 0x000fe20000010000 */
        /* <DEDUP_REMOVED lines=27> */
[----:B------:R-:W5:Y:S07]  /*ed10*/  LDSM.16.MT88.4 R32, [R226+0x3100] ;  /* 0x00310000e220783b */ /* 0x000f6e0000004200 */
        /* <DEDUP_REMOVED lines=9> */
[----:B------:R-:W2:Y:S07]  /*edb0*/  LDSM.16.MT88.4 R40, [R227+0x3100] ;  /* 0x00310000e328783b */ /* 0x000eae0000004200 */
[-C--:B-1----:R-:W-:Y:S08]  /*edc0*/  HMMA.16816.F32 R68, R20, R24.reuse, R68 ;  /* 0x000000181444723c */ /* 0x082ff00000001844 */
[C---:B------:R-:W-:Y:S07]  /*edd0*/  HMMA.16816.F32 R72, R28.reuse, R24, R72 ;  /* 0x000000181c48723c */ /* 0x040fee0000001848 */
[----:B------:R-:W-:Y:S01]  /*ede0*/  MOV R25, R200 ;  /* 0x000000c800197202 */ /* 0x000fe20000000f00 */
[-C--:B------:R-:W-:Y:S01]  /*edf0*/  HMMA.16816.F32 R76, R28, R26.reuse, R76 ;  /* 0x0000001a1c4c723c */ /* 0x080fe2000000184c */
[----:B------:R-:W1:Y:S03]  /*ee00*/  LDSM.16.MT88.4 R200, [R225+0x1900] ;  /* 0x00190000e1c8783b */ /* 0x000e660000004200 */
        /* <DEDUP_REMOVED lines=9> */
[-C--:B-----5:R-:W-:Y:S04]  /*eea0*/  HMMA.16816.F32 R84, R20, R32.reuse, R84 ;  /* 0x000000201454723c */ /* 0x0a0fe80000001854 */
[----:B------:R-:W-:Y:S01]  /*eeb0*/  FADD.FTZ R26, R212, R44 ;  /* 0x0000002cd41a7221 */ /* 0x000fe20000010000 */
[----:B---3--:R-:W-:Y:S01]  /*eec0*/  F2FP.PACK_AB R27, R52, R53 ;  /* 0x00000035341b723e */ /* 0x008fe200000000ff */
[----:B------:R-:W-:Y:S01]  /*eed0*/  LDSM.16.MT88.4 R44, [R226+0x3900] ;  /* 0x00390000e22c783b */ /* 0x000fe20000004200 */
[----:B------:R-:W-:Y:S01]  /*eee0*/  FADD.FTZ R24, R51, R24 ;  /* 0x0000001833187221 */ /* 0x000fe20000010000 */
[C---:B------:R-:W-:Y:S04]  /*eef0*/  HMMA.16816.F32 R88, R28.reuse, R32, R88 ;  /* 0x000000201c58723c */ /* 0x040fe80000001858 */
[----:B------:R-:W-:Y:S01]  /*ef00*/  FADD.FTZ R0, R189, R25 ;  /* 0x00000019bd007221 */ /* 0x000fe20000010000 */
[----:B------:R-:W-:Y:S01]  /*ef10*/  F2FP.PACK_AB R25, R54, R55 ;  /* 0x000000373619723e */ /* 0x000fe200000000ff */
[----:B--2---:R-:W-:Y:S01]  /*ef20*/  LDSM.16.MT88.4 R48, [R228+0x3900] ;  /* 0x00390000e430783b */ /* 0x004fe20000004200 */
[----:B------:R-:W-:Y:S01]  /*ef30*/  FADD.FTZ R57, R250, R24 ;  /* 0x00000018fa397221 */ /* 0x000fe20000010000 */
[-C--:B------:R-:W-:Y:S04]  /*ef40*/  HMMA.16816.F32 R92, R28, R34.reuse, R92 ;  /* 0x000000221c5c723c */ /* 0x080fe8000000185c */
[----:B------:R-:W-:Y:S01]  /*ef50*/  F2FP.PACK_AB R24, R59, R61 ;  /* 0x0000003d3b18723e */ /* 0x000fe200000000ff */
[----:B------:R-:W-:Y:S01]  /*ef60*/  FADD.FTZ R26, R213, R26 ;  /* 0x0000001ad51a7221 */ /* 0x000fe20000010000 */
[----:B------:R-:W-:Y:S01]  /*ef70*/  MOV R212, R194 ;  /* 0x000000c200d47202 */ /* 0x000fe20000000f00 */
[----:B------:R-:W-:Y:S01]  /*ef80*/  FADD.FTZ R0, R248, R0 ;  /* 0x00000000f8007221 */ /* 0x000fe20000010000 */
[C---:B------:R-:W-:Y:S01]  /*ef90*/  HMMA.16816.F32 R96, R20.reuse, R34, R96 ;  /* 0x000000221460723c */ /* 0x040fe20000001860 */
[----:B------:R-:W2:Y:S03]  /*efa0*/  LDSM.16.MT88.4 R32, [R226+0x1900] ;  /* 0x00190000e220783b */ /* 0x000ea60000004200 */
[----:B------:R-:W-:Y:S01]  /*efb0*/  FADD.FTZ R26, R214, R26 ;  /* 0x0000001ad61a7221 */ /* 0x000fe20000010000 */
[----:B------:R-:W-:Y:S01]  /*efc0*/  MOV R213, R195 ;  /* 0x000000c300d57202 */ /* 0x000fe20000000f00 */
[----:B------:R-:W-:Y:S01]  /*efd0*/  FADD.FTZ R0, R212, R0 ;  /* 0x00000000d4007221 */ /* 0x000fe20000010000 */
[----:B------:R-:W-:Y:S01]  /*efe0*/  MOV R214, R197 ;  /* 0x000000c500d67202 */ /* 0x000fe20000000f00 */
[-C--:B------:R-:W-:Y:S04]  /*eff0*/  HMMA.16816.F32 R100, R20, R36.reuse, R100 ;  /* 0x000000241464723c */ /* 0x080fe80000001864 */
[----:B------:R-:W-:Y:S01]  /*f000*/  FADD.FTZ R56, R196, R26 ;  /* 0x0000001ac4387221 */ /* 0x000fe20000010000 */
[----:B------:R-:W-:Y:S01]  /*f010*/  F2FP.PACK_AB R26, R208, R58 ;  /* 0x0000003ad01a723e */ /* 0x000fe200000000ff */
[----:B------:R-:W-:Y:S01]  /*f020*/  FADD.FTZ R0, R182, R0 ;  /* 0x00000000b6007221 */ /* 0x000fe20000010000 */
[----:B------:R-:W-:Y:S01]  /*f030*/  MOV R182, R2 ;  /* 0x0000000200b67202 */ /* 0x000fe20000000f00 */
[C---:B------:R-:W-:Y:S04]  /*f040*/  HMMA.16816.F32 R104, R28.reuse, R36, R104 ;  /* 0x000000241c68723c */ /* 0x040fe80000001868 */
[----:B------:R-:W-:Y:S04]  /*f050*/  FADD.FTZ R3, R213, R3 ;  /* 0x00000003d5037221 */ /* 0x000fe80000010000 */
[-C--:B------:R-:W-:Y:S04]  /*f060*/  HMMA.16816.F32 R108, R28, R38.reuse, R108 ;  /* 0x000000261c6c723c */ /* 0x080fe8000000186c */
[----:B------:R-:W-:Y:S04]  /*f070*/  FADD.FTZ R3, R181, R3 ;  /* 0x00000003b5037221 */ /* 0x000fe80000010000 */
[C---:B------:R-:W-:Y:S01]  /*f080*/  HMMA.16816.F32 R112, R20.reuse, R38, R112 ;  /* 0x000000261470723c */ /* 0x040fe20000001870 */
[----:B------:R-:W-:Y:S07]  /*f090*/  LDSM.16.MT88.4 R36, [R227+0x1900] ;  /* 0x00190000e324783b */ /* 0x000fee0000004200 */
[-C--:B------:R-:W-:Y:S08]  /*f0a0*/  HMMA.16816.F32 R116, R20, R40.reuse, R116 ;  /* 0x000000281474723c */ /* 0x080ff00000001874 */
[C---:B------:R-:W-:Y:S08]  /*f0b0*/  HMMA.16816.F32 R120, R28.reuse, R40, R120 ;  /* 0x000000281c78723c */ /* 0x040ff00000001878 */
[-C--:B------:R-:W-:Y:S01]  /*f0c0*/  HMMA.16816.F32 R124, R28, R42.reuse, R124 ;  /* 0x0000002a1c7c723c */ /* 0x080fe2000000187c */
[----:B------:R-:W3:Y:S07]  /*f0d0*/  LDSM.16.MT88.4 R28, [R228+0x1900] ;  /* 0x00190000e41c783b */ /* 0x000eee0000004200 */
[----:B------:R-:W-:Y:S01]  /*f0e0*/  HMMA.16816.F32 R128, R20, R42, R128 ;  /* 0x0000002a1480723c */ /* 0x000fe20000001880 */
[----:B------:R-:W5:Y:S06]  /*f0f0*/  LDSM.16.MT88.4 R40, [R225+0x3900] ;  /* 0x00390000e128783b */ /* 0x000f6c0000004200 */
[----:B------:R-:W-:Y:S02]  /*f100*/  F2FP.PACK_AB R20, R67, R63 ;  /* 0x0000003f4314723e */ /* 0x000fe400000000ff */
[----:B----4-:R-:W-:Y:S03]  /*f110*/  F2FP.PACK_AB R22, R210, R207 ;  /* 0x000000cfd216723e */ /* 0x010fe600000000ff */
[----:B------:R-:W-:Y:S02]  /*f120*/  F2FP.PACK_AB R21, R65, R62 ;  /* 0x0000003e4115723e */ /* 0x000fe400000000ff */
[----:B------:R-:W-:Y:S07]  /*f130*/  F2FP.PACK_AB R23, R209, R66 ;  /* 0x00000042d117723e */ /* 0x000fee00000000ff */
[-C--:B-1----:R-:W-:Y:S01]  /*f140*/  HMMA.16816.F32 R188, R20, R200.reuse, R4 ;  /* 0x000000c814bc723c */ /* 0x082fe20000001804 */
[----:B------:R-:W1:Y:S07]  /*f150*/  LDSM.16.MT88.4 R4, [R227+0x3900] ;  /* 0x00390000e304783b */ /* 0x000e6e0000004200 */
        /* <DEDUP_REMOVED lines=21> */
[----:B------:R-:W-:Y:S01]  /*f2b0*/  FADD.FTZ R3, R186, R10 ;  /* 0x0000000aba037221 */ /* 0x000fe20000010000 */
[----:B------:R-:W-:Y:S01]  /*f2c0*/  MOV R186, R2 ;  /* 0x0000000200ba7202 */ /* 0x000fe20000000f00 */
[----:B------:R-:W-:Y:S01]  /*f2d0*/  FADD.FTZ R8, R219, R0 ;  /* 0x00000000db087221 */ /* 0x000fe20000010000 */
[----:B------:R-:W-:Y:S01]  /*f2e0*/  MOV R2, R184 ;  /* 0x000000b800027202 */ /* 0x000fe20000000f00 */
        /* <DEDUP_REMOVED lines=11> */
[-C--:B-----5:R-:W-:Y:S08]  /*f3a0*/  HMMA.16816.F32 R68, R20, R40.reuse, R68 ;  /* 0x000000281444723c */ /* 0x0a0ff00000001844 */
        /* <DEDUP_REMOVED lines=43> */
.L_x_3315:
[----:B------:R-:W3:Y:S04]  /*f660*/  LDL.LU R5, [R1+0x4] ;  /* 0x0000040001057983 */ /* 0x000ee80000300800 */
[----:B------:R-:W4:Y:S04]  /*f670*/  LDL.LU R9, [R1+0xc] ;  /* 0x00000c0001097983 */ /* 0x000f280000300800 */
[----:B--2---:R-:W2:Y:S04]  /*f680*/  LDL.LU R7, [R1+0x8] ;  /* 0x0000080001077983 */ /* 0x004ea80000300800 */
[----:B------:R-:W2:Y:S01]  /*f690*/  LDL.LU R4, [R1+0x2c] ;  /* 0x00002c0001047983 */ /* 0x000ea20000300800 */
[----:B------:R-:W-:-:S02]  /*f6a0*/  MOV R62, 0xff800000 ;  /* 0xff800000003e7802 */ /* 0x000fc40000000f00 */
[----:B------:R-:W-:Y:S02]  /*f6b0*/  MOV R63, 0xff800000 ;  /* 0xff800000003f7802 */ /* 0x000fe40000000f00 */
[----:B------:R-:W-:Y:S02]  /*f6c0*/  MOV R64, 0xff800000 ;  /* 0xff80000000407802 */ /* 0x000fe40000000f00 */
[----:B------:R-:W-:Y:S02]  /*f6d0*/  MOV R65, 0xff800000 ;  /* 0xff80000000417802 */ /* 0x000fe40000000f00 */
[----:B------:R-:W-:Y:S01]  /*f6e0*/  PLOP3.LUT P1, PT, PT, PT, PT, 0x8, 0x0 ;  /* 0x000000000000781c */ /* 0x000fe20003f2e170 */
[----:B---3--:R-:W1:Y:S04]  /*f6f0*/  SHFL.BFLY PT, R10, R5, 0x2, 0x1f ;  /* 0x0c401f00050a7f89 */ /* 0x008e6800000e0000 */
[----:B----4-:R-:W3:Y:S04]  /*f700*/  SHFL.BFLY PT, R8, R9, 0x2, 0x1f ;  /* 0x0c401f0009087f89 */ /* 0x010ee800000e0000 */
[----:B--2---:R-:W2:Y:S01]  /*f710*/  SHFL.BFLY PT, R6, R7, 0x2, 0x1f ;  /* 0x0c401f0007067f89 */ /* 0x004ea200000e0000 */
[----:B-1----:R-:W-:-:S03]  /*f720*/  FADD.FTZ R10, R10, R5 ;  /* 0x000000050a0a7221 */ /* 0x002fc60000010000 */
[----:B------:R-:W1:Y:S01]  /*f730*/  SHFL.BFLY PT, R5, R4, 0x2, 0x1f ;  /* 0x0c401f0004057f89 */ /* 0x000e6200000e0000 */
[----:B---3--:R-:W-:-:S03]  /*f740*/  FADD.FTZ R8, R8, R9 ;  /* 0x0000000908087221 */ /* 0x008fc60000010000 */
[----:B------:R-:W3:Y:S01]  /*f750*/  SHFL.BFLY PT, R0, R10, 0x1, 0x1f ;  /* 0x0c201f000a007f89 */ /* 0x000ee200000e0000 */
[----:B--2---:R-:W-:-:S03]  /*f760*/  FADD.FTZ R6, R6, R7 ;  /* 0x0000000706067221 */ /* 0x004fc60000010000 */
[----:B------:R-:W2:Y:S04]  /*f770*/  SHFL.BFLY PT, R3, R8, 0x1, 0x1f ;  /* 0x0c201f0008037f89 */ /* 0x000ea800000e0000 */
[----:B------:R-:W4:Y:S01]  /*f780*/  SHFL.BFLY PT, R2, R6, 0x1, 0x1f ;  /* 0x0c201f0006027f89 */ /* 0x000f2200000e0000 */
[----:B-1----:R-:W-:Y:S02]  /*f790*/  FADD.FTZ R5, R5, R4 ;  /* 0x0000000405057221 */ /* 0x002fe40000010000 */
[----:B---3--:R-:W-:-:S03]  /*f7a0*/  FADD.FTZ R10, R10, R0 ;  /* 0x000000000a0a7221 */ /* 0x008fc60000010000 */
[----:B------:R-:W1:Y:S01]  /*f7b0*/  SHFL.BFLY PT, R4, R5, 0x1, 0x1f ;  /* 0x0c201f0005047f89 */ /* 0x000e6200000e0000 */
[----:B------:R-:W-:Y:S01]  /*f7c0*/  MOV R0, RZ ;  /* 0x000000ff00007202 */ /* 0x000fe20000000f00 */
[----:B--2---:R-:W-:Y:S01]  /*f7d0*/  FADD.FTZ R8, R8, R3 ;  /* 0x0000000308087221 */ /* 0x004fe20000010000 */
        /* <DEDUP_REMOVED lines=161> */
.L_x_3297:
        /* <DEDUP_REMOVED lines=184> */
.L_x_3318:
        /* <DEDUP_REMOVED lines=151> */
.L_x_3320:
[----:B--234-:R-:W-:Y:S05]  /*116e0*/  BSYNC B0 ;  /* 0x0000000000007941 */ /* 0x01cfea0003800000 */
.L_x_3319:
        /* <DEDUP_REMOVED lines=16> */
.L_x_3322:
[----:B------:R-:W-:Y:S05]  /*117f0*/  BSYNC B0 ;  /* 0x0000000000007941 */ /* 0x000fea0003800000 */
.L_x_3321:
        /* <DEDUP_REMOVED lines=16> */
.L_x_3324:
[----:B------:R-:W-:Y:S05]  /*11900*/  BSYNC B0 ;  /* 0x0000000000007941 */ /* 0x000fea0003800000 */
.L_x_3323:
        /* <DEDUP_REMOVED lines=16> */
.L_x_3326:
[----:B------:R-:W-:Y:S05]  /*11a10*/  BSYNC B0 ;  /* 0x0000000000007941 */ /* 0x000fea0003800000 */
.L_x_3325:
        /* <DEDUP_REMOVED lines=16> */
.L_x_3328:
[----:B------:R-:W-:Y:S05]  /*11b20*/  BSYNC B0 ;  /* 0x0000000000007941 */ /* 0x000fea0003800000 */
.L_x_3327:
        /* <DEDUP_REMOVED lines=16> */
.L_x_3330:
[----:B------:R-:W-:Y:S05]  /*11c30*/  BSYNC B0 ;  /* 0x0000000000007941 */ /* 0x000fea0003800000 */
.L_x_3329:
        /* <DEDUP_REMOVED lines=16> */
.L_x_3332:
[----:B------:R-:W-:Y:S05]  /*11d40*/  BSYNC B0 ;  /* 0x0000000000007941 */ /* 0x000fea0003800000 */
.L_x_3331:
        /* <DEDUP_REMOVED lines=17> */
.L_x_3317:
        /* <DEDUP_REMOVED lines=19> */
.L_x_3333:
        /* <DEDUP_REMOVED lines=42> */
.L_x_3335:
[----:B------:R-:W-:Y:S05]  /*12230*/  BSYNC B0 ;  /* 0x0000000000007941 */ /* 0x000fea0003800000 */
.L_x_3334:
        /* <DEDUP_REMOVED lines=59> */
.L_x_3337:
[----:B------:R-:W-:Y:S05]  /*125f0*/  BSYNC B0 ;  /* 0x0000000000007941 */ /* 0x000fea0003800000 */
.L_x_3336:
        /* <DEDUP_REMOVED lines=15> */
.L_x_3339:
[----:B------:R-:W-:Y:S05]  /*126f0*/  BSYNC B0 ;  /* 0x0000000000007941 */ /* 0x000fea0003800000 */
.L_x_3338:
        /* <DEDUP_REMOVED lines=15> */
.L_x_3341:
[----:B------:R-:W-:Y:S05]  /*127f0*/  BSYNC B0 ;  /* 0x0000000000007941 */ /* 0x000fea0003800000 */
.L_x_3340:
        /* <DEDUP_REMOVED lines=15> */
.L_x_3343:
[----:B------:R-:W-:Y:S05]  /*128f0*/  BSYNC B0 ;  /* 0x0000000000007941 */ /* 0x000fea0003800000 */
.L_x_3342:
        /* <DEDUP_REMOVED lines=15> */
.L_x_3345:
[----:B------:R-:W-:Y:S05]  /*129f0*/  BSYNC B0 ;  /* 0x0000000000007941 */ /* 0x000fea0003800000 */
.L_x_3344:
        /* <DEDUP_REMOVED lines=15> */
.L_x_3347:
[----:B------:R-:W-:Y:S05]  /*12af0*/  BSYNC B0 ;  /* 0x0000000000007941 */ /* 0x000fea0003800000 */
.L_x_3346:
        /* <DEDUP_REMOVED lines=15> */
.L_x_3349:
[----:B------:R-:W-:Y:S05]  /*12bf0*/  BSYNC B0 ;  /* 0x0000000000007941 */ /* 0x000fea0003800000 */
.L_x_3348:
        /* <DEDUP_REMOVED lines=16> */
.L_x_3350:
        /* <DEDUP_REMOVED lines=16> */
.L_x_3581:


//--------------------- .text._ZN7cutlass13device_kernelIN5flash19enable_sm80_to_sm89INS1_16FlashAttnFwdSm80INS1_25CollectiveMainloopFwdSm80ILi4ELi1ELb0EN4cute5tupleIJNS5_1CILi128EEENS7_ILi64EEES8_EEELi128ENS_6half_tEfNS_4arch4Sm80ELb1ELb0ELb0ELb1ELb0ELb1ELb1ELb0EEENS1_21CollectiveEpilogueFwdINS6_IJS8_S8_S9_EEENS6_IJNS7_ILi1EEESH_SH_EEESB_SD_Li128ELb1ELb1ELb0ELb0EEENS1_19SingleTileSchedulerILb1ELb0ELb1ELi128EEEEEEEEEvNT_6ParamsE --------------------------
	.section	.text._ZN7cutlass13device_kernelIN5flash19enable_sm80_to_sm89INS1_16FlashAttnFwdSm80INS1_25CollectiveMainloopFwdSm80ILi4ELi1ELb0EN4cute5tupleIJNS5_1CILi128EEENS7_ILi64EEES8_EEELi128ENS_6half_tEfNS_4arch4Sm80ELb1ELb0ELb0ELb1ELb0ELb1ELb1ELb0EEENS1_21CollectiveEpilogueFwdINS6_IJS8_S8_S9_EEENS6_IJNS7_ILi1EEESH_SH_EEESB_SD_Li128ELb1ELb1ELb0ELb0EEENS1_19SingleTileSchedulerILb1ELb0ELb1ELi128EEEEEEEEEvNT_6ParamsE,"ax",@progbits
	.sectioninfo	@"SHI_REGISTERS=255"
	.align	128
.text._ZN7cutlass13device_kernelIN5flash19enable_sm80_to_sm89INS1_16FlashAttnFwdSm80INS1_25CollectiveMainloopFwdSm80ILi4ELi1ELb0EN4cute5tupleIJNS5_1CILi128EEENS7_ILi64EEES8_EEELi128ENS_6half_tEfNS_4arch4Sm80ELb1ELb0ELb0ELb1ELb0ELb1ELb1ELb0EEENS1_21CollectiveEpilogueFwdINS6_IJS8_S8_S9_EEENS6_IJNS7_ILi1EEESH_SH_EEESB_SD_Li128ELb1ELb1ELb0ELb0EEENS1_19SingleTileSchedulerILb1ELb0ELb1ELi128EEEEEEEEEvNT_6ParamsE:
        .type           _ZN7cutlass13device_kernelIN5flash19enable_sm80_to_sm89INS1_16FlashAttnFwdSm80INS1_25CollectiveMainloopFwdSm80ILi4ELi1ELb0EN4cute5tupleIJNS5_1CILi128EEENS7_ILi64EEES8_EEELi128ENS_6half_tEfNS_4arch4Sm80ELb1ELb0ELb0ELb1ELb0ELb1ELb1ELb0EEENS1_21CollectiveEpilogueFwdINS6_IJS8_S8_S9_EEENS6_IJNS7_ILi1EEESH_SH_EEESB_SD_Li128ELb1ELb1ELb0ELb0EEENS1_19SingleTileSchedulerILb1ELb0ELb1ELi128EEEEEEEEEvNT_6ParamsE,@function
        .size           _ZN7cutlass13device_kernelIN5flash19enable_sm80_to_sm89INS1_16FlashAttnFwdSm80INS1_25CollectiveMainloopFwdSm80ILi4ELi1ELb0EN4cute5tupleIJNS5_1CILi128EEENS7_ILi64EEES8_EEELi128ENS_6half_tEfNS_4arch4Sm80ELb1ELb0ELb0ELb1ELb0ELb1ELb1ELb0EEENS1_21CollectiveEpilogueFwdINS6_IJS8_S8_S9_EEENS6_IJNS7_ILi1EEESH_SH_EEESB_SD_Li128ELb1ELb1ELb0ELb0EEENS1_19SingleTileSchedulerILb1ELb0ELb1ELi128EEEEEEEEEvNT_6ParamsE,(.L_x_3582 - _ZN7cutlass13device_kernelIN5flash19enable_sm80_to_sm89INS1_16FlashAttnFwdSm80INS1_25CollectiveMainloopFwdSm80ILi4ELi1ELb0EN4cute5tupleIJNS5_1CILi128EEENS7_ILi64EEES8_EEELi128ENS_6half_tEfNS_4arch4Sm80ELb1ELb0ELb0ELb1ELb0ELb1ELb1ELb0EEENS1_21CollectiveEpilogueFwdINS6_IJS8_S8_S9_EEENS6_IJNS7_ILi1EEESH_SH_EEESB_SD_Li128ELb1ELb1ELb0ELb0EEENS1_19SingleTileSchedulerILb1ELb0ELb1ELi128EEEEEEEEEvNT_6ParamsE)
        .other          _ZN7cutlass13device_kernelIN5flash19enable_sm80_to_sm89INS1_16FlashAttnFwdSm80INS1_25CollectiveMainloopFwdSm80ILi4ELi1ELb0EN4cute5tupleIJNS5_1CILi128EEENS7_ILi64EEES8_EEELi128ENS_6half_tEfNS_4arch4Sm80ELb1ELb0ELb0ELb1ELb0ELb1ELb1ELb0EEENS1_21CollectiveEpilogueFwdINS6_IJS8_S8_S9_EEENS6_IJNS7_ILi1EEESH_SH_EEESB_SD_Li128ELb1ELb1ELb0ELb0EEENS1_19SingleTileSchedulerILb1ELb0ELb1ELi128EEEEEEEEEvNT_6ParamsE,@"STO_CUDA_ENTRY STV_DEFAULT"
_ZN7cutlass13device_kernelIN5flash19enable_sm80_to_sm89INS1_16FlashAttnFwdSm80INS1_25CollectiveMainloopFwdSm80ILi4ELi1ELb0EN4cute5tupleIJNS5_1CILi128EEENS7_ILi64EEES8_EEELi128ENS_6half_tEfNS_4arch4Sm80ELb1ELb0ELb0ELb1ELb0ELb1ELb1ELb0EEENS1_21CollectiveEpilogueFwdINS6_IJS8_S8_S9_EEENS6_IJNS7_ILi1EEESH_SH_EEESB_SD_Li128ELb1ELb1ELb0ELb0EEENS1_19SingleTileSchedulerILb1ELb0ELb1ELi128EEEEEEEEEvNT_6ParamsE:
        /* <DEDUP_REMOVED lines=19> */
.L_x_3352:
        /* <DEDUP_REMOVED lines=10> */
.L_x_3354:
[----:B------:R-:W-:Y:S02]  /*01d0*/  ULDC UR5, c[0x0][0x54c] ;  /* 0x0001530000057ab9 */ /* 0x000fe40000000800 */
.L_x_3353:
[----:B------:R-:W-:Y:S02]  /*01e0*/  ULDC UR4, c[0x0][0x548] ;  /* 0x0001520000047ab9 */ /* 0x000fe40000000800 */
[----:B------:R-:W-:-:S02]  /*01f0*/  USHF.L.U32 UR18, UR18, 0x7, URZ ;  /* 0x0000000712127899 */ /* 0x000fc4000800063f */
[----:B------:R-:W-:-:S04]  /*0200*/  UIMAD UR4, UR5, UR4, URZ ;  /* 0x00000004050472a4 */ /* 0x000fc8000f8e023f */
[----:B------:R-:W-:-:S04]  /*0210*/  UISETP.GE.AND UP0, UPT, UR18, UR4, UPT ;  /* 0x000000041200728c */ /* 0x000fc8000bf06270 */
[----:B------:R-:W-:Y:S01]  /*0220*/  USEL UR26, UR26, 0xffffffff, !UP0 ;  /* 0xffffffff1a1a7887 */ /* 0x000fe2000c000000 */
[----:B------:R-:W-:Y:S05]  /*0230*/  BRA `(.L_x_3355) ;  /* 0x0000016000007947 */ /* 0x000fea0003800000 */
.L_x_3351:
[----:B------:R-:W-:-:S04]  /*0240*/  ISETP.NE.U32.AND P0, PT, RZ, c[0x0][0x568], PT ;  /* 0x00015a00ff007a0c */ /* 0x000fc80003f05070 */
[----:B------:R-:W-:-:S13]  /*0250*/  ISETP.NE.AND.EX P0, PT, RZ, c[0x0][0x56c], PT, P0 ;  /* 0x00015b00ff007a0c */ /* 0x000fda0003f05300 */
[----:B------:R-:W-:Y:S05]  /*0260*/  @!P0 BRA `(.L_x_3356) ;  /* 0x0000003000008947 */ /* 0x000fea0003800000 */
[----:B------:R-:W2:Y:S02]  /*0270*/  LDG.E R0, [R2.64] ;  /* 0x0000001c02007981 */ /* 0x000ea4000c1e1900 */
[----:B--2---:R1:W2:Y:S02]  /*0280*/  R2UR UR5, R0 ;  /* 0x00000000000573c2 */ /* 0x0042a400000e0000 */
[----:B-12---:R-:W-:Y:S05]  /*0290*/  BRA `(.L_x_3357) ;  /* 0x000000b000007947 */ /* 0x006fea0003800000 */
.L_x_3356:
        /* <DEDUP_REMOVED lines=10> */
.L_x_3358:
[----:B------:R-:W-:Y:S02]  /*0340*/  ULDC UR5, c[0x0][0x54c] ;  /* 0x0001530000057ab9 */ /* 0x000fe40000000800 */
.L_x_3357:
[----:B------:R-:W-:Y:S02]  /*0350*/  ULDC UR4, c[0x0][0x548] ;  /* 0x0001520000047ab9 */ /* 0x000fe40000000800 */
[----:B------:R-:W-:-:S02]  /*0360*/  USHF.L.U32 UR18, UR18, 0x7, URZ ;  /* 0x0000000712127899 */ /* 0x000fc4000800063f */
[----:B------:R-:W-:-:S04]  /*0370*/  UIMAD UR4, UR5, UR4, URZ ;  /* 0x00000004050472a4 */ /* 0x000fc8000f8e023f */
[----:B------:R-:W-:-:S04]  /*0380*/  UISETP.GE.AND UP0, UPT, UR18, UR4, UPT ;  /* 0x000000041200728c */ /* 0x000fc8000bf06270 */
[----:B------:R-:W-:-:S06]  /*0390*/  USEL UR26, UR26, 0xffffffff, !UP0 ;  /* 0xffffffff1a1a7887 */ /* 0x000fcc000c000000 */
.L_x_3355:
        /* <DEDUP_REMOVED lines=48> */
.L_x_3359:
        /* <DEDUP_REMOVED lines=8> */
.L_x_3360:
[----:B------:R-:W-:Y:S05]  /*0720*/  @!P4 BRA `(.L_x_3361) ;  /* 0x000000500000c947 */ /* 0x000fea0003800000 */
[----:B-1----:R1:W2:Y:S04]  /*0730*/  LDG.E R0, [R2.64] ;  /* 0x0000001c02007981 */ /* 0x0022a8000c1e1900 */
[----:B-1----:R-:W3:Y:S01]  /*0740*/  LDG.E R2, [R2.64+0x4] ;  /* 0x0000041c02027981 */ /* 0x002ee2000c1e1900 */
[----:B--2---:R-:W1:Y:S08]  /*0750*/  R2UR UR7, R0 ;  /* 0x00000000000773c2 */ /* 0x004e7000000e0000 */
[----:B---3--:R-:W1:Y:S02]  /*0760*/  R2UR UR4, R2 ;  /* 0x00000000020473c2 */ /* 0x008e6400000e0000 */
[----:B-1----:R-:W-:-:S06]  /*0770*/  UIADD3 UR7, -UR7, UR4, URZ ;  /* 0x0000000407077290 */ /* 0x002fcc000fffe13f */
.L_x_3361:
        /* <DEDUP_REMOVED lines=400> */
.L_x_3409:
        /* <DEDUP_REMOVED lines=51> */
.L_x_3367:
[----:B------:R-:W-:Y:S05]  /*23b0*/  BSYNC B0 ;  /* 0x0000000000007941 */ /* 0x000fea0003800000 */
.L_x_3366:
        /* <DEDUP_REMOVED lines=44> */
.L_x_3369:
[----:B------:R-:W-:Y:S05]  /*2680*/  BSYNC B0 ;  /* 0x0000000000007941 */ /* 0x000fea0003800000 */
.L_x_3368:
        /* <DEDUP_REMOVED lines=44> */
.L_x_3371:
[----:B------:R-:W-:Y:S05]  /*2950*/  BSYNC B0 ;  /* 0x0000000000007941 */ /* 0x000fea0003800000 */
.L_x_3370:
        /* <DEDUP_REMOVED lines=44> */
.L_x_3373:
[----:B------:R-:W-:Y:S05]  /*2c20*/  BSYNC B0 ;  /* 0x0000000000007941 */ /* 0x000fea0003800000 */
.L_x_3372:
        /* <DEDUP_REMOVED lines=74> */
.L_x_3377:
[----:B------:R-:W-:Y:S05]  /*30d0*/  BSYNC B0 ;  /* 0x0000000000007941 */ /* 0x000fea0003800000 */
.L_x_3376:
        /* <DEDUP_REMOVED lines=59> */
.L_x_3375:
[----:B------:R-:W-:Y:S05]  /*3490*/  BSYNC B1 ;  /* 0x0000000000017941 */ /* 0x000fea0003800000 */
.L_x_3374:
        /* <DEDUP_REMOVED lines=62> */
.L_x_3381:
[----:B------:R-:W-:Y:S05]  /*3880*/  BSYNC B0 ;  /* 0x0000000000007941 */ /* 0x000fea0003800000 */
.L_x_3380:
        /* <DEDUP_REMOVED lines=59> */
.L_x_3379:
[----:B------:R-:W-:Y:S05]  /*3c40*/  BSYNC B1 ;  /* 0x0000000000017941 */ /* 0x000fea0003800000 */
.L_x_3378:
        /* <DEDUP_REMOVED lines=62> */
.L_x_3385:
[----:B------:R-:W-:Y:S05]  /*4030*/  BSYNC B0 ;  /* 0x0000000000007941 */ /* 0x000fea0003800000 */
.L_x_3384:
        /* <DEDUP_REMOVED lines=59> */
.L_x_3383:
[----:B------:R-:W-:Y:S05]  /*43f0*/  BSYNC B1 ;  /* 0x0000000000017941 */ /* 0x000fea0003800000 */
.L_x_3382:
        /* <DEDUP_REMOVED lines=60> */
.L_x_3388:
[----:B------:R-:W-:Y:S05]  /*47c0*/  BSYNC B0 ;  /* 0x0000000000007941 */ /* 0x000fea0003800000 */
.L_x_3387:
        /* <DEDUP_REMOVED lines=59> */
.L_x_3365:
        /* <DEDUP_REMOVED lines=230> */
.L_x_3390:
[----:B-1----:R-:W-:Y:S05]  /*59e0*/  BSYNC B0 ;  /* 0x0000000000007941 */ /* 0x002fea0003800000 */
.L_x_3389:
        /* <DEDUP_REMOVED lines=115> */
.L_x_3392:
[----:B------:R-:W-:Y:S05]  /*6120*/  BSYNC B0 ;  /* 0x0000000000007941 */ /* 0x000fea0003800000 */
.L_x_3391:
        /* <DEDUP_REMOVED lines=115> */
.L_x_3394:
[----:B------:R-:W-:Y:S05]  /*6860*/  BSYNC B0 ;  /* 0x0000000000007941 */ /* 0x000fea0003800000 */
.L_x_3393:
        /* <DEDUP_REMOVED lines=116> */
.L_x_3364:
        /* <DEDUP_REMOVED lines=20> */
.L_x_3396:
[----:B------:R-:W-:Y:S05]  /*70f0*/  BSYNC B0 ;  /* 0x0000000000007941 */ /* 0x000fea0003800000 */
.L_x_3395:
        /* <DEDUP_REMOVED lines=20> */
.L_x_3398:
[----:B------:R-:W-:Y:S05]  /*7240*/  BSYNC B0 ;  /* 0x0000000000007941 */ /* 0x000fea0003800000 */
.L_x_3397:
        /* <DEDUP_REMOVED lines=20> */
.L_x_3400:
[----:B------:R-:W-:Y:S05]  /*7390*/  BSYNC B0 ;  /* 0x0000000000007941 */ /* 0x000fea0003800000 */
.L_x_3399:
        /* <DEDUP_REMOVED lines=18> */
.L_x_3386:
[----:B------:R-:W-:Y:S05]  /*74c0*/  BSYNC B2 ;  /* 0x0000000000027941 */ /* 0x000fea0003800000 */
.L_x_3363:
        /* <DEDUP_REMOVED lines=85> */
.L_x_3402:
[----:B-1----:R-:W-:Y:S05]  /*7a20*/  BSYNC B0 ;  /* 0x0000000000007941 */ /* 0x002fea0003800000 */
.L_x_3401:
        /* <DEDUP_REMOVED lines=19> */
.L_x_3404:
[----:B------:R-:W-:Y:S05]  /*7b60*/  BSYNC B0 ;  /* 0x0000000000007941 */ /* 0x000fea0003800000 */
.L_x_3403:
        /* <DEDUP_REMOVED lines=19> */
.L_x_3406:
[----:B------:R-:W-:Y:S05]  /*7ca0*/  BSYNC B0 ;  /* 0x0000000000007941 */ /* 0x000fea0003800000 */
.L_x_3405:
        /* <DEDUP_REMOVED lines=19> */
.L_x_3408:
[----:B------:R-:W-:Y:S05]  /*7de0*/  BSYNC B0 ;  /* 0x0000000000007941 */ /* 0x000fea0003800000 */
.L_x_3407:
        /* <DEDUP_REMOVED lines=92> */
.L_x_3362:
        /* <DEDUP_REMOVED lines=118> */
[----:B------:R-:W-:Y:S01]  /*8b10*/  USHF.R.S32.HI UR6, URZ, 0x1f, UR22 ;  /* 0x0000001f3f067899 */ /* 0x000fe20008011416 */
[----:B------:R-:W-:Y:S01]  /*8b20*/  PLOP3.LUT P2, PT, PT, PT, UP2, 0x80, 0x0 ;  /* 0x000000000000781c */ /* 0x000fe20003f4f028 */
[----:B------:R-:W-:Y:S01]  /*8b30*/  ULDC.64 UR4, c[0x0][0x178] ;  /* 0x00005e0000047ab9 */ /* 0x000fe20000000a00 */
[----:B------:R1:W3:Y:S01]  /*8b40*/  @P0 LDG.E R13, [R2.64] ;  /* 0x0000001c020d0981 */ /* 0x0002e2000c1e1900 */
[----:B------:R-:W-:Y:S01]  /*8b50*/  UIMAD UR6, UR6, UR4, URZ ;  /* 0x00000004060672a4 */ /* 0x000fe2000f8e023f */
[----:B------:R-:W-:Y:S01]  /*8b60*/  LEA.HI R134, R157, R177, RZ, 0x4 ;  /* 0x000000b19d867211 */ /* 0x000fe200078f20ff */
[----:B------:R-:W-:Y:S01]  /*8b70*/  UIMAD.WIDE.U32 UR8, UR22, UR4, URZ ;  /* 0x00000004160872a5 */ /* 0x000fe2000f8e003f */
[----:B------:R-:W-:Y:S01]  /*8b80*/  IMAD.MOV.U32 R20, RZ, RZ, 0x10 ;  /* 0x00000010ff147424 */ /* 0x000fe200078e00ff */
[----:B------:R-:W-:Y:S01]  /*8b90*/  UIMAD UR22, UR22, UR5, UR6 ;  /* 0x00000005161672a4 */ /* 0x000fe2000f8e0206 */
[----:B------:R-:W-:Y:S01]  /*8ba0*/  IMAD.MOV.U32 R18, RZ, RZ, 0x20 ;  /* 0x00000020ff127424 */ /* 0x000fe200078e00ff */
[----:B------:R-:W-:Y:S01]  /*8bb0*/  USHF.R.S32.HI UR10, URZ, 0x1f, UR20 ;  /* 0x0000001f3f0a7899 */ /* 0x000fe20008011414 */
[----:B------:R-:W-:Y:S01]  /*8bc0*/  BSSY B0, `(.L_x_3411) ;  /* 0x000008b000007945 */ /* 0x000fe20003800000 */
[----:B------:R-:W-:-:S02]  /*8bd0*/  ULDC.64 UR6, c[0x0][0x348] ;  /* 0x0000d20000067ab9 */ /* 0x000fc40000000a00 */
[----:B------:R-:W-:Y:S02]  /*8be0*/  UISETP.NE.U32.AND UP0, UPT, URZ, UR6, UPT ;  /* 0x000000063f00728c */ /* 0x000fe4000bf05070 */
[----:B------:R-:W-:Y:S02]  /*8bf0*/  ULDC.64 UR4, c[0x0][0x1b8] ;  /* 0x00006e0000047ab9 */ /* 0x000fe40000000a00 */
[----:B------:R-:W-:Y:S02]  /*8c00*/  UIADD3 UR23, UR9, UR22, URZ ;  /* 0x0000001609177290 */ /* 0x000fe4000fffe03f */
[----:B------:R-:W-:Y:S02]  /*8c10*/  UIMAD UR6, UR15, UR4, URZ ;  /* 0x000000040f0672a4 */ /* 0x000fe4000f8e023f */
[----:B------:R-:W-:Y:S02]  /*8c20*/  UISETP.NE.AND.EX UP0, UPT, URZ, UR7, UPT, UP0 ;  /* 0x000000073f00728c */ /* 0x000fe4000bf05300 */
[----:B------:R-:W-:-:S02]  /*8c30*/  USHF.R.S32.HI UR9, URZ, 0x1f, UR26 ;  /* 0x0000001f3f097899 */ /* 0x000fc4000801141a */
[----:B------:R-:W-:Y:S01]  /*8c40*/  UMOV UR22, UR8 ;  /* 0x0000000800167c82 */ /* 0x000fe20008000000 */
[----:B-1----:R-:W-:Y:S01]  /*8c50*/  LEA.HI R2, R157, R177, RZ, 0x3 ;  /* 0x000000b19d027211 */ /* 0x002fe200078f18ff */
[----:B------:R-:W-:Y:S02]  /*8c60*/  UIMAD UR6, UR16, UR5, UR6 ;  /* 0x00000005100672a4 */ /* 0x000fe4000f8e0206 */
        /* <DEDUP_REMOVED lines=21> */
[----:B------:R-:W-:Y:S01]  /*8dc0*/  UIADD3 UR5, UR23, UR5, URZ ;  /* 0x0000000517057290 */ /* 0x000fe2000fffe03f */
[----:B------:R-:W-:Y:S01]  /*8dd0*/  ISETP.GE.AND P6, PT, R38, c[0x0][0x1d4], PT ;  /* 0x0000750026007a0c */ /* 0x000fe20003fc6270 */
[----:B------:R-:W-:Y:S01]  /*8de0*/  UIMAD UR6, UR15, UR6, URZ ;  /* 0x000000060f0672a4 */ /* 0x000fe2000f8e023f */
[----:B------:R-:W-:Y:S01]  /*8df0*/  IADD3 R7, R0, UR18, RZ ;  /* 0x0000001200077c10 */ /* 0x000fe2000fffe0ff */
[----:B------:R-:W-:Y:S01]  /*8e00*/  @!UP1 UMOV UR8, UR26 ;  /* 0x0000001a00089c82 */ /* 0x000fe20008000000 */
[----:B------:R-:W-:Y:S01]  /*8e10*/  LOP3.LUT R0, R134, 0xfffffff0, RZ, 0xc0, !PT ;  /* 0xfffffff086007812 */ /* 0x000fe200078ec0ff */
[----:B------:R-:W-:Y:S01]  /*8e20*/  UIMAD UR6, UR16, UR7, UR6 ;  /* 0x00000007100672a4 */ /* 0x000fe2000f8e0206 */
[----:B------:R-:W-:Y:S01]  /*8e30*/  ISETP.GE.AND P4, PT, R15, c[0x0][0x198], PT ;  /* 0x000066000f007a0c */ /* 0x000fe20003f86270 */
[----:B------:R-:W-:Y:S01]  /*8e40*/  @P2 IMAD.HI.U32 R3, R7, c[0x0][0x2c8], RZ ;  /* 0x0000b20007032a27 */ /* 0x000fe200078e00ff */
[----:B------:R-:W-:Y:S01]  /*8e50*/  ISETP.NE.U32.AND P2, PT, RZ, c[0x0][0x350], PT ;  /* 0x0000d400ff007a0c */ /* 0x000fe20003f45070 */
[----:B------:R-:W-:-:S02]  /*8e60*/  ULDC UR20, c[0x0][0x2c4] ;  /* 0x0000b10000147ab9 */ /* 0x000fc40000000800 */
[----:B------:R-:W-:Y:S01]  /*8e70*/  IMAD.IADD R6, R177, 0x1, -R0 ;  /* 0x00000001b1067824 */ /* 0x000fe200078e0a00 */
[----:B------:R-:W-:Y:S01]  /*8e80*/  LEA.HI.X.SX32 R0, R76, UR10, 0x1, P3 ;  /* 0x0000000a4c007c11 */ /* 0x000fe200098f0eff */
[----:B-----5:R-:W-:Y:S01]  /*8e90*/  IMAD.MOV.U32 R10, RZ, RZ, R7 ;  /* 0x000000ffff0a7224 */ /* 0x020fe200078e0007 */
[----:B------:R-:W-:Y:S01]  /*8ea0*/  ISETP.NE.AND.EX P2, PT, RZ, c[0x0][0x354], PT, P2 ;  /* 0x0000d500ff007a0c */ /* 0x000fe20003f45320 */
[----:B------:R-:W-:Y:S01]  /*8eb0*/  UIMAD UR20, UR24, UR20, URZ ;  /* 0x00000014181472a4 */ /* 0x000fe2000f8e023f */
[----:B------:R-:W-:Y:S02]  /*8ec0*/  SHF.R.S32.HI R4, RZ, 0x1f, R6 ;  /* 0x0000001fff047819 */ /* 0x000fe40000011406 */
[----:B------:R-:W-:Y:S02]  /*8ed0*/  ISETP.GE.AND P3, PT, R16, c[0x0][0x198], PT ;  /* 0x0000660010007a0c */ /* 0x000fe40003f66270 */
[----:B------:R-:W-:Y:S01]  /*8ee0*/  LEA.HI R133, R4, R6, RZ, 0x3 ;  /* 0x0000000604857211 */ /* 0x000fe200078f18ff */
[----:B------:R-:W-:Y:S01]  /*8ef0*/  IMAD.WIDE.U32 R4, R2, c[0x0][0x1e0], R38 ;  /* 0x0000780002047a25 */ /* 0x000fe200078e0026 */
[----:B------:R-:W-:-:S02]  /*8f00*/  ISETP.GE.AND P5, PT, R14, UR20, PT ;  /* 0x000000140e007c0c */ /* 0x000fc4000bfa6270 */
[----:B------:R-:W-:Y:S02]  /*8f10*/  LOP3.LUT R8, R133, 0xfffffff8, RZ, 0xc0, !PT ;  /* 0xfffffff885087812 */ /* 0x000fe400078ec0ff */
[----:B------:R-:W-:-:S03]  /*8f20*/  P2R R17, PR, RZ, 0x20 ;  /* 0x00000020ff117803 */ /* 0x000fc60000000000 */
[----:B------:R-:W-:Y:S01]  /*8f30*/  IMAD.IADD R132, R6, 0x1, -R8 ;  /* 0x0000000106847824 */ /* 0x000fe200078e0a08 */
[----:B------:R-:W-:Y:S01]  /*8f40*/  MOV R6, R4 ;  /* 0x0000000400067202 */ /* 0x000fe20000000f00 */
[----:B------:R-:W-:Y:S01]  /*8f50*/  IMAD.U32 R8, RZ, RZ, UR22 ;  /* 0x00000016ff087e24 */ /* 0x000fe2000f8e00ff */
[----:B--2---:R-:W-:-:S04]  /*8f60*/  LOP3.LUT R161, R161, 0xfffffffe, RZ, 0xc0, !PT ;  /* 0xfffffffea1a17812 */ /* 0x004fc800078ec0ff */
[----:B------:R-:W-:Y:S02]  /*8f70*/  @P1 LOP3.LUT R161, R161, 0x1, RZ, 0xfc, !PT ;  /* 0x00000001a1a11812 */ /* 0x000fe400078efcff */
[----:B------:R-:W-:-:S03]  /*8f80*/  PLOP3.LUT P1, PT, PT, PT, UP2, 0x80, 0x0 ;  /* 0x000000000000781c */ /* 0x000fc60003f2f028 */
[----:B------:R1:W-:Y:S10]  /*8f90*/  STL [R1+0x38], R161 ;  /* 0x000038a101007387 */ /* 0x0003f40000100800 */
[----:B------:R-:W-:Y:S01]  /*8fa0*/  @P1 SHF.R.U32.HI R10, RZ, c[0x0][0x2cc], R3 ;  /* 0x0000b300ff0a1a19 */ /* 0x000fe20000011603 */
[----:B------:R-:W-:-:S02]  /*8fb0*/  IMAD R3, R0, c[0x0][0x1e0], RZ ;  /* 0x0000780000037a24 */ /* 0x000fc400078e02ff */
[----:B------:R-:W-:Y:S02]  /*8fc0*/  IMAD R0, R0, c[0x0][0x208], RZ ;  /* 0x0000820000007a24 */ /* 0x000fe400078e02ff */
[C---:B------:R-:W-:Y:S02]  /*8fd0*/  IMAD R9, R2.reuse, c[0x0][0x1e4], R3 ;  /* 0x0000790002097a24 */ /* 0x040fe400078e0203 */
[----:B------:R-:W-:Y:S01]  /*8fe0*/  IMAD R11, R2, c[0x0][0x20c], R0 ;  /* 0x00008300020b7a24 */ /* 0x000fe200078e0200 */
[----:B------:R-:W-:Y:S01]  /*8ff0*/  IADD3 R0, -R10, RZ, RZ ;  /* 0x000000ff0a007210 */ /* 0x000fe20007ffe1ff */
[----:B------:R-:W-:-:S04]  /*9000*/  IMAD.WIDE.U32 R2, R2, c[0x0][0x208], R38 ;  /* 0x0000820002027a25 */ /* 0x000fc800078e0026 */
[----:B------:R-:W-:Y:S01]  /*9010*/  IMAD R12, R0, c[0x0][0x2c4], R7 ;  /* 0x0000b100000c7a24 */ /* 0x000fe200078e0207 */
[----:B------:R-:W-:Y:S01]  /*9020*/  SHF.R.S32.HI R0, RZ, 0x1f, R10 ;  /* 0x0000001fff007819 */ /* 0x000fe2000001140a */
[----:B------:R-:W-:Y:S02]  /*9030*/  IMAD.IADD R7, R5, 0x1, R9 ;  /* 0x0000000105077824 */ /* 0x000fe400078e0209 */
[----:B------:R-:W-:Y:S02]  /*9040*/  IMAD.IADD R5, R3, 0x1, R11 ;  /* 0x0000000103057824 */ /* 0x000fe400078e020b */
        /* <DEDUP_REMOVED lines=14> */
[----:B------:R-:W-:-:S04]  /*9130*/  IMAD.WIDE.U32 R8, R9, c[0x0][0x1e8], R6 ;  /* 0x00007a0009087a25 */ /* 0x000fc800078e0006 */
[----:B------:R-:W-:Y:S01]  /*9140*/  IMAD.U32 R6, RZ, RZ, UR16 ;  /* 0x00000010ff067e24 */ /* 0x000fe2000f8e00ff */
[----:B------:R-:W-:Y:S01]  /*9150*/  IADD3 R9, R9, UR6, RZ ;  /* 0x0000000609097c10 */ /* 0x000fe2000fffe0ff */
[C---:B------:R-:W-:Y:S02]  /*9160*/  IMAD R0, R12.reuse, c[0x0][0x1ac], R0 ;  /* 0x00006b000c007a24 */ /* 0x040fe400078e0200 */
[----:B------:R-:W-:-:S04]  /*9170*/  IMAD.WIDE.U32 R2, R12, c[0x0][0x1a8], R2 ;  /* 0x00006a000c027a25 */ /* 0x000fc800078e0002 */
[----:B------:R-:W-:Y:S01]  /*9180*/  IMAD.WIDE.U32 R6, R6, c[0x0][0x210], R4 ;  /* 0x0000840006067a25 */ /* 0x000fe200078e0004 */
[----:B---3--:R-:W-:Y:S02]  /*9190*/  @P0 SHF.R.S32.HI R5, RZ, 0x1f, R13 ;  /* 0x0000001fff050819 */ /* 0x008fe4000001140d */
[----:B------:R-:W-:Y:S01]  /*91a0*/  @P0 MOV R4, R13 ;  /* 0x0000000d00040202 */ /* 0x000fe20000000f00 */
[----:B------:R-:W-:Y:S01]  /*91b0*/  IMAD.IADD R0, R3, 0x1, R0 ;  /* 0x0000000103007824 */ /* 0x000fe200078e0200 */
[C---:B------:R-:W-:Y:S01]  /*91c0*/  LEA R13, P1, R2.reuse, c[0x0][0x160], 0x1 ;  /* 0x00005800020d7a11 */ /* 0x040fe200078208ff */
[----:B------:R-:W-:Y:S01]  /*91d0*/  @!P0 IMAD.U32 R5, RZ, RZ, UR9 ;  /* 0x00000009ff058e24 */ /* 0x000fe2000f8e00ff */
[----:B------:R-:W-:Y:S01]  /*91e0*/  IADD3 R7, R7, UR4, RZ ;  /* 0x0000000407077c10 */ /* 0x000fe2000fffe0ff */
[----:B------:R-:W-:Y:S01]  /*91f0*/  @!P0 IMAD.U32 R4, RZ, RZ, UR8 ;  /* 0x00000008ff048e24 */ /* 0x000fe2000f8e00ff */
[----:B------:R-:W-:Y:S02]  /*9200*/  LEA.HI.X R12, R2, c[0x0][0x164], R0, 0x1, P1 ;  /* 0x00005900020c7a11 */ /* 0x000fe400008f0c00 */
[----:B------:R-:W-:-:S02]  /*9210*/  LEA.HI R2, R157, R177, RZ, 0x6 ;  /* 0x000000b19d027211 */ /* 0x000fc400078f30ff */
[----:B------:R-:W-:Y:S02]  /*9220*/  SEL R0, R5, RZ, !P2 ;  /* 0x000000ff05007207 */ /* 0x000fe40005000000 */
[----:B------:R-:W-:Y:S01]  /*9230*/  SEL R10, R4, RZ, !P2 ;  /* 0x000000ff040a7207 */ /* 0x000fe20005000000 */
[----:B------:R-:W-:Y:S01]  /*9240*/  IMAD.SHL.U32 R2, R2, 0x8, RZ ;  /* 0x0000000802027824 */ /* 0x000fe200078e00ff */
[----:B------:R-:W-:Y:S01]  /*9250*/  SHF.L.U32 R3, R76, 0x6, RZ ;  /* 0x000000064c037819 */ /* 0x000fe200000006ff */
[----:B------:R1:W2:Y:S01]  /*9260*/  SHFL.IDX PT, R4, R13, RZ, 0x181f ;  /* 0x00181fff0d047589 */ /* 0x0002a200000e0000 */
[----:B------:R-:W-:Y:S01]  /*9270*/  R2P PR, R132, 0x6 ;  /* 0x0000000684007804 */ /* 0x000fe20000000000 */
[----:B------:R-:W-:Y:S01]  /*9280*/  IMAD.WIDE.U32 R138, R10, c[0x0][0x218], R6 ;  /* 0x000086000a8a7a25 */ /* 0x000fe200078e0006 */
[----:B------:R-:W-:Y:S01]  /*9290*/  LOP3.LUT R29, R2, 0xfffffe00, RZ, 0xc0, !PT ;  /* 0xfffffe00021d7812 */ /* 0x000fe200078ec0ff */
[----:B------:R1:W3:Y:S01]  /*92a0*/  SHFL.IDX PT, R5, R12, RZ, 0x181f ;  /* 0x00181fff0c057589 */ /* 0x0002e200000e0000 */
[----:B------:R-:W-:Y:S01]  /*92b0*/  LOP3.LUT R19, R3, 0x1c0, RZ, 0xc0, !PT ;  /* 0x000001c003137812 */ /* 0x000fe200078ec0ff */
[----:B------:R-:W-:-:S02]  /*92c0*/  IMAD R2, R0, c[0x0][0x1f0], RZ ;  /* 0x00007c0000027a24 */ /* 0x000fc400078e02ff */
[----:B------:R-:W-:Y:S01]  /*92d0*/  IMAD R0, R0, c[0x0][0x218], RZ ;  /* 0x0000860000007a24 */ /* 0x000fe200078e02ff */
[----:B------:R-:W-:Y:S01]  /*92e0*/  LOP3.LUT R3, R19, 0x38, R38, 0xf8, !PT ;  /* 0x0000003813037812 */ /* 0x000fe200078ef826 */
[C---:B------:R-:W-:Y:S01]  /*92f0*/  IMAD R11, R10.reuse, c[0x0][0x1f4], R2 ;  /* 0x00007d000a0b7a24 */ /* 0x040fe200078e0202 */
[----:B------:R-:W-:Y:S01]  /*9300*/  SHF.R.U32.HI R30, RZ, 0x3, R19 ;  /* 0x00000003ff1e7819 */ /* 0x000fe20000011613 */
[----:B------:R-:W-:Y:S01]  /*9310*/  IMAD R2, R10, c[0x0][0x21c], R0 ;  /* 0x000087000a027a24 */ /* 0x000fe200078e0200 */
[----:B------:R-:W-:Y:S01]  /*9320*/  SEL R0, R18, 0xffffffe0, !P2 ;  /* 0xffffffe012007807 */ /* 0x000fe20005000000 */
[----:B------:R-:W-:Y:S01]  /*9330*/  IMAD.WIDE.U32 R22, R10, c[0x0][0x1f0], R8 ;  /* 0x00007c000a167a25 */ /* 0x000fe200078e0008 */
[----:B------:R-:W-:Y:S02]  /*9340*/  LOP3.LUT R244, R29, R3, R30, 0xf6, !PT ;  /* 0x000000031df47212 */ /* 0x000fe400078ef61e */
[----:B------:R-:W-:Y:S01]  /*9350*/  SEL R3, R20, 0xfffffff0, !P1 ;  /* 0xfffffff014037807 */ /* 0x000fe20004800000 */
[----:B------:R-:W-:Y:S01]  /*9360*/  IMAD.IADD R137, R139, 0x1, R2 ;  /* 0x000000018b897824 */ /* 0x000fe200078e0202 */
[----:B------:R1:W-:Y:S01]  /*9370*/  STL.64 [R1+0x48], R22 ;  /* 0x0000481601007387 */ /* 0x0003e20000100a00 */
[----:B------:R-:W-:-:S03]  /*9380*/  IMAD.IADD R25, R23, 0x1, R11 ;  /* 0x0000000117197824 */ /* 0x000fc600078e020b */
[----:B------:R1:W-:Y:S04]  /*9390*/  STL.64 [R1+0x58], R138 ;  /* 0x0000588a01007387 */ /* 0x0003e80000100a00 */
[----:B------:R1:W-:Y:S04]  /*93a0*/  STL [R1+0x54], R137 ;  /* 0x0000548901007387 */ /* 0x0003e80000100800 */
[----:B------:R1:W-:Y:S01]  /*93b0*/  STL [R1+0x44], R25 ;  /* 0x0000441901007387 */ /* 0x0003e20000100800 */
[----:B------:R-:W-:Y:S05]  /*93c0*/  @P5 BRA `(.L_x_3412) ;  /* 0x000000a000005947 */ /* 0x000fea0003800000 */
[----:B--23--:R-:W-:Y:S02]  /*93d0*/  SHF.R.S32.HI R2, RZ, 0x1f, R15 ;  /* 0x0000001fff027819 */ /* 0x00cfe4000001140f */
        /* <DEDUP_REMOVED lines=9> */
.L_x_3412:
[----:B--23--:R-:W-:Y:S05]  /*9470*/  BSYNC B0 ;  /* 0x0000000000007941 */ /* 0x00cfea0003800000 */
.L_x_3411:
[----:B------:R-:W-:Y:S01]  /*9480*/  IADD3 R2, R14, 0x10, RZ ;  /* 0x000000100e027810 */ /* 0x000fe20007ffe0ff */
[----:B------:R2:W3:Y:S01]  /*9490*/  SHFL.IDX PT, R5, R12, 0x1, 0x181f ;  /* 0x00381f000c057f89 */ /* 0x0004e200000e0000 */
[----:B------:R-:W-:Y:S02]  /*94a0*/  BSSY B0, `(.L_x_3413) ;  /* 0x000000f000007945 */ /* 0x000fe40003800000 */
[----:B------:R-:W-:Y:S01]  /*94b0*/  ISETP.GE.AND P0, PT, R2, UR20, PT ;  /* 0x0000001402007c0c */ /* 0x000fe2000bf06270 */
[----:B------:R2:W4:Y:S03]  /*94c0*/  SHFL.IDX PT, R4, R13, 0x1, 0x181f ;  /* 0x00381f000d047f89 */ /* 0x00052600000e0000 */
[----:B------:R-:W-:-:S09]  /*94d0*/  P2R R18, PR, RZ, 0x1 ;  /* 0x00000001ff127803 */ /* 0x000fd20000000000 */
        /* <DEDUP_REMOVED lines=11> */
.L_x_3414:
[----:B------:R-:W-:Y:S05]  /*9590*/  BSYNC B0 ;  /* 0x0000000000007941 */ /* 0x000fea0003800000 */
.L_x_3413:
[----:B---3--:R-:W-:Y:S01]  /*95a0*/  IADD3 R2, R14, 0x20, RZ ;  /* 0x000000200e027810 */ /* 0x008fe20007ffe0ff */
[----:B------:R3:W1:Y:S01]  /*95b0*/  SHFL.IDX PT, R5, R12, 0x2, 0x181f ;  /* 0x00581f000c057f89 */ /* 0x00066200000e0000 */
[----:B------:R-:W-:Y:S02]  /*95c0*/  BSSY B0, `(.L_x_3415) ;  /* 0x000000f000007945 */ /* 0x000fe40003800000 */
[----:B------:R-:W-:Y:S01]  /*95d0*/  ISETP.GE.AND P0, PT, R2, UR20, PT ;  /* 0x0000001402007c0c */ /* 0x000fe2000bf06270 */
[----:B----4-:R3:W4:Y:S03]  /*95e0*/  SHFL.IDX PT, R4, R13, 0x2, 0x181f ;  /* 0x00581f000d047f89 */ /* 0x01072600000e0000 */
[----:B------:R-:W-:-:S09]  /*95f0*/  P2R R48, PR, RZ, 0x1 ;  /* 0x00000001ff307803 */ /* 0x000fd20000000000 */
        /* <DEDUP_REMOVED lines=11> */
.L_x_3416:
[----:B------:R-:W-:Y:S05]  /*96b0*/  BSYNC B0 ;  /* 0x0000000000007941 */ /* 0x000fea0003800000 */
.L_x_3415:
[----:B-1----:R-:W-:Y:S01]  /*96c0*/  IADD3 R2, R14, 0x30, RZ ;  /* 0x000000300e027810 */ /* 0x002fe20007ffe0ff */
[----:B------:R1:W2:Y:S01]  /*96d0*/  SHFL.IDX PT, R5, R12, 0x3, 0x181f ;  /* 0x00781f000c057f89 */ /* 0x0002a200000e0000 */
        /* <DEDUP_REMOVED lines=15> */
.L_x_3418:
[----:B------:R-:W-:Y:S05]  /*97d0*/  BSYNC B0 ;  /* 0x0000000000007941 */ /* 0x000fea0003800000 */
.L_x_3417:
[----:B--2---:R-:W-:Y:S01]  /*97e0*/  IADD3 R2, R14, 0x40, RZ ;  /* 0x000000400e027810 */ /* 0x004fe20007ffe0ff */
        /* <DEDUP_REMOVED lines=16> */
.L_x_3420:
[----:B------:R-:W-:Y:S05]  /*98f0*/  BSYNC B0 ;  /* 0x0000000000007941 */ /* 0x000fea0003800000 */
.L_x_3419:
        /* <DEDUP_REMOVED lines=17> */
.L_x_3422:
[----:B------:R-:W-:Y:S05]  /*9a10*/  BSYNC B0 ;  /* 0x0000000000007941 */ /* 0x000fea0003800000 */
.L_x_3421:
        /* <DEDUP_REMOVED lines=17> */
.L_x_3424:
[----:B------:R-:W-:Y:S05]  /*9b30*/  BSYNC B0 ;  /* 0x0000000000007941 */ /* 0x000fea0003800000 */
.L_x_3423:
        /* <DEDUP_REMOVED lines=25> */
[----:B-1--4-:R-:W-:Y:S01]  /*9cd0*/  @!P5 LEA R4, P0, R16, R6, 0x1 ;  /* 0x000000061004d211 */ /* 0x012fe200078008ff */
[----:B------:R-:W-:Y:S01]  /*9ce0*/  USHF.L.U32 UR17, UR9, 0x5, URZ ;  /* 0x0000000509117899 */ /* 0x000fe2000800063f */
[----:B--23-5:R-:W-:Y:S01]  /*9cf0*/  IMAD.U32 R12, RZ, RZ, UR9 ;  /* 0x00000009ff0c7e24 */ /* 0x02cfe2000f8e00ff */
[----:B------:R-:W-:Y:S01]  /*9d00*/  @!P5 LEA.HI R8, R8, R15, RZ, 0x3 ;  /* 0x0000000f0808d211 */ /* 0x000fe200078f18ff */
[----:B------:R1:W-:Y:S01]  /*9d10*/  STL.64 [R1+0x40], R158 ;  /* 0x0000409e01007387 */ /* 0x0003e20000100a00 */
[----:B------:R-:W-:Y:S01]  /*9d20*/  @!P5 LEA.HI.X R5, R16, R7, R39, 0x1, P0 ;  /* 0x000000071005d211 */ /* 0x000fe200000f0c27 */
[----:B------:R-:W-:Y:S01]  /*9d30*/  UIADD3 UR17, UR23, UR17, URZ ;  /* 0x0000001117117290 */ /* 0x000fe2000fffe03f */
[----:B------:R-:W-:-:S02]  /*9d40*/  @!P5 LOP3.LUT R8, R8, 0xfffffff8, RZ, 0xc0, !PT ;  /* 0xfffffff80808d812 */ /* 0x000fc400078ec0ff */
[----:B------:R-:W-:Y:S01]  /*9d50*/  LEA.HI R155, R157, R177, RZ, 0x5 ;  /* 0x000000b19d9b7211 */ /* 0x000fe200078f28ff */
[----:B------:R-:W-:Y:S01]  /*9d60*/  @!PT LDS RZ, [RZ] ;  /* 0x00000000fffff984 */ /* 0x000fe20000000800 */
[----:B------:R2:W-:Y:S01]  /*9d70*/  @!P5 LDGSTS.E.BYPASS.LTC128B.128 [R10+0xb900], [R4.64], !P3 ;  /* 0x0b900000040adfae */ /* 0x0005e2000d901d5c */
[----:B------:R-:W-:Y:S01]  /*9d80*/  ISETP.GE.AND P3, PT, R2, 0x1, PT ;  /* 0x000000010200780c */ /* 0x000fe20003f66270 */
[----:B------:R-:W-:Y:S01]  /*9d90*/  @!P5 IMAD.WIDE R6, R8, 0x2, R6 ;  /* 0x000000020806d825 */ /* 0x000fe200078e0206 */
[----:B------:R-:W-:-:S04]  /*9da0*/  SHF.R.S32.HI R156, RZ, 0x5, R155 ;  /* 0x00000005ff9c7819 */ /* 0x000fc8000001149b */
[----:B------:R3:W-:Y:S04]  /*9db0*/  @!P5 LDGSTS.E.BYPASS.LTC128B.128 [R10+0xf900], [R6.64], !P4 ;  /* 0x0f900000060adfae */ /* 0x0007e8000e101d5c */
        /* <DEDUP_REMOVED lines=26> */
[----:B------:R2:W-:Y:S09]  /*9f60*/  @P3 LDGSTS.E.BYPASS.LTC128B.128 [R2+0x4100], [R10.64], !P6 ;  /* 0x041000000a023fae */ /* 0x0005f2000f101d5c */
[----:B------:R2:W-:Y:S02]  /*9f70*/  @P3 LDGSTS.E.BYPASS.LTC128B.128 [R2+0x6100], [R10.64+0x80], !P4 ;  /* 0x061000800a023fae */ /* 0x0005e4000e101d5c */
[----:B--2---:R-:W-:-:S05]  /*9f80*/  @P2 IMAD.SHL.U32 R2, R244, 0x2, RZ ;  /* 0x00000002f4022824 */ /* 0x004fca00078e00ff */
        /* <DEDUP_REMOVED lines=13> */
.L_x_3425:
        /* <DEDUP_REMOVED lines=19> */
[----:B------:R-:W-:Y:S01]  /*a190*/  ISETP.NE.AND P1, PT, R17, RZ, PT ;  /* 0x000000ff1100720c */ /* 0x000fe20003f25270 */
[----:B------:R-:W-:Y:S01]  /*a1a0*/  IMAD.SHL.U32 R37, R53, 0x4, RZ ;  /* 0x0000000435257824 */ /* 0x000fe200078e00ff */
[----:B------:R-:W-:Y:S01]  /*a1b0*/  BSSY B0, `(.L_x_3428) ;  /* 0x000003b000007945 */ /* 0x000fe20003800000 */
[----:B------:R-:W-:Y:S01]  /*a1c0*/  IMAD.U32 R7, RZ, RZ, UR31 ;  /* 0x0000001fff077e24 */ /* 0x000fe2000f8e00ff */
[----:B------:R-:W-:Y:S01]  /*a1d0*/  CS2R R34, SRZ ;  /* 0x0000000000227805 */ /* 0x000fe2000001ff00 */
[----:B------:R-:W-:Y:S01]  /*a1e0*/  IMAD.U32 R5, RZ, RZ, UR6 ;  /* 0x00000006ff057e24 */ /* 0x000fe2000f8e00ff */
[----:B------:R-:W-:Y:S01]  /*a1f0*/  IADD3 R90, R37, 0x20, RZ ;  /* 0x00000020255a7810 */ /* 0x000fe20007ffe0ff */
[----:B------:R-:W-:Y:S01]  /*a200*/  CS2R R24, SRZ ;  /* 0x0000000000187805 */ /* 0x000fe2000001ff00 */
[----:B------:R-:W-:Y:S01]  /*a210*/  CS2R R20, SRZ ;  /* 0x0000000000147805 */ /* 0x000fe2000001ff00 */
[----:B------:R-:W-:Y:S01]  /*a220*/  CS2R R26, SRZ ;  /* 0x00000000001a7805 */ /* 0x000fe2000001ff00 */
[----:B------:R-:W-:Y:S01]  /*a230*/  CS2R R22, SRZ ;  /* 0x0000000000167805 */ /* 0x000fe2000001ff00 */
[----:B------:R-:W-:Y:S01]  /*a240*/  @P0 IMAD.HI.U32 R4, R2, c[0x0][0x2c8], RZ ;  /* 0x0000b20002040a27 */ /* 0x000fe200078e00ff */
[----:B------:R-:W-:-:S13]  /*a250*/  PLOP3.LUT P0, PT, PT, PT, UP2, 0x80, 0x0 ;  /* 0x000000000000781c */ /* 0x000fda0003f0f028 */
[----:B------:R-:W-:Y:S02]  /*a260*/  @P0 SHF.R.U32.HI R2, RZ, c[0x0][0x2cc], R4 ;  /* 0x0000b300ff020a19 */ /* 0x000fe40000011604 */
[----:B------:R-:W-:Y:S02]  /*a270*/  MOV R4, R6 ;  /* 0x0000000600047202 */ /* 0x000fe40000000f00 */
[----:B------:R-:W-:Y:S02]  /*a280*/  SHF.R.S32.HI R8, RZ, 0x1f, R2 ;  /* 0x0000001fff087819 */ /* 0x000fe40000011402 */
[----:B------:R-:W-:Y:S01]  /*a290*/  ISETP.GE.AND P0, PT, R37, c[0x0][0x27c], PT ;  /* 0x00009f0025007a0c */ /* 0x000fe20003f06270 */
[----:B------:R-:W-:-:S03]  /*a2a0*/  IMAD.WIDE.U32 R4, R2, c[0x0][0x280], R4 ;  /* 0x0000a00002047a25 */ /* 0x000fc600078e0004 */
[----:B------:R-:W-:Y:S01]  /*a2b0*/  SEL R12, RZ, 0x1, P0 ;  /* 0x00000001ff0c7807 */ /* 0x000fe20000000000 */
[----:B------:R-:W-:Y:S01]  /*a2c0*/  IMAD R7, R8, c[0x0][0x280], RZ ;  /* 0x0000a00008077a24 */ /* 0x000fe200078e02ff */
[----:B------:R-:W-:-:S03]  /*a2d0*/  LEA R16, P0, R4, c[0x0][0x270], 0x1 ;  /* 0x00009c0004107a11 */ /* 0x000fc600078008ff */
[----:B------:R-:W-:Y:S02]  /*a2e0*/  IMAD R6, R2, c[0x0][0x284], R7 ;  /* 0x0000a10002067a24 */ /* 0x000fe400078e0207 */
[----:B------:R-:W-:Y:S02]  /*a2f0*/  IMAD.U32 R7, RZ, RZ, UR33 ;  /* 0x00000021ff077e24 */ /* 0x000fe4000f8e00ff */
[----:B------:R-:W-:Y:S02]  /*a300*/  IMAD.IADD R6, R5, 0x1, R6 ;  /* 0x0000000105067824 */ /* 0x000fe400078e0206 */
[----:B------:R-:W-:Y:S02]  /*a310*/  IMAD.U32 R5, RZ, RZ, UR5 ;  /* 0x00000005ff057e24 */ /* 0x000fe4000f8e00ff */
[----:B------:R-:W-:Y:S01]  /*a320*/  IMAD R7, R8, c[0x0][0x290], RZ ;  /* 0x0000a40008077a24 */ /* 0x000fe200078e02ff */
[----:B------:R-:W-:Y:S02]  /*a330*/  LEA.HI.X R15, R4, c[0x0][0x274], R6, 0x1, P0 ;  /* 0x00009d00040f7a11 */ /* 0x000fe400000f0c06 */
[----:B------:R-:W-:-:S05]  /*a340*/  MOV R6, UR32 ;  /* 0x0000002000067c02 */ /* 0x000fca0008000f00 */
[----:B------:R-:W-:Y:S02]  /*a350*/  IMAD.MOV.U32 R4, RZ, RZ, R6 ;  /* 0x000000ffff047224 */ /* 0x000fe400078e0006 */
[----:B------:R1:W2:Y:S02]  /*a360*/  SHFL.IDX PT, R6, R16, RZ, 0x181f ;  /* 0x00181fff10067589 */ /* 0x0002a400000e0000 */
[----:B------:R-:W-:-:S04]  /*a370*/  IMAD.WIDE.U32 R4, R2, c[0x0][0x290], R4 ;  /* 0x0000a40002047a25 */ /* 0x000fc800078e0004 */
[----:B------:R-:W-:Y:S01]  /*a380*/  IMAD R2, R2, c[0x0][0x294], R7 ;  /* 0x0000a50002027a24 */ /* 0x000fe200078e0207 */
[----:B------:R-:W-:Y:S01]  /*a390*/  LEA R14, P0, R4, c[0x0][0x288], 0x1 ;  /* 0x0000a200040e7a11 */ /* 0x000fe200078008ff */
[----:B------:R1:W3:Y:S03]  /*a3a0*/  SHFL.IDX PT, R7, R15, RZ, 0x181f ;  /* 0x00181fff0f077589 */ /* 0x0002e600000e0000 */
[----:B------:R-:W-:-:S04]  /*a3b0*/  IADD3 R2, R5, R2, RZ ;  /* 0x0000000205027210 */ /* 0x000fc80007ffe0ff */
        /* <DEDUP_REMOVED lines=26> */
.L_x_3429:
[----:B--23--:R-:W-:Y:S05]  /*a560*/  BSYNC B0 ;  /* 0x0000000000007941 */ /* 0x00cfea0003800000 */
.L_x_3428:
[----:B------:R-:W-:Y:S01]  /*a570*/  ISETP.NE.AND P0, PT, R18, RZ, PT ;  /* 0x000000ff1200720c */ /* 0x000fe20003f05270 */
        /* <DEDUP_REMOVED lines=43> */
.L_x_3431:
[----:B------:R-:W-:Y:S05]  /*a830*/  BSYNC B0 ;  /* 0x0000000000007941 */ /* 0x000fea0003800000 */
.L_x_3430:
        /* <DEDUP_REMOVED lines=46> */
.L_x_3433:
[----:B-1----:R-:W-:Y:S05]  /*ab20*/  BSYNC B0 ;  /* 0x0000000000007941 */ /* 0x002fea0003800000 */
.L_x_3432:
        /* <DEDUP_REMOVED lines=44> */
.L_x_3435:
[----:B------:R-:W-:Y:S05]  /*adf0*/  BSYNC B0 ;  /* 0x0000000000007941 */ /* 0x000fea0003800000 */
.L_x_3434:
        /* <DEDUP_REMOVED lines=46> */
.L_x_3437:
[----:B-1----:R-:W-:Y:S05]  /*b0e0*/  BSYNC B0 ;  /* 0x0000000000007941 */ /* 0x002fea0003800000 */
.L_x_3436:
        /* <DEDUP_REMOVED lines=44> */
.L_x_3439:
[----:B------:R-:W-:Y:S05]  /*b3b0*/  BSYNC B0 ;  /* 0x0000000000007941 */ /* 0x000fea0003800000 */
.L_x_3438:
        /* <DEDUP_REMOVED lines=46> */
.L_x_3441:
[----:B-1----:R-:W-:Y:S05]  /*b6a0*/  BSYNC B0 ;  /* 0x0000000000007941 */ /* 0x002fea0003800000 */
.L_x_3440:
        /* <DEDUP_REMOVED lines=43> */
.L_x_3443:
[----:B------:R-:W-:Y:S05]  /*b960*/  BSYNC B0 ;  /* 0x0000000000007941 */ /* 0x000fea0003800000 */
.L_x_3442:
        /* <DEDUP_REMOVED lines=69> */
.L_x_3447:
[----:B------:R-:W-:Y:S05]  /*bdc0*/  BSYNC B0 ;  /* 0x0000000000007941 */ /* 0x000fea0003800000 */
.L_x_3446:
        /* <DEDUP_REMOVED lines=44> */
.L_x_3445:
[----:B------:R-:W-:Y:S05]  /*c090*/  BSYNC B1 ;  /* 0x0000000000017941 */ /* 0x000fea0003800000 */
.L_x_3444:
        /* <DEDUP_REMOVED lines=49> */
.L_x_3451:
[----:B------:R-:W-:Y:S05]  /*c3b0*/  BSYNC B0 ;  /* 0x0000000000007941 */ /* 0x000fea0003800000 */
.L_x_3450:
        /* <DEDUP_REMOVED lines=44> */
.L_x_3449:
[----:B------:R-:W-:Y:S05]  /*c680*/  BSYNC B1 ;  /* 0x0000000000017941 */ /* 0x000fea0003800000 */
.L_x_3448:
        /* <DEDUP_REMOVED lines=49> */
.L_x_3455:
[----:B------:R-:W-:Y:S05]  /*c9a0*/  BSYNC B0 ;  /* 0x0000000000007941 */ /* 0x000fea0003800000 */
.L_x_3454:
        /* <DEDUP_REMOVED lines=44> */
.L_x_3453:
[----:B------:R-:W-:Y:S05]  /*cc70*/  BSYNC B1 ;  /* 0x0000000000017941 */ /* 0x000fea0003800000 */
.L_x_3452:
        /* <DEDUP_REMOVED lines=49> */
.L_x_3459:
[----:B------:R-:W-:Y:S05]  /*cf90*/  BSYNC B0 ;  /* 0x0000000000007941 */ /* 0x000fea0003800000 */
.L_x_3458:
        /* <DEDUP_REMOVED lines=44> */
.L_x_3457:
[----:B------:R-:W-:Y:S05]  /*d260*/  BSYNC B1 ;  /* 0x0000000000017941 */ /* 0x000fea0003800000 */
.L_x_3456:
        /* <DEDUP_REMOVED lines=49> */
.L_x_3463:
[----:B------:R-:W-:Y:S05]  /*d580*/  BSYNC B0 ;  /* 0x0000000000007941 */ /* 0x000fea0003800000 */
.L_x_3462:
        /* <DEDUP_REMOVED lines=44> */
.L_x_3461:
[----:B------:R-:W-:Y:S05]  /*d850*/  BSYNC B1 ;  /* 0x0000000000017941 */ /* 0x000fea0003800000 */
.L_x_3460:
        /* <DEDUP_REMOVED lines=49> */
.L_x_3467:
[----:B------:R-:W-:Y:S05]  /*db70*/  BSYNC B0 ;  /* 0x0000000000007941 */ /* 0x000fea0003800000 */
.L_x_3466:
        /* <DEDUP_REMOVED lines=44> */
.L_x_3465:
[----:B------:R-:W-:Y:S05]  /*de40*/  BSYNC B1 ;  /* 0x0000000000017941 */ /* 0x000fea0003800000 */
.L_x_3464:
        /* <DEDUP_REMOVED lines=49> */
.L_x_3471:
[----:B------:R-:W-:Y:S05]  /*e160*/  BSYNC B0 ;  /* 0x0000000000007941 */ /* 0x000fea0003800000 */
.L_x_3470:
        /* <DEDUP_REMOVED lines=44> */
.L_x_3469:
[----:B------:R-:W-:Y:S05]  /*e430*/  BSYNC B1 ;  /* 0x0000000000017941 */ /* 0x000fea0003800000 */
.L_x_3468:
        /* <DEDUP_REMOVED lines=48> */
.L_x_3474:
[----:B------:R-:W-:Y:S05]  /*e740*/  BSYNC B0 ;  /* 0x0000000000007941 */ /* 0x000fea0003800000 */
.L_x_3473:
        /* <DEDUP_REMOVED lines=45> */
.L_x_3427:
[----:B------:R-:W-:Y:S01]  /*ea20*/  PLOP3.LUT P0, PT, PT, PT, UP2, 0x80, 0x0 ;  /* 0x000000000000781c */ /* 0x000fe20003f0f028 */
[----:B------:R-:W-:Y:S01]  /*ea30*/  IMAD.U32 R6, RZ, RZ, UR30 ;  /* 0x0000001eff067e24 */ /* 0x000fe2000f8e00ff */
[----:B------:R-:W-:Y:S01]  /*ea40*/  ISETP.NE.AND P1, PT, R17, RZ, PT ;  /* 0x000000ff1100720c */ /* 0x000fe20003f25270 */
[----:B------:R-:W-:Y:S01]  /*ea50*/  IMAD.U32 R7, RZ, RZ, UR31 ;  /* 0x0000001fff077e24 */ /* 0x000fe2000f8e00ff */
[----:B------:R-:W-:Y:S01]  /*ea60*/  CS2R R26, SRZ ;  /* 0x00000000001a7805 */ /* 0x000fe2000001ff00 */
[----:B------:R-:W-:Y:S01]  /*ea70*/  IMAD.U32 R5, RZ, RZ, UR6 ;  /* 0x00000006ff057e24 */ /* 0x000fe2000f8e00ff */
[----:B------:R-:W-:Y:S01]  /*ea80*/  CS2R R24, SRZ ;  /* 0x0000000000187805 */ /* 0x000fe2000001ff00 */
[----:B------:R-:W-:-:S06]  /*ea90*/  ISETP.NE.AND P3, PT, R18, RZ, PT ;  /* 0x000000ff1200720c */ /* 0x000fcc0003f65270 */
        /* <DEDUP_REMOVED lines=75> */
.L_x_3476:
[----:B--2---:R-:W-:Y:S05]  /*ef50*/  BSYNC B0 ;  /* 0x0000000000007941 */ /* 0x004fea0003800000 */
.L_x_3475:
        /* <DEDUP_REMOVED lines=73> */
.L_x_3478:
[----:B-12---:R-:W-:Y:S05]  /*f3f0*/  BSYNC B0 ;  /* 0x0000000000007941 */ /* 0x006fea0003800000 */
.L_x_3477:
        /* <DEDUP_REMOVED lines=73> */
.L_x_3480:
[----:B-12---:R-:W-:Y:S05]  /*f890*/  BSYNC B0 ;  /* 0x0000000000007941 */ /* 0x006fea0003800000 */
.L_x_3479:
        /* <DEDUP_REMOVED lines=72> */
.L_x_3482:
[----:B-1----:R-:W-:Y:S05]  /*fd20*/  BSYNC B0 ;  /* 0x0000000000007941 */ /* 0x002fea0003800000 */
.L_x_3481:
        /* <DEDUP_REMOVED lines=117> */
.L_x_3484:
[----:B------:R-:W-:Y:S05]  /*10480*/  BSYNC B0 ;  /* 0x0000000000007941 */ /* 0x000fea0003800000 */
.L_x_3483:
        /* <DEDUP_REMOVED lines=109> */
.L_x_3486:
[----:B------:R-:W-:Y:S05]  /*10b60*/  BSYNC B0 ;  /* 0x0000000000007941 */ /* 0x000fea0003800000 */
.L_x_3485:
        /* <DEDUP_REMOVED lines=109> */
.L_x_3488:
[----:B------:R-:W-:Y:S05]  /*11240*/  BSYNC B0 ;  /* 0x0000000000007941 */ /* 0x000fea0003800000 */
.L_x_3487:
        /* <DEDUP_REMOVED lines=109> */
.L_x_3490:
[----:B------:R-:W-:Y:S05]  /*11920*/  BSYNC B0 ;  /* 0x0000000000007941 */ /* 0x000fea0003800000 */
.L_x_3489:
        /* <DEDUP_REMOVED lines=109> */
.L_x_3492:
[----:B------:R-:W-:Y:S05]  /*12000*/  BSYNC B0 ;  /* 0x0000000000007941 */ /* 0x000fea0003800000 */
.L_x_3491:
        /* <DEDUP_REMOVED lines=109> */
.L_x_3494:
[----:B------:R-:W-:Y:S05]  /*126e0*/  BSYNC B0 ;  /* 0x0000000000007941 */ /* 0x000fea0003800000 */
.L_x_3493:
        /* <DEDUP_REMOVED lines=109> */
.L_x_3496:
[----:B------:R-:W-:Y:S05]  /*12dc0*/  BSYNC B0 ;  /* 0x0000000000007941 */ /* 0x000fea0003800000 */
.L_x_3495:
        /* <DEDUP_REMOVED lines=108> */
.L_x_3472:
[----:B------:R-:W-:Y:S05]  /*13490*/  BSYNC B2 ;  /* 0x0000000000027941 */ /* 0x000fea0003800000 */
.L_x_3426:
        /* <DEDUP_REMOVED lines=31> */
[----:B------:R-:W-:Y:S01]  /*13690*/  LOP3.LUT P2, RZ, R161, 0x1, RZ, 0xc0, !PT ;  /* 0x00000001a1ff7812 */ /* 0x000fe2000784c0ff */
[----:B------:R-:W-:-:S02]  /*136a0*/  IMAD.IADD R4, R152, 0x1, R4 ;  /* 0x0000000198047824 */ /* 0x000fc400078e0204 */
[----:B------:R-:W-:Y:S02]  /*136b0*/  IMAD.SHL.U32 R224, R2, 0x2, RZ ;  /* 0x0000000202e07824 */ /* 0x000fe400078e00ff */
        /* <DEDUP_REMOVED lines=48> */
[----:B------:R-:W-:Y:S01]  /*139c0*/  LOP3.LUT P0, RZ, R161, 0x1, RZ, 0xc0, !PT ;  /* 0x00000001a1ff7812 */ /* 0x000fe2000780c0ff */
[C---:B------:R-:W-:Y:S01]  /*139d0*/  HMMA.16816.F32 R88, R8.reuse, R20, RZ ;  /* 0x000000140858723c */ /* 0x040fe200000018ff */
[C---:B------:R-:W-:Y:S02]  /*139e0*/  IADD3 R242, R235.reuse, 0x1000, RZ ;  /* 0x00001000ebf27810 */ /* 0x040fe40007ffe0ff */
[C---:B------:R-:W-:Y:S02]  /*139f0*/  IADD3 R241, R235.reuse, 0x1800, RZ ;  /* 0x00001800ebf17810 */ /* 0x040fe40007ffe0ff */
[C---:B------:R-:W-:Y:S02]  /*13a00*/  IADD3 R240, R235.reuse, 0x2000, RZ ;  /* 0x00002000ebf07810 */ /* 0x040fe40007ffe0ff */
[C---:B------:R-:W-:Y:S01]  /*13a10*/  IADD3 R239, R235.reuse, 0x2800, RZ ;  /* 0x00002800ebef7810 */ /* 0x040fe20007ffe0ff */
[----:B------:R-:W-:Y:S01]  /*13a20*/  HMMA.16816.F32 R104, R8, R22, RZ ;  /* 0x000000160868723c */ /* 0x000fe200000018ff */
[----:B------:R-:W-:Y:S01]  /*13a30*/  LDSM.16.M88.4 R20, [R235+0x1800] ;  /* 0x00180000eb14783b */ /* 0x000fe20000000200 */
[----:B------:R-:W-:-:S02]  /*13a40*/  IADD3 R238, R235, 0x3000, RZ ;  /* 0x00003000ebee7810 */ /* 0x000fc40007ffe0ff */
[----:B------:R-:W-:-:S04]  /*13a50*/  IADD3 R237, R235, 0x3800, RZ ;  /* 0x00003800ebed7810 */ /* 0x000fc80007ffe0ff */
        /* <DEDUP_REMOVED lines=12> */
[C---:B------:R-:W-:Y:S01]  /*13b20*/  ISETP.LT.OR P5, PT, R2.reuse, 0x21, P6 ;  /* 0x000000210200780c */ /* 0x040fe200037a1670 */
[----:B------:R-:W-:Y:S01]  /*13b30*/  HMMA.16816.F32 R36, R12, R32, R36 ;  /* 0x000000200c24723c */ /* 0x000fe20000001824 */
[----:B------:R-:W-:Y:S01]  /*13b40*/  LOP3.LUT P3, RZ, R53, 0x4, RZ, 0xc0, !PT ;  /* 0x0000000435ff7812 */ /* 0x000fe2000786c0ff */
[----:B------:R3:W-:Y:S01]  /*13b50*/  LDGSTS.E.BYPASS.LTC128B.128 [R244+0x2100], [R4.64+0x80], !P2 ;  /* 0x0210008004f47fae */ /* 0x0007e2000d101d5c */
[----:B------:R-:W-:-:S03]  /*13b60*/  ISETP.LT.OR P2, PT, R2, 0x11, P0 ;  /* 0x000000110200780c */ /* 0x000fc60000741670 */
[----:B------:R4:W-:Y:S02]  /*13b70*/  LDGSTS.E.BYPASS.LTC128B.128 [R244+0x900], [R6.64], !P1 ;  /* 0x0090000006f47fae */ /* 0x0009e4000c901d5c */
[C---:B------:R-:W-:Y:S08]  /*13b80*/  HMMA.16816.F32 R124, R12.reuse, R34, R40 ;  /* 0x000000220c7c723c */ /* 0x040ff00000001828 */
[----:B------:R5:W-:Y:S01]  /*13b90*/  LDGSTS.E.BYPASS.LTC128B.128 [R244+0x2900], [R18.64], !P2 ;  /* 0x0290000012f47fae */ /* 0x000be2000d101d5c */
[----:B------:R-:W-:Y:S01]  /*13ba0*/  ISETP.LT.OR P2, PT, R2, 0x31, P6 ;  /* 0x000000310200780c */ /* 0x000fe20003741670 */
        /* <DEDUP_REMOVED lines=10> */
[----:B------:R-:W-:Y:S01]  /*13c50*/  HMMA.16816.F32 R80, R8, R34, R112 ;  /* 0x000000220850723c */ /* 0x000fe20000001870 */
[----:B------:R-:W-:Y:S01]  /*13c60*/  ISETP.LT.OR P1, PT, R2, 0x31, P1 ;  /* 0x000000310200780c */ /* 0x000fe20000f21670 */
[----:B------:R-:W-:Y:S01]  /*13c70*/  IMAD.MOV.U32 R2, RZ, RZ, 0x40 ;  /* 0x00000040ff027424 */ /* 0x000fe200078e00ff */
[----:B------:R-:W-:-:S04]  /*13c80*/  IADD3 R16, P0, R4, UR6, RZ ;  /* 0x0000000604107c10 */ /* 0x000fc8000ff1e0ff */
[----:B------:R-:W-:Y:S01]  /*13c90*/  IADD3.X R17, R5, UR7, RZ, P0, !PT ;  /* 0x0000000705117c10 */ /* 0x000fe200087fe4ff */
[C---:B------:R-:W-:Y:S01]  /*13ca0*/  HMMA.16816.F32 R32, R8.reuse, R30, R100 ;  /* 0x0000001e0820723c */ /* 0x040fe20000001864 */
[----:B------:R-:W-:Y:S01]  /*13cb0*/  SEL R2, R2, 0xffffffc0, !P3 ;  /* 0xffffffc002027807 */ /* 0x000fe20005800000 */
[----:B------:R2:W-:Y:S04]  /*13cc0*/  LDGSTS.E.BYPASS.LTC128B.128 [R244+0x3100], [R6.64], !P4 ;  /* 0x0310000006f47fae */ /* 0x0005e8000e101d5c */
[----:B------:R-:W-:Y:S01]  /*13cd0*/  IMAD.IADD R230, R224, 0x1, R2 ;  /* 0x00000001e0e67824 */ /* 0x000fe200078e0202 */
[----:B------:R5:W-:Y:S01]  /*13ce0*/  LDGSTS.E.BYPASS.LTC128B.128 [R244+0x1900], [R16.64], !P2 ;  /* 0x0190000010f47fae */ /* 0x000be2000d101d5c */
[----:B------:R-:W-:Y:S01]  /*13cf0*/  HMMA.16816.F32 R120, R8, R28, R92 ;  /* 0x0000001c0878723c */ /* 0x000fe2000000185c */
[----:B------:R-:W-:Y:S01]  /*13d00*/  IMAD.IADD R229, R2, 0x1, R235 ;  /* 0x0000000102e57824 */ /* 0x000fe200078e02eb */
[----:B------:R-:W-:-:S02]  /*13d10*/  LOP3.LUT R2, R152, R153, RZ, 0xfc, !PT ;  /* 0x0000009998027212 */ /* 0x000fc400078efcff */
[----:B-1----:R-:W-:-:S04]  /*13d20*/  IADD3 R4, P0, R4, UR4, RZ ;  /* 0x0000000404047c10 */ /* 0x002fc8000ff1e0ff */
[----:B------:R-:W-:Y:S01]  /*13d30*/  HMMA.16816.F32 R128, R8, R24, R88 ;  /* 0x000000180880723c */ /* 0x000fe20000001858 */
[----:B------:R-:W-:Y:S02]  /*13d40*/  IADD3.X R5, R5, UR14, RZ, P0, !PT ;  /* 0x0000000e05057c10 */ /* 0x000fe400087fe4ff */
[----:B------:R-:W-:-:S03]  /*13d50*/  PLOP3.LUT P0, PT, PT, PT, UP0, 0x80, 0x0 ;  /* 0x000000000000781c */ /* 0x000fc60003f0f008 */
[----:B------:R2:W-:Y:S02]  /*13d60*/  LDGSTS.E.BYPASS.LTC128B.128 [R244+0x3900], [R4.64], !P1 ;  /* 0x0390000004f47fae */ /* 0x0005e4000c901d5c */
[C---:B------:R-:W-:Y:S02]  /*13d70*/  HMMA.16816.F32 R132, R8.reuse, R20, R72 ;  /* 0x000000140884723c */ /* 0x040fe40000001848 */
[----:B------:R-:W-:Y:S04]  /*13d80*/  LDSM.16.M88.4 R52, [R230+0x4100] ;  /* 0x00410000e634783b */ /* 0x000fe80000000200 */
[----:B------:R-:W-:Y:S02]  /*13d90*/  LDSM.16.M88.4 R44, [R230+0x5100] ;  /* 0x00510000e62c783b */ /* 0x000fe40000000200 */
[C---:B------:R-:W-:Y:S02]  /*13da0*/  HMMA.16816.F32 R104, R8.reuse, R26, R104 ;  /* 0x0000001a0868723c */ /* 0x040fe40000001868 */
[----:B-----5:R-:W1:Y:S04]  /*13db0*/  LDSM.16.M88.4 R16, [R232+0xa100] ;  /* 0x00a10000e810783b */ /* 0x020e680000000200 */
[----:B------:R-:W3:Y:S02]  /*13dc0*/  LDSM.16.M88.4 R48, [R230+0x4900] ;  /* 0x00490000e630783b */ /* 0x000ee40000000200 */
[----:B------:R-:W-:Y:S02]  /*13dd0*/  HMMA.16816.F32 R100, R8, R22, R68 ;  /* 0x000000160864723c */ /* 0x000fe40000001844 */
[----:B------:R-:W4:Y:S04]  /*13de0*/  LDSM.16.M88.4 R8, [R232+0x8100] ;  /* 0x00810000e808783b */ /* 0x000f280000000200 */
[----:B------:R-:W5:Y:S02]  /*13df0*/  LDSM.16.M88.4 R40, [R230+0x5900] ;  /* 0x00590000e628783b */ /* 0x000f640000000200 */
        /* <DEDUP_REMOVED lines=11> */
[C---:B------:R-:W-:Y:S08]  /*13eb0*/  HMMA.16816.F32 R68, R16.reuse, R46, R84 ;  /* 0x0000002e1044723c */ /* 0x040ff00000001854 */
[C---:B---3--:R-:W-:Y:S08]  /*13ec0*/  HMMA.16816.F32 R112, R16.reuse, R48, R56 ;  /* 0x000000301070723c */ /* 0x048ff00000001838 */
[C---:B------:R-:W-:Y:S08]  /*13ed0*/  HMMA.16816.F32 R116, R16.reuse, R44, R60 ;  /* 0x0000002c1074723c */ /* 0x040ff0000000183c */
[----:B------:R-:W-:Y:S08]  /*13ee0*/  HMMA.16816.F32 R92, R16, R54, R124 ;  /* 0x00000036105c723c */ /* 0x000ff0000000187c */
[C---:B----4-:R-:W-:Y:S08]  /*13ef0*/  HMMA.16816.F32 R84, R8.reuse, R52, R108 ;  /* 0x000000340854723c */ /* 0x050ff0000000186c */
[----:B------:R-:W-:Y:S08]  /*13f00*/  HMMA.16816.F32 R80, R8, R54, R80 ;  /* 0x000000360850723c */ /* 0x000ff00000001850 */
[C---:B-----5:R-:W-:Y:S08]  /*13f10*/  HMMA.16816.F32 R88, R16.reuse, R40, R64 ;  /* 0x000000281058723c */ /* 0x060ff00000001840 */
        /* <DEDUP_REMOVED lines=153> */
.L_x_3497:
[----:B---3--:R-:W-:Y:S01]  /*148b0*/  LOP3.LUT R4, R155, 0xffffffe0, RZ, 0xc0, !PT ;  /* 0xffffffe09b047812 */ /* 0x008fe200078ec0ff */
[----:B------:R-:W-:Y:S01]  /*148c0*/  UMOV UR4, 0xffffffc0 ;  /* 0xffffffc000047882 */ /* 0x000fe20000000000 */
[----:B------:R-:W-:Y:S01]  /*148d0*/  LEA.HI R6, R157, R177, RZ, 0x2 ;  /* 0x000000b19d067211 */ /* 0x000fe200078f10ff */
[----:B------:R-:W-:Y:S01]  /*148e0*/  UIMAD UR4, UR15, UR4, 0x1 ;  /* 0x000000010f0474a4 */ /* 0x000fe2000f8e0204 */
[----:B------:R-:W-:Y:S01]  /*148f0*/  SHF.R.S32.HI R5, RZ, 0x1f, R156 ;  /* 0x0000001fff057819 */ /* 0x000fe2000001149c */
[----:B------:R-:W-:Y:S01]  /*14900*/  IMAD.IADD R4, R177, 0x1, -R4 ;  /* 0x00000001b1047824 */ /* 0x000fe200078e0a04 */
[----:B------:R-:W-:Y:S01]  /*14910*/  LOP3.LUT R6, R6, 0xfffffffc, RZ, 0xc0, !PT ;  /* 0xfffffffc06067812 */ /* 0x000fe200078ec0ff */
[----:B------:R-:W-:Y:S01]  /*14920*/  STL [R1+0x98], R242 ;  /* 0x000098f201007387 */ /* 0x000fe20000100800 */
[----:B------:R-:W-:Y:S01]  /*14930*/  LEA.HI R5, R5, R156, RZ, 0x2 ;  /* 0x0000009c05057211 */ /* 0x000fe200078f10ff */
[----:B------:R-:W-:Y:S01]  /*14940*/  IMAD.SHL.U32 R225, R2, 0x2, RZ ;  /* 0x0000000202e17824 */ /* 0x000fe200078e00ff */
[----:B------:R-:W-:Y:S01]  /*14950*/  SHF.R.S32.HI R7, RZ, 0x1f, R4 ;  /* 0x0000001fff077819 */ /* 0x000fe20000011404 */
[----:B------:R-:W-:Y:S01]  /*14960*/  IMAD.IADD R6, R177, 0x1, -R6 ;  /* 0x00000001b1067824 */ /* 0x000fe200078e0a06 */
[----:B------:R-:W-:Y:S01]  /*14970*/  LOP3.LUT R8, R5, 0xffffffc, RZ, 0xc0, !PT ;  /* 0x0ffffffc05087812 */ /* 0x000fe200078ec0ff */
[----:B------:R-:W-:Y:S01]  /*14980*/  STL [R1+0x94], R241 ;  /* 0x000094f101007387 */ /* 0x000fe20000100800 */
[----:B------:R-:W-:Y:S01]  /*14990*/  LEA.HI R7, R7, R4, RZ, 0x2 ;  /* 0x0000000407077211 */ /* 0x000fe200078f10ff */
[--C-:B------:R-:W-:Y:S01]  /*149a0*/  IMAD R226, R3, 0x2, R225.reuse ;  /* 0x0000000203e27824 */ /* 0x100fe200078e02e1 */
[----:B------:R-:W-:Y:S01]  /*149b0*/  LEA.HI R5, R6, R6, RZ, 0x1 ;  /* 0x0000000606057211 */ /* 0x000fe200078f08ff */
[----:B------:R-:W-:Y:S01]  /*149c0*/  IMAD.IADD R9, R156, 0x1, -R8 ;  /* 0x000000019c097824 */ /* 0x000fe200078e0a08 */
[----:B------:R-:W-:Y:S01]  /*149d0*/  LEA.HI.SX32 R8, R7, UR18, 0x1e ;  /* 0x0000001207087c11 */ /* 0x000fe2000f8ff2ff */
[----:B------:R-:W-:Y:S01]  /*149e0*/  STL [R1+0x90], R240 ;  /* 0x000090f001007387 */ /* 0x000fe20000100800 */
[C---:B------:R-:W-:Y:S01]  /*149f0*/  SHF.L.U32 R10, R5.reuse, 0x5, RZ ;  /* 0x00000005050a7819 */ /* 0x040fe200000006ff */
[----:B------:R-:W-:Y:S01]  /*14a00*/  IMAD R228, R0, 0x2, R225 ;  /* 0x0000000200e47824 */ /* 0x000fe200078e02e1 */
[----:B------:R-:W-:Y:S01]  /*14a10*/  LOP3.LUT R5, R5, 0x1ffffffe, RZ, 0xc0, !PT ;  /* 0x1ffffffe05057812 */ /* 0x000fe200078ec0ff */
[----:B------:R-:W-:Y:S01]  /*14a20*/  IMAD R9, R9, 0x10, R8 ;  /* 0x0000001009097824 */ /* 0x000fe200078e0208 */
[----:B------:R-:W-:Y:S01]  /*14a30*/  LOP3.LUT R8, R10, 0xffffffc0, RZ, 0xc0, !PT ;  /* 0xffffffc00a087812 */ /* 0x000fe200078ec0ff */
[----:B------:R-:W-:Y:S01]  /*14a40*/  STL [R1+0x8c], R239 ;  /* 0x00008cef01007387 */ /* 0x000fe20000100800 */
[----:B------:R-:W-:Y:S01]  /*14a50*/  PLOP3.LUT P1, PT, PT, PT, UP2, 0x80, 0x0 ;  /* 0x000000000000781c */ /* 0x000fe20003f2f028 */
[----:B------:R-:W-:Y:S01]  /*14a60*/  IMAD.IADD R6, R6, 0x1, -R5 ;  /* 0x0000000106067824 */ /* 0x000fe200078e0a05 */
[----:B------:R-:W-:Y:S01]  /*14a70*/  PLOP3.LUT P0, PT, PT, PT, UP2, 0x80, 0x0 ;  /* 0x000000000000781c */ /* 0x000fe20003f0f028 */
[----:B------:R-:W-:Y:S01]  /*14a80*/  IMAD.IADD R5, R8, 0x1, R9 ;  /* 0x0000000108057824 */ /* 0x000fe200078e0209 */
[----:B------:R-:W-:Y:S01]  /*14a90*/  LOP3.LUT R7, R7, 0x7ffffffc, RZ, 0xc0, !PT ;  /* 0x7ffffffc07077812 */ /* 0x000fe200078ec0ff */
[----:B------:R-:W-:Y:S01]  /*14aa0*/  STL [R1+0x88], R238 ;  /* 0x000088ee01007387 */ /* 0x000fe20000100800 */
[----:B------:R-:W-:-:S02]  /*14ab0*/  LEA R227, R0, R226, 0x1 ;  /* 0x000000e200e37211 */ /* 0x000fc400078e08ff */
[----:B------:R-:W-:Y:S01]  /*14ac0*/  LEA R11, R6, R5, 0x3 ;  /* 0x00000005060b7211 */ /* 0x000fe200078e18ff */
[----:B------:R-:W-:Y:S01]  /*14ad0*/  IMAD.IADD R4, R4, 0x1, -R7 ;  /* 0x0000000104047824 */ /* 0x000fe200078e0a07 */
[----:B------:R-:W-:Y:S01]  /*14ae0*/  STL [R1+0x84], R237 ;  /* 0x000084ed01007387 */ /* 0x000fe20000100800 */
[----:B------:R-:W-:Y:S01]  /*14af0*/  IMAD.U32 R7, RZ, RZ, UR4 ;  /* 0x00000004ff077e24 */ /* 0x000fe2000f8e00ff */
[----:B------:R-:W-:Y:S01]  /*14b00*/  ULDC.64 UR4, c[0x0][0x2c8] ;  /* 0x0000b20000047ab9 */ /* 0x000fe20000000a00 */
[----:B------:R-:W-:Y:S01]  /*14b10*/  @P1 IMAD.HI.U32 R5, R11, c[0x0][0x2c8], RZ ;  /* 0x0000b2000b051a27 */ /* 0x000fe200078e00ff */
[----:B------:R-:W-:Y:S01]  /*14b20*/  SHF.L.U32 R10, R4, 0x1, RZ ;  /* 0x00000001040a7819 */ /* 0x000fe200000006ff */
[----:B------:R-:W-:Y:S02]  /*14b30*/  STL [R1+0x80], R236 ;  /* 0x000080ec01007387 */ /* 0x000fe40000100800 */
[----:B------:R-:W-:Y:S01]  /*14b40*/  IMAD.MOV.U32 R6, RZ, RZ, R11 ;  /* 0x000000ffff067224 */ /* 0x000fe200078e000b */
[----:B------:R-:W-:Y:S01]  /*14b50*/  @P0 SHF.R.U32.HI R6, RZ, c[0x0][0x2cc], R5 ;  /* 0x0000b300ff060a19 */ /* 0x000fe20000011605 */
[----:B------:R-:W-:Y:S01]  /*14b60*/  STL [R1+0x7c], R235 ;  /* 0x00007ceb01007387 */ /* 0x000fe20000100800 */
[----:B------:R-:W-:-:S03]  /*14b70*/  IADD3 R4, -R10, UR13, R7 ;  /* 0x0000000d0a047c10 */ /* 0x000fc6000fffe107 */
[----:B------:R-:W1:Y:S01]  /*14b80*/  SHFL.IDX PT, R5, R6, 0x2, 0x1c1f ;  /* 0x005c1f0006057f89 */ /* 0x000e6200000e0000 */
[----:B------:R-:W-:-:S03]  /*14b90*/  IADD3 R9, R4, -UR24, RZ ;  /* 0x8000001804097c10 */ /* 0x000fc6000fffe0ff */
[----:B------:R-:W-:Y:S04]  /*14ba0*/  STL [R1+0x78], R234 ;  /* 0x000078ea01007387 */ /* 0x000fe80000100800 */
[----:B------:R-:W2:Y:S04]  /*14bb0*/  SHFL.IDX PT, R8, R6, 0x3, 0x1c1f ;  /* 0x007c1f0006087f89 */ /* 0x000ea800000e0000 */
[----:B------:R-:W-:Y:S04]  /*14bc0*/  STL [R1+0x74], R233 ;  /* 0x000074e901007387 */ /* 0x000fe80000100800 */
[----:B------:R-:W-:Y:S04]  /*14bd0*/  STL [R1+0x70], R232 ;  /* 0x000070e801007387 */ /* 0x000fe80000100800 */
[----:B------:R-:W-:Y:S04]  /*14be0*/  STL [R1+0x6c], R231 ;  /* 0x00006ce701007387 */ /* 0x000fe80000100800 */
[----:B------:R-:W-:Y:S01]  /*14bf0*/  STL [R1+0x68], R230 ;  /* 0x000068e601007387 */ /* 0x000fe20000100800 */
[----:B-1----:R-:W-:-:S03]  /*14c00*/  IMAD.IADD R5, R9, 0x1, R5 ;  /* 0x0000000109057824 */ /* 0x002fc600078e0205 */
[----:B------:R-:W-:Y:S04]  /*14c10*/  STL [R1+0x64], R229 ;  /* 0x000064e501007387 */ /* 0x000fe80000100800 */
[----:B------:R-:W-:Y:S01]  /*14c20*/  STL [R1+0x60], R224 ;  /* 0x000060e001007387 */ /* 0x000fe20000100800 */
[----:B--2---:R-:W-:-:S03]  /*14c30*/  IMAD.IADD R4, R9, 0x1, R8 ;  /* 0x0000000109047824 */ /* 0x004fc600078e0208 */
[----:B------:R1:W-:Y:S04]  /*14c40*/  STL [R1+0x20], R11 ;  /* 0x0000200b01007387 */ /* 0x0003e80000100800 */
[----:B------:R-:W-:Y:S04]  /*14c50*/  STL [R1+0x3c], R10 ;  /* 0x00003c0a01007387 */ /* 0x000fe80000100800 */
[----:B------:R-:W-:Y:S04]  /*14c60*/  LDSM.16.MT88.4 R104, [R226+0x2100] ;  /* 0x00210000e268783b */ /* 0x000fe80000004200 */
[----:B------:R-:W-:Y:S04]  /*14c70*/  LDSM.16.MT88.4 R112, [R228+0x2100] ;  /* 0x00210000e470783b */ /* 0x000fe80000004200 */
[----:B------:R-:W-:Y:S04]  /*14c80*/  LDSM.16.MT88.4 R116, [R227+0x2100] ;  /* 0x00210000e374783b */ /* 0x000fe80000004200 */
[----:B------:R-:W0:Y:S01]  /*14c90*/  LDGDEPBAR ;  /* 0x00000000000079af */ /* 0x000e220000000000 */
[----:B-1----:R-:W-:-:S04]  /*14ca0*/  IADD3 R11, -R10, UR19, RZ ;  /* 0x000000130a0b7c10 */ /* 0x002fc8000fffe1ff */
        /* <DEDUP_REMOVED lines=22> */
[----:B------:R-:W-:Y:S02]  /*14e10*/  ISETP.GT.AND P1, PT, R4, 0x8, PT ;  /* 0x000000080400780c */ /* 0x000fe40003f24270 */
[----:B------:R-:W-:-:S02]  /*14e20*/  FSEL R18, R103, -INF , P0 ;  /* 0xff80000067127808 */ /* 0x000fc40000000000 */
[----:B------:R-:W-:Y:S01]  /*14e30*/  ISETP.GT.AND P2, PT, R5, 0x19, PT ;  /* 0x000000190500780c */ /* 0x000fe20003f44270 */
[----:B------:R-:W-:Y:S01]  /*14e40*/  LDSM.16.MT88.4 R100, [R225+0x2100] ;  /* 0x00210000e164783b */ /* 0x000fe20000004200 */
[----:B------:R-:W-:Y:S02]  /*14e50*/  FSEL R23, R88, -INF , P3 ;  /* 0xff80000058177808 */ /* 0x000fe40001800000 */
[----:B------:R-:W-:Y:S02]  /*14e60*/  FMNMX.FTZ R7, R22, R7, !PT ;  /* 0x0000000716077209 */ /* 0x000fe40007810000 */
[----:B------:R-:W-:Y:S02]  /*14e70*/  ISETP.GT.AND P0, PT, R4, 0x9, PT ;  /* 0x000000090400780c */ /* 0x000fe40003f04270 */
[----:B------:R-:W-:Y:S02]  /*14e80*/  FSEL R19, R98, -INF , P1 ;  /* 0xff80000062137808 */ /* 0x000fe40000800000 */
[----:B------:R-:W-:-:S02]  /*14e90*/  ISETP.GT.AND P1, PT, R4, 0x10, PT ;  /* 0x000000100400780c */ /* 0x000fc40003f24270 */
        /* <DEDUP_REMOVED lines=8> */
[----:B------:R-:W-:Y:S02]  /*14f20*/  ISETP.GT.AND P1, PT, R4, 0x18, PT ;  /* 0x000000180400780c */ /* 0x000fe40003f24270 */
        /* <DEDUP_REMOVED lines=19> */
[C---:B------:R-:W-:Y:S02]  /*15060*/  ISETP.GT.AND P4, PT, R5.reuse, 0x31, PT ;  /* 0x000000310500780c */ /* 0x040fe40003f84270 */
[C---:B------:R-:W-:Y:S02]  /*15070*/  ISETP.GT.AND P3, PT, R5.reuse, 0x38, PT ;  /* 0x000000380500780c */ /* 0x040fe40003f64270 */
        /* <DEDUP_REMOVED lines=20> */
[----:B------:R-:W-:Y:S02]  /*151c0*/  FSEL R169, R82, -INF , P1 ;  /* 0xff80000052a97808 */ /* 0x000fe40000800000 */
[----:B------:R-:W-:-:S02]  /*151d0*/  FMNMX.FTZ R5, R170, R5, !PT ;  /* 0x00000005aa057209 */ /* 0x000fc40007810000 */
[----:B------:R-:W-:Y:S02]  /*151e0*/  FMNMX.FTZ R7, R189, R7, !PT ;  /* 0x00000007bd077209 */ /* 0x000fe40007810000 */
[----:B------:R-:W-:Y:S02]  /*151f0*/  FSEL R168, R83, -INF , P0 ;  /* 0xff80000053a87808 */ /* 0x000fe40000000000 */
[C---:B------:R-:W-:Y:S01]  /*15200*/  ISETP.GT.AND P1, PT, R4.reuse, 0x30, PT ;  /* 0x000000300400780c */ /* 0x040fe20003f24270 */
[----:B------:R-:W-:Y:S01]  /*15210*/  LDSM.16.MT88.4 R80, [R225+0x100] ;  /* 0x00010000e150783b */ /* 0x000fe20000004200 */
[----:B------:R-:W-:Y:S02]  /*15220*/  FMNMX.FTZ R5, R169, R5, !PT ;  /* 0x00000005a9057209 */ /* 0x000fe40007810000 */
[----:B------:R-:W-:Y:S02]  /*15230*/  FMNMX.FTZ R7, R237, R7, !PT ;  /* 0x00000007ed077209 */ /* 0x000fe40007810000 */
[----:B------:R-:W-:-:S02]  /*15240*/  ISETP.GT.AND P0, PT, R4, 0x31, PT ;  /* 0x000000310400780c */ /* 0x000fc40003f04270 */
[----:B------:R-:W-:Y:S01]  /*15250*/  FSEL R229, R78, -INF , P1 ;  /* 0xff8000004ee57808 */ /* 0x000fe20000800000 */
[----:B------:R-:W1:Y:S01]  /*15260*/  SHFL.BFLY PT, R10, R7, 0x2, 0x1f ;  /* 0x0c401f00070a7f89 */ /* 0x000e6200000e0000 */
[----:B------:R-:W-:Y:S02]  /*15270*/  FMNMX.FTZ R5, R168, R5, !PT ;  /* 0x00000005a8057209 */ /* 0x000fe40007810000 */
[----:B------:R-:W-:Y:S02]  /*15280*/  FSEL R224, R79, -INF , P0 ;  /* 0xff8000004fe07808 */ /* 0x000fe40000000000 */
[C---:B------:R-:W-:Y:S02]  /*15290*/  ISETP.GT.AND P1, PT, R4.reuse, 0x38, PT ;  /* 0x000000380400780c */ /* 0x040fe40003f24270 */
[----:B------:R-:W-:Y:S02]  /*152a0*/  FMNMX.FTZ R5, R229, R5, !PT ;  /* 0x00000005e5057209 */ /* 0x000fe40007810000 */
[----:B------:R-:W-:-:S02]  /*152b0*/  ISETP.GT.AND P0, PT, R4, 0x39, PT ;  /* 0x000000390400780c */ /* 0x000fc40003f04270 */
[----:B------:R-:W-:Y:S02]  /*152c0*/  FSEL R236, R66, -INF , P1 ;  /* 0xff80000042ec7808 */ /* 0x000fe40000800000 */
[----:B------:R-:W-:Y:S02]  /*152d0*/  FMNMX.FTZ R5, R224, R5, !PT ;  /* 0x00000005e0057209 */ /* 0x000fe40007810000 */
[----:B------:R-:W-:Y:S02]  /*152e0*/  FSEL R181, R67, -INF , P0 ;  /* 0xff80000043b57808 */ /* 0x000fe40000000000 */
[----:B------:R-:W-:Y:S01]  /*152f0*/  FMNMX.FTZ R5, R236, R5, !PT ;  /* 0x00000005ec057209 */ /* 0x000fe20007810000 */
[----:B------:R-:W-:Y:S03]  /*15300*/  LDSM.16.MT88.4 R64, [R226+0x2900] ;  /* 0x00290000e240783b */ /* 0x000fe60000004200 */
[----:B------:R-:W-:-:S02]  /*15310*/  FMNMX.FTZ R5, R181, R5, !PT ;  /* 0x00000005b5057209 */ /* 0x000fc40007810000 */
        /* <DEDUP_REMOVED lines=10> */
[----:B------:R-:W-:-:S05]  /*153c0*/  FSEL R13, R4, RZ, P0 ;  /* 0x000000ff040d7208 */ /* 0x000fca0000000000 */
[----:B------:R-:W-:-:S04]  /*153d0*/  FFMA.FTZ R4, R12, c[0x0][0x2d0], -R13 ;  /* 0x0000b4000c047a23 */ /* 0x000fc8000001080d */
[----:B------:R4:W-:Y:S01]  /*153e0*/  MUFU.EX2 R234, R4 ;  /* 0x0000000400ea7308 */ /* 0x0009e20000000800 */
[----:B-1----:R-:W-:Y:S01]  /*153f0*/  FMNMX.FTZ R182, R5, R8, !PT ;  /* 0x0000000805b67209 */ /* 0x002fe20007810000 */
[----:B------:R-:W-:Y:S01]  /*15400*/  FFMA.FTZ R5, R15, c[0x0][0x2d0], -R13 ;  /* 0x0000b4000f057a23 */ /* 0x000fe2000001080d */
[----:B--2---:R-:W-:-:S05]  /*15410*/  IADD3 R2, R9, R7, RZ ;  /* 0x0000000709027210 */ /* 0x004fca0007ffe0ff */
[----:B------:R3:W-:Y:S01]  /*15420*/  MUFU.EX2 R192, R5 ;  /* 0x0000000500c07308 */ /* 0x0007e20000000800 */
[----:B------:R-:W-:Y:S02]  /*15430*/  FSETP.NEU.FTZ.AND P0, PT, R182, -INF , PT ;  /* 0xff800000b600780b */ /* 0x000fe40003f1d000 */
[----:B------:R-:W-:Y:S01]  /*15440*/  IMNMX R3, R11, R2, PT ;  /* 0x000000020b037217 */ /* 0x000fe20003800200 */
[----:B----4-:R-:W-:-:S03]  /*15450*/  FFMA.FTZ R4, R14, c[0x0][0x2d0], -R13 ;  /* 0x0000b4000e047a23 */ /* 0x010fc6000001080d */
[C---:B------:R-:W-:Y:S02]  /*15460*/  ISETP.GT.AND P3, PT, R3.reuse, RZ, PT ;  /* 0x000000ff0300720c */ /* 0x040fe40003f64270 */
[C---:B------:R-:W-:Y:S01]  /*15470*/  ISETP.GT.AND P2, PT, R3.reuse, 0x1, PT ;  /* 0x000000010300780c */ /* 0x040fe20003f44270 */
[----:B------:R1:W2:Y:S01]  /*15480*/  MUFU.EX2 R233, R4 ;  /* 0x0000000400e97308 */ /* 0x0002a20000000800 */
[----:B------:R-:W-:Y:S02]  /*15490*/  ISETP.GT.AND P5, PT, R3, 0x30, PT ;  /* 0x000000300300780c */ /* 0x000fe40003fa4270 */
[----:B------:R-:W-:Y:S02]  /*154a0*/  FSEL R24, R61, -INF , P2 ;  /* 0xff8000003d187808 */ /* 0x000fe40001000000 */
[----:B------:R-:W-:Y:S01]  /*154b0*/  ISETP.GT.AND P2, PT, R3, 0x9, PT ;  /* 0x000000090300780c */ /* 0x000fe20003f44270 */
[----:B---3--:R-:W-:Y:S01]  /*154c0*/  IMAD.IADD R5, R9, 0x1, R6 ;  /* 0x0000000109057824 */ /* 0x008fe200078e0206 */
[----:B------:R-:W-:-:S02]  /*154d0*/  ISETP.GT.AND P4, PT, R3, 0x31, PT ;  /* 0x000000310300780c */ /* 0x000fc40003f84270 */
[----:B------:R-:W-:Y:S02]  /*154e0*/  FSEL R246, R164, -INF , P5 ;  /* 0xff800000a4f67808 */ /* 0x000fe40002800000 */
[----:B------:R-:W-:Y:S02]  /*154f0*/  IMNMX R2, R11, R5, PT ;  /* 0x000000050b027217 */ /* 0x000fe40003800200 */
[----:B------:R-:W-:Y:S02]  /*15500*/  FSEL R245, R165, -INF , P4 ;  /* 0xff800000a5f57808 */ /* 0x000fe40002000000 */
[----:B------:R-:W-:Y:S01]  /*15510*/  ISETP.GT.AND P1, PT, R2, RZ, PT ;  /* 0x000000ff0200720c */ /* 0x000fe20003f24270 */
[----:B-1----:R-:W-:Y:S01]  /*15520*/  FMUL.FTZ R4, R182, c[0x0][0x2d0] ;  /* 0x0000b400b6047a20 */ /* 0x002fe20000410000 */
[----:B------:R-:W-:Y:S02]  /*15530*/  ISETP.GT.AND P5, PT, R2, 0x28, PT ;  /* 0x000000280200780c */ /* 0x000fe40003fa4270 */
[----:B------:R-:W-:-:S02]  /*15540*/  FSEL R30, R62, -INF , P1 ;  /* 0xff8000003e1e7808 */ /* 0x000fc40000800000 */
[----:B------:R-:W-:Y:S01]  /*15550*/  FSEL R12, R4, RZ, P0 ;  /* 0x000000ff040c7208 */ /* 0x000fe20000000000 */
[----:B------:R-:W-:Y:S01]  /*15560*/  FFMA.FTZ R4, R16, c[0x0][0x2d0], -R13 ;  /* 0x0000b40010047a23 */ /* 0x000fe2000001080d */
[C---:B------:R-:W-:Y:S02]  /*15570*/  ISETP.GT.AND P0, PT, R2.reuse, 0x1, PT ;  /* 0x000000010200780c */ /* 0x040fe40003f04270 */
[----:B------:R-:W-:Y:S01]  /*15580*/  ISETP.GT.AND P1, PT, R2, 0x8, PT ;  /* 0x000000080200780c */ /* 0x000fe20003f24270 */
[----:B------:R1:W3:Y:S01]  /*15590*/  MUFU.EX2 R183, R4 ;  /* 0x0000000400b77308 */ /* 0x0002e20000000800 */
[----:B------:R-:W-:Y:S01]  /*155a0*/  FFMA.FTZ R0, R20, c[0x0][0x2d0], -R12 ;  /* 0x0000b40014007a23 */ /* 0x000fe2000001080c */
[----:B------:R-:W-:Y:S02]  /*155b0*/  FSEL R32, R63, -INF , P0 ;  /* 0xff8000003f207808 */ /* 0x000fe40000000000 */
[----:B------:R-:W-:Y:S02]  /*155c0*/  ISETP.GT.AND P0, PT, R2, 0x9, PT ;  /* 0x000000090200780c */ /* 0x000fe40003f04270 */
[----:B------:R-:W-:-:S02]  /*155d0*/  FSEL R28, R58, -INF , P1 ;  /* 0xff8000003a1c7808 */ /* 0x000fc40000800000 */
[----:B------:R4:W-:Y:S01]  /*155e0*/  MUFU.EX2 R191, R0 ;  /* 0x0000000000bf7308 */ /* 0x0009e20000000800 */
[----:B------:R-:W-:Y:S02]  /*155f0*/  FSEL R29, R59, -INF , P0 ;  /* 0xff8000003b1d7808 */ /* 0x000fe40000000000 */
[C---:B------:R-:W-:Y:S02]  /*15600*/  ISETP.GT.AND P0, PT, R2.reuse, 0x11, PT ;  /* 0x000000110200780c */ /* 0x040fe40003f04270 */
[----:B------:R-:W-:Y:S02]  /*15610*/  ISETP.GT.AND P1, PT, R2, 0x10, PT ;  /* 0x000000100200780c */ /* 0x000fe40003f24270 */
[----:B------:R-:W-:Y:S01]  /*15620*/  FSEL R33, R55, -INF , P0 ;  /* 0xff80000037217808 */ /* 0x000fe20000000000 */
[----:B-1----:R-:W-:Y:S01]  /*15630*/  FFMA.FTZ R4, R17, c[0x0][0x2d0], -R12 ;  /* 0x0000b40011047a23 */ /* 0x002fe2000001080c */
[----:B------:R-:W-:Y:S02]  /*15640*/  FSEL R17, R60, -INF , P3 ;  /* 0xff8000003c117808 */ /* 0x000fe40001800000 */
[----:B------:R-:W-:Y:S01]  /*15650*/  ISETP.GT.AND P3, PT, R3, 0x8, PT ;  /* 0x000000080300780c */ /* 0x000fe20003f64270 */
[----:B------:R1:W-:Y:S01]  /*15660*/  MUFU.EX2 R235, R4 ;  /* 0x0000000400eb7308 */ /* 0x0003e20000000800 */
[----:B------:R-:W-:Y:S01]  /*15670*/  ISETP.GT.AND P0, PT, R2, 0x19, PT ;  /* 0x000000190200780c */ /* 0x000fe20003f04270 */
[----:B------:R-:W-:Y:S01]  /*15680*/  LDSM.16.MT88.4 R60, [R225+0x900] ;  /* 0x00090000e13c783b */ /* 0x000fe20000004200 */
[----:B------:R-:W-:-:S02]  /*15690*/  FSEL R16, R56, -INF , P3 ;  /* 0xff80000038107808 */ /* 0x000fc40001800000 */
[----:B----4-:R-:W-:Y:S02]  /*156a0*/  FMNMX.FTZ R0, R17, R24, !PT ;  /* 0x0000001811007209 */ /* 0x010fe40007810000 */
[----:B------:R-:W-:Y:S02]  /*156b0*/  ISETP.GT.AND P3, PT, R3, 0x10, PT ;  /* 0x000000100300780c */ /* 0x000fe40003f64270 */
[----:B------:R-:W-:Y:S02]  /*156c0*/  FMNMX.FTZ R0, R16, R0, !PT ;  /* 0x0000000010007209 */ /* 0x000fe40007810000 */
[----:B------:R-:W-:Y:S02]  /*156d0*/  FSEL R35, R47, -INF , P0 ;  /* 0xff8000002f237808 */ /* 0x000fe40000000000 */
[----:B------:R-:W-:Y:S02]  /*156e0*/  FSEL R31, R54, -INF , P1 ;  /* 0xff800000361f7808 */ /* 0x000fe40000800000 */
[----:B------:R-:W-:Y:S01]  /*156f0*/  ISETP.GT.AND P0, PT, R3, 0x28, PT ;  /* 0x000000280300780c */ /* 0x000fe20003f04270 */
[----:B-1----:R-:W-:Y:S01]  /*15700*/  FFMA.FTZ R4, R18, c[0x0][0x2d0], -R12 ;  /* 0x0000b40012047a23 */ /* 0x002fe2000001080c */
[----:B------:R-:W-:-:S02]  /*15710*/  FSEL R18, R57, -INF , P2 ;  /* 0xff80000039127808 */ /* 0x000fc40001000000 */
[----:B------:R-:W-:Y:S01]  /*15720*/  ISETP.GT.AND P2, PT, R3, 0x11, PT ;  /* 0x000000110300780c */ /* 0x000fe20003f44270 */
[----:B------:R1:W4:Y:S01]  /*15730*/  MUFU.EX2 R188, R4 ;  /* 0x0000000400bc7308 */ /* 0x0003220000000800 */
[----:B------:R-:W-:Y:S01]  /*15740*/  FMNMX.FTZ R0, R18, R0, !PT ;  /* 0x0000000012007209 */ /* 0x000fe20007810000 */
[----:B------:R-:W-:Y:S01]  /*15750*/  LDSM.16.MT88.4 R56, [R227+0x900] ;  /* 0x00090000e338783b */ /* 0x000fe20000004200 */
[----:B------:R-:W-:Y:S02]  /*15760*/  FSEL R25, R53, -INF , P2 ;  /* 0xff80000035197808 */ /* 0x000fe40001000000 */
[----:B------:R-:W-:Y:S02]  /*15770*/  ISETP.GT.AND P2, PT, R3, 0x19, PT ;  /* 0x000000190300780c */ /* 0x000fe40003f44270 */
[----:B------:R-:W-:Y:S02]  /*15780*/  ISETP.GT.AND P1, PT, R2, 0x18, PT ;  /* 0x000000180200780c */ /* 0x000fe40003f24270 */
[----:B------:R-:W-:-:S02]  /*15790*/  FSEL R27, R45, -INF , P2 ;  /* 0xff8000002d1b7808 */ /* 0x000fc40001000000 */
[----:B------:R-:W-:Y:S02]  /*157a0*/  ISETP.GT.AND P2, PT, R3, 0x20, PT ;  /* 0x000000200300780c */ /* 0x000fe40003f44270 */
[----:B------:R-:W-:Y:S02]  /*157b0*/  FSEL R160, R72, -INF , P0 ;  /* 0xff80000048a07808 */ /* 0x000fe40000000000 */
[----:B------:R-:W-:Y:S01]  /*157c0*/  FSEL R34, R46, -INF , P1 ;  /* 0xff8000002e227808 */ /* 0x000fe20000800000 */
[----:B-1----:R-:W-:Y:S01]  /*157d0*/  FFMA.FTZ R4, R19, c[0x0][0x2d0], -R12 ;  /* 0x0000b40013047a23 */ /* 0x002fe2000001080c */
[----:B------:R-:W-:Y:S02]  /*157e0*/  FSEL R19, R52, -INF , P3 ;  /* 0xff80000034137808 */ /* 0x000fe40001800000 */
[----:B------:R-:W-:Y:S01]  /*157f0*/  ISETP.GT.AND P3, PT, R3, 0x18, PT ;  /* 0x000000180300780c */ /* 0x000fe20003f64270 */
[----:B------:R1:W1:Y:S01]  /*15800*/  MUFU.EX2 R230, R4 ;  /* 0x0000000400e67308 */ /* 0x0002620000000800 */
[----:B------:R-:W-:Y:S01]  /*15810*/  FMNMX.FTZ R0, R19, R0, !PT ;  /* 0x0000000013007209 */ /* 0x000fe20007810000 */
[----:B------:R-:W-:Y:S01]  /*15820*/  LDSM.16.MT88.4 R52, [R228+0x2900] ;  /* 0x00290000e434783b */ /* 0x000fe20000004200 */
[----:B------:R-:W-:-:S02]  /*15830*/  FSEL R26, R44, -INF , P3 ;  /* 0xff8000002c1a7808 */ /* 0x000fc40001800000 */
[----:B------:R-:W-:Y:S01]  /*15840*/  FMNMX.FTZ R0, R25, R0, !PT ;  /* 0x0000000019007209 */ /* 0x000fe20007810000 */
[----:B------:R-:W-:Y:S01]  /*15850*/  LDSM.16.MT88.4 R44, [R226+0x900] ;  /* 0x00090000e22c783b */ /* 0x000fe20000004200 */
[----:B------:R-:W-:Y:S02]  /*15860*/  ISETP.GT.AND P0, PT, R2, 0x20, PT ;  /* 0x000000200200780c */ /* 0x000fe40003f04270 */
[----:B------:R-:W-:Y:S02]  /*15870*/  FMNMX.FTZ R0, R26, R0, !PT ;  /* 0x000000001a007209 */ /* 0x000fe40007810000 */
[----:B------:R-:W-:Y:S02]  /*15880*/  ISETP.GT.AND P1, PT, R3, 0x21, PT ;  /* 0x000000210300780c */ /* 0x000fe40003f24270 */
[----:B------:R-:W-:Y:S02]  /*15890*/  FSEL R162, R68, -INF , P2 ;  /* 0xff80000044a27808 */ /* 0x000fe40001000000 */
[----:B------:R-:W-:Y:S01]  /*158a0*/  FMNMX.FTZ R0, R27, R0, !PT ;  /* 0x000000001b007209 */ /* 0x000fe20007810000 */
[----:B-1----:R-:W-:Y:S01]  /*158b0*/  FFMA.FTZ R4, R22, c[0x0][0x2d0], -R13 ;  /* 0x0000b40016047a23 */ /* 0x002fe2000001080d */
[----:B------:R-:W-:-:S02]  /*158c0*/  FSEL R139, R70, -INF , P0 ;  /* 0xff800000468b7808 */ /* 0x000fc40000000000 */
[----:B------:R-:W-:Y:S01]  /*158d0*/  ISETP.GT.AND P3, PT, R3, 0x29, PT ;  /* 0x000000290300780c */ /* 0x000fe20003f64270 */
[----:B------:R-:W-:Y:S01]  /*158e0*/  MUFU.EX2 R252, R4 ;  /* 0x0000000400fc7308 */ /* 0x000fe20000000800 */
[----:B------:R-:W-:Y:S02]  /*158f0*/  FSEL R161, R69, -INF , P1 ;  /* 0xff80000045a17808 */ /* 0x000fe40000800000 */
[----:B------:R-:W-:Y:S02]  /*15900*/  FMNMX.FTZ R0, R162, R0, !PT ;  /* 0x00000000a2007209 */ /* 0x000fe40007810000 */
[C---:B------:R-:W-:Y:S02]  /*15910*/  ISETP.GT.AND P2, PT, R3.reuse, 0x38, PT ;  /* 0x000000380300780c */ /* 0x040fe40003f44270 */
[----:B------:R-:W-:Y:S01]  /*15920*/  ISETP.GT.AND P0, PT, R3, 0x39, PT ;  /* 0x000000390300780c */ /* 0x000fe20003f04270 */
[----:B------:R-:W-:Y:S01]  /*15930*/  FFMA.FTZ R3, R21, c[0x0][0x2d0], -R13 ;  /* 0x0000b40015037a23 */ /* 0x000fe2000001080d */
[----:B------:R-:W-:-:S02]  /*15940*/  FMNMX.FTZ R0, R161, R0, !PT ;  /* 0x00000000a1007209 */ /* 0x000fc40007810000 */
[----:B------:R-:W-:Y:S01]  /*15950*/  FSEL R163, R73, -INF , P3 ;  /* 0xff80000049a37808 */ /* 0x000fe20001800000 */
[----:B------:R1:W1:Y:S01]  /*15960*/  MUFU.EX2 R240, R3 ;  /* 0x0000000300f07308 */ /* 0x0002620000000800 */
[----:B------:R-:W-:Y:S02]  /*15970*/  FMNMX.FTZ R0, R160, R0, !PT ;  /* 0x00000000a0007209 */ /* 0x000fe40007810000 */
[----:B------:R-:W-:Y:S02]  /*15980*/  FSEL R215, R172, -INF , P2 ;  /* 0xff800000acd77808 */ /* 0x000fe40001000000 */
[----:B------:R-:W-:Y:S02]  /*15990*/  FMNMX.FTZ R0, R163, R0, !PT ;  /* 0x00000000a3007209 */ /* 0x000fe40007810000 */
[----:B------:R-:W-:Y:S02]  /*159a0*/  FSEL R214, R173, -INF , P0 ;  /* 0xff800000add67808 */ /* 0x000fe40000000000 */
[----:B------:R-:W-:-:S02]  /*159b0*/  FMNMX.FTZ R0, R246, R0, !PT ;  /* 0x00000000f6007209 */ /* 0x000fc40007810000 */
[----:B------:R-:W-:Y:S02]  /*159c0*/  ISETP.GT.AND P1, PT, R2, 0x21, PT ;  /* 0x000000210200780c */ /* 0x000fe40003f24270 */
[----:B------:R-:W-:Y:S02]  /*159d0*/  FMNMX.FTZ R0, R245, R0, !PT ;  /* 0x00000000f5007209 */ /* 0x000fe40007810000 */
[----:B------:R-:W-:Y:S02]  /*159e0*/  FSEL R138, R71, -INF , P1 ;  /* 0xff800000478a7808 */ /* 0x000fe40000800000 */
[----:B-1----:R-:W-:Y:S01]  /*159f0*/  FMNMX.FTZ R3, R30, R32, !PT ;  /* 0x000000201e037209 */ /* 0x002fe20007810000 */
[----:B------:R-:W-:Y:S01]  /*15a00*/  LDSM.16.MT88.4 R68, [R225+0x2900] ;  /* 0x00290000e144783b */ /* 0x000fe20000004200 */
[----:B------:R-:W-:Y:S02]  /*15a10*/  FMNMX.FTZ R0, R215, R0, !PT ;  /* 0x00000000d7007209 */ /* 0x000fe40007810000 */
[----:B------:R-:W-:-:S02]  /*15a20*/  FMNMX.FTZ R3, R28, R3, !PT ;  /* 0x000000031c037209 */ /* 0x000fc40007810000 */
[----:B------:R-:W-:Y:S02]  /*15a30*/  FMNMX.FTZ R0, R214, R0, !PT ;  /* 0x00000000d6007209 */ /* 0x000fe40007810000 */
[----:B------:R-:W-:Y:S01]  /*15a40*/  FMNMX.FTZ R4, R29, R3, !PT ;  /* 0x000000031d047209 */ /* 0x000fe20007810000 */
[----:B------:R-:W-:Y:S01]  /*15a50*/  FFMA.FTZ R3, R23, c[0x0][0x2d0], -R13 ;  /* 0x0000b40017037a23 */ /* 0x000fe2000001080d */
[----:B------:R-:W-:Y:S01]  /*15a60*/  ISETP.GT.AND P4, PT, R2, 0x29, PT ;  /* 0x000000290200780c */ /* 0x000fe20003f84270 */
[----:B------:R-:W1:Y:S01]  /*15a70*/  SHFL.BFLY PT, R5, R0, 0x2, 0x1f ;  /* 0x0c401f0000057f89 */ /* 0x000e6200000e0000 */
[----:B------:R-:W-:Y:S01]  /*15a80*/  FMNMX.FTZ R4, R31, R4, !PT ;  /* 0x000000041f047209 */ /* 0x000fe20007810000 */
[----:B------:R2:W-:Y:S01]  /*15a90*/  MUFU.EX2 R180, R3 ;  /* 0x0000000300b47308 */ /* 0x0005e20000000800 */
[----:B------:R-:W-:Y:S02]  /*15aa0*/  FSEL R137, R74, -INF , P5 ;  /* 0xff8000004a897808 */ /* 0x000fe40002800000 */
[----:B------:R-:W-:-:S02]  /*15ab0*/  ISETP.GT.AND P3, PT, R2, 0x30, PT ;  /* 0x000000300200780c */ /* 0x000fc40003f64270 */
[----:B------:R-:W-:Y:S02]  /*15ac0*/  FSEL R136, R75, -INF , P4 ;  /* 0xff8000004b887808 */ /* 0x000fe40002000000 */
[----:B------:R-:W-:Y:S01]  /*15ad0*/  ISETP.GT.AND P2, PT, R2, 0x31, PT ;  /* 0x000000310200780c */ /* 0x000fe20003f44270 */
[----:B------:R-:W-:Y:S01]  /*15ae0*/  LDSM.16.MT88.4 R72, [R228+0x900] ;  /* 0x00090000e448783b */ /* 0x000fe20000004200 */
[----:B------:R-:W-:Y:S02]  /*15af0*/  FSEL R207, R166, -INF , P3 ;  /* 0xff800000a6cf7808 */ /* 0x000fe40001800000 */
[C---:B------:R-:W-:Y:S02]  /*15b00*/  ISETP.GT.AND P1, PT, R2.reuse, 0x38, PT ;  /* 0x000000380200780c */ /* 0x040fe40003f24270 */
[----:B------:R-:W-:Y:S02]  /*15b10*/  FSEL R206, R167, -INF , P2 ;  /* 0xff800000a7ce7808 */ /* 0x000fe40001000000 */
[----:B------:R-:W-:Y:S01]  /*15b20*/  ISETP.GT.AND P0, PT, R2, 0x39, PT ;  /* 0x000000390200780c */ /* 0x000fe20003f04270 */
[----:B------:R-:W-:Y:S01]  /*15b30*/  FFMA.FTZ R2, R37, c[0x0][0x2d0], -R12 ;  /* 0x0000b40025027a23 */ /* 0x000fe2000001080c */
[----:B--2---:R-:W-:Y:S01]  /*15b40*/  FMNMX.FTZ R3, R33, R4, !PT ;  /* 0x0000000421037209 */ /* 0x004fe20007810000 */
[----:B------:R-:W-:Y:S01]  /*15b50*/  FFMA.FTZ R4, R36, c[0x0][0x2d0], -R13 ;  /* 0x0000b40024047a23 */ /* 0x000fe2000001080d */
[----:B------:R-:W-:Y:S01]  /*15b60*/  FSEL R205, R174, -INF , P1 ;  /* 0xff800000aecd7808 */ /* 0x000fe20000800000 */
[----:B------:R2:W-:Y:S01]  /*15b70*/  MUFU.EX2 R193, R2 ;  /* 0x0000000200c17308 */ /* 0x0005e20000000800 */
[----:B------:R-:W-:-:S02]  /*15b80*/  FMNMX.FTZ R3, R34, R3, !PT ;  /* 0x0000000322037209 */ /* 0x000fc40007810000 */
[----:B-1----:R-:W-:Y:S02]  /*15b90*/  FMNMX.FTZ R0, R0, R5, !PT ;  /* 0x0000000500007209 */ /* 0x002fe40007810000 */
[----:B------:R-:W-:Y:S02]  /*15ba0*/  FMNMX.FTZ R3, R35, R3, !PT ;  /* 0x0000000323037209 */ /* 0x000fe40007810000 */
[----:B------:R-:W-:Y:S01]  /*15bb0*/  FSEL R204, R175, -INF , P0 ;  /* 0xff800000afcc7808 */ /* 0x000fe20000000000 */
[----:B------:R-:W1:Y:S01]  /*15bc0*/  SHFL.BFLY PT, R15, R0, 0x1, 0x1f ;  /* 0x0c201f00000f7f89 */ /* 0x000e6200000e0000 */
[----:B------:R-:W-:Y:S01]  /*15bd0*/  FMNMX.FTZ R3, R139, R3, !PT ;  /* 0x000000038b037209 */ /* 0x000fe20007810000 */
[----:B------:R1:W1:Y:S01]  /*15be0*/  MUFU.EX2 R187, R4 ;  /* 0x0000000400bb7308 */ /* 0x0002620000000800 */
[----:B------:R-:W-:Y:S02]  /*15bf0*/  F2FP.PACK_AB R8, R233, R234 ;  /* 0x000000eae908723e */ /* 0x000fe400000000ff */
[----:B------:R-:W-:-:S02]  /*15c00*/  FMNMX.FTZ R3, R138, R3, !PT ;  /* 0x000000038a037209 */ /* 0x000fc40007810000 */
[----:B---3--:R-:W-:Y:S01]  /*15c10*/  F2FP.PACK_AB R10, R183, R192 ;  /* 0x000000c0b70a723e */ /* 0x008fe200000000ff */
[----:B--2---:R-:W-:Y:S01]  /*15c20*/  FFMA.FTZ R2, R38, c[0x0][0x2d0], -R12 ;  /* 0x0000b40026027a23 */ /* 0x004fe2000001080c */
[----:B------:R-:W-:Y:S02]  /*15c30*/  FMNMX.FTZ R3, R137, R3, !PT ;  /* 0x0000000389037209 */ /* 0x000fe40007810000 */
[----:B----4-:R-:W-:Y:S01]  /*15c40*/  F2FP.PACK_AB R9, R188, R235 ;  /* 0x000000ebbc09723e */ /* 0x010fe200000000ff */
[----:B------:R2:W3:Y:S01]  /*15c50*/  MUFU.EX2 R194, R2 ;  /* 0x0000000200c27308 */ /* 0x0004e20000000800 */
[----:B------:R-:W-:Y:S02]  /*15c60*/  FMNMX.FTZ R3, R136, R3, !PT ;  /* 0x0000000388037209 */ /* 0x000fe40007810000 */
[----:B------:R-:W-:Y:S02]  /*15c70*/  F2FP.PACK_AB R11, R191, R230 ;  /* 0x000000e6bf0b723e */ /* 0x000fe400000000ff */
[----:B------:R-:W-:-:S02]  /*15c80*/  FMNMX.FTZ R3, R207, R3, !PT ;  /* 0x00000003cf037209 */ /* 0x000fc40007810000 */
[----:B-1----:R-:W-:Y:S02]  /*15c90*/  F2FP.PACK_AB R4, R252, R240 ;  /* 0x000000f0fc04723e */ /* 0x002fe400000000ff */
[----:B------:R-:W-:Y:S01]  /*15ca0*/  FMNMX.FTZ R3, R206, R3, !PT ;  /* 0x00000003ce037209 */ /* 0x000fe20007810000 */
[C---:B------:R-:W-:Y:S01]  /*15cb0*/  HMMA.16816.F32 R148, R8.reuse, R88, RZ ;  /* 0x000000580894723c */ /* 0x040fe200000018ff */
[----:B------:R-:W-:Y:S02]  /*15cc0*/  F2FP.PACK_AB R6, R187, R180 ;  /* 0x000000b4bb06723e */ /* 0x000fe400000000ff */
[----:B------:R-:W-:Y:S02]  /*15cd0*/  FMNMX.FTZ R3, R205, R3, !PT ;  /* 0x00000003cd037209 */ /* 0x000fe40007810000 */
[----:B------:R-:W-:Y:S01]  /*15ce0*/  FMNMX.FTZ R186, R0, R15, !PT ;  /* 0x0000000f00ba7209 */ /* 0x000fe20007810000 */
[----:B--2---:R-:W-:Y:S01]  /*15cf0*/  FFMA.FTZ R2, R39, c[0x0][0x2d0], -R12 ;  /* 0x0000b40027027a23 */ /* 0x004fe2000001080c */
[----:B------:R-:W-:Y:S01]  /*15d00*/  FMNMX.FTZ R3, R204, R3, !PT ;  /* 0x00000003cc037209 */ /* 0x000fe20007810000 */
[----:B------:R-:W-:Y:S01]  /*15d10*/  HMMA.16816.F32 R144, R8, R100, RZ ;  /* 0x000000640890723c */ /* 0x000fe200000018ff */
[----:B---3--:R-:W-:Y:S01]  /*15d20*/  F2FP.PACK_AB R5, R194, R193 ;  /* 0x000000c1c205723e */ /* 0x008fe200000000ff */
[----:B------:R1:W-:Y:S01]  /*15d30*/  MUFU.EX2 R242, R2 ;  /* 0x0000000200f27308 */ /* 0x0003e20000000800 */
[----:B------:R-:W-:Y:S01]  /*15d40*/  FSETP.NEU.FTZ.AND P0, PT, R186, -INF , PT ;  /* 0xff800000ba00780b */ /* 0x000fe20003f1d000 */
[----:B------:R-:W2:Y:S01]  /*15d50*/  SHFL.BFLY PT, R14, R3, 0x2, 0x1f ;  /* 0x0c401f00030e7f89 */ /* 0x000ea200000e0000 */
[----:B------:R-:W-:-:S03]  /*15d60*/  IMAD.MOV.U32 R15, RZ, RZ, R191 ;  /* 0x000000ffff0f7224 */ /* 0x000fc600078e00bf */
[C---:B------:R-:W-:Y:S08]  /*15d70*/  HMMA.16816.F32 R140, R8.reuse, R104, RZ ;  /* 0x00000068088c723c */ /* 0x040ff000000018ff */
[----:B------:R-:W-:Y:S01]  /*15d80*/  HMMA.16816.F32 R48, R8, R80, RZ ;  /* 0x000000500830723c */ /* 0x000fe200000018ff */
[----:B-1----:R-:W-:-:S04]  /*15d90*/  FFMA.FTZ R2, R40, c[0x0][0x2d0], -R12 ;  /* 0x0000b40028027a23 */ /* 0x002fc8000001080c */
[----:B------:R-:W1:Y:S03]  /*15da0*/  MUFU.EX2 R241, R2 ;  /* 0x0000000200f17308 */ /* 0x000e660000000800 */
[----:B------:R-:W-:Y:S01]  /*15db0*/  HMMA.16816.F32 R156, R8, R92, RZ ;  /* 0x0000005c089c723c */ /* 0x000fe200000018ff */
[----:B--2---:R-:W-:-:S07]  /*15dc0*/  FMNMX.FTZ R0, R3, R14, !PT ;  /* 0x0000000e03007209 */ /* 0x004fce0007810000 */
[----:B------:R-:W-:Y:S01]  /*15dd0*/  HMMA.16816.F32 R152, R8, R96, RZ ;  /* 0x000000600898723c */ /* 0x000fe200000018ff */
[----:B-1----:R-:W-:Y:S01]  /*15de0*/  F2FP.PACK_AB R7, R241, R242 ;  /* 0x000000f2f107723e */ /* 0x002fe200000000ff */
[----:B------:R-:W-:-:S06]  /*15df0*/  FMUL.FTZ R2, R186, c[0x0][0x2d0] ;  /* 0x0000b400ba027a20 */ /* 0x000fcc0000410000 */
[----:B------:R-:W-:Y:S01]  /*15e00*/  HMMA.16816.F32 R132, R8, R112, RZ ;  /* 0x000000700884723c */ /* 0x000fe200000018ff */
[----:B------:R-:W-:-:S07]  /*15e10*/  FSEL R2, R2, RZ, P0 ;  /* 0x000000ff02027208 */ /* 0x000fce0000000000 */
        /* <DEDUP_REMOVED lines=10> */
[----:B-1----:R-:W-:-:S07]  /*15ec0*/  FFMA.FTZ R3, R16, c[0x0][0x2d0], -R2 ;  /* 0x0000b40010037a23 */ /* 0x002fce0000010802 */
[C---:B------:R-:W-:Y:S08]  /*15ed0*/  HMMA.16816.F32 R40, R8.reuse, R106, RZ ;  /* 0x0000006a0828723c */ /* 0x040ff000000018ff */
[C---:B------:R-:W-:Y:S08]  /*15ee0*/  HMMA.16816.F32 R36, R8.reuse, R114, RZ ;  /* 0x000000720824723c */ /* 0x040ff000000018ff */
[----:B------:R-:W-:Y:S01]  /*15ef0*/  HMMA.16816.F32 R20, R8, R118, RZ ;  /* 0x000000760814723c */ /* 0x000fe200000018ff */
[----:B------:R-:W1:Y:S01]  /*15f00*/  SHFL.BFLY PT, R8, R0, 0x1, 0x1f ;  /* 0x0c201f0000087f89 */ /* 0x000e6200000e0000 */
[----:B------:R2:W3:Y:S06]  /*15f10*/  MUFU.EX2 R10, R3 ;  /* 0x00000003000a7308 */ /* 0x0004ec0000000800 */
[C---:B------:R-:W-:Y:S08]  /*15f20*/  HMMA.16816.F32 R220, R4.reuse, R44, R148 ;  /* 0x0000002c04dc723c */ /* 0x040ff00000001894 */
[----:B------:R-:W-:Y:S01]  /*15f30*/  HMMA.16816.F32 R148, R4, R68, R144 ;  /* 0x000000440494723c */ /* 0x000fe20000001890 */
[----:B--2---:R-:W-:-:S04]  /*15f40*/  FFMA.FTZ R3, R18, c[0x0][0x2d0], -R2 ;  /* 0x0000b40012037a23 */ /* 0x004fc80000010802 */
[----:B------:R2:W4:Y:S02]  /*15f50*/  MUFU.EX2 R231, R3 ;  /* 0x0000000300e77308 */ /* 0x0005240000000800 */
[----:B------:R-:W-:Y:S01]  /*15f60*/  IMAD.MOV.U32 R147, RZ, RZ, R190 ;  /* 0x000000ffff937224 */ /* 0x000fe200078e00be */
[----:B------:R-:W-:Y:S01]  /*15f70*/  HMMA.16816.F32 R140, R4, R64, R140 ;  /* 0x00000040048c723c */ /* 0x000fe2000000188c */
[----:B-1----:R-:W-:Y:S01]  /*15f80*/  FMNMX.FTZ R185, R0, R8, !PT ;  /* 0x0000000800b97209 */ /* 0x002fe20007810000 */
[----:B------:R-:W-:-:S03]  /*15f90*/  FFMA.FTZ R0, R25, c[0x0][0x2d0], -R2 ;  /* 0x0000b40019007a23 */ /* 0x000fc60000010802 */
[----:B------:R-:W-:Y:S01]  /*15fa0*/  FSETP.NEU.FTZ.AND P0, PT, R185, -INF , PT ;  /* 0xff800000b900780b */ /* 0x000fe20003f1d000 */
[----:B------:R1:W1:Y:S02]  /*15fb0*/  MUFU.EX2 R9, R0 ;  /* 0x0000000000097308 */ /* 0x0002640000000800 */
[----:B------:R-:W-:Y:S01]  /*15fc0*/  HMMA.16816.F32 R196, R4, R60, R48 ;  /* 0x0000003c04c4723c */ /* 0x000fe20000001830 */
[----:B------:R-:W4:Y:S01]  /*15fd0*/  LDSM.16.MT88.4 R48, [R227+0x2900] ;  /* 0x00290000e330783b */ /* 0x000f220000004200 */
[----:B--2---:R-:W-:-:S06]  /*15fe0*/  FFMA.FTZ R3, R19, c[0x0][0x2d0], -R2 ;  /* 0x0000b40013037a23 */ /* 0x004fcc0000010802 */
[----:B------:R-:W-:Y:S01]  /*15ff0*/  IMAD.MOV.U32 R17, RZ, RZ, R149 ;  /* 0x000000ffff117224 */ /* 0x000fe200078e0095 */
[----:B------:R-:W-:Y:S01]  /*16000*/  MOV R144, R148 ;  /* 0x0000009400907202 */ /* 0x000fe20000000f00 */
[----:B------:R2:W-:Y:S01]  /*16010*/  MUFU.EX2 R14, R3 ;  /* 0x00000003000e7308 */ /* 0x0005e20000000800 */
[C---:B------:R-:W-:Y:S01]  /*16020*/  HMMA.16816.F32 R248, R4.reuse, R72, R156 ;  /* 0x0000004804f8723c */ /* 0x040fe2000000189c */
[----:B------:R-:W-:Y:S01]  /*16030*/  IMAD.MOV.U32 R145, RZ, RZ, R150 ;  /* 0x000000ffff917224 */ /* 0x000fe200078e0096 */
[----:B------:R-:W-:Y:S01]  /*16040*/  MOV R150, R189 ;  /* 0x000000bd00967202 */ /* 0x000fe20000000f00 */
[----:B-1----:R-:W-:Y:S02]  /*16050*/  FMUL.FTZ R0, R185, c[0x0][0x2d0] ;  /* 0x0000b400b9007a20 */ /* 0x002fe40000410000 */
[----:B------:R-:W-:Y:S01]  /*16060*/  IMAD.MOV.U32 R195, RZ, RZ, R141 ;  /* 0x000000ffffc37224 */ /* 0x000fe200078e008d */
[----:B------:R-:W-:Y:S01]  /*16070*/  MOV R18, R140 ;  /* 0x0000008c00127202 */ /* 0x000fe20000000f00 */
[----:B------:R-:W-:Y:S01]  /*16080*/  IMAD.MOV.U32 R149, RZ, RZ, R142 ;  /* 0x000000ffff957224 */ /* 0x000fe200078e008e */
[----:B------:R-:W-:Y:S01]  /*16090*/  FSEL R0, R0, RZ, P0 ;  /* 0x000000ff00007208 */ /* 0x000fe20000000000 */
[----:B------:R-:W-:Y:S01]  /*160a0*/  IMAD.MOV.U32 R148, RZ, RZ, R143 ;  /* 0x000000ffff947224 */ /* 0x000fe200078e008f */
[----:B------:R-:W-:Y:S01]  /*160b0*/  HMMA.16816.F32 R156, R4, R74, R108 ;  /* 0x0000004a049c723c */ /* 0x000fe2000000186c */
[----:B------:R-:W-:-:S02]  /*160c0*/  IMAD.MOV.U32 R16, RZ, RZ, R151 ;  /* 0x000000ffff107224 */ /* 0x000fc400078e0097 */
[----:B------:R-:W-:Y:S02]  /*160d0*/  IMAD.MOV.U32 R146, RZ, RZ, R150 ;  /* 0x000000ffff927224 */ /* 0x000fe400078e0096 */
[----:B--2---:R-:W-:Y:S02]  /*160e0*/  FFMA.FTZ R3, R26, c[0x0][0x2d0], -R2 ;  /* 0x0000b4001a037a23 */ /* 0x004fe40000010802 */
[----:B---3--:R-:W-:Y:S01]  /*160f0*/  IMAD.MOV.U32 R111, RZ, RZ, R10 ;  /* 0x000000ffff6f7224 */ /* 0x008fe200078e000a */
[----:B------:R-:W-:Y:S01]  /*16100*/  HMMA.16816.F32 R140, R4, R52, R132 ;  /* 0x00000034048c723c */ /* 0x000fe20000001884 */
[----:B------:R1:W-:Y:S01]  /*16110*/  MUFU.EX2 R239, R3 ;  /* 0x0000000300ef7308 */ /* 0x0003e20000000800 */
[----:B------:R-:W-:Y:S02]  /*16120*/  IMAD.MOV.U32 R150, RZ, RZ, R252 ;  /* 0x000000ffff967224 */ /* 0x000fe400078e00fc */
[----:B----4-:R-:W-:Y:S01]  /*16130*/  F2FP.PACK_AB R10, R231, R111 ;  /* 0x0000006fe70a723e */ /* 0x010fe200000000ff */
[----:B------:R-:W-:-:S03]  /*16140*/  IMAD.MOV.U32 R151, RZ, RZ, R188 ;  /* 0x000000ffff977224 */ /* 0x000fc600078e00bc */
[C---:B------:R-:W-:Y:S07]  /*16150*/  HMMA.16816.F32 R172, R4.reuse, R58, R84 ;  /* 0x0000003a04ac723c */ /* 0x040fee0000001854 */
[----:B------:R-:W-:Y:S01]  /*16160*/  IMAD.MOV.U32 R86, RZ, RZ, R9 ;  /* 0x000000ffff567224 */ /* 0x000fe200078e0009 */
[----:B------:R-:W-:Y:S01]  /*16170*/  HMMA.16816.F32 R200, R4, R56, R152 ;  /* 0x0000003804c8723c */ /* 0x000fe20000001898 */
[----:B-1----:R-:W-:-:S04]  /*16180*/  FFMA.FTZ R3, R27, c[0x0][0x2d0], -R2 ;  /* 0x0000b4001b037a23 */ /* 0x002fc80000010802 */
[----:B------:R1:W2:Y:S03]  /*16190*/  MUFU.EX2 R8, R3 ;  /* 0x0000000300087308 */ /* 0x0002a60000000800 */
[----:B------:R-:W-:Y:S01]  /*161a0*/  IMAD.MOV.U32 R134, RZ, RZ, R141 ;  /* 0x000000ffff867224 */ /* 0x000fe200078e008d */
[----:B------:R-:W-:Y:S01]  /*161b0*/  MOV R19, R140 ;  /* 0x0000008c00137202 */ /* 0x000fe20000000f00 */
[----:B------:R-:W-:Y:S01]  /*161c0*/  IMAD.MOV.U32 R133, RZ, RZ, R143 ;  /* 0x000000ffff857224 */ /* 0x000fe200078e008f */
[----:B------:R-:W-:Y:S01]  /*161d0*/  HMMA.16816.F32 R208, R4, R50, R20 ;  /* 0x0000003204d0723c */ /* 0x000fe20000001814 */
[----:B------:R-:W-:-:S07]  /*161e0*/  IMAD.MOV.U32 R132, RZ, RZ, R142 ;  /* 0x000000ffff847224 */ /* 0x000fce00078e008e */
[C---:B------:R-:W-:Y:S01]  /*161f0*/  HMMA.16816.F32 R140, R4.reuse, R48, R128 ;  /* 0x00000030048c723c */ /* 0x040fe20000001880 */
[----:B-1----:R-:W-:Y:S02]  /*16200*/  FFMA.FTZ R3, R30, c[0x0][0x2d0], -R0 ;  /* 0x0000b4001e037a23 */ /* 0x002fe40000010800 */
[----:B--2---:R-:W-:Y:S01]  /*16210*/  IMAD.MOV.U32 R85, RZ, RZ, R8 ;  /* 0x000000ffff557224 */ /* 0x004fe200078e0008 */
[----:B------:R-:W-:Y:S01]  /*16220*/  F2FP.PACK_AB R8, R212, R213 ;  /* 0x000000d5d408723e */ /* 0x000fe200000000ff */
[----:B------:R1:W-:Y:S01]  /*16230*/  MUFU.EX2 R108, R3 ;  /* 0x00000003006c7308 */ /* 0x0003e20000000800 */
[----:B------:R-:W-:Y:S01]  /*16240*/  IMAD.MOV.U32 R155, RZ, RZ, R200 ;  /* 0x000000ffff9b7224 */ /* 0x000fe200078e00c8 */
[----:B------:R-:W-:Y:S01]  /*16250*/  MOV R152, R203 ;  /* 0x000000cb00987202 */ /* 0x000fe20000000f00 */
[----:B------:R-:W-:Y:S01]  /*16260*/  IMAD.MOV.U32 R154, RZ, RZ, R201 ;  /* 0x000000ffff9a7224 */ /* 0x000fe200078e00c9 */
[----:B------:R-:W-:Y:S01]  /*16270*/  HMMA.16816.F32 R164, R4, R54, R36 ;  /* 0x0000003604a4723c */ /* 0x000fe20000001824 */
[----:B------:R-:W-:-:S02]  /*16280*/  IMAD.MOV.U32 R153, RZ, RZ, R202 ;  /* 0x000000ffff997224 */ /* 0x000fc400078e00ca */
[----:B------:R-:W-:Y:S02]  /*16290*/  IMAD.MOV.U32 R130, RZ, RZ, R16 ;  /* 0x000000ffff827224 */ /* 0x000fe400078e0010 */
[----:B------:R-:W-:-:S03]  /*162a0*/  IMAD.MOV.U32 R131, RZ, RZ, R193 ;  /* 0x000000ffff837224 */ /* 0x000fc600078e00c1 */
[----:B------:R-:W-:Y:S01]  /*162b0*/  HMMA.16816.F32 R200, R4, R62, R124 ;  /* 0x0000003e04c8723c */ /* 0x000fe2000000187c */
[----:B-1----:R-:W-:-:S06]  /*162c0*/  FFMA.FTZ R3, R32, c[0x0][0x2d0], -R0 ;  /* 0x0000b40020037a23 */ /* 0x002fcc0000010800 */
[----:B------:R-:W-:Y:S01]  /*162d0*/  IMAD.MOV.U32 R129, RZ, RZ, R141 ;  /* 0x000000ffff817224 */ /* 0x000fe200078e008d */
[----:B------:R-:W-:Y:S01]  /*162e0*/  MOV R24, R143 ;  /* 0x0000008f00187202 */ /* 0x000fe20000000f00 */
[----:B------:R1:W2:Y:S01]  /*162f0*/  MUFU.EX2 R84, R3 ;  /* 0x0000000300547308 */ /* 0x0002a20000000800 */
        /* <DEDUP_REMOVED lines=8> */
[----:B------:R-:W-:Y:S01]  /*16380*/  HMMA.16816.F32 R140, R4, R46, R120 ;  /* 0x0000002e048c723c */ /* 0x000fe20000001878 */
[----:B------:R-:W-:Y:S01]  /*16390*/  MOV R149, R194 ;  /* 0x000000c200957202 */ /* 0x000fe20000000f00 */
[----:B------:R-:W-:-:S02]  /*163a0*/  IMAD.MOV.U32 R125, RZ, RZ, R195 ;  /* 0x000000ffff7d7224 */ /* 0x000fc400078e00c3 */
[----:B------:R-:W-:Y:S02]  /*163b0*/  IMAD.MOV.U32 R148, RZ, RZ, R192 ;  /* 0x000000ffff947224 */ /* 0x000fe400078e00c0 */
[----:B-1----:R-:W-:Y:S01]  /*163c0*/  FFMA.FTZ R3, R28, c[0x0][0x2d0], -R0 ;  /* 0x0000b4001c037a23 */ /* 0x002fe20000010800 */
[----:B--2---:R-:W-:Y:S01]  /*163d0*/  F2FP.PACK_AB R9, R84, R108 ;  /* 0x0000006c5409723e */ /* 0x004fe200000000ff */
[----:B------:R-:W-:Y:S01]  /*163e0*/  IMAD.MOV.U32 R120, RZ, RZ, R128 ;  /* 0x000000ffff787224 */ /* 0x000fe200078e0080 */
[----:B------:R-:W-:Y:S01]  /*163f0*/  HMMA.16816.F32 R188, R4, R66, R40 ;  /* 0x0000004204bc723c */ /* 0x000fe20000001828 */
[----:B------:R1:W-:Y:S01]  /*16400*/  MUFU.EX2 R109, R3 ;  /* 0x00000003006d7308 */ /* 0x0003e20000000800 */
[----:B------:R-:W-:Y:S01]  /*16410*/  IMAD.MOV.U32 R128, RZ, RZ, R18 ;  /* 0x000000ffff807224 */ /* 0x000fe200078e0012 */
[----:B------:R-:W-:Y:S01]  /*16420*/  MOV R123, R132 ;  /* 0x00000084007b7202 */ /* 0x000fe20000000f00 */
[----:B------:R-:W-:Y:S02]  /*16430*/  IMAD.MOV.U32 R121, RZ, RZ, R134 ;  /* 0x000000ffff797224 */ /* 0x000fe400078e0086 */
[----:B------:R-:W-:Y:S01]  /*16440*/  IMAD.MOV.U32 R122, RZ, RZ, R133 ;  /* 0x000000ffff7a7224 */ /* 0x000fe200078e0085 */
[----:B------:R-:W-:Y:S01]  /*16450*/  F2FP.PACK_AB R4, R86, R14 ;  /* 0x0000000e5604723e */ /* 0x000fe200000000ff */
[----:B------:R-:W-:Y:S01]  /*16460*/  IMAD.MOV.U32 R87, RZ, RZ, R149 ;  /* 0x000000ffff577224 */ /* 0x000fe200078e0095 */
[----:B------:R-:W-:Y:S01]  /*16470*/  F2FP.PACK_AB R6, R85, R239 ;  /* 0x000000ef5506723e */ /* 0x000fe200000000ff */
[----:B-1----:R-:W-:-:S04]  /*16480*/  FFMA.FTZ R3, R29, c[0x0][0x2d0], -R0 ;  /* 0x0000b4001d037a23 */ /* 0x002fc80000010800 */
[----:B------:R1:W2:Y:S02]  /*16490*/  MUFU.EX2 R232, R3 ;  /* 0x0000000300e87308 */ /* 0x0002a40000000800 */
[----:B-1----:R-:W-:Y:S01]  /*164a0*/  FFMA.FTZ R3, R31, c[0x0][0x2d0], -R0 ;  /* 0x0000b4001f037a23 */ /* 0x002fe20000010800 */
[----:B--2---:R-:W-:-:S05]  /*164b0*/  F2FP.PACK_AB R11, R232, R109 ;  /* 0x0000006de80b723e */ /* 0x004fca00000000ff */
[----:B------:R1:W2:Y:S02]  /*164c0*/  MUFU.EX2 R27, R3 ;  /* 0x00000003001b7308 */ /* 0x0002a40000000800 */
[C---:B------:R-:W-:Y:S08]  /*164d0*/  HMMA.16816.F32 R20, R8.reuse, R80, RZ ;  /* 0x000000500814723c */ /* 0x040ff000000018ff */
[----:B------:R-:W-:Y:S01]  /*164e0*/  HMMA.16816.F32 R16, R8, R88, RZ ;  /* 0x000000580810723c */ /* 0x000fe200000018ff */
[----:B-1----:R-:W-:Y:S01]  /*164f0*/  FFMA.FTZ R3, R33, c[0x0][0x2d0], -R0 ;  /* 0x0000b40021037a23 */ /* 0x002fe20000010800 */
[----:B--2---:R-:W-:-:S05]  /*16500*/  MOV R81, R27 ;  /* 0x0000001b00517202 */ /* 0x004fca0000000f00 */
[----:B------:R-:W-:Y:S01]  /*16510*/  IMAD.MOV.U32 R88, RZ, RZ, R128 ;  /* 0x000000ffff587224 */ /* 0x000fe200078e0080 */
[----:B------:R1:W2:Y:S01]  /*16520*/  MUFU.EX2 R247, R3 ;  /* 0x0000000300f77308 */ /* 0x0002a20000000800 */
[----:B------:R-:W-:Y:S01]  /*16530*/  HMMA.16816.F32 R36, R8, R92, RZ ;  /* 0x0000005c0824723c */ /* 0x000fe200000018ff */
[----:B------:R-:W-:-:S06]  /*16540*/  IMAD.MOV.U32 R89, RZ, RZ, R125 ;  /* 0x000000ffff597224 */ /* 0x000fcc00078e007d */
[----:B------:R-:W-:Y:S01]  /*16550*/  IMAD.MOV.U32 R93, RZ, RZ, R151 ;  /* 0x000000ffff5d7224 */ /* 0x000fe200078e0097 */
[----:B------:R-:W-:Y:S01]  /*16560*/  HMMA.16816.F32 R28, R8, R100, RZ ;  /* 0x00000064081c723c */ /* 0x000fe200000018ff */
[----:B------:R-:W-:Y:S01]  /*16570*/  MOV R92, R126 ;  /* 0x0000007e005c7202 */ /* 0x000fe20000000f00 */
[----:B-1----:R-:W-:-:S05]  /*16580*/  FFMA.FTZ R3, R34, c[0x0][0x2d0], -R0 ;  /* 0x0000b40022037a23 */ /* 0x002fca0000010800 */
[----:B------:R-:W-:Y:S01]  /*16590*/  MOV R101, R24 ;  /* 0x0000001800657202 */ /* 0x000fe20000000f00 */
[----:B------:R-:W-:Y:S01]  /*165a0*/  IMAD.MOV.U32 R100, RZ, RZ, R25 ;  /* 0x000000ffff647224 */ /* 0x000fe200078e0019 */
[----:B--2---:R-:W-:Y:S01]  /*165b0*/  F2FP.PACK_AB R5, R247, R81 ;  /* 0x00000051f705723e */ /* 0x004fe200000000ff */
[----:B------:R1:W2:Y:S01]  /*165c0*/  MUFU.EX2 R26, R3 ;  /* 0x00000003001a7308 */ /* 0x0002a20000000800 */
[----:B------:R-:W-:Y:S01]  /*165d0*/  HMMA.16816.F32 R40, R8, R82, RZ ;  /* 0x000000520828723c */ /* 0x000fe200000018ff */
[----:B-1----:R-:W-:-:S07]  /*165e0*/  FFMA.FTZ R3, R35, c[0x0][0x2d0], -R0 ;  /* 0x0000b40023037a23 */ /* 0x002fce0000010800 */
[C---:B------:R-:W-:Y:S01]  /*165f0*/  HMMA.16816.F32 R32, R8.reuse, R96, RZ ;  /* 0x000000600820723c */ /* 0x040fe200000018ff */
[----:B--2---:R-:W-:Y:S01]  /*16600*/  IMAD.MOV.U32 R80, RZ, RZ, R26 ;  /* 0x000000ffff507224 */ /* 0x004fe200078e001a */
[----:B------:R-:W1:Y:S05]  /*16610*/  MUFU.EX2 R252, R3 ;  /* 0x0000000300fc7308 */ /* 0x000e6a0000000800 */
[----:B------:R-:W-:Y:S01]  /*16620*/  IMAD.MOV.U32 R97, RZ, RZ, R124 ;  /* 0x000000ffff617224 */ /* 0x000fe200078e007c */
[----:B------:R-:W-:Y:S01]  /*16630*/  HMMA.16816.F32 R24, R8, R104, RZ ;  /* 0x000000680818723c */ /* 0x000fe200000018ff */
[----:B------:R-:W-:-:S06]  /*16640*/  IMAD.MOV.U32 R96, RZ, RZ, R123 ;  /* 0x000000ffff607224 */ /* 0x000fcc00078e007b */
[----:B------:R-:W-:Y:S01]  /*16650*/  MOV R104, R122 ;  /* 0x0000007a00687202 */ /* 0x000fe20000000f00 */
[----:B------:R-:W-:Y:S01]  /*16660*/  IMAD.MOV.U32 R105, RZ, RZ, R121 ;  /* 0x000000ffff697224 */ /* 0x000fe200078e0079 */
[----:B-1----:R-:W-:Y:S02]  /*16670*/  F2FP.PACK_AB R7, R252, R80 ;  /* 0x00000050fc07723e */ /* 0x002fe400000000ff */
[----:B------:R-:W-:-:S05]  /*16680*/  MOV R3, R144 ;  /* 0x0000009000037202 */ /* 0x000fca0000000f00 */
[C---:B------:R-:W-:Y:S07]  /*16690*/  HMMA.16816.F32 R192, R4.reuse, R60, R20 ;  /* 0x0000003c04c0723c */ /* 0x040fee0000001814 */
[----:B------:R-:W-:Y:S01]  /*166a0*/  MOV R60, R130 ;  /* 0x00000082003c7202 */ /* 0x000fe20000000f00 */
[----:B------:R-:W-:Y:S01]  /*166b0*/  HMMA.16816.F32 R132, R4, R44, R16 ;  /* 0x0000002c0484723c */ /* 0x000fe20000001810 */
[----:B------:R-:W-:-:S06]  /*166c0*/  IMAD.MOV.U32 R61, RZ, RZ, R145 ;  /* 0x000000ffff3d7224 */ /* 0x000fcc00078e0091 */
[----:B------:R-:W-:Y:S01]  /*166d0*/  IMAD.MOV.U32 R45, RZ, RZ, R129 ;  /* 0x000000ffff2d7224 */ /* 0x000fe200078e0081 */
[----:B------:R-:W-:Y:S01]  /*166e0*/  HMMA.16816.F32 R20, R8, R112, RZ ;  /* 0x000000700814723c */ /* 0x000fe200000018ff */
[----:B------:R-:W-:-:S06]  /*166f0*/  IMAD.MOV.U32 R44, RZ, RZ, R127 ;  /* 0x000000ffff2c7224 */ /* 0x000fcc00078e007f */
[----:B------:R-:W-:Y:S01]  /*16700*/  IMAD.MOV.U32 R113, RZ, RZ, R110 ;  /* 0x000000ffff717224 */ /* 0x000fe200078e006e */
[----:B------:R-:W-:Y:S01]  /*16710*/  HMMA.16816.F32 R16, R8, R116, RZ ;  /* 0x000000740810723c */ /* 0x000fe200000018ff */
[----:B------:R-:W-:Y:S02]  /*16720*/  IMAD.MOV.U32 R110, RZ, RZ, R150 ;  /* 0x000000ffff6e7224 */ /* 0x000fe400078e0096 */
[----:B------:R-:W-:-:S04]  /*16730*/  IMAD.MOV.U32 R112, RZ, RZ, R120 ;  /* 0x000000ffff707224 */ /* 0x000fc800078e0078 */
[----:B------:R-:W-:Y:S01]  /*16740*/  IMAD.MOV.U32 R117, RZ, RZ, R148 ;  /* 0x000000ffff757224 */ /* 0x000fe200078e0094 */
[----:B------:R-:W-:Y:S01]  /*16750*/  HMMA.16816.F32 R76, R4, R56, R32 ;  /* 0x00000038044c723c */ /* 0x000fe20000001820 */
[----:B------:R-:W-:-:S07]  /*16760*/  IMAD.MOV.U32 R116, RZ, RZ, R131 ;  /* 0x000000ffff747224 */ /* 0x000fce00078e0083 */
[----:B------:R-:W-:Y:S07]  /*16770*/  HMMA.16816.F32 R148, R4, R72, R36 ;  /* 0x000000480494723c */ /* 0x000fee0000001824 */
[----:B------:R-:W-:Y:S01]  /*16780*/  MOV R72, R146 ;  /* 0x0000009200487202 */ /* 0x000fe20000000f00 */
[----:B------:R-:W-:Y:S01]  /*16790*/  HMMA.16816.F32 R32, R8, R94, RZ ;  /* 0x0000005e0820723c */ /* 0x000fe200000018ff */
[----:B------:R-:W-:-:S06]  /*167a0*/  IMAD.MOV.U32 R73, RZ, RZ, R147 ;  /* 0x000000ffff497224 */ /* 0x000fcc00078e0093 */
[----:B------:R-:W-:Y:S01]  /*167b0*/  IMAD.MOV.U32 R94, RZ, RZ, R72 ;  /* 0x000000ffff5e7224 */ /* 0x000fe200078e0048 */
[----:B------:R-:W-:Y:S01]  /*167c0*/  HMMA.16816.F32 R128, R4, R68, R28 ;  /* 0x000000440480723c */ /* 0x000fe2000000181c */
[----:B------:R-:W-:Y:S02]  /*167d0*/  IMAD.MOV.U32 R72, RZ, RZ, R3 ;  /* 0x000000ffff487224 */ /* 0x000fe400078e0003 */
[----:B------:R-:W-:Y:S02]  /*167e0*/  FFMA.FTZ R3, R162, c[0x0][0x2d0], -R2 ;  /* 0x0000b400a2037a23 */ /* 0x000fe40000010802 */
[----:B------:R-:W-:Y:S02]  /*167f0*/  IMAD.MOV.U32 R95, RZ, RZ, R183 ;  /* 0x000000ffff5f7224 */ /* 0x000fe400078e00b7 */
[----:B------:R-:W-:Y:S01]  /*16800*/  IMAD.MOV.U32 R162, RZ, RZ, R153 ;  /* 0x000000ffffa27224 */ /* 0x000fe200078e0099 */
[C---:B------:R-:W-:Y:S07]  /*16810*/  HMMA.16816.F32 R28, R8.reuse, R98, RZ ;  /* 0x00000062081c723c */ /* 0x040fee00000018ff */
[----:B------:R-:W-:Y:S01]  /*16820*/  IMAD.MOV.U32 R99, RZ, RZ, R73 ;  /* 0x000000ffff637224 */ /* 0x000fe200078e0049 */
[----:B------:R-:W-:Y:S01]  /*16830*/  HMMA.16816.F32 R36, R8, R90, RZ ;  /* 0x0000005a0824723c */ /* 0x000fe200000018ff */
[----:B------:R-:W-:-:S06]  /*16840*/  IMAD.MOV.U32 R73, RZ, RZ, R45 ;  /* 0x000000ffff497224 */ /* 0x000fcc00078e002d */
[----:B------:R-:W-:Y:S01]  /*16850*/  MOV R90, R92 ;  /* 0x0000005c005a7202 */ /* 0x000fe20000000f00 */
[----:B------:R-:W-:Y:S01]  /*16860*/  IMAD.MOV.U32 R92, RZ, RZ, R110 ;  /* 0x000000ffff5c7224 */ /* 0x000fe200078e006e */
[----:B------:R-:W-:Y:S01]  /*16870*/  HMMA.16816.F32 R124, R4, R64, R24 ;  /* 0x00000040047c723c */ /* 0x000fe20000001818 */
[----:B------:R-:W-:Y:S02]  /*16880*/  IMAD.MOV.U32 R110, RZ, RZ, R180 ;  /* 0x000000ffff6e7224 */ /* 0x000fe400078e00b4 */
[----:B------:R1:W-:Y:S01]  /*16890*/  MUFU.EX2 R180, R3 ;  /* 0x0000000300b47308 */ /* 0x0003e20000000800 */
[----:B------:R-:W-:-:S04]  /*168a0*/  IMAD.MOV.U32 R91, RZ, RZ, R44 ;  /* 0x000000ffff5b7224 */ /* 0x000fc800078e002c */
[----:B------:R-:W-:Y:S07]  /*168b0*/  HMMA.16816.F32 R24, R8, R102, RZ ;  /* 0x000000660818723c */ /* 0x000fee00000018ff */
[----:B------:R-:W-:Y:S01]  /*168c0*/  IMAD.MOV.U32 R102, RZ, RZ, R104 ;  /* 0x000000ffff667224 */ /* 0x000fe200078e0068 */
[----:B------:R-:W-:Y:S01]  /*168d0*/  MOV R103, R116 ;  /* 0x0000007400677202 */ /* 0x000fe20000000f00 */
[----:B------:R-:W-:Y:S01]  /*168e0*/  IMAD.MOV.U32 R104, RZ, RZ, R97 ;  /* 0x000000ffff687224 */ /* 0x000fe200078e0061 */
[----:B------:R-:W-:Y:S01]  /*168f0*/  HMMA.16816.F32 R28, R4, R58, R28 ;  /* 0x0000003a041c723c */ /* 0x000fe2000000181c */
[----:B-1----:R-:W-:-:S02]  /*16900*/  FFMA.FTZ R3, R161, c[0x0][0x2d0], -R2 ;  /* 0x0000b400a1037a23 */ /* 0x002fc40000010802 */
[----:B------:R-:W-:Y:S02]  /*16910*/  IMAD.MOV.U32 R97, RZ, RZ, R181 ;  /* 0x000000ffff617224 */ /* 0x000fe400078e00b5 */
[----:B------:R1:W2:Y:S01]  /*16920*/  MUFU.EX2 R181, R3 ;  /* 0x0000000300b57308 */ /* 0x0002a20000000800 */
[----:B------:R-:W-:Y:S01]  /*16930*/  IMAD.MOV.U32 R116, RZ, RZ, R87 ;  /* 0x000000ffff747224 */ /* 0x000fe200078e0057 */
[----:B------:R-:W-:Y:S01]  /*16940*/  MOV R87, R187 ;  /* 0x000000bb00577202 */ /* 0x000fe20000000f00 */
[----:B------:R-:W-:Y:S01]  /*16950*/  HMMA.16816.F32 R120, R4, R52, R20 ;  /* 0x000000340478723c */ /* 0x000fe20000001814 */
[----:B------:R-:W-:-:S07]  /*16960*/  IMAD.MOV.U32 R161, RZ, RZ, R154 ;  /* 0x000000ffffa17224 */ /* 0x000fce00078e009a */
[----:B------:R-:W-:Y:S01]  /*16970*/  HMMA.16816.F32 R20, R8, R106, RZ ;  /* 0x0000006a0814723c */ /* 0x000fe200000018ff */
[----:B-1----:R-:W-:Y:S01]  /*16980*/  FFMA.FTZ R3, R160, c[0x0][0x2d0], -R2 ;  /* 0x0000b400a0037a23 */ /* 0x002fe20000010802 */
[----:B------:R-:W-:-:S05]  /*16990*/  MOV R160, R155 ;  /* 0x0000009b00a07202 */ /* 0x000fca0000000f00 */
[----:B------:R-:W-:Y:S01]  /*169a0*/  IMAD.MOV.U32 R106, RZ, RZ, R60 ;  /* 0x000000ffff6a7224 */ /* 0x000fe200078e003c */
[----:B------:R-:W-:Y:S01]  /*169b0*/  HMMA.16816.F32 R144, R4, R48, R16 ;  /* 0x000000300490723c */ /* 0x000fe20000001810 */
[----:B------:R1:W-:Y:S01]  /*169c0*/  MUFU.EX2 R183, R3 ;  /* 0x0000000300b77308 */ /* 0x0003e20000000800 */
[----:B------:R-:W-:-:S06]  /*169d0*/  IMAD.MOV.U32 R107, RZ, RZ, R96 ;  /* 0x000000ffff6b7224 */ /* 0x000fcc00078e0060 */
[----:B------:R-:W-:Y:S07]  /*169e0*/  HMMA.16816.F32 R16, R8, R114, RZ ;  /* 0x000000720810723c */ /* 0x000fee00000018ff */
[----:B------:R-:W-:Y:S01]  /*169f0*/  MOV R115, R61 ;  /* 0x0000003d00737202 */ /* 0x000fe20000000f00 */
[----:B------:R-:W-:Y:S01]  /*16a00*/  HMMA.16816.F32 R40, R4, R62, R40 ;  /* 0x0000003e0428723c */ /* 0x000fe20000001828 */
[----:B-1----:R-:W-:Y:S02]  /*16a10*/  FFMA.FTZ R3, R163, c[0x0][0x2d0], -R2 ;  /* 0x0000b400a3037a23 */ /* 0x002fe40000010802 */
[----:B------:R-:W-:-:S02]  /*16a20*/  IMAD.MOV.U32 R163, RZ, RZ, R152 ;  /* 0x000000ffffa37224 */ /* 0x000fc400078e0098 */
[----:B------:R1:W-:Y:S03]  /*16a30*/  MUFU.EX2 R187, R3 ;  /* 0x0000000300bb7308 */ /* 0x0003e60000000800 */
[----:B------:R-:W-:Y:S08]  /*16a40*/  HMMA.16816.F32 R36, R4, R46, R36 ;  /* 0x0000002e0424723c */ /* 0x000ff00000001824 */
[----:B------:R-:W-:Y:S01]  /*16a50*/  HMMA.16816.F32 R8, R8, R118, RZ ;  /* 0x000000760808723c */ /* 0x000fe200000018ff */
[----:B-1----:R-:W-:-:S06]  /*16a60*/  FFMA.FTZ R3, R139, c[0x0][0x2d0], -R0 ;  /* 0x0000b4008b037a23 */ /* 0x002fcc0000010800 */
[----:B------:R-:W-:Y:S01]  /*16a70*/  IMAD.MOV.U32 R118, RZ, RZ, R106 ;  /* 0x000000ffff767224 */ /* 0x000fe200078e006a */
[C---:B------:R-:W-:Y:S01]  /*16a80*/  HMMA.16816.F32 R52, R4.reuse, R54, R16 ;  /* 0x000000360434723c */ /* 0x040fe20000001810 */
[----:B------:R1:W-:Y:S01]  /*16a90*/  MUFU.EX2 R59, R3 ;  /* 0x00000003003b7308 */ /* 0x0003e20000000800 */
[----:B------:R-:W3:Y:S01]  /*16aa0*/  LDSM.16.MT88.4 R16, [R225+0x1100] ;  /* 0x00110000e110783b */ /* 0x000ee20000004200 */
[----:B------:R-:W-:Y:S01]  /*16ab0*/  IMAD.MOV.U32 R106, RZ, RZ, R107 ;  /* 0x000000ffff6a7224 */ /* 0x000fe200078e006b */
[----:B------:R-:W-:Y:S01]  /*16ac0*/  MOV R119, R103 ;  /* 0x0000006700777202 */ /* 0x000fe20000000f00 */
[----:B------:R-:W-:Y:S02]  /*16ad0*/  IMAD.MOV.U32 R107, RZ, RZ, R102 ;  /* 0x000000ffff6b7224 */ /* 0x000fe400078e0066 */
[----:B------:R-:W-:Y:S01]  /*16ae0*/  IMAD.MOV.U32 R102, RZ, RZ, R94 ;  /* 0x000000ffff667224 */ /* 0x000fe200078e005e */
[----:B------:R-:W-:Y:S01]  /*16af0*/  HMMA.16816.F32 R32, R4, R74, R32 ;  /* 0x0000004a0420723c */ /* 0x000fe20000001820 */
[----:B------:R-:W-:Y:S01]  /*16b00*/  IMAD.MOV.U32 R103, RZ, RZ, R112 ;  /* 0x000000ffff677224 */ /* 0x000fe200078e0070 */
[----:B------:R-:W-:-:S05]  /*16b10*/  MOV R94, R113 ;  /* 0x00000071005e7202 */ /* 0x000fca0000000f00 */
[----:B------:R-:W-:Y:S01]  /*16b20*/  MOV R75, R115 ;  /* 0x00000073004b7202 */ /* 0x000fe20000000f00 */
[C---:B------:R-:W-:Y:S01]  /*16b30*/  HMMA.16816.F32 R68, R4.reuse, R70, R24 ;  /* 0x000000460444723c */ /* 0x040fe20000001818 */
[----:B-1----:R-:W-:Y:S01]  /*16b40*/  FFMA.FTZ R3, R138, c[0x0][0x2d0], -R0 ;  /* 0x0000b4008a037a23 */ /* 0x002fe20000010800 */
[----:B------:R-:W-:Y:S01]  /*16b50*/  LDSM.16.MT88.4 R24, [R226+0x1100] ;  /* 0x00110000e218783b */ /* 0x000fe20000004200 */
[----:B------:R-:W-:Y:S02]  /*16b60*/  IMAD.MOV.U32 R115, RZ, RZ, R99 ;  /* 0x000000ffff737224 */ /* 0x000fe400078e0063 */
[----:B------:R1:W4:Y:S01]  /*16b70*/  MUFU.EX2 R60, R3 ;  /* 0x00000003003c7308 */ /* 0x0003220000000800 */
[----:B------:R-:W-:Y:S02]  /*16b80*/  IMAD.MOV.U32 R74, RZ, RZ, R75 ;  /* 0x000000ffff4a7224 */ /* 0x000fe400078e004b */
[----:B------:R-:W-:Y:S01]  /*16b90*/  HMMA.16816.F32 R64, R4, R66, R20 ;  /* 0x000000420440723c */ /* 0x000fe20000001814 */
[----:B------:R-:W3:Y:S01]  /*16ba0*/  LDSM.16.MT88.4 R20, [R228+0x1100] ;  /* 0x00110000e414783b */ /* 0x000ee20000004200 */
[----:B------:R-:W-:Y:S01]  /*16bb0*/  IMAD.MOV.U32 R75, RZ, RZ, R118 ;  /* 0x000000ffff4b7224 */ /* 0x000fe200078e0076 */
[----:B------:R-:W-:-:S05]  /*16bc0*/  MOV R118, R95 ;  /* 0x0000005f00767202 */ /* 0x000fca0000000f00 */
[----:B------:R-:W-:Y:S01]  /*16bd0*/  HMMA.16816.F32 R48, R4, R50, R8 ;  /* 0x000000320430723c */ /* 0x000fe20000001808 */
[----:B-1----:R-:W-:-:S06]  /*16be0*/  FFMA.FTZ R3, R137, c[0x0][0x2d0], -R0 ;  /* 0x0000b40089037a23 */ /* 0x002fcc0000010800 */
[----:B------:R-:W-:Y:S01]  /*16bf0*/  FFMA.FTZ R4, R176, c[0x0][0x2d0], -R13 ;  /* 0x0000b400b0047a23 */ /* 0x000fe2000001080d */
[----:B--2---:R-:W-:Y:S01]  /*16c00*/  F2FP.PACK_AB R8, R181, R180 ;  /* 0x000000b4b508723e */ /* 0x004fe200000000ff */
[----:B------:R1:W-:Y:S01]  /*16c10*/  MUFU.EX2 R62, R3 ;  /* 0x00000003003e7308 */ /* 0x0003e20000000800 */
[----:B----4-:R-:W-:Y:S02]  /*16c20*/  F2FP.PACK_AB R9, R60, R59 ;  /* 0x0000003b3c09723e */ /* 0x010fe400000000ff */
[----:B------:R-:W-:-:S05]  /*16c30*/  F2FP.PACK_AB R10, R187, R183 ;  /* 0x000000b7bb0a723e */ /* 0x000fca00000000ff */
[----:B------:R-:W-:Y:S01]  /*16c40*/  MUFU.EX2 R58, R4 ;  /* 0x00000004003a7308 */ /* 0x000fe20000000800 */
[----:B-1----:R-:W-:-:S07]  /*16c50*/  FFMA.FTZ R3, R136, c[0x0][0x2d0], -R0 ;  /* 0x0000b40088037a23 */ /* 0x002fce0000010800 */
        /* <DEDUP_REMOVED lines=13> */
[----:B------:R1:W2:Y:S07]  /*16d30*/  MUFU.EX2 R61, R3 ;  /* 0x00000003003d7308 */ /* 0x0002ae0000000800 */
[----:B------:R-:W-:Y:S01]  /*16d40*/  HMMA.16816.F32 R36, R8, R26, R36 ;  /* 0x0000001a0824723c */ /* 0x000fe20000001824 */
        /* <DEDUP_REMOVED lines=19> */
[C---:B-1----:R-:W-:Y:S01]  /*16e80*/  HMMA.16816.F32 R20, R8.reuse, R18, R28 ;  /* 0x000000120814723c */ /* 0x042fe2000000181c */
[----:B------:R-:W-:Y:S07]  /*16e90*/  LDSM.16.MT88.4 R28, [R227+0x3100] ;  /* 0x00310000e31c783b */ /* 0x000fee0000004200 */
[-C--:B------:R-:W-:Y:S08]  /*16ea0*/  HMMA.16816.F32 R76, R8, R16.reuse, R76 ;  /* 0x00000010084c723c */ /* 0x080ff0000000184c */
[----:B------:R-:W-:Y:S01]  /*16eb0*/  HMMA.16816.F32 R168, R4, R16, R160 ;  /* 0x0000001004a8723c */ /* 0x000fe200000018a0 */
[----:B------:R-:W-:-:S06]  /*16ec0*/  MOV R95, R239 ;  /* 0x000000ef005f7202 */ /* 0x000fcc0000000f00 */
[----:B------:R-:W-:Y:S01]  /*16ed0*/  IMAD.MOV.U32 R162, RZ, RZ, R102 ;  /* 0x000000ffffa27224 */ /* 0x000fe200078e0066 */
[----:B------:R-:W-:Y:S01]  /*16ee0*/  MOV R99, R23 ;  /* 0x0000001700637202 */ /* 0x000fe20000000f00 */
[----:B------:R-:W-:Y:S01]  /*16ef0*/  IMAD.MOV.U32 R114, RZ, RZ, R20 ;  /* 0x000000ffff727224 */ /* 0x000fe200078e0014 */
[----:B------:R-:W-:Y:S01]  /*16f00*/  HMMA.16816.F32 R172, R4, R18, R172 ;  /* 0x0000001204ac723c */ /* 0x000fe200000018ac */
[----:B------:R-:W-:Y:S01]  /*16f10*/  IMAD.MOV.U32 R113, RZ, RZ, R21 ;  /* 0x000000ffff717224 */ /* 0x000fe200078e0015 */
[----:B------:R-:W-:Y:S01]  /*16f20*/  LDSM.16.MT88.4 R16, [R228+0x3100] ;  /* 0x00310000e410783b */ /* 0x000fe20000004200 */
[----:B------:R-:W-:Y:S01]  /*16f30*/  IMAD.MOV.U32 R112, RZ, RZ, R22 ;  /* 0x000000ffff707224 */ /* 0x000fe200078e0016 */
[----:B------:R-:W-:Y:S01]  /*16f40*/  MOV R161, R115 ;  /* 0x0000007300a17202 */ /* 0x000fe20000000f00 */
[----:B------:R-:W-:Y:S01]  /*16f50*/  IMAD.MOV.U32 R102, RZ, RZ, R103 ;  /* 0x000000ffff667224 */ /* 0x000fe200078e0067 */
[----:B------:R-:W1:Y:S01]  /*16f60*/  LDSM.16.MT88.4 R20, [R226+0x3100] ;  /* 0x00310000e214783b */ /* 0x000e620000004200 */
[----:B------:R-:W-:Y:S01]  /*16f70*/  IMAD.MOV.U32 R160, RZ, RZ, R119 ;  /* 0x000000ffffa07224 */ /* 0x000fe200078e0077 */
[----:B------:R-:W-:Y:S01]  /*16f80*/  MOV R98, R76 ;  /* 0x0000004c00627202 */ /* 0x000fe20000000f00 */
[----:B------:R-:W-:-:S02]  /*16f90*/  IMAD.MOV.U32 R103, RZ, RZ, R94 ;  /* 0x000000ffff677224 */ /* 0x000fc400078e005e */
[----:B------:R-:W-:Y:S02]  /*16fa0*/  IMAD.MOV.U32 R119, RZ, RZ, R97 ;  /* 0x000000ffff777224 */ /* 0x000fe400078e0061 */
[----:B------:R-:W-:Y:S02]  /*16fb0*/  IMAD.MOV.U32 R115, RZ, RZ, R81 ;  /* 0x000000ffff737224 */ /* 0x000fe400078e0051 */
[----:B------:R-:W-:Y:S02]  /*16fc0*/  IMAD.MOV.U32 R220, RZ, RZ, R229 ;  /* 0x000000ffffdc7224 */ /* 0x000fe400078e00e5 */
[----:B------:R-:W-:Y:S01]  /*16fd0*/  IMAD.MOV.U32 R251, RZ, RZ, R224 ;  /* 0x000000fffffb7224 */ /* 0x000fe200078e00e0 */
[----:B--2---:R-:W-:Y:S01]  /*16fe0*/  HMMA.16816.F32 R72, R4, R24, R72 ;  /* 0x000000180448723c */ /* 0x004fe20000001848 */
        /* <DEDUP_REMOVED lines=36> */
[----:B------:R-:W-:-:S02]  /*17230*/  IMAD.MOV.U32 R179, RZ, RZ, R94 ;  /* 0x000000ffffb37224 */ /* 0x000fc400078e005e */
[----:B------:R-:W-:Y:S01]  /*17240*/  IMAD.MOV.U32 R176, RZ, RZ, R95 ;  /* 0x000000ffffb07224 */ /* 0x000fe200078e005f */
[----:B------:R-:W-:Y:S01]  /*17250*/  MOV R219, R93 ;  /* 0x0000005d00db7202 */ /* 0x000fe20000000f00 */
[----:B------:R-:W-:Y:S01]  /*17260*/  IMAD.MOV.U32 R118, RZ, RZ, R116 ;  /* 0x000000ffff767224 */ /* 0x000fe200078e0074 */
[----:B-1----:R-:W-:Y:S01]  /*17270*/  HMMA.16816.F32 R92, R4, R22, R188 ;  /* 0x00000016045c723c */ /* 0x002fe200000018bc */
[----:B------:R-:W-:Y:S02]  /*17280*/  IMAD.MOV.U32 R97, RZ, RZ, R86 ;  /* 0x000000ffff617224 */ /* 0x000fe400078e0056 */
[----:B------:R-:W-:Y:S02]  /*17290*/  IMAD.MOV.U32 R250, RZ, RZ, R118 ;  /* 0x000000fffffa7224 */ /* 0x000fe400078e0076 */
[----:B------:R-:W-:Y:S02]  /*172a0*/  IMAD.MOV.U32 R216, RZ, RZ, R219 ;  /* 0x000000ffffd87224 */ /* 0x000fe400078e00db */
[----:B------:R-:W-:Y:S01]  /*172b0*/  IMAD.MOV.U32 R188, RZ, RZ, R102 ;  /* 0x000000ffffbc7224 */ /* 0x000fe200078e0066 */
[----:B------:R-:W-:Y:S01]  /*172c0*/  MOV R191, R101 ;  /* 0x0000006500bf7202 */ /* 0x000fe20000000f00 */
[----:B------:R-:W-:-:S02]  /*172d0*/  IMAD.MOV.U32 R189, RZ, RZ, R103 ;  /* 0x000000ffffbd7224 */ /* 0x000fc400078e0067 */
[----:B------:R-:W-:Y:S01]  /*172e0*/  IMAD.MOV.U32 R190, RZ, RZ, R100 ;  /* 0x000000ffffbe7224 */ /* 0x000fe200078e0064 */
[----:B------:R-:W-:Y:S01]  /*172f0*/  HMMA.16816.F32 R88, R4, R20, R88 ;  /* 0x000000140458723c */ /* 0x000fe20000001858 */
[----:B------:R-:W-:Y:S01]  /*17300*/  IMAD.MOV.U32 R217, RZ, RZ, R248 ;  /* 0x000000ffffd97224 */ /* 0x000fe200078e00f8 */
[----:B------:R-:W-:Y:S01]  /*17310*/  MOV R219, R250 ;  /* 0x000000fa00db7202 */ /* 0x000fe20000000f00 */
[----:B------:R-:W-:-:S05]  /*17320*/  IMAD.MOV.U32 R218, RZ, RZ, R249 ;  /* 0x000000ffffda7224 */ /* 0x000fca00078e00f9 */
[----:B------:R-:W-:Y:S08]  /*17330*/  HMMA.16816.F32 R104, R4, R16, R104 ;  /* 0x000000100468723c */ /* 0x000ff00000001868 */
[----:B------:R-:W-:Y:S01]  /*17340*/  HMMA.16816.F32 R52, R8, R18, R52 ;  /* 0x000000120834723c */ /* 0x000fe20000001834 */
[----:B------:R-:W-:Y:S02]  /*17350*/  IMAD.MOV.U32 R116, RZ, RZ, R232 ;  /* 0x000000ffff747224 */ /* 0x000fe400078e00e8 */
[----:B------:R-:W-:-:S05]  /*17360*/  IMAD.MOV.U32 R86, RZ, RZ, R242 ;  /* 0x000000ffff567224 */ /* 0x000fca00078e00f2 */
[C---:B------:R-:W-:Y:S08]  /*17370*/  HMMA.16816.F32 R100, R4.reuse, R18, R164 ;  /* 0x000000120464723c */ /* 0x040ff000000018a4 */
[----:B------:R-:W-:Y:S01]  /*17380*/  HMMA.16816.F32 R188, R4, R28, R188 ;  /* 0x0000001c04bc723c */ /* 0x000fe200000018bc */
[----:B------:R-:W-:Y:S01]  /*17390*/  IMAD.MOV.U32 R118, RZ, RZ, R116 ;  /* 0x000000ffff767224 */ /* 0x000fe200078e0074 */
[----:B------:R-:W-:-:S06]  /*173a0*/  UIMAD.WIDE.U32 UR8, UR18, UR4, URZ ;  /* 0x00000004120872a5 */ /* 0x000fcc000f8e003f */
[-C--:B------:R-:W-:Y:S01]  /*173b0*/  HMMA.16816.F32 R48, R8, R30.reuse, R48 ;  /* 0x0000001e0830723c */ /* 0x080fe20000001830 */
[----:B------:R-:W-:Y:S01]  /*173c0*/  IMAD.MOV.U32 R110, RZ, RZ, R241 ;  /* 0x000000ffff6e7224 */ /* 0x000fe200078e00f1 */
[----:B------:R1:W5:Y:S06]  /*173d0*/  LDL.LU R242, [R1+0x98] ;  /* 0x0000980001f27983 */ /* 0x00036c0000300800 */
[----:B------:R-:W-:Y:S01]  /*173e0*/  HMMA.16816.F32 R164, R4, R30, R208 ;  /* 0x0000001e04a4723c */ /* 0x000fe200000018d0 */
[----:B------:R-:W-:Y:S01]  /*173f0*/  IMAD.MOV.U32 R116, RZ, RZ, R230 ;  /* 0x000000ffff747224 */ /* 0x000fe200078e00e6 */
[----:B------:R-:W-:Y:S01]  /*17400*/  @UP2 USHF.R.U32.HI UR18, URZ, UR5, UR9 ;  /* 0x000000053f122299 */ /* 0x000fe20008011609 */
[----:B------:R1:W5:Y:S04]  /*17410*/  LDL.LU R241, [R1+0x94] ;  /* 0x0000940001f17983 */ /* 0x0003680000300800 */
[----:B------:R-:W-:Y:S01]  /*17420*/  IMAD.MOV.U32 R7, RZ, RZ, R251 ;  /* 0x000000ffff077224 */ /* 0x000fe200078e00fb */
[----:B------:R-:W-:Y:S01]  /*17430*/  MOV R210, R222 ;  /* 0x000000de00d27202 */ /* 0x000fe20000000f00 */
[----:B------:R-:W-:Y:S01]  /*17440*/  IMAD.MOV.U32 R208, RZ, RZ, R220 ;  /* 0x000000ffffd07224 */ /* 0x000fe200078e00dc */
[----:B------:R-:W-:Y:S01]  /*17450*/  HMMA.16816.F32 R248, R8, R24, R128 ;  /* 0x0000001808f8723c */ /* 0x000fe20000001880 */
[----:B------:R-:W-:-:S02]  /*17460*/  IMAD.MOV.U32 R211, RZ, RZ, R223 ;  /* 0x000000ffffd37224 */ /* 0x000fc400078e00df */
[----:B------:R-:W-:Y:S02]  /*17470*/  IMAD.MOV.U32 R209, RZ, RZ, R221 ;  /* 0x000000ffffd17224 */ /* 0x000fe400078e00dd */
[----:B------:R-:W-:Y:S02]  /*17480*/  IMAD.MOV.U32 R4, RZ, RZ, R216 ;  /* 0x000000ffff047224 */ /* 0x000fe400078e00d8 */
[----:B------:R-:W-:Y:S01]  /*17490*/  IMAD.MOV.U32 R6, RZ, RZ, R118 ;  /* 0x000000ffff067224 */ /* 0x000fe200078e0076 */
[----:B------:R-:W-:Y:S01]  /*174a0*/  MOV R30, R83 ;  /* 0x00000053001e7202 */ /* 0x000fe20000000f00 */
[----:B------:R-:W-:Y:S01]  /*174b0*/  IMAD.MOV.U32 R129, RZ, RZ, R3 ;  /* 0x000000ffff817224 */ /* 0x000fe200078e0003 */
[----:B------:R-:W-:Y:S01]  /*174c0*/  HMMA.16816.F32 R220, R8, R26, R68 ;  /* 0x0000001a08dc723c */ /* 0x000fe20000001844 */
[----:B------:R-:W-:Y:S01]  /*174d0*/  FFMA.FTZ R3, R246, c[0x0][0x2d0], -R2 ;  /* 0x0000b400f6037a23 */ /* 0x000fe20000010802 */
[----:B------:R-:W-:Y:S01]  /*174e0*/  MOV R5, R211 ;  /* 0x000000d300057202 */ /* 0x000fe20000000f00 */
[----:B------:R-:W-:Y:S01]  /*174f0*/  IMAD.MOV.U32 R31, RZ, RZ, R82 ;  /* 0x000000ffff1f7224 */ /* 0x000fe200078e0052 */
[----:B------:R-:W-:Y:S01]  /*17500*/  UIADD3 UR18, UR18, UR13, -UR24 ;  /* 0x0000000d12127290 */ /* 0x000fe2000fffe818 */
[----:B------:R1:W5:Y:S02]  /*17510*/  LDL.LU R240, [R1+0x90] ;  /* 0x0000900001f07983 */ /* 0x0003640000300800 */
[----:B------:R-:W-:Y:S01]  /*17520*/  MOV R68, R208 ;  /* 0x000000d000447202 */ /* 0x000fe20000000f00 */
[----:B------:R-:W-:-:S02]  /*17530*/  IMAD.MOV.U32 R27, RZ, RZ, R209 ;  /* 0x000000ffff1b7224 */ /* 0x000fc400078e00d1 */
[----:B------:R-:W-:Y:S01]  /*17540*/  IMAD.MOV.U32 R26, RZ, RZ, R210 ;  /* 0x000000ffff1a7224 */ /* 0x000fe200078e00d2 */
[----:B------:R-:W-:Y:S01]  /*17550*/  MOV R71, R218 ;  /* 0x000000da00477202 */ /* 0x000fe20000000f00 */
[----:B------:R-:W-:Y:S01]  /*17560*/  HMMA.16816.F32 R208, R8, R22, R64 ;  /* 0x0000001608d0723c */ /* 0x000fe20000001840 */
[----:B------:R2:W-:Y:S01]  /*17570*/  MUFU.EX2 R22, R3 ;  /* 0x0000000300167308 */ /* 0x0005e20000000800 */
[----:B------:R-:W-:Y:S02]  /*17580*/  IMAD.MOV.U32 R70, RZ, RZ, R217 ;  /* 0x000000ffff467224 */ /* 0x000fe400078e00d9 */
[----:B------:R-:W-:Y:S01]  /*17590*/  IMAD.MOV.U32 R128, RZ, RZ, R219 ;  /* 0x000000ffff807224 */ /* 0x000fe200078e00db */
[----:B------:R-:W-:Y:S01]  /*175a0*/  MOV R130, R179 ;  /* 0x000000b300827202 */ /* 0x000fe20000000f00 */
[----:B------:R-:W-:Y:S02]  /*175b0*/  IMAD.MOV.U32 R131, RZ, RZ, R176 ;  /* 0x000000ffff837224 */ /* 0x000fe400078e00b0 */
[----:B------:R-:W-:-:S02]  /*175c0*/  IMAD.MOV.U32 R69, RZ, RZ, R7 ;  /* 0x000000ffff457224 */ /* 0x000fc400078e0007 */
[----:B------:R-:W-:Y:S01]  /*175d0*/  IMAD.MOV.U32 R246, RZ, RZ, R97 ;  /* 0x000000fffff67224 */ /* 0x000fe200078e0061 */
[----:B------:R-:W-:Y:S01]  /*175e0*/  USHF.R.S32.HI UR4, URZ, 0x1f, UR18 ;  /* 0x0000001f3f047899 */ /* 0x000fe20008011412 */
[----:B------:R1:W5:Y:S01]  /*175f0*/  LDL.LU R239, [R1+0x8c] ;  /* 0x00008c0001ef7983 */ /* 0x0003620000300800 */
[----:B--2---:R-:W-:Y:S01]  /*17600*/  FFMA.FTZ R3, R245, c[0x0][0x2d0], -R2 ;  /* 0x0000b400f5037a23 */ /* 0x004fe20000010802 */
[C---:B------:R-:W-:Y:S08]  /*17610*/  HMMA.16816.F32 R216, R8.reuse, R20, R124 ;  /* 0x0000001408d8723c */ /* 0x040ff0000000187c */
[----:B------:R-:W-:Y:S01]  /*17620*/  HMMA.16816.F32 R64, R8, R16, R120 ;  /* 0x000000100840723c */ /* 0x000fe20000001878 */
[----:B------:R2:W-:Y:S01]  /*17630*/  MUFU.EX2 R24, R3 ;  /* 0x0000000300187308 */ /* 0x0005e20000000800 */
[----:B------:R-:W-:Y:S01]  /*17640*/  MOV R7, R119 ;  /* 0x0000007700077202 */ /* 0x000fe20000000f00 */
[----:B------:R-:W-:-:S02]  /*17650*/  IMAD.MOV.U32 R179, RZ, RZ, R116 ;  /* 0x000000ffffb37224 */ /* 0x000fc400078e0074 */
[----:B------:R-:W-:Y:S01]  /*17660*/  IMAD.MOV.U32 R176, RZ, RZ, R117 ;  /* 0x000000ffffb07224 */ /* 0x000fe200078e0075 */
[----:B------:R-:W-:Y:S01]  /*17670*/  ULEA.HI UR4, UR4, UR18, URZ, 0x6 ;  /* 0x0000001204047291 */ /* 0x000fe2000f8f303f */
[----:B------:R1:W5:Y:S01]  /*17680*/  LDL.LU R238, [R1+0x88] ;  /* 0x0000880001ee7983 */ /* 0x0003620000300800 */
[--C-:B--2---:R-:W-:Y:S01]  /*17690*/  FFMA.FTZ R3, R215, c[0x0][0x2d0], -R2.reuse ;  /* 0x0000b400d7037a23 */ /* 0x104fe20000010802 */
[----:B------:R-:W-:Y:S01]  /*176a0*/  HMMA.16816.F32 R116, R8, R28, R144 ;  /* 0x0000001c0874723c */ /* 0x000fe20000001890 */
[----:B------:R-:W-:Y:S01]  /*176b0*/  FFMA.FTZ R2, R214, c[0x0][0x2d0], -R2 ;  /* 0x0000b400d6027a23 */ /* 0x000fe20000010802 */
[----:B------:R-:W-:Y:S03]  /*176c0*/  LDSM.16.MT88.4 R144, [R226+0x1900] ;  /* 0x00190000e290783b */ /* 0x000fe60000004200 */
[----:B------:R2:W-:Y:S01]  /*176d0*/  MUFU.EX2 R23, R2 ;  /* 0x0000000200177308 */ /* 0x0005e20000000800 */
[----:B------:R-:W-:Y:S01]  /*176e0*/  MOV R120, R114 ;  /* 0x0000007200787202 */ /* 0x000fe20000000f00 */
[----:B------:R-:W-:-:S02]  /*176f0*/  IMAD.MOV.U32 R121, RZ, RZ, R113 ;  /* 0x000000ffff797224 */ /* 0x000fc400078e0071 */
[----:B------:R-:W-:Y:S01]  /*17700*/  IMAD.MOV.U32 R122, RZ, RZ, R112 ;  /* 0x000000ffff7a7224 */ /* 0x000fe200078e0070 */
[----:B------:R-:W-:Y:S01]  /*17710*/  MOV R123, R99 ;  /* 0x00000063007b7202 */ /* 0x000fe20000000f00 */
[----:B------:R-:W-:Y:S01]  /*17720*/  USHF.R.S32.HI UR4, URZ, 0x6, UR4 ;  /* 0x000000063f047899 */ /* 0x000fe20008011404 */
[----:B------:R1:W5:Y:S01]  /*17730*/  LDL.LU R237, [R1+0x84] ;  /* 0x0000840001ed7983 */ /* 0x0003620000300800 */
[----:B------:R3:W-:Y:S01]  /*17740*/  MUFU.EX2 R25, R3 ;  /* 0x0000000300197308 */ /* 0x0007e20000000800 */
[----:B------:R-:W-:Y:S02]  /*17750*/  IMAD.MOV.U32 R28, RZ, RZ, R98 ;  /* 0x000000ffff1c7224 */ /* 0x000fe400078e0062 */
[----:B------:R-:W-:Y:S01]  /*17760*/  IMAD.MOV.U32 R29, RZ, RZ, R96 ;  /* 0x000000ffff1d7224 */ /* 0x000fe200078e0060 */
[----:B------:R1:W5:Y:S01]  /*17770*/  LDL.LU R236, [R1+0x80] ;  /* 0x0000800001ec7983 */ /* 0x0003620000300800 */
[----:B--2---:R-:W-:-:S03]  /*17780*/  FFMA.FTZ R2, R207, c[0x0][0x2d0], -R0 ;  /* 0x0000b400cf027a23 */ /* 0x004fc60000010800 */
[----:B------:R-:W-:Y:S01]  /*17790*/  LDSM.16.MT88.4 R96, [R226+0x3900] ;  /* 0x00390000e260783b */ /* 0x000fe20000004200 */
[----:B------:R2:W-:Y:S03]  /*177a0*/  MUFU.EX2 R18, R2 ;  /* 0x0000000200127308 */ /* 0x0005e60000000800 */
[----:B------:R1:W5:Y:S01]  /*177b0*/  LDL.LU R235, [R1+0x7c] ;  /* 0x00007c0001eb7983 */ /* 0x0003620000300800 */
[----:B---3--:R-:W-:-:S03]  /*177c0*/  FADD.FTZ R3, R108, R84 ;  /* 0x000000546c037221 */ /* 0x008fc60000010000 */
[----:B------:R1:W5:Y:S01]  /*177d0*/  LDL.LU R234, [R1+0x78] ;  /* 0x0000780001ea7983 */ /* 0x0003620000300800 */
[----:B------:R-:W-:-:S03]  /*177e0*/  UIADD3 UR21, UR12, -0x2, URZ ;  /* 0xfffffffe0c157890 */ /* 0x000fc6000fffe03f */
[----:B------:R1:W5:Y:S04]  /*177f0*/  LDL.LU R233, [R1+0x74] ;  /* 0x0000740001e97983 */ /* 0x0003680000300800 */
[----:B------:R1:W5:Y:S01]  /*17800*/  LDL.LU R232, [R1+0x70] ;  /* 0x0000700001e87983 */ /* 0x0003620000300800 */
[----:B--2---:R-:W-:-:S03]  /*17810*/  FFMA.FTZ R2, R206, c[0x0][0x2d0], -R0 ;  /* 0x0000b400ce027a23 */ /* 0x004fc60000010800 */
[----:B------:R1:W5:Y:S01]  /*17820*/  LDL.LU R231, [R1+0x6c] ;  /* 0x00006c0001e77983 */ /* 0x0003620000300800 */
[----:B------:R2:W-:Y:S03]  /*17830*/  MUFU.EX2 R19, R2 ;  /* 0x0000000200137308 */ /* 0x0005e60000000800 */
[----:B------:R1:W5:Y:S04]  /*17840*/  LDL.LU R230, [R1+0x68] ;  /* 0x0000680001e67983 */ /* 0x0003680000300800 */
[----:B------:R1:W5:Y:S04]  /*17850*/  LDL.LU R229, [R1+0x64] ;  /* 0x0000640001e57983 */ /* 0x0003680000300800 */
[----:B------:R1:W5:Y:S01]  /*17860*/  LDL.LU R224, [R1+0x60] ;  /* 0x0000600001e07983 */ /* 0x0003620000300800 */
[----:B--2---:R-:W-:-:S02]  /*17870*/  FFMA.FTZ R2, R205, c[0x0][0x2d0], -R0 ;  /* 0x0000b400cd027a23 */ /* 0x004fc40000010800 */
[----:B------:R-:W-:Y:S02]  /*17880*/  FFMA.FTZ R0, R204, c[0x0][0x2d0], -R0 ;  /* 0x0000b400cc007a23 */ /* 0x000fe40000010800 */
[----:B------:R-:W2:Y:S01]  /*17890*/  LDSM.16.MT88.4 R204, [R225+0x1900] ;  /* 0x00190000e1cc783b */ /* 0x000ea20000004200 */
[----:B------:R-:W-:Y:S08]  /*178a0*/  MUFU.EX2 R21, R2 ;  /* 0x0000000200157308 */ /* 0x000ff00000000800 */
[----:B------:R3:W-:Y:S02]  /*178b0*/  MUFU.EX2 R20, R0 ;  /* 0x0000000000147308 */ /* 0x0007e40000000800 */
[----:B---3--:R-:W-:Y:S01]  /*178c0*/  FFMA.FTZ R0, R70, c[0x0][0x2d0], -R13 ;  /* 0x0000b40046007a23 */ /* 0x008fe2000001080d */
[----:B------:R-:W-:Y:S01]  /*178d0*/  MOV R70, R71 ;  /* 0x0000004700467202 */ /* 0x000fe20000000f00 */
[----:B------:R-:W-:-:S02]  /*178e0*/  IMAD.MOV.U32 R71, RZ, RZ, R128 ;  /* 0x000000ffff477224 */ /* 0x000fc400078e0080 */
[----:B------:R-:W-:Y:S01]  /*178f0*/  IMAD.MOV.U32 R128, RZ, RZ, R129 ;  /* 0x000000ffff807224 */ /* 0x000fe200078e0081 */
[----:B------:R-:W-:Y:S01]  /*17900*/  MOV R129, R130 ;  /* 0x0000008200817202 */ /* 0x000fe20000000f00 */
[----:B------:R-:W-:Y:S02]  /*17910*/  IMAD.MOV.U32 R130, RZ, RZ, R131 ;  /* 0x000000ffff827224 */ /* 0x000fe400078e0083 */
[----:B------:R-:W-:Y:S01]  /*17920*/  IMAD.MOV.U32 R131, RZ, RZ, R4 ;  /* 0x000000ffff837224 */ /* 0x000fe200078e0004 */
[----:B------:R-:W-:Y:S01]  /*17930*/  MOV R4, R5 ;  /* 0x0000000500047202 */ /* 0x000fe20000000f00 */
[----:B------:R-:W-:Y:S02]  /*17940*/  IMAD.MOV.U32 R5, RZ, RZ, R163 ;  /* 0x000000ffff057224 */ /* 0x000fe400078e00a3 */
[----:B------:R-:W-:Y:S01]  /*17950*/  IMAD.MOV.U32 R163, RZ, RZ, R160 ;  /* 0x000000ffffa37224 */ /* 0x000fe200078e00a0 */
[----:B------:R-:W-:Y:S01]  /*17960*/  MOV R160, R161 ;  /* 0x000000a100a07202 */ /* 0x000fe20000000f00 */
[----:B------:R-:W-:-:S02]  /*17970*/  IMAD.MOV.U32 R161, RZ, RZ, R15 ;  /* 0x000000ffffa17224 */ /* 0x000fc400078e000f */
[----:B------:R3:W-:Y:S02]  /*17980*/  MUFU.EX2 R15, R0 ;  /* 0x00000000000f7308 */ /* 0x0007e40000000800 */
[----:B---3--:R-:W-:-:S06]  /*17990*/  FFMA.FTZ R0, R26, c[0x0][0x2d0], -R13 ;  /* 0x0000b4001a007a23 */ /* 0x008fcc000001080d */
[----:B------:R3:W4:Y:S02]  /*179a0*/  MUFU.EX2 R16, R0 ;  /* 0x0000000000107308 */ /* 0x0007240000000800 */
[----:B---3--:R-:W-:Y:S01]  /*179b0*/  FFMA.FTZ R0, R27, c[0x0][0x2d0], -R13 ;  /* 0x0000b4001b007a23 */ /* 0x008fe2000001080d */
[----:B----4-:R-:W-:-:S05]  /*179c0*/  F2FP.PACK_AB R124, R16, R15 ;  /* 0x0000000f107c723e */ /* 0x010fca00000000ff */
[----:B------:R3:W-:Y:S02]  /*179d0*/  MUFU.EX2 R17, R0 ;  /* 0x0000000000117308 */ /* 0x0007e40000000800 */
[----:B---3--:R-:W-:Y:S02]  /*179e0*/  FFMA.FTZ R0, R70, c[0x0][0x2d0], -R13 ;  /* 0x0000b40046007a23 */ /* 0x008fe4000001080d */
        /* <DEDUP_REMOVED lines=12> */
[----:B------:R-:W-:Y:S01]  /*17ab0*/  FFMA.FTZ R2, R70, c[0x0][0x2d0], -R12 ;  /* 0x0000b40046027a23 */ /* 0x000fe2000001080c */
[----:B------:R3:W4:Y:S01]  /*17ac0*/  MUFU.EX2 R14, R0 ;  /* 0x00000000000e7308 */ /* 0x0007220000000800 */
[----:B------:R-:W-:Y:S01]  /*17ad0*/  IMAD.MOV.U32 R127, RZ, RZ, R128 ;  /* 0x000000ffff7f7224 */ /* 0x000fe200078e0080 */
[----:B------:R-:W-:Y:S01]  /*17ae0*/  F2FP.PACK_AB R128, R24, R22 ;  /* 0x000000161880723e */ /* 0x000fe200000000ff */
[----:B------:R-:W-:Y:S01]  /*17af0*/  IMAD.MOV.U32 R26, RZ, RZ, R130 ;  /* 0x000000ffff1a7224 */ /* 0x000fe200078e0082 */
[----:B------:R-:W-:Y:S01]  /*17b00*/  F2FP.PACK_AB R129, R19, R18 ;  /* 0x000000121381723e */ /* 0x000fe200000000ff */
[----:B------:R-:W-:Y:S01]  /*17b10*/  FADD.FTZ R8, R127, R126 ;  /* 0x0000007e7f087221 */ /* 0x000fe20000010000 */
[----:B------:R-:W-:Y:S01]  /*17b20*/  F2FP.PACK_AB R130, R23, R25 ;  /* 0x000000191782723e */ /* 0x000fe200000000ff */
[----:B------:R-:W-:Y:S01]  /*17b30*/  IMAD.MOV.U32 R27, RZ, RZ, R71 ;  /* 0x000000ffff1b7224 */ /* 0x000fe200078e0047 */
[----:B------:R-:W-:Y:S01]  /*17b40*/  MOV R71, R161 ;  /* 0x000000a100477202 */ /* 0x000fe20000000f00 */
[----:B------:R-:W-:-:S02]  /*17b50*/  IMAD.MOV.U32 R70, RZ, RZ, R162 ;  /* 0x000000ffff467224 */ /* 0x000fc400078e00a2 */
[----:B------:R-:W-:Y:S01]  /*17b60*/  FADD.FTZ R9, R27, R26 ;  /* 0x0000001a1b097221 */ /* 0x000fe20000010000 */
[----:B------:R-:W-:Y:S01]  /*17b70*/  MOV R26, R177 ;  /* 0x000000b1001a7202 */ /* 0x000fe20000000f00 */
[----:B------:R-:W-:Y:S02]  /*17b80*/  IMAD.MOV.U32 R27, RZ, RZ, R178 ;  /* 0x000000ffff1b7224 */ /* 0x000fe400078e00b2 */
[--C-:B---3--:R-:W-:Y:S01]  /*17b90*/  FFMA.FTZ R0, R68, c[0x0][0x2d0], -R12.reuse ;  /* 0x0000b40044007a23 */ /* 0x108fe2000001080c */
[----:B----4-:R-:W-:Y:S01]  /*17ba0*/  F2FP.PACK_AB R126, R14, R17 ;  /* 0x000000110e7e723e */ /* 0x010fe200000000ff */
[----:B------:R-:W-:Y:S01]  /*17bb0*/  IMAD.MOV.U32 R68, RZ, RZ, R131 ;  /* 0x000000ffff447224 */ /* 0x000fe200078e0083 */
[----:B------:R-:W-:Y:S01]  /*17bc0*/  F2FP.PACK_AB R131, R20, R21 ;  /* 0x000000151483723e */ /* 0x000fe200000000ff */
[----:B------:R3:W-:Y:S06]  /*17bd0*/  MUFU.EX2 R10, R0 ;  /* 0x00000000000a7308 */ /* 0x0007ec0000000800 */
[C---:B--2---:R-:W-:Y:S08]  /*17be0*/  HMMA.16816.F32 R192, R128.reuse, R204, R192 ;  /* 0x000000cc80c0723c */ /* 0x044ff000000018c0 */
[----:B------:R-:W-:Y:S01]  /*17bf0*/  HMMA.16816.F32 R132, R128, R144, R132 ;  /* 0x000000908084723c */ /* 0x000fe20000001884 */
[----:B---3--:R-:W-:Y:S01]  /*17c00*/  FFMA.FTZ R0, R69, c[0x0][0x2d0], -R12 ;  /* 0x0000b40045007a23 */ /* 0x008fe2000001080c */
[----:B------:R-:W-:Y:S01]  /*17c10*/  MOV R69, R4 ;  /* 0x0000000400457202 */ /* 0x000fe20000000f00 */
[----:B------:R-:W-:-:S02]  /*17c20*/  IMAD.MOV.U32 R4, RZ, RZ, R160 ;  /* 0x000000ffff047224 */ /* 0x000fc400078e00a0 */
[----:B------:R2:W3:Y:S02]  /*17c30*/  MUFU.EX2 R11, R0 ;  /* 0x00000000000b7308 */ /* 0x0004e40000000800 */
[----:B--2---:R-:W-:Y:S01]  /*17c40*/  FFMA.FTZ R0, R5, c[0x0][0x2d0], -R12 ;  /* 0x0000b40005007a23 */ /* 0x004fe2000001080c */
[----:B---3--:R-:W-:-:S05]  /*17c50*/  F2FP.PACK_AB R125, R11, R10 ;  /* 0x0000000a0b7d723e */ /* 0x008fca00000000ff */
[----:B------:R2:W-:Y:S01]  /*17c60*/  MUFU.EX2 R12, R2 ;  /* 0x00000002000c7308 */ /* 0x0005e20000000800 */
[----:B------:R-:W-:Y:S02]  /*17c70*/  IMAD.MOV.U32 R5, RZ, RZ, R163 ;  /* 0x000000ffff057224 */ /* 0x000fe400078e00a3 */
[----:B------:R-:W3:Y:S05]  /*17c80*/  LDSM.16.MT88.4 R160, [R228+0x1900] ;  /* 0x00190000e4a0783b */ /* 0x000eea0000004200 */
[----:B------:R-:W4:Y:S01]  /*17c90*/  MUFU.EX2 R13, R0 ;  /* 0x00000000000d7308 */ /* 0x000f220000000800 */
[----:B--2---:R-:W-:Y:S01]  /*17ca0*/  FADD.FTZ R2, R213, R212 ;  /* 0x000000d4d5027221 */ /* 0x004fe20000010000 */
[----:B------:R-:W-:Y:S01]  /*17cb0*/  MOV R213, R69 ;  /* 0x0000004500d57202 */ /* 0x000fe20000000f00 */
[----:B------:R-:W-:Y:S01]  /*17cc0*/  IMAD.MOV.U32 R212, RZ, RZ, R68 ;  /* 0x000000ffffd47224 */ /* 0x000fe200078e0044 */
[----:B------:R-:W-:Y:S01]  /*17cd0*/  MOV R69, R80 ;  /* 0x0000005000457202 */ /* 0x000fe20000000f00 */
[----:B------:R-:W-:-:S02]  /*17ce0*/  IMAD.MOV.U32 R68, RZ, RZ, R115 ;  /* 0x000000ffff447224 */ /* 0x000fc400078e0073 */
[----:B------:R-:W-:Y:S01]  /*17cf0*/  LDSM.16.MT88.4 R112, [R228+0x3900] ;  /* 0x00390000e470783b */ /* 0x000fe20000004200 */
[----:B----4-:R-:W-:Y:S01]  /*17d00*/  F2FP.PACK_AB R127, R13, R12 ;  /* 0x0000000c0d7f723e */ /* 0x010fe200000000ff */
[----:B------:R-:W-:Y:S02]  /*17d10*/  IMAD.MOV.U32 R0, RZ, RZ, R111 ;  /* 0x000000ffff007224 */ /* 0x000fe400078e006f */
[----:B------:R-:W-:Y:S02]  /*17d20*/  IMAD.MOV.U32 R214, RZ, RZ, R69 ;  /* 0x000000ffffd67224 */ /* 0x000fe400078e0045 */
[----:B------:R-:W-:Y:S02]  /*17d30*/  FADD.FTZ R0, R0, R2 ;  /* 0x0000000200007221 */ /* 0x000fe40000010000 */
[C---:B------:R-:W-:Y:S08]  /*17d40*/  HMMA.16816.F32 R196, R124.reuse, R204, R196 ;  /* 0x000000cc7cc4723c */ /* 0x040ff000000018c4 */
[-C--:B------:R-:W-:Y:S08]  /*17d50*/  HMMA.16816.F32 R200, R124, R206.reuse, R200 ;  /* 0x000000ce7cc8723c */ /* 0x080ff000000018c8 */
[----:B------:R-:W-:Y:S07]  /*17d60*/  HMMA.16816.F32 R204, R128, R206, R40 ;  /* 0x000000ce80cc723c */ /* 0x000fee0000001828 */
[----:B------:R-:W-:Y:S01]  /*17d70*/  IMAD.MOV.U32 R43, RZ, RZ, R70 ;  /* 0x000000ffff2b7224 */ /* 0x000fe200078e0046 */
[----:B------:R-:W-:Y:S01]  /*17d80*/  HMMA.16816.F32 R136, R124, R144, R136 ;  /* 0x000000907c88723c */ /* 0x000fe20000001888 */
[----:B------:R-:W-:Y:S01]  /*17d90*/  MOV R41, R4 ;  /* 0x0000000400297202 */ /* 0x000fe20000000f00 */
[----:B------:R-:W-:-:S02]  /*17da0*/  IMAD.MOV.U32 R40, RZ, RZ, R5 ;  /* 0x000000ffff287224 */ /* 0x000fc400078e0005 */
[----:B------:R-:W-:Y:S02]  /*17db0*/  IMAD.MOV.U32 R70, RZ, RZ, R81 ;  /* 0x000000ffff467224 */ /* 0x000fe400078e0051 */
[----:B------:R-:W2:Y:S01]  /*17dc0*/  LDSM.16.MT88.4 R80, [R225+0x3900] ;  /* 0x00390000e150783b */ /* 0x000ea20000004200 */
[----:B------:R-:W-:Y:S01]  /*17dd0*/  IMAD.MOV.U32 R42, RZ, RZ, R71 ;  /* 0x000000ffff2a7224 */ /* 0x000fe200078e0047 */
[----:B------:R-:W-:Y:S01]  /*17de0*/  HMMA.16816.F32 R140, R124, R146, R140 ;  /* 0x000000927c8c723c */ /* 0x000fe2000000188c */
[----:B------:R-:W-:Y:S01]  /*17df0*/  IMAD.MOV.U32 R71, RZ, RZ, R86 ;  /* 0x000000ffff477224 */ /* 0x000fe200078e0056 */
[----:B------:R-:W-:Y:S02]  /*17e00*/  MOV R86, R110 ;  /* 0x0000006e00567202 */ /* 0x000fe40000000f00 */
[----:B------:R-:W-:Y:S01]  /*17e10*/  MOV R215, R70 ;  /* 0x0000004600d77202 */ /* 0x000fe20000000f00 */
[----:B------:R-:W-:-:S03]  /*17e20*/  IMAD.MOV.U32 R245, RZ, RZ, R71 ;  /* 0x000000fffff57224 */ /* 0x000fc600078e0047 */
[C---:B------:R-:W-:Y:S07]  /*17e30*/  HMMA.16816.F32 R144, R128.reuse, R146, R36 ;  /* 0x000000928090723c */ /* 0x040fee0000001824 */
[----:B------:R-:W-:Y:S01]  /*17e40*/  IMAD.MOV.U32 R39, RZ, RZ, R6 ;  /* 0x000000ffff277224 */ /* 0x000fe200078e0006 */
[----:B------:R-:W-:Y:S01]  /*17e50*/  MOV R38, R7 ;  /* 0x0000000700267202 */ /* 0x000fe20000000f00 */
[----:B------:R-:W-:Y:S01]  /*17e60*/  IMAD.MOV.U32 R37, RZ, RZ, R179 ;  /* 0x000000ffff257224 */ /* 0x000fe200078e00b3 */
[----:B------:R-:W-:Y:S01]  /*17e70*/  LDSM.16.MT88.4 R4, [R227+0x3900] ;  /* 0x00390000e304783b */ /* 0x000fe20000004200 */
[----:B------:R-:W-:Y:S01]  /*17e80*/  IMAD.MOV.U32 R36, RZ, RZ, R176 ;  /* 0x000000ffff247224 */ /* 0x000fe200078e00b0 */
[----:B---3--:R-:W-:Y:S01]  /*17e90*/  HMMA.16816.F32 R148, R128, R160, R148 ;  /* 0x000000a08094723c */ /* 0x008fe20000001894 */
[----:B------:R-:W-:Y:S01]  /*17ea0*/  FADD.FTZ R9, R37, R9 ;  /* 0x0000000925097221 */ /* 0x000fe20000010000 */
[----:B------:R-:W3:Y:S01]  /*17eb0*/  LDSM.16.MT88.4 R176, [R227+0x1900] ;  /* 0x00190000e3b0783b */ /* 0x000ee20000004200 */
[----:B------:R-:W-:-:S02]  /*17ec0*/  FADD.FTZ R2, R36, R8 ;  /* 0x0000000824027221 */ /* 0x000fc40000010000 */
[----:B------:R-:W-:Y:S02]  /*17ed0*/  FADD.FTZ R8, R38, R0 ;  /* 0x0000000026087221 */ /* 0x000fe40000010000 */
[----:B------:R-:W-:Y:S01]  /*17ee0*/  FADD.FTZ R0, R41, R9 ;  /* 0x0000000929007221 */ /* 0x000fe20000010000 */
[----:B------:R-:W-:Y:S01]  /*17ef0*/  HMMA.16816.F32 R152, R124, R160, R152 ;  /* 0x000000a07c98723c */ /* 0x000fe20000001898 */
[----:B------:R-:W-:Y:S02]  /*17f00*/  FADD.FTZ R8, R42, R8 ;  /* 0x000000082a087221 */ /* 0x000fe40000010000 */
[----:B------:R-:W-:-:S05]  /*17f10*/  FADD.FTZ R2, R40, R2 ;  /* 0x0000000228027221 */ /* 0x000fca0000010000 */
[-C--:B------:R-:W-:Y:S08]  /*17f20*/  HMMA.16816.F32 R156, R124, R162.reuse, R156 ;  /* 0x000000a27c9c723c */ /* 0x080ff0000000189c */
[----:B------:R-:W-:Y:S07]  /*17f30*/  HMMA.16816.F32 R160, R128, R162, R32 ;  /* 0x000000a280a0723c */ /* 0x000fee0000001820 */
[----:B------:R-:W-:Y:S01]  /*17f40*/  IMAD.MOV.U32 R35, RZ, RZ, R109 ;  /* 0x000000ffff237224 */ /* 0x000fe200078e006d */
[----:B--2---:R-:W-:Y:S03]  /*17f50*/  HMMA.16816.F32 R72, R124, R80, R72 ;  /* 0x000000507c48723c */ /* 0x004fe60000001848 */
[----:B------:R-:W-:-:S04]  /*17f60*/  FADD.FTZ R3, R35, R3 ;  /* 0x0000000323037221 */ /* 0x000fc80000010000 */
[----:B------:R-:W-:Y:S01]  /*17f70*/  FADD.FTZ R3, R39, R3 ;  /* 0x0000000327037221 */ /* 0x000fe20000010000 */
[C---:B------:R-:W-:Y:S07]  /*17f80*/  HMMA.16816.F32 R108, R124.reuse, R114, R100 ;  /* 0x000000727c6c723c */ /* 0x040fee0000001864 */
[----:B------:R-:W-:Y:S01]  /*17f90*/  MOV R100, R120 ;  /* 0x0000007800647202 */ /* 0x000fe20000000f00 */
[----:B------:R-:W-:Y:S01]  /*17fa0*/  IMAD.MOV.U32 R101, RZ, RZ, R121 ;  /* 0x000000ffff657224 */ /* 0x000fe200078e0079 */
[----:B------:R-:W-:Y:S01]  /*17fb0*/  MOV R103, R123 ;  /* 0x0000007b00677202 */ /* 0x000fe20000000f00 */
[----:B------:R-:W-:Y:S01]  /*17fc0*/  IMAD.MOV.U32 R102, RZ, RZ, R122 ;  /* 0x000000ffff667224 */ /* 0x000fe200078e007a */
[C---:B---3--:R-:W-:Y:S08]  /*17fd0*/  HMMA.16816.F32 R168, R124.reuse, R176, R168 ;  /* 0x000000b07ca8723c */ /* 0x048ff000000018a8 */
[C---:B------:R-:W-:Y:S08]  /*17fe0*/  HMMA.16816.F32 R172, R124.reuse, R178, R172 ;  /* 0x000000b27cac723c */ /* 0x040ff000000018ac */
[C---:B------:R-:W-:Y:S08]  /*17ff0*/  HMMA.16816.F32 R76, R124.reuse, R82, R76 ;  /* 0x000000527c4c723c */ /* 0x040ff0000000184c */
[C---:B------:R-:W-:Y:S08]  /*18000*/  HMMA.16816.F32 R88, R124.reuse, R96, R88 ;  /* 0x000000607c58723c */ /* 0x040ff00000001858 */
[C---:B------:R-:W-:Y:S08]  /*18010*/  HMMA.16816.F32 R92, R124.reuse, R98, R92 ;  /* 0x000000627c5c723c */ /* 0x040ff0000000185c */
[C---:B------:R-:W-:Y:S08]  /*18020*/  HMMA.16816.F32 R104, R124.reuse, R112, R104 ;  /* 0x000000707c68723c */ /* 0x040ff00000001868 */
[C---:B------:R-:W-:Y:S08]  /*18030*/  HMMA.16816.F32 R120, R124.reuse, R4, R188 ;  /* 0x000000047c78723c */ /* 0x040ff000000018bc */
[----:B------:R-:W-:Y:S08]  /*18040*/  HMMA.16816.F32 R124, R124, R6, R164 ;  /* 0x000000067c7c723c */ /* 0x000ff000000018a4 */
[C---:B------:R-:W-:Y:S07]  /*18050*/  HMMA.16816.F32 R164, R128.reuse, R176, R28 ;  /* 0x000000b080a4723c */ /* 0x040fee000000181c */
[----:B------:R-:W-:Y:S01]  /*18060*/  IMAD.MOV.U32 R30, RZ, RZ, R246 ;  /* 0x000000ffff1e7224 */ /* 0x000fe200078e00f6 */
[----:B------:R-:W-:Y:S01]  /*18070*/  HMMA.16816.F32 R116, R128, R4, R116 ;  /* 0x000000048074723c */ /* 0x000fe20000001874 */
[----:B------:R-:W-:Y:S01]  /*18080*/  IMAD.MOV.U32 R29, RZ, RZ, R68 ;  /* 0x000000ffff1d7224 */ /* 0x000fe200078e0044 */
[----:B------:R-:W-:Y:S01]  /*18090*/  MOV R28, R27 ;  /* 0x0000001b001c7202 */ /* 0x000fe20000000f00 */
[----:B------:R-:W-:Y:S01]  /*180a0*/  IMAD.MOV.U32 R31, RZ, RZ, R26 ;  /* 0x000000ffff1f7224 */ /* 0x000fe200078e001a */
[----:B------:R-:W-:Y:S01]  /*180b0*/  MOV R27, R86 ;  /* 0x00000056001b7202 */ /* 0x000fe20000000f00 */
[----:B------:R-:W-:-:S02]  /*180c0*/  IMAD.MOV.U32 R246, RZ, RZ, R85 ;  /* 0x000000fffff67224 */ /* 0x000fc400078e0055 */
[----:B------:R-:W-:Y:S01]  /*180d0*/  FADD.FTZ R4, R212, R0 ;  /* 0x00000000d4047221 */ /* 0x000fe20000010000 */
[C---:B------:R-:W-:Y:S01]  /*180e0*/  HMMA.16816.F32 R176, R128.reuse, R178, R100 ;  /* 0x000000b280b0723c */ /* 0x040fe20000001864 */
[----:B------:R-:W-:Y:S02]  /*180f0*/  FADD.FTZ R0, R30, R8 ;  /* 0x000000081e007221 */ /* 0x000fe40000010000 */
[----:B------:R-:W-:Y:S02]  /*18100*/  FADD.FTZ R5, R43, R3 ;  /* 0x000000032b057221 */ /* 0x000fe40000010000 */
[----:B------:R-:W-:Y:S02]  /*18110*/  FADD.FTZ R3, R213, R2 ;  /* 0x00000002d5037221 */ /* 0x000fe40000010000 */
[----:B------:R-:W-:Y:S01]  /*18120*/  FADD.FTZ R0, R29, R0 ;  /* 0x000000001d007221 */ /* 0x000fe20000010000 */
[----:B------:R-:W-:Y:S01]  /*18130*/  HMMA.16816.F32 R68, R128, R80, R248 ;  /* 0x000000508044723c */ /* 0x000fe200000018f8 */
[----:B------:R-:W-:Y:S01]  /*18140*/  FADD.FTZ R2, R247, R5 ;  /* 0x00000005f7027221 */ /* 0x000fe20000010000 */
[----:B------:R-:W-:Y:S01]  /*18150*/  IMNMX R5, RZ, UR4, !PT ;  /* 0x00000004ff057c17 */ /* 0x000fe2000f800200 */
[----:B------:R-:W-:-:S02]  /*18160*/  FADD.FTZ R4, R28, R4 ;  /* 0x000000041c047221 */ /* 0x000fc40000010000 */
[----:B------:R-:W-:Y:S01]  /*18170*/  FADD.FTZ R3, R31, R3 ;  /* 0x000000031f037221 */ /* 0x000fe20000010000 */
[----:B------:R-:W-:Y:S01]  /*18180*/  ISETP.LE.AND P0, PT, R5, UR21, PT ;  /* 0x0000001505007c0c */ /* 0x000fe2000bf03270 */
[----:B------:R-:W-:Y:S01]  /*18190*/  FADD.FTZ R0, R246, R0 ;  /* 0x00000000f6007221 */ /* 0x000fe20000010000 */
[----:B------:R2:W-:Y:S01]  /*181a0*/  STL [R1+0x24], R5 ;  /* 0x0000240501007387 */ /* 0x0005e20000100800 */
[----:B------:R-:W-:Y:S01]  /*181b0*/  FADD.FTZ R2, R214, R2 ;  /* 0x00000002d6027221 */ /* 0x000fe20000010000 */
[----:B------:R-:W-:Y:S01]  /*181c0*/  HMMA.16816.F32 R100, R128, R112, R64 ;  /* 0x000000708064723c */ /* 0x000fe20000001840 */
[----:B------:R-:W-:Y:S02]  /*181d0*/  FADD.FTZ R4, R245, R4 ;  /* 0x00000004f5047221 */ /* 0x000fe40000010000 */
[----:B------:R-:W-:Y:S02]  /*181e0*/  IMAD.MOV.U32 R26, RZ, RZ, R87 ;  /* 0x000000ffff1a7224 */ /* 0x000fe400078e0057 */
        /* <DEDUP_REMOVED lines=37> */
[----:B------:R3:W-:Y:S01]  /*18440*/  STL [R1], R0 ;  /* 0x0000000001007387 */ /* 0x0007e20000100800 */
[----:B------:R-:W-:Y:S02]  /*18450*/  FADD.FTZ R3, R17, R3 ;  /* 0x0000000311037221 */ /* 0x000fe40000010000 */
[----:B--2---:R-:W-:Y:S02]  /*18460*/  FADD.FTZ R5, R20, R2 ;  /* 0x0000000214057221 */ /* 0x004fe40000010000 */
[----:B------:R-:W-:-:S03]  /*18470*/  FADD.FTZ R2, R14, R3 ;  /* 0x000000030e027221 */ /* 0x000fc60000010000 */
[----:B------:R1:W-:Y:S01]  /*18480*/  STL [R1+0x4], R5 ;  /* 0x0000040501007387 */ /* 0x0003e20000100800 */
[----:B---3--:R-:W-:-:S05]  /*18490*/  FADD.FTZ R0, R13, R4 ;  /* 0x000000040d007221 */ /* 0x008fca0000010000 */
[----:B------:R1:W-:Y:S04]  /*184a0*/  STL [R1+0x8], R0 ;  /* 0x0000080001007387 */ /* 0x0003e80000100800 */
[----:B------:R1:W-:Y:S01]  /*184b0*/  STL [R1+0x1c], R2 ;  /* 0x00001c0201007387 */ /* 0x0003e20000100800 */
[----:B------:R-:W-:Y:S05]  /*184c0*/  @!P0 BRA `(.L_x_3498) ;  /* 0x00004ec000008947 */ /* 0x000fea0003800000 */
[----:B------:R-:W2:Y:S04]  /*184d0*/  LDL.64 R214, [R1+0x58] ;  /* 0x0000580001d67983 */ /* 0x000ea80000100a00 */
[----:B------:R-:W3:Y:S04]  /*184e0*/  LDL.64 R30, [R1+0x48] ;  /* 0x00004800011e7983 */ /* 0x000ee80000100a00 */
[----:B------:R-:W4:Y:S01]  /*184f0*/  LDL.64 R26, [R1+0x40] ;  /* 0x00004000011a7983 */ /* 0x000f220000100a00 */
[----:B------:R-:W-:Y:S01]  /*18500*/  MOV R181, R185 ;  /* 0x000000b900b57202 */ /* 0x000fe20000000f00 */
[----:B------:R-:W-:Y:S01]  /*18510*/  IMAD.MOV.U32 R180, RZ, RZ, R186 ;  /* 0x000000ffffb47224 */ /* 0x000fe200078e00ba */
[----:B------:R-:W-:Y:S01]  /*18520*/  MOV R188, R182 ;  /* 0x000000b600bc7202 */ /* 0x000fe20000000f00 */
[----:B------:R-:W-:Y:S01]  /*18530*/  IMAD.MOV.U32 R187, RZ, RZ, R184 ;  /* 0x000000ffffbb7224 */ /* 0x000fe200078e00b8 */
[----:B------:R-:W-:-:S02]  /*18540*/  ULDC.64 UR8, c[0x0][0x1e0] ;  /* 0x0000780000087ab9 */ /* 0x000fc40000000a00 */
[----:B------:R-:W-:Y:S02]  /*18550*/  UIADD3 UR11, UR6, 0x80, URZ ;  /* 0x00000080060b7890 */ /* 0x000fe4000fffe03f */
[----:B------:R-:W-:Y:S02]  /*18560*/  UMOV UR22, UR21 ;  /* 0x0000001500167c82 */ /* 0x000fe40008000000 */
[----:B------:R-:W-:Y:S02]  /*18570*/  UMOV UR12, 0xffffffc0 ;  /* 0xffffffc0000c7882 */ /* 0x000fe40000000000 */
[----:B------:R-:W-:Y:S01]  /*18580*/  ULDC.64 UR4, c[0x0][0x208] ;  /* 0x0000820000047ab9 */ /* 0x000fe20000000a00 */
[----:B--2---:R-:W-:Y:S02]  /*18590*/  IMAD.MOV.U32 R28, RZ, RZ, R214 ;  /* 0x000000ffff1c7224 */ /* 0x004fe400078e00d6 */
[----:B------:R-:W-:Y:S02]  /*185a0*/  IMAD.MOV.U32 R29, RZ, RZ, R215 ;  /* 0x000000ffff1d7224 */ /* 0x000fe400078e00d7 */
[----:B------:R-:W2:Y:S01]  /*185b0*/  LDL.64 R214, [R1+0x50] ;  /* 0x0000500001d67983 */ /* 0x000ea20000100a00 */
[----:B-1-3--:R-:W-:-:S02]  /*185c0*/  IADD3 R0, R30, 0x40, RZ ;  /* 0x000000401e007810 */ /* 0x00afc40007ffe0ff */
[----:B------:R-:W-:Y:S02]  /*185d0*/  IADD3 RZ, P0, R30, 0x40, RZ ;  /* 0x000000401eff7810 */ /* 0x000fe40007f1e0ff */
[----:B------:R-:W-:Y:S01]  /*185e0*/  IADD3 R3, P1, R28, 0x40, RZ ;  /* 0x000000401c037810 */ /* 0x000fe20007f3e0ff */
[----:B------:R4:W-:Y:S04]  /*185f0*/  STL [R1+0x34], R0 ;  /* 0x0000340001007387 */ /* 0x0009e80000100800 */
[----:B------:R1:W-:Y:S01]  /*18600*/  STL [R1+0x30], R3 ;  /* 0x0000300301007387 */ /* 0x0003e20000100800 */
[----:B----4-:R-:W-:-:S05]  /*18610*/  IMAD.X R0, RZ, RZ, R27, P0 ;  /* 0x000000ffff007224 */ /* 0x010fca00000e061b */
[----:B------:R1:W-:Y:S01]  /*18620*/  STL [R1+0x28], R0 ;  /* 0x0000280001007387 */ /* 0x0003e20000100800 */
[----:B------:R-:W-:Y:S01]  /*18630*/  USHF.L.U32 UR10, UR8, 0x5, URZ ;  /* 0x00000005080a7899 */ /* 0x000fe2000800063f */
[----:B--2---:R-:W-:-:S05]  /*18640*/  IADD3.X R2, RZ, R215, RZ, P1, !PT ;  /* 0x000000d7ff027210 */ /* 0x004fca0000ffe4ff */
[----:B------:R1:W-:Y:S04]  /*18650*/  STL [R1+0x2c], R2 ;  /* 0x00002c0201007387 */ /* 0x0003e80000100800 */
.L_x_3499:
[----:B-1----:R-:W2:Y:S01]  /*18660*/  LDL.64 R2, [R1+0x58] ;  /* 0x0000580001027983 */ /* 0x002ea20000100a00 */
        /* <DEDUP_REMOVED lines=40> */
[----:B------:R-:W4:Y:S04]  /*188f0*/  LDL R189, [R1+0x20] ;  /* 0x0000200001bd7983 */ /* 0x000f280000100800 */
[----:B------:R-:W4:Y:S01]  /*18900*/  LDL R186, [R1+0x3c] ;  /* 0x00003c0001ba7983 */ /* 0x000f220000100800 */
        /* <DEDUP_REMOVED lines=27> */
[----:B------:R-:W3:Y:S07]  /*18ac0*/  LDSM.16.M88.4 R208, [R241] ;  /* 0x00000000f1d0783b */ /* 0x000eee0000000200 */
[-C--:B-1----:R-:W-:Y:S08]  /*18ad0*/  HMMA.16816.F32 R36, R212, R216.reuse, R36 ;  /* 0x000000d8d424723c */ /* 0x082ff00000001824 */
[C---:B------:R-:W-:Y:S04]  /*18ae0*/  HMMA.16816.F32 R40, R220.reuse, R216, R40 ;  /* 0x000000d8dc28723c */ /* 0x040fe80000001828 */
[----:B--2---:R-:W-:Y:S04]  /*18af0*/  @P0 IADD3 R0, P2, R2, UR18, RZ ;  /* 0x0000001202000c10 */ /* 0x004fe8000ff5e0ff */
[-C--:B------:R-:W-:Y:S04]  /*18b00*/  HMMA.16816.F32 R44, R220, R218.reuse, R44 ;  /* 0x000000dadc2c723c */ /* 0x080fe8000000182c */
[C---:B------:R-:W-:Y:S02]  /*18b10*/  @P0 LEA R2, P1, R0.reuse, c[0x0][0x1f8], 0x1 ;  /* 0x00007e0000020a11 */ /* 0x040fe400078208ff */
[----:B---3--:R-:W-:Y:S02]  /*18b20*/  @P0 IADD3.X R3, R191, UR15, RZ, P2, !PT ;  /* 0x0000000fbf030c10 */ /* 0x008fe400097fe4ff */
[C---:B------:R-:W-:Y:S04]  /*18b30*/  HMMA.16816.F32 R48, R212.reuse, R218, R48 ;  /* 0x000000dad430723c */ /* 0x040fe80000001830 */
[----:B------:R-:W-:Y:S04]  /*18b40*/  @P0 LEA.HI.X R3, R0, c[0x0][0x1fc], R3, 0x1, P1 ;  /* 0x00007f0000030a11 */ /* 0x000fe800008f0c03 */
[-C--:B------:R-:W-:Y:S01]  /*18b50*/  HMMA.16816.F32 R52, R212, R208.reuse, R52 ;  /* 0x000000d0d434723c */ /* 0x080fe20000001834 */
[----:B------:R-:W-:Y:S01]  /*18b60*/  @!PT LDS RZ, [RZ] ;  /* 0x00000000fffff984 */ /* 0x000fe20000000800 */
[----:B------:R-:W-:Y:S01]  /*18b70*/  @!PT LDS RZ, [RZ] ;  /* 0x00000000fffff984 */ /* 0x000fe20000000800 */
[----:B------:R-:W-:Y:S01]  /*18b80*/  @!PT LDS RZ, [RZ] ;  /* 0x00000000fffff984 */ /* 0x000fe20000000800 */
[----:B------:R1:W-:Y:S07]  /*18b90*/  @P0 LDGSTS.E.BYPASS.LTC128B.128 [R244+0x100], [R2.64], !P6 ;  /* 0x0010000002f40fae */ /* 0x0003ee000f101d5c */
[C---:B------:R-:W-:Y:S08]  /*18ba0*/  HMMA.16816.F32 R56, R220.reuse, R208, R56 ;  /* 0x000000d0dc38723c */ /* 0x040ff00000001838 */
[-C--:B------:R-:W-:Y:S04]  /*18bb0*/  HMMA.16816.F32 R60, R220, R210.reuse, R60 ;  /* 0x000000d2dc3c723c */ /* 0x080fe8000000183c */
[----:B----4-:R-:W-:Y:S01]  /*18bc0*/  @P0 IADD3 R0, P1, R182, UR18, RZ ;  /* 0x00000012b6000c10 */ /* 0x010fe2000ff3e0ff */
[----:B------:R-:W-:Y:S03]  /*18bd0*/  @UP1 USHF.L.U32 UR18, UR30, 0x6, URZ ;  /* 0x000000061e121899 */ /* 0x000fe6000800063f */
[----:B------:R-:W-:Y:S04]  /*18be0*/  HMMA.16816.F32 R64, R212, R210, R64 ;  /* 0x000000d2d440723c */ /* 0x000fe80000001840 */
[----:B------:R-:W-:Y:S02]  /*18bf0*/  LOP3.LUT P4, RZ, R248, 0x1, RZ, 0xc0, !PT ;  /* 0x00000001f8ff7812 */ /* 0x000fe4000788c0ff */
[----:B------:R-:W-:Y:S02]  /*18c00*/  @P0 LEA R182, P2, R0, c[0x0][0x1f8], 0x1 ;  /* 0x00007e0000b60a11 */ /* 0x000fe400078408ff */
[----:B------:R-:W-:Y:S01]  /*18c10*/  @P0 IADD3.X R183, R184, UR15, RZ, P1, !PT ;  /* 0x0000000fb8b70c10 */ /* 0x000fe20008ffe4ff */
[----:B------:R-:W-:Y:S03]  /*18c20*/  UIMAD UR15, UR22, UR12, 0x1 ;  /* 0x00000001160f74a4 */ /* 0x000fe6000f8e020c */
[----:B------:R-:W-:Y:S02]  /*18c30*/  @P0 LEA.HI.X R183, R0, c[0x0][0x1fc], R183, 0x1, P2 ;  /* 0x00007f0000b70a11 */ /* 0x000fe400010f0cb7 */
[----:B-1----:R-:W-:Y:S03]  /*18c40*/  @P0 IADD3 R2, P1, R2, UR6, RZ ;  /* 0x0000000602020c10 */ /* 0x002fe6000ff3e0ff */
[----:B------:R1:W-:Y:S01]  /*18c50*/  @P0 LDGSTS.E.BYPASS.LTC128B.128 [R244+0x2100], [R182.64], !P4 ;  /* 0x02100000b6f40fae */ /* 0x0003e2000e101d5c */
[----:B------:R-:W-:Y:S02]  /*18c60*/  @P0 IADD3.X R3, R3, UR7, RZ, P1, !PT ;  /* 0x0000000703030c10 */ /* 0x000fe40008ffe4ff */
[C---:B------:R-:W-:Y:S04]  /*18c70*/  @P0 IADD3 R190, P3, R2.reuse, UR11, RZ ;  /* 0x0000000b02be0c10 */ /* 0x040fe8000ff7e0ff */
[C---:B------:R-:W-:Y:S01]  /*18c80*/  @P0 IADD3.X R191, R3.reuse, UR14, RZ, P3, !PT ;  /* 0x0000000e03bf0c10 */ /* 0x040fe20009ffe4ff */
[----:B------:R2:W-:Y:S08]  /*18c90*/  @P0 LDGSTS.E.BYPASS.LTC128B.128 [R244+0x900], [R2.64], !P6 ;  /* 0x0090000002f40fae */ /* 0x0005f0000f101d5c */
[----:B------:R2:W-:Y:S01]  /*18ca0*/  @P0 LDGSTS.E.BYPASS.LTC128B.128 [R244+0x2900], [R2.64+0x80], !P4 ;  /* 0x0290008002f40fae */ /* 0x0005e2000e101d5c */
[----:B-1----:R-:W-:Y:S04]  /*18cb0*/  @P0 IADD3 R182, P1, R2, UR6, RZ ;  /* 0x0000000602b60c10 */ /* 0x002fe8000ff3e0ff */
[----:B------:R-:W-:Y:S02]  /*18cc0*/  @P0 IADD3.X R183, R3, UR7, RZ, P1, !PT ;  /* 0x0000000703b70c10 */ /* 0x000fe40008ffe4ff */
[C---:B------:R-:W-:Y:S03]  /*18cd0*/  @P0 IADD3 R184, P2, R182.reuse, UR6, RZ ;  /* 0x00000006b6b80c10 */ /* 0x040fe6000ff5e0ff */
[----:B------:R1:W-:Y:S01]  /*18ce0*/  @P0 LDGSTS.E.BYPASS.LTC128B.128 [R244+0x1100], [R182.64], !P6 ;  /* 0x01100000b6f40fae */ /* 0x0003e2000f101d5c */
[C---:B------:R-:W-:Y:S02]  /*18cf0*/  @P0 IADD3.X R185, R183.reuse, UR7, RZ, P2, !PT ;  /* 0x00000007b7b90c10 */ /* 0x040fe400097fe4ff */
[----:B--2---:R-:W-:Y:S05]  /*18d00*/  @P0 IADD3 R2, P1, R182, UR11, RZ ;  /* 0x0000000bb6020c10 */ /* 0x004fea000ff3e0ff */
[----:B------:R2:W-:Y:S01]  /*18d10*/  @P0 LDGSTS.E.BYPASS.LTC128B.128 [R244+0x3100], [R190.64], !P4 ;  /* 0x03100000bef40fae */ /* 0x0005e2000e101d5c */
[----:B------:R-:W-:Y:S02]  /*18d20*/  @P0 IADD3.X R3, R183, UR14, RZ, P1, !PT ;  /* 0x0000000eb7030c10 */ /* 0x000fe40008ffe4ff */
[----:B------:R-:W-:Y:S05]  /*18d30*/  PLOP3.LUT P1, PT, PT, PT, UP2, 0x80, 0x0 ;  /* 0x000000000000781c */ /* 0x000fea0003f2f028 */
[----:B------:R3:W-:Y:S08]  /*18d40*/  @P0 LDGSTS.E.BYPASS.LTC128B.128 [R244+0x1900], [R184.64], !P6 ;  /* 0x01900000b8f40fae */ /* 0x0007f0000f101d5c */
[----:B------:R4:W-:Y:S01]  /*18d50*/  @P0 LDGSTS.E.BYPASS.LTC128B.128 [R244+0x3900], [R2.64], !P4 ;  /* 0x0390000002f40fae */ /* 0x0009e2000e101d5c */
[----:B------:R-:W-:Y:S07]  /*18d60*/  PLOP3.LUT P0, PT, PT, PT, UP2, 0x80, 0x0 ;  /* 0x000000000000781c */ /* 0x000fee0003f0f028 */
[----:B------:R-:W-:Y:S01]  /*18d70*/  LDSM.16.M88.4 R216, [R232+0x8100] ;  /* 0x00810000e8d8783b */ /* 0x000fe20000000200 */
[----:B------:R-:W-:Y:S07]  /*18d80*/  IMAD.MOV.U32 R0, RZ, RZ, R189 ;  /* 0x000000ffff007224 */ /* 0x000fee00078e00bd */
[----:B------:R-:W2:Y:S08]  /*18d90*/  LDSM.16.M88.4 R220, [R230+0x4100] ;  /* 0x00410000e6dc783b */ /* 0x000eb00000000200 */
[----:B------:R-:W3:Y:S01]  /*18da0*/  LDSM.16.M88.4 R208, [R232+0xa100] ;  /* 0x00a10000e8d0783b */ /* 0x000ee20000000200 */
[----:B----4-:R-:W-:Y:S07]  /*18db0*/  @P1 IMAD.HI.U32 R2, R189, c[0x0][0x2c8], RZ ;  /* 0x0000b200bd021a27 */ /* 0x010fee00078e00ff */
[----:B------:R-:W4:Y:S01]  /*18dc0*/  LDSM.16.M88.4 R212, [R230+0x4900] ;  /* 0x00490000e6d4783b */ /* 0x000f220000000200 */
[----:B------:R-:W-:Y:S07]  /*18dd0*/  @P0 SHF.R.U32.HI R0, RZ, c[0x0][0x2cc], R2 ;  /* 0x0000b300ff000a19 */ /* 0x000fee0000011602 */
[----:B------:R-:W0:Y:S08]  /*18de0*/  LDGDEPBAR ;  /* 0x00000000000079af */ /* 0x000e300000000000 */
[----:B-1----:R-:W-:Y:S01]  /*18df0*/  SHFL.IDX PT, R183, R0, 0x3, 0x1c1f ;  /* 0x007c1f0000b77f89 */ /* 0x002fe200000e0000 */
[-C--:B--2---:R-:W-:Y:S07]  /*18e00*/  HMMA.16816.F32 R4, R216, R220.reuse, R4 ;  /* 0x000000dcd804723c */ /* 0x084fee0000001804 */
[----:B------:R-:W1:Y:S01]  /*18e10*/  SHFL.IDX PT, R3, R0, RZ, 0x1c1f ;  /* 0x001c1fff00037589 */ /* 0x000e6200000e0000 */
[C---:B---3--:R-:W-:Y:S07]  /*18e20*/  HMMA.16816.F32 R8, R208.reuse, R220, R8 ;  /* 0x000000dcd008723c */ /* 0x048fee0000001808 */
[----:B------:R-:W-:Y:S01]  /*18e30*/  SHFL.IDX PT, R2, R0, 0x2, 0x1c1f ;  /* 0x005c1f0000027f89 */ /* 0x000fe200000e0000 */
[-C--:B------:R-:W-:Y:S07]  /*18e40*/  HMMA.16816.F32 R12, R208, R222.reuse, R12 ;  /* 0x000000ded00c723c */ /* 0x080fee000000180c */
[----:B------:R2:W3:Y:S01]  /*18e50*/  SHFL.IDX PT, R184, R0, 0x1, 0x1c1f ;  /* 0x003c1f0000b87f89 */ /* 0x0004e200000e0000 */
[C---:B------:R-:W-:Y:S07]  /*18e60*/  HMMA.16816.F32 R16, R216.reuse, R222, R16 ;  /* 0x000000ded810723c */ /* 0x040fee0000001810 */
[----:B------:R-:W3:Y:S01]  /*18e70*/  LDSM.16.M88.4 R220, [R230+0x5100] ;  /* 0x00510000e6dc783b */ /* 0x000ee20000000200 */
[-C--:B----4-:R-:W-:Y:S08]  /*18e80*/  HMMA.16816.F32 R20, R216, R212.reuse, R20 ;  /* 0x000000d4d814723c */ /* 0x090ff00000001814 */
[C---:B------:R-:W-:Y:S01]  /*18e90*/  HMMA.16816.F32 R24, R208.reuse, R212, R24 ;  /* 0x000000d4d018723c */ /* 0x040fe20000001818 */
[----:B--2---:R-:W-:Y:S05]  /*18ea0*/  IMAD.U32 R0, RZ, RZ, UR13 ;  /* 0x0000000dff007e24 */ /* 0x004fea000f8e00ff */
[----:B------:R-:W-:Y:S01]  /*18eb0*/  IADD3 R0, R0, UR15, -R186 ;  /* 0x0000000f00007c10 */ /* 0x000fe2000fffe8ba */
[----:B------:R-:W-:Y:S01]  /*18ec0*/  @UP1 USHF.R.S32.HI UR15, URZ, 0x1f, UR21 ;  /* 0x0000001f3f0f1899 */ /* 0x000fe20008011415 */
[-C--:B------:R-:W-:Y:S03]  /*18ed0*/  HMMA.16816.F32 R28, R208, R214.reuse, R28 ;  /* 0x000000d6d01c723c */ /* 0x080fe6000000181c */
[----:B------:R-:W-:Y:S01]  /*18ee0*/  @UP1 UIMAD UR15, UR15, UR8, URZ ;  /* 0x000000080f0f12a4 */ /* 0x000fe2000f8e023f */
[----:B------:R-:W-:Y:S03]  /*18ef0*/  IADD3 R182, R0, -UR24, RZ ;  /* 0x8000001800b67c10 */ /* 0x000fe6000fffe0ff */
[----:B------:R-:W-:Y:S01]  /*18f00*/  @UP1 UIMAD UR15, UR21, UR9, UR15 ;  /* 0x00000009150f12a4 */ /* 0x000fe2000f8e020f */
[C---:B------:R-:W-:Y:S01]  /*18f10*/  HMMA.16816.F32 R32, R216.reuse, R214, R32 ;  /* 0x000000d6d820723c */ /* 0x040fe20000001820 */
[----:B------:R-:W2:Y:S02]  /*18f20*/  LDSM.16.M88.4 R212, [R230+0x5900] ;  /* 0x00590000e6d4783b */ /* 0x000ea40000000200 */
[----:B------:R-:W-:Y:S01]  /*18f30*/  @UP1 UIADD3 UR15, UR31, UR15, URZ ;  /* 0x0000000f1f0f1290 */ /* 0x000fe2000fffe03f */
[C---:B-1----:R-:W-:Y:S01]  /*18f40*/  IADD3 R0, R182.reuse, R3, RZ ;  /* 0x00000003b6007210 */ /* 0x042fe20007ffe0ff */
[C---:B---3--:R-:W-:Y:S02]  /*18f50*/  IMAD.IADD R3, R182.reuse, 0x1, R184 ;  /* 0x00000001b6037824 */ /* 0x048fe400078e02b8 */
[----:B------:R-:W-:Y:S01]  /*18f60*/  IMAD.IADD R2, R182, 0x1, R2 ;  /* 0x00000001b6027824 */ /* 0x000fe200078e0202 */
[C---:B------:R-:W-:Y:S01]  /*18f70*/  ISETP.GT.AND P3, PT, R0.reuse, RZ, PT ;  /* 0x000000ff0000720c */ /* 0x040fe20003f64270 */
[-C--:B------:R-:W-:Y:S01]  /*18f80*/  HMMA.16816.F32 R36, R216, R220.reuse, R36 ;  /* 0x000000dcd824723c */ /* 0x080fe20000001824 */
[----:B------:R-:W-:Y:S02]  /*18f90*/  @UP1 USHF.L.U64.HI UR15, UR30, 0x6, UR15 ;  /* 0x000000061e0f1899 */ /* 0x000fe4000801020f */
[----:B------:R-:W-:Y:S02]  /*18fa0*/  ISETP.GT.AND P2, PT, R0, 0x1, PT ;  /* 0x000000010000780c */ /* 0x000fe40003f44270 */
[C---:B------:R-:W-:Y:S02]  /*18fb0*/  ISETP.GT.AND P1, PT, R3.reuse, RZ, PT ;  /* 0x000000ff0300720c */ /* 0x040fe40003f24270 */
[----:B------:R-:W-:Y:S01]  /*18fc0*/  ISETP.GT.AND P0, PT, R3, 0x1, PT ;  /* 0x000000010300780c */ /* 0x000fe20003f04270 */
[C---:B------:R-:W-:Y:S04]  /*18fd0*/  HMMA.16816.F32 R40, R208.reuse, R220, R40 ;  /* 0x000000dcd028723c */ /* 0x040fe80000001828 */
[----:B------:R-:W-:Y:S02]  /*18fe0*/  IADD3 R182, R182, R183, RZ ;  /* 0x000000b7b6b67210 */ /* 0x000fe40007ffe0ff */
[C---:B------:R-:W-:Y:S02]  /*18ff0*/  ISETP.GT.AND P4, PT, R0.reuse, 0x20, PT ;  /* 0x000000200000780c */ /* 0x040fe40003f84270 */
[-C--:B------:R-:W-:Y:S03]  /*19000*/  HMMA.16816.F32 R44, R208, R222.reuse, R44 ;  /* 0x000000ded02c723c */ /* 0x080fe6000000182c */
[----:B------:R-:W-:Y:S05]  /*19010*/  ISETP.GT.AND P5, PT, R0, 0x21, PT ;  /* 0x000000210000780c */ /* 0x000fea0003fa4270 */
        /* <DEDUP_REMOVED lines=101> */
[----:B------:R-:W1:Y:S03]  /*19670*/  LDSM.16.M88.4 R220, [R229+0x3000] ;  /* 0x00300000e5dc783b */ /* 0x000e660000000200 */
[----:B------:R-:W-:Y:S02]  /*19680*/  FSEL R183, R4, -INF , P3 ;  /* 0xff80000004b77808 */ /* 0x000fe40001800000 */
[----:B------:R-:W-:Y:S02]  /*19690*/  FSEL R189, R5, -INF , P2 ;  /* 0xff80000005bd7808 */ /* 0x000fe40001000000 */
[-C--:B---3--:R-:W-:Y:S03]  /*196a0*/  HMMA.16816.F32 R20, R208, R216.reuse, R20 ;  /* 0x000000d8d014723c */ /* 0x088fe60000001814 */
[----:B------:R-:W-:Y:S02]  /*196b0*/  ISETP.GT.AND P3, PT, R2, RZ, PT ;  /* 0x000000ff0200720c */ /* 0x000fe40003f64270 */
[----:B------:R-:W-:Y:S02]  /*196c0*/  FSEL R190, R6, -INF , P1 ;  /* 0xff80000006be7808 */ /* 0x000fe40000800000 */
[----:B------:R-:W-:Y:S01]  /*196d0*/  FSEL R191, R7, -INF , P0 ;  /* 0xff80000007bf7808 */ /* 0x000fe20000000000 */
[C---:B------:R-:W-:Y:S01]  /*196e0*/  HMMA.16816.F32 R24, R212.reuse, R216, R24 ;  /* 0x000000d8d418723c */ /* 0x040fe20000001818 */
[----:B------:R-:W2:Y:S01]  /*196f0*/  LDSM.16.M88.4 R4, [R229+0x3800] ;  /* 0x00380000e504783b */ /* 0x000ea20000000200 */
[----:B------:R-:W-:Y:S07]  /*19700*/  DEPBAR.LE SB0, 0x0 ;  /* 0x000080000000791a */ /* 0x000fee0000000000 */
[----:B------:R-:W-:Y:S01]  /*19710*/  BAR.SYNC.DEFER_BLOCKING 0x0 ;  /* 0x0000000000007b1d */ /* 0x000fe20000010000 */
[-C--:B------:R-:W-:Y:S05]  /*19720*/  HMMA.16816.F32 R28, R212, R218.reuse, R28 ;  /* 0x000000dad41c723c */ /* 0x080fea000000181c */
[----:B------:R-:W-:Y:S02]  /*19730*/  ISETP.GT.AND P1, PT, R182, RZ, PT ;  /* 0x000000ffb600720c */ /* 0x000fe40003f24270 */
[----:B------:R-:W-:Y:S01]  /*19740*/  FSEL R216, R8, -INF , P3 ;  /* 0xff80000008d87808 */ /* 0x000fe20001800000 */
[C---:B------:R-:W-:Y:S04]  /*19750*/  HMMA.16816.F32 R32, R208.reuse, R218, R32 ;  /* 0x000000dad020723c */ /* 0x040fe80000001820 */
[----:B------:R-:W-:Y:S02]  /*19760*/  FSEL R247, R10, -INF , P1 ;  /* 0xff8000000af77808 */ /* 0x000fe40000800000 */
[----:B------:R-:W-:Y:S02]  /*19770*/  ISETP.GT.AND P1, PT, R182, 0x8, PT ;  /* 0x00000008b600780c */ /* 0x000fe40003f24270 */
[-C--:B-1----:R-:W-:Y:S03]  /*19780*/  HMMA.16816.F32 R36, R208, R220.reuse, R36 ;  /* 0x000000dcd024723c */ /* 0x082fe60000001824 */
[----:B------:R-:W-:Y:S02]  /*19790*/  ISETP.GT.AND P3, PT, R2, 0x8, PT ;  /* 0x000000080200780c */ /* 0x000fe40003f64270 */
[----:B------:R-:W-:Y:S02]  /*197a0*/  ISETP.GT.AND P0, PT, R182, 0x1, PT ;  /* 0x00000001b600780c */ /* 0x000fe40003f04270 */
[----:B------:R-:W-:Y:S01]  /*197b0*/  FSEL R217, R12, -INF , P3 ;  /* 0xff8000000cd97808 */ /* 0x000fe20001800000 */
[C---:B------:R-:W-:Y:S01]  /*197c0*/  HMMA.16816.F32 R40, R212.reuse, R220, R40 ;  /* 0x000000dcd428723c */ /* 0x040fe20000001828 */
[----:B------:R-:W3:Y:S03]  /*197d0*/  LDL R10, [R1+0x34] ;  /* 0x00003400010a7983 */ /* 0x000ee60000100800 */
[----:B------:R-:W-:Y:S02]  /*197e0*/  ISETP.GT.AND P2, PT, R2, 0x1, PT ;  /* 0x000000010200780c */ /* 0x000fe40003f44270 */
[----:B------:R-:W-:Y:S02]  /*197f0*/  FSEL R246, R11, -INF , P0 ;  /* 0xff8000000bf67808 */ /* 0x000fe40000000000 */
[-C--:B------:R-:W-:Y:S03]  /*19800*/  HMMA.16816.F32 R44, R212, R222.reuse, R44 ;  /* 0x000000ded42c723c */ /* 0x080fe6000000182c */
[----:B------:R-:W-:Y:S02]  /*19810*/  ISETP.GT.AND P0, PT, R182, 0x9, PT ;  /* 0x00000009b600780c */ /* 0x000fe40003f04270 */
[----:B------:R-:W-:Y:S02]  /*19820*/  FSEL R9, R9, -INF , P2 ;  /* 0xff80000009097808 */ /* 0x000fe40001000000 */
[----:B------:R-:W-:Y:S01]  /*19830*/  ISETP.GT.AND P2, PT, R2, 0x9, PT ;  /* 0x000000090200780c */ /* 0x000fe20003f44270 */
[C---:B------:R-:W-:Y:S04]  /*19840*/  HMMA.16816.F32 R48, R208.reuse, R222, R48 ;  /* 0x000000ded030723c */ /* 0x040fe80000001830 */
[----:B------:R-:W-:Y:S02]  /*19850*/  FSEL R218, R13, -INF , P2 ;  /* 0xff8000000dda7808 */ /* 0x000fe40001000000 */
[----:B------:R-:W4:Y:S01]  /*19860*/  LDL.64 R12, [R1+0x48] ;  /* 0x00004800010c7983 */ /* 0x000f220000100a00 */
[----:B------:R-:W-:Y:S01]  /*19870*/  FSEL R245, R15, -INF , P0 ;  /* 0xff8000000ff57808 */ /* 0x000fe20000000000 */
[-C--:B--2---:R-:W-:Y:S03]  /*19880*/  HMMA.16816.F32 R52, R208, R4.reuse, R52 ;  /* 0x00000004d034723c */ /* 0x084fe60000001834 */
[----:B------:R-:W-:Y:S02]  /*19890*/  ISETP.GT.AND P0, PT, R3, 0x9, PT ;  /* 0x000000090300780c */ /* 0x000fe40003f04270 */
[----:B------:R-:W-:Y:S02]  /*198a0*/  FSEL R220, R14, -INF , P1 ;  /* 0xff8000000edc7808 */ /* 0x000fe40000800000 */
[----:B------:R-:W2:Y:S01]  /*198b0*/  LDL.64 R14, [R1+0x40] ;  /* 0x00004000010e7983 */ /* 0x000ea20000100a00 */
[C---:B------:R-:W-:Y:S04]  /*198c0*/  HMMA.16816.F32 R56, R212.reuse, R4, R56 ;  /* 0x00000004d438723c */ /* 0x040fe80000001838 */
[----:B------:R-:W-:Y:S02]  /*198d0*/  FSEL R36, R36, -INF , P4 ;  /* 0xff80000024247808 */ /* 0x000fe40002000000 */
[----:B------:R-:W-:Y:S02]  /*198e0*/  FSEL R37, R37, -INF , P5 ;  /* 0xff80000025257808 */ /* 0x000fe40002800000 */
[-C--:B------:R-:W-:Y:S03]  /*198f0*/  HMMA.16816.F32 R60, R212, R6.reuse, R60 ;  /* 0x00000006d43c723c */ /* 0x080fe6000000183c */
[C---:B------:R-:W-:Y:S02]  /*19900*/  ISETP.GT.AND P2, PT, R0.reuse, 0x9, PT ;  /* 0x000000090000780c */ /* 0x040fe40003f44270 */
[----:B------:R-:W-:Y:S02]  /*19910*/  ISETP.GT.AND P1, PT, R3, 0x8, PT ;  /* 0x000000080300780c */ /* 0x000fe40003f24270 */
[----:B------:R-:W-:Y:S01]  /*19920*/  FSEL R17, R17, -INF , P2 ;  /* 0xff80000011117808 */ /* 0x000fe20001000000 */
[----:B------:R-:W-:Y:S01]  /*19930*/  HMMA.16816.F32 R64, R208, R6, R64 ;  /* 0x00000006d040723c */ /* 0x000fe20000001840 */
[----:B------:R-:W2:Y:S03]  /*19940*/  LDL R7, [R1+0x28] ;  /* 0x0000280001077983 */ /* 0x000ea60000100800 */
[C---:B------:R-:W-:Y:S02]  /*19950*/  ISETP.GT.AND P2, PT, R0.reuse, 0x11, PT ;  /* 0x000000110000780c */ /* 0x040fe40003f44270 */
[----:B------:R-:W-:Y:S02]  /*19960*/  ISETP.GT.AND P3, PT, R0, 0x8, PT ;  /* 0x000000080000780c */ /* 0x000fe40003f64270 */
[----:B------:R-:W-:Y:S02]  /*19970*/  FSEL R18, R18, -INF , P1 ;  /* 0xff80000012127808 */ /* 0x000fe40000800000 */
[----:B------:R-:W-:Y:S02]  /*19980*/  ISETP.GT.AND P1, PT, R3, 0x10, PT ;  /* 0x000000100300780c */ /* 0x000fe40003f24270 */
[----:B------:R-:W-:Y:S02]  /*19990*/  FSEL R19, R19, -INF , P0 ;  /* 0xff80000013137808 */ /* 0x000fe40000000000 */
        /* <DEDUP_REMOVED lines=15> */
[C---:B------:R-:W-:Y:S02]  /*19a90*/  ISETP.GT.AND P3, PT, R0.reuse, 0x28, PT ;  /* 0x000000280000780c */ /* 0x040fe40003f64270 */
[C---:B------:R-:W-:Y:S02]  /*19aa0*/  ISETP.GT.AND P1, PT, R0.reuse, 0x30, PT ;  /* 0x000000300000780c */ /* 0x040fe40003f24270 */
[C---:B------:R-:W-:Y:S02]  /*19ab0*/  ISETP.GT.AND P4, PT, R0.reuse, 0x31, PT ;  /* 0x000000310000780c */ /* 0x040fe40003f84270 */
[----:B------:R-:W-:Y:S02]  /*19ac0*/  ISETP.GT.AND P0, PT, R0, 0x29, PT ;  /* 0x000000290000780c */ /* 0x000fe40003f04270 */
[----:B------:R-:W-:Y:S02]  /*19ad0*/  FMNMX.FTZ R0, R183, R180, !PT ;  /* 0x000000b4b7007209 */ /* 0x000fe40007810000 */
[----:B------:R-:W-:Y:S02]  /*19ae0*/  FSEL R48, R48, -INF , P3 ;  /* 0xff80000030307808 */ /* 0x000fe40001800000 */
        /* <DEDUP_REMOVED lines=23> */
[----:B------:R-:W-:Y:S02]  /*19c60*/  ISETP.GT.AND P0, PT, R3, 0x19, PT ;  /* 0x000000190300780c */ /* 0x000fe40003f04270 */
[----:B------:R-:W-:Y:S02]  /*19c70*/  FMNMX.FTZ R186, R53, R186, !PT ;  /* 0x000000ba35ba7209 */ /* 0x000fe40007810000 */
[----:B------:R-:W-:Y:S02]  /*19c80*/  FSEL R35, R35, -INF , P0 ;  /* 0xff80000023237808 */ /* 0x000fe40000000000 */
[----:B------:R-:W-:Y:S02]  /*19c90*/  FMNMX.FTZ R186, R64, R186, !PT ;  /* 0x000000ba40ba7209 */ /* 0x000fe40007810000 */
[----:B------:R-:W-:Y:S02]  /*19ca0*/  ISETP.GT.AND P1, PT, R3, 0x20, PT ;  /* 0x000000200300780c */ /* 0x000fe40003f24270 */
[----:B------:R-:W-:Y:S02]  /*19cb0*/  FMNMX.FTZ R186, R65, R186, !PT ;  /* 0x000000ba41ba7209 */ /* 0x000fe40007810000 */
[----:B------:R-:W-:Y:S02]  /*19cc0*/  FMNMX.FTZ R185, R34, R185, !PT ;  /* 0x000000b922b97209 */ /* 0x000fe40007810000 */
[C---:B------:R-:W-:Y:S01]  /*19cd0*/  ISETP.GT.AND P3, PT, R3.reuse, 0x38, PT ;  /* 0x000000380300780c */ /* 0x040fe20003f64270 */
[----:B------:R-:W1:Y:S01]  /*19ce0*/  SHFL.BFLY PT, R4, R186, 0x2, 0x1f ;  /* 0x0c401f00ba047f89 */ /* 0x000e6200000e0000 */
[----:B------:R-:W-:Y:S02]  /*19cf0*/  ISETP.GT.AND P0, PT, R3, 0x21, PT ;  /* 0x000000210300780c */ /* 0x000fe40003f04270 */
[----:B------:R-:W-:Y:S02]  /*19d00*/  FSEL R38, R38, -INF , P1 ;  /* 0xff80000026267808 */ /* 0x000fe40000800000 */
[----:B------:R-:W-:Y:S02]  /*19d10*/  FMNMX.FTZ R185, R35, R185, !PT ;  /* 0x000000b923b97209 */ /* 0x000fe40007810000 */
[----:B------:R-:W-:Y:S02]  /*19d20*/  FSEL R66, R66, -INF , P3 ;  /* 0xff80000042427808 */ /* 0x000fe40001800000 */
[----:B------:R-:W-:Y:S02]  /*19d30*/  ISETP.GT.AND P3, PT, R2, 0x18, PT ;  /* 0x000000180200780c */ /* 0x000fe40003f64270 */
[----:B------:R-:W-:Y:S02]  /*19d40*/  FSEL R39, R39, -INF , P0 ;  /* 0xff80000027277808 */ /* 0x000fe40000000000 */
[C---:B------:R-:W-:Y:S02]  /*19d50*/  ISETP.GT.AND P1, PT, R3.reuse, 0x28, PT ;  /* 0x000000280300780c */ /* 0x040fe40003f24270 */
[----:B------:R-:W-:Y:S02]  /*19d60*/  ISETP.GT.AND P0, PT, R3, 0x29, PT ;  /* 0x000000290300780c */ /* 0x000fe40003f04270 */
[----:B------:R-:W-:Y:S02]  /*19d70*/  FMNMX.FTZ R185, R38, R185, !PT ;  /* 0x000000b926b97209 */ /* 0x000fe40007810000 */
[----:B------:R-:W-:Y:S02]  /*19d80*/  FSEL R28, R28, -INF , P3 ;  /* 0xff8000001c1c7808 */ /* 0x000fe40001800000 */
[----:B------:R-:W-:Y:S02]  /*19d90*/  ISETP.GT.AND P3, PT, R2, 0x20, PT ;  /* 0x000000200200780c */ /* 0x000fe40003f64270 */
[----:B------:R-:W-:Y:S02]  /*19da0*/  FSEL R50, R50, -INF , P1 ;  /* 0xff80000032327808 */ /* 0x000fe40000800000 */
[----:B-1----:R-:W-:Y:S02]  /*19db0*/  FMNMX.FTZ R186, R186, R4, !PT ;  /* 0x00000004baba7209 */ /* 0x002fe40007810000 */
[----:B------:R-:W-:Y:S02]  /*19dc0*/  FSEL R51, R51, -INF , P0 ;  /* 0xff80000033337808 */ /* 0x000fe40000000000 */
[----:B------:R-:W-:Y:S01]  /*19dd0*/  ISETP.GT.AND P2, PT, R182, 0x10, PT ;  /* 0x00000010b600780c */ /* 0x000fe20003f44270 */
[----:B------:R-:W1:Y:S01]  /*19de0*/  SHFL.BFLY PT, R5, R186, 0x1, 0x1f ;  /* 0x0c201f00ba057f89 */ /* 0x000e6200000e0000 */
[C---:B------:R-:W-:Y:S02]  /*19df0*/  ISETP.GT.AND P1, PT, R2.reuse, 0x10, PT ;  /* 0x000000100200780c */ /* 0x040fe40003f24270 */
[----:B------:R-:W-:Y:S02]  /*19e00*/  ISETP.GT.AND P0, PT, R2, 0x11, PT ;  /* 0x000000110200780c */ /* 0x000fe40003f04270 */
[----:B------:R-:W-:Y:S02]  /*19e10*/  FMNMX.FTZ R185, R39, R185, !PT ;  /* 0x000000b927b97209 */ /* 0x000fe40007810000 */
[----:B------:R-:W-:Y:S02]  /*19e20*/  FSEL R40, R40, -INF , P3 ;  /* 0xff80000028287808 */ /* 0x000fe40001800000 */
[----:B------:R-:W-:Y:S02]  /*19e30*/  ISETP.GT.AND P3, PT, R2, 0x31, PT ;  /* 0x000000310200780c */ /* 0x000fe40003f64270 */
[----:B------:R-:W-:Y:S02]  /*19e40*/  FSEL R26, R26, -INF , P2 ;  /* 0xff8000001a1a7808 */ /* 0x000fe40001000000 */
[----:B------:R-:W-:Y:S02]  /*19e50*/  FSEL R24, R24, -INF , P1 ;  /* 0xff80000018187808 */ /* 0x000fe40000800000 */
[----:B------:R-:W-:Y:S02]  /*19e60*/  FSEL R25, R25, -INF , P0 ;  /* 0xff80000019197808 */ /* 0x000fe40000000000 */
[----:B------:R-:W-:Y:S02]  /*19e70*/  ISETP.GT.AND P0, PT, R182, 0x11, PT ;  /* 0x00000011b600780c */ /* 0x000fe40003f04270 */
[C---:B------:R-:W-:Y:S02]  /*19e80*/  ISETP.GT.AND P1, PT, R3.reuse, 0x39, PT ;  /* 0x000000390300780c */ /* 0x040fe40003f24270 */
[----:B------:R-:W-:Y:S02]  /*19e90*/  ISETP.GT.AND P2, PT, R2, 0x19, PT ;  /* 0x000000190200780c */ /* 0x000fe40003f44270 */
[----:B------:R-:W-:Y:S02]  /*19ea0*/  ISETP.GT.AND P5, PT, R3, 0x30, PT ;  /* 0x000000300300780c */ /* 0x000fe40003fa4270 */
[----:B-1----:R-:W-:Y:S02]  /*19eb0*/  FMNMX.FTZ R186, R186, R5, !PT ;  /* 0x00000005baba7209 */ /* 0x002fe40007810000 */
[----:B------:R-:W-:Y:S02]  /*19ec0*/  FMNMX.FTZ R185, R50, R185, !PT ;  /* 0x000000b932b97209 */ /* 0x000fe40007810000 */
[----:B------:R-:W-:Y:S01]  /*19ed0*/  FSEL R57, R57, -INF , P3 ;  /* 0xff80000039397808 */ /* 0x000fe20001800000 */
[C---:B------:R-:W-:Y:S01]  /*19ee0*/  FMUL.FTZ R6, R186.reuse, c[0x0][0x2d0] ;  /* 0x0000b400ba067a20 */ /* 0x040fe20000410000 */
[----:B------:R-:W-:Y:S02]  /*19ef0*/  FSETP.NEU.FTZ.AND P3, PT, R186, -INF , PT ;  /* 0xff800000ba00780b */ /* 0x000fe40003f7d000 */
[----:B------:R-:W-:Y:S02]  /*19f00*/  FSEL R67, R67, -INF , P1 ;  /* 0xff80000043437808 */ /* 0x000fe40000800000 */
[----:B------:R-:W-:Y:S02]  /*19f10*/  FSEL R27, R27, -INF , P0 ;  /* 0xff8000001b1b7808 */ /* 0x000fe40000000000 */
[C---:B------:R-:W-:Y:S02]  /*19f20*/  ISETP.GT.AND P1, PT, R182.reuse, 0x18, PT ;  /* 0x00000018b600780c */ /* 0x040fe40003f24270 */
[----:B------:R-:W-:Y:S02]  /*19f30*/  FSEL R29, R29, -INF , P2 ;  /* 0xff8000001d1d7808 */ /* 0x000fe40001000000 */
[----:B------:R-:W-:Y:S02]  /*19f40*/  ISETP.GT.AND P0, PT, R182, 0x19, PT ;  /* 0x00000019b600780c */ /* 0x000fe40003f04270 */
[----:B------:R-:W-:Y:S02]  /*19f50*/  ISETP.GT.AND P2, PT, R2, 0x21, PT ;  /* 0x000000210200780c */ /* 0x000fe40003f44270 */
[----:B------:R-:W-:Y:S02]  /*19f60*/  FSEL R54, R54, -INF , P5 ;  /* 0xff80000036367808 */ /* 0x000fe40002800000 */
[----:B------:R-:W-:Y:S02]  /*19f70*/  ISETP.GT.AND P4, PT, R3, 0x31, PT ;  /* 0x000000310300780c */ /* 0x000fe40003f84270 */
[----:B------:R-:W-:Y:S02]  /*19f80*/  FMNMX.FTZ R185, R51, R185, !PT ;  /* 0x000000b933b97209 */ /* 0x000fe40007810000 */
[----:B------:R-:W-:Y:S02]  /*19f90*/  FSEL R6, R6, RZ, P3 ;  /* 0x000000ff06067208 */ /* 0x000fe40001800000 */
[----:B------:R-:W-:Y:S02]  /*19fa0*/  FSEL R209, R30, -INF , P1 ;  /* 0xff8000001ed17808 */ /* 0x000fe40000800000 */
[----:B------:R-:W-:Y:S01]  /*19fb0*/  FSEL R208, R31, -INF , P0 ;  /* 0xff8000001fd07808 */ /* 0x000fe20000000000 */
[----:B------:R-:W-:Y:S01]  /*19fc0*/  IMAD.MOV.U32 R31, RZ, RZ, R26 ;  /* 0x000000ffff1f7224 */ /* 0x000fe200078e001a */
[----:B------:R-:W-:Y:S01]  /*19fd0*/  ISETP.GT.AND P1, PT, R182, 0x20, PT ;  /* 0x00000020b600780c */ /* 0x000fe20003f24270 */
[--C-:B------:R-:W-:Y:S01]  /*19fe0*/  FFMA.FTZ R238, R65, c[0x0][0x2d0], -R6.reuse ;  /* 0x0000b40041ee7a23 */ /* 0x100fe20000010806 */
[----:B------:R-:W-:Y:S01]  /*19ff0*/  FMNMX.FTZ R3, R247, R188, !PT ;  /* 0x000000bcf7037209 */ /* 0x000fe20007810000 */
[--C-:B------:R-:W-:Y:S01]  /*1a000*/  FFMA.FTZ R36, R36, c[0x0][0x2d0], -R6.reuse ;  /* 0x0000b40024247a23 */ /* 0x100fe20000010806 */
[----:B------:R-:W-:Y:S01]  /*1a010*/  ISETP.GT.AND P0, PT, R182, 0x21, PT ;  /* 0x00000021b600780c */ /* 0x000fe20003f04270 */
[--C-:B------:R-:W-:Y:S01]  /*1a020*/  FFMA.FTZ R237, R64, c[0x0][0x2d0], -R6.reuse ;  /* 0x0000b40040ed7a23 */ /* 0x100fe20000010806 */
[----:B------:R-:W-:Y:S02]  /*1a030*/  FSEL R41, R41, -INF , P2 ;  /* 0xff80000029297808 */ /* 0x000fe40001000000 */
[----:B------:R-:W-:Y:S02]  /*1a040*/  ISETP.GT.AND P2, PT, R2, 0x28, PT ;  /* 0x000000280200780c */ /* 0x000fe40003f44270 */
[----:B------:R-:W-:Y:S02]  /*1a050*/  FSEL R55, R55, -INF , P4 ;  /* 0xff80000037377808 */ /* 0x000fe40002000000 */
[----:B------:R-:W-:Y:S02]  /*1a060*/  FMNMX.FTZ R185, R54, R185, !PT ;  /* 0x000000b936b97209 */ /* 0x000fe40007810000 */
[----:B------:R-:W-:Y:S01]  /*1a070*/  FSEL R22, R42, -INF , P1 ;  /* 0xff8000002a167808 */ /* 0x000fe20000800000 */
[----:B------:R-:W-:Y:S01]  /*1a080*/  FFMA.FTZ R42, R32, c[0x0][0x2d0], -R6 ;  /* 0x0000b400202a7a23 */ /* 0x000fe20000010806 */
[C---:B------:R-:W-:Y:S01]  /*1a090*/  ISETP.GT.AND P4, PT, R2.reuse, 0x38, PT ;  /* 0x000000380200780c */ /* 0x040fe20003f84270 */
[----:B------:R-:W-:Y:S01]  /*1a0a0*/  IMAD.MOV.U32 R32, RZ, RZ, R208 ;  /* 0x000000ffff207224 */ /* 0x000fe200078e00d0 */
[----:B------:R-:W-:Y:S02]  /*1a0b0*/  FSEL R30, R43, -INF , P0 ;  /* 0xff8000002b1e7808 */ /* 0x000fe40000000000 */
[----:B------:R-:W-:Y:S02]  /*1a0c0*/  ISETP.GT.AND P0, PT, R2, 0x30, PT ;  /* 0x000000300200780c */ /* 0x000fe40003f04270 */
[----:B------:R-:W-:Y:S02]  /*1a0d0*/  FSEL R44, R44, -INF , P2 ;  /* 0xff8000002c2c7808 */ /* 0x000fe40001000000 */
[C---:B------:R-:W-:Y:S02]  /*1a0e0*/  ISETP.GT.AND P2, PT, R2.reuse, 0x39, PT ;  /* 0x000000390200780c */ /* 0x040fe40003f44270 */
[----:B------:R-:W-:Y:S02]  /*1a0f0*/  ISETP.GT.AND P1, PT, R2, 0x29, PT ;  /* 0x000000290200780c */ /* 0x000fe40003f24270 */
[----:B------:R-:W-:Y:S01]  /*1a100*/  FMNMX.FTZ R2, R246, R3, !PT ;  /* 0x00000003f6027209 */ /* 0x000fe20007810000 */
[--C-:B------:R-:W-:Y:S01]  /*1a110*/  FFMA.FTZ R3, R183, c[0x0][0x2d0], -R6.reuse ;  /* 0x0000b400b7037a23 */ /* 0x100fe20000010806 */
[----:B------:R-:W-:Y:S02]  /*1a120*/  FMNMX.FTZ R185, R55, R185, !PT ;  /* 0x000000b937b97209 */ /* 0x000fe40007810000 */
[----:B------:R-:W-:Y:S01]  /*1a130*/  FMNMX.FTZ R2, R220, R2, !PT ;  /* 0x00000002dc027209 */ /* 0x000fe20007810000 */
[----:B------:R1:W-:Y:S01]  /*1a140*/  MUFU.EX2 R250, R3 ;  /* 0x0000000300fa7308 */ /* 0x0003e20000000800 */
        /* <DEDUP_REMOVED lines=12> */
[----:B------:R-:W-:Y:S02]  /*1a210*/  FSEL R45, R45, -INF , P1 ;  /* 0xff8000002d2d7808 */ /* 0x000fe40000800000 */
[----:B-1----:R-:W-:Y:S01]  /*1a220*/  FMNMX.FTZ R3, R22, R2, !PT ;  /* 0x0000000216037209 */ /* 0x002fe20007810000 */
[--C-:B------:R-:W-:Y:S01]  /*1a230*/  FFMA.FTZ R2, R189, c[0x0][0x2d0], -R6.reuse ;  /* 0x0000b400bd027a23 */ /* 0x100fe20000010806 */
[----:B------:R-:W-:Y:S02]  /*1a240*/  FMNMX.FTZ R0, R24, R0, !PT ;  /* 0x0000000018007209 */ /* 0x000fe40007810000 */
[----:B------:R-:W-:Y:S01]  /*1a250*/  ISETP.GT.AND P1, PT, R182, 0x28, PT ;  /* 0x00000028b600780c */ /* 0x000fe20003f24270 */
[----:B------:R1:W-:Y:S01]  /*1a260*/  MUFU.EX2 R252, R2 ;  /* 0x0000000200fc7308 */ /* 0x0003e20000000800 */
[----:B------:R-:W-:Y:S02]  /*1a270*/  FMNMX.FTZ R0, R25, R0, !PT ;  /* 0x0000000019007209 */ /* 0x000fe40007810000 */
[----:B------:R-:W-:Y:S02]  /*1a280*/  FSEL R251, R46, -INF , P1 ;  /* 0xff8000002efb7808 */ /* 0x000fe40000800000 */
[----:B---3--:R-:W-:Y:S02]  /*1a290*/  FMNMX.FTZ R185, R185, R4, !PT ;  /* 0x00000004b9b97209 */ /* 0x008fe40007810000 */
[----:B------:R-:W-:Y:S02]  /*1a2a0*/  FMNMX.FTZ R0, R28, R0, !PT ;  /* 0x000000001c007209 */ /* 0x000fe40007810000 */
[----:B------:R-:W-:Y:S01]  /*1a2b0*/  FMNMX.FTZ R3, R30, R3, !PT ;  /* 0x000000031e037209 */ /* 0x000fe20007810000 */
[----:B------:R-:W3:Y:S01]  /*1a2c0*/  SHFL.BFLY PT, R4, R185, 0x1, 0x1f ;  /* 0x0c201f00b9047f89 */ /* 0x000ee200000e0000 */
[----:B------:R-:W-:Y:S02]  /*1a2d0*/  FMNMX.FTZ R0, R29, R0, !PT ;  /* 0x000000001d007209 */ /* 0x000fe40007810000 */
[----:B------:R-:W-:Y:S02]  /*1a2e0*/  FSEL R56, R56, -INF , P0 ;  /* 0xff80000038387808 */ /* 0x000fe40000000000 */
[----:B------:R-:W-:Y:S02]  /*1a2f0*/  FMNMX.FTZ R0, R40, R0, !PT ;  /* 0x0000000028007209 */ /* 0x000fe40007810000 */
[----:B------:R-:W-:Y:S02]  /*1a300*/  FSEL R61, R61, -INF , P2 ;  /* 0xff8000003d3d7808 */ /* 0x000fe40001000000 */
[----:B------:R-:W-:Y:S02]  /*1a310*/  FMNMX.FTZ R0, R41, R0, !PT ;  /* 0x0000000029007209 */ /* 0x000fe40007810000 */
[----:B------:R-:W-:Y:S02]  /*1a320*/  ISETP.GT.AND P2, PT, R182, 0x31, PT ;  /* 0x00000031b600780c */ /* 0x000fe40003f44270 */
[----:B------:R-:W-:Y:S02]  /*1a330*/  FMNMX.FTZ R0, R44, R0, !PT ;  /* 0x000000002c007209 */ /* 0x000fe40007810000 */
[----:B-1----:R-:W-:Y:S01]  /*1a340*/  FMNMX.FTZ R2, R251, R3, !PT ;  /* 0x00000003fb027209 */ /* 0x002fe20007810000 */
[----:B------:R-:W-:Y:S01]  /*1a350*/  FFMA.FTZ R3, R16, c[0x0][0x2d0], -R6 ;  /* 0x0000b40010037a23 */ /* 0x000fe20000010806 */
[----:B------:R-:W-:Y:S02]  /*1a360*/  FMNMX.FTZ R0, R45, R0, !PT ;  /* 0x000000002d007209 */ /* 0x000fe40007810000 */
[----:B------:R-:W-:Y:S01]  /*1a370*/  LOP3.LUT P5, RZ, R248, 0x1, RZ, 0xc0, !PT ;  /* 0x00000001f8ff7812 */ /* 0x000fe200078ac0ff */
[----:B------:R1:W-:Y:S01]  /*1a380*/  MUFU.EX2 R46, R3 ;  /* 0x00000003002e7308 */ /* 0x0003e20000000800 */
[----:B------:R-:W-:Y:S02]  /*1a390*/  FMNMX.FTZ R0, R56, R0, !PT ;  /* 0x0000000038007209 */ /* 0x000fe40007810000 */
[----:B------:R-:W-:Y:S01]  /*1a3a0*/  FSEL R248, R59, -INF , P2 ;  /* 0xff8000003bf87808 */ /* 0x000fe20001000000 */
[----:B------:R-:W-:Y:S01]  /*1a3b0*/  IMAD.MOV.U32 R59, RZ, RZ, R22 ;  /* 0x000000ffff3b7224 */ /* 0x000fe200078e0016 */
[----:B---3--:R-:W-:Y:S02]  /*1a3c0*/  FMNMX.FTZ R185, R185, R4, !PT ;  /* 0x00000004b9b97209 */ /* 0x008fe40007810000 */
[----:B------:R-:W-:Y:S02]  /*1a3d0*/  FSEL R60, R60, -INF , P4 ;  /* 0xff8000003c3c7808 */ /* 0x000fe40002000000 */
[C---:B------:R-:W-:Y:S01]  /*1a3e0*/  FSETP.NEU.FTZ.AND P2, PT, R185.reuse, -INF , PT ;  /* 0xff800000b900780b */ /* 0x040fe20003f5d000 */
[----:B------:R-:W-:Y:S01]  /*1a3f0*/  FMUL.FTZ R8, R185, c[0x0][0x2d0] ;  /* 0x0000b400b9087a20 */ /* 0x000fe20000410000 */
        /* <DEDUP_REMOVED lines=8> */
[----:B------:R-:W-:Y:S01]  /*1a480*/  PLOP3.LUT P4, PT, PT, PT, UP1, 0x80, 0x0 ;  /* 0x000000000000781c */ /* 0x000fe20003f8f018 */
[--C-:B-1----:R-:W-:Y:S01]  /*1a490*/  FFMA.FTZ R3, R190, c[0x0][0x2d0], -R8.reuse ;  /* 0x0000b400be037a23 */ /* 0x102fe20000010808 */
[C---:B------:R-:W-:Y:S01]  /*1a4a0*/  ISETP.GT.AND P0, PT, R182.reuse, 0x29, PT ;  /* 0x00000029b600780c */ /* 0x040fe20003f04270 */
[----:B------:R-:W1:Y:S01]  /*1a4b0*/  SHFL.BFLY PT, R184, R0, 0x2, 0x1f ;  /* 0x0c401f0000b87f89 */ /* 0x000e6200000e0000 */
[----:B------:R-:W-:Y:S01]  /*1a4c0*/  MUFU.EX2 R190, R4 ;  /* 0x0000000400be7308 */ /* 0x000fe20000000800 */
[----:B------:R-:W-:Y:S01]  /*1a4d0*/  ISETP.GT.AND P1, PT, R182, 0x38, PT ;  /* 0x00000038b600780c */ /* 0x000fe20003f24270 */
[--C-:B------:R-:W-:Y:S01]  /*1a4e0*/  FFMA.FTZ R219, R219, c[0x0][0x2d0], -R8.reuse ;  /* 0x0000b400dbdb7a23 */ /* 0x100fe20000010808 */
[----:B------:R-:W-:Y:S01]  /*1a4f0*/  FSEL R249, R47, -INF , P0 ;  /* 0xff8000002ff97808 */ /* 0x000fe20000000000 */
[--C-:B------:R-:W-:Y:S01]  /*1a500*/  FFMA.FTZ R239, R66, c[0x0][0x2d0], -R8.reuse ;  /* 0x0000b40042ef7a23 */ /* 0x100fe20000010808 */
[----:B------:R-:W-:Y:S01]  /*1a510*/  ISETP.GT.AND P0, PT, R182, 0x39, PT ;  /* 0x00000039b600780c */ /* 0x000fe20003f04270 */
[--C-:B------:R-:W-:Y:S01]  /*1a520*/  FFMA.FTZ R233, R67, c[0x0][0x2d0], -R8.reuse ;  /* 0x0000b40043e97a23 */ /* 0x100fe20000010808 */
[----:B------:R-:W-:Y:S01]  /*1a530*/  FMNMX.FTZ R2, R249, R2, !PT ;  /* 0x00000002f9027209 */ /* 0x000fe20007810000 */
[--C-:B------:R-:W-:Y:S01]  /*1a540*/  FFMA.FTZ R221, R221, c[0x0][0x2d0], -R8.reuse ;  /* 0x0000b400dddd7a23 */ /* 0x100fe20000010808 */
[----:B------:R-:W-:Y:S01]  /*1a550*/  FSEL R222, R62, -INF , P1 ;  /* 0xff8000003ede7808 */ /* 0x000fe20000800000 */
[----:B------:R4:W-:Y:S01]  /*1a560*/  MUFU.EX2 R215, R3 ;  /* 0x0000000300d77308 */ /* 0x0009e20000000800 */
[----:B------:R-:W-:Y:S01]  /*1a570*/  FMNMX.FTZ R2, R223, R2, !PT ;  /* 0x00000002df027209 */ /* 0x000fe20007810000 */
[----:B------:R-:W-:Y:S01]  /*1a580*/  FFMA.FTZ R62, R55, c[0x0][0x2d0], -R8 ;  /* 0x0000b400373e7a23 */ /* 0x000fe20000010808 */
[----:B------:R-:W-:Y:S02]  /*1a590*/  FSEL R183, R63, -INF , P0 ;  /* 0xff8000003fb77808 */ /* 0x000fe40000000000 */
[----:B-1----:R-:W-:Y:S02]  /*1a5a0*/  FMNMX.FTZ R184, R0, R184, !PT ;  /* 0x000000b800b87209 */ /* 0x002fe40007810000 */
[----:B------:R-:W-:Y:S01]  /*1a5b0*/  FMNMX.FTZ R0, R248, R2, !PT ;  /* 0x00000002f8007209 */ /* 0x000fe20007810000 */
[----:B------:R-:W-:Y:S02]  /*1a5c0*/  FFMA.FTZ R2, R17, c[0x0][0x2d0], -R6 ;  /* 0x0000b40011027a23 */ /* 0x000fe40000010806 */
[----:B------:R-:W1:Y:S01]  /*1a5d0*/  SHFL.BFLY PT, R5, R184, 0x1, 0x1f ;  /* 0x0c201f00b8057f89 */ /* 0x000e6200000e0000 */
[----:B------:R-:W-:Y:S01]  /*1a5e0*/  FMNMX.FTZ R0, R222, R0, !PT ;  /* 0x00000000de007209 */ /* 0x000fe20007810000 */
[----:B------:R3:W-:Y:S03]  /*1a5f0*/  MUFU.EX2 R63, R2 ;  /* 0x00000002003f7308 */ /* 0x0007e60000000800 */
[----:B------:R-:W-:Y:S02]  /*1a600*/  FMNMX.FTZ R0, R183, R0, !PT ;  /* 0x00000000b7007209 */ /* 0x000fe40007810000 */
[----:B----4-:R-:W-:Y:S04]  /*1a610*/  @P4 IADD3 R3, P1, R12, UR18, RZ ;  /* 0x000000120c034c10 */ /* 0x010fe8000ff3e0ff */
[----:B------:R-:W-:Y:S02]  /*1a620*/  @P4 LEA R12, P0, R3, c[0x0][0x1c8], 0x1 ;  /* 0x00007200030c4a11 */ /* 0x000fe400078008ff */
[----:B--2---:R-:W-:Y:S04]  /*1a630*/  @P4 IADD3.X R4, R15, UR15, RZ, P1, !PT ;  /* 0x0000000f0f044c10 */ /* 0x004fe80008ffe4ff */
[----:B------:R-:W-:Y:S01]  /*1a640*/  @P4 LEA.HI.X R13, R3, c[0x0][0x1cc], R4, 0x1, P0 ;  /* 0x00007300030d4a11 */ /* 0x000fe200000f0c04 */
[----:B------:R-:W-:Y:S01]  /*1a650*/  FFMA.FTZ R4, R18, c[0x0][0x2d0], -R8 ;  /* 0x0000b40012047a23 */ /* 0x000fe20000010808 */
[----:B------:R-:W-:Y:S01]  /*1a660*/  @P4 IADD3 R3, P0, R10, UR18, RZ ;  /* 0x000000120a034c10 */ /* 0x000fe2000ff1e0ff */
[----:B------:R-:W-:Y:S01]  /*1a670*/  @UP1 UIADD3 UR18, UP0, UR10, 0x80, URZ ;  /* 0x000000800a121890 */ /* 0x000fe2000ff1e03f */
[--C-:B------:R-:W-:Y:S01]  /*1a680*/  FFMA.FTZ R18, R37, c[0x0][0x2d0], -R6.reuse ;  /* 0x0000b40025127a23 */ /* 0x100fe20000010806 */
[----:B------:R2:W-:Y:S01]  /*1a690*/  MUFU.EX2 R43, R4 ;  /* 0x00000004002b7308 */ /* 0x0005e20000000800 */
[----:B------:R4:W-:Y:S01]  /*1a6a0*/  @P4 LDGSTS.E.BYPASS.LTC128B.128 [R244+0x4100], [R12.64], !P6 ;  /* 0x041000000cf44fae */ /* 0x0009e2000f101d5c */
[----:B-1----:R-:W-:Y:S01]  /*1a6b0*/  FMNMX.FTZ R184, R184, R5, !PT ;  /* 0x00000005b8b87209 */ /* 0x002fe20007810000 */
[----:B------:R-:W-:Y:S03]  /*1a6c0*/  FFMA.FTZ R37, R48, c[0x0][0x2d0], -R6 ;  /* 0x0000b40030257a23 */ /* 0x000fe60000010806 */
[C---:B------:R-:W-:Y:S03]  /*1a6d0*/  FSETP.NEU.FTZ.AND P1, PT, R184.reuse, -INF , PT ;  /* 0xff800000b800780b */ /* 0x040fe60003f3d000 */
[----:B---3--:R-:W1:Y:S01]  /*1a6e0*/  SHFL.BFLY PT, R2, R0, 0x2, 0x1f ;  /* 0x0c401f0000027f89 */ /* 0x008e6200000e0000 */
[----:B--2---:R-:W-:Y:S01]  /*1a6f0*/  @P4 IADD3.X R4, R7, UR15, RZ, P0, !PT ;  /* 0x0000000f07044c10 */ /* 0x004fe200087fe4ff */
[----:B------:R-:W-:Y:S01]  /*1a700*/  FMUL.FTZ R7, R184, c[0x0][0x2d0] ;  /* 0x0000b400b8077a20 */ /* 0x000fe20000410000 */
[----:B------:R-:W-:Y:S01]  /*1a710*/  @P4 LEA R14, P0, R3, c[0x0][0x1c8], 0x1 ;  /* 0x00007200030e4a11 */ /* 0x000fe200078008ff */
[----:B------:R-:W-:Y:S03]  /*1a720*/  @UP1 UIADD3.X UR15, URZ, UR17, URZ, UP0, !UPT ;  /* 0x000000113f0f1290 */ /* 0x000fe600087fe43f */
[----:B------:R-:W-:Y:S02]  /*1a730*/  FSEL R7, R7, RZ, P1 ;  /* 0x000000ff07077208 */ /* 0x000fe40000800000 */
[----:B------:R-:W-:Y:S02]  /*1a740*/  @P4 LEA.HI.X R15, R3, c[0x0][0x1cc], R4, 0x1, P0 ;  /* 0x00007300030f4a11 */ /* 0x000fe400000f0c04 */
[----:B-1----:R-:W-:Y:S01]  /*1a750*/  FMNMX.FTZ R0, R0, R2, !PT ;  /* 0x0000000200007209 */ /* 0x002fe20007810000 */
[--C-:B------:R-:W-:Y:S01]  /*1a760*/  FFMA.FTZ R3, R216, c[0x0][0x2d0], -R7.reuse ;  /* 0x0000b400d8037a23 */ /* 0x100fe20000010807 */
[----:B------:R-:W-:Y:S01]  /*1a770*/  @P4 IADD3 R4, P0, R12, UR19, RZ ;  /* 0x000000130c044c10 */ /* 0x000fe2000ff1e0ff */
[--C-:B------:R-:W-:Y:S01]  /*1a780*/  FFMA.FTZ R2, R19, c[0x0][0x2d0], -R8.reuse ;  /* 0x0000b40013027a23 */ /* 0x100fe20000010808 */
[----:B------:R1:W-:Y:S01]  /*1a790*/  @P4 LDGSTS.E.BYPASS.LTC128B.128 [R244+0x6100], [R14.64], !P5 ;  /* 0x061000000ef44fae */ /* 0x0003e2000e901d5c */
[----:B------:R2:W-:Y:S01]  /*1a7a0*/  MUFU.EX2 R214, R3 ;  /* 0x0000000300d67308 */ /* 0x0005e20000000800 */
[----:B------:R-:W-:Y:S01]  /*1a7b0*/  @P4 IADD3.X R5, R13, UR20, RZ, P0, !PT ;  /* 0x000000140d054c10 */ /* 0x000fe200087fe4ff */
[----:B------:R-:W-:Y:S01]  /*1a7c0*/  FFMA.FTZ R216, R35, c[0x0][0x2d0], -R8 ;  /* 0x0000b40023d87a23 */ /* 0x000fe20000010808 */
[----:B------:R-:W-:Y:S01]  /*1a7d0*/  @P4 IADD3 R10, P0, R4, UR19, RZ ;  /* 0x00000013040a4c10 */ /* 0x000fe2000ff1e0ff */
[--C-:B------:R-:W-:Y:S02]  /*1a7e0*/  FFMA.FTZ R240, R56, c[0x0][0x2d0], -R7.reuse ;  /* 0x0000b40038f07a23 */ /* 0x100fe40000010807 */
[--C-:B------:R-:W-:Y:S01]  /*1a7f0*/  FFMA.FTZ R224, R57, c[0x0][0x2d0], -R7.reuse ;  /* 0x0000b40039e07a23 */ /* 0x100fe20000010807 */
[C---:B------:R-:W-:Y:S01]  /*1a800*/  @P4 IADD3.X R11, R5.reuse, UR20, RZ, P0, !PT ;  /* 0x00000014050b4c10 */ /* 0x040fe200087fe4ff */
[----:B------:R3:W-:Y:S01]  /*1a810*/  @P4 LDGSTS.E.BYPASS.LTC128B.128 [R244+0x4900], [R4.64], !P6 ;  /* 0x0490000004f44fae */ /* 0x0007e2000f101d5c */
[----:B------:R-:W-:Y:S01]  /*1a820*/  @P4 IADD3 R16, P0, R4, UR18, RZ ;  /* 0x0000001204104c10 */ /* 0x000fe2000ff1e0ff */
[----:B------:R-:W1:Y:S01]  /*1a830*/  MUFU.EX2 R242, R2 ;  /* 0x0000000200f27308 */ /* 0x000e620000000800 */
[--C-:B------:R-:W-:Y:S02]  /*1a840*/  FFMA.FTZ R231, R60, c[0x0][0x2d0], -R7.reuse ;  /* 0x0000b4003ce77a23 */ /* 0x100fe40000010807 */
[----:B------:R-:W-:Y:S01]  /*1a850*/  @P4 IADD3.X R17, R5, UR15, RZ, P0, !PT ;  /* 0x0000000f05114c10 */ /* 0x000fe200087fe4ff */
[--C-:B------:R-:W-:Y:S01]  /*1a860*/  FFMA.FTZ R241, R61, c[0x0][0x2d0], -R7.reuse ;  /* 0x0000b4003df17a23 */ /* 0x100fe20000010807 */
[----:B----4-:R-:W-:Y:S01]  /*1a870*/  @P4 IADD3 R12, P0, R10, UR19, RZ ;  /* 0x000000130a0c4c10 */ /* 0x010fe2000ff1e0ff */
[----:B------:R3:W-:Y:S01]  /*1a880*/  @P4 LDGSTS.E.BYPASS.LTC128B.128 [R244+0x6900], [R4.64+0x80], !P5 ;  /* 0x0690008004f44fae */ /* 0x0007e2000e901d5c */
[--C-:B------:R-:W-:Y:S02]  /*1a890*/  FFMA.FTZ R44, R44, c[0x0][0x2d0], -R7.reuse ;  /* 0x0000b4002c2c7a23 */ /* 0x100fe40000010807 */
[----:B------:R-:W-:Y:S01]  /*1a8a0*/  @P4 IADD3.X R13, R11, UR20, RZ, P0, !PT ;  /* 0x000000140b0d4c10 */ /* 0x000fe200087fe4ff */
[--C-:B------:R-:W-:Y:S02]  /*1a8b0*/  FFMA.FTZ R40, R40, c[0x0][0x2d0], -R7.reuse ;  /* 0x0000b40028287a23 */ /* 0x100fe40000010807 */
[--C-:B------:R-:W-:Y:S02]  /*1a8c0*/  FFMA.FTZ R41, R41, c[0x0][0x2d0], -R7.reuse ;  /* 0x0000b40029297a23 */ /* 0x100fe40000010807 */
[----:B--2---:R-:W-:Y:S01]  /*1a8d0*/  FFMA.FTZ R3, R9, c[0x0][0x2d0], -R7 ;  /* 0x0000b40009037a23 */ /* 0x004fe20000010807 */
[----:B------:R2:W-:Y:S01]  /*1a8e0*/  @P4 LDGSTS.E.BYPASS.LTC128B.128 [R244+0x5100], [R10.64], !P6 ;  /* 0x051000000af44fae */ /* 0x0005e2000f101d5c */
[----:B------:R-:W-:Y:S02]  /*1a8f0*/  FFMA.FTZ R9, R53, c[0x0][0x2d0], -R6 ;  /* 0x0000b40035097a23 */ /* 0x000fe40000010806 */
[----:B------:R4:W2:Y:S01]  /*1a900*/  MUFU.EX2 R189, R3 ;  /* 0x0000000300bd7308 */ /* 0x0008a20000000800 */
[--C-:B------:R-:W-:Y:S01]  /*1a910*/  FFMA.FTZ R19, R51, c[0x0][0x2d0], -R8.reuse ;  /* 0x0000b40033137a23 */ /* 0x100fe20000010808 */
[----:B------:R-:W-:Y:S01]  /*1a920*/  MOV R51, R27 ;  /* 0x0000001b00337202 */ /* 0x000fe20000000f00 */
[----:B------:R-:W-:Y:S02]  /*1a930*/  IMAD.MOV.U32 R65, RZ, RZ, R9 ;  /* 0x000000ffff417224 */ /* 0x000fe400078e0009 */
[----:B------:R2:W-:Y:S01]  /*1a940*/  @P4 LDGSTS.E.BYPASS.LTC128B.128 [R244+0x7100], [R16.64], !P5 ;  /* 0x0710000010f44fae */ /* 0x0005e2000e901d5c */
[----:B-1----:R-:W-:Y:S01]  /*1a950*/  F2FP.PACK_AB R191, R242, R43 ;  /* 0x0000002bf2bf723e */ /* 0x002fe200000000ff */
[----:B------:R-:W-:Y:S06]  /*1a960*/  IMAD.MOV.U32 R67, RZ, RZ, R19 ;  /* 0x000000ffff437224 */ /* 0x000fec00078e0013 */
[----:B------:R-:W1:Y:S01]  /*1a970*/  SHFL.BFLY PT, R2, R0, 0x1, 0x1f ;  /* 0x0c201f0000027f89 */ /* 0x000e6200000e0000 */
[----:B---3--:R-:W-:Y:S07]  /*1a980*/  FSEL R4, R186, RZ, P3 ;  /* 0x000000ffba047208 */ /* 0x008fee0001800000 */
[----:B------:R3:W-:Y:S01]  /*1a990*/  @P4 LDGSTS.E.BYPASS.LTC128B.128 [R244+0x5900], [R12.64], !P6 ;  /* 0x059000000cf44fae */ /* 0x0007e2000f101d5c */
[--C-:B----4-:R-:W-:Y:S02]  /*1a9a0*/  FFMA.FTZ R3, R217, c[0x0][0x2d0], -R7.reuse ;  /* 0x0000b400d9037a23 */ /* 0x110fe40000010807 */
[----:B------:R-:W-:Y:S02]  /*1a9b0*/  FFMA.FTZ R217, R34, c[0x0][0x2d0], -R8 ;  /* 0x0000b40022d97a23 */ /* 0x000fe40000010808 */
[----:B------:R4:W3:Y:S01]  /*1a9c0*/  MUFU.EX2 R26, R3 ;  /* 0x00000003001a7308 */ /* 0x0008e20000000800 */
[----:B------:R-:W-:Y:S01]  /*1a9d0*/  FFMA.FTZ R34, R45, c[0x0][0x2d0], -R7 ;  /* 0x0000b4002d227a23 */ /* 0x000fe20000010807 */
[----:B------:R-:W-:Y:S01]  /*1a9e0*/  MOV R45, R190 ;  /* 0x000000be002d7202 */ /* 0x000fe20000000f00 */
[----:B--2---:R-:W-:Y:S01]  /*1a9f0*/  IMAD.MOV.U32 R56, RZ, RZ, R189 ;  /* 0x000000ffff387224 */ /* 0x004fe200078e00bd */
[----:B------:R-:W-:Y:S02]  /*1aa00*/  F2FP.PACK_AB R190, R63, R46 ;  /* 0x0000002e3fbe723e */ /* 0x000fe400000000ff */
[----:B------:R-:W-:Y:S02]  /*1aa10*/  F2FP.PACK_AB R189, R45, R215 ;  /* 0x000000d72dbd723e */ /* 0x000fe400000000ff */
[----:B------:R-:W-:Y:S02]  /*1aa20*/  F2FP.PACK_AB R208, R56, R214 ;  /* 0x000000d638d0723e */ /* 0x000fe400000000ff */
[----:B-1----:R-:W-:Y:S01]  /*1aa30*/  FMNMX.FTZ R182, R0, R2, !PT ;  /* 0x0000000200b67209 */ /* 0x002fe20007810000 */
[--C-:B------:R-:W-:Y:S01]  /*1aa40*/  FFMA.FTZ R0, R218, c[0x0][0x2d0], -R7.reuse ;  /* 0x0000b400da007a23 */ /* 0x100fe20000010807 */
[----:B------:R-:W-:Y:S01]  /*1aa50*/  @P4 IADD3 R2, P0, R10, UR18, RZ ;  /* 0x000000120a024c10 */ /* 0x000fe2000ff1e0ff */
[--C-:B------:R-:W-:Y:S02]  /*1aa60*/  FFMA.FTZ R218, R28, c[0x0][0x2d0], -R7.reuse ;  /* 0x0000b4001cda7a23 */ /* 0x100fe40000010807 */
[----:B------:R-:W1:Y:S01]  /*1aa70*/  MUFU.EX2 R243, R0 ;  /* 0x0000000000f37308 */ /* 0x000e620000000800 */
[C---:B------:R-:W-:Y:S02]  /*1aa80*/  FMUL.FTZ R212, R182.reuse, c[0x0][0x2d0] ;  /* 0x0000b400b6d47a20 */ /* 0x040fe40000410000 */
[----:B------:R-:W-:Y:S05]  /*1aa90*/  FFMA.FTZ R10, R49, c[0x0][0x2d0], -R6 ;  /* 0x0000b400310a7a23 */ /* 0x000fea0000010806 */
[----:B------:R-:W-:Y:S02]  /*1aaa0*/  MOV R64, R10 ;  /* 0x0000000a00407202 */ /* 0x000fe40000000f00 */
[----:B----4-:R-:W-:Y:S02]  /*1aab0*/  @P4 IADD3.X R3, R11, UR15, RZ, P0, !PT ;  /* 0x0000000f0b034c10 */ /* 0x010fe400087fe4ff */
[----:B------:R-:W-:Y:S02]  /*1aac0*/  FSETP.NEU.FTZ.AND P0, PT, R182, -INF , PT ;  /* 0xff800000b600780b */ /* 0x000fe40003f1d000 */
[----:B---3--:R-:W-:Y:S01]  /*1aad0*/  MOV R49, R26 ;  /* 0x0000001a00317202 */ /* 0x008fe20000000f00 */
[----:B------:R2:W-:Y:S01]  /*1aae0*/  @P4 LDGSTS.E.BYPASS.LTC128B.128 [R244+0x7900], [R2.64], !P5 ;  /* 0x0790000002f44fae */ /* 0x0005e2000e901d5c */
[----:B------:R-:W-:Y:S01]  /*1aaf0*/  FSEL R212, R212, RZ, P0 ;  /* 0x000000ffd4d47208 */ /* 0x000fe20000000000 */
[----:B------:R-:W-:Y:S02]  /*1ab00*/  FFMA.FTZ R26, R50, c[0x0][0x2d0], -R8 ;  /* 0x0000b400321a7a23 */ /* 0x000fe40000010808 */
[----:B------:R-:W-:Y:S02]  /*1ab10*/  IMAD.MOV.U32 R50, RZ, RZ, R36 ;  /* 0x000000ffff327224 */ /* 0x000fe400078e0024 */
[--C-:B------:R-:W-:Y:S02]  /*1ab20*/  FFMA.FTZ R5, R245, c[0x0][0x2d0], -R212.reuse ;  /* 0x0000b400f5057a23 */ /* 0x100fe400000108d4 */
[----:B------:R-:W-:Y:S01]  /*1ab30*/  FFMA.FTZ R245, R29, c[0x0][0x2d0], -R7 ;  /* 0x0000b4001df57a23 */ /* 0x000fe20000010807 */
[----:B-1----:R-:W-:Y:S01]  /*1ab40*/  F2FP.PACK_AB R210, R243, R49 ;  /* 0x00000031f3d2723e */ /* 0x002fe200000000ff */
[----:B------:R-:W-:Y:S01]  /*1ab50*/  FFMA.FTZ R0, R247, c[0x0][0x2d0], -R212 ;  /* 0x0000b400f7007a23 */ /* 0x000fe200000108d4 */
[----:B------:R1:W-:Y:S01]  /*1ab60*/  MUFU.EX2 R235, R5 ;  /* 0x0000000500eb7308 */ /* 0x0003e20000000800 */
[----:B------:R-:W-:Y:S01]  /*1ab70*/  FFMA.FTZ R247, R20, c[0x0][0x2d0], -R6 ;  /* 0x0000b40014f77a23 */ /* 0x000fe20000010806 */
[----:B------:R-:W0:Y:S01]  /*1ab80*/  LDGDEPBAR ;  /* 0x00000000000079af */ /* 0x000e220000000000 */
[----:B------:R-:W-:Y:S02]  /*1ab90*/  IMAD.MOV.U32 R66, RZ, RZ, R26 ;  /* 0x000000ffff427224 */ /* 0x000fe400078e001a */
[----:B------:R-:W-:Y:S05]  /*1aba0*/  FFMA.FTZ R222, R222, c[0x0][0x2d0], -R212 ;  /* 0x0000b400dede7a23 */ /* 0x000fea00000108d4 */
[----:B------:R3:W-:Y:S01]  /*1abb0*/  MUFU.EX2 R213, R0 ;  /* 0x0000000000d57308 */ /* 0x0007e20000000800 */
[----:B--2---:R-:W-:Y:S02]  /*1abc0*/  FSEL R3, R185, RZ, P2 ;  /* 0x000000ffb9037208 */ /* 0x004fe40001000000 */
[----:B------:R-:W-:Y:S01]  /*1abd0*/  FSEL R2, R184, RZ, P1 ;  /* 0x000000ffb8027208 */ /* 0x000fe20000800000 */
[----:B-1----:R-:W-:Y:S02]  /*1abe0*/  FADD.FTZ R5, -R4, R180 ;  /* 0x000000b404057221 */ /* 0x002fe40000010100 */
[----:B------:R-:W-:Y:S02]  /*1abf0*/  FADD.FTZ R4, -R3, R181 ;  /* 0x000000b503047221 */ /* 0x000fe40000010100 */
[----:B------:R-:W-:Y:S02]  /*1ac00*/  FADD.FTZ R3, -R2, R187 ;  /* 0x000000bb02037221 */ /* 0x000fe40000010100 */
[----:B------:R-:W-:Y:S02]  /*1ac10*/  FFMA.FTZ R187, R24, c[0x0][0x2d0], -R7 ;  /* 0x0000b40018bb7a23 */ /* 0x000fe40000010807 */
[----:B---3--:R-:W-:Y:S02]  /*1ac20*/  FFMA.FTZ R0, R246, c[0x0][0x2d0], -R212 ;  /* 0x0000b400f6007a23 */ /* 0x008fe400000108d4 */
[----:B------:R-:W-:Y:S02]  /*1ac30*/  FFMA.FTZ R246, R33, c[0x0][0x2d0], -R6 ;  /* 0x0000b40021f67a23 */ /* 0x000fe40000010806 */
[----:B------:R1:W2:Y:S01]  /*1ac40*/  MUFU.EX2 R23, R0 ;  /* 0x0000000000177308 */ /* 0x0002a20000000800 */
[----:B------:R-:W-:Y:S02]  /*1ac50*/  FFMA.FTZ R33, R54, c[0x0][0x2d0], -R8 ;  /* 0x0000b40036217a23 */ /* 0x000fe40000010808 */
[----:B-1----:R-:W-:Y:S02]  /*1ac60*/  FFMA.FTZ R0, R220, c[0x0][0x2d0], -R212 ;  /* 0x0000b400dc007a23 */ /* 0x002fe400000108d4 */
[----:B------:R-:W-:Y:S05]  /*1ac70*/  FFMA.FTZ R220, R21, c[0x0][0x2d0], -R6 ;  /* 0x0000b40015dc7a23 */ /* 0x000fea0000010806 */
[----:B------:R1:W3:Y:S01]  /*1ac80*/  MUFU.EX2 R47, R0 ;  /* 0x00000000002f7308 */ /* 0x0002e20000000800 */
[----:B--2---:R-:W-:Y:S02]  /*1ac90*/  IMAD.MOV.U32 R53, RZ, RZ, R23 ;  /* 0x000000ffff357224 */ /* 0x004fe400078e0017 */
[----:B------:R-:W2:Y:S01]  /*1aca0*/  LDSM.16.MT88.4 R20, [R225+0x100] ;  /* 0x00010000e114783b */ /* 0x000ea20000004200 */
[----:B-1----:R-:W-:Y:S01]  /*1acb0*/  FSEL R0, R182, RZ, P0 ;  /* 0x000000ffb6007208 */ /* 0x002fe20000000000 */
[----:B---3--:R-:W-:Y:S02]  /*1acc0*/  IMAD.MOV.U32 R48, RZ, RZ, R47 ;  /* 0x000000ffff307224 */ /* 0x008fe400078e002f */
[----:B------:R-:W-:Y:S02]  /*1acd0*/  FFMA.FTZ R47, R39, c[0x0][0x2d0], -R8 ;  /* 0x0000b400272f7a23 */ /* 0x000fe40000010808 */
[----:B------:R-:W-:Y:S01]  /*1ace0*/  FADD.FTZ R2, -R0, R188 ;  /* 0x000000bc00027221 */ /* 0x000fe20000010100 */
[----:B------:R-:W-:Y:S01]  /*1acf0*/  F2FP.PACK_AB R188, R252, R250 ;  /* 0x000000fafcbc723e */ /* 0x000fe200000000ff */
[----:B------:R-:W-:Y:S01]  /*1ad00*/  FMUL.FTZ R0, R5, c[0x0][0x2d0] ;  /* 0x0000b40005007a20 */ /* 0x000fe20000410000 */
[----:B------:R-:W-:Y:S01]  /*1ad10*/  F2FP.PACK_AB R211, R235, R48 ;  /* 0x00000030ebd3723e */ /* 0x000fe200000000ff */
[----:B------:R-:W-:Y:S02]  /*1ad20*/  FFMA.FTZ R5, R52, c[0x0][0x2d0], -R6 ;  /* 0x0000b40034057a23 */ /* 0x000fe40000010806 */
[----:B------:R1:W3:Y:S01]  /*1ad30*/  MUFU.EX2 R181, R0 ;  /* 0x0000000000b57308 */ /* 0x0002e20000000800 */
[----:B------:R-:W-:Y:S01]  /*1ad40*/  IMAD.MOV.U32 R52, RZ, RZ, R209 ;  /* 0x000000ffff347224 */ /* 0x000fe200078e00d1 */
[----:B------:R-:W-:Y:S02]  /*1ad50*/  F2FP.PACK_AB R209, R53, R213 ;  /* 0x000000d535d1723e */ /* 0x000fe400000000ff */
[----:B------:R-:W-:Y:S01]  /*1ad60*/  MOV R35, R5 ;  /* 0x0000000500237202 */ /* 0x000fe20000000f00 */
[----:B-1----:R-:W-:Y:S02]  /*1ad70*/  FMUL.FTZ R0, R4, c[0x0][0x2d0] ;  /* 0x0000b40004007a20 */ /* 0x002fe40000410000 */
[C---:B---3--:R-:W-:Y:S03]  /*1ad80*/  FMUL.FTZ R4, R181.reuse, R192 ;  /* 0x000000c0b5047220 */ /* 0x048fe60000410000 */
[----:B------:R1:W3:Y:S01]  /*1ad90*/  MUFU.EX2 R180, R0 ;  /* 0x0000000000b47308 */ /* 0x0002e20000000800 */
[C---:B------:R-:W-:Y:S01]  /*1ada0*/  FMUL.FTZ R5, R181.reuse, R193 ;  /* 0x000000c1b5057220 */ /* 0x040fe20000410000 */
[----:B------:R-:W-:Y:S01]  /*1adb0*/  MOV R193, R50 ;  /* 0x0000003200c17202 */ /* 0x000fe20000000f00 */
[C---:B------:R-:W-:Y:S01]  /*1adc0*/  FMUL.FTZ R17, R181.reuse, R205 ;  /* 0x000000cdb5117220 */ /* 0x040fe20000410000 */
[----:B------:R-:W-:Y:S01]  /*1add0*/  MOV R205, R65 ;  /* 0x0000004100cd7202 */ /* 0x000fe20000000f00 */
[----:B------:R-:W-:Y:S02]  /*1ade0*/  IMAD.MOV.U32 R65, RZ, RZ, R37 ;  /* 0x000000ffff417224 */ /* 0x000fe400078e0025 */
[----:B------:R-:W4:Y:S01]  /*1adf0*/  LDSM.16.MT88.4 R36, [R226+0x100] ;  /* 0x00010000e224783b */ /* 0x000f220000004200 */
[C---:B------:R-:W-:Y:S02]  /*1ae00*/  FMUL.FTZ R16, R181.reuse, R204 ;  /* 0x000000ccb5107220 */ /* 0x040fe40000410000 */
[----:B------:R-:W-:Y:S01]  /*1ae10*/  IMAD.MOV.U32 R204, RZ, RZ, R33 ;  /* 0x000000ffffcc7224 */ /* 0x000fe200078e0021 */
[----:B------:R-:W-:Y:S01]  /*1ae20*/  MUFU.EX2 R193, R193 ;  /* 0x000000c100c17308 */ /* 0x000fe20000000800 */
[C---:B------:R-:W-:Y:S01]  /*1ae30*/  FMUL.FTZ R33, R181.reuse, R145 ;  /* 0x00000091b5217220 */ /* 0x040fe20000410000 */
[----:B------:R-:W-:Y:S01]  /*1ae40*/  MOV R145, R67 ;  /* 0x0000004300917202 */ /* 0x000fe20000000f00 */
[----:B------:R-:W-:Y:S02]  /*1ae50*/  IMAD.MOV.U32 R192, RZ, RZ, R66 ;  /* 0x000000ffffc07224 */ /* 0x000fe400078e0042 */
[C---:B------:R-:W-:Y:S02]  /*1ae60*/  FMUL.FTZ R68, R181.reuse, R68 ;  /* 0x00000044b5447220 */ /* 0x040fe40000410000 */
[C---:B------:R-:W-:Y:S02]  /*1ae70*/  FMUL.FTZ R69, R181.reuse, R69 ;  /* 0x00000045b5457220 */ /* 0x040fe40000410000 */
[C---:B------:R-:W-:Y:S02]  /*1ae80*/  FMUL.FTZ R80, R181.reuse, R80 ;  /* 0x00000050b5507220 */ /* 0x040fe40000410000 */
[----:B------:R-:W-:Y:S02]  /*1ae90*/  FMUL.FTZ R81, R181, R81 ;  /* 0x00000051b5517220 */ /* 0x000fe40000410000 */
[----:B-1----:R-:W-:Y:S02]  /*1aea0*/  FMUL.FTZ R0, R3, c[0x0][0x2d0] ;  /* 0x0000b40003007a20 */ /* 0x002fe40000410000 */
[C---:B---3--:R-:W-:Y:S01]  /*1aeb0*/  FMUL.FTZ R6, R180.reuse, R194 ;  /* 0x000000c2b4067220 */ /* 0x048fe20000410000 */
[----:B------:R-:W-:Y:S01]  /*1aec0*/  MOV R194, R52 ;  /* 0x0000003400c27202 */ /* 0x000fe20000000f00 */
[----:B------:R1:W3:Y:S01]  /*1aed0*/  MUFU.EX2 R3, R0 ;  /* 0x0000000000037308 */ /* 0x0002e20000000800 */
[C---:B------:R-:W-:Y:S02]  /*1aee0*/  FMUL.FTZ R19, R180.reuse, R207 ;  /* 0x000000cfb4137220 */ /* 0x040fe40000410000 */
[C---:B------:R-:W-:Y:S02]  /*1aef0*/  FMUL.FTZ R50, R180.reuse, R162 ;  /* 0x000000a2b4327220 */ /* 0x040fe40000410000 */
[----:B------:R-:W-:Y:S02]  /*1af00*/  IMAD.MOV.U32 R207, RZ, RZ, R64 ;  /* 0x000000ffffcf7224 */ /* 0x000fe400078e0040 */
        /* <DEDUP_REMOVED lines=11> */
[----:B-1----:R-:W-:Y:S02]  /*1afc0*/  FMUL.FTZ R0, R2, c[0x0][0x2d0] ;  /* 0x0000b40002007a20 */ /* 0x002fe40000410000 */
[----:B------:R-:W-:Y:S02]  /*1afd0*/  FFMA.FTZ R2, R25, c[0x0][0x2d0], -R7 ;  /* 0x0000b40019027a23 */ /* 0x000fe40000010807 */
[C---:B------:R-:W-:Y:S01]  /*1afe0*/  FMUL.FTZ R7, R180.reuse, R195 ;  /* 0x000000c3b4077220 */ /* 0x040fe20000410000 */
[----:B------:R-:W-:Y:S01]  /*1aff0*/  MUFU.EX2 R176, R245 ;  /* 0x000000f500b07308 */ /* 0x000fe20000000800 */
[C---:B---3--:R-:W-:Y:S02]  /*1b000*/  FMUL.FTZ R8, R3.reuse, R196 ;  /* 0x000000c403087220 */ /* 0x048fe40000410000 */
[C---:B------:R-:W-:Y:S02]  /*1b010*/  FMUL.FTZ R9, R3.reuse, R197 ;  /* 0x000000c503097220 */ /* 0x040fe40000410000 */
[C---:B------:R-:W-:Y:S01]  /*1b020*/  FMUL.FTZ R12, R3.reuse, R200 ;  /* 0x000000c8030c7220 */ /* 0x040fe20000410000 */
[-C--:B--2---:R-:W-:Y:S04]  /*1b030*/  HMMA.16816.F32 R4, R188, R20.reuse, R4 ;  /* 0x00000014bc04723c */ /* 0x084fe80000001804 */
[----:B------:R-:W1:Y:S01]  /*1b040*/  MUFU.EX2 R0, R0 ;  /* 0x0000000000007308 */ /* 0x000e620000000800 */
[C---:B------:R-:W-:Y:S01]  /*1b050*/  FMUL.FTZ R13, R3.reuse, R201 ;  /* 0x000000c9030d7220 */ /* 0x040fe20000410000 */
[----:B------:R-:W-:Y:S01]  /*1b060*/  MOV R200, R58 ;  /* 0x0000003a00c87202 */ /* 0x000fe20000000f00 */
[----:B------:R-:W-:Y:S02]  /*1b070*/  IMAD.MOV.U32 R196, RZ, RZ, R18 ;  /* 0x000000ffffc47224 */ /* 0x000fe400078e0012 */
[C---:B------:R-:W-:Y:S03]  /*1b080*/  FMUL.FTZ R18, R180.reuse, R206 ;  /* 0x000000ceb4127220 */ /* 0x040fe60000410000 */
[C---:B------:R-:W-:Y:S02]  /*1b090*/  FMUL.FTZ R29, R3.reuse, R141 ;  /* 0x0000008d031d7220 */ /* 0x040fe40000410000 */
[----:B------:R-:W-:Y:S01]  /*1b0a0*/  IMAD.MOV.U32 R141, RZ, RZ, R30 ;  /* 0x000000ffff8d7224 */ /* 0x000fe200078e001e */
[----:B------:R-:W-:Y:S01]  /*1b0b0*/  MUFU.EX2 R200, R200 ;  /* 0x000000c800c87308 */ /* 0x000fe20000000800 */
[C---:B------:R-:W-:Y:S02]  /*1b0c0*/  FMUL.FTZ R24, R3.reuse, R136 ;  /* 0x0000008803187220 */ /* 0x040fe40000410000 */
[C---:B------:R-:W-:Y:S01]  /*1b0d0*/  FMUL.FTZ R25, R3.reuse, R137 ;  /* 0x0000008903197220 */ /* 0x040fe20000410000 */
[----:B------:R-:W-:Y:S01]  /*1b0e0*/  MOV R137, R43 ;  /* 0x0000002b00897202 */ /* 0x000fe20000000f00 */
[----:B------:R-:W-:Y:S01]  /*1b0f0*/  FMUL.FTZ R28, R3, R140 ;  /* 0x0000008c031c7220 */ /* 0x000fe20000410000 */
[----:B------:R-:W-:Y:S01]  /*1b100*/  MOV R140, R34 ;  /* 0x00000022008c7202 */ /* 0x000fe20000000f00 */
[----:B------:R-:W-:Y:S02]  /*1b110*/  IMAD.MOV.U32 R206, RZ, RZ, R35 ;  /* 0x000000ffffce7224 */ /* 0x000fe400078e0023 */
[C---:B------:R-:W-:Y:S02]  /*1b120*/  FMUL.FTZ R34, R180.reuse, R146 ;  /* 0x00000092b4227220 */ /* 0x040fe40000410000 */
[----:B------:R-:W-:Y:S01]  /*1b130*/  FMUL.FTZ R35, R180, R147 ;  /* 0x00000093b4237220 */ /* 0x000fe20000410000 */
[----:B------:R-:W-:Y:S01]  /*1b140*/  MOV R147, R45 ;  /* 0x0000002d00937202 */ /* 0x000fe20000000f00 */
[C---:B-1----:R-:W-:Y:S01]  /*1b150*/  FMUL.FTZ R10, R0.reuse, R198 ;  /* 0x000000c6000a7220 */ /* 0x042fe20000410000 */
[----:B------:R-:W-:Y:S01]  /*1b160*/  MOV R198, R63 ;  /* 0x0000003f00c67202 */ /* 0x000fe20000000f00 */
[C---:B------:R-:W-:Y:S02]  /*1b170*/  FMUL.FTZ R11, R0.reuse, R199 ;  /* 0x000000c7000b7220 */ /* 0x040fe40000410000 */
[----:B------:R-:W-:Y:S02]  /*1b180*/  IMAD.MOV.U32 R136, RZ, RZ, R65 ;  /* 0x000000ffff887224 */ /* 0x000fe400078e0041 */
[----:B------:R-:W-:Y:S02]  /*1b190*/  FFMA.FTZ R246, R223, c[0x0][0x2d0], -R212 ;  /* 0x0000b400dff67a23 */ /* 0x000fe400000108d4 */
[C---:B------:R-:W-:Y:S01]  /*1b1a0*/  FMUL.FTZ R14, R0.reuse, R202 ;  /* 0x000000ca000e7220 */ /* 0x040fe20000410000 */
[C---:B------:R-:W-:Y:S03]  /*1b1b0*/  HMMA.16816.F32 R8, R208.reuse, R20, R8 ;  /* 0x00000014d008723c */ /* 0x040fe60000001808 */
[----:B------:R-:W-:Y:S01]  /*1b1c0*/  MUFU.EX2 R246, R246 ;  /* 0x000000f600f67308 */ /* 0x000fe20000000800 */
[C---:B------:R-:W-:Y:S01]  /*1b1d0*/  FMUL.FTZ R15, R0.reuse, R203 ;  /* 0x000000cb000f7220 */ /* 0x040fe20000410000 */
[----:B------:R-:W-:Y:S01]  /*1b1e0*/  MOV R203, R44 ;  /* 0x0000002c00cb7202 */ /* 0x000fe20000000f00 */
[----:B------:R-:W-:Y:S02]  /*1b1f0*/  FMUL.FTZ R44, R3, R156 ;  /* 0x0000009c032c7220 */ /* 0x000fe40000410000 */
[C---:B------:R-:W-:Y:S03]  /*1b200*/  FMUL.FTZ R20, R181.reuse, R132 ;  /* 0x00000084b5147220 */ /* 0x040fe60000410000 */
[-C--:B------:R-:W-:Y:S03]  /*1b210*/  HMMA.16816.F32 R12, R208, R22.reuse, R12 ;  /* 0x00000016d00c723c */ /* 0x080fe6000000180c */
[C---:B------:R-:W-:Y:S02]  /*1b220*/  FMUL.FTZ R21, R181.reuse, R133 ;  /* 0x00000085b5157220 */ /* 0x040fe40000410000 */
[C---:B------:R-:W-:Y:S02]  /*1b230*/  FMUL.FTZ R30, R0.reuse, R142 ;  /* 0x0000008e001e7220 */ /* 0x040fe40000410000 */
[C---:B------:R-:W-:Y:S01]  /*1b240*/  FMUL.FTZ R26, R0.reuse, R138 ;  /* 0x0000008a001a7220 */ /* 0x040fe20000410000 */
[C---:B------:R-:W-:Y:S04]  /*1b250*/  HMMA.16816.F32 R16, R188.reuse, R22, R16 ;  /* 0x00000016bc10723c */ /* 0x040fe80000001810 */
[----:B------:R-:W-:Y:S01]  /*1b260*/  IMAD.MOV.U32 R142, RZ, RZ, R59 ;  /* 0x000000ffff8e7224 */ /* 0x000fe200078e003b */
[----:B------:R-:W-:Y:S01]  /*1b270*/  MOV R59, R31 ;  /* 0x0000001f003b7202 */ /* 0x000fe20000000f00 */
[----:B------:R-:W-:Y:S02]  /*1b280*/  FMUL.FTZ R31, R0, R143 ;  /* 0x0000008f001f7220 */ /* 0x000fe40000410000 */
[C---:B------:R-:W-:Y:S04]  /*1b290*/  FMUL.FTZ R22, R180.reuse, R134 ;  /* 0x00000086b4167220 */ /* 0x040fe80000410000 */
[----:B------:R-:W-:Y:S02]  /*1b2a0*/  FMUL.FTZ R23, R180, R135 ;  /* 0x00000087b4177220 */ /* 0x000fe40000410000 */
[----:B------:R-:W-:Y:S01]  /*1b2b0*/  IMAD.MOV.U32 R143, RZ, RZ, R32 ;  /* 0x000000ffff8f7224 */ /* 0x000fe200078e0020 */
[----:B------:R-:W-:Y:S01]  /*1b2c0*/  LDSM.16.MT88.4 R132, [R227+0x100] ;  /* 0x00010000e384783b */ /* 0x000fe20000004200 */
[----:B------:R-:W-:Y:S02]  /*1b2d0*/  FMUL.FTZ R32, R181, R144 ;  /* 0x00000090b5207220 */ /* 0x000fe40000410000 */
[----:B------:R-:W-:Y:S01]  /*1b2e0*/  IMAD.MOV.U32 R144, RZ, RZ, R53 ;  /* 0x000000ffff907224 */ /* 0x000fe200078e0035 */
[-C--:B----4-:R-:W-:Y:S03]  /*1b2f0*/  HMMA.16816.F32 R20, R188, R36.reuse, R20 ;  /* 0x00000024bc14723c */ /* 0x090fe60000001814 */
[C---:B------:R-:W-:Y:S01]  /*1b300*/  FMUL.FTZ R27, R0.reuse, R139 ;  /* 0x0000008b001b7220 */ /* 0x040fe20000410000 */
[----:B------:R-:W1:Y:S01]  /*1b310*/  LDSM.16.MT88.4 R52, [R228+0x100] ;  /* 0x00010000e434783b */ /* 0x000e620000004200 */
[----:B------:R-:W-:Y:S02]  /*1b320*/  IMAD.MOV.U32 R139, RZ, RZ, R47 ;  /* 0x000000ffff8b7224 */ /* 0x000fe400078e002f */
[----:B------:R-:W-:Y:S02]  /*1b330*/  IMAD.MOV.U32 R138, RZ, RZ, R46 ;  /* 0x000000ffff8a7224 */ /* 0x000fe400078e002e */
[----:B------:R-:W-:Y:S01]  /*1b340*/  IMAD.MOV.U32 R146, RZ, RZ, R41 ;  /* 0x000000ffff927224 */ /* 0x000fe200078e0029 */
[C---:B------:R-:W-:Y:S04]  /*1b350*/  HMMA.16816.F32 R24, R208.reuse, R36, R24 ;  /* 0x00000024d018723c */ /* 0x040fe80000001818 */
[C---:B------:R-:W-:Y:S02]  /*1b360*/  FMUL.FTZ R41, R3.reuse, R153 ;  /* 0x0000009903297220 */ /* 0x040fe40000410000 */
[----:B------:R-:W-:Y:S02]  /*1b370*/  FMUL.FTZ R43, R0, R155 ;  /* 0x0000009b002b7220 */ /* 0x000fe40000410000 */
[-C--:B------:R-:W-:Y:S04]  /*1b380*/  HMMA.16816.F32 R28, R208, R38.reuse, R28 ;  /* 0x00000026d01c723c */ /* 0x080fe8000000181c */
[----:B------:R-:W-:Y:S02]  /*1b390*/  FMUL.FTZ R45, R3, R157 ;  /* 0x0000009d032d7220 */ /* 0x000fe40000410000 */
[----:B------:R-:W-:Y:S02]  /*1b3a0*/  FFMA.FTZ R157, R249, c[0x0][0x2d0], -R212 ;  /* 0x0000b400f99d7a23 */ /* 0x000fe400000108d4 */
[C---:B------:R-:W-:Y:S01]  /*1b3b0*/  HMMA.16816.F32 R32, R188.reuse, R38, R32 ;  /* 0x00000026bc20723c */ /* 0x040fe20000001820 */
[----:B------:R-:W-:Y:S03]  /*1b3c0*/  MUFU.EX2 R249, R233 ;  /* 0x000000e900f97308 */ /* 0x000fe60000000800 */
[C---:B------:R-:W-:Y:S02]  /*1b3d0*/  FMUL.FTZ R36, R181.reuse, R148 ;  /* 0x00000094b5247220 */ /* 0x040fe40000410000 */
[----:B------:R-:W-:Y:S02]  /*1b3e0*/  FMUL.FTZ R37, R181, R149 ;  /* 0x00000095b5257220 */ /* 0x000fe40000410000 */
[C---:B------:R-:W-:Y:S04]  /*1b3f0*/  FMUL.FTZ R38, R180.reuse, R150 ;  /* 0x00000096b4267220 */ /* 0x040fe80000410000 */
[----:B------:R-:W-:Y:S02]  /*1b400*/  FMUL.FTZ R39, R180, R151 ;  /* 0x00000097b4277220 */ /* 0x000fe40000410000 */
[C---:B------:R-:W-:Y:S02]  /*1b410*/  FMUL.FTZ R46, R0.reuse, R158 ;  /* 0x0000009e002e7220 */ /* 0x040fe40000410000 */
[C---:B------:R-:W-:Y:S02]  /*1b420*/  FMUL.FTZ R47, R0.reuse, R159 ;  /* 0x0000009f002f7220 */ /* 0x040fe40000410000 */
[----:B------:R-:W-:Y:S01]  /*1b430*/  IMAD.MOV.U32 R199, RZ, RZ, R49 ;  /* 0x000000ffffc77224 */ /* 0x000fe200078e0031 */
[-C--:B-1----:R-:W-:Y:S03]  /*1b440*/  HMMA.16816.F32 R36, R188, R52.reuse, R36 ;  /* 0x00000034bc24723c */ /* 0x082fe60000001824 */
[----:B------:R-:W-:Y:S02]  /*1b450*/  IMAD.MOV.U32 R201, RZ, RZ, R40 ;  /* 0x000000ffffc97224 */ /* 0x000fe400078e0028 */
[C---:B------:R-:W-:Y:S02]  /*1b460*/  FMUL.FTZ R40, R3.reuse, R152 ;  /* 0x0000009803287220 */ /* 0x040fe40000410000 */
[----:B------:R-:W-:Y:S02]  /*1b470*/  IMAD.MOV.U32 R197, RZ, RZ, R42 ;  /* 0x000000ffffc57224 */ /* 0x000fe400078e002a */
[C---:B------:R-:W-:Y:S01]  /*1b480*/  FMUL.FTZ R42, R0.reuse, R154 ;  /* 0x0000009a002a7220 */ /* 0x040fe20000410000 */
[----:B------:R-:W-:Y:S02]  /*1b490*/  MUFU.EX2 R201, R201 ;  /* 0x000000c900c97308 */ /* 0x000fe40000000800 */
[C---:B------:R-:W-:Y:S01]  /*1b4a0*/  FMUL.FTZ R57, R3.reuse, R169 ;  /* 0x000000a903397220 */ /* 0x040fe20000410000 */
[----:B------:R-:W-:Y:S01]  /*1b4b0*/  MOV R154, R203 ;  /* 0x000000cb009a7202 */ /* 0x000fe20000000f00 */
[----:B------:R-:W-:Y:S02]  /*1b4c0*/  FMUL.FTZ R58, R0, R170 ;  /* 0x000000aa003a7220 */ /* 0x000fe40000410000 */
[C---:B------:R-:W-:Y:S04]  /*1b4d0*/  HMMA.16816.F32 R40, R208.reuse, R52, R40 ;  /* 0x00000034d028723c */ /* 0x040fe80000001828 */
[----:B------:R-:W-:Y:S01]  /*1b4e0*/  IMAD.MOV.U32 R195, RZ, RZ, R62 ;  /* 0x000000ffffc37224 */ /* 0x000fe200078e003e */
[----:B------:R-:W-:Y:S01]  /*1b4f0*/  MUFU.EX2 R197, R197 ;  /* 0x000000c500c57308 */ /* 0x000fe20000000800 */
[----:B------:R-:W-:Y:S01]  /*1b500*/  FMUL.FTZ R60, R3, R172 ;  /* 0x000000ac033c7220 */ /* 0x000fe20000410000 */
[----:B------:R-:W-:Y:S01]  /*1b510*/  MOV R158, R154 ;  /* 0x0000009a009e7202 */ /* 0x000fe20000000f00 */
[-C--:B------:R-:W-:Y:S04]  /*1b520*/  HMMA.16816.F32 R44, R208, R54.reuse, R44 ;  /* 0x00000036d02c723c */ /* 0x080fe8000000182c */
[----:B------:R-:W-:Y:S02]  /*1b530*/  IMAD.MOV.U32 R149, RZ, RZ, R51 ;  /* 0x000000ffff957224 */ /* 0x000fe400078e0033 */
[C---:B------:R-:W-:Y:S02]  /*1b540*/  FMUL.FTZ R51, R180.reuse, R163 ;  /* 0x000000a3b4337220 */ /* 0x040fe40000410000 */
[----:B------:R-:W-:Y:S01]  /*1b550*/  IMAD.MOV.U32 R202, RZ, RZ, R48 ;  /* 0x000000ffffca7224 */ /* 0x000fe200078e0030 */
[----:B------:R-:W-:Y:S03]  /*1b560*/  MUFU.EX2 R163, R221 ;  /* 0x000000dd00a37308 */ /* 0x000fe60000000800 */
[C---:B------:R-:W-:Y:S02]  /*1b570*/  FMUL.FTZ R48, R181.reuse, R160 ;  /* 0x000000a0b5307220 */ /* 0x040fe40000410000 */
[----:B------:R-:W-:Y:S02]  /*1b580*/  FMUL.FTZ R49, R181, R161 ;  /* 0x000000a1b5317220 */ /* 0x000fe40000410000 */
[----:B------:R-:W-:Y:S02]  /*1b590*/  FFMA.FTZ R154, R251, c[0x0][0x2d0], -R212 ;  /* 0x0000b400fb9a7a23 */ /* 0x000fe400000108d4 */
[C---:B------:R-:W-:Y:S01]  /*1b5a0*/  FMUL.FTZ R52, R181.reuse, R164 ;  /* 0x000000a4b5347220 */ /* 0x040fe20000410000 */
[----:B------:R-:W-:Y:S01]  /*1b5b0*/  MUFU.EX2 R251, R239 ;  /* 0x000000ef00fb7308 */ /* 0x000fe20000000800 */
[----:B------:R-:W-:Y:S01]  /*1b5c0*/  FMUL.FTZ R53, R181, R165 ;  /* 0x000000a5b5357220 */ /* 0x000fe20000410000 */
[C---:B------:R-:W-:Y:S04]  /*1b5d0*/  HMMA.16816.F32 R48, R188.reuse, R54, R48 ;  /* 0x00000036bc30723c */ /* 0x040fe80000001830 */
[----:B------:R-:W-:Y:S02]  /*1b5e0*/  IMAD.MOV.U32 R148, RZ, RZ, R56 ;  /* 0x000000ffff947224 */ /* 0x000fe400078e0038 */
[C---:B------:R-:W-:Y:S02]  /*1b5f0*/  FMUL.FTZ R56, R3.reuse, R168 ;  /* 0x000000a803387220 */ /* 0x040fe40000410000 */
[C---:B------:R-:W-:Y:S01]  /*1b600*/  FMUL.FTZ R54, R180.reuse, R166 ;  /* 0x000000a6b4367220 */ /* 0x040fe20000410000 */
[----:B------:R1:W-:Y:S03]  /*1b610*/  MUFU.EX2 R168, R2 ;  /* 0x0000000200a87308 */ /* 0x0003e60000000800 */
[----:B------:R-:W-:Y:S02]  /*1b620*/  FMUL.FTZ R55, R180, R167 ;  /* 0x000000a7b4377220 */ /* 0x000fe40000410000 */
[----:B------:R-:W-:Y:S02]  /*1b630*/  FMUL.FTZ R61, R3, R173 ;  /* 0x000000ad033d7220 */ /* 0x000fe40000410000 */
[C---:B------:R-:W-:Y:S02]  /*1b640*/  FMUL.FTZ R62, R0.reuse, R174 ;  /* 0x000000ae003e7220 */ /* 0x040fe40000410000 */
[C---:B------:R-:W-:Y:S01]  /*1b650*/  FMUL.FTZ R63, R0.reuse, R175 ;  /* 0x000000af003f7220 */ /* 0x040fe20000410000 */
[-C--:B------:R-:W-:Y:S01]  /*1b660*/  HMMA.16816.F32 R52, R188, R132.reuse, R52 ;  /* 0x00000084bc34723c */ /* 0x080fe20000001834 */
[----:B------:R-:W-:Y:S02]  /*1b670*/  MUFU.EX2 R167, R219 ;  /* 0x000000db00a77308 */ /* 0x000fe40000000800 */
[----:B------:R-:W-:Y:S02]  /*1b680*/  IMAD.MOV.U32 R150, RZ, RZ, R59 ;  /* 0x000000ffff967224 */ /* 0x000fe400078e003b */
[C---:B------:R-:W-:Y:S02]  /*1b690*/  FMUL.FTZ R59, R0.reuse, R171 ;  /* 0x000000ab003b7220 */ /* 0x040fe40000410000 */
[----:B------:R-:W-:Y:S02]  /*1b6a0*/  FMUL.FTZ R65, R181, R177 ;  /* 0x000000b1b5417220 */ /* 0x000fe40000410000 */
[C---:B------:R-:W-:Y:S02]  /*1b6b0*/  FMUL.FTZ R72, R3.reuse, R72 ;  /* 0x0000004803487220 */ /* 0x040fe40000410000 */
[----:B------:R-:W-:Y:S01]  /*1b6c0*/  MUFU.EX2 R177, R216 ;  /* 0x000000d800b17308 */ /* 0x000fe20000000800 */
[C---:B------:R-:W-:Y:S04]  /*1b6d0*/  HMMA.16816.F32 R56, R208.reuse, R132, R56 ;  /* 0x00000084d038723c */ /* 0x040fe80000001838 */
[C---:B------:R-:W-:Y:S02]  /*1b6e0*/  FMUL.FTZ R73, R3.reuse, R73 ;  /* 0x0000004903497220 */ /* 0x040fe40000410000 */
[C---:B------:R-:W-:Y:S02]  /*1b6f0*/  FMUL.FTZ R74, R0.reuse, R74 ;  /* 0x0000004a004a7220 */ /* 0x040fe40000410000 */
[-C--:B------:R-:W-:Y:S01]  /*1b700*/  HMMA.16816.F32 R60, R208, R134.reuse, R60 ;  /* 0x00000086d03c723c */ /* 0x080fe2000000183c */
[----:B------:R-:W-:Y:S03]  /*1b710*/  MUFU.EX2 R166, R220 ;  /* 0x000000dc00a67308 */ /* 0x000fe60000000800 */
[C---:B------:R-:W-:Y:S02]  /*1b720*/  FMUL.FTZ R75, R0.reuse, R75 ;  /* 0x0000004b004b7220 */ /* 0x040fe40000410000 */
[C---:B------:R-:W-:Y:S02]  /*1b730*/  FMUL.FTZ R76, R3.reuse, R76 ;  /* 0x0000004c034c7220 */ /* 0x040fe40000410000 */
[C---:B------:R-:W-:Y:S01]  /*1b740*/  HMMA.16816.F32 R64, R188.reuse, R134, R64 ;  /* 0x00000086bc40723c */ /* 0x040fe20000001840 */
[----:B------:R-:W2:Y:S02]  /*1b750*/  LDSM.16.MT88.4 R132, [R225+0x2100] ;  /* 0x00210000e184783b */ /* 0x000ea40000004200 */
[----:B------:R-:W-:Y:S01]  /*1b760*/  MUFU.EX2 R165, R187 ;  /* 0x000000bb00a57308 */ /* 0x000fe20000000800 */
[C---:B------:R-:W-:Y:S02]  /*1b770*/  FMUL.FTZ R77, R3.reuse, R77 ;  /* 0x0000004d034d7220 */ /* 0x040fe40000410000 */
[C---:B------:R-:W-:Y:S02]  /*1b780*/  FMUL.FTZ R78, R0.reuse, R78 ;  /* 0x0000004e004e7220 */ /* 0x040fe40000410000 */
[----:B------:R-:W-:Y:S04]  /*1b790*/  FMUL.FTZ R79, R0, R79 ;  /* 0x0000004f004f7220 */ /* 0x000fe80000410000 */
[C---:B------:R-:W-:Y:S01]  /*1b7a0*/  FMUL.FTZ R86, R180.reuse, R86 ;  /* 0x00000056b4567220 */ /* 0x040fe20000410000 */
[----:B------:R-:W-:Y:S01]  /*1b7b0*/  MUFU.EX2 R187, R231 ;  /* 0x000000e700bb7308 */ /* 0x000fe20000000800 */
        /* <DEDUP_REMOVED lines=27> */
[----:B------:R-:W-:Y:S02]  /*1b970*/  FMUL.FTZ R109, R3, R109 ;  /* 0x0000006d036d7220 */ /* 0x000fe40000410000 */
[C---:B------:R-:W-:Y:S04]  /*1b980*/  FMUL.FTZ R110, R0.reuse, R110 ;  /* 0x0000006e006e7220 */ /* 0x040fe80000410000 */
        /* <DEDUP_REMOVED lines=13> */
[----:B------:R-:W-:Y:S01]  /*1ba60*/  IMAD.MOV.U32 R151, RZ, RZ, R150 ;  /* 0x000000ffff977224 */ /* 0x000fe200078e0096 */
[----:B------:R-:W-:Y:S01]  /*1ba70*/  MOV R150, R149 ;  /* 0x0000009500967202 */ /* 0x000fe20000000f00 */
[----:B------:R-:W-:Y:S01]  /*1ba80*/  FMUL.FTZ R124, R3, R124 ;  /* 0x0000007c037c7220 */ /* 0x000fe20000410000 */
[-C--:B--2---:R-:W-:Y:S03]  /*1ba90*/  HMMA.16816.F32 R84, R188, R132.reuse, R84 ;  /* 0x00000084bc54723c */ /* 0x084fe60000001854 */
[----:B-1----:R-:W-:Y:S02]  /*1baa0*/  FFMA.FTZ R2, R151, c[0x0][0x2d0], -R212 ;  /* 0x0000b40097027a23 */ /* 0x002fe400000108d4 */
[----:B------:R-:W-:Y:S02]  /*1bab0*/  IMAD.MOV.U32 R151, RZ, RZ, R137 ;  /* 0x000000ffff977224 */ /* 0x000fe400078e0089 */
[----:B------:R1:W-:Y:S01]  /*1bac0*/  MUFU.EX2 R164, R2 ;  /* 0x0000000200a47308 */ /* 0x0003e20000000800 */
[C---:B------:R-:W-:Y:S04]  /*1bad0*/  HMMA.16816.F32 R88, R208.reuse, R132, R88 ;  /* 0x00000084d058723c */ /* 0x040fe80000001858 */
[----:B------:R-:W-:Y:S02]  /*1bae0*/  FMUL.FTZ R125, R3, R125 ;  /* 0x0000007d037d7220 */ /* 0x000fe40000410000 */
[C---:B------:R-:W-:Y:S02]  /*1baf0*/  FMUL.FTZ R126, R0.reuse, R126 ;  /* 0x0000007e007e7220 */ /* 0x040fe40000410000 */
[-C--:B------:R-:W-:Y:S04]  /*1bb00*/  HMMA.16816.F32 R92, R208, R134.reuse, R92 ;  /* 0x00000086d05c723c */ /* 0x080fe8000000185c */
[----:B------:R-:W-:Y:S02]  /*1bb10*/  FMUL.FTZ R127, R0, R127 ;  /* 0x0000007f007f7220 */ /* 0x000fe40000410000 */
[----:B------:R-:W-:Y:S02]  /*1bb20*/  IMAD.MOV.U32 R203, RZ, RZ, R202 ;  /* 0x000000ffffcb7224 */ /* 0x000fe400078e00ca */
[C---:B------:R-:W-:Y:S01]  /*1bb30*/  HMMA.16816.F32 R96, R188.reuse, R134, R96 ;  /* 0x00000086bc60723c */ /* 0x040fe20000001860 */
[----:B------:R-:W2:Y:S03]  /*1bb40*/  LDSM.16.MT88.4 R132, [R228+0x2100] ;  /* 0x00210000e484783b */ /* 0x000ea60000004200 */
[----:B------:R-:W-:Y:S02]  /*1bb50*/  IMAD.MOV.U32 R202, RZ, RZ, R195 ;  /* 0x000000ffffca7224 */ /* 0x000fe400078e00c3 */
[----:B------:R-:W3:Y:S01]  /*1bb60*/  MUFU.EX2 R195, R218 ;  /* 0x000000da00c37308 */ /* 0x000ee20000000800 */
[----:B-1----:R-:W-:Y:S01]  /*1bb70*/  FFMA.FTZ R2, R150, c[0x0][0x2d0], -R212 ;  /* 0x0000b40096027a23 */ /* 0x002fe200000108d4 */
[----:B------:R-:W-:Y:S01]  /*1bb80*/  MOV R150, R138 ;  /* 0x0000008a00967202 */ /* 0x000fe20000000f00 */
[C---:B------:R-:W-:Y:S03]  /*1bb90*/  FMUL.FTZ R130, R180.reuse, R130 ;  /* 0x00000082b4827220 */ /* 0x040fe60000410000 */
[----:B------:R-:W-:Y:S02]  /*1bba0*/  FMUL.FTZ R131, R180, R131 ;  /* 0x00000083b4837220 */ /* 0x000fe40000410000 */
[----:B------:R-:W-:Y:S02]  /*1bbb0*/  IMAD.MOV.U32 R169, RZ, RZ, R158 ;  /* 0x000000ffffa97224 */ /* 0x000fe400078e009e */
[----:B------:R-:W-:Y:S02]  /*1bbc0*/  FFMA.FTZ R245, R248, c[0x0][0x2d0], -R212 ;  /* 0x0000b400f8f57a23 */ /* 0x000fe400000108d4 */
[----:B------:R-:W-:Y:S01]  /*1bbd0*/  MUFU.EX2 R248, R240 ;  /* 0x000000f000f87308 */ /* 0x000fe20000000800 */
        /* <DEDUP_REMOVED lines=9> */
[----:B------:R1:W-:Y:S01]  /*1bc70*/  MUFU.EX2 R196, R217 ;  /* 0x000000d900c47308 */ /* 0x0003e20000000800 */
[----:B------:R-:W-:Y:S01]  /*1bc80*/  MOV R143, R136 ;  /* 0x00000088008f7202 */ /* 0x000fe20000000f00 */
[----:B------:R-:W-:Y:S01]  /*1bc90*/  FMUL.FTZ R128, R181, R128 ;  /* 0x00000080b5807220 */ /* 0x000fe20000410000 */
[----:B------:R-:W-:Y:S01]  /*1bca0*/  MOV R153, R142 ;  /* 0x0000008e00997202 */ /* 0x000fe20000000f00 */
[----:B------:R-:W-:Y:S01]  /*1bcb0*/  IMAD.MOV.U32 R142, RZ, RZ, R139 ;  /* 0x000000ffff8e7224 */ /* 0x000fe200078e008b */
[----:B------:R-:W-:Y:S01]  /*1bcc0*/  MOV R175, R143 ;  /* 0x0000008f00af7202 */ /* 0x000fe20000000f00 */
[----:B------:R-:W-:Y:S01]  /*1bcd0*/  LDSM.16.MT88.4 R136, [R225+0x900] ;  /* 0x00090000e188783b */ /* 0x000fe20000004200 */
[--C-:B------:R-:W-:Y:S01]  /*1bce0*/  FFMA.FTZ R152, R152, c[0x0][0x2d0], -R212.reuse ;  /* 0x0000b40098987a23 */ /* 0x100fe200000108d4 */
[----:B------:R-:W-:Y:S01]  /*1bcf0*/  MOV R178, R141 ;  /* 0x0000008d00b27202 */ /* 0x000fe20000000f00 */
[----:B------:R-:W-:Y:S01]  /*1bd00*/  FFMA.FTZ R153, R153, c[0x0][0x2d0], -R212 ;  /* 0x0000b40099997a23 */ /* 0x000fe200000108d4 */
[----:B------:R-:W4:Y:S01]  /*1bd10*/  MUFU.EX2 R198, R2 ;  /* 0x0000000200c67308 */ /* 0x000f220000000800 */
[----:B------:R-:W-:Y:S01]  /*1bd20*/  IMAD.MOV.U32 R247, RZ, RZ, R142 ;  /* 0x000000fffff77224 */ /* 0x000fe200078e008e */
[----:B---3--:R-:W-:Y:S01]  /*1bd30*/  F2FP.PACK_AB R142, R176, R195 ;  /* 0x000000c3b08e723e */ /* 0x008fe200000000ff */
[-C--:B--2---:R-:W-:Y:S03]  /*1bd40*/  HMMA.16816.F32 R100, R188, R132.reuse, R100 ;  /* 0x00000084bc64723c */ /* 0x084fe60000001864 */
[----:B------:R-:W-:Y:S04]  /*1bd50*/  FMUL.FTZ R129, R181, R129 ;  /* 0x00000081b5817220 */ /* 0x000fe80000410000 */
[----:B------:R-:W-:Y:S01]  /*1bd60*/  MUFU.EX2 R178, R178 ;  /* 0x000000b200b27308 */ /* 0x000fe20000000800 */
[C---:B------:R-:W-:Y:S01]  /*1bd70*/  HMMA.16816.F32 R104, R208.reuse, R132, R104 ;  /* 0x00000084d068723c */ /* 0x040fe20000001868 */
[----:B-1----:R-:W-:Y:S07]  /*1bd80*/  LDSM.16.MT88.4 R216, [R226+0x3900] ;  /* 0x00390000e2d8783b */ /* 0x002fee0000004200 */
[-C--:B------:R-:W-:Y:S01]  /*1bd90*/  HMMA.16816.F32 R108, R208, R134.reuse, R108 ;  /* 0x00000086d06c723c */ /* 0x080fe2000000186c */
[----:B------:R-:W-:Y:S03]  /*1bda0*/  MUFU.EX2 R245, R245 ;  /* 0x000000f500f57308 */ /* 0x000fe60000000800 */
[----:B----4-:R-:W-:Y:S01]  /*1bdb0*/  F2FP.PACK_AB R141, R198, R164 ;  /* 0x000000a4c68d723e */ /* 0x010fe200000000ff */
[--C-:B------:R-:W-:Y:S03]  /*1bdc0*/  FFMA.FTZ R2, R194, c[0x0][0x2d0], -R212.reuse ;  /* 0x0000b400c2027a23 */ /* 0x100fe600000108d4 */
[C---:B------:R-:W-:Y:S01]  /*1bdd0*/  HMMA.16816.F32 R112, R188.reuse, R134, R112 ;  /* 0x00000086bc70723c */ /* 0x040fe20000001870 */
[----:B------:R-:W1:Y:S02]  /*1bde0*/  LDSM.16.MT88.4 R132, [R227+0x2100] ;  /* 0x00210000e384783b */ /* 0x000e640000004200 */
[----:B------:R2:W-:Y:S10]  /*1bdf0*/  MUFU.EX2 R194, R2 ;  /* 0x0000000200c27308 */ /* 0x0005f40000000800 */
[----:B------:R-:W-:Y:S01]  /*1be00*/  MUFU.EX2 R175, R175 ;  /* 0x000000af00af7308 */ /* 0x000fe20000000800 */
[--C-:B--2---:R-:W-:Y:S02]  /*1be10*/  FFMA.FTZ R2, R155, c[0x0][0x2d0], -R212.reuse ;  /* 0x0000b4009b027a23 */ /* 0x104fe400000108d4 */
[----:B------:R-:W-:Y:S07]  /*1be20*/  FFMA.FTZ R212, R183, c[0x0][0x2d0], -R212 ;  /* 0x0000b400b7d47a23 */ /* 0x000fee00000108d4 */
        /* <DEDUP_REMOVED lines=10> */
[-C--:B-1----:R-:W-:Y:S01]  /*1bed0*/  HMMA.16816.F32 R116, R188, R132.reuse, R116 ;  /* 0x00000084bc74723c */ /* 0x082fe20000001874 */
[----:B------:R1:W2:Y:S02]  /*1bee0*/  MUFU.EX2 R192, R2 ;  /* 0x0000000200c07308 */ /* 0x0002a40000000800 */
[----:B------:R-:W-:Y:S01]  /*1bef0*/  IMAD.MOV.U32 R151, RZ, RZ, R147 ;  /* 0x000000ffff977224 */ /* 0x000fe200078e0093 */
[----:B------:R-:W-:Y:S01]  /*1bf00*/  MOV R158, R155 ;  /* 0x0000009b009e7202 */ /* 0x000fe20000000f00 */
[----:B------:R-:W-:Y:S01]  /*1bf10*/  IMAD.MOV.U32 R161, RZ, RZ, R149 ;  /* 0x000000ffffa17224 */ /* 0x000fe200078e0095 */
[----:B------:R-:W-:Y:S01]  /*1bf20*/  MOV R160, R150 ;  /* 0x0000009600a07202 */ /* 0x000fe20000000f00 */
[----:B------:R-:W-:Y:S01]  /*1bf30*/  IMAD.MOV.U32 R149, RZ, RZ, R145 ;  /* 0x000000ffff957224 */ /* 0x000fe200078e0091 */
[C---:B------:R-:W-:Y:S01]  /*1bf40*/  HMMA.16816.F32 R120, R208.reuse, R132, R120 ;  /* 0x00000084d078723c */ /* 0x040fe20000001878 */
[----:B------:R-:W3:Y:S03]  /*1bf50*/  LDL.LU R133, [R1] ;  /* 0x0000000001857983 */ /* 0x000ee60000300800 */
[----:B------:R-:W-:Y:S01]  /*1bf60*/  MOV R150, R146 ;  /* 0x0000009200967202 */ /* 0x000fe20000000f00 */
[----:B------:R-:W4:Y:S01]  /*1bf70*/  LDL.LU R132, [R1+0x4] ;  /* 0x0000040001847983 */ /* 0x000f220000300800 */
[----:B------:R-:W-:Y:S01]  /*1bf80*/  MOV R173, R151 ;  /* 0x0000009700ad7202 */ /* 0x000fe20000000f00 */
[----:B------:R-:W-:Y:S01]  /*1bf90*/  IMAD.MOV.U32 R220, RZ, RZ, R161 ;  /* 0x000000ffffdc7224 */ /* 0x000fe200078e00a1 */
[-C--:B------:R-:W-:Y:S01]  /*1bfa0*/  HMMA.16816.F32 R124, R208, R134.reuse, R124 ;  /* 0x00000086d07c723c */ /* 0x080fe2000000187c */
[----:B------:R-:W4:Y:S03]  /*1bfb0*/  LDL.LU R156, [R1+0x1c] ;  /* 0x00001c00019c7983 */ /* 0x000f260000300800 */
[----:B------:R-:W-:Y:S01]  /*1bfc0*/  IMAD.MOV.U32 R170, RZ, RZ, R150 ;  /* 0x000000ffffaa7224 */ /* 0x000fe200078e0096 */
[----:B------:R-:W-:Y:S01]  /*1bfd0*/  MOV R174, R149 ;  /* 0x0000009500ae7202 */ /* 0x000fe20000000f00 */
[----:B------:R-:W-:Y:S01]  /*1bfe0*/  IMAD.MOV.U32 R161, RZ, RZ, R159 ;  /* 0x000000ffffa17224 */ /* 0x000fe200078e009f */
[----:B------:R-:W-:Y:S01]  /*1bff0*/  MOV R159, R199 ;  /* 0x000000c7009f7202 */ /* 0x000fe20000000f00 */
[----:B------:R-:W-:Y:S01]  /*1c000*/  HMMA.16816.F32 R128, R188, R134, R128 ;  /* 0x00000086bc80723c */ /* 0x000fe20000001880 */
[----:B-1----:R-:W4:Y:S01]  /*1c010*/  LDL.LU R2, [R1+0x8] ;  /* 0x0000080001027983 */ /* 0x002f220000300800 */
[----:B------:R-:W-:Y:S02]  /*1c020*/  MUFU.EX2 R199, R153 ;  /* 0x0000009900c77308 */ /* 0x000fe40000000800 */
[----:B------:R-:W-:Y:S02]  /*1c030*/  MOV R155, R148 ;  /* 0x00000094009b7202 */ /* 0x000fe40000000f00 */
[----:B------:R-:W-:Y:S02]  /*1c040*/  MOV R148, R144 ;  /* 0x0000009000947202 */ /* 0x000fe40000000f00 */
[----:B------:R-:W1:Y:S01]  /*1c050*/  LDSM.16.MT88.4 R144, [R226+0x900] ;  /* 0x00090000e290783b */ /* 0x000e620000004200 */
[----:B------:R-:W-:Y:S03]  /*1c060*/  F2FP.PACK_AB R134, R179, R197 ;  /* 0x000000c5b386723e */ /* 0x000fe600000000ff */
[----:B------:R-:W-:Y:S01]  /*1c070*/  F2FP.PACK_AB R135, R177, R196 ;  /* 0x000000c4b187723e */ /* 0x000fe200000000ff */
[----:B------:R-:W-:Y:S01]  /*1c080*/  IMAD.MOV.U32 R172, RZ, RZ, R155 ;  /* 0x000000ffffac7224 */ /* 0x000fe200078e009b */
[----:B--2---:R-:W-:Y:S01]  /*1c090*/  F2FP.PACK_AB R143, R192, R194 ;  /* 0x000000c2c08f723e */ /* 0x004fe200000000ff */
[----:B------:R-:W-:Y:S01]  /*1c0a0*/  IMAD.MOV.U32 R155, RZ, RZ, R140 ;  /* 0x000000ffff9b7224 */ /* 0x000fe200078e008c */
[----:B------:R-:W-:Y:S01]  /*1c0b0*/  F2FP.PACK_AB R140, R168, R165 ;  /* 0x000000a5a88c723e */ /* 0x000fe200000000ff */
[----:B------:R-:W-:Y:S01]  /*1c0c0*/  IMAD.MOV.U32 R171, RZ, RZ, R148 ;  /* 0x000000ffffab7224 */ /* 0x000fe200078e0094 */
[----:B------:R-:W-:Y:S01]  /*1c0d0*/  MOV R221, R172 ;  /* 0x000000ac00dd7202 */ /* 0x000fe20000000f00 */
[----:B------:R-:W2:Y:S01]  /*1c0e0*/  LDSM.16.MT88.4 R148, [R228+0x900] ;  /* 0x00090000e494783b */ /* 0x000ea20000004200 */
[----:B------:R-:W-:Y:S01]  /*1c0f0*/  MUFU.EX2 R172, R154 ;  /* 0x0000009a00ac7308 */ /* 0x000fe20000000800 */
[----:B------:R-:W-:Y:S02]  /*1c100*/  F2FP.PACK_AB R209, R245, R246 ;  /* 0x000000f6f5d1723e */ /* 0x000fe400000000ff */
[----:B------:R-:W-:Y:S07]  /*1c110*/  F2FP.PACK_AB R210, R183, R187 ;  /* 0x000000bbb7d2723e */ /* 0x000fee00000000ff */
[----:B------:R-:W-:Y:S10]  /*1c120*/  MUFU.EX2 R190, R157 ;  /* 0x0000009d00be7308 */ /* 0x000ff40000000800 */
[----:B------:R-:W-:Y:S10]  /*1c130*/  MUFU.EX2 R189, R205 ;  /* 0x000000cd00bd7308 */ /* 0x000ff40000000800 */
[----:B------:R1:W-:Y:S10]  /*1c140*/  MUFU.EX2 R188, R247 ;  /* 0x000000f700bc7308 */ /* 0x0003f40000000800 */
[----:B------:R-:W-:Y:S10]  /*1c150*/  MUFU.EX2 R191, R173 ;  /* 0x000000ad00bf7308 */ /* 0x000ff40000000800 */
[----:B------:R-:W-:Y:S01]  /*1c160*/  MUFU.EX2 R173, R169 ;  /* 0x000000a900ad7308 */ /* 0x000fe20000000800 */
[----:B-1----:R-:W-:Y:S02]  /*1c170*/  MOV R247, R160 ;  /* 0x000000a000f77202 */ /* 0x002fe40000000f00 */
[----:B------:R-:W-:Y:S01]  /*1c180*/  MOV R160, R158 ;  /* 0x0000009e00a07202 */ /* 0x000fe20000000f00 */
[----:B------:R-:W-:Y:S06]  /*1c190*/  IMAD.MOV.U32 R158, RZ, RZ, R203 ;  /* 0x000000ffff9e7224 */ /* 0x000fec00078e00cb */
[----:B------:R-:W-:Y:S10]  /*1c1a0*/  MUFU.EX2 R203, R152 ;  /* 0x0000009800cb7308 */ /* 0x000ff40000000800 */
[----:B------:R1:W-:Y:S10]  /*1c1b0*/  MUFU.EX2 R169, R155 ;  /* 0x0000009b00a97308 */ /* 0x0003f40000000800 */
[----:B------:R-:W-:Y:S10]  /*1c1c0*/  MUFU.EX2 R171, R171 ;  /* 0x000000ab00ab7308 */ /* 0x000ff40000000800 */
[----:B------:R-:W-:Y:S01]  /*1c1d0*/  MUFU.EX2 R174, R174 ;  /* 0x000000ae00ae7308 */ /* 0x000fe20000000800 */
[----:B-1----:R-:W-:Y:S09]  /*1c1e0*/  LDSM.16.MT88.4 R152, [R226+0x1100] ;  /* 0x00110000e298783b */ /* 0x002ff20000004200 */
[----:B------:R-:W-:Y:S01]  /*1c1f0*/  MUFU.EX2 R170, R170 ;  /* 0x000000aa00aa7308 */ /* 0x000fe20000000800 */
[----:B---3--:R-:W-:Y:S01]  /*1c200*/  FFMA.FTZ R181, R181, R133, R250 ;  /* 0x00000085b5b57223 */ /* 0x008fe200000100fa */
[----:B------:R-:W-:Y:S08]  /*1c210*/  F2FP.PACK_AB R133, R167, R163 ;  /* 0x000000a3a785723e */ /* 0x000ff000000000ff */
[----:B------:R1:W-:Y:S01]  /*1c220*/  MUFU.EX2 R250, R237 ;  /* 0x000000ed00fa7308 */ /* 0x0003e20000000800 */
[----:B----4-:R-:W-:Y:S01]  /*1c230*/  FFMA.FTZ R180, R180, R132, R215 ;  /* 0x00000084b4b47223 */ /* 0x010fe200000100d7 */
[----:B------:R-:W-:Y:S01]  /*1c240*/  F2FP.PACK_AB R132, R166, R162 ;  /* 0x000000a2a684723e */ /* 0x000fe200000000ff */
[----:B------:R-:W-:Y:S06]  /*1c250*/  FFMA.FTZ R156, R3, R156, R214 ;  /* 0x0000009c039c7223 */ /* 0x000fec00000100d6 */
[-C--:B------:R-:W-:Y:S05]  /*1c260*/  HMMA.16816.F32 R4, R132, R136.reuse, R4 ;  /* 0x000000888404723c */ /* 0x080fea0000001804 */
[----:B------:R-:W-:Y:S02]  /*1c270*/  FFMA.FTZ R3, R0, R2, R213 ;  /* 0x0000000200037223 */ /* 0x000fe400000100d5 */
[----:B------:R-:W-:Y:S01]  /*1c280*/  FADD.FTZ R0, R221, R180 ;  /* 0x000000b4dd007221 */ /* 0x000fe20000010000 */
[C---:B------:R-:W-:Y:S01]  /*1c290*/  HMMA.16816.F32 R8, R140.reuse, R136, R8 ;  /* 0x000000888c08723c */ /* 0x040fe20000001808 */
[----:B------:R-:W-:Y:S03]  /*1c2a0*/  MUFU.EX2 R180, R206 ;  /* 0x000000ce00b47308 */ /* 0x000fe60000000800 */
[----:B------:R-:W-:Y:S01]  /*1c2b0*/  FADD.FTZ R0, R160, R0 ;  /* 0x00000000a0007221 */ /* 0x000fe20000010000 */
[----:B-1----:R1:W5:Y:S01]  /*1c2c0*/  LDL.LU R237, [R1+0x88] ;  /* 0x0000880001ed7983 */ /* 0x0023620000300800 */
[----:B------:R-:W-:Y:S02]  /*1c2d0*/  FADD.FTZ R2, R252, R181 ;  /* 0x000000b5fc027221 */ /* 0x000fe40000010000 */
[-C--:B------:R-:W-:Y:S03]  /*1c2e0*/  HMMA.16816.F32 R12, R140, R138.reuse, R12 ;  /* 0x0000008a8c0c723c */ /* 0x080fe6000000180c */
[----:B------:R-:W-:Y:S01]  /*1c2f0*/  MUFU.EX2 R181, R222 ;  /* 0x000000de00b57308 */ /* 0x000fe20000000800 */
[----:B------:R-:W-:Y:S02]  /*1c300*/  FADD.FTZ R0, R242, R0 ;  /* 0x00000000f2007221 */ /* 0x000fe40000010000 */
[----:B------:R-:W-:Y:S02]  /*1c310*/  FADD.FTZ R3, R247, R3 ;  /* 0x00000003f7037221 */ /* 0x000fe40000010000 */
[C---:B------:R-:W-:Y:S01]  /*1c320*/  HMMA.16816.F32 R16, R132.reuse, R138, R16 ;  /* 0x0000008a8410723c */ /* 0x040fe20000001810 */
[----:B------:R-:W3:Y:S03]  /*1c330*/  LDSM.16.MT88.4 R136, [R227+0x900] ;  /* 0x00090000e388783b */ /* 0x000ee60000004200 */
[----:B------:R-:W-:Y:S01]  /*1c340*/  FADD.FTZ R0, R163, R0 ;  /* 0x00000000a3007221 */ /* 0x000fe20000010000 */
[----:B------:R-:W4:Y:S01]  /*1c350*/  MUFU.EX2 R247, R224 ;  /* 0x000000e000f77308 */ /* 0x000f220000000800 */
[----:B------:R-:W-:Y:S02]  /*1c360*/  FADD.FTZ R2, R161, R2 ;  /* 0x00000002a1027221 */ /* 0x000fe40000010000 */
[-C--:B------:R-:W-:Y:S04]  /*1c370*/  HMMA.16816.F32 R20, R132, R144.reuse, R20 ;  /* 0x000000908414723c */ /* 0x080fe80000001814 */
[----:B------:R-:W-:Y:S02]  /*1c380*/  FADD.FTZ R161, R158, R3 ;  /* 0x000000039ea17221 */ /* 0x000fe40000010000 */
[----:B------:R-:W-:Y:S01]  /*1c390*/  FADD.FTZ R3, R207, R2 ;  /* 0x00000002cf037221 */ /* 0x000fe20000010000 */
[----:B------:R-:W-:Y:S01]  /*1c3a0*/  MUFU.EX2 R252, R202 ;  /* 0x000000ca00fc7308 */ /* 0x000fe20000000800 */
[C---:B------:R-:W-:Y:S04]  /*1c3b0*/  HMMA.16816.F32 R24, R140.reuse, R144, R24 ;  /* 0x000000908c18723c */ /* 0x040fe80000001818 */
[----:B------:R-:W-:Y:S04]  /*1c3c0*/  FADD.FTZ R3, R162, R3 ;  /* 0x00000003a2037221 */ /* 0x000fe80000010000 */
[-C--:B------:R-:W-:Y:S01]  /*1c3d0*/  HMMA.16816.F32 R28, R140, R146.reuse, R28 ;  /* 0x000000928c1c723c */ /* 0x080fe2000000181c */
[----:B------:R1:W-:Y:S03]  /*1c3e0*/  MUFU.EX2 R2, R204 ;  /* 0x000000cc00027308 */ /* 0x0003e60000000800 */
[----:B----4-:R-:W-:Y:S04]  /*1c3f0*/  F2FP.PACK_AB R208, R247, R248 ;  /* 0x000000f8f7d0723e */ /* 0x010fe800000000ff */
[C---:B------:R-:W-:Y:S01]  /*1c400*/  HMMA.16816.F32 R32, R132.reuse, R146, R32 ;  /* 0x000000928420723c */ /* 0x040fe20000001820 */
[----:B------:R-:W4:Y:S02]  /*1c410*/  LDSM.16.MT88.4 R144, [R225+0x2900] ;  /* 0x00290000e190783b */ /* 0x000f240000004200 */
[----:B------:R3:W3:Y:S05]  /*1c420*/  MUFU.EX2 R202, R238 ;  /* 0x000000ee00ca7308 */ /* 0x0006ea0000000800 */
[-C--:B--2---:R-:W-:Y:S08]  /*1c430*/  HMMA.16816.F32 R36, R132, R148.reuse, R36 ;  /* 0x000000948424723c */ /* 0x084ff00000001824 */
[C---:B------:R-:W-:Y:S01]  /*1c440*/  HMMA.16816.F32 R40, R140.reuse, R148, R40 ;  /* 0x000000948c28723c */ /* 0x040fe20000001828 */
[----:B-1----:R-:W-:Y:S07]  /*1c450*/  LDSM.16.MT88.4 R204, [R225+0x1900] ;  /* 0x00190000e1cc783b */ /* 0x002fee0000004200 */
[-C--:B------:R-:W-:Y:S01]  /*1c460*/  HMMA.16816.F32 R44, R140, R150.reuse, R44 ;  /* 0x000000968c2c723c */ /* 0x080fe2000000182c */
[----:B---3--:R1:W5:Y:S04]  /*1c470*/  LDL.LU R238, [R1+0x84] ;  /* 0x0000840001ee7983 */ /* 0x0083680000300800 */
[----:B------:R1:W5:Y:S03]  /*1c480*/  LDL.LU R239, [R1+0x80] ;  /* 0x0000800001ef7983 */ /* 0x0003660000300800 */
[C---:B------:R-:W-:Y:S01]  /*1c490*/  HMMA.16816.F32 R48, R132.reuse, R150, R48 ;  /* 0x000000968430723c */ /* 0x040fe20000001830 */
[----:B------:R-:W2:Y:S07]  /*1c4a0*/  LDSM.16.MT88.4 R148, [R226+0x2900] ;  /* 0x00290000e294783b */ /* 0x000eae0000004200 */
[-C--:B------:R-:W-:Y:S01]  /*1c4b0*/  HMMA.16816.F32 R52, R132, R136.reuse, R52 ;  /* 0x000000888434723c */ /* 0x080fe20000001834 */
[----:B------:R1:W5:Y:S04]  /*1c4c0*/  LDL.LU R233, [R1+0x7c] ;  /* 0x00007c0001e97983 */ /* 0x0003680000300800 */
[----:B------:R1:W5:Y:S03]  /*1c4d0*/  LDL.LU R240, [R1+0x78] ;  /* 0x0000780001f07983 */ /* 0x0003660000300800 */
[C---:B------:R-:W-:Y:S01]  /*1c4e0*/  HMMA.16816.F32 R56, R140.reuse, R136, R56 ;  /* 0x000000888c38723c */ /* 0x040fe20000001838 */
[----:B------:R1:W5:Y:S04]  /*1c4f0*/  LDL.LU R224, [R1+0x74] ;  /* 0x0000740001e07983 */ /* 0x0003680000300800 */
[----:B------:R1:W5:Y:S03]  /*1c500*/  LDL.LU R231, [R1+0x70] ;  /* 0x0000700001e77983 */ /* 0x0003660000300800 */
[-C--:B------:R-:W-:Y:S01]  /*1c510*/  HMMA.16816.F32 R60, R140, R138.reuse, R60 ;  /* 0x0000008a8c3c723c */ /* 0x080fe2000000183c */
[----:B------:R1:W5:Y:S04]  /*1c520*/  LDL.LU R241, [R1+0x6c] ;  /* 0x00006c0001f17983 */ /* 0x0003680000300800 */
[----:B------:R1:W5:Y:S03]  /*1c530*/  LDL.LU R242, [R1+0x68] ;  /* 0x0000680001f27983 */ /* 0x0003660000300800 */
[C---:B------:R-:W-:Y:S01]  /*1c540*/  HMMA.16816.F32 R64, R132.reuse, R138, R64 ;  /* 0x0000008a8440723c */ /* 0x040fe20000001840 */
[----:B------:R-:W3:Y:S07]  /*1c550*/  LDSM.16.MT88.4 R136, [R228+0x2900] ;  /* 0x00290000e488783b */ /* 0x000eee0000004200 */
[-C--:B----4-:R-:W-:Y:S08]  /*1c560*/  HMMA.16816.F32 R68, R132, R144.reuse, R68 ;  /* 0x000000908444723c */ /* 0x090ff00000001844 */
[C---:B------:R-:W-:Y:S08]  /*1c570*/  HMMA.16816.F32 R72, R140.reuse, R144, R72 ;  /* 0x000000908c48723c */ /* 0x040ff00000001848 */
[-C--:B------:R-:W-:Y:S08]  /*1c580*/  HMMA.16816.F32 R76, R140, R146.reuse, R76 ;  /* 0x000000928c4c723c */ /* 0x080ff0000000184c */
[C---:B------:R-:W-:Y:S01]  /*1c590*/  HMMA.16816.F32 R80, R132.reuse, R146, R80 ;  /* 0x000000928450723c */ /* 0x040fe20000001850 */
[----:B------:R-:W4:Y:S07]  /*1c5a0*/  LDSM.16.MT88.4 R144, [R227+0x2900] ;  /* 0x00290000e390783b */ /* 0x000f2e0000004200 */
[-C--:B--2---:R-:W-:Y:S08]  /*1c5b0*/  HMMA.16816.F32 R84, R132, R148.reuse, R84 ;  /* 0x000000948454723c */ /* 0x084ff00000001854 */
[C---:B------:R-:W-:Y:S08]  /*1c5c0*/  HMMA.16816.F32 R88, R140.reuse, R148, R88 ;  /* 0x000000948c58723c */ /* 0x040ff00000001858 */
[-C--:B------:R-:W-:Y:S08]  /*1c5d0*/  HMMA.16816.F32 R92, R140, R150.reuse, R92 ;  /* 0x000000968c5c723c */ /* 0x080ff0000000185c */
[C---:B------:R-:W-:Y:S01]  /*1c5e0*/  HMMA.16816.F32 R96, R132.reuse, R150, R96 ;  /* 0x000000968460723c */ /* 0x040fe20000001860 */
[----:B------:R-:W2:Y:S07]  /*1c5f0*/  LDSM.16.MT88.4 R148, [R225+0x1100] ;  /* 0x00110000e194783b */ /* 0x000eae0000004200 */
[-C--:B---3--:R-:W-:Y:S08]  /*1c600*/  HMMA.16816.F32 R100, R132, R136.reuse, R100 ;  /* 0x000000888464723c */ /* 0x088ff00000001864 */
[C---:B------:R-:W-:Y:S07]  /*1c610*/  HMMA.16816.F32 R104, R140.reuse, R136, R104 ;  /* 0x000000888c68723c */ /* 0x040fee0000001868 */
[----:B------:R-:W-:Y:S01]  /*1c620*/  FADD.FTZ R136, R220, R156 ;  /* 0x0000009cdc887221 */ /* 0x000fe20000010000 */
[-C--:B------:R-:W-:Y:S01]  /*1c630*/  HMMA.16816.F32 R108, R140, R138.reuse, R108 ;  /* 0x0000008a8c6c723c */ /* 0x080fe2000000186c */
[----:B------:R-:W-:Y:S03]  /*1c640*/  LDSM.16.MT88.4 R220, [R228+0x3900] ;  /* 0x00390000e4dc783b */ /* 0x000fe60000004200 */
[----:B------:R-:W-:Y:S01]  /*1c650*/  FADD.FTZ R160, R159, R136 ;  /* 0x000000889fa07221 */ /* 0x000fe20000010000 */
[----:B------:R-:W-:Y:S02]  /*1c660*/  F2FP.PACK_AB R136, R191, R201 ;  /* 0x000000c9bf88723e */ /* 0x000fe400000000ff */
[----:B------:R-:W-:Y:S01]  /*1c670*/  F2FP.PACK_AB R137, R199, R203 ;  /* 0x000000cbc789723e */ /* 0x000fe200000000ff */
[C---:B------:R-:W-:Y:S01]  /*1c680*/  HMMA.16816.F32 R112, R132.reuse, R138, R112 ;  /* 0x0000008a8470723c */ /* 0x040fe20000001870 */
[----:B------:R-:W-:Y:S06]  /*1c690*/  LDSM.16.MT88.4 R156, [R228+0x3100] ;  /* 0x00310000e49c783b */ /* 0x000fec0000004200 */
        /* <DEDUP_REMOVED lines=12> */
[-C--:B--2---:R-:W-:Y:S08]  /*1c760*/  HMMA.16816.F32 R4, R132, R148.reuse, R4 ;  /* 0x000000948404723c */ /* 0x084ff00000001804 */
        /* <DEDUP_REMOVED lines=20> */
[C---:B------:R-:W-:Y:S07]  /*1c8b0*/  HMMA.16816.F32 R72, R136.reuse, R148, R72 ;  /* 0x000000948848723c */ /* 0x040fee0000001848 */
[----:B------:R-:W-:Y:S01]  /*1c8c0*/  FADD.FTZ R148, R167, R0 ;  /* 0x00000000a7947221 */ /* 0x000fe20000010000 */
[-C--:B------:R-:W-:Y:S04]  /*1c8d0*/  HMMA.16816.F32 R76, R136, R150.reuse, R76 ;  /* 0x00000096884c723c */ /* 0x080fe8000000184c */
[----:B------:R-:W-:Y:S01]  /*1c8e0*/  IMAD.MOV.U32 R0, RZ, RZ, R177 ;  /* 0x000000ffff007224 */ /* 0x000fe200078e00b1 */
[----:B------:R-:W-:Y:S01]  /*1c8f0*/  MOV R167, R176 ;  /* 0x000000b000a77202 */ /* 0x000fe20000000f00 */
[----:B------:R-:W-:Y:S02]  /*1c900*/  IMAD.MOV.U32 R149, RZ, RZ, R199 ;  /* 0x000000ffff957224 */ /* 0x000fe400078e00c7 */
[C---:B------:R-:W-:Y:S07]  /*1c910*/  HMMA.16816.F32 R80, R132.reuse, R150, R80 ;  /* 0x000000968450723c */ /* 0x040fee0000001850 */
[----:B------:R-:W-:Y:S01]  /*1c920*/  MOV R151, R191 ;  /* 0x000000bf00977202 */ /* 0x000fe20000000f00 */
[-C--:B-1----:R-:W-:Y:S04]  /*1c930*/  HMMA.16816.F32 R84, R132, R152.reuse, R84 ;  /* 0x000000988454723c */ /* 0x082fe80000001854 */
[----:B------:R-:W-:Y:S01]  /*1c940*/  F2FP.PACK_AB R191, R249, R251 ;  /* 0x000000fbf9bf723e */ /* 0x000fe200000000ff */
[----:B------:R-:W-:Y:S03]  /*1c950*/  IMAD.MOV.U32 R150, RZ, RZ, R198 ;  /* 0x000000ffff967224 */ /* 0x000fe600078e00c6 */
[C---:B------:R-:W-:Y:S07]  /*1c960*/  HMMA.16816.F32 R88, R136.reuse, R152, R88 ;  /* 0x000000988858723c */ /* 0x040fee0000001858 */
[----:B------:R-:W-:Y:S01]  /*1c970*/  FADD.FTZ R152, R166, R3 ;  /* 0x00000003a6987221 */ /* 0x000fe20000010000 */
[-C--:B------:R-:W-:Y:S04]  /*1c980*/  HMMA.16816.F32 R92, R136, R154.reuse, R92 ;  /* 0x0000009a885c723c */ /* 0x080fe8000000185c */
[----:B------:R-:W-:Y:S04]  /*1c990*/  IMAD.MOV.U32 R166, RZ, RZ, R179 ;  /* 0x000000ffffa67224 */ /* 0x000fe800078e00b3 */
[C---:B------:R-:W-:Y:S07]  /*1c9a0*/  HMMA.16816.F32 R96, R132.reuse, R154, R96 ;  /* 0x0000009a8460723c */ /* 0x040fee0000001860 */
[----:B------:R-:W-:Y:S01]  /*1c9b0*/  MOV R155, R197 ;  /* 0x000000c5009b7202 */ /* 0x000fe20000000f00 */
[-C--:B------:R-:W-:Y:S04]  /*1c9c0*/  HMMA.16816.F32 R100, R132, R156.reuse, R100 ;  /* 0x0000009c8464723c */ /* 0x080fe80000001864 */
[----:B------:R-:W-:Y:S04]  /*1c9d0*/  IMAD.MOV.U32 R154, RZ, RZ, R196 ;  /* 0x000000ffff9a7224 */ /* 0x000fe800078e00c4 */
[C---:B------:R-:W-:Y:S07]  /*1c9e0*/  HMMA.16816.F32 R104, R136.reuse, R156, R104 ;  /* 0x0000009c8868723c */ /* 0x040fee0000001868 */
[----:B------:R-:W-:Y:S01]  /*1c9f0*/  IMAD.MOV.U32 R156, RZ, RZ, R180 ;  /* 0x000000ffff9c7224 */ /* 0x000fe200078e00b4 */
[-C--:B------:R-:W-:Y:S01]  /*1ca00*/  HMMA.16816.F32 R108, R136, R158.reuse, R108 ;  /* 0x0000009e886c723c */ /* 0x080fe2000000186c */
[----:B------:R1:W2:Y:S03]  /*1ca10*/  MUFU.EX2 R180, R212 ;  /* 0x000000d400b47308 */ /* 0x0002a60000000800 */
[----:B------:R-:W-:Y:S02]  /*1ca20*/  MOV R157, R190 ;  /* 0x000000be009d7202 */ /* 0x000fe40000000f00 */
[----:B------:R-:W-:Y:S02]  /*1ca30*/  F2FP.PACK_AB R190, R202, R250 ;  /* 0x000000facabe723e */ /* 0x000fe400000000ff */
[C---:B------:R-:W-:Y:S07]  /*1ca40*/  HMMA.16816.F32 R112, R132.reuse, R158, R112 ;  /* 0x0000009e8470723c */ /* 0x040fee0000001870 */
[----:B------:R-:W-:Y:S01]  /*1ca50*/  MOV R159, R2 ;  /* 0x00000002009f7202 */ /* 0x000fe20000000f00 */
[-C--:B---3--:R-:W-:Y:S04]  /*1ca60*/  HMMA.16816.F32 R116, R132, R140.reuse, R116 ;  /* 0x0000008c8474723c */ /* 0x088fe80000001874 */
[----:B------:R-:W-:Y:S02]  /*1ca70*/  FADD.FTZ R2, R243, R160 ;  /* 0x000000a0f3027221 */ /* 0x000fe40000010000 */
[----:B------:R3:W5:Y:S01]  /*1ca80*/  LDL.LU R243, [R1+0x64] ;  /* 0x0000640001f37983 */ /* 0x0007620000300800 */
[----:B------:R-:W-:Y:S01]  /*1ca90*/  IMAD.MOV.U32 R158, RZ, RZ, R195 ;  /* 0x000000ffff9e7224 */ /* 0x000fe200078e00c3 */
[C---:B------:R-:W-:Y:S02]  /*1caa0*/  HMMA.16816.F32 R120, R136.reuse, R140, R120 ;  /* 0x0000008c8878723c */ /* 0x040fe40000001878 */
[----:B-1----:R-:W-:Y:S02]  /*1cab0*/  LDSM.16.MT88.4 R212, [R225+0x3900] ;  /* 0x00390000e1d4783b */ /* 0x002fe40000004200 */
[----:B--2---:R-:W-:Y:S01]  /*1cac0*/  F2FP.PACK_AB R211, R180, R181 ;  /* 0x000000b5b4d3723e */ /* 0x004fe200000000ff */
[----:B------:R-:W-:Y:S01]  /*1cad0*/  FADD.FTZ R2, R165, R2 ;  /* 0x00000002a5027221 */ /* 0x000fe20000010000 */
[----:B------:R-:W-:Y:S01]  /*1cae0*/  MOV R165, R189 ;  /* 0x000000bd00a57202 */ /* 0x000fe20000000f00 */
[----:B------:R-:W-:Y:S01]  /*1caf0*/  FADD.FTZ R140, R235, R161 ;  /* 0x000000a1eb8c7221 */ /* 0x000fe20000010000 */
[-C--:B------:R-:W-:Y:S02]  /*1cb00*/  HMMA.16816.F32 R124, R136, R142.reuse, R124 ;  /* 0x0000008e887c723c */ /* 0x080fe4000000187c */
[----:B------:R-:W1:Y:S02]  /*1cb10*/  LDSM.16.MT88.4 R160, [R228+0x1900] ;  /* 0x00190000e4a0783b */ /* 0x000e640000004200 */
[----:B------:R-:W-:Y:S01]  /*1cb20*/  MOV R141, R178 ;  /* 0x000000b2008d7202 */ /* 0x000fe20000000f00 */
[----:B------:R-:W-:Y:S01]  /*1cb30*/  FADD.FTZ R153, R164, R140 ;  /* 0x0000008ca4997221 */ /* 0x000fe20000010000 */
[----:B------:R-:W-:Y:S01]  /*1cb40*/  F2FP.PACK_AB R189, R252, R159 ;  /* 0x0000009ffcbd723e */ /* 0x000fe200000000ff */
[----:B------:R-:W-:Y:S01]  /*1cb50*/  IMAD.MOV.U32 R139, RZ, RZ, R188 ;  /* 0x000000ffff8b7224 */ /* 0x000fe200078e00bc */
[----:B------:R-:W-:Y:S02]  /*1cb60*/  HMMA.16816.F32 R128, R132, R142, R128 ;  /* 0x0000008e8480723c */ /* 0x000fe40000001880 */
[----:B------:R3:W5:Y:S02]  /*1cb70*/  LDL.LU R235, [R1+0x60] ;  /* 0x0000600001eb7983 */ /* 0x0007640000300800 */
[----:B------:R-:W-:Y:S01]  /*1cb80*/  F2FP.PACK_AB R188, R165, R156 ;  /* 0x0000009ca5bc723e */ /* 0x000fe200000000ff */
[----:B------:R-:W-:Y:S01]  /*1cb90*/  FADD.FTZ R3, R168, R2 ;  /* 0x00000002a8037221 */ /* 0x000fe20000010000 */
[----:B------:R-:W-:Y:S01]  /*1cba0*/  MOV R164, R194 ;  /* 0x000000c200a47202 */ /* 0x000fe20000000f00 */
[----:B------:R-:W-:Y:S01]  /*1cbb0*/  IMAD.MOV.U32 R168, RZ, RZ, R193 ;  /* 0x000000ffffa87224 */ /* 0x000fe200078e00c1 */
[----:B------:R-:W-:Y:S01]  /*1cbc0*/  MOV R2, R192 ;  /* 0x000000c000027202 */ /* 0x000fe20000000f00 */
[----:B------:R-:W2:Y:S02]  /*1cbd0*/  LDSM.16.MT88.4 R176, [R227+0x1900] ;  /* 0x00190000e3b0783b */ /* 0x000ea40000004200 */
[-C--:B------:R-:W-:Y:S06]  /*1cbe0*/  HMMA.16816.F32 R192, R188, R204.reuse, R4 ;  /* 0x000000ccbcc0723c */ /* 0x080fec0000001804 */
[----:B------:R-:W1:Y:S02]  /*1cbf0*/  LDSM.16.MT88.4 R4, [R227+0x3900] ;  /* 0x00390000e304783b */ /* 0x000e640000004200 */
[C---:B------:R-:W-:Y:S07]  /*1cc00*/  HMMA.16816.F32 R196, R208.reuse, R204, R8 ;  /* 0x000000ccd0c4723c */ /* 0x040fee0000001808 */
[----:B------:R-:W-:Y:S01]  /*1cc10*/  IMAD.MOV.U32 R8, RZ, RZ, R203 ;  /* 0x000000ffff087224 */ /* 0x000fe200078e00cb */
[----:B------:R-:W-:Y:S01]  /*1cc20*/  MOV R9, R202 ;  /* 0x000000ca00097202 */ /* 0x000fe20000000f00 */
[----:B------:R-:W-:Y:S03]  /*1cc30*/  IMAD.MOV.U32 R10, RZ, RZ, R201 ;  /* 0x000000ffff0a7224 */ /* 0x000fe600078e00c9 */
[----:B------:R-:W-:Y:S02]  /*1cc40*/  MOV R11, R200 ;  /* 0x000000c8000b7202 */ /* 0x000fe40000000f00 */
[-C--:B------:R-:W-:Y:S07]  /*1cc50*/  HMMA.16816.F32 R200, R208, R206.reuse, R12 ;  /* 0x000000ced0c8723c */ /* 0x080fee000000180c */
[----:B------:R-:W-:Y:S01]  /*1cc60*/  IMAD.MOV.U32 R12, RZ, RZ, R139 ;  /* 0x000000ffff0c7224 */ /* 0x000fe200078e008b */
[C---:B------:R-:W-:Y:S04]  /*1cc70*/  HMMA.16816.F32 R204, R188.reuse, R206, R16 ;  /* 0x000000cebccc723c */ /* 0x040fe80000001810 */
[----:B------:R-:W-:Y:S01]  /*1cc80*/  MOV R15, R9 ;  /* 0x00000009000f7202 */ /* 0x000fe20000000f00 */
[----:B------:R-:W-:Y:S01]  /*1cc90*/  IMAD.MOV.U32 R14, RZ, RZ, R165 ;  /* 0x000000ffff0e7224 */ /* 0x000fe200078e00a5 */
[----:B------:R-:W-:Y:S01]  /*1cca0*/  MOV R9, R2 ;  /* 0x0000000200097202 */ /* 0x000fe20000000f00 */
[----:B------:R-:W-:Y:S01]  /*1ccb0*/  IMAD.MOV.U32 R13, RZ, RZ, R159 ;  /* 0x000000ffff0d7224 */ /* 0x000fe200078e009f */
[-C--:B----4-:R-:W-:Y:S04]  /*1ccc0*/  HMMA.16816.F32 R132, R188, R144.reuse, R20 ;  /* 0x00000090bc84723c */ /* 0x090fe80000001814 */
        /* <DEDUP_REMOVED lines=9> */
[----:B------:R-:W-:Y:S01]  /*1cd60*/  MOV R24, R141 ;  /* 0x0000008d00187202 */ /* 0x000fe20000000f00 */
[----:B------:R-:W-:Y:S01]  /*1cd70*/  IMAD.MOV.U32 R27, RZ, RZ, R175 ;  /* 0x000000ffff1b7224 */ /* 0x000fe200078e00af */
[-C--:B------:R-:W-:Y:S03]  /*1cd80*/  HMMA.16816.F32 R140, R208, R146.reuse, R28 ;  /* 0x00000092d08c723c */ /* 0x080fe6000000181c */
[----:B------:R-:W-:Y:S01]  /*1cd90*/  IMAD.MOV.U32 R21, RZ, RZ, R173 ;  /* 0x000000ffff157224 */ /* 0x000fe200078e00ad */
        /* <DEDUP_REMOVED lines=12> */
[----:B------:R-:W-:Y:S01]  /*1ce60*/  FADD.FTZ R11, R11, R32 ;  /* 0x000000200b0b7221 */ /* 0x000fe20000010000 */
[----:B------:R-:W-:Y:S01]  /*1ce70*/  MOV R33, R158 ;  /* 0x0000009e00217202 */ /* 0x000fe20000000f00 */
[----:B------:R-:W-:Y:S01]  /*1ce80*/  IMAD.MOV.U32 R0, RZ, RZ, R155 ;  /* 0x000000ffff007224 */ /* 0x000fe200078e009b */
[----:B------:R-:W-:Y:S01]  /*1ce90*/  MOV R34, R164 ;  /* 0x000000a400227202 */ /* 0x000fe20000000f00 */
[----:B------:R-:W-:Y:S01]  /*1cea0*/  IMAD.MOV.U32 R38, RZ, RZ, R153 ;  /* 0x000000ffff267224 */ /* 0x000fe200078e0099 */
[----:B------:R-:W-:Y:S02]  /*1ceb0*/  MOV R39, R152 ;  /* 0x0000009800277202 */ /* 0x000fe40000000f00 */
        /* <DEDUP_REMOVED lines=12> */
[----:B------:R-:W-:Y:S02]  /*1cf80*/  FADD.FTZ R10, R12, R3 ;  /* 0x000000030c0a7221 */ /* 0x000fe40000010000 */
[----:B------:R-:W2:Y:S02]  /*1cf90*/  LDL R12, [R1+0x24] ;  /* 0x00002400010c7983 */ /* 0x000ea40000100800 */
[----:B------:R-:W-:Y:S02]  /*1cfa0*/  IMAD.MOV.U32 R8, RZ, RZ, R168 ;  /* 0x000000ffff087224 */ /* 0x000fe400078e00a8 */
[C---:B------:R-:W-:Y:S04]  /*1cfb0*/  HMMA.16816.F32 R168, R208.reuse, R176, R56 ;  /* 0x000000b0d0a8723c */ /* 0x040fe80000001838 */
[----:B------:R-:W-:Y:S04]  /*1cfc0*/  FADD.FTZ R0, R0, R39 ;  /* 0x0000002700007221 */ /* 0x000fe80000010000 */
        /* <DEDUP_REMOVED lines=43> */
[----:B------:R-:W-:Y:S01]  /*1d280*/  FADD.FTZ R2, R187, R0 ;  /* 0x00000000bb027221 */ /* 0x000fe20000010000 */
[----:B------:R-:W-:Y:S01]  /*1d290*/  MOV R187, R184 ;  /* 0x000000b800bb7202 */ /* 0x000fe20000000f00 */
[----:B------:R-:W-:Y:S01]  /*1d2a0*/  FADD.FTZ R0, R181, R3 ;  /* 0x00000003b5007221 */ /* 0x000fe20000010000 */
[----:B------:R3:W-:Y:S01]  /*1d2b0*/  STL [R1], R5 ;  /* 0x0000000501007387 */ /* 0x0007e20000100800 */
[----:B------:R-:W-:Y:S01]  /*1d2c0*/  FADD.FTZ R3, R249, R4 ;  /* 0x00000004f9037221 */ /* 0x000fe20000010000 */
[----:B------:R-:W-:Y:S01]  /*1d2d0*/  MOV R181, R185 ;  /* 0x000000b900b57202 */ /* 0x000fe20000000f00 */
[----:B------:R-:W-:Y:S02]  /*1d2e0*/  FADD.FTZ R2, R183, R2 ;  /* 0x00000002b7027221 */ /* 0x000fe40000010000 */
[----:B------:R-:W-:Y:S01]  /*1d2f0*/  FADD.FTZ R0, R180, R0 ;  /* 0x00000000b4007221 */ /* 0x000fe20000010000 */
[----:B------:R3:W-:Y:S01]  /*1d300*/  STL [R1+0x4], R3 ;  /* 0x0000040301007387 */ /* 0x0007e20000100800 */
[----:B------:R-:W-:Y:S02]  /*1d310*/  IMAD.MOV.U32 R188, RZ, RZ, R182 ;  /* 0x000000ffffbc7224 */ /* 0x000fe400078e00b6 */
[----:B------:R-:W-:Y:S01]  /*1d320*/  IMAD.MOV.U32 R180, RZ, RZ, R186 ;  /* 0x000000ffffb47224 */ /* 0x000fe200078e00ba */
[----:B------:R3:W-:Y:S04]  /*1d330*/  STL [R1+0x1c], R2 ;  /* 0x00001c0201007387 */ /* 0x0007e80000100800 */
[----:B------:R3:W-:Y:S01]  /*1d340*/  STL [R1+0x8], R0 ;  /* 0x0000080001007387 */ /* 0x0007e20000100800 */
[----:B--2---:R-:W-:Y:S01]  /*1d350*/  ISETP.LT.AND P0, PT, R12, UR22, PT ;  /* 0x000000160c007c0c */ /* 0x004fe2000bf01270 */
[----:B------:R-:W-:Y:S11]  /*1d360*/  UMOV UR22, UR21 ;  /* 0x0000001500167c82 */ /* 0x000ff60008000000 */
[----:B------:R-:W-:Y:S01]  /*1d370*/  @!UPT UIADD3 URZ, URZ, URZ, URZ ;  /* 0x0000003f3f3ff290 */ /* 0x000fe2000fffe03f */
[----:B---3--:R-:W-:-:S05]  /*1d380*/  @P0 BRA `(.L_x_3499) ;  /* 0xffffb2d000000947 */ /* 0x008fca000383ffff */
.L_x_3498:
[----:B------:R-:W-:-:S13]  /*1d390*/  ISETP.LE.AND P0, PT, RZ, UR21, PT ;  /* 0x00000015ff007c0c */ /* 0x000fda000bf03270 */
[----:B------:R-:W-:Y:S05]  /*1d3a0*/  @!P0 BRA `(.L_x_3500) ;  /* 0x00003b6000008947 */ /* 0x000fea0003800000 */
[----:B------:R-:W2:Y:S01]  /*1d3b0*/  LDL.64 R8, [R1+0x48] ;  /* 0x0000480001087983 */ /* 0x000ea20000100a00 */
[----:B------:R-:W-:-:S03]  /*1d3c0*/  ULDC.64 UR4, c[0x0][0x1e0] ;  /* 0x0000780000047ab9 */ /* 0x000fc60000000a00 */
[----:B------:R-:W3:Y:S04]  /*1d3d0*/  LDL.64 R12, [R1+0x40] ;  /* 0x00004000010c7983 */ /* 0x000ee80000100a00 */
[----:B------:R-:W4:Y:S04]  /*1d3e0*/  LDL.LU.64 R6, [R1+0x58] ;  /* 0x0000580001067983 */ /* 0x000f280000300a00 */
[----:B-1----:R-:W4:Y:S01]  /*1d3f0*/  LDL.LU.64 R4, [R1+0x50] ;  /* 0x0000500001047983 */ /* 0x002f220000300a00 */
        /* <DEDUP_REMOVED lines=26> */
[----:B------:R2:W-:Y:S02]  /*1d5a0*/  STL [R1+0xc], R3 ;  /* 0x00000c0301007387 */ /* 0x0005e40000100800 */
.L_x_3501:
[----:B------:R-:W3:Y:S01]  /*1d5b0*/  LDL.64 R180, [R1+0x50] ;  /* 0x0000500001b47983 */ /* 0x000ee20000100a00 */
        /* <DEDUP_REMOVED lines=9> */
[----:B-----5:R-:W-:Y:S08]  /*1d650*/  LDSM.16.M88.4 R64, [R231+0x8100] ;  /* 0x00810000e740783b */ /* 0x020ff00000000200 */
[----:B------:R-:W1:Y:S08]  /*1d660*/  LDSM.16.M88.4 R16, [R224+0x4100] ;  /* 0x00410000e010783b */ /* 0x000e700000000200 */
[----:B------:R-:W1:Y:S08]  /*1d670*/  LDSM.16.M88.4 R60, [R231+0xa100] ;  /* 0x00a10000e73c783b */ /* 0x000e700000000200 */
[----:B------:R-:W1:Y:S08]  /*1d680*/  LDSM.16.M88.4 R32, [R224+0x4900] ;  /* 0x00490000e020783b */ /* 0x000e700000000200 */
[----:B------:R-:W4:Y:S04]  /*1d690*/  LDL R252, [R1+0xc] ;  /* 0x00000c0001fc7983 */ /* 0x000f280000100800 */
        /* <DEDUP_REMOVED lines=37> */
[----:B--2---:R-:W-:Y:S02]  /*1d8f0*/  LOP3.LUT P4, RZ, R3, 0x1, RZ, 0xc0, !PT ;  /* 0x0000000103ff7812 */ /* 0x004fe4000788c0ff */
[C---:B------:R-:W-:Y:S02]  /*1d900*/  LEA R180, P0, R184.reuse, c[0x0][0x1f8], 0x1 ;  /* 0x00007e00b8b47a11 */ /* 0x040fe400078008ff */
[----:B------:R-:W-:Y:S01]  /*1d910*/  IADD3 R3, R185, UR15, RZ ;  /* 0x0000000fb9037c10 */ /* 0x000fe2000fffe0ff */
[-C--:B-1----:R-:W-:Y:S03]  /*1d920*/  HMMA.16816.F32 R52, R208, R188.reuse, R52 ;  /* 0x000000bcd034723c */ /* 0x082fe60000001834 */
[----:B------:R-:W-:Y:S01]  /*1d930*/  LEA.HI.X R181, R184, c[0x0][0x1fc], R3, 0x1, P0 ;  /* 0x00007f00b8b57a11 */ /* 0x000fe200000f0c03 */
[----:B----4-:R-:W-:Y:S01]  /*1d940*/  IMAD.WIDE.U32 R184, R182, UR21, R246 ;  /* 0x00000015b6b87c25 */ /* 0x010fe2000f8e00f6 */
[----:B------:R-:W-:Y:S03]  /*1d950*/  UIADD3 UR21, UR21, -0x1, URZ ;  /* 0xffffffff15157890 */ /* 0x000fe6000fffe03f */
[C---:B------:R-:W-:Y:S01]  /*1d960*/  HMMA.16816.F32 R56, R216.reuse, R188, R56 ;  /* 0x000000bcd838723c */ /* 0x040fe20000001838 */
[----:B------:R-:W-:Y:S01]  /*1d970*/  @!PT LDS RZ, [RZ] ;  /* 0x00000000fffff984 */ /* 0x000fe20000000800 */
[----:B------:R-:W-:Y:S01]  /*1d980*/  @!PT LDS RZ, [RZ] ;  /* 0x00000000fffff984 */ /* 0x000fe20000000800 */
[----:B------:R-:W-:Y:S01]  /*1d990*/  @!PT LDS RZ, [RZ] ;  /* 0x00000000fffff984 */ /* 0x000fe20000000800 */
[----:B------:R1:W-:Y:S01]  /*1d9a0*/  LDGSTS.E.BYPASS.LTC128B.128 [R244+0x100], [R180.64], !P6 ;  /* 0x00100000b4f47fae */ /* 0x0003e2000f101d5c */
[----:B------:R-:W-:Y:S02]  /*1d9b0*/  @UP0 UIMAD.WIDE.U32 UR22, UR21, UR4, URZ ;  /* 0x00000004151602a5 */ /* 0x000fe4000f8e003f */
[C---:B------:R-:W-:Y:S02]  /*1d9c0*/  LEA R212, P0, R184.reuse, c[0x0][0x1f8], 0x1 ;  /* 0x00007e00b8d47a11 */ /* 0x040fe400078008ff */
[----:B------:R-:W-:Y:S01]  /*1d9d0*/  IADD3 R3, R185, UR15, RZ ;  /* 0x0000000fb9037c10 */ /* 0x000fe2000fffe0ff */
[----:B------:R-:W-:Y:S01]  /*1d9e0*/  @UP0 USHF.L.U32 UR18, UR22, 0x6, URZ ;  /* 0x0000000616120899 */ /* 0x000fe2000800063f */
[-C--:B------:R-:W-:Y:S01]  /*1d9f0*/  HMMA.16816.F32 R60, R216, R190.reuse, R60 ;  /* 0x000000bed83c723c */ /* 0x080fe2000000183c */
[----:B------:R-:W-:Y:S03]  /*1da00*/  @UP0 USHF.R.S32.HI UR15, URZ, 0x1f, UR21 ;  /* 0x0000001f3f0f0899 */ /* 0x000fe60008011415 */
[----:B------:R-:W-:Y:S01]  /*1da10*/  LEA.HI.X R213, R184, c[0x0][0x1fc], R3, 0x1, P0 ;  /* 0x00007f00b8d57a11 */ /* 0x000fe200000f0c03 */
[----:B------:R-:W-:Y:S03]  /*1da20*/  @UP0 UIMAD UR15, UR15, UR4, URZ ;  /* 0x000000040f0f02a4 */ /* 0x000fe6000f8e023f */
[----:B------:R-:W-:Y:S01]  /*1da30*/  HMMA.16816.F32 R64, R208, R190, R64 ;  /* 0x000000bed040723c */ /* 0x000fe20000001840 */
[----:B------:R2:W-:Y:S01]  /*1da40*/  LDGSTS.E.BYPASS.LTC128B.128 [R244+0x2100], [R212.64], !P4 ;  /* 0x02100000d4f47fae */ /* 0x0005e2000e101d5c */
[----:B------:R-:W-:Y:S04]  /*1da50*/  @UP0 UIMAD UR15, UR21, UR5, UR15 ;  /* 0x00000005150f02a4 */ /* 0x000fe8000f8e020f */
[----:B------:R-:W-:Y:S04]  /*1da60*/  @UP0 UIADD3 UR15, UR23, UR15, URZ ;  /* 0x0000000f170f0290 */ /* 0x000fe8000fffe03f */
[----:B------:R-:W-:Y:S02]  /*1da70*/  @UP0 USHF.L.U64.HI UR15, UR22, 0x6, UR15 ;  /* 0x00000006160f0899 */ /* 0x000fe4000801020f */
        /* <DEDUP_REMOVED lines=155> */
[----:B------:R-:W-:Y:S01]  /*1e430*/  FMNMX.FTZ R3, R17, R3, !PT ;  /* 0x0000000311037209 */ /* 0x000fe20007810000 */
[----:B------:R-:W4:Y:S01]  /*1e440*/  LDL R209, [R1+0x18] ;  /* 0x0000180001d17983 */ /* 0x000f220000100800 */
[-C--:B-1----:R-:W-:Y:S04]  /*1e450*/  HMMA.16816.F32 R36, R188, R216.reuse, R36 ;  /* 0x000000d8bc24723c */ /* 0x082fe80000001824 */
[----:B------:R-:W-:Y:S02]  /*1e460*/  FMNMX.FTZ R3, R20, R3, !PT ;  /* 0x0000000314037209 */ /* 0x000fe40007810000 */
[----:B------:R-:W-:Y:S02]  /*1e470*/  FMNMX.FTZ R180, R18, R180, !PT ;  /* 0x000000b412b47209 */ /* 0x000fe40007810000 */
[C---:B------:R-:W-:Y:S01]  /*1e480*/  HMMA.16816.F32 R40, R220.reuse, R216, R40 ;  /* 0x000000d8dc28723c */ /* 0x040fe20000001828 */
[----:B------:R-:W3:Y:S03]  /*1e490*/  LDL.64 R216, [R1+0x48] ;  /* 0x0000480001d87983 */ /* 0x000ee60000100a00 */
        /* <DEDUP_REMOVED lines=8> */
[-C--:B--2---:R-:W-:Y:S04]  /*1e520*/  HMMA.16816.F32 R52, R188, R212.reuse, R52 ;  /* 0x000000d4bc34723c */ /* 0x084fe80000001834 */
        /* <DEDUP_REMOVED lines=39> */
[----:B------:R-:W2:Y:S01]  /*1e7a0*/  SHFL.BFLY PT, R185, R180, 0x2, 0x1f ;  /* 0x0c401f00b4b97f89 */ /* 0x000ea200000e0000 */
[----:B------:R-:W-:Y:S02]  /*1e7b0*/  FMNMX.FTZ R181, R26, R181, !PT ;  /* 0x000000b51ab57209 */ /* 0x000fe40007810000 */
[----:B-1----:R-:W-:Y:S02]  /*1e7c0*/  FMNMX.FTZ R186, R186, R184, !PT ;  /* 0x000000b8baba7209 */ /* 0x002fe40007810000 */
[----:B------:R-:W-:Y:S03]  /*1e7d0*/  FMNMX.FTZ R181, R27, R181, !PT ;  /* 0x000000b51bb57209 */ /* 0x000fe60007810000 */
[----:B------:R-:W1:Y:S01]  /*1e7e0*/  SHFL.BFLY PT, R188, R186, 0x1, 0x1f ;  /* 0x0c201f00babc7f89 */ /* 0x000e6200000e0000 */
[----:B--2---:R-:W-:Y:S07]  /*1e7f0*/  FMNMX.FTZ R3, R3, R182, !PT ;  /* 0x000000b603037209 */ /* 0x004fee0007810000 */
[----:B------:R-:W2:Y:S01]  /*1e800*/  SHFL.BFLY PT, R182, R3, 0x1, 0x1f ;  /* 0x0c201f0003b67f89 */ /* 0x000ea200000e0000 */
[----:B------:R-:W-:Y:S02]  /*1e810*/  FMNMX.FTZ R184, R180, R185, !PT ;  /* 0x000000b9b4b87209 */ /* 0x000fe40007810000 */
[----:B------:R-:W-:Y:S05]  /*1e820*/  FMNMX.FTZ R180, R30, R181, !PT ;  /* 0x000000b51eb47209 */ /* 0x000fea0007810000 */
[----:B------:R-:W2:Y:S01]  /*1e830*/  SHFL.BFLY PT, R181, R184, 0x1, 0x1f ;  /* 0x0c201f00b8b57f89 */ /* 0x000ea200000e0000 */
[----:B------:R-:W-:Y:S02]  /*1e840*/  FMNMX.FTZ R180, R31, R180, !PT ;  /* 0x000000b41fb47209 */ /* 0x000fe40007810000 */
[----:B-1----:R-:W-:Y:S02]  /*1e850*/  FMNMX.FTZ R186, R186, R188, !PT ;  /* 0x000000bcbaba7209 */ /* 0x002fe40007810000 */
[----:B------:R-:W-:Y:S03]  /*1e860*/  FMNMX.FTZ R180, R42, R180, !PT ;  /* 0x000000b42ab47209 */ /* 0x000fe60007810000 */
[C---:B------:R-:W-:Y:S01]  /*1e870*/  FADD.FTZ R0, -R186.reuse, R0 ;  /* 0x00000000ba007221 */ /* 0x040fe20000010100 */
[----:B------:R-:W-:Y:S01]  /*1e880*/  FMNMX.FTZ R180, R43, R180, !PT ;  /* 0x000000b42bb47209 */ /* 0x000fe20007810000 */
[----:B------:R-:W-:Y:S02]  /*1e890*/  FMUL.FTZ R214, R186, c[0x0][0x2d0] ;  /* 0x0000b400bad67a20 */ /* 0x000fe40000410000 */
[----:B------:R-:W-:Y:S01]  /*1e8a0*/  FMUL.FTZ R0, R0, c[0x0][0x2d0] ;  /* 0x0000b40000007a20 */ /* 0x000fe20000410000 */
[----:B------:R-:W-:Y:S01]  /*1e8b0*/  FMNMX.FTZ R180, R46, R180, !PT ;  /* 0x000000b42eb47209 */ /* 0x000fe20007810000 */
[--C-:B------:R-:W-:Y:S01]  /*1e8c0*/  FFMA.FTZ R4, R4, c[0x0][0x2d0], -R214.reuse ;  /* 0x0000b40004047a23 */ /* 0x100fe200000108d6 */
[----:B--2---:R-:W-:Y:S01]  /*1e8d0*/  FMNMX.FTZ R185, R3, R182, !PT ;  /* 0x000000b603b97209 */ /* 0x004fe20007810000 */
[--C-:B------:R-:W-:Y:S01]  /*1e8e0*/  FFMA.FTZ R5, R5, c[0x0][0x2d0], -R214.reuse ;  /* 0x0000b40005057a23 */ /* 0x100fe200000108d6 */
[----:B------:R-:W-:Y:S01]  /*1e8f0*/  FMNMX.FTZ R3, R47, R180, !PT ;  /* 0x000000b42f037209 */ /* 0x000fe20007810000 */
[----:B------:R-:W-:Y:S01]  /*1e900*/  MUFU.EX2 R245, R4 ;  /* 0x0000000400f57308 */ /* 0x000fe20000000800 */
[--C-:B------:R-:W-:Y:S02]  /*1e910*/  FFMA.FTZ R16, R16, c[0x0][0x2d0], -R214.reuse ;  /* 0x0000b40010107a23 */ /* 0x100fe400000108d6 */
[----:B------:R-:W-:Y:S01]  /*1e920*/  FMNMX.FTZ R3, R58, R3, !PT ;  /* 0x000000033a037209 */ /* 0x000fe20007810000 */
[----:B------:R-:W-:Y:S01]  /*1e930*/  FMUL.FTZ R213, R185, c[0x0][0x2d0] ;  /* 0x0000b400b9d57a20 */ /* 0x000fe20000410000 */
[----:B------:R-:W-:Y:S01]  /*1e940*/  FMNMX.FTZ R184, R184, R181, !PT ;  /* 0x000000b5b8b87209 */ /* 0x000fe20007810000 */
[----:B------:R-:W-:Y:S02]  /*1e950*/  FFMA.FTZ R17, R17, c[0x0][0x2d0], -R214 ;  /* 0x0000b40011117a23 */ /* 0x000fe400000108d6 */
[--C-:B------:R-:W-:Y:S02]  /*1e960*/  FFMA.FTZ R6, R6, c[0x0][0x2d0], -R213.reuse ;  /* 0x0000b40006067a23 */ /* 0x100fe400000108d5 */
[----:B------:R1:W2:Y:S01]  /*1e970*/  MUFU.EX2 R180, R0 ;  /* 0x0000000000b47308 */ /* 0x0002a20000000800 */
[--C-:B------:R-:W-:Y:S02]  /*1e980*/  FFMA.FTZ R7, R7, c[0x0][0x2d0], -R213.reuse ;  /* 0x0000b40007077a23 */ /* 0x100fe400000108d5 */
[----:B------:R-:W-:Y:S02]  /*1e990*/  FMUL.FTZ R212, R184, c[0x0][0x2d0] ;  /* 0x0000b400b8d47a20 */ /* 0x000fe40000410000 */
[--C-:B------:R-:W-:Y:S02]  /*1e9a0*/  FFMA.FTZ R18, R18, c[0x0][0x2d0], -R213.reuse ;  /* 0x0000b40012127a23 */ /* 0x100fe400000108d5 */
[--C-:B------:R-:W-:Y:S02]  /*1e9b0*/  FFMA.FTZ R8, R8, c[0x0][0x2d0], -R212.reuse ;  /* 0x0000b40008087a23 */ /* 0x100fe400000108d4 */
[----:B------:R-:W-:Y:S01]  /*1e9c0*/  FFMA.FTZ R12, R12, c[0x0][0x2d0], -R212 ;  /* 0x0000b4000c0c7a23 */ /* 0x000fe200000108d4 */
[----:B------:R-:W-:Y:S01]  /*1e9d0*/  MUFU.EX2 R246, R6 ;  /* 0x0000000600f67308 */ /* 0x000fe20000000800 */
[--C-:B------:R-:W-:Y:S02]  /*1e9e0*/  FFMA.FTZ R19, R19, c[0x0][0x2d0], -R213.reuse ;  /* 0x0000b40013137a23 */ /* 0x100fe400000108d5 */
[--C-:B------:R-:W-:Y:S02]  /*1e9f0*/  FFMA.FTZ R32, R32, c[0x0][0x2d0], -R214.reuse ;  /* 0x0000b40020207a23 */ /* 0x100fe400000108d6 */
[----:B------:R-:W-:Y:S02]  /*1ea00*/  FFMA.FTZ R33, R33, c[0x0][0x2d0], -R214 ;  /* 0x0000b40021217a23 */ /* 0x000fe400000108d6 */
[--C-:B------:R-:W-:Y:S02]  /*1ea10*/  FFMA.FTZ R34, R34, c[0x0][0x2d0], -R213.reuse ;  /* 0x0000b40022227a23 */ /* 0x100fe400000108d5 */
[--C-:B------:R-:W-:Y:S01]  /*1ea20*/  FFMA.FTZ R35, R35, c[0x0][0x2d0], -R213.reuse ;  /* 0x0000b40023237a23 */ /* 0x100fe200000108d5 */
[----:B------:R-:W2:Y:S01]  /*1ea30*/  MUFU.EX2 R223, R5 ;  /* 0x0000000500df7308 */ /* 0x000ea20000000800 */
[----:B------:R-:W-:Y:S02]  /*1ea40*/  FFMA.FTZ R28, R28, c[0x0][0x2d0], -R212 ;  /* 0x0000b4001c1c7a23 */ /* 0x000fe400000108d4 */
[----:B------:R-:W-:Y:S02]  /*1ea50*/  FFMA.FTZ R23, R23, c[0x0][0x2d0], -R213 ;  /* 0x0000b40017177a23 */ /* 0x000fe400000108d5 */
[----:B-1----:R-:W-:Y:S01]  /*1ea60*/  FADD.FTZ R0, -R185, R2 ;  /* 0x00000002b9007221 */ /* 0x002fe20000010100 */
[----:B------:R-:W-:Y:S01]  /*1ea70*/  FMNMX.FTZ R2, R59, R3, !PT ;  /* 0x000000033b027209 */ /* 0x000fe20007810000 */
[----:B--2---:R-:W-:Y:S02]  /*1ea80*/  FMUL.FTZ R132, R180, R132 ;  /* 0x00000084b4847220 */ /* 0x004fe40000410000 */
[----:B------:R-:W-:Y:S01]  /*1ea90*/  FMUL.FTZ R3, R0, c[0x0][0x2d0] ;  /* 0x0000b40000037a20 */ /* 0x000fe20000410000 */
[----:B------:R-:W-:Y:S01]  /*1eaa0*/  FMNMX.FTZ R0, R62, R2, !PT ;  /* 0x000000023e007209 */ /* 0x000fe20007810000 */
[----:B------:R-:W-:Y:S01]  /*1eab0*/  FADD.FTZ R2, -R184, R183 ;  /* 0x000000b7b8027221 */ /* 0x000fe20000010100 */
[----:B------:R-:W1:Y:S01]  /*1eac0*/  MUFU.EX2 R251, R7 ;  /* 0x0000000700fb7308 */ /* 0x000e620000000800 */
[C---:B------:R-:W-:Y:S01]  /*1ead0*/  FMUL.FTZ R133, R180.reuse, R133 ;  /* 0x00000085b4857220 */ /* 0x040fe20000410000 */
[----:B------:R-:W-:Y:S01]  /*1eae0*/  FMNMX.FTZ R0, R63, R0, !PT ;  /* 0x000000003f007209 */ /* 0x000fe20007810000 */
[C---:B------:R-:W-:Y:S02]  /*1eaf0*/  FMUL.FTZ R144, R180.reuse, R144 ;  /* 0x00000090b4907220 */ /* 0x040fe40000410000 */
[C---:B------:R-:W-:Y:S02]  /*1eb00*/  FMUL.FTZ R145, R180.reuse, R145 ;  /* 0x00000091b4917220 */ /* 0x040fe40000410000 */
[C---:B------:R-:W-:Y:S02]  /*1eb10*/  FMUL.FTZ R148, R180.reuse, R148 ;  /* 0x00000094b4947220 */ /* 0x040fe40000410000 */
[C---:B------:R-:W-:Y:S01]  /*1eb20*/  FMUL.FTZ R149, R180.reuse, R149 ;  /* 0x00000095b4957220 */ /* 0x040fe20000410000 */
[----:B------:R2:W2:Y:S01]  /*1eb30*/  MUFU.EX2 R181, R3 ;  /* 0x0000000300b57308 */ /* 0x0004a20000000800 */
[C---:B------:R-:W-:Y:S01]  /*1eb40*/  FMUL.FTZ R160, R180.reuse, R160 ;  /* 0x000000a0b4a07220 */ /* 0x040fe20000410000 */
[----:B------:R-:W-:Y:S01]  /*1eb50*/  F2FP.PACK_AB R188, R223, R245 ;  /* 0x000000f5dfbc723e */ /* 0x000fe200000000ff */
[C---:B------:R-:W-:Y:S02]  /*1eb60*/  FMUL.FTZ R161, R180.reuse, R161 ;  /* 0x000000a1b4a17220 */ /* 0x040fe40000410000 */
[C---:B------:R-:W-:Y:S02]  /*1eb70*/  FMUL.FTZ R164, R180.reuse, R164 ;  /* 0x000000a4b4a47220 */ /* 0x040fe40000410000 */
[C---:B------:R-:W-:Y:S02]  /*1eb80*/  FMUL.FTZ R165, R180.reuse, R165 ;  /* 0x000000a5b4a57220 */ /* 0x040fe40000410000 */
[C---:B------:R-:W-:Y:S01]  /*1eb90*/  FMUL.FTZ R176, R180.reuse, R176 ;  /* 0x000000b0b4b07220 */ /* 0x040fe20000410000 */
[----:B------:R-:W-:Y:S01]  /*1eba0*/  MUFU.EX2 R250, R16 ;  /* 0x0000001000fa7308 */ /* 0x000fe20000000800 */
[C---:B------:R-:W-:Y:S02]  /*1ebb0*/  FMUL.FTZ R177, R180.reuse, R177 ;  /* 0x000000b1b4b17220 */ /* 0x040fe40000410000 */
[C---:B------:R-:W-:Y:S01]  /*1ebc0*/  FMUL.FTZ R68, R180.reuse, R68 ;  /* 0x00000044b4447220 */ /* 0x040fe20000410000 */
[----:B-1----:R-:W-:Y:S01]  /*1ebd0*/  F2FP.PACK_AB R189, R251, R246 ;  /* 0x000000f6fbbd723e */ /* 0x002fe200000000ff */
[C---:B------:R-:W-:Y:S02]  /*1ebe0*/  FMUL.FTZ R69, R180.reuse, R69 ;  /* 0x00000045b4457220 */ /* 0x040fe40000410000 */
[C---:B------:R-:W-:Y:S02]  /*1ebf0*/  FMUL.FTZ R80, R180.reuse, R80 ;  /* 0x00000050b4507220 */ /* 0x040fe40000410000 */
[C---:B------:R-:W-:Y:S01]  /*1ec00*/  FMUL.FTZ R81, R180.reuse, R81 ;  /* 0x00000051b4517220 */ /* 0x040fe20000410000 */
[----:B------:R-:W1:Y:S01]  /*1ec10*/  MUFU.EX2 R248, R17 ;  /* 0x0000001100f87308 */ /* 0x000e620000000800 */
[C---:B------:R-:W-:Y:S02]  /*1ec20*/  FMUL.FTZ R84, R180.reuse, R84 ;  /* 0x00000054b4547220 */ /* 0x040fe40000410000 */
[----:B------:R-:W-:Y:S02]  /*1ec30*/  FMUL.FTZ R85, R180, R85 ;  /* 0x00000055b4557220 */ /* 0x000fe40000410000 */
[----:B--2---:R-:W-:Y:S02]  /*1ec40*/  FMUL.FTZ R3, R2, c[0x0][0x2d0] ;  /* 0x0000b40002037a20 */ /* 0x004fe40000410000 */
[----:B------:R-:W2:Y:S01]  /*1ec50*/  SHFL.BFLY PT, R2, R0, 0x2, 0x1f ;  /* 0x0c401f0000027f89 */ /* 0x000ea200000e0000 */
[C---:B------:R-:W-:Y:S02]  /*1ec60*/  FMUL.FTZ R134, R181.reuse, R134 ;  /* 0x00000086b5867220 */ /* 0x040fe40000410000 */
[----:B------:R2:W-:Y:S01]  /*1ec70*/  MUFU.EX2 R249, R18 ;  /* 0x0000001200f97308 */ /* 0x0005e20000000800 */
[C---:B------:R-:W-:Y:S02]  /*1ec80*/  FMUL.FTZ R135, R181.reuse, R135 ;  /* 0x00000087b5877220 */ /* 0x040fe40000410000 */
[C---:B------:R-:W-:Y:S02]  /*1ec90*/  FMUL.FTZ R146, R181.reuse, R146 ;  /* 0x00000092b5927220 */ /* 0x040fe40000410000 */
[C---:B------:R-:W-:Y:S02]  /*1eca0*/  FMUL.FTZ R147, R181.reuse, R147 ;  /* 0x00000093b5937220 */ /* 0x040fe40000410000 */
[C---:B------:R-:W-:Y:S02]  /*1ecb0*/  FMUL.FTZ R150, R181.reuse, R150 ;  /* 0x00000096b5967220 */ /* 0x040fe40000410000 */
[C---:B------:R-:W-:Y:S01]  /*1ecc0*/  FMUL.FTZ R151, R181.reuse, R151 ;  /* 0x00000097b5977220 */ /* 0x040fe20000410000 */
[----:B------:R-:W2:Y:S01]  /*1ecd0*/  MUFU.EX2 R3, R3 ;  /* 0x0000000300037308 */ /* 0x000ea20000000800 */
[C---:B------:R-:W-:Y:S02]  /*1ece0*/  FMUL.FTZ R162, R181.reuse, R162 ;  /* 0x000000a2b5a27220 */ /* 0x040fe40000410000 */
[C---:B------:R-:W-:Y:S01]  /*1ecf0*/  FMUL.FTZ R163, R181.reuse, R163 ;  /* 0x000000a3b5a37220 */ /* 0x040fe20000410000 */
[----:B-1----:R-:W-:Y:S01]  /*1ed00*/  F2FP.PACK_AB R190, R248, R250 ;  /* 0x000000faf8be723e */ /* 0x002fe200000000ff */
[----:B------:R-:W-:Y:S02]  /*1ed10*/  FMUL.FTZ R17, R180, R205 ;  /* 0x000000cdb4117220 */ /* 0x000fe40000410000 */
[C---:B------:R-:W-:Y:S02]  /*1ed20*/  FMUL.FTZ R166, R181.reuse, R166 ;  /* 0x000000a6b5a67220 */ /* 0x040fe40000410000 */
[C---:B------:R-:W-:Y:S01]  /*1ed30*/  FMUL.FTZ R167, R181.reuse, R167 ;  /* 0x000000a7b5a77220 */ /* 0x040fe20000410000 */
[----:B------:R-:W1:Y:S01]  /*1ed40*/  MUFU.EX2 R247, R19 ;  /* 0x0000001300f77308 */ /* 0x000e620000000800 */
[----:B--2---:R-:W-:Y:S01]  /*1ed50*/  FMNMX.FTZ R0, R0, R2, !PT ;  /* 0x0000000200007209 */ /* 0x004fe20007810000 */
[C---:B------:R-:W-:Y:S02]  /*1ed60*/  FMUL.FTZ R178, R181.reuse, R178 ;  /* 0x000000b2b5b27220 */ /* 0x040fe40000410000 */
[C---:B------:R-:W-:Y:S02]  /*1ed70*/  FMUL.FTZ R18, R181.reuse, R206 ;  /* 0x000000ceb5127220 */ /* 0x040fe40000410000 */
[----:B------:R-:W2:Y:S01]  /*1ed80*/  SHFL.BFLY PT, R2, R0, 0x1, 0x1f ;  /* 0x0c201f0000027f89 */ /* 0x000ea200000e0000 */
[C---:B------:R-:W-:Y:S02]  /*1ed90*/  FMUL.FTZ R179, R181.reuse, R179 ;  /* 0x000000b3b5b37220 */ /* 0x040fe40000410000 */
[C---:B------:R-:W-:Y:S01]  /*1eda0*/  FMUL.FTZ R70, R181.reuse, R70 ;  /* 0x00000046b5467220 */ /* 0x040fe20000410000 */
[----:B------:R-:W-:Y:S01]  /*1edb0*/  MUFU.EX2 R221, R32 ;  /* 0x0000002000dd7308 */ /* 0x000fe20000000800 */
[C---:B------:R-:W-:Y:S02]  /*1edc0*/  FMUL.FTZ R71, R181.reuse, R71 ;  /* 0x00000047b5477220 */ /* 0x040fe40000410000 */
[----:B------:R-:W-:Y:S02]  /*1edd0*/  FMUL.FTZ R82, R181, R82 ;  /* 0x00000052b5527220 */ /* 0x000fe40000410000 */
[C---:B------:R-:W-:Y:S02]  /*1ede0*/  FMUL.FTZ R136, R3.reuse, R136 ;  /* 0x0000008803887220 */ /* 0x040fe40000410000 */
[C---:B------:R-:W-:Y:S02]  /*1edf0*/  FMUL.FTZ R137, R3.reuse, R137 ;  /* 0x0000008903897220 */ /* 0x040fe40000410000 */
[C---:B------:R-:W-:Y:S01]  /*1ee00*/  FMUL.FTZ R140, R3.reuse, R140 ;  /* 0x0000008c038c7220 */ /* 0x040fe20000410000 */
[----:B------:R-:W-:Y:S01]  /*1ee10*/  MUFU.EX2 R222, R34 ;  /* 0x0000002200de7308 */ /* 0x000fe20000000800 */
[C---:B------:R-:W-:Y:S02]  /*1ee20*/  FMUL.FTZ R141, R3.reuse, R141 ;  /* 0x0000008d038d7220 */ /* 0x040fe40000410000 */
[----:B------:R-:W-:Y:S01]  /*1ee30*/  FMUL.FTZ R152, R3, R152 ;  /* 0x0000009803987220 */ /* 0x000fe20000410000 */
[----:B-1----:R-:W-:Y:S01]  /*1ee40*/  F2FP.PACK_AB R191, R247, R249 ;  /* 0x000000f9f7bf723e */ /* 0x002fe200000000ff */
[----:B------:R-:W-:Y:S01]  /*1ee50*/  FMUL.FTZ R19, R181, R207 ;  /* 0x000000cfb5137220 */ /* 0x000fe20000410000 */
[----:B------:R-:W-:Y:S01]  /*1ee60*/  MOV R207, R250 ;  /* 0x000000fa00cf7202 */ /* 0x000fe20000000f00 */
[C---:B------:R-:W-:Y:S02]  /*1ee70*/  FMUL.FTZ R153, R3.reuse, R153 ;  /* 0x0000009903997220 */ /* 0x040fe40000410000 */
[C---:B------:R-:W-:Y:S01]  /*1ee80*/  FMUL.FTZ R156, R3.reuse, R156 ;  /* 0x0000009c039c7220 */ /* 0x040fe20000410000 */
[----:B--2---:R-:W-:Y:S01]  /*1ee90*/  FMNMX.FTZ R182, R0, R2, !PT ;  /* 0x0000000200b67209 */ /* 0x004fe20007810000 */
[C---:B------:R-:W-:Y:S01]  /*1eea0*/  FMUL.FTZ R157, R3.reuse, R157 ;  /* 0x0000009d039d7220 */ /* 0x040fe20000410000 */
[----:B------:R-:W-:Y:S01]  /*1eeb0*/  @P0 IADD3 R2, P2, R252, UR18, RZ ;  /* 0x00000012fc020c10 */ /* 0x000fe2000ff5e0ff */
[----:B------:R-:W-:Y:S01]  /*1eec0*/  FMUL.FTZ R168, R3, R168 ;  /* 0x000000a803a87220 */ /* 0x000fe20000410000 */
[----:B------:R1:W-:Y:S01]  /*1eed0*/  MUFU.EX2 R252, R8 ;  /* 0x0000000800fc7308 */ /* 0x0003e20000000800 */
[----:B------:R-:W-:Y:S01]  /*1eee0*/  FADD.FTZ R0, -R182, R187 ;  /* 0x000000bbb6007221 */ /* 0x000fe20000010100 */
[----:B----4-:R-:W-:Y:S01]  /*1eef0*/  @P0 IADD3.X R16, R209, UR15, RZ, P2, !PT ;  /* 0x0000000fd1100c10 */ /* 0x010fe200097fe4ff */
[C---:B------:R-:W-:Y:S02]  /*1ef00*/  FMUL.FTZ R169, R3.reuse, R169 ;  /* 0x000000a903a97220 */ /* 0x040fe40000410000 */
[----:B------:R-:W-:Y:S01]  /*1ef10*/  FMUL.FTZ R0, R0, c[0x0][0x2d0] ;  /* 0x0000b40000007a20 */ /* 0x000fe20000410000 */
[----:B---3--:R-:W-:Y:S01]  /*1ef20*/  @P0 IADD3 R4, P1, R216, UR18, RZ ;  /* 0x00000012d8040c10 */ /* 0x008fe2000ff3e0ff */
[C---:B------:R-:W-:Y:S02]  /*1ef30*/  FMUL.FTZ R172, R3.reuse, R172 ;  /* 0x000000ac03ac7220 */ /* 0x040fe40000410000 */
[----:B------:R-:W-:Y:S01]  /*1ef40*/  FMUL.FTZ R173, R3, R173 ;  /* 0x000000ad03ad7220 */ /* 0x000fe20000410000 */
[----:B------:R-:W-:Y:S01]  /*1ef50*/  @P0 IADD3.X R5, R211, UR15, RZ, P1, !PT ;  /* 0x0000000fd3050c10 */ /* 0x000fe20008ffe4ff */
[----:B------:R-:W-:Y:S01]  /*1ef60*/  MUFU.EX2 R187, R12 ;  /* 0x0000000c00bb7308 */ /* 0x000fe20000000800 */
[C---:B------:R-:W-:Y:S01]  /*1ef70*/  @P0 LEA R6, P3, R4.reuse, c[0x0][0x1c8], 0x1 ;  /* 0x0000720004060a11 */ /* 0x040fe200078608ff */
[C---:B------:R-:W-:Y:S02]  /*1ef80*/  FMUL.FTZ R72, R3.reuse, R72 ;  /* 0x0000004803487220 */ /* 0x040fe40000410000 */
[----:B------:R-:W-:Y:S01]  /*1ef90*/  FMUL.FTZ R73, R3, R73 ;  /* 0x0000004903497220 */ /* 0x000fe20000410000 */
[----:B------:R-:W-:Y:S01]  /*1efa0*/  @P0 LEA.HI.X R7, R4, c[0x0][0x1cc], R5, 0x1, P3 ;  /* 0x0000730004070a11 */ /* 0x000fe200018f0c05 */
[----:B------:R-:W-:Y:S01]  /*1efb0*/  FFMA.FTZ R5, R9, c[0x0][0x2d0], -R212 ;  /* 0x0000b40009057a23 */ /* 0x000fe200000108d4 */
[----:B------:R-:W-:Y:S01]  /*1efc0*/  @P0 IADD3 R4, P2, R6, UR9, RZ ;  /* 0x0000000906040c10 */ /* 0x000fe2000ff5e0ff */
[C---:B------:R-:W-:Y:S02]  /*1efd0*/  FMUL.FTZ R76, R3.reuse, R76 ;  /* 0x0000004c034c7220 */ /* 0x040fe40000410000 */
[----:B------:R2:W3:Y:S01]  /*1efe0*/  MUFU.EX2 R219, R5 ;  /* 0x0000000500db7308 */ /* 0x0004e20000000800 */
[----:B------:R4:W-:Y:S01]  /*1eff0*/  @P0 LDGSTS.E.BYPASS.LTC128B.128 [R244+0x4100], [R6.64], !P6 ;  /* 0x0410000006f40fae */ /* 0x0009e2000f101d5c */
[----:B------:R-:W-:Y:S01]  /*1f000*/  FMUL.FTZ R77, R3, R77 ;  /* 0x0000004d034d7220 */ /* 0x000fe20000410000 */
[C---:B-1----:R-:W-:Y:S01]  /*1f010*/  @P0 LEA R8, P1, R2.reuse, c[0x0][0x1c8], 0x1 ;  /* 0x0000720002080a11 */ /* 0x042fe200078208ff */
[C---:B------:R-:W-:Y:S02]  /*1f020*/  FMUL.FTZ R83, R181.reuse, R83 ;  /* 0x00000053b5537220 */ /* 0x040fe40000410000 */
[----:B------:R-:W-:Y:S01]  /*1f030*/  FMUL.FTZ R86, R181, R86 ;  /* 0x00000056b5567220 */ /* 0x000fe20000410000 */
[----:B------:R-:W-:Y:S01]  /*1f040*/  @P0 LEA.HI.X R9, R2, c[0x0][0x1cc], R16, 0x1, P1 ;  /* 0x0000730002090a11 */ /* 0x000fe200008f0c10 */
[----:B------:R-:W-:Y:S02]  /*1f050*/  FFMA.FTZ R2, R13, c[0x0][0x2d0], -R212 ;  /* 0x0000b4000d027a23 */ /* 0x000fe400000108d4 */
[----:B------:R-:W1:Y:S01]  /*1f060*/  MUFU.EX2 R0, R0 ;  /* 0x0000000000007308 */ /* 0x000e620000000800 */
[C---:B------:R-:W-:Y:S01]  /*1f070*/  FMUL.FTZ R16, R180.reuse, R204 ;  /* 0x000000ccb4107220 */ /* 0x040fe20000410000 */
[----:B------:R1:W-:Y:S01]  /*1f080*/  @P0 LDGSTS.E.BYPASS.LTC128B.128 [R244+0x6100], [R8.64], !P4 ;  /* 0x0610000008f40fae */ /* 0x0003e2000e101d5c */
[----:B------:R-:W-:Y:S02]  /*1f090*/  FMUL.FTZ R87, R181, R87 ;  /* 0x00000057b5577220 */ /* 0x000fe40000410000 */
[C---:B------:R-:W-:Y:S02]  /*1f0a0*/  FMUL.FTZ R88, R3.reuse, R88 ;  /* 0x0000005803587220 */ /* 0x040fe40000410000 */
[C---:B------:R-:W-:Y:S02]  /*1f0b0*/  FMUL.FTZ R89, R3.reuse, R89 ;  /* 0x0000005903597220 */ /* 0x040fe40000410000 */
[C---:B------:R-:W-:Y:S01]  /*1f0c0*/  FMUL.FTZ R92, R3.reuse, R92 ;  /* 0x0000005c035c7220 */ /* 0x040fe20000410000 */
[----:B------:R1:W1:Y:S01]  /*1f0d0*/  MUFU.EX2 R183, R2 ;  /* 0x0000000200b77308 */ /* 0x0002620000000800 */
[----:B------:R-:W-:Y:S02]  /*1f0e0*/  FMUL.FTZ R93, R3, R93 ;  /* 0x0000005d035d7220 */ /* 0x000fe40000410000 */
[C---:B------:R-:W-:Y:S01]  /*1f0f0*/  FMUL.FTZ R96, R180.reuse, R96 ;  /* 0x00000060b4607220 */ /* 0x040fe20000410000 */
[----:B--2---:R-:W-:Y:S01]  /*1f100*/  @P0 IADD3.X R5, R7, UR8, RZ, P2, !PT ;  /* 0x0000000807050c10 */ /* 0x004fe200097fe4ff */
[----:B------:R-:W-:Y:S01]  /*1f110*/  FMUL.FTZ R97, R180, R97 ;  /* 0x00000061b4617220 */ /* 0x000fe20000410000 */
[----:B---3--:R-:W-:Y:S01]  /*1f120*/  MOV R206, R219 ;  /* 0x000000db00ce7202 */ /* 0x008fe20000000f00 */
[C---:B------:R-:W-:Y:S01]  /*1f130*/  FMUL.FTZ R98, R181.reuse, R98 ;  /* 0x00000062b5627220 */ /* 0x040fe20000410000 */
[----:B----4-:R-:W-:Y:S01]  /*1f140*/  @P0 IADD3 R6, P1, R4, UR9, RZ ;  /* 0x0000000904060c10 */ /* 0x010fe2000ff3e0ff */
[----:B------:R2:W-:Y:S01]  /*1f150*/  @P0 LDGSTS.E.BYPASS.LTC128B.128 [R244+0x4900], [R4.64], !P6 ;  /* 0x0490000004f40fae */ /* 0x0005e2000f101d5c */
[----:B------:R-:W-:Y:S01]  /*1f160*/  FMUL.FTZ R99, R181, R99 ;  /* 0x00000063b5637220 */ /* 0x000fe20000410000 */
[----:B------:R-:W-:Y:S01]  /*1f170*/  MUFU.EX2 R220, R35 ;  /* 0x0000002300dc7308 */ /* 0x000fe20000000800 */
[C---:B------:R-:W-:Y:S01]  /*1f180*/  @P0 IADD3.X R7, R5.reuse, UR8, RZ, P1, !PT ;  /* 0x0000000805070c10 */ /* 0x040fe20008ffe4ff */
[----:B------:R-:W-:Y:S01]  /*1f190*/  FMUL.FTZ R100, R180, R100 ;  /* 0x00000064b4647220 */ /* 0x000fe20000410000 */
[----:B------:R-:W-:Y:S01]  /*1f1a0*/  @P0 IADD3 R12, P1, R4, UR12, RZ ;  /* 0x0000000c040c0c10 */ /* 0x000fe2000ff3e0ff */
[C---:B-1----:R-:W-:Y:S02]  /*1f1b0*/  FMUL.FTZ R138, R0.reuse, R138 ;  /* 0x0000008a008a7220 */ /* 0x042fe40000410000 */
[----:B------:R2:W-:Y:S01]  /*1f1c0*/  @P0 LDGSTS.E.BYPASS.LTC128B.128 [R244+0x6900], [R4.64+0x80], !P4 ;  /* 0x0690008004f40fae */ /* 0x0005e2000e101d5c */
[----:B------:R-:W-:Y:S01]  /*1f1d0*/  @P0 IADD3.X R13, R5, UR17, RZ, P1, !PT ;  /* 0x00000011050d0c10 */ /* 0x000fe20008ffe4ff */
[----:B------:R-:W-:Y:S01]  /*1f1e0*/  FMUL.FTZ R139, R0, R139 ;  /* 0x0000008b008b7220 */ /* 0x000fe20000410000 */
[----:B------:R-:W-:Y:S01]  /*1f1f0*/  @P0 IADD3 R8, P2, R6, UR9, RZ ;  /* 0x0000000906080c10 */ /* 0x000fe2000ff5e0ff */
[C---:B------:R-:W-:Y:S01]  /*1f200*/  FMUL.FTZ R142, R0.reuse, R142 ;  /* 0x0000008e008e7220 */ /* 0x040fe20000410000 */
[----:B------:R-:W-:Y:S01]  /*1f210*/  MUFU.EX2 R204, R23 ;  /* 0x0000001700cc7308 */ /* 0x000fe20000000800 */
[----:B------:R-:W-:Y:S01]  /*1f220*/  FMUL.FTZ R143, R0, R143 ;  /* 0x0000008f008f7220 */ /* 0x000fe20000410000 */
[----:B------:R-:W-:Y:S01]  /*1f230*/  @P0 IADD3.X R9, R7, UR8, RZ, P2, !PT ;  /* 0x0000000807090c10 */ /* 0x000fe200097fe4ff */
[----:B------:R1:W-:Y:S01]  /*1f240*/  @P0 LDGSTS.E.BYPASS.LTC128B.128 [R244+0x5100], [R6.64], !P6 ;  /* 0x0510000006f40fae */ /* 0x0003e2000f101d5c */
[----:B------:R-:W-:Y:S02]  /*1f250*/  FMUL.FTZ R2, R182, c[0x0][0x2d0] ;  /* 0x0000b400b6027a20 */ /* 0x000fe40000410000 */
[----:B------:R-:W-:Y:S02]  /*1f260*/  FMUL.FTZ R154, R0, R154 ;  /* 0x0000009a009a7220 */ /* 0x000fe40000410000 */
[--C-:B------:R-:W-:Y:S02]  /*1f270*/  FFMA.FTZ R10, R10, c[0x0][0x2d0], -R2.reuse ;  /* 0x0000b4000a0a7a23 */ /* 0x100fe40000010802 */
[--C-:B------:R-:W-:Y:S01]  /*1f280*/  FFMA.FTZ R11, R11, c[0x0][0x2d0], -R2.reuse ;  /* 0x0000b4000b0b7a23 */ /* 0x100fe20000010802 */
[----:B------:R3:W-:Y:S01]  /*1f290*/  @P0 LDGSTS.E.BYPASS.LTC128B.128 [R244+0x7100], [R12.64], !P4 ;  /* 0x071000000cf40fae */ /* 0x0007e2000e101d5c */
[----:B------:R4:W-:Y:S01]  /*1f2a0*/  MUFU.EX2 R215, R10 ;  /* 0x0000000a00d77308 */ /* 0x0009e20000000800 */
[--C-:B------:R-:W-:Y:S02]  /*1f2b0*/  FFMA.FTZ R14, R14, c[0x0][0x2d0], -R2.reuse ;  /* 0x0000b4000e0e7a23 */ /* 0x100fe40000010802 */
[----:B------:R-:W-:Y:S02]  /*1f2c0*/  FFMA.FTZ R15, R15, c[0x0][0x2d0], -R2 ;  /* 0x0000b4000f0f7a23 */ /* 0x000fe40000010802 */
[C---:B------:R-:W-:Y:S02]  /*1f2d0*/  FMUL.FTZ R155, R0.reuse, R155 ;  /* 0x0000009b009b7220 */ /* 0x040fe40000410000 */
[----:B------:R3:W-:Y:S01]  /*1f2e0*/  @P0 LDGSTS.E.BYPASS.LTC128B.128 [R244+0x5900], [R8.64], !P6 ;  /* 0x0590000008f40fae */ /* 0x0007e2000f101d5c */
[----:B------:R-:W-:Y:S01]  /*1f2f0*/  FMUL.FTZ R158, R0, R158 ;  /* 0x0000009e009e7220 */ /* 0x000fe20000410000 */
[----:B--2---:R-:W-:Y:S01]  /*1f300*/  @P0 IADD3 R4, P1, R6, UR12, RZ ;  /* 0x0000000c06040c10 */ /* 0x004fe2000ff3e0ff */
[----:B------:R2:W2:Y:S01]  /*1f310*/  MUFU.EX2 R216, R11 ;  /* 0x0000000b00d87308 */ /* 0x0004a20000000800 */
[C---:B------:R-:W-:Y:S02]  /*1f320*/  FMUL.FTZ R159, R0.reuse, R159 ;  /* 0x0000009f009f7220 */ /* 0x040fe40000410000 */
[----:B------:R-:W-:Y:S01]  /*1f330*/  @P0 IADD3.X R5, R7, UR17, RZ, P1, !PT ;  /* 0x0000001107050c10 */ /* 0x000fe20008ffe4ff */
[C---:B------:R-:W-:Y:S02]  /*1f340*/  FMUL.FTZ R170, R0.reuse, R170 ;  /* 0x000000aa00aa7220 */ /* 0x040fe40000410000 */
[C---:B------:R-:W-:Y:S02]  /*1f350*/  FMUL.FTZ R171, R0.reuse, R171 ;  /* 0x000000ab00ab7220 */ /* 0x040fe40000410000 */
[----:B------:R2:W-:Y:S01]  /*1f360*/  @P0 LDGSTS.E.BYPASS.LTC128B.128 [R244+0x7900], [R4.64], !P4 ;  /* 0x0790000004f40fae */ /* 0x0005e2000e101d5c */
[C---:B-1----:R-:W-:Y:S01]  /*1f370*/  FMUL.FTZ R6, R181.reuse, R194 ;  /* 0x000000c2b5067220 */ /* 0x042fe20000410000 */
[----:B------:R-:W-:Y:S01]  /*1f380*/  MUFU.EX2 R217, R14 ;  /* 0x0000000e00d97308 */ /* 0x000fe20000000800 */
[----:B------:R-:W-:Y:S01]  /*1f390*/  FMUL.FTZ R7, R181, R195 ;  /* 0x000000c3b5077220 */ /* 0x000fe20000410000 */
[----:B------:R-:W-:Y:S01]  /*1f3a0*/  F2FP.PACK_AB R194, R183, R187 ;  /* 0x000000bbb7c2723e */ /* 0x000fe200000000ff */
[C---:B----4-:R-:W-:Y:S02]  /*1f3b0*/  FMUL.FTZ R10, R0.reuse, R198 ;  /* 0x000000c6000a7220 */ /* 0x050fe40000410000 */
[C---:B---3--:R-:W-:Y:S01]  /*1f3c0*/  FMUL.FTZ R12, R3.reuse, R200 ;  /* 0x000000c8030c7220 */ /* 0x048fe20000410000 */
[----:B------:R-:W1:Y:S01]  /*1f3d0*/  LDSM.16.MT88.4 R208, [R225+0x100] ;  /* 0x00010000e1d0783b */ /* 0x000e620000004200 */
[C---:B------:R-:W-:Y:S02]  /*1f3e0*/  FMUL.FTZ R13, R3.reuse, R201 ;  /* 0x000000c9030d7220 */ /* 0x040fe40000410000 */
[C---:B------:R-:W-:Y:S01]  /*1f3f0*/  FMUL.FTZ R174, R0.reuse, R174 ;  /* 0x000000ae00ae7220 */ /* 0x040fe20000410000 */
[----:B------:R-:W3:Y:S01]  /*1f400*/  MUFU.EX2 R218, R15 ;  /* 0x0000000f00da7308 */ /* 0x000ee20000000800 */
[C---:B------:R-:W-:Y:S02]  /*1f410*/  FMUL.FTZ R175, R0.reuse, R175 ;  /* 0x000000af00af7220 */ /* 0x040fe40000410000 */
[C---:B------:R-:W-:Y:S01]  /*1f420*/  FMUL.FTZ R8, R3.reuse, R196 ;  /* 0x000000c403087220 */ /* 0x040fe20000410000 */
[----:B------:R-:W0:Y:S01]  /*1f430*/  LDGDEPBAR ;  /* 0x00000000000079af */ /* 0x000e220000000000 */
[----:B------:R-:W-:Y:S02]  /*1f440*/  FMUL.FTZ R9, R3, R197 ;  /* 0x000000c503097220 */ /* 0x000fe40000410000 */
[C---:B--2---:R-:W-:Y:S02]  /*1f450*/  FMUL.FTZ R11, R0.reuse, R199 ;  /* 0x000000c7000b7220 */ /* 0x044fe40000410000 */
[C---:B------:R-:W-:Y:S02]  /*1f460*/  FMUL.FTZ R74, R0.reuse, R74 ;  /* 0x0000004a004a7220 */ /* 0x040fe40000410000 */
[C---:B------:R-:W-:Y:S01]  /*1f470*/  FMUL.FTZ R75, R0.reuse, R75 ;  /* 0x0000004b004b7220 */ /* 0x040fe20000410000 */
[----:B------:R-:W2:Y:S01]  /*1f480*/  LDSM.16.MT88.4 R196, [R226+0x100] ;  /* 0x00010000e2c4783b */ /* 0x000ea20000004200 */
[----:B------:R-:W-:Y:S02]  /*1f490*/  FMUL.FTZ R78, R0, R78 ;  /* 0x0000004e004e7220 */ /* 0x000fe40000410000 */
[C---:B------:R-:W-:Y:S01]  /*1f4a0*/  FMUL.FTZ R4, R180.reuse, R192 ;  /* 0x000000c0b4047220 */ /* 0x040fe20000410000 */
[----:B------:R-:W-:Y:S01]  /*1f4b0*/  F2FP.PACK_AB R192, R219, R252 ;  /* 0x000000fcdbc0723e */ /* 0x000fe200000000ff */
[----:B------:R-:W-:Y:S01]  /*1f4c0*/  FMUL.FTZ R5, R180, R193 ;  /* 0x000000c1b4057220 */ /* 0x000fe20000410000 */
[----:B------:R-:W-:Y:S01]  /*1f4d0*/  F2FP.PACK_AB R193, R216, R215 ;  /* 0x000000d7d8c1723e */ /* 0x000fe200000000ff */
[----:B------:R-:W-:Y:S02]  /*1f4e0*/  FFMA.FTZ R29, R29, c[0x0][0x2d0], -R212 ;  /* 0x0000b4001d1d7a23 */ /* 0x000fe400000108d4 */
[--C-:B------:R-:W-:Y:S02]  /*1f4f0*/  FFMA.FTZ R30, R30, c[0x0][0x2d0], -R2.reuse ;  /* 0x0000b4001e1e7a23 */ /* 0x100fe40000010802 */
[----:B------:R-:W-:Y:S01]  /*1f500*/  FFMA.FTZ R31, R31, c[0x0][0x2d0], -R2 ;  /* 0x0000b4001f1f7a23 */ /* 0x000fe20000010802 */
[----:B---3--:R-:W-:Y:S01]  /*1f510*/  F2FP.PACK_AB R195, R218, R217 ;  /* 0x000000d9dac3723e */ /* 0x008fe200000000ff */
[--C-:B------:R-:W-:Y:S02]  /*1f520*/  FFMA.FTZ R48, R48, c[0x0][0x2d0], -R214.reuse ;  /* 0x0000b40030307a23 */ /* 0x100fe400000108d6 */
[----:B------:R-:W-:Y:S02]  /*1f530*/  FFMA.FTZ R49, R49, c[0x0][0x2d0], -R214 ;  /* 0x0000b40031317a23 */ /* 0x000fe400000108d6 */
[--C-:B------:R-:W-:Y:S02]  /*1f540*/  FFMA.FTZ R38, R38, c[0x0][0x2d0], -R213.reuse ;  /* 0x0000b40026267a23 */ /* 0x100fe400000108d5 */
[--C-:B------:R-:W-:Y:S02]  /*1f550*/  FFMA.FTZ R40, R40, c[0x0][0x2d0], -R212.reuse ;  /* 0x0000b40028287a23 */ /* 0x100fe400000108d4 */
[----:B------:R-:W-:Y:S02]  /*1f560*/  FFMA.FTZ R41, R41, c[0x0][0x2d0], -R212 ;  /* 0x0000b40029297a23 */ /* 0x000fe400000108d4 */
[--C-:B------:R-:W-:Y:S01]  /*1f570*/  FFMA.FTZ R42, R42, c[0x0][0x2d0], -R2.reuse ;  /* 0x0000b4002a2a7a23 */ /* 0x100fe20000010802 */
[-C--:B-1----:R-:W-:Y:S01]  /*1f580*/  HMMA.16816.F32 R4, R188, R208.reuse, R4 ;  /* 0x000000d0bc04723c */ /* 0x082fe20000001804 */
[----:B------:R-:W-:Y:S02]  /*1f590*/  MUFU.EX2 R219, R40 ;  /* 0x0000002800db7308 */ /* 0x000fe40000000800 */
[----:B------:R-:W-:Y:S02]  /*1f5a0*/  FFMA.FTZ R43, R43, c[0x0][0x2d0], -R2 ;  /* 0x0000b4002b2b7a23 */ /* 0x000fe40000010802 */
[C---:B------:R-:W-:Y:S02]  /*1f5b0*/  FMUL.FTZ R79, R0.reuse, R79 ;  /* 0x0000004f004f7220 */ /* 0x040fe40000410000 */
[C---:B------:R-:W-:Y:S01]  /*1f5c0*/  FMUL.FTZ R90, R0.reuse, R90 ;  /* 0x0000005a005a7220 */ /* 0x040fe20000410000 */
[C---:B------:R-:W-:Y:S03]  /*1f5d0*/  HMMA.16816.F32 R8, R192.reuse, R208, R8 ;  /* 0x000000d0c008723c */ /* 0x040fe60000001808 */
[----:B------:R1:W-:Y:S01]  /*1f5e0*/  MUFU.EX2 R208, R33 ;  /* 0x0000002100d07308 */ /* 0x0003e20000000800 */
[C---:B------:R-:W-:Y:S02]  /*1f5f0*/  FMUL.FTZ R14, R0.reuse, R202 ;  /* 0x000000ca000e7220 */ /* 0x040fe40000410000 */
[C---:B------:R-:W-:Y:S02]  /*1f600*/  FMUL.FTZ R15, R0.reuse, R203 ;  /* 0x000000cb000f7220 */ /* 0x040fe40000410000 */
[C---:B------:R-:W-:Y:S04]  /*1f610*/  FMUL.FTZ R91, R0.reuse, R91 ;  /* 0x0000005b005b7220 */ /* 0x040fe80000410000 */
[C---:B------:R-:W-:Y:S01]  /*1f620*/  FMUL.FTZ R94, R0.reuse, R94 ;  /* 0x0000005e005e7220 */ /* 0x040fe20000410000 */
[-C--:B------:R-:W-:Y:S01]  /*1f630*/  HMMA.16816.F32 R12, R192, R210.reuse, R12 ;  /* 0x000000d2c00c723c */ /* 0x080fe2000000180c */
[----:B------:R-:W3:Y:S02]  /*1f640*/  MUFU.EX2 R209, R28 ;  /* 0x0000001c00d17308 */ /* 0x000ee40000000800 */
[----:B------:R-:W-:Y:S02]  /*1f650*/  FMUL.FTZ R95, R0, R95 ;  /* 0x0000005f005f7220 */ /* 0x000fe40000410000 */
[----:B------:R-:W-:Y:S02]  /*1f660*/  FMUL.FTZ R101, R180, R101 ;  /* 0x00000065b4657220 */ /* 0x000fe40000410000 */
[C---:B------:R-:W-:Y:S01]  /*1f670*/  FMUL.FTZ R102, R181.reuse, R102 ;  /* 0x00000066b5667220 */ /* 0x040fe20000410000 */
[C---:B------:R-:W-:Y:S03]  /*1f680*/  HMMA.16816.F32 R16, R188.reuse, R210, R16 ;  /* 0x000000d2bc10723c */ /* 0x040fe60000001810 */
[----:B------:R-:W-:Y:S01]  /*1f690*/  MUFU.EX2 R211, R31 ;  /* 0x0000001f00d37308 */ /* 0x000fe20000000800 */
[----:B------:R-:W-:Y:S01]  /*1f6a0*/  FMUL.FTZ R103, R181, R103 ;  /* 0x00000067b5677220 */ /* 0x000fe20000410000 */
[----:B-1----:R-:W-:Y:S01]  /*1f6b0*/  LDSM.16.MT88.4 R32, [R225+0x900] ;  /* 0x00090000e120783b */ /* 0x002fe20000004200 */
[C---:B------:R-:W-:Y:S02]  /*1f6c0*/  FMUL.FTZ R104, R3.reuse, R104 ;  /* 0x0000006803687220 */ /* 0x040fe40000410000 */
[-C--:B--2---:R-:W-:Y:S04]  /*1f6d0*/  HMMA.16816.F32 R132, R188, R196.reuse, R132 ;  /* 0x000000c4bc84723c */ /* 0x084fe80000001884 */
        /* <DEDUP_REMOVED lines=12> */
[C---:B------:R-:W-:Y:S04]  /*1f7a0*/  FMUL.FTZ R113, R180.reuse, R113 ;  /* 0x00000071b4717220 */ /* 0x040fe80000410000 */
[C---:B------:R-:W-:Y:S02]  /*1f7b0*/  FMUL.FTZ R114, R181.reuse, R114 ;  /* 0x00000072b5727220 */ /* 0x040fe40000410000 */
[C---:B------:R-:W-:Y:S02]  /*1f7c0*/  FMUL.FTZ R115, R181.reuse, R115 ;  /* 0x00000073b5737220 */ /* 0x040fe40000410000 */
[C---:B------:R-:W-:Y:S02]  /*1f7d0*/  FMUL.FTZ R116, R180.reuse, R116 ;  /* 0x00000074b4747220 */ /* 0x040fe40000410000 */
[----:B------:R-:W-:Y:S02]  /*1f7e0*/  FMUL.FTZ R117, R180, R117 ;  /* 0x00000075b4757220 */ /* 0x000fe40000410000 */
[C---:B------:R-:W-:Y:S02]  /*1f7f0*/  FMUL.FTZ R118, R181.reuse, R118 ;  /* 0x00000076b5767220 */ /* 0x040fe40000410000 */
[----:B------:R-:W-:Y:S02]  /*1f800*/  FMUL.FTZ R119, R181, R119 ;  /* 0x00000077b5777220 */ /* 0x000fe40000410000 */
[--C-:B------:R-:W-:Y:S02]  /*1f810*/  FFMA.FTZ R20, R20, c[0x0][0x2d0], -R214.reuse ;  /* 0x0000b40014147a23 */ /* 0x100fe400000108d6 */
[----:B------:R-:W-:Y:S02]  /*1f820*/  FFMA.FTZ R21, R21, c[0x0][0x2d0], -R214 ;  /* 0x0000b40015157a23 */ /* 0x000fe400000108d6 */
[--C-:B------:R-:W-:Y:S01]  /*1f830*/  FFMA.FTZ R22, R22, c[0x0][0x2d0], -R213.reuse ;  /* 0x0000b40016167a23 */ /* 0x100fe200000108d5 */
[----:B------:R-:W-:Y:S01]  /*1f840*/  MUFU.EX2 R202, R20 ;  /* 0x0000001400ca7308 */ /* 0x000fe20000000800 */
[--C-:B------:R-:W-:Y:S02]  /*1f850*/  FFMA.FTZ R25, R25, c[0x0][0x2d0], -R212.reuse ;  /* 0x0000b40019197a23 */ /* 0x100fe400000108d4 */
[----:B------:R-:W-:Y:S02]  /*1f860*/  FFMA.FTZ R24, R24, c[0x0][0x2d0], -R212 ;  /* 0x0000b40018187a23 */ /* 0x000fe400000108d4 */
[--C-:B------:R-:W-:Y:S02]  /*1f870*/  FFMA.FTZ R26, R26, c[0x0][0x2d0], -R2.reuse ;  /* 0x0000b4001a1a7a23 */ /* 0x100fe40000010802 */
[----:B------:R-:W-:Y:S02]  /*1f880*/  FFMA.FTZ R27, R27, c[0x0][0x2d0], -R2 ;  /* 0x0000b4001b1b7a23 */ /* 0x000fe40000010802 */
[C---:B------:R-:W-:Y:S01]  /*1f890*/  FMUL.FTZ R128, R180.reuse, R128 ;  /* 0x00000080b4807220 */ /* 0x040fe20000410000 */
[----:B------:R-:W2:Y:S01]  /*1f8a0*/  MUFU.EX2 R20, R29 ;  /* 0x0000001d00147308 */ /* 0x000ea20000000800 */
[----:B------:R-:W-:Y:S01]  /*1f8b0*/  FMUL.FTZ R129, R180, R129 ;  /* 0x00000081b4817220 */ /* 0x000fe20000410000 */
[-C--:B-1----:R-:W-:Y:S03]  /*1f8c0*/  HMMA.16816.F32 R148, R188, R196.reuse, R148 ;  /* 0x000000c4bc94723c */ /* 0x082fe60000001894 */
[C---:B------:R-:W-:Y:S02]  /*1f8d0*/  FMUL.FTZ R130, R181.reuse, R130 ;  /* 0x00000082b5827220 */ /* 0x040fe40000410000 */
[----:B------:R-:W-:Y:S02]  /*1f8e0*/  FMUL.FTZ R131, R181, R131 ;  /* 0x00000083b5837220 */ /* 0x000fe40000410000 */
[--C-:B------:R-:W-:Y:S01]  /*1f8f0*/  FFMA.FTZ R36, R36, c[0x0][0x2d0], -R214.reuse ;  /* 0x0000b40024247a23 */ /* 0x100fe200000108d6 */
[C---:B------:R-:W-:Y:S01]  /*1f900*/  HMMA.16816.F32 R152, R192.reuse, R196, R152 ;  /* 0x000000c4c098723c */ /* 0x040fe20000001898 */
[----:B------:R-:W-:Y:S03]  /*1f910*/  MUFU.EX2 R205, R25 ;  /* 0x0000001900cd7308 */ /* 0x000fe60000000800 */
[--C-:B------:R-:W-:Y:S02]  /*1f920*/  FFMA.FTZ R39, R39, c[0x0][0x2d0], -R213.reuse ;  /* 0x0000b40027277a23 */ /* 0x100fe400000108d5 */
[----:B------:R-:W-:Y:S02]  /*1f930*/  FFMA.FTZ R37, R37, c[0x0][0x2d0], -R214 ;  /* 0x0000b40025257a23 */ /* 0x000fe400000108d6 */
[-C--:B------:R-:W-:Y:S03]  /*1f940*/  HMMA.16816.F32 R156, R192, R198.reuse, R156 ;  /* 0x000000c6c09c723c */ /* 0x080fe6000000189c */
[----:B------:R-:W-:Y:S01]  /*1f950*/  MUFU.EX2 R201, R24 ;  /* 0x0000001800c97308 */ /* 0x000fe20000000800 */
[--C-:B------:R-:W-:Y:S02]  /*1f960*/  FFMA.FTZ R45, R45, c[0x0][0x2d0], -R212.reuse ;  /* 0x0000b4002d2d7a23 */ /* 0x100fe400000108d4 */
[--C-:B------:R-:W-:Y:S02]  /*1f970*/  FFMA.FTZ R50, R50, c[0x0][0x2d0], -R213.reuse ;  /* 0x0000b40032327a23 */ /* 0x100fe400000108d5 */
[C---:B------:R-:W-:Y:S01]  /*1f980*/  HMMA.16816.F32 R160, R188.reuse, R198, R160 ;  /* 0x000000c6bca0723c */ /* 0x040fe200000018a0 */
[----:B------:R-:W1:Y:S03]  /*1f990*/  LDSM.16.MT88.4 R196, [R227+0x100] ;  /* 0x00010000e3c4783b */ /* 0x000e660000004200 */
[--C-:B------:R-:W-:Y:S01]  /*1f9a0*/  FFMA.FTZ R51, R51, c[0x0][0x2d0], -R213.reuse ;  /* 0x0000b40033337a23 */ /* 0x100fe200000108d5 */
[----:B------:R-:W-:Y:S01]  /*1f9b0*/  MUFU.EX2 R210, R26 ;  /* 0x0000001a00d27308 */ /* 0x000fe20000000800 */
[----:B------:R-:W-:Y:S02]  /*1f9c0*/  FFMA.FTZ R44, R44, c[0x0][0x2d0], -R212 ;  /* 0x0000b4002c2c7a23 */ /* 0x000fe400000108d4 */
[--C-:B------:R-:W-:Y:S04]  /*1f9d0*/  FFMA.FTZ R46, R46, c[0x0][0x2d0], -R2.reuse ;  /* 0x0000b4002e2e7a23 */ /* 0x100fe80000010802 */
[----:B------:R-:W-:Y:S02]  /*1f9e0*/  FFMA.FTZ R47, R47, c[0x0][0x2d0], -R2 ;  /* 0x0000b4002f2f7a23 */ /* 0x000fe40000010802 */
[--C-:B------:R-:W-:Y:S01]  /*1f9f0*/  FFMA.FTZ R52, R52, c[0x0][0x2d0], -R214.reuse ;  /* 0x0000b40034347a23 */ /* 0x100fe200000108d6 */
[----:B------:R4:W-:Y:S01]  /*1fa00*/  MUFU.EX2 R250, R37 ;  /* 0x0000002500fa7308 */ /* 0x0009e20000000800 */
[--C-:B------:R-:W-:Y:S02]  /*1fa10*/  FFMA.FTZ R53, R53, c[0x0][0x2d0], -R214.reuse ;  /* 0x0000b40035357a23 */ /* 0x100fe400000108d6 */
[----:B------:R-:W-:Y:S02]  /*1fa20*/  FFMA.FTZ R65, R65, c[0x0][0x2d0], -R214 ;  /* 0x0000b40041417a23 */ /* 0x000fe400000108d6 */
[--C-:B------:R-:W-:Y:S02]  /*1fa30*/  FFMA.FTZ R54, R54, c[0x0][0x2d0], -R213.reuse ;  /* 0x0000b40036367a23 */ /* 0x100fe400000108d5 */
[--C-:B------:R-:W-:Y:S02]  /*1fa40*/  FFMA.FTZ R55, R55, c[0x0][0x2d0], -R213.reuse ;  /* 0x0000b40037377a23 */ /* 0x100fe400000108d5 */
[--C-:B------:R-:W-:Y:S01]  /*1fa50*/  FFMA.FTZ R66, R66, c[0x0][0x2d0], -R213.reuse ;  /* 0x0000b40042427a23 */ /* 0x100fe200000108d5 */
[----:B------:R-:W-:Y:S01]  /*1fa60*/  MUFU.EX2 R65, R65 ;  /* 0x0000004100417308 */ /* 0x000fe20000000800 */
[----:B------:R-:W-:Y:S02]  /*1fa70*/  FFMA.FTZ R67, R67, c[0x0][0x2d0], -R213 ;  /* 0x0000b40043437a23 */ /* 0x000fe400000108d5 */
[C---:B------:R-:W-:Y:S02]  /*1fa80*/  FMUL.FTZ R120, R3.reuse, R120 ;  /* 0x0000007803787220 */ /* 0x040fe40000410000 */
[C---:B------:R-:W-:Y:S02]  /*1fa90*/  FMUL.FTZ R121, R3.reuse, R121 ;  /* 0x0000007903797220 */ /* 0x040fe40000410000 */
[C---:B------:R-:W-:Y:S02]  /*1faa0*/  FMUL.FTZ R122, R0.reuse, R122 ;  /* 0x0000007a007a7220 */ /* 0x040fe40000410000 */
[C---:B------:R-:W-:Y:S01]  /*1fab0*/  FMUL.FTZ R123, R0.reuse, R123 ;  /* 0x0000007b007b7220 */ /* 0x040fe20000410000 */
[----:B------:R-:W-:Y:S01]  /*1fac0*/  MUFU.EX2 R67, R67 ;  /* 0x0000004300437308 */ /* 0x000fe20000000800 */
[C---:B------:R-:W-:Y:S02]  /*1fad0*/  FMUL.FTZ R124, R3.reuse, R124 ;  /* 0x0000007c037c7220 */ /* 0x040fe40000410000 */
[----:B------:R-:W-:Y:S01]  /*1fae0*/  FMUL.FTZ R125, R3, R125 ;  /* 0x0000007d037d7220 */ /* 0x000fe20000410000 */
[----:B----4-:R-:W-:Y:S01]  /*1faf0*/  MOV R37, R183 ;  /* 0x000000b700257202 */ /* 0x010fe20000000f00 */
[C---:B------:R-:W-:Y:S01]  /*1fb00*/  FMUL.FTZ R126, R0.reuse, R126 ;  /* 0x0000007e007e7220 */ /* 0x040fe20000410000 */
[-C--:B-1----:R-:W-:Y:S03]  /*1fb10*/  HMMA.16816.F32 R164, R188, R196.reuse, R164 ;  /* 0x000000c4bca4723c */ /* 0x082fe600000018a4 */
[----:B------:R-:W-:Y:S01]  /*1fb20*/  FMUL.FTZ R127, R0, R127 ;  /* 0x0000007f007f7220 */ /* 0x000fe20000410000 */
[----:B------:R-:W-:Y:S01]  /*1fb30*/  MUFU.EX2 R183, R43 ;  /* 0x0000002b00b77308 */ /* 0x000fe20000000800 */
[--C-:B------:R-:W-:Y:S02]  /*1fb40*/  FFMA.FTZ R58, R58, c[0x0][0x2d0], -R2.reuse ;  /* 0x0000b4003a3a7a23 */ /* 0x100fe40000010802 */
[--C-:B------:R-:W-:Y:S01]  /*1fb50*/  FFMA.FTZ R59, R59, c[0x0][0x2d0], -R2.reuse ;  /* 0x0000b4003b3b7a23 */ /* 0x100fe20000010802 */
[C---:B------:R-:W-:Y:S04]  /*1fb60*/  HMMA.16816.F32 R168, R192.reuse, R196, R168 ;  /* 0x000000c4c0a8723c */ /* 0x040fe800000018a8 */
[--C-:B------:R-:W-:Y:S02]  /*1fb70*/  FFMA.FTZ R62, R62, c[0x0][0x2d0], -R2.reuse ;  /* 0x0000b4003e3e7a23 */ /* 0x100fe40000010802 */
[----:B------:R-:W-:Y:S01]  /*1fb80*/  FFMA.FTZ R2, R63, c[0x0][0x2d0], -R2 ;  /* 0x0000b4003f027a23 */ /* 0x000fe20000010802 */
[----:B------:R-:W1:Y:S01]  /*1fb90*/  MUFU.EX2 R203, R21 ;  /* 0x0000001500cb7308 */ /* 0x000e620000000800 */
[-C--:B------:R-:W-:Y:S04]  /*1fba0*/  HMMA.16816.F32 R172, R192, R198.reuse, R172 ;  /* 0x000000c6c0ac723c */ /* 0x080fe800000018ac */
[--C-:B------:R-:W-:Y:S02]  /*1fbb0*/  FFMA.FTZ R56, R56, c[0x0][0x2d0], -R212.reuse ;  /* 0x0000b40038387a23 */ /* 0x100fe400000108d4 */
[--C-:B------:R-:W-:Y:S02]  /*1fbc0*/  FFMA.FTZ R57, R57, c[0x0][0x2d0], -R212.reuse ;  /* 0x0000b40039397a23 */ /* 0x100fe400000108d4 */
[C---:B------:R-:W-:Y:S01]  /*1fbd0*/  HMMA.16816.F32 R176, R188.reuse, R198, R176 ;  /* 0x000000c6bcb0723c */ /* 0x040fe200000018b0 */
[----:B------:R-:W4:Y:S01]  /*1fbe0*/  LDSM.16.MT88.4 R196, [R225+0x2100] ;  /* 0x00210000e1c4783b */ /* 0x000f220000004200 */
[----:B------:R1:W1:Y:S02]  /*1fbf0*/  MUFU.EX2 R200, R22 ;  /* 0x0000001600c87308 */ /* 0x0002640000000800 */
[--C-:B------:R-:W-:Y:S02]  /*1fc00*/  FFMA.FTZ R60, R60, c[0x0][0x2d0], -R212.reuse ;  /* 0x0000b4003c3c7a23 */ /* 0x100fe400000108d4 */
[----:B------:R-:W-:Y:S06]  /*1fc10*/  FFMA.FTZ R212, R61, c[0x0][0x2d0], -R212 ;  /* 0x0000b4003dd47a23 */ /* 0x000fec00000108d4 */
[----:B------:R-:W-:Y:S10]  /*1fc20*/  MUFU.EX2 R212, R212 ;  /* 0x000000d400d47308 */ /* 0x000ff40000000800 */
[----:B------:R-:W-:Y:S10]  /*1fc30*/  MUFU.EX2 R61, R54 ;  /* 0x00000036003d7308 */ /* 0x000ff40000000800 */
[----:B------:R-:W-:Y:S01]  /*1fc40*/  MUFU.EX2 R55, R55 ;  /* 0x0000003700377308 */ /* 0x000fe20000000800 */
[-C--:B----4-:R-:W-:Y:S09]  /*1fc50*/  HMMA.16816.F32 R68, R188, R196.reuse, R68 ;  /* 0x000000c4bc44723c */ /* 0x090ff20000001844 */
[----:B------:R-:W-:Y:S01]  /*1fc60*/  MUFU.EX2 R66, R66 ;  /* 0x0000004200427308 */ /* 0x000fe20000000800 */
[C---:B------:R-:W-:Y:S09]  /*1fc70*/  HMMA.16816.F32 R72, R192.reuse, R196, R72 ;  /* 0x000000c4c048723c */ /* 0x040ff20000001848 */
[----:B------:R-:W-:Y:S01]  /*1fc80*/  MUFU.EX2 R57, R57 ;  /* 0x0000003900397308 */ /* 0x000fe20000000800 */
[-C--:B------:R-:W-:Y:S09]  /*1fc90*/  HMMA.16816.F32 R76, R192, R198.reuse, R76 ;  /* 0x000000c6c04c723c */ /* 0x080ff2000000184c */
[----:B------:R-:W-:Y:S01]  /*1fca0*/  MUFU.EX2 R60, R60 ;  /* 0x0000003c003c7308 */ /* 0x000fe20000000800 */
[C---:B------:R-:W-:Y:S01]  /*1fcb0*/  HMMA.16816.F32 R80, R188.reuse, R198, R80 ;  /* 0x000000c6bc50723c */ /* 0x040fe20000001850 */
[----:B------:R-:W4:Y:S08]  /*1fcc0*/  LDSM.16.MT88.4 R196, [R226+0x2100] ;  /* 0x00210000e2c4783b */ /* 0x000f300000004200 */
[----:B------:R-:W-:Y:S10]  /*1fcd0*/  MUFU.EX2 R62, R62 ;  /* 0x0000003e003e7308 */ /* 0x000ff40000000800 */
[----:B------:R-:W-:Y:S10]  /*1fce0*/  MUFU.EX2 R56, R56 ;  /* 0x0000003800387308 */ /* 0x000ff40000000800 */
[----:B------:R-:W-:Y:S10]  /*1fcf0*/  MUFU.EX2 R58, R58 ;  /* 0x0000003a003a7308 */ /* 0x000ff40000000800 */
[----:B------:R-:W-:Y:S01]  /*1fd00*/  MUFU.EX2 R59, R59 ;  /* 0x0000003b003b7308 */ /* 0x000fe20000000800 */
        /* <DEDUP_REMOVED lines=11> */
[C---:B------:R-:W-:Y:S07]  /*1fdc0*/  HMMA.16816.F32 R120, R192.reuse, R196, R120 ;  /* 0x000000c4c078723c */ /* 0x040fee0000001878 */
[----:B------:R-:W-:Y:S01]  /*1fdd0*/  MOV R197, R204 ;  /* 0x000000cc00c57202 */ /* 0x000fe20000000f00 */
[-C--:B------:R-:W-:Y:S04]  /*1fde0*/  HMMA.16816.F32 R124, R192, R198.reuse, R124 ;  /* 0x000000c6c07c723c */ /* 0x080fe8000000187c */
[----:B------:R-:W-:Y:S02]  /*1fdf0*/  MOV R204, R223 ;  /* 0x000000df00cc7202 */ /* 0x000fe40000000f00 */
[----:B------:R-:W-:Y:S01]  /*1fe00*/  MUFU.EX2 R223, R39 ;  /* 0x0000002700df7308 */ /* 0x000fe20000000800 */
[----:B---3--:R-:W-:Y:S01]  /*1fe10*/  MOV R193, R209 ;  /* 0x000000d100c17202 */ /* 0x008fe20000000f00 */
[----:B------:R-:W-:Y:S04]  /*1fe20*/  HMMA.16816.F32 R128, R188, R198, R128 ;  /* 0x000000c6bc80723c */ /* 0x000fe80000001880 */
[----:B------:R-:W-:Y:S02]  /*1fe30*/  MOV R192, R208 ;  /* 0x000000d000c07202 */ /* 0x000fe40000000f00 */
[----:B------:R-:W-:Y:S02]  /*1fe40*/  MOV R194, R222 ;  /* 0x000000de00c27202 */ /* 0x000fe40000000f00 */
[----:B------:R3:W-:Y:S01]  /*1fe50*/  MUFU.EX2 R209, R30 ;  /* 0x0000001e00d17308 */ /* 0x0007e20000000800 */
[----:B------:R-:W-:Y:S03]  /*1fe60*/  MOV R195, R221 ;  /* 0x000000dd00c37202 */ /* 0x000fe60000000f00 */
[----:B------:R-:W-:Y:S02]  /*1fe70*/  MOV R199, R220 ;  /* 0x000000dc00c77202 */ /* 0x000fe40000000f00 */
[----:B--2---:R-:W-:Y:S02]  /*1fe80*/  MOV R198, R20 ;  /* 0x0000001400c67202 */ /* 0x004fe40000000f00 */
[----:B-1----:R-:W-:Y:S02]  /*1fe90*/  F2FP.PACK_AB R20, R203, R202 ;  /* 0x000000cacb14723e */ /* 0x002fe400000000ff */
[----:B------:R-:W1:Y:S01]  /*1fea0*/  MUFU.EX2 R208, R27 ;  /* 0x0000001b00d07308 */ /* 0x000e620000000800 */
[----:B------:R-:W-:Y:S02]  /*1feb0*/  F2FP.PACK_AB R22, R192, R195 ;  /* 0x000000c3c016723e */ /* 0x000fe400000000ff */
[----:B------:R-:W-:Y:S02]  /*1fec0*/  F2FP.PACK_AB R21, R197, R200 ;  /* 0x000000c8c515723e */ /* 0x000fe400000000ff */
[----:B------:R-:W-:Y:S02]  /*1fed0*/  F2FP.PACK_AB R23, R199, R194 ;  /* 0x000000c2c717723e */ /* 0x000fe400000000ff */
[----:B------:R-:W-:Y:S02]  /*1fee0*/  MOV R196, R205 ;  /* 0x000000cd00c47202 */ /* 0x000fe40000000f00 */
[----:B------:R-:W-:Y:S01]  /*1fef0*/  F2FP.PACK_AB R26, R198, R193 ;  /* 0x000000c1c61a723e */ /* 0x000fe200000000ff */
[----:B------:R-:W-:Y:S01]  /*1ff00*/  MUFU.EX2 R221, R38 ;  /* 0x0000002600dd7308 */ /* 0x000fe20000000800 */
[----:B------:R-:W-:Y:S01]  /*1ff10*/  F2FP.PACK_AB R24, R196, R201 ;  /* 0x000000c9c418723e */ /* 0x000fe200000000ff */
[-C--:B------:R-:W-:Y:S01]  /*1ff20*/  HMMA.16816.F32 R4, R20, R32.reuse, R4 ;  /* 0x000000201404723c */ /* 0x080fe20000001804 */
[----:B---3--:R-:W2:Y:S04]  /*1ff30*/  LDSM.16.MT88.4 R28, [R226+0x900] ;  /* 0x00090000e21c783b */ /* 0x008ea80000004200 */
[----:B------:R-:W-:Y:S02]  /*1ff40*/  MOV R191, R249 ;  /* 0x000000f900bf7202 */ /* 0x000fe40000000f00 */
[----:B------:R-:W-:Y:S01]  /*1ff50*/  MOV R189, R248 ;  /* 0x000000f800bd7202 */ /* 0x000fe20000000f00 */
[----:B------:R3:W-:Y:S01]  /*1ff60*/  MUFU.EX2 R249, R48 ;  /* 0x0000003000f97308 */ /* 0x0007e20000000800 */
[----:B------:R-:W-:Y:S03]  /*1ff70*/  MOV R205, R251 ;  /* 0x000000fb00cd7202 */ /* 0x000fe60000000f00 */
[----:B-1----:R-:W-:Y:S02]  /*1ff80*/  F2FP.PACK_AB R25, R208, R210 ;  /* 0x000000d2d019723e */ /* 0x002fe400000000ff */
[----:B------:R-:W-:Y:S02]  /*1ff90*/  F2FP.PACK_AB R27, R211, R209 ;  /* 0x000000d1d31b723e */ /* 0x000fe400000000ff */
[----:B------:R-:W-:Y:S02]  /*1ffa0*/  MOV R39, R246 ;  /* 0x000000f600277202 */ /* 0x000fe40000000f00 */
[----:B------:R1:W-:Y:S01]  /*1ffb0*/  MUFU.EX2 R248, R49 ;  /* 0x0000003100f87308 */ /* 0x0003e20000000800 */
[----:B------:R-:W-:Y:S02]  /*1ffc0*/  MOV R213, R205 ;  /* 0x000000cd00d57202 */ /* 0x000fe40000000f00 */
[C---:B------:R-:W-:Y:S04]  /*1ffd0*/  HMMA.16816.F32 R8, R24.reuse, R32, R8 ;  /* 0x000000201808723c */ /* 0x040fe80000001808 */
[----:B------:R-:W-:Y:S02]  /*1ffe0*/  MOV R190, R187 ;  /* 0x000000bb00be7202 */ /* 0x000fe40000000f00 */
[----:B------:R-:W-:Y:S01]  /*1fff0*/  MOV R63, R194 ;  /* 0x000000c2003f7202 */ /* 0x000fe20000000f00 */
[----:B------:R-:W4:Y:S01]  /*20000*/  MUFU.EX2 R220, R41 ;  /* 0x0000002900dc7308 */ /* 0x000f220000000800 */
[-C--:B------:R-:W-:Y:S01]  /*20010*/  HMMA.16816.F32 R12, R24, R34.reuse, R12 ;  /* 0x00000022180c723c */ /* 0x080fe2000000180c */
[----:B---3--:R-:W3:Y:S03]  /*20020*/  LDL.LU R48, [R1+0x8] ;  /* 0x0000080001307983 */ /* 0x008ee60000300800 */
[----:B------:R-:W-:Y:S04]  /*20030*/  MOV R33, R245 ;  /* 0x000000f500217202 */ /* 0x000fe80000000f00 */
[C---:B------:R-:W-:Y:S01]  /*20040*/  HMMA.16816.F32 R16, R20.reuse, R34, R16 ;  /* 0x000000221410723c */ /* 0x040fe20000001810 */
[----:B------:R4:W3:Y:S01]  /*20050*/  MUFU.EX2 R188, R42 ;  /* 0x0000002a00bc7308 */ /* 0x0008e20000000800 */
[----:B-1----:R-:W3:Y:S06]  /*20060*/  LDL.LU R49, [R1+0x1c] ;  /* 0x00001c0001317983 */ /* 0x002eec0000300800 */
[-C--:B--2---:R-:W-:Y:S01]  /*20070*/  HMMA.16816.F32 R132, R20, R28.reuse, R132 ;  /* 0x0000001c1484723c */ /* 0x084fe20000001884 */
[----:B------:R-:W2:Y:S02]  /*20080*/  LDL.LU R38, [R1+0x4] ;  /* 0x0000040001267983 */ /* 0x000ea40000300800 */
[----:B------:R1:W1:Y:S02]  /*20090*/  MUFU.EX2 R251, R36 ;  /* 0x0000002400fb7308 */ /* 0x0002640000000800 */
[----:B------:R-:W2:Y:S03]  /*200a0*/  LDL.LU R32, [R1] ;  /* 0x0000000001207983 */ /* 0x000ea60000300800 */
[C---:B------:R-:W-:Y:S05]  /*200b0*/  HMMA.16816.F32 R136, R24.reuse, R28, R136 ;  /* 0x0000001c1888723c */ /* 0x040fea0000001888 */
[----:B------:R1:W-:Y:S03]  /*200c0*/  MUFU.EX2 R245, R45 ;  /* 0x0000002d00f57308 */ /* 0x0003e60000000800 */
[-C--:B------:R-:W-:Y:S01]  /*200d0*/  HMMA.16816.F32 R140, R24, R30.reuse, R140 ;  /* 0x0000001e188c723c */ /* 0x080fe2000000188c */
[----:B----4-:R-:W-:Y:S06]  /*200e0*/  LDSM.16.MT88.4 R40, [R227+0x1100] ;  /* 0x00110000e328783b */ /* 0x010fec0000004200 */
[----:B------:R4:W-:Y:S01]  /*200f0*/  MUFU.EX2 R246, R50 ;  /* 0x0000003200f67308 */ /* 0x0009e20000000800 */
[C---:B------:R-:W-:Y:S01]  /*20100*/  HMMA.16816.F32 R144, R20.reuse, R30, R144 ;  /* 0x0000001e1490723c */ /* 0x040fe20000001890 */
[----:B------:R-:W4:Y:S03]  /*20110*/  LDSM.16.MT88.4 R28, [R228+0x900] ;  /* 0x00090000e41c783b */ /* 0x000f260000004200 */
[----:B-1----:R-:W-:Y:S05]  /*20120*/  MOV R36, R247 ;  /* 0x000000f700247202 */ /* 0x002fea0000000f00 */
[----:B------:R1:W1:Y:S03]  /*20130*/  MUFU.EX2 R247, R51 ;  /* 0x0000003300f77308 */ /* 0x0002660000000800 */
[----:B------:R-:W-:Y:S01]  /*20140*/  FFMA.FTZ R45, R64, c[0x0][0x2d0], -R214 ;  /* 0x0000b400402d7a23 */ /* 0x000fe200000108d6 */
[----:B------:R-:W-:Y:S06]  /*20150*/  MOV R214, R206 ;  /* 0x000000ce00d67202 */ /* 0x000fec0000000f00 */
[----:B------:R-:W2:Y:S01]  /*20160*/  MUFU.EX2 R222, R44 ;  /* 0x0000002c00de7308 */ /* 0x000ea20000000800 */
[----:B----4-:R-:W-:Y:S09]  /*20170*/  MOV R50, R189 ;  /* 0x000000bd00327202 */ /* 0x010ff20000000f00 */
[----:B------:R4:W-:Y:S01]  /*20180*/  MUFU.EX2 R187, R46 ;  /* 0x0000002e00bb7308 */ /* 0x0009e20000000800 */
[----:B-1----:R-:W-:Y:S09]  /*20190*/  MOV R51, R190 ;  /* 0x000000be00337202 */ /* 0x002ff20000000f00 */
[----:B------:R1:W1:Y:S01]  /*201a0*/  MUFU.EX2 R64, R47 ;  /* 0x0000002f00407308 */ /* 0x0002620000000800 */
[-C--:B------:R-:W-:Y:S08]  /*201b0*/  HMMA.16816.F32 R148, R20, R28.reuse, R148 ;  /* 0x0000001c1494723c */ /* 0x080ff00000001894 */
[C---:B------:R-:W-:Y:S01]  /*201c0*/  HMMA.16816.F32 R152, R24.reuse, R28, R152 ;  /* 0x0000001c1898723c */ /* 0x040fe20000001898 */
[----:B------:R-:W-:Y:S03]  /*201d0*/  MUFU.EX2 R189, R52 ;  /* 0x0000003400bd7308 */ /* 0x000fe60000000800 */
[----:B----4-:R-:W-:Y:S04]  /*201e0*/  MOV R46, R191 ;  /* 0x000000bf002e7202 */ /* 0x010fe80000000f00 */
[-C--:B------:R-:W-:Y:S03]  /*201f0*/  HMMA.16816.F32 R156, R24, R30.reuse, R156 ;  /* 0x0000001e189c723c */ /* 0x080fe6000000189c */
[----:B------:R-:W-:Y:S01]  /*20200*/  MUFU.EX2 R191, R45 ;  /* 0x0000002d00bf7308 */ /* 0x000fe20000000800 */
[----:B-1----:R-:W-:Y:S04]  /*20210*/  MOV R47, R207 ;  /* 0x000000cf002f7202 */ /* 0x002fe80000000f00 */
[C---:B------:R-:W-:Y:S01]  /*20220*/  HMMA.16816.F32 R160, R20.reuse, R30, R160 ;  /* 0x0000001e14a0723c */ /* 0x040fe200000018a0 */
[----:B------:R-:W1:Y:S04]  /*20230*/  LDSM.16.MT88.4 R28, [R227+0x900] ;  /* 0x00090000e31c783b */ /* 0x000e680000004200 */
[----:B------:R4:W1:Y:S10]  /*20240*/  MUFU.EX2 R52, R2 ;  /* 0x0000000200347308 */ /* 0x0008740000000800 */
[----:B------:R1:W1:Y:S02]  /*20250*/  MUFU.EX2 R190, R53 ;  /* 0x0000003500be7308 */ /* 0x0002640000000800 */
        /* <DEDUP_REMOVED lines=16> */
[----:B------:R-:W-:Y:S02]  /*20360*/  MOV R48, R37 ;  /* 0x0000002500307202 */ /* 0x000fe40000000f00 */
[----:B------:R-:W-:Y:S01]  /*20370*/  MOV R215, R193 ;  /* 0x000000c100d77202 */ /* 0x000fe20000000f00 */
[----:B------:R-:W-:Y:S01]  /*20380*/  FFMA.FTZ R3, R3, R49, R252 ;  /* 0x0000003103037223 */ /* 0x000fe200000100fc */
[----:B------:R-:W-:Y:S03]  /*20390*/  MOV R49, R36 ;  /* 0x0000002400317202 */ /* 0x000fe60000000f00 */
[----:B------:R-:W-:Y:S01]  /*203a0*/  MOV R252, R204 ;  /* 0x000000cc00fc7202 */ /* 0x000fe20000000f00 */
[----:B--2---:R-:W-:Y:S01]  /*203b0*/  FFMA.FTZ R181, R181, R38, R39 ;  /* 0x00000026b5b57223 */ /* 0x004fe20000010027 */
[----:B------:R-:W-:Y:S01]  /*203c0*/  LDSM.16.MT88.4 R204, [R225+0x1900] ;  /* 0x00190000e1cc783b */ /* 0x000fe20000004200 */
[----:B------:R-:W-:Y:S04]  /*203d0*/  FFMA.FTZ R180, R180, R32, R33 ;  /* 0x00000020b4b47223 */ /* 0x000fe80000010021 */
[----:B------:R-:W-:Y:S03]  /*203e0*/  FADD.FTZ R0, R252, R180 ;  /* 0x000000b4fc007221 */ /* 0x000fe60000010000 */
[----:B------:R-:W-:Y:S01]  /*203f0*/  LDSM.16.MT88.4 R32, [R226+0x1100] ;  /* 0x00110000e220783b */ /* 0x000fe20000004200 */
[----:B------:R-:W-:Y:S01]  /*20400*/  MOV R252, R192 ;  /* 0x000000c000fc7202 */ /* 0x000fe20000000f00 */
[----:B------:R-:W-:Y:S01]  /*20410*/  FADD.FTZ R0, R47, R0 ;  /* 0x000000002f007221 */ /* 0x000fe20000010000 */
[----:B------:R-:W-:Y:S03]  /*20420*/  MOV R180, R195 ;  /* 0x000000c300b47202 */ /* 0x000fe60000000f00 */
[----:B----4-:R-:W-:Y:S02]  /*20430*/  FADD.FTZ R2, R50, R0 ;  /* 0x0000000032027221 */ /* 0x010fe40000010000 */
[----:B------:R-:W-:Y:S01]  /*20440*/  LDSM.16.MT88.4 R36, [R228+0x1100] ;  /* 0x00110000e424783b */ /* 0x000fe20000004200 */
        /* <DEDUP_REMOVED lines=41> */
[-C--:B------:R-:W-:Y:S04]  /*206e0*/  HMMA.16816.F32 R76, R28, R26.reuse, R76 ;  /* 0x0000001a1c4c723c */ /* 0x080fe8000000184c */
[----:B------:R-:W-:Y:S01]  /*206f0*/  FADD.FTZ R25, R51, R25 ;  /* 0x0000001933197221 */ /* 0x000fe20000010000 */
[----:B------:R-:W-:Y:S01]  /*20700*/  MOV R214, R198 ;  /* 0x000000c600d67202 */ /* 0x000fe20000000f00 */
[----:B------:R-:W-:Y:S01]  /*20710*/  FADD.FTZ R3, R216, R44 ;  /* 0x0000002cd8037221 */ /* 0x000fe20000010000 */
[----:B------:R-:W-:Y:S01]  /*20720*/  MOV R216, R197 ;  /* 0x000000c500d87202 */ /* 0x000fe20000000f00 */
[C---:B------:R-:W-:Y:S04]  /*20730*/  HMMA.16816.F32 R80, R20.reuse, R26, R80 ;  /* 0x0000001a1450723c */ /* 0x040fe80000001850 */
[----:B------:R-:W-:Y:S02]  /*20740*/  FADD.FTZ R25, R48, R25 ;  /* 0x0000001930197221 */ /* 0x000fe40000010000 */
[----:B------:R-:W-:Y:S01]  /*20750*/  FADD.FTZ R24, R213, R181 ;  /* 0x000000b5d5187221 */ /* 0x000fe20000010000 */
[----:B------:R-:W-:Y:S01]  /*20760*/  F2FP.PACK_AB R26, R212, R60 ;  /* 0x0000003cd41a723e */ /* 0x000fe200000000ff */
[-C--:B--2---:R-:W-:Y:S04]  /*20770*/  HMMA.16816.F32 R84, R20, R32.reuse, R84 ;  /* 0x000000201454723c */ /* 0x084fe80000001854 */
[----:B------:R-:W-:Y:S01]  /*20780*/  FADD.FTZ R24, R46, R24 ;  /* 0x000000182e187221 */ /* 0x000fe20000010000 */
[----:B------:R-:W-:Y:S01]  /*20790*/  F2FP.PACK_AB R27, R52, R62 ;  /* 0x0000003e341b723e */ /* 0x000fe200000000ff */
[----:B------:R-:W-:Y:S01]  /*207a0*/  LDSM.16.MT88.4 R44, [R226+0x3900] ;  /* 0x00390000e22c783b */ /* 0x000fe20000004200 */
[----:B------:R-:W-:Y:S01]  /*207b0*/  FADD.FTZ R53, R201, R25 ;  /* 0x00000019c9357221 */ /* 0x000fe20000010000 */
[C---:B------:R-:W-:Y:S04]  /*207c0*/  HMMA.16816.F32 R88, R28.reuse, R32, R88 ;  /* 0x000000201c58723c */ /* 0x040fe80000001858 */
[----:B------:R-:W-:Y:S01]  /*207d0*/  FADD.FTZ R0, R49, R24 ;  /* 0x0000001831007221 */ /* 0x000fe20000010000 */
[----:B------:R-:W-:Y:S01]  /*207e0*/  F2FP.PACK_AB R24, R57, R56 ;  /* 0x000000383918723e */ /* 0x000fe200000000ff */
[----:B------:R-:W-:Y:S01]  /*207f0*/  LDSM.16.MT88.4 R48, [R228+0x3900] ;  /* 0x00390000e430783b */ /* 0x000fe20000004200 */
[----:B------:R-:W-:Y:S01]  /*20800*/  F2FP.PACK_AB R25, R59, R58 ;  /* 0x0000003a3b19723e */ /* 0x000fe200000000ff */
[-C--:B------:R-:W-:Y:S04]  /*20810*/  HMMA.16816.F32 R92, R28, R34.reuse, R92 ;  /* 0x000000221c5c723c */ /* 0x080fe8000000185c */
[----:B------:R-:W-:Y:S01]  /*20820*/  MOV R213, R199 ;  /* 0x000000c700d57202 */ /* 0x000fe20000000f00 */
[----:B------:R-:W-:Y:S01]  /*20830*/  FADD.FTZ R3, R217, R3 ;  /* 0x00000003d9037221 */ /* 0x000fe20000010000 */
[----:B------:R-:W-:Y:S02]  /*20840*/  MOV R181, R196 ;  /* 0x000000c400b57202 */ /* 0x000fe40000000f00 */
[C---:B------:R-:W-:Y:S01]  /*20850*/  HMMA.16816.F32 R96, R20.reuse, R34, R96 ;  /* 0x000000221460723c */ /* 0x040fe20000001860 */
[----:B------:R-:W1:Y:S03]  /*20860*/  LDSM.16.MT88.4 R32, [R226+0x1900] ;  /* 0x00190000e220783b */ /* 0x000e660000004200 */
[----:B------:R-:W-:Y:S01]  /*20870*/  MOV R217, R203 ;  /* 0x000000cb00d97202 */ /* 0x000fe20000000f00 */
[----:B------:R-:W-:Y:S02]  /*20880*/  FADD.FTZ R54, R218, R3 ;  /* 0x00000003da367221 */ /* 0x000fe40000010000 */
[----:B------:R-:W-:Y:S01]  /*20890*/  FADD.FTZ R3, R202, R2 ;  /* 0x00000002ca037221 */ /* 0x000fe20000010000 */
[-C--:B---3--:R-:W-:Y:S04]  /*208a0*/  HMMA.16816.F32 R100, R20, R36.reuse, R100 ;  /* 0x000000241464723c */ /* 0x088fe80000001864 */
[----:B------:R-:W-:Y:S02]  /*208b0*/  FADD.FTZ R3, R217, R3 ;  /* 0x00000003d9037221 */ /* 0x000fe40000010000 */
[----:B------:R-:W-:Y:S02]  /*208c0*/  FADD.FTZ R2, R200, R0 ;  /* 0x00000000c8027221 */ /* 0x000fe40000010000 */
[C---:B------:R-:W-:Y:S04]  /*208d0*/  HMMA.16816.F32 R104, R28.reuse, R36, R104 ;  /* 0x000000241c68723c */ /* 0x040fe80000001868 */
[----:B------:R-:W-:Y:S02]  /*208e0*/  FADD.FTZ R3, R180, R3 ;  /* 0x00000003b4037221 */ /* 0x000fe40000010000 */
[----:B------:R-:W-:Y:S02]  /*208f0*/  FADD.FTZ R0, R210, R54 ;  /* 0x00000036d2007221 */ /* 0x000fe40000010000 */
[-C--:B------:R-:W-:Y:S04]  /*20900*/  HMMA.16816.F32 R108, R28, R38.reuse, R108 ;  /* 0x000000261c6c723c */ /* 0x080fe8000000186c */
[----:B------:R-:W-:Y:S04]  /*20910*/  FADD.FTZ R2, R216, R2 ;  /* 0x00000002d8027221 */ /* 0x000fe80000010000 */
[C---:B------:R-:W-:Y:S01]  /*20920*/  HMMA.16816.F32 R112, R20.reuse, R38, R112 ;  /* 0x000000261470723c */ /* 0x040fe20000001870 */
[----:B------:R-:W-:Y:S03]  /*20930*/  LDSM.16.MT88.4 R36, [R227+0x1900] ;  /* 0x00190000e324783b */ /* 0x000fe60000004200 */
[----:B------:R-:W-:Y:S04]  /*20940*/  FADD.FTZ R2, R63, R2 ;  /* 0x000000023f027221 */ /* 0x000fe80000010000 */
[-C--:B----4-:R-:W-:Y:S08]  /*20950*/  HMMA.16816.F32 R116, R20, R40.reuse, R116 ;  /* 0x000000281474723c */ /* 0x090ff00000001874 */
        /* <DEDUP_REMOVED lines=63> */
[----:B------:R-:W-:Y:S01]  /*20d50*/  FADD.FTZ R4, R187, R2 ;  /* 0x00000002bb047221 */ /* 0x000fe20000010000 */
[----:B------:R-:W-:Y:S01]  /*20d60*/  MOV R187, R182 ;  /* 0x000000b600bb7202 */ /* 0x000fe20000000f00 */
        /* <DEDUP_REMOVED lines=15> */
[----:B------:R-:W-:Y:S01]  /*20e60*/  STL [R1], R4 ;  /* 0x0000000401007387 */ /* 0x000fe20000100800 */
        /* <DEDUP_REMOVED lines=10> */
.L_x_3500:
[----:B-1----:R-:W2:Y:S04]  /*20f10*/  LDL.LU R5, [R1] ;  /* 0x0000000001057983 */ /* 0x002ea80000300800 */
        /* <DEDUP_REMOVED lines=184> */
.L_x_3410:
        /* <DEDUP_REMOVED lines=194> */
.L_x_3503:
        /* <DEDUP_REMOVED lines=164> */
.L_x_3505:
[----:B--234-:R-:W-:Y:S05]  /*23100*/  BSYNC B0 ;  /* 0x0000000000007941 */ /* 0x01cfea0003800000 */
.L_x_3504:
        /* <DEDUP_REMOVED lines=16> */
.L_x_3507:
[----:B------:R-:W-:Y:S05]  /*23210*/  BSYNC B0 ;  /* 0x0000000000007941 */ /* 0x000fea0003800000 */
.L_x_3506:
        /* <DEDUP_REMOVED lines=16> */
.L_x_3509:
[----:B------:R-:W-:Y:S05]  /*23320*/  BSYNC B0 ;  /* 0x0000000000007941 */ /* 0x000fea0003800000 */
.L_x_3508:
        /* <DEDUP_REMOVED lines=16> */
.L_x_3511:
[----:B------:R-:W-:Y:S05]  /*23430*/  BSYNC B0 ;  /* 0x0000000000007941 */ /* 0x000fea0003800000 */
.L_x_3510:
        /* <DEDUP_REMOVED lines=16> */
.L_x_3513:
[----:B------:R-:W-:Y:S05]  /*23540*/  BSYNC B0 ;  /* 0x0000000000007941 */ /* 0x000fea0003800000 */
.L_x_3512:
        /* <DEDUP_REMOVED lines=16> */
.L_x_3515:
[----:B------:R-:W-:Y:S05]  /*23650*/  BSYNC B0 ;  /* 0x0000000000007941 */ /* 0x000fea0003800000 */
.L_x_3514:
        /* <DEDUP_REMOVED lines=16> */
.L_x_3517:
[----:B------:R-:W-:Y:S05]  /*23760*/  BSYNC B0 ;  /* 0x0000000000007941 */ /* 0x000fea0003800000 */
.L_x_3516:
        /* <DEDUP_REMOVED lines=17> */
.L_x_3502:
        /* <DEDUP_REMOVED lines=28> */
.L_x_3518:
        /* <DEDUP_REMOVED lines=47> */
.L_x_3520:
[----:B------:R-:W-:Y:S05]  /*23d30*/  BSYNC B0 ;  /* 0x0000000000007941 */ /* 0x000fea0003800000 */
.L_x_3519:
        /* <DEDUP_REMOVED lines=68> */
.L_x_3522:
[----:B------:R-:W-:Y:S05]  /*24180*/  BSYNC B0 ;  /* 0x0000000000007941 */ /* 0x000fea0003800000 */
.L_x_3521:
        /* <DEDUP_REMOVED lines=15> */
.L_x_3524:
[----:B------:R-:W-:Y:S05]  /*24280*/  BSYNC B0 ;  /* 0x0000000000007941 */ /* 0x000fea0003800000 */
.L_x_3523:
        /* <DEDUP_REMOVED lines=15> */
.L_x_3526:
[----:B------:R-:W-:Y:S05]  /*24380*/  BSYNC B0 ;  /* 0x0000000000007941 */ /* 0x000fea0003800000 */
.L_x_3525:
        /* <DEDUP_REMOVED lines=15> */
.L_x_3528:
[----:B------:R-:W-:Y:S05]  /*24480*/  BSYNC B0 ;  /* 0x0000000000007941 */ /* 0x000fea0003800000 */
.L_x_3527:
        /* <DEDUP_REMOVED lines=15> */
.L_x_3530:
[----:B------:R-:W-:Y:S05]  /*24580*/  BSYNC B0 ;  /* 0x0000000000007941 */ /* 0x000fea0003800000 */
.L_x_3529:
        /* <DEDUP_REMOVED lines=15> */
.L_x_3532:
[----:B------:R-:W-:Y:S05]  /*24680*/  BSYNC B0 ;  /* 0x0000000000007941 */ /* 0x000fea0003800000 */
.L_x_3531:
        /* <DEDUP_REMOVED lines=15> */
.L_x_3534:
[----:B------:R-:W-:Y:S05]  /*24780*/  BSYNC B0 ;  /* 0x0000000000007941 */ /* 0x000fea0003800000 */
.L_x_3533:
        /* <DEDUP_REMOVED lines=16> */
.L_x_3535:
        /* <DEDUP_REMOVED lines=15> */
.L_x_3582:


//--------------------- .nv.shared._ZN7cutlass13device_kernelIN5flash19enable_sm80_to_sm89INS1_16FlashAttnFwdSm80INS1_25CollectiveMainloopFwdSm80ILi8ELi1ELb1EN4cute5tupleIJNS5_1CILi128EEES8_S8_EEELi128ENS_6half_tEfNS_4arch4Sm80ELb0ELb0ELb1ELb0ELb0ELb0ELb1ELb0EEENS1_21CollectiveEpilogueFwdIS9_NS6_IJNS7_ILi1EEESF_SF_EEESA_SC_Li256ELb0ELb1ELb0ELb0EEENS1_19SingleTileSchedulerILb0ELb0ELb1ELi128EEEEEEEEEvNT_6ParamsE --------------------------
	.section	.nv.shared._ZN7cutlass13device_kernelIN5flash19enable_sm80_to_sm89INS1_16FlashAttnFwdSm80INS1_25CollectiveMainloopFwdSm80ILi8ELi1ELb1EN4cute5tupleIJNS5_1CILi128EEES8_S8_EEELi128ENS_6half_tEfNS_4arch4Sm80ELb0ELb0ELb1ELb0ELb0ELb0ELb1ELb0EEENS1_21CollectiveEpilogueFwdIS9_NS6_IJNS7_ILi1EEESF_SF_EEESA_SC_Li256ELb0ELb1ELb0ELb0EEENS1_19SingleTileSchedulerILb0ELb0ELb1ELi128EEEEEEEEEvNT_6ParamsE,"aw",@nobits
	.sectionflags	@""
	.align	16


//--------------------- .nv.global                --------------------------
	.section	.nv.global,"aw",@nobits
.nv.global:
	.type		_ZN77_INTERNAL_9952ccb7_41_flash_fwd_hdim128_fp16_softcapall_sm80_cu_cb12e5b6_30314cute1_E,@object
	.size		_ZN77_INTERNAL_9952ccb7_41_flash_fwd_hdim128_fp16_softcapall_sm80_cu_cb12e5b6_30314cute1_E,(_ZN77_INTERNAL_9952ccb7_41_flash_fwd_hdim128_fp16_softcapall_sm80_cu_cb12e5b6_30314cuda3std3__45__cpo6cbeginE - _ZN77_INTERNAL_9952ccb7_41_flash_fwd_hdim128_fp16_softcapall_sm80_cu_cb12e5b6_30314cute1_E)
_ZN77_INTERNAL_9952ccb7_41_flash_fwd_hdim128_fp16_softcapall_sm80_cu_cb12e5b6_30314cute1_E:
	.zero		1
	.type		_ZN77_INTERNAL_9952ccb7_41_flash_fwd_hdim128_fp16_softcapall_sm80_cu_cb12e5b6_30314cuda3std3__45__cpo6cbeginE,@object
	.size		_ZN77_INTERNAL_9952ccb7_41_flash_fwd_hdim128_fp16_softcapall_sm80_cu_cb12e5b6_30314cuda3std3__45__cpo6cbeginE,(_ZN77_INTERNAL_9952ccb7_41_flash_fwd_hdim128_fp16_softcapall_sm80_cu_cb12e5b6_30314cuda3std3__48in_placeE - _ZN77_INTERNAL_9952ccb7_41_flash_fwd_hdim128_fp16_softcapall_sm80_cu_cb12e5b6_30314cuda3std3__45__cpo6cbeginE)
_ZN77_INTERNAL_9952ccb7_41_flash_fwd_hdim128_fp16_softcapall_sm80_cu_cb12e5b6_30314cuda3std3__45__cpo6cbeginE:
	.zero		1
	.type		_ZN77_INTERNAL_9952ccb7_41_flash_fwd_hdim128_fp16_softcapall_sm80_cu_cb12e5b6_30314cuda3std3__48in_placeE,@object
	.size		_ZN77_INTERNAL_9952ccb7_41_flash_fwd_hdim128_fp16_softcapall_sm80_cu_cb12e5b6_30314cuda3std3__48in_placeE,(_ZN77_INTERNAL_9952ccb7_41_flash_fwd_hdim128_fp16_softcapall_sm80_cu_cb12e5b6_30314cuda3std6ranges3__45__cpo9iter_moveE - _ZN77_INTERNAL_9952ccb7_41_flash_fwd_hdim128_fp16_softcapall_sm80_cu_cb12e5b6_30314cuda3std3__48in_placeE)
_ZN77_INTERNAL_9952ccb7_41_flash_fwd_hdim128_fp16_softcapall_sm80_cu_cb12e5b6_30314cuda3std3__48in_placeE:
	.zero		1
	.type		_ZN77_INTERNAL_9952ccb7_41_flash_fwd_hdim128_fp16_softcapall_sm80_cu_cb12e5b6_30314cuda3std6ranges3__45__cpo9iter_moveE,@object
	.size		_ZN77_INTERNAL_9952ccb7_41_flash_fwd_hdim128_fp16_softcapall_sm80_cu_cb12e5b6_30314cuda3std6ranges3__45__cpo9iter_moveE,(_ZN77_INTERNAL_9952ccb7_41_flash_fwd_hdim128_fp16_softcapall_sm80_cu_cb12e5b6_30314cuda3std3__45__cpo5beginE - _ZN77_INTERNAL_9952ccb7_41_flash_fwd_hdim128_fp16_softcapall_sm80_cu_cb12e5b6_30314cuda3std6ranges3__45__cpo9iter_moveE)
_ZN77_INTERNAL_9952ccb7_41_flash_fwd_hdim128_fp16_softcapall_sm80_cu_cb12e5b6_30314cuda3std6ranges3__45__cpo9iter_moveE:
	.zero		1
	.type		_ZN77_INTERNAL_9952ccb7_41_flash_fwd_hdim128_fp16_softcapall_sm80_cu_cb12e5b6_30314cuda3std3__45__cpo5beginE,@object
	.size		_ZN77_INTERNAL_9952ccb7_41_flash_fwd_hdim128_fp16_softcapall_sm80_cu_cb12e5b6_30314cuda3std3__45__cpo5beginE,(_ZN77_INTERNAL_9952ccb7_41_flash_fwd_hdim128_fp16_softcapall_sm80_cu_cb12e5b6_30314cuda3std3__479_GLOBAL__N__9952ccb7_41_flash_fwd_hdim128_fp16_softcapall_sm80_cu_cb12e5b6_30316ignoreE - _ZN77_INTERNAL_9952ccb7_41_flash_fwd_hdim128_fp16_softcapall_sm80_cu_cb12e5b6_30314cuda3std3__45__cpo5beginE)
_ZN77_INTERNAL_9952ccb7_41_flash_fwd_hdim128_fp16_softcapall_sm80_cu_cb12e5b6_30314cuda3std3__45__cpo5beginE:
	.zero		1
	.type		_ZN77_INTERNAL_9952ccb7_41_flash_fwd_hdim128_fp16_softcapall_sm80_cu_cb12e5b6_30314cuda3std3__479_GLOBAL__N__9952ccb7_41_flash_fwd_hdim128_fp16_softcapall_sm80_cu_cb12e5b6_30316ignoreE,@object
	.size		_ZN77_INTERNAL_9952ccb7_41_flash_fwd_hdim128_fp16_softcapall_sm80_cu_cb12e5b6_30314cuda3std3__479_GLOBAL__N__9952ccb7_41_flash_fwd_hdim128_fp16_softcapall_sm80_cu_cb12e5b6_30316ignoreE,(_ZN77_INTERNAL_9952ccb7_41_flash_fwd_hdim128_fp16_softcapall_sm80_cu_cb12e5b6_30314cute7productE - _ZN77_INTERNAL_9952ccb7_41_flash_fwd_hdim128_fp16_softcapall_sm80_cu_cb12e5b6_30314cuda3std3__479_GLOBAL__N__9952ccb7_41_flash_fwd_hdim128_fp16_softcapall_sm80_cu_cb12e5b6_30316ignoreE)
_ZN77_INTERNAL_9952ccb7_41_flash_fwd_hdim128_fp16_softcapall_sm80_cu_cb12e5b6_30314cuda3std3__479_GLOBAL__N__9952ccb7_41_flash_fwd_hdim128_fp16_softcapall_sm80_cu_cb12e5b6_30316ignoreE:
	.zero		1
	.type		_ZN77_INTERNAL_9952ccb7_41_flash_fwd_hdim128_fp16_softcapall_sm80_cu_cb12e5b6_30314cute7productE,@object
	.size		_ZN77_INTERNAL_9952ccb7_41_flash_fwd_hdim128_fp16_softcapall_sm80_cu_cb12e5b6_30314cute7productE,(_ZN77_INTERNAL_9952ccb7_41_flash_fwd_hdim128_fp16_softcapall_sm80_cu_cb12e5b6_30314cuda3std3__45__cpo3endE - _ZN77_INTERNAL_9952ccb7_41_flash_fwd_hdim128_fp16_softcapall_sm80_cu_cb12e5b6_30314cute7productE)
_ZN77_INTERNAL_9952ccb7_41_flash_fwd_hdim128_fp16_softcapall_sm80_cu_cb12e5b6_30314cute7productE:
	.zero		1
	.type		_ZN77_INTERNAL_9952ccb7_41_flash_fwd_hdim128_fp16_softcapall_sm80_cu_cb12e5b6_30314cuda3std3__45__cpo3endE,@object
	.size		_ZN77_INTERNAL_9952ccb7_41_flash_fwd_hdim128_fp16_softcapall_sm80_cu_cb12e5b6_30314cuda3std3__45__cpo3endE,(_ZN77_INTERNAL_9952ccb7_41_flash_fwd_hdim128_fp16_softcapall_sm80_cu_cb12e5b6_30314cuda3std3__419piecewise_constructE - _ZN77_INTERNAL_9952ccb7_41_flash_fwd_hdim128_fp16_softcapall_sm80_cu_cb12e5b6_30314cuda3std3__45__cpo3endE)
_ZN77_INTERNAL_9952ccb7_41_flash_fwd_hdim128_fp16_softcapall_sm80_cu_cb12e5b6_30314cuda3std3__45__cpo3endE:
	.zero		1
	.type		_ZN77_INTERNAL_9952ccb7_41_flash_fwd_hdim128_fp16_softcapall_sm80_cu_cb12e5b6_30314cuda3std3__419piecewise_constructE,@object
	.size		_ZN77_INTERNAL_9952ccb7_41_flash_fwd_hdim128_fp16_softcapall_sm80_cu_cb12e5b6_30314cuda3std3__419piecewise_constructE,(_ZN77_INTERNAL_9952ccb7_41_flash_fwd_hdim128_fp16_softcapall_sm80_cu_cb12e5b6_30314cuda3std3__45__cpo4cendE - _ZN77_INTERNAL_9952ccb7_41_flash_fwd_hdim128_fp16_softcapall_sm80_cu_cb12e5b6_30314cuda3std3__419piecewise_constructE)
_ZN77_INTERNAL_9952ccb7_41_flash_fwd_hdim128_fp16_softcapall_sm80_cu_cb12e5b6_30314cuda3std3__419piecewise_constructE:
	.zero		1
	.type		_ZN77_INTERNAL_9952ccb7_41_flash_fwd_hdim128_fp16_softcapall_sm80_cu_cb12e5b6_30314cuda3std3__45__cpo4cendE,@object
	.size		_ZN77_INTERNAL_9952ccb7_41_flash_fwd_hdim128_fp16_softcapall_sm80_cu_cb12e5b6_30314cuda3std3__45__cpo4cendE,(_ZN77_INTERNAL_9952ccb7_41_flash_fwd_hdim128_fp16_softcapall_sm80_cu_cb12e5b6_30314cuda3std6ranges3__45__cpo4swapE - _ZN77_INTERNAL_9952ccb7_41_flash_fwd_hdim128_fp16_softcapall_sm80_cu_cb12e5b6_30314cuda3std3__45__cpo4cendE)
_ZN77_INTERNAL_9952ccb7_41_flash_fwd_hdim128_fp16_softcapall_sm80_cu_cb12e5b6_30314cuda3std3__45__cpo4cendE:
	.zero		1
	.type		_ZN77_INTERNAL_9952ccb7_41_flash_fwd_hdim128_fp16_softcapall_sm80_cu_cb12e5b6_30314cuda3std6ranges3__45__cpo4swapE,@object
	.size		_ZN77_INTERNAL_9952ccb7_41_flash_fwd_hdim128_fp16_softcapall_sm80_cu_cb12e5b6_30314cuda3std6ranges3__45__cpo4swapE,(.L_7 - _ZN77_INTERNAL_9952ccb7_41_flash_fwd_hdim128_fp16_softcapall_sm80_cu_cb12e5b6_30314cuda3std6ranges3__45__cpo4swapE)
_ZN77_INTERNAL_9952ccb7_41_flash_fwd_hdim128_fp16_softcapall_sm80_cu_cb12e5b6_30314cuda3std6ranges3__45__cpo4swapE:
	.zero		1
.L_7:


//--------------------- .nv.shared._ZN7cutlass13device_kernelIN5flash19enable_sm80_to_sm89INS1_16FlashAttnFwdSm80INS1_25CollectiveMainloopFwdSm80ILi8ELi1ELb1EN4cute5tupleIJNS5_1CILi128EEES8_S8_EEELi128ENS_6half_tEfNS_4arch4Sm80ELb0ELb0ELb1ELb1ELb0ELb0ELb1ELb0EEENS1_21CollectiveEpilogueFwdIS9_NS6_IJNS7_ILi1EEESF_SF_EEESA_SC_Li256ELb1ELb1ELb0ELb0EEENS1_19SingleTileSchedulerILb1ELb0ELb1ELi128EEEEEEEEEvNT_6ParamsE --------------------------
	.section	.nv.shared._ZN7cutlass13device_kernelIN5flash19enable_sm80_to_sm89INS1_16FlashAttnFwdSm80INS1_25CollectiveMainloopFwdSm80ILi8ELi1ELb1EN4cute5tupleIJNS5_1CILi128EEES8_S8_EEELi128ENS_6half_tEfNS_4arch4Sm80ELb0ELb0ELb1ELb1ELb0ELb0ELb1ELb0EEENS1_21CollectiveEpilogueFwdIS9_NS6_IJNS7_ILi1EEESF_SF_EEESA_SC_Li256ELb1ELb1ELb0ELb0EEENS1_19SingleTileSchedulerILb1ELb0ELb1ELi128EEEEEEEEEvNT_6ParamsE,"aw",@nobits
	.sectionflags	@""
	.align	16


//--------------------- .nv.shared._ZN7cutlass13device_kernelIN5flash19enable_sm80_to_sm89INS1_16FlashAttnFwdSm80INS1_25CollectiveMainloopFwdSm80ILi8ELi1ELb1EN4cute5tupleIJNS5_1CILi128EEES8_S8_EEELi128ENS_6half_tEfNS_4arch4Sm80ELb0ELb0ELb1ELb1ELb0ELb1ELb1ELb0EEENS1_21CollectiveEpilogueFwdIS9_NS6_IJNS7_ILi1EEESF_SF_EEESA_SC_Li256ELb1ELb1ELb0ELb0EEENS1_19SingleTileSchedulerILb1ELb0ELb1ELi128EEEEEEEEEvNT_6ParamsE --------------------------
	.section	.nv.shared._ZN7cutlass13device_kernelIN5flash19enable_sm80_to_sm89INS1_16FlashAttnFwdSm80INS1_25CollectiveMainloopFwdSm80ILi8ELi1ELb1EN4cute5tupleIJNS5_1CILi128EEES8_S8_EEELi128ENS_6half_tEfNS_4arch4Sm80ELb0ELb0ELb1ELb1ELb0ELb1ELb1ELb0EEENS1_21CollectiveEpilogueFwdIS9_NS6_IJNS7_ILi1EEESF_SF_EEESA_SC_Li256ELb1ELb1ELb0ELb0EEENS1_19SingleTileSchedulerILb1ELb0ELb1ELi128EEEEEEEEEvNT_6ParamsE,"aw",@nobits
	.sectionflags	@""
	.align	16


//--------------------- .nv.shared._ZN7cutlass13device_kernelIN5flash19enable_sm80_to_sm89INS1_16FlashAttnFwdSm80INS1_25CollectiveMainloopFwdSm80ILi8ELi1ELb1EN4cute5tupleIJNS5_1CILi128EEENS7_ILi96EEES8_EEELi128ENS_6half_tEfNS_4arch4Sm80ELb0ELb1ELb1ELb0ELb0ELb0ELb1ELb0EEENS1_21CollectiveEpilogueFwdINS6_IJS8_S8_S9_EEENS6_IJNS7_ILi1EEESH_SH_EEESB_SD_Li256ELb0ELb1ELb0ELb0EEENS1_19SingleTileSchedulerILb0ELb0ELb1ELi128EEEEEEEEEvNT_6ParamsE --------------------------
	.section	.nv.shared._ZN7cutlass13device_kernelIN5flash19enable_sm80_to_sm89INS1_16FlashAttnFwdSm80INS1_25CollectiveMainloopFwdSm80ILi8ELi1ELb1EN4cute5tupleIJNS5_1CILi128EEENS7_ILi96EEES8_EEELi128ENS_6half_tEfNS_4arch4Sm80ELb0ELb1ELb1ELb0ELb0ELb0ELb1ELb0EEENS1_21CollectiveEpilogueFwdINS6_IJS8_S8_S9_EEENS6_IJNS7_ILi1EEESH_SH_EEESB_SD_Li256ELb0ELb1ELb0ELb0EEENS1_19SingleTileSchedulerILb0ELb0ELb1ELi128EEEEEEEEEvNT_6ParamsE,"aw",@nobits
	.sectionflags	@""
	.align	16


//--------------------- .nv.shared._ZN7cutlass13device_kernelIN5flash19enable_sm80_to_sm89INS1_16FlashAttnFwdSm80INS1_25CollectiveMainloopFwdSm80ILi8ELi1ELb1EN4cute5tupleIJNS5_1CILi128EEENS7_ILi96EEES8_EEELi128ENS_6half_tEfNS_4arch4Sm80ELb0ELb1ELb1ELb1ELb0ELb0ELb1ELb0EEENS1_21CollectiveEpilogueFwdINS6_IJS8_S8_S9_EEENS6_IJNS7_ILi1EEESH_SH_EEESB_SD_Li256ELb1ELb1ELb0ELb0EEENS1_19SingleTileSchedulerILb1ELb0ELb1ELi128EEEEEEEEEvNT_6ParamsE --------------------------
	.section	.nv.shared._ZN7cutlass13device_kernelIN5flash19enable_sm80_to_sm89INS1_16FlashAttnFwdSm80INS1_25CollectiveMainloopFwdSm80ILi8ELi1ELb1EN4cute5tupleIJNS5_1CILi128EEENS7_ILi96EEES8_EEELi128ENS_6half_tEfNS_4arch4Sm80ELb0ELb1ELb1ELb1ELb0ELb0ELb1ELb0EEENS1_21CollectiveEpilogueFwdINS6_IJS8_S8_S9_EEENS6_IJNS7_ILi1EEESH_SH_EEESB_SD_Li256ELb1ELb1ELb0ELb0EEENS1_19SingleTileSchedulerILb1ELb0ELb1ELi128EEEEEEEEEvNT_6ParamsE,"aw",@nobits
	.sectionflags	@""
	.align	16


//--------------------- .nv.shared._ZN7cutlass13device_kernelIN5flash19enable_sm80_to_sm89INS1_16FlashAttnFwdSm80INS1_25CollectiveMainloopFwdSm80ILi8ELi1ELb1EN4cute5tupleIJNS5_1CILi128EEENS7_ILi96EEES8_EEELi128ENS_6half_tEfNS_4arch4Sm80ELb0ELb1ELb1ELb1ELb0ELb1ELb1ELb0EEENS1_21CollectiveEpilogueFwdINS6_IJS8_S8_S9_EEENS6_IJNS7_ILi1EEESH_SH_EEESB_SD_Li256ELb1ELb1ELb0ELb0EEENS1_19SingleTileSchedulerILb1ELb0ELb1ELi128EEEEEEEEEvNT_6ParamsE --------------------------
	.section	.nv.shared._ZN7cutlass13device_kernelIN5flash19enable_sm80_to_sm89INS1_16FlashAttnFwdSm80INS1_25CollectiveMainloopFwdSm80ILi8ELi1ELb1EN4cute5tupleIJNS5_1CILi128EEENS7_ILi96EEES8_EEELi128ENS_6half_tEfNS_4arch4Sm80ELb0ELb1ELb1ELb1ELb0ELb1ELb1ELb0EEENS1_21CollectiveEpilogueFwdINS6_IJS8_S8_S9_EEENS6_IJNS7_ILi1EEESH_SH_EEESB_SD_Li256ELb1ELb1ELb0ELb0EEENS1_19SingleTileSchedulerILb1ELb0ELb1ELi128EEEEEEEEEvNT_6ParamsE,"aw",@nobits
	.sectionflags	@""
	.align	16


//--------------------- .nv.shared._ZN7cutlass13device_kernelIN5flash19enable_sm80_to_sm89INS1_16FlashAttnFwdSm80INS1_25CollectiveMainloopFwdSm80ILi8ELi1ELb1EN4cute5tupleIJNS5_1CILi128EEES8_S8_EEELi128ENS_6half_tEfNS_4arch4Sm80ELb1ELb0ELb1ELb0ELb0ELb0ELb1ELb0EEENS1_21CollectiveEpilogueFwdIS9_NS6_IJNS7_ILi1EEESF_SF_EEESA_SC_Li256ELb0ELb1ELb0ELb0EEENS1_30DynamicPersistentTileSchedulerILi256ELi256ELb0ELb1ELb0EEEEEEEEEvNT_6ParamsE --------------------------
	.section	.nv.shared._ZN7cutlass13device_kernelIN5flash19enable_sm80_to_sm89INS1_16FlashAttnFwdSm80INS1_25CollectiveMainloopFwdSm80ILi8ELi1ELb1EN4cute5tupleIJNS5_1CILi128EEES8_S8_EEELi128ENS_6half_tEfNS_4arch4Sm80ELb1ELb0ELb1ELb0ELb0ELb0ELb1ELb0EEENS1_21CollectiveEpilogueFwdIS9_NS6_IJNS7_ILi1EEESF_SF_EEESA_SC_Li256ELb0ELb1ELb0ELb0EEENS1_30DynamicPersistentTileSchedulerILi256ELi256ELb0ELb1ELb0EEEEEEEEEvNT_6ParamsE,"aw",@nobits
	.sectionflags	@""
	.align	16


//--------------------- .nv.shared._ZN7cutlass13device_kernelIN5flash19enable_sm80_to_sm89INS1_16FlashAttnFwdSm80INS1_25CollectiveMainloopFwdSm80ILi8ELi1ELb1EN4cute5tupleIJNS5_1CILi128EEES8_S8_EEELi128ENS_6half_tEfNS_4arch4Sm80ELb1ELb0ELb1ELb1ELb0ELb0ELb1ELb0EEENS1_21CollectiveEpilogueFwdIS9_NS6_IJNS7_ILi1EEESF_SF_EEESA_SC_Li256ELb1ELb1ELb0ELb0EEENS1_19SingleTileSchedulerILb1ELb0ELb1ELi128EEEEEEEEEvNT_6ParamsE --------------------------
	.section	.nv.shared._ZN7cutlass13device_kernelIN5flash19enable_sm80_to_sm89INS1_16FlashAttnFwdSm80INS1_25CollectiveMainloopFwdSm80ILi8ELi1ELb1EN4cute5tupleIJNS5_1CILi128EEES8_S8_EEELi128ENS_6half_tEfNS_4arch4Sm80ELb1ELb0ELb1ELb1ELb0ELb0ELb1ELb0EEENS1_21CollectiveEpilogueFwdIS9_NS6_IJNS7_ILi1EEESF_SF_EEESA_SC_Li256ELb1ELb1ELb0ELb0EEENS1_19SingleTileSchedulerILb1ELb0ELb1ELi128EEEEEEEEEvNT_6ParamsE,"aw",@nobits
	.sectionflags	@""
	.align	16


//--------------------- .nv.shared._ZN7cutlass13device_kernelIN5flash19enable_sm80_to_sm89INS1_16FlashAttnFwdSm80INS1_25CollectiveMainloopFwdSm80ILi8ELi1ELb1EN4cute5tupleIJNS5_1CILi128EEES8_S8_EEELi128ENS_6half_tEfNS_4arch4Sm80ELb1ELb0ELb1ELb1ELb0ELb1ELb1ELb0EEENS1_21CollectiveEpilogueFwdIS9_NS6_IJNS7_ILi1EEESF_SF_EEESA_SC_Li256ELb1ELb1ELb0ELb0EEENS1_19SingleTileSchedulerILb1ELb0ELb1ELi128EEEEEEEEEvNT_6ParamsE --------------------------
	.section	.nv.shared._ZN7cutlass13device_kernelIN5flash19enable_sm80_to_sm89INS1_16FlashAttnFwdSm80INS1_25CollectiveMainloopFwdSm80ILi8ELi1ELb1EN4cute5tupleIJNS5_1CILi128EEES8_S8_EEELi128ENS_6half_tEfNS_4arch4Sm80ELb1ELb0ELb1ELb1ELb0ELb1ELb1ELb0EEENS1_21CollectiveEpilogueFwdIS9_NS6_IJNS7_ILi1EEESF_SF_EEESA_SC_Li256ELb1ELb1ELb0ELb0EEENS1_19SingleTileSchedulerILb1ELb0ELb1ELi128EEEEEEEEEvNT_6ParamsE,"aw",@nobits
	.sectionflags	@""
	.align	16


//--------------------- .nv.shared._ZN7cutlass13device_kernelIN5flash19enable_sm80_to_sm89INS1_16FlashAttnFwdSm80INS1_25CollectiveMainloopFwdSm80ILi4ELi1ELb0EN4cute5tupleIJNS5_1CILi128EEENS7_ILi64EEES8_EEELi128ENS_6half_tEfNS_4arch4Sm80ELb0ELb0ELb1ELb0ELb0ELb0ELb1ELb0EEENS1_21CollectiveEpilogueFwdINS6_IJS8_S8_S9_EEENS6_IJNS7_ILi1EEESH_SH_EEESB_SD_Li128ELb0ELb1ELb0ELb0EEENS1_19SingleTileSchedulerILb0ELb0ELb1ELi128EEEEEEEEEvNT_6ParamsE --------------------------
	.section	.nv.shared._ZN7cutlass13device_kernelIN5flash19enable_sm80_to_sm89INS1_16FlashAttnFwdSm80INS1_25CollectiveMainloopFwdSm80ILi4ELi1ELb0EN4cute5tupleIJNS5_1CILi128EEENS7_ILi64EEES8_EEELi128ENS_6half_tEfNS_4arch4Sm80ELb0ELb0ELb1ELb0ELb0ELb0ELb1ELb0EEENS1_21CollectiveEpilogueFwdINS6_IJS8_S8_S9_EEENS6_IJNS7_ILi1EEESH_SH_EEESB_SD_Li128ELb0ELb1ELb0ELb0EEENS1_19SingleTileSchedulerILb0ELb0ELb1ELi128EEEEEEEEEvNT_6ParamsE,"aw",@nobits
	.sectionflags	@""
	.align	16


//--------------------- .nv.shared._ZN7cutlass13device_kernelIN5flash19enable_sm80_to_sm89INS1_16FlashAttnFwdSm80INS1_25CollectiveMainloopFwdSm80ILi4ELi1ELb0EN4cute5tupleIJNS5_1CILi128EEENS7_ILi64EEES8_EEELi128ENS_6half_tEfNS_4arch4Sm80ELb0ELb0ELb1ELb1ELb0ELb0ELb1ELb0EEENS1_21CollectiveEpilogueFwdINS6_IJS8_S8_S9_EEENS6_IJNS7_ILi1EEESH_SH_EEESB_SD_Li128ELb1ELb1ELb0ELb0EEENS1_19SingleTileSchedulerILb1ELb0ELb1ELi128EEEEEEEEEvNT_6ParamsE --------------------------
	.section	.nv.shared._ZN7cutlass13device_kernelIN5flash19enable_sm80_to_sm89INS1_16FlashAttnFwdSm80INS1_25CollectiveMainloopFwdSm80ILi4ELi1ELb0EN4cute5tupleIJNS5_1CILi128EEENS7_ILi64EEES8_EEELi128ENS_6half_tEfNS_4arch4Sm80ELb0ELb0ELb1ELb1ELb0ELb0ELb1ELb0EEENS1_21CollectiveEpilogueFwdINS6_IJS8_S8_S9_EEENS6_IJNS7_ILi1EEESH_SH_EEESB_SD_Li128ELb1ELb1ELb0ELb0EEENS1_19SingleTileSchedulerILb1ELb0ELb1ELi128EEEEEEEEEvNT_6ParamsE,"aw",@nobits
	.sectionflags	@""
	.align	16


//--------------------- .nv.shared._ZN7cutlass13device_kernelIN5flash19enable_sm80_to_sm89INS1_16FlashAttnFwdSm80INS1_25CollectiveMainloopFwdSm80ILi4ELi1ELb0EN4cute5tupleIJNS5_1CILi128EEENS7_ILi64EEES8_EEELi128ENS_6half_tEfNS_4arch4Sm80ELb0ELb0ELb1ELb1ELb0ELb1ELb1ELb0EEENS1_21CollectiveEpilogueFwdINS6_IJS8_S8_S9_EEENS6_IJNS7_ILi1EEESH_SH_EEESB_SD_Li128ELb1ELb1ELb0ELb0EEENS1_19SingleTileSchedulerILb1ELb0ELb1ELi128EEEEEEEEEvNT_6ParamsE --------------------------
	.section	.nv.shared._ZN7cutlass13device_kernelIN5flash19enable_sm80_to_sm89INS1_16FlashAttnFwdSm80INS1_25CollectiveMainloopFwdSm80ILi4ELi1ELb0EN4cute5tupleIJNS5_1CILi128EEENS7_ILi64EEES8_EEELi128ENS_6half_tEfNS_4arch4Sm80ELb0ELb0ELb1ELb1ELb0ELb1ELb1ELb0EEENS1_21CollectiveEpilogueFwdINS6_IJS8_S8_S9_EEENS6_IJNS7_ILi1EEESH_SH_EEESB_SD_Li128ELb1ELb1ELb0ELb0EEENS1_19SingleTileSchedulerILb1ELb0ELb1ELi128EEEEEEEEEvNT_6ParamsE,"aw",@nobits
	.sectionflags	@""
	.align	16


//--------------------- .nv.shared._ZN7cutlass13device_kernelIN5flash19enable_sm80_to_sm89INS1_16FlashAttnFwdSm80INS1_25CollectiveMainloopFwdSm80ILi4ELi1ELb0EN4cute5tupleIJNS5_1CILi128EEENS7_ILi48EEES8_EEELi128ENS_6half_tEfNS_4arch4Sm80ELb0ELb1ELb1ELb0ELb0ELb0ELb1ELb0EEENS1_21CollectiveEpilogueFwdINS6_IJS8_S8_S9_EEENS6_IJNS7_ILi1EEESH_SH_EEESB_SD_Li128ELb0ELb1ELb0ELb0EEENS1_19SingleTileSchedulerILb0ELb0ELb1ELi128EEEEEEEEEvNT_6ParamsE --------------------------
	.section	.nv.shared._ZN7cutlass13device_kernelIN5flash19enable_sm80_to_sm89INS1_16FlashAttnFwdSm80INS1_25CollectiveMainloopFwdSm80ILi4ELi1ELb0EN4cute5tupleIJNS5_1CILi128EEENS7_ILi48EEES8_EEELi128ENS_6half_tEfNS_4arch4Sm80ELb0ELb1ELb1ELb0ELb0ELb0ELb1ELb0EEENS1_21CollectiveEpilogueFwdINS6_IJS8_S8_S9_EEENS6_IJNS7_ILi1EEESH_SH_EEESB_SD_Li128ELb0ELb1ELb0ELb0EEENS1_19SingleTileSchedulerILb0ELb0ELb1ELi128EEEEEEEEEvNT_6ParamsE,"aw",@nobits
	.sectionflags	@""
	.align	16


//--------------------- .nv.shared._ZN7cutlass13device_kernelIN5flash19enable_sm80_to_sm89INS1_16FlashAttnFwdSm80INS1_25CollectiveMainloopFwdSm80ILi4ELi1ELb0EN4cute5tupleIJNS5_1CILi128EEENS7_ILi48EEES8_EEELi128ENS_6half_tEfNS_4arch4Sm80ELb0ELb1ELb1ELb1ELb0ELb0ELb1ELb0EEENS1_21CollectiveEpilogueFwdINS6_IJS8_S8_S9_EEENS6_IJNS7_ILi1EEESH_SH_EEESB_SD_Li128ELb1ELb1ELb0ELb0EEENS1_19SingleTileSchedulerILb1ELb0ELb1ELi128EEEEEEEEEvNT_6ParamsE --------------------------
	.section	.nv.shared._ZN7cutlass13device_kernelIN5flash19enable_sm80_to_sm89INS1_16FlashAttnFwdSm80INS1_25CollectiveMainloopFwdSm80ILi4ELi1ELb0EN4cute5tupleIJNS5_1CILi128EEENS7_ILi48EEES8_EEELi128ENS_6half_tEfNS_4arch4Sm80ELb0ELb1ELb1ELb1ELb0ELb0ELb1ELb0EEENS1_21CollectiveEpilogueFwdINS6_IJS8_S8_S9_EEENS6_IJNS7_ILi1EEESH_SH_EEESB_SD_Li128ELb1ELb1ELb0ELb0EEENS1_19SingleTileSchedulerILb1ELb0ELb1ELi128EEEEEEEEEvNT_6ParamsE,"aw",@nobits
	.sectionflags	@""
	.align	16


//--------------------- .nv.shared._ZN7cutlass13device_kernelIN5flash19enable_sm80_to_sm89INS1_16FlashAttnFwdSm80INS1_25CollectiveMainloopFwdSm80ILi4ELi1ELb0EN4cute5tupleIJNS5_1CILi128EEENS7_ILi48EEES8_EEELi128ENS_6half_tEfNS_4arch4Sm80ELb0ELb1ELb1ELb1ELb0ELb1ELb1ELb0EEENS1_21CollectiveEpilogueFwdINS6_IJS8_S8_S9_EEENS6_IJNS7_ILi1EEESH_SH_EEESB_SD_Li128ELb1ELb1ELb0ELb0EEENS1_19SingleTileSchedulerILb1ELb0ELb1ELi128EEEEEEEEEvNT_6ParamsE --------------------------
	.section	.nv.shared._ZN7cutlass13device_kernelIN5flash19enable_sm80_to_sm89INS1_16FlashAttnFwdSm80INS1_25CollectiveMainloopFwdSm80ILi4ELi1ELb0EN4cute5tupleIJNS5_1CILi128EEENS7_ILi48EEES8_EEELi128ENS_6half_tEfNS_4arch4Sm80ELb0ELb1ELb1ELb1ELb0ELb1ELb1ELb0EEENS1_21CollectiveEpilogueFwdINS6_IJS8_S8_S9_EEENS6_IJNS7_ILi1EEESH_SH_EEESB_SD_Li128ELb1ELb1ELb0ELb0EEENS1_19SingleTileSchedulerILb1ELb0ELb1ELi128EEEEEEEEEvNT_6ParamsE,"aw",@nobits
	.sectionflags	@""
	.align	16


//--------------------- .nv.shared._ZN7cutlass13device_kernelIN5flash19enable_sm80_to_sm89INS1_16FlashAttnFwdSm80INS1_25CollectiveMainloopFwdSm80ILi4ELi1ELb0EN4cute5tupleIJNS5_1CILi128EEENS7_ILi64EEES8_EEELi128ENS_6half_tEfNS_4arch4Sm80ELb1ELb0ELb1ELb0ELb0ELb0ELb1ELb0EEENS1_21CollectiveEpilogueFwdINS6_IJS8_S8_S9_EEENS6_IJNS7_ILi1EEESH_SH_EEESB_SD_Li128ELb0ELb1ELb0ELb0EEENS1_30DynamicPersistentTileSchedulerILi128ELi128ELb0ELb1ELb0EEEEEEEEEvNT_6ParamsE --------------------------
	.section	.nv.shared._ZN7cutlass13device_kernelIN5flash19enable_sm80_to_sm89INS1_16FlashAttnFwdSm80INS1_25CollectiveMainloopFwdSm80ILi4ELi1ELb0EN4cute5tupleIJNS5_1CILi128EEENS7_ILi64EEES8_EEELi128ENS_6half_tEfNS_4arch4Sm80ELb1ELb0ELb1ELb0ELb0ELb0ELb1ELb0EEENS1_21CollectiveEpilogueFwdINS6_IJS8_S8_S9_EEENS6_IJNS7_ILi1EEESH_SH_EEESB_SD_Li128ELb0ELb1ELb0ELb0EEENS1_30DynamicPersistentTileSchedulerILi128ELi128ELb0ELb1ELb0EEEEEEEEEvNT_6ParamsE,"aw",@nobits
	.sectionflags	@""
	.align	16


//--------------------- .nv.shared._ZN7cutlass13device_kernelIN5flash19enable_sm80_to_sm89INS1_16FlashAttnFwdSm80INS1_25CollectiveMainloopFwdSm80ILi4ELi1ELb0EN4cute5tupleIJNS5_1CILi128EEENS7_ILi64EEES8_EEELi128ENS_6half_tEfNS_4arch4Sm80ELb1ELb0ELb1ELb1ELb0ELb0ELb1ELb0EEENS1_21CollectiveEpilogueFwdINS6_IJS8_S8_S9_EEENS6_IJNS7_ILi1EEESH_SH_EEESB_SD_Li128ELb1ELb1ELb0ELb0EEENS1_19SingleTileSchedulerILb1ELb0ELb1ELi128EEEEEEEEEvNT_6ParamsE --------------------------
	.section	.nv.shared._ZN7cutlass13device_kernelIN5flash19enable_sm80_to_sm89INS1_16FlashAttnFwdSm80INS1_25CollectiveMainloopFwdSm80ILi4ELi1ELb0EN4cute5tupleIJNS5_1CILi128EEENS7_ILi64EEES8_EEELi128ENS_6half_tEfNS_4arch4Sm80ELb1ELb0ELb1ELb1ELb0ELb0ELb1ELb0EEENS1_21CollectiveEpilogueFwdINS6_IJS8_S8_S9_EEENS6_IJNS7_ILi1EEESH_SH_EEESB_SD_Li128ELb1ELb1ELb0ELb0EEENS1_19SingleTileSchedulerILb1ELb0ELb1ELi128EEEEEEEEEvNT_6ParamsE,"aw",@nobits
	.sectionflags	@""
	.align	16


//--------------------- .nv.shared._ZN7cutlass13device_kernelIN5flash19enable_sm80_to_sm89INS1_16FlashAttnFwdSm80INS1_25CollectiveMainloopFwdSm80ILi4ELi1ELb0EN4cute5tupleIJNS5_1CILi128EEENS7_ILi64EEES8_EEELi128ENS_6half_tEfNS_4arch4Sm80ELb1ELb0ELb1ELb1ELb0ELb1ELb1ELb0EEENS1_21CollectiveEpilogueFwdINS6_IJS8_S8_S9_EEENS6_IJNS7_ILi1EEESH_SH_EEESB_SD_Li128ELb1ELb1ELb0ELb0EEENS1_19SingleTileSchedulerILb1ELb0ELb1ELi128EEEEEEEEEvNT_6ParamsE --------------------------
	.section	.nv.shared._ZN7cutlass13device_kernelIN5flash19enable_sm80_to_sm89INS1_16FlashAttnFwdSm80INS1_25CollectiveMainloopFwdSm80ILi4ELi1ELb0EN4cute5tupleIJNS5_1CILi128EEENS7_ILi64EEES8_EEELi128ENS_6half_tEfNS_4arch4Sm80ELb1ELb0ELb1ELb1ELb0ELb1ELb1ELb0EEENS1_21CollectiveEpilogueFwdINS6_IJS8_S8_S9_EEENS6_IJNS7_ILi1EEESH_SH_EEESB_SD_Li128ELb1ELb1ELb0ELb0EEENS1_19SingleTileSchedulerILb1ELb0ELb1ELi128EEEEEEEEEvNT_6ParamsE,"aw",@nobits
	.sectionflags	@""
	.align	16


//--------------------- .nv.shared._ZN7cutlass13device_kernelIN5flash19enable_sm80_to_sm89INS1_16FlashAttnFwdSm80INS1_25CollectiveMainloopFwdSm80ILi8ELi1ELb1EN4cute5tupleIJNS5_1CILi128EEES8_S8_EEELi128ENS_6half_tEfNS_4arch4Sm80ELb0ELb0ELb0ELb0ELb0ELb0ELb1ELb0EEENS1_21CollectiveEpilogueFwdIS9_NS6_IJNS7_ILi1EEESF_SF_EEESA_SC_Li256ELb0ELb1ELb0ELb0EEENS1_19SingleTileSchedulerILb0ELb0ELb1ELi128EEEEEEEEEvNT_6ParamsE --------------------------
	.section	.nv.shared._ZN7cutlass13device_kernelIN5flash19enable_sm80_to_sm89INS1_16FlashAttnFwdSm80INS1_25CollectiveMainloopFwdSm80ILi8ELi1ELb1EN4cute5tupleIJNS5_1CILi128EEES8_S8_EEELi128ENS_6half_tEfNS_4arch4Sm80ELb0ELb0ELb0ELb0ELb0ELb0ELb1ELb0EEENS1_21CollectiveEpilogueFwdIS9_NS6_IJNS7_ILi1EEESF_SF_EEESA_SC_Li256ELb0ELb1ELb0ELb0EEENS1_19SingleTileSchedulerILb0ELb0ELb1ELi128EEEEEEEEEvNT_6ParamsE,"aw",@nobits
	.sectionflags	@""
	.align	16


//--------------------- .nv.shared._ZN7cutlass13device_kernelIN5flash19enable_sm80_to_sm89INS1_16FlashAttnFwdSm80INS1_25CollectiveMainloopFwdSm80ILi8ELi1ELb1EN4cute5tupleIJNS5_1CILi128EEES8_S8_EEELi128ENS_6half_tEfNS_4arch4Sm80ELb0ELb0ELb0ELb1ELb0ELb0ELb1ELb0EEENS1_21CollectiveEpilogueFwdIS9_NS6_IJNS7_ILi1EEESF_SF_EEESA_SC_Li256ELb1ELb1ELb0ELb0EEENS1_19SingleTileSchedulerILb1ELb0ELb1ELi128EEEEEEEEEvNT_6ParamsE --------------------------
	.section	.nv.shared._ZN7cutlass13device_kernelIN5flash19enable_sm80_to_sm89INS1_16FlashAttnFwdSm80INS1_25CollectiveMainloopFwdSm80ILi8ELi1ELb1EN4cute5tupleIJNS5_1CILi128EEES8_S8_EEELi128ENS_6half_tEfNS_4arch4Sm80ELb0ELb0ELb0ELb1ELb0ELb0ELb1ELb0EEENS1_21CollectiveEpilogueFwdIS9_NS6_IJNS7_ILi1EEESF_SF_EEESA_SC_Li256ELb1ELb1ELb0ELb0EEENS1_19SingleTileSchedulerILb1ELb0ELb1ELi128EEEEEEEEEvNT_6ParamsE,"aw",@nobits
	.sectionflags	@""
	.align	16


//--------------------- .nv.shared._ZN7cutlass13device_kernelIN5flash19enable_sm80_to_sm89INS1_16FlashAttnFwdSm80INS1_25CollectiveMainloopFwdSm80ILi8ELi1ELb1EN4cute5tupleIJNS5_1CILi128EEES8_S8_EEELi128ENS_6half_tEfNS_4arch4Sm80ELb0ELb0ELb0ELb1ELb0ELb1ELb1ELb0EEENS1_21CollectiveEpilogueFwdIS9_NS6_IJNS7_ILi1EEESF_SF_EEESA_SC_Li256ELb1ELb1ELb0ELb0EEENS1_19SingleTileSchedulerILb1ELb0ELb1ELi128EEEEEEEEEvNT_6ParamsE --------------------------
	.section	.nv.shared._ZN7cutlass13device_kernelIN5flash19enable_sm80_to_sm89INS1_16FlashAttnFwdSm80INS1_25CollectiveMainloopFwdSm80ILi8ELi1ELb1EN4cute5tupleIJNS5_1CILi128EEES8_S8_EEELi128ENS_6half_tEfNS_4arch4Sm80ELb0ELb0ELb0ELb1ELb0ELb1ELb1ELb0EEENS1_21CollectiveEpilogueFwdIS9_NS6_IJNS7_ILi1EEESF_SF_EEESA_SC_Li256ELb1ELb1ELb0ELb0EEENS1_19SingleTileSchedulerILb1ELb0ELb1ELi128EEEEEEEEEvNT_6ParamsE,"aw",@nobits
	.sectionflags	@""
	.align	16


//--------------------- .nv.shared._ZN7cutlass13device_kernelIN5flash19enable_sm80_to_sm89INS1_16FlashAttnFwdSm80INS1_25CollectiveMainloopFwdSm80ILi8ELi1ELb1EN4cute5tupleIJNS5_1CILi128EEENS7_ILi96EEES8_EEELi128ENS_6half_tEfNS_4arch4Sm80ELb0ELb1ELb0ELb0ELb0ELb0ELb1ELb0EEENS1_21CollectiveEpilogueFwdINS6_IJS8_S8_S9_EEENS6_IJNS7_ILi1EEESH_SH_EEESB_SD_Li256ELb0ELb1ELb0ELb0EEENS1_19SingleTileSchedulerILb0ELb0ELb1ELi128EEEEEEEEEvNT_6ParamsE --------------------------
	.section	.nv.shared._ZN7cutlass13device_kernelIN5flash19enable_sm80_to_sm89INS1_16FlashAttnFwdSm80INS1_25CollectiveMainloopFwdSm80ILi8ELi1ELb1EN4cute5tupleIJNS5_1CILi128EEENS7_ILi96EEES8_EEELi128ENS_6half_tEfNS_4arch4Sm80ELb0ELb1ELb0ELb0ELb0ELb0ELb1ELb0EEENS1_21CollectiveEpilogueFwdINS6_IJS8_S8_S9_EEENS6_IJNS7_ILi1EEESH_SH_EEESB_SD_Li256ELb0ELb1ELb0ELb0EEENS1_19SingleTileSchedulerILb0ELb0ELb1ELi128EEEEEEEEEvNT_6ParamsE,"aw",@nobits
	.sectionflags	@""
	.align	16


//--------------------- .nv.shared._ZN7cutlass13device_kernelIN5flash19enable_sm80_to_sm89INS1_16FlashAttnFwdSm80INS1_25CollectiveMainloopFwdSm80ILi8ELi1ELb1EN4cute5tupleIJNS5_1CILi128EEENS7_ILi96EEES8_EEELi128ENS_6half_tEfNS_4arch4Sm80ELb0ELb1ELb0ELb1ELb0ELb0ELb1ELb0EEENS1_21CollectiveEpilogueFwdINS6_IJS8_S8_S9_EEENS6_IJNS7_ILi1EEESH_SH_EEESB_SD_Li256ELb1ELb1ELb0ELb0EEENS1_19SingleTileSchedulerILb1ELb0ELb1ELi128EEEEEEEEEvNT_6ParamsE --------------------------
	.section	.nv.shared._ZN7cutlass13device_kernelIN5flash19enable_sm80_to_sm89INS1_16FlashAttnFwdSm80INS1_25CollectiveMainloopFwdSm80ILi8ELi1ELb1EN4cute5tupleIJNS5_1CILi128EEENS7_ILi96EEES8_EEELi128ENS_6half_tEfNS_4arch4Sm80ELb0ELb1ELb0ELb1ELb0ELb0ELb1ELb0EEENS1_21CollectiveEpilogueFwdINS6_IJS8_S8_S9_EEENS6_IJNS7_ILi1EEESH_SH_EEESB_SD_Li256ELb1ELb1ELb0ELb0EEENS1_19SingleTileSchedulerILb1ELb0ELb1ELi128EEEEEEEEEvNT_6ParamsE,"aw",@nobits
	.sectionflags	@""
	.align	16


//--------------------- .nv.shared._ZN7cutlass13device_kernelIN5flash19enable_sm80_to_sm89INS1_16FlashAttnFwdSm80INS1_25CollectiveMainloopFwdSm80ILi8ELi1ELb1EN4cute5tupleIJNS5_1CILi128EEENS7_ILi96EEES8_EEELi128ENS_6half_tEfNS_4arch4Sm80ELb0ELb1ELb0ELb1ELb0ELb1ELb1ELb0EEENS1_21CollectiveEpilogueFwdINS6_IJS8_S8_S9_EEENS6_IJNS7_ILi1EEESH_SH_EEESB_SD_Li256ELb1ELb1ELb0ELb0EEENS1_19SingleTileSchedulerILb1ELb0ELb1ELi128EEEEEEEEEvNT_6ParamsE --------------------------
	.section	.nv.shared._ZN7cutlass13device_kernelIN5flash19enable_sm80_to_sm89INS1_16FlashAttnFwdSm80INS1_25CollectiveMainloopFwdSm80ILi8ELi1ELb1EN4cute5tupleIJNS5_1CILi128EEENS7_ILi96EEES8_EEELi128ENS_6half_tEfNS_4arch4Sm80ELb0ELb1ELb0ELb1ELb0ELb1ELb1ELb0EEENS1_21CollectiveEpilogueFwdINS6_IJS8_S8_S9_EEENS6_IJNS7_ILi1EEESH_SH_EEESB_SD_Li256ELb1ELb1ELb0ELb0EEENS1_19SingleTileSchedulerILb1ELb0ELb1ELi128EEEEEEEEEvNT_6ParamsE,"aw",@nobits
	.sectionflags	@""
	.align	16


//--------------------- .nv.shared._ZN7cutlass13device_kernelIN5flash19enable_sm80_to_sm89INS1_16FlashAttnFwdSm80INS1_25CollectiveMainloopFwdSm80ILi8ELi1ELb1EN4cute5tupleIJNS5_1CILi128EEES8_S8_EEELi128ENS_6half_tEfNS_4arch4Sm80ELb1ELb0ELb0ELb0ELb0ELb0ELb1ELb0EEENS1_21CollectiveEpilogueFwdIS9_NS6_IJNS7_ILi1EEESF_SF_EEESA_SC_Li256ELb0ELb1ELb0ELb0EEENS1_30DynamicPersistentTileSchedulerILi256ELi256ELb0ELb1ELb0EEEEEEEEEvNT_6ParamsE --------------------------
	.section	.nv.shared._ZN7cutlass13device_kernelIN5flash19enable_sm80_to_sm89INS1_16FlashAttnFwdSm80INS1_25CollectiveMainloopFwdSm80ILi8ELi1ELb1EN4cute5tupleIJNS5_1CILi128EEES8_S8_EEELi128ENS_6half_tEfNS_4arch4Sm80ELb1ELb0ELb0ELb0ELb0ELb0ELb1ELb0EEENS1_21CollectiveEpilogueFwdIS9_NS6_IJNS7_ILi1EEESF_SF_EEESA_SC_Li256ELb0ELb1ELb0ELb0EEENS1_30DynamicPersistentTileSchedulerILi256ELi256ELb0ELb1ELb0EEEEEEEEEvNT_6ParamsE,"aw",@nobits
	.sectionflags	@""
	.align	16


//--------------------- .nv.shared._ZN7cutlass13device_kernelIN5flash19enable_sm80_to_sm89INS1_16FlashAttnFwdSm80INS1_25CollectiveMainloopFwdSm80ILi8ELi1ELb1EN4cute5tupleIJNS5_1CILi128EEES8_S8_EEELi128ENS_6half_tEfNS_4arch4Sm80ELb1ELb0ELb0ELb1ELb0ELb0ELb1ELb0EEENS1_21CollectiveEpilogueFwdIS9_NS6_IJNS7_ILi1EEESF_SF_EEESA_SC_Li256ELb1ELb1ELb0ELb0EEENS1_19SingleTileSchedulerILb1ELb0ELb1ELi128EEEEEEEEEvNT_6ParamsE --------------------------
	.section	.nv.shared._ZN7cutlass13device_kernelIN5flash19enable_sm80_to_sm89INS1_16FlashAttnFwdSm80INS1_25CollectiveMainloopFwdSm80ILi8ELi1ELb1EN4cute5tupleIJNS5_1CILi128EEES8_S8_EEELi128ENS_6half_tEfNS_4arch4Sm80ELb1ELb0ELb0ELb1ELb0ELb0ELb1ELb0EEENS1_21CollectiveEpilogueFwdIS9_NS6_IJNS7_ILi1EEESF_SF_EEESA_SC_Li256ELb1ELb1ELb0ELb0EEENS1_19SingleTileSchedulerILb1ELb0ELb1ELi128EEEEEEEEEvNT_6ParamsE,"aw",@nobits
	.sectionflags	@""
	.align	16


//--------------------- .nv.shared._ZN7cutlass13device_kernelIN5flash19enable_sm80_to_sm89INS1_16FlashAttnFwdSm80INS1_25CollectiveMainloopFwdSm80ILi8ELi1ELb1EN4cute5tupleIJNS5_1CILi128EEES8_S8_EEELi128ENS_6half_tEfNS_4arch4Sm80ELb1ELb0ELb0ELb1ELb0ELb1ELb1ELb0EEENS1_21CollectiveEpilogueFwdIS9_NS6_IJNS7_ILi1EEESF_SF_EEESA_SC_Li256ELb1ELb1ELb0ELb0EEENS1_19SingleTileSchedulerILb1ELb0ELb1ELi128EEEEEEEEEvNT_6ParamsE --------------------------
	.section	.nv.shared._ZN7cutlass13device_kernelIN5flash19enable_sm80_to_sm89INS1_16FlashAttnFwdSm80INS1_25CollectiveMainloopFwdSm80ILi8ELi1ELb1EN4cute5tupleIJNS5_1CILi128EEES8_S8_EEELi128ENS_6half_tEfNS_4arch4Sm80ELb1ELb0ELb0ELb1ELb0ELb1ELb1ELb0EEENS1_21CollectiveEpilogueFwdIS9_NS6_IJNS7_ILi1EEESF_SF_EEESA_SC_Li256ELb1ELb1ELb0ELb0EEENS1_19SingleTileSchedulerILb1ELb0ELb1ELi128EEEEEEEEEvNT_6ParamsE,"aw",@nobits
	.sectionflags	@""
	.align	16


//--------------------- .nv.shared._ZN7cutlass13device_kernelIN5flash19enable_sm80_to_sm89INS1_16FlashAttnFwdSm80INS1_25CollectiveMainloopFwdSm80ILi4ELi1ELb0EN4cute5tupleIJNS5_1CILi128EEENS7_ILi64EEES8_EEELi128ENS_6half_tEfNS_4arch4Sm80ELb0ELb0ELb0ELb0ELb0ELb0ELb1ELb0EEENS1_21CollectiveEpilogueFwdINS6_IJS8_S8_S9_EEENS6_IJNS7_ILi1EEESH_SH_EEESB_SD_Li128ELb0ELb1ELb0ELb0EEENS1_19SingleTileSchedulerILb0ELb0ELb1ELi128EEEEEEEEEvNT_6ParamsE --------------------------
	.section	.nv.shared._ZN7cutlass13device_kernelIN5flash19enable_sm80_to_sm89INS1_16FlashAttnFwdSm80INS1_25CollectiveMainloopFwdSm80ILi4ELi1ELb0EN4cute5tupleIJNS5_1CILi128EEENS7_ILi64EEES8_EEELi128ENS_6half_tEfNS_4arch4Sm80ELb0ELb0ELb0ELb0ELb0ELb0ELb1ELb0EEENS1_21CollectiveEpilogueFwdINS6_IJS8_S8_S9_EEENS6_IJNS7_ILi1EEESH_SH_EEESB_SD_Li128ELb0ELb1ELb0ELb0EEENS1_19SingleTileSchedulerILb0ELb0ELb1ELi128EEEEEEEEEvNT_6ParamsE,"aw",@nobits
	.sectionflags	@""
	.align	16


//--------------------- .nv.shared._ZN7cutlass13device_kernelIN5flash19enable_sm80_to_sm89INS1_16FlashAttnFwdSm80INS1_25CollectiveMainloopFwdSm80ILi4ELi1ELb0EN4cute5tupleIJNS5_1CILi128EEENS7_ILi64EEES8_EEELi128ENS_6half_tEfNS_4arch4Sm80ELb0ELb0ELb0ELb1ELb0ELb0ELb1ELb0EEENS1_21CollectiveEpilogueFwdINS6_IJS8_S8_S9_EEENS6_IJNS7_ILi1EEESH_SH_EEESB_SD_Li128ELb1ELb1ELb0ELb0EEENS1_19SingleTileSchedulerILb1ELb0ELb1ELi128EEEEEEEEEvNT_6ParamsE --------------------------
	.section	.nv.shared._ZN7cutlass13device_kernelIN5flash19enable_sm80_to_sm89INS1_16FlashAttnFwdSm80INS1_25CollectiveMainloopFwdSm80ILi4ELi1ELb0EN4cute5tupleIJNS5_1CILi128EEENS7_ILi64EEES8_EEELi128ENS_6half_tEfNS_4arch4Sm80ELb0ELb0ELb0ELb1ELb0ELb0ELb1ELb0EEENS1_21CollectiveEpilogueFwdINS6_IJS8_S8_S9_EEENS6_IJNS7_ILi1EEESH_SH_EEESB_SD_Li128ELb1ELb1ELb0ELb0EEENS1_19SingleTileSchedulerILb1ELb0ELb1ELi128EEEEEEEEEvNT_6ParamsE,"aw",@nobits
	.sectionflags	@""
	.align	16


//--------------------- .nv.shared._ZN7cutlass13device_kernelIN5flash19enable_sm80_to_sm89INS1_16FlashAttnFwdSm80INS1_25CollectiveMainloopFwdSm80ILi4ELi1ELb0EN4cute5tupleIJNS5_1CILi128EEENS7_ILi64EEES8_EEELi128ENS_6half_tEfNS_4arch4Sm80ELb0ELb0ELb0ELb1ELb0ELb1ELb1ELb0EEENS1_21CollectiveEpilogueFwdINS6_IJS8_S8_S9_EEENS6_IJNS7_ILi1EEESH_SH_EEESB_SD_Li128ELb1ELb1ELb0ELb0EEENS1_19SingleTileSchedulerILb1ELb0ELb1ELi128EEEEEEEEEvNT_6ParamsE --------------------------
	.section	.nv.shared._ZN7cutlass13device_kernelIN5flash19enable_sm80_to_sm89INS1_16FlashAttnFwdSm80INS1_25CollectiveMainloopFwdSm80ILi4ELi1ELb0EN4cute5tupleIJNS5_1CILi128EEENS7_ILi64EEES8_EEELi128ENS_6half_tEfNS_4arch4Sm80ELb0ELb0ELb0ELb1ELb0ELb1ELb1ELb0EEENS1_21CollectiveEpilogueFwdINS6_IJS8_S8_S9_EEENS6_IJNS7_ILi1EEESH_SH_EEESB_SD_Li128ELb1ELb1ELb0ELb0EEENS1_19SingleTileSchedulerILb1ELb0ELb1ELi128EEEEEEEEEvNT_6ParamsE,"aw",@nobits
	.sectionflags	@""
	.align	16


//--------------------- .nv.shared._ZN7cutlass13device_kernelIN5flash19enable_sm80_to_sm89INS1_16FlashAttnFwdSm80INS1_25CollectiveMainloopFwdSm80ILi4ELi1ELb0EN4cute5tupleIJNS5_1CILi128EEENS7_ILi48EEES8_EEELi128ENS_6half_tEfNS_4arch4Sm80ELb0ELb1ELb0ELb0ELb0ELb0ELb1ELb0EEENS1_21CollectiveEpilogueFwdINS6_IJS8_S8_S9_EEENS6_IJNS7_ILi1EEESH_SH_EEESB_SD_Li128ELb0ELb1ELb0ELb0EEENS1_19SingleTileSchedulerILb0ELb0ELb1ELi128EEEEEEEEEvNT_6ParamsE --------------------------
	.section	.nv.shared._ZN7cutlass13device_kernelIN5flash19enable_sm80_to_sm89INS1_16FlashAttnFwdSm80INS1_25CollectiveMainloopFwdSm80ILi4ELi1ELb0EN4cute5tupleIJNS5_1CILi128EEENS7_ILi48EEES8_EEELi128ENS_6half_tEfNS_4arch4Sm80ELb0ELb1ELb0ELb0ELb0ELb0ELb1ELb0EEENS1_21CollectiveEpilogueFwdINS6_IJS8_S8_S9_EEENS6_IJNS7_ILi1EEESH_SH_EEESB_SD_Li128ELb0ELb1ELb0ELb0EEENS1_19SingleTileSchedulerILb0ELb0ELb1ELi128EEEEEEEEEvNT_6ParamsE,"aw",@nobits
	.sectionflags	@""
	.align	16


//--------------------- .nv.shared._ZN7cutlass13device_kernelIN5flash19enable_sm80_to_sm89INS1_16FlashAttnFwdSm80INS1_25CollectiveMainloopFwdSm80ILi4ELi1ELb0EN4cute5tupleIJNS5_1CILi128EEENS7_ILi48EEES8_EEELi128ENS_6half_tEfNS_4arch4Sm80ELb0ELb1ELb0ELb1ELb0ELb0ELb1ELb0EEENS1_21CollectiveEpilogueFwdINS6_IJS8_S8_S9_EEENS6_IJNS7_ILi1EEESH_SH_EEESB_SD_Li128ELb1ELb1ELb0ELb0EEENS1_19SingleTileSchedulerILb1ELb0ELb1ELi128EEEEEEEEEvNT_6ParamsE --------------------------
	.section	.nv.shared._ZN7cutlass13device_kernelIN5flash19enable_sm80_to_sm89INS1_16FlashAttnFwdSm80INS1_25CollectiveMainloopFwdSm80ILi4ELi1ELb0EN4cute5tupleIJNS5_1CILi128EEENS7_ILi48EEES8_EEELi128ENS_6half_tEfNS_4arch4Sm80ELb0ELb1ELb0ELb1ELb0ELb0ELb1ELb0EEENS1_21CollectiveEpilogueFwdINS6_IJS8_S8_S9_EEENS6_IJNS7_ILi1EEESH_SH_EEESB_SD_Li128ELb1ELb1ELb0ELb0EEENS1_19SingleTileSchedulerILb1ELb0ELb1ELi128EEEEEEEEEvNT_6ParamsE,"aw",@nobits
	.sectionflags	@""
	.align	16


//--------------------- .nv.shared._ZN7cutlass13device_kernelIN5flash19enable_sm80_to_sm89INS1_16FlashAttnFwdSm80INS1_25CollectiveMainloopFwdSm80ILi4ELi1ELb0EN4cute5tupleIJNS5_1CILi128EEENS7_ILi48EEES8_EEELi128ENS_6half_tEfNS_4arch4Sm80ELb0ELb1ELb0ELb1ELb0ELb1ELb1ELb0EEENS1_21CollectiveEpilogueFwdINS6_IJS8_S8_S9_EEENS6_IJNS7_ILi1EEESH_SH_EEESB_SD_Li128ELb1ELb1ELb0ELb0EEENS1_19SingleTileSchedulerILb1ELb0ELb1ELi128EEEEEEEEEvNT_6ParamsE --------------------------
	.section	.nv.shared._ZN7cutlass13device_kernelIN5flash19enable_sm80_to_sm89INS1_16FlashAttnFwdSm80INS1_25CollectiveMainloopFwdSm80ILi4ELi1ELb0EN4cute5tupleIJNS5_1CILi128EEENS7_ILi48EEES8_EEELi128ENS_6half_tEfNS_4arch4Sm80ELb0ELb1ELb0ELb1ELb0ELb1ELb1ELb0EEENS1_21CollectiveEpilogueFwdINS6_IJS8_S8_S9_EEENS6_IJNS7_ILi1EEESH_SH_EEESB_SD_Li128ELb1ELb1ELb0ELb0EEENS1_19SingleTileSchedulerILb1ELb0ELb1ELi128EEEEEEEEEvNT_6ParamsE,"aw",@nobits
	.sectionflags	@""
	.align	16


//--------------------- .nv.shared._ZN7cutlass13device_kernelIN5flash19enable_sm80_to_sm89INS1_16FlashAttnFwdSm80INS1_25CollectiveMainloopFwdSm80ILi4ELi1ELb0EN4cute5tupleIJNS5_1CILi128EEENS7_ILi64EEES8_EEELi128ENS_6half_tEfNS_4arch4Sm80ELb1ELb0ELb0ELb0ELb0ELb0ELb1ELb0EEENS1_21CollectiveEpilogueFwdINS6_IJS8_S8_S9_EEENS6_IJNS7_ILi1EEESH_SH_EEESB_SD_Li128ELb0ELb1ELb0ELb0EEENS1_30DynamicPersistentTileSchedulerILi128ELi128ELb0ELb1ELb0EEEEEEEEEvNT_6ParamsE --------------------------
	.section	.nv.shared._ZN7cutlass13device_kernelIN5flash19enable_sm80_to_sm89INS1_16FlashAttnFwdSm80INS1_25CollectiveMainloopFwdSm80ILi4ELi1ELb0EN4cute5tupleIJNS5_1CILi128EEENS7_ILi64EEES8_EEELi128ENS_6half_tEfNS_4arch4Sm80ELb1ELb0ELb0ELb0ELb0ELb0ELb1ELb0EEENS1_21CollectiveEpilogueFwdINS6_IJS8_S8_S9_EEENS6_IJNS7_ILi1EEESH_SH_EEESB_SD_Li128ELb0ELb1ELb0ELb0EEENS1_30DynamicPersistentTileSchedulerILi128ELi128ELb0ELb1ELb0EEEEEEEEEvNT_6ParamsE,"aw",@nobits
	.sectionflags	@""
	.align	16


//--------------------- .nv.shared._ZN7cutlass13device_kernelIN5flash19enable_sm80_to_sm89INS1_16FlashAttnFwdSm80INS1_25CollectiveMainloopFwdSm80ILi4ELi1ELb0EN4cute5tupleIJNS5_1CILi128EEENS7_ILi64EEES8_EEELi128ENS_6half_tEfNS_4arch4Sm80ELb1ELb0ELb0ELb1ELb0ELb0ELb1ELb0EEENS1_21CollectiveEpilogueFwdINS6_IJS8_S8_S9_EEENS6_IJNS7_ILi1EEESH_SH_EEESB_SD_Li128ELb1ELb1ELb0ELb0EEENS1_19SingleTileSchedulerILb1ELb0ELb1ELi128EEEEEEEEEvNT_6ParamsE --------------------------
	.section	.nv.shared._ZN7cutlass13device_kernelIN5flash19enable_sm80_to_sm89INS1_16FlashAttnFwdSm80INS1_25CollectiveMainloopFwdSm80ILi4ELi1ELb0EN4cute5tupleIJNS5_1CILi128EEENS7_ILi64EEES8_EEELi128ENS_6half_tEfNS_4arch4Sm80ELb1ELb0ELb0ELb1ELb0ELb0ELb1ELb0EEENS1_21CollectiveEpilogueFwdINS6_IJS8_S8_S9_EEENS6_IJNS7_ILi1EEESH_SH_EEESB_SD_Li128ELb1ELb1ELb0ELb0EEENS1_19SingleTileSchedulerILb1ELb0ELb1ELi128EEEEEEEEEvNT_6ParamsE,"aw",@nobits
	.sectionflags	@""
	.align	16


//--------------------- .nv.shared._ZN7cutlass13device_kernelIN5flash19enable_sm80_to_sm89INS1_16FlashAttnFwdSm80INS1_25CollectiveMainloopFwdSm80ILi4ELi1ELb0EN4cute5tupleIJNS5_1CILi128EEENS7_ILi64EEES8_EEELi128ENS_6half_tEfNS_4arch4Sm80ELb1ELb0ELb0ELb1ELb0ELb1ELb1ELb0EEENS1_21CollectiveEpilogueFwdINS6_IJS8_S8_S9_EEENS6_IJNS7_ILi1EEESH_SH_EEESB_SD_Li128ELb1ELb1ELb0ELb0EEENS1_19SingleTileSchedulerILb1ELb0ELb1ELi128EEEEEEEEEvNT_6ParamsE --------------------------
	.section	.nv.shared._ZN7cutlass13device_kernelIN5flash19enable_sm80_to_sm89INS1_16FlashAttnFwdSm80INS1_25CollectiveMainloopFwdSm80ILi4ELi1ELb0EN4cute5tupleIJNS5_1CILi128EEENS7_ILi64EEES8_EEELi128ENS_6half_tEfNS_4arch4Sm80ELb1ELb0ELb0ELb1ELb0ELb1ELb1ELb0EEENS1_21CollectiveEpilogueFwdINS6_IJS8_S8_S9_EEENS6_IJNS7_ILi1EEESH_SH_EEESB_SD_Li128ELb1ELb1ELb0ELb0EEENS1_19SingleTileSchedulerILb1ELb0ELb1ELi128EEEEEEEEEvNT_6ParamsE,"aw",@nobits
	.sectionflags	@""
	.align	16
